	.target	sm_90a

	.elftype	@"ET_EXEC"


//--------------------- .note.nv.tkinfo           --------------------------
	.section	.note.nv.tkinfo,"",@"SHT_NOTE"
	.sectionflags	@"SHF_NOTE_NV_TKINFO"
	.tkinfo
        /*0018*/ 	.word	0x00000002
        /*0030*/ 	.string	""
        /*0030*/ 	.string	"ptxas"
        /*0030*/ 	.string	"Cuda compilation tools, release 13.0, V13.0.88"
        /*0030*/ 	.string	"Build cuda_13.0.r13.0/compiler.36424714_0"
        /*0030*/ 	.string	"-arch sm_90a -m 64 "



//--------------------- .note.nv.cuinfo           --------------------------
	.section	.note.nv.cuinfo,"",@"SHT_NOTE"
	.sectionflags	@"SHF_NOTE_NV_CUINFO"
        /*0018*/ 	.short	0x0002
        /*001a*/ 	.short	0x005a
        /*001c*/ 	.short	0x0082
	.zero		2


//--------------------- .nv.info                  --------------------------
	.section	.nv.info,"",@"SHT_CUDA_INFO"
	.align	4


	//----- nvinfo : EIATTR_REGCOUNT
	.align		4
        /*0000*/ 	.byte	0x04, 0x2f
        /*0002*/ 	.short	(.L_21 - .L_20)
	.align		4
.L_20:
        /*0004*/ 	.word	index@(_ZN7cutlass13device_kernelIN5flash11enable_sm90INS1_16FlashAttnFwdSm90INS1_25CollectiveMainloopFwdSm90ILi2EN4cute5tupleIJNS5_1CILi1EEES8_S8_EEENS6_IJNS7_ILi128EEENS7_ILi96EEENS7_ILi64EEEEEELi256ENS_10bfloat16_tEfNS_4arch4Sm90ELb1ELb0ELb1ELb1ELb0ELb1ELb1ELb1ELb0ELb1ELb0ELb0EEENS1_21CollectiveEpilogueFwdINS6_IJSA_NS7_ILi256EEESB_EEES9_SE_SG_Li256ELb1ELb1ELb0ELb0EEENS1_36VarlenDynamicPersistentTileSchedulerILi128ELi96ELi256ELi128ELb0ELb1ELb1ELb1ELb1ELb1EEEEEEEEEvNT_6ParamsE)
        /*0008*/ 	.word	0x000000a8


	//----- nvinfo : EIATTR_FRAME_SIZE
	.align		4
.L_21:
        /*000c*/ 	.byte	0x04, 0x11
        /*000e*/ 	.short	(.L_23 - .L_22)
	.align		4
.L_22:
        /*0010*/ 	.word	index@(_ZN7cutlass13device_kernelIN5flash11enable_sm90INS1_16FlashAttnFwdSm90INS1_25CollectiveMainloopFwdSm90ILi2EN4cute5tupleIJNS5_1CILi1EEES8_S8_EEENS6_IJNS7_ILi128EEENS7_ILi96EEENS7_ILi64EEEEEELi256ENS_10bfloat16_tEfNS_4arch4Sm90ELb1ELb0ELb1ELb1ELb0ELb1ELb1ELb1ELb0ELb1ELb0ELb0EEENS1_21CollectiveEpilogueFwdINS6_IJSA_NS7_ILi256EEESB_EEES9_SE_SG_Li256ELb1ELb1ELb0ELb0EEENS1_36VarlenDynamicPersistentTileSchedulerILi128ELi96ELi256ELi128ELb0ELb1ELb1ELb1ELb1ELb1EEEEEEEEEvNT_6ParamsE)
        /*0014*/ 	.word	0x000000b8


	//----- nvinfo : EIATTR_REGCOUNT
	.align		4
.L_23:
        /*0018*/ 	.byte	0x04, 0x2f
        /*001a*/ 	.short	(.L_25 - .L_24)
	.align		4
.L_24:
        /*001c*/ 	.word	index@(_ZN7cutlass13device_kernelIN5flash11enable_sm90INS1_16FlashAttnFwdSm90INS1_25CollectiveMainloopFwdSm90ILi2EN4cute5tupleIJNS5_1CILi1EEES8_S8_EEENS6_IJNS7_ILi128EEENS7_ILi96EEENS7_ILi64EEEEEELi256ENS_10bfloat16_tEfNS_4arch4Sm90ELb1ELb0ELb1ELb1ELb0ELb0ELb1ELb1ELb0ELb1ELb0ELb0EEENS1_21CollectiveEpilogueFwdINS6_IJSA_NS7_ILi256EEESB_EEES9_SE_SG_Li256ELb1ELb1ELb0ELb0EEENS1_36VarlenDynamicPersistentTileSchedulerILi128ELi96ELi256ELi128ELb0ELb1ELb1ELb1ELb1ELb1EEEEEEEEEvNT_6ParamsE)
        /*0020*/ 	.word	0x000000a8


	//----- nvinfo : EIATTR_FRAME_SIZE
	.align		4
.L_25:
        /*0024*/ 	.byte	0x04, 0x11
        /*0026*/ 	.short	(.L_27 - .L_26)
	.align		4
.L_26:
        /*0028*/ 	.word	index@(_ZN7cutlass13device_kernelIN5flash11enable_sm90INS1_16FlashAttnFwdSm90INS1_25CollectiveMainloopFwdSm90ILi2EN4cute5tupleIJNS5_1CILi1EEES8_S8_EEENS6_IJNS7_ILi128EEENS7_ILi96EEENS7_ILi64EEEEEELi256ENS_10bfloat16_tEfNS_4arch4Sm90ELb1ELb0ELb1ELb1ELb0ELb0ELb1ELb1ELb0ELb1ELb0ELb0EEENS1_21CollectiveEpilogueFwdINS6_IJSA_NS7_ILi256EEESB_EEES9_SE_SG_Li256ELb1ELb1ELb0ELb0EEENS1_36VarlenDynamicPersistentTileSchedulerILi128ELi96ELi256ELi128ELb0ELb1ELb1ELb1ELb1ELb1EEEEEEEEEvNT_6ParamsE)
        /*002c*/ 	.word	0x00000070


	//----- nvinfo : EIATTR_REGCOUNT
	.align		4
.L_27:
        /*0030*/ 	.byte	0x04, 0x2f
        /*0032*/ 	.short	(.L_29 - .L_28)
	.align		4
.L_28:
        /*0034*/ 	.word	index@(_ZN7cutlass13device_kernelIN5flash11enable_sm90INS1_16FlashAttnFwdSm90INS1_25CollectiveMainloopFwdSm90ILi2EN4cute5tupleIJNS5_1CILi1EEES8_S8_EEENS6_IJNS7_ILi128EEENS7_ILi96EEENS7_ILi64EEEEEELi256ENS_10bfloat16_tEfNS_4arch4Sm90ELb1ELb0ELb1ELb1ELb0ELb1ELb0ELb1ELb0ELb1ELb0ELb0EEENS1_21CollectiveEpilogueFwdINS6_IJSA_NS7_ILi256EEESB_EEES9_SE_SG_Li256ELb1ELb1ELb0ELb0EEENS1_36VarlenDynamicPersistentTileSchedulerILi128ELi96ELi256ELi128ELb0ELb1ELb1ELb1ELb1ELb1EEEEEEEEEvNT_6ParamsE)
        /*0038*/ 	.word	0x000000a8


	//----- nvinfo : EIATTR_FRAME_SIZE
	.align		4
.L_29:
        /*003c*/ 	.byte	0x04, 0x11
        /*003e*/ 	.short	(.L_31 - .L_30)
	.align		4
.L_30:
        /*0040*/ 	.word	index@(_ZN7cutlass13device_kernelIN5flash11enable_sm90INS1_16FlashAttnFwdSm90INS1_25CollectiveMainloopFwdSm90ILi2EN4cute5tupleIJNS5_1CILi1EEES8_S8_EEENS6_IJNS7_ILi128EEENS7_ILi96EEENS7_ILi64EEEEEELi256ENS_10bfloat16_tEfNS_4arch4Sm90ELb1ELb0ELb1ELb1ELb0ELb1ELb0ELb1ELb0ELb1ELb0ELb0EEENS1_21CollectiveEpilogueFwdINS6_IJSA_NS7_ILi256EEESB_EEES9_SE_SG_Li256ELb1ELb1ELb0ELb0EEENS1_36VarlenDynamicPersistentTileSchedulerILi128ELi96ELi256ELi128ELb0ELb1ELb1ELb1ELb1ELb1EEEEEEEEEvNT_6ParamsE)
        /*0044*/ 	.word	0x00000060


	//----- nvinfo : EIATTR_REGCOUNT
	.align		4
.L_31:
        /*0048*/ 	.byte	0x04, 0x2f
        /*004a*/ 	.short	(.L_33 - .L_32)
	.align		4
.L_32:
        /*004c*/ 	.word	index@(_ZN7cutlass13device_kernelIN5flash11enable_sm90INS1_16FlashAttnFwdSm90INS1_25CollectiveMainloopFwdSm90ILi2EN4cute5tupleIJNS5_1CILi1EEES8_S8_EEENS6_IJNS7_ILi128EEENS7_ILi96EEENS7_ILi64EEEEEELi256ENS_10bfloat16_tEfNS_4arch4Sm90ELb1ELb0ELb1ELb1ELb0ELb0ELb0ELb1ELb0ELb1ELb0ELb0EEENS1_21CollectiveEpilogueFwdINS6_IJSA_NS7_ILi256EEESB_EEES9_SE_SG_Li256ELb1ELb1ELb0ELb0EEENS1_36VarlenDynamicPersistentTileSchedulerILi128ELi96ELi256ELi128ELb0ELb1ELb1ELb1ELb1ELb1EEEEEEEEEvNT_6ParamsE)
        /*0050*/ 	.word	0x000000a8


	//----- nvinfo : EIATTR_FRAME_SIZE
	.align		4
.L_33:
        /*0054*/ 	.byte	0x04, 0x11
        /*0056*/ 	.short	(.L_35 - .L_34)
	.align		4
.L_34:
        /*0058*/ 	.word	index@(_ZN7cutlass13device_kernelIN5flash11enable_sm90INS1_16FlashAttnFwdSm90INS1_25CollectiveMainloopFwdSm90ILi2EN4cute5tupleIJNS5_1CILi1EEES8_S8_EEENS6_IJNS7_ILi128EEENS7_ILi96EEENS7_ILi64EEEEEELi256ENS_10bfloat16_tEfNS_4arch4Sm90ELb1ELb0ELb1ELb1ELb0ELb0ELb0ELb1ELb0ELb1ELb0ELb0EEENS1_21CollectiveEpilogueFwdINS6_IJSA_NS7_ILi256EEESB_EEES9_SE_SG_Li256ELb1ELb1ELb0ELb0EEENS1_36VarlenDynamicPersistentTileSchedulerILi128ELi96ELi256ELi128ELb0ELb1ELb1ELb1ELb1ELb1EEEEEEEEEvNT_6ParamsE)
        /*005c*/ 	.word	0x00000058


	//----- nvinfo : EIATTR_REGCOUNT
	.align		4
.L_35:
        /*0060*/ 	.byte	0x04, 0x2f
        /*0062*/ 	.short	(.L_37 - .L_36)
	.align		4
.L_36:
        /*0064*/ 	.word	index@(_ZN7cutlass13device_kernelIN5flash11enable_sm90INS1_16FlashAttnFwdSm90INS1_25CollectiveMainloopFwdSm90ILi2EN4cute5tupleIJNS5_1CILi1EEES8_S8_EEENS6_IJNS7_ILi128EEENS7_ILi96EEENS7_ILi64EEEEEELi256ENS_10bfloat16_tEfNS_4arch4Sm90ELb1ELb0ELb1ELb0ELb0ELb0ELb1ELb1ELb0ELb1ELb0ELb0EEENS1_21CollectiveEpilogueFwdINS6_IJSA_NS7_ILi256EEESB_EEES9_SE_SG_Li256ELb0ELb1ELb0ELb0EEENS1_30DynamicPersistentTileSchedulerILi256ELi128ELb0ELb1ELb1EEEEEEEEEvNT_6ParamsE)
        /*0068*/ 	.word	0x000000a8


	//----- nvinfo : EIATTR_FRAME_SIZE
	.align		4
.L_37:
        /*006c*/ 	.byte	0x04, 0x11
        /*006e*/ 	.short	(.L_39 - .L_38)
	.align		4
.L_38:
        /*0070*/ 	.word	index@(_ZN7cutlass13device_kernelIN5flash11enable_sm90INS1_16FlashAttnFwdSm90INS1_25CollectiveMainloopFwdSm90ILi2EN4cute5tupleIJNS5_1CILi1EEES8_S8_EEENS6_IJNS7_ILi128EEENS7_ILi96EEENS7_ILi64EEEEEELi256ENS_10bfloat16_tEfNS_4arch4Sm90ELb1ELb0ELb1ELb0ELb0ELb0ELb1ELb1ELb0ELb1ELb0ELb0EEENS1_21CollectiveEpilogueFwdINS6_IJSA_NS7_ILi256EEESB_EEES9_SE_SG_Li256ELb0ELb1ELb0ELb0EEENS1_30DynamicPersistentTileSchedulerILi256ELi128ELb0ELb1ELb1EEEEEEEEEvNT_6ParamsE)
        /*0074*/ 	.word	0x00000050


	//----- nvinfo : EIATTR_REGCOUNT
	.align		4
.L_39:
        /*0078*/ 	.byte	0x04, 0x2f
        /*007a*/ 	.short	(.L_41 - .L_40)
	.align		4
.L_40:
        /*007c*/ 	.word	index@(_ZN7cutlass13device_kernelIN5flash11enable_sm90INS1_16FlashAttnFwdSm90INS1_25CollectiveMainloopFwdSm90ILi2EN4cute5tupleIJNS5_1CILi1EEES8_S8_EEENS6_IJNS7_ILi128EEENS7_ILi96EEENS7_ILi64EEEEEELi256ENS_10bfloat16_tEfNS_4arch4Sm90ELb1ELb0ELb1ELb0ELb0ELb0ELb0ELb1ELb0ELb1ELb0ELb0EEENS1_21CollectiveEpilogueFwdINS6_IJSA_NS7_ILi256EEESB_EEES9_SE_SG_Li256ELb0ELb1ELb0ELb0EEENS1_30DynamicPersistentTileSchedulerILi256ELi128ELb0ELb1ELb1EEEEEEEEEvNT_6ParamsE)
        /*0080*/ 	.word	0x000000a8


	//----- nvinfo : EIATTR_FRAME_SIZE
	.align		4
.L_41:
        /*0084*/ 	.byte	0x04, 0x11
        /*0086*/ 	.short	(.L_43 - .L_42)
	.align		4
.L_42:
        /*0088*/ 	.word	index@(_ZN7cutlass13device_kernelIN5flash11enable_sm90INS1_16FlashAttnFwdSm90INS1_25CollectiveMainloopFwdSm90ILi2EN4cute5tupleIJNS5_1CILi1EEES8_S8_EEENS6_IJNS7_ILi128EEENS7_ILi96EEENS7_ILi64EEEEEELi256ENS_10bfloat16_tEfNS_4arch4Sm90ELb1ELb0ELb1ELb0ELb0ELb0ELb0ELb1ELb0ELb1ELb0ELb0EEENS1_21CollectiveEpilogueFwdINS6_IJSA_NS7_ILi256EEESB_EEES9_SE_SG_Li256ELb0ELb1ELb0ELb0EEENS1_30DynamicPersistentTileSchedulerILi256ELi128ELb0ELb1ELb1EEEEEEEEEvNT_6ParamsE)
        /*008c*/ 	.word	0x00000028


	//----- nvinfo : EIATTR_REGCOUNT
	.align		4
.L_43:
        /*0090*/ 	.byte	0x04, 0x2f
        /*0092*/ 	.short	(.L_45 - .L_44)
	.align		4
.L_44:
        /*0094*/ 	.word	index@(_ZN7cutlass13device_kernelIN5flash11enable_sm90INS1_16FlashAttnFwdSm90INS1_25CollectiveMainloopFwdSm90ILi2EN4cute5tupleIJNS5_1CILi1EEES8_S8_EEENS6_IJNS7_ILi128EEENS7_ILi96EEENS7_ILi64EEEEEELi256ENS_10bfloat16_tEfNS_4arch4Sm90ELb0ELb1ELb1ELb1ELb0ELb1ELb1ELb1ELb0ELb1ELb0ELb0EEENS1_21CollectiveEpilogueFwdINS6_IJSA_NS7_ILi256EEESB_EEES9_SE_SG_Li256ELb1ELb1ELb0ELb0EEENS1_36VarlenDynamicPersistentTileSchedulerILi128ELi96ELi256ELi128ELb0ELb1ELb1ELb1ELb0ELb1EEEEEEEEEvNT_6ParamsE)
        /*0098*/ 	.word	0x000000a8


	//----- nvinfo : EIATTR_FRAME_SIZE
	.align		4
.L_45:
        /*009c*/ 	.byte	0x04, 0x11
        /*009e*/ 	.short	(.L_47 - .L_46)
	.align		4
.L_46:
        /*00a0*/ 	.word	index@($_ZN7cutlass13device_kernelIN5flash11enable_sm90INS1_16FlashAttnFwdSm90INS1_25CollectiveMainloopFwdSm90ILi2EN4cute5tupleIJNS5_1CILi1EEES8_S8_EEENS6_IJNS7_ILi128EEENS7_ILi96EEENS7_ILi64EEEEEELi256ENS_10bfloat16_tEfNS_4arch4Sm90ELb0ELb1ELb1ELb1ELb0ELb1ELb1ELb1ELb0ELb1ELb0ELb0EEENS1_21CollectiveEpilogueFwdINS6_IJSA_NS7_ILi256EEESB_EEES9_SE_SG_Li256ELb1ELb1ELb0ELb0EEENS1_36VarlenDynamicPersistentTileSchedulerILi128ELi96ELi256ELi128ELb0ELb1ELb1ELb1ELb0ELb1EEEEEEEEEvNT_6ParamsE$_ZZN5flash25CollectiveMainloopFwdSm90ILi2EN4cute5tupleIJNS1_1CILi1EEES4_S4_EEENS2_IJNS3_ILi128EEENS3_ILi96EEENS3_ILi64EEEEEELi256EN7cutlass10bfloat16_tEfNSA_4arch4Sm90ELb0ELb1ELb1ELb1ELb0ELb1ELb1ELb1ELb0ELb1ELb0ELb0EE3mmaINS_16FlashAttnFwdSm90ISE_NS_21CollectiveEpilogueFwdINS2_IJS6_NS3_ILi256EEES7_EEES5_SB_SD_Li256ELb1ELb1ELb0ELb0EEENS_36VarlenDynamicPersistentTileSchedulerILi128ELi96ELi256ELi128ELb0ELb1ELb1ELb1ELb0ELb1EEEE13SharedStorageENS1_6TensorINS1_11ArrayEngineIfLm128EEENS1_6LayoutINS2_IJNS2_IJNS3_ILi2EEEST_NS3_ILi32EEEEEES4_S4_EEENS2_IJNS2_IJS4_ST_NS3_ILi4EEEEEENS3_ILi0EEESZ_EEEEEEENS_7SoftmaxILi2ELi0EEEEEbRKNSE_6ParamsENSA_25PipelineTmaAsyncNoClusterILi2ENSA_16PipelineTmaAsyncILi2EEEEES1B_RNSA_13PipelineStateILj2EEERT0_RT1_iRiRKNS_16SeqlenInfoQKNewKILb1ELb1EEENS2_IJiiiiEEERT_ENKUliT_T0_T1_E_clIZSF_ISO_S12_S14_EbS17_S1B_S1B_S1E_S1G_S1I_iS1J_S1N_S1O_S1Q_EUlRS1R_iE0_NS3_ILb1EEES1Y_EEDaiS1R_S1S_S1T_)
        /*00a4*/ 	.word	0x000004f0


	//----- nvinfo : EIATTR_FRAME_SIZE
	.align		4
.L_47:
        /*00a8*/ 	.byte	0x04, 0x11
        /*00aa*/ 	.short	(.L_49 - .L_48)
	.align		4
.L_48:
        /*00ac*/ 	.word	index@(_ZN7cutlass13device_kernelIN5flash11enable_sm90INS1_16FlashAttnFwdSm90INS1_25CollectiveMainloopFwdSm90ILi2EN4cute5tupleIJNS5_1CILi1EEES8_S8_EEENS6_IJNS7_ILi128EEENS7_ILi96EEENS7_ILi64EEEEEELi256ENS_10bfloat16_tEfNS_4arch4Sm90ELb0ELb1ELb1ELb1ELb0ELb1ELb1ELb1ELb0ELb1ELb0ELb0EEENS1_21CollectiveEpilogueFwdINS6_IJSA_NS7_ILi256EEESB_EEES9_SE_SG_Li256ELb1ELb1ELb0ELb0EEENS1_36VarlenDynamicPersistentTileSchedulerILi128ELi96ELi256ELi128ELb0ELb1ELb1ELb1ELb0ELb1EEEEEEEEEvNT_6ParamsE)
        /*00b0*/ 	.word	0x000004f0


	//----- nvinfo : EIATTR_REGCOUNT
	.align		4
.L_49:
        /*00b4*/ 	.byte	0x04, 0x2f
        /*00b6*/ 	.short	(.L_51 - .L_50)
	.align		4
.L_50:
        /*00b8*/ 	.word	index@(_ZN7cutlass13device_kernelIN5flash11enable_sm90INS1_16FlashAttnFwdSm90INS1_25CollectiveMainloopFwdSm90ILi2EN4cute5tupleIJNS5_1CILi1EEES8_S8_EEENS6_IJNS7_ILi128EEENS7_ILi96EEENS7_ILi64EEEEEELi256ENS_10bfloat16_tEfNS_4arch4Sm90ELb0ELb1ELb1ELb1ELb0ELb0ELb1ELb1ELb0ELb1ELb0ELb0EEENS1_21CollectiveEpilogueFwdINS6_IJSA_NS7_ILi256EEESB_EEES9_SE_SG_Li256ELb1ELb1ELb0ELb0EEENS1_36VarlenDynamicPersistentTileSchedulerILi128ELi96ELi256ELi128ELb0ELb1ELb1ELb1ELb0ELb1EEEEEEEEEvNT_6ParamsE)
        /*00bc*/ 	.word	0x000000a8


	//----- nvinfo : EIATTR_FRAME_SIZE
	.align		4
.L_51:
        /*00c0*/ 	.byte	0x04, 0x11
        /*00c2*/ 	.short	(.L_53 - .L_52)
	.align		4
.L_52:
        /*00c4*/ 	.word	index@($_ZN7cutlass13device_kernelIN5flash11enable_sm90INS1_16FlashAttnFwdSm90INS1_25CollectiveMainloopFwdSm90ILi2EN4cute5tupleIJNS5_1CILi1EEES8_S8_EEENS6_IJNS7_ILi128EEENS7_ILi96EEENS7_ILi64EEEEEELi256ENS_10bfloat16_tEfNS_4arch4Sm90ELb0ELb1ELb1ELb1ELb0ELb0ELb1ELb1ELb0ELb1ELb0ELb0EEENS1_21CollectiveEpilogueFwdINS6_IJSA_NS7_ILi256EEESB_EEES9_SE_SG_Li256ELb1ELb1ELb0ELb0EEENS1_36VarlenDynamicPersistentTileSchedulerILi128ELi96ELi256ELi128ELb0ELb1ELb1ELb1ELb0ELb1EEEEEEEEEvNT_6ParamsE$_ZZN5flash25CollectiveMainloopFwdSm90ILi2EN4cute5tupleIJNS1_1CILi1EEES4_S4_EEENS2_IJNS3_ILi128EEENS3_ILi96EEENS3_ILi64EEEEEELi256EN7cutlass10bfloat16_tEfNSA_4arch4Sm90ELb0ELb1ELb1ELb1ELb0ELb0ELb1ELb1ELb0ELb1ELb0ELb0EE3mmaINS_16FlashAttnFwdSm90ISE_NS_21CollectiveEpilogueFwdINS2_IJS6_NS3_ILi256EEES7_EEES5_SB_SD_Li256ELb1ELb1ELb0ELb0EEENS_36VarlenDynamicPersistentTileSchedulerILi128ELi96ELi256ELi128ELb0ELb1ELb1ELb1ELb0ELb1EEEE13SharedStorageENS1_6TensorINS1_11ArrayEngineIfLm128EEENS1_6LayoutINS2_IJNS2_IJNS3_ILi2EEEST_NS3_ILi32EEEEEES4_S4_EEENS2_IJNS2_IJS4_ST_NS3_ILi4EEEEEENS3_ILi0EEESZ_EEEEEEENS_7SoftmaxILi2ELi0EEEEEbRKNSE_6ParamsENSA_25PipelineTmaAsyncNoClusterILi2ENSA_16PipelineTmaAsyncILi2EEEEES1B_RNSA_13PipelineStateILj2EEERT0_RT1_iRiRKNS_16SeqlenInfoQKNewKILb1ELb0EEENS2_IJiiiiEEERT_ENKUliT_T0_T1_E_clIZSF_ISO_S12_S14_EbS17_S1B_S1B_S1E_S1G_S1I_iS1J_S1N_S1O_S1Q_EUlRS1R_iE1_NS3_ILb0EEENS3_ILb1EEEEEDaiS1R_S1S_S1T_)
        /*00c8*/ 	.word	0x000004e0


	//----- nvinfo : EIATTR_FRAME_SIZE
	.align		4
.L_53:
        /*00cc*/ 	.byte	0x04, 0x11
        /*00ce*/ 	.short	(.L_55 - .L_54)
	.align		4
.L_54:
        /*00d0*/ 	.word	index@(_ZN7cutlass13device_kernelIN5flash11enable_sm90INS1_16FlashAttnFwdSm90INS1_25CollectiveMainloopFwdSm90ILi2EN4cute5tupleIJNS5_1CILi1EEES8_S8_EEENS6_IJNS7_ILi128EEENS7_ILi96EEENS7_ILi64EEEEEELi256ENS_10bfloat16_tEfNS_4arch4Sm90ELb0ELb1ELb1ELb1ELb0ELb0ELb1ELb1ELb0ELb1ELb0ELb0EEENS1_21CollectiveEpilogueFwdINS6_IJSA_NS7_ILi256EEESB_EEES9_SE_SG_Li256ELb1ELb1ELb0ELb0EEENS1_36VarlenDynamicPersistentTileSchedulerILi128ELi96ELi256ELi128ELb0ELb1ELb1ELb1ELb0ELb1EEEEEEEEEvNT_6ParamsE)
        /*00d4*/ 	.word	0x000004e0


	//----- nvinfo : EIATTR_REGCOUNT
	.align		4
.L_55:
        /*00d8*/ 	.byte	0x04, 0x2f
        /*00da*/ 	.short	(.L_57 - .L_56)
	.align		4
.L_56:
        /*00dc*/ 	.word	index@(_ZN7cutlass13device_kernelIN5flash11enable_sm90INS1_16FlashAttnFwdSm90INS1_25CollectiveMainloopFwdSm90ILi2EN4cute5tupleIJNS5_1CILi1EEES8_S8_EEENS6_IJNS7_ILi128EEENS7_ILi96EEENS7_ILi64EEEEEELi256ENS_10bfloat16_tEfNS_4arch4Sm90ELb0ELb1ELb1ELb1ELb0ELb1ELb0ELb1ELb0ELb1ELb0ELb0EEENS1_21CollectiveEpilogueFwdINS6_IJSA_NS7_ILi256EEESB_EEES9_SE_SG_Li256ELb1ELb1ELb0ELb0EEENS1_36VarlenDynamicPersistentTileSchedulerILi128ELi96ELi256ELi128ELb0ELb1ELb1ELb1ELb0ELb1EEEEEEEEEvNT_6ParamsE)
        /*00e0*/ 	.word	0x000000a8


	//----- nvinfo : EIATTR_FRAME_SIZE
	.align		4
.L_57:
        /*00e4*/ 	.byte	0x04, 0x11
        /*00e6*/ 	.short	(.L_59 - .L_58)
	.align		4
.L_58:
        /*00e8*/ 	.word	index@(_ZN7cutlass13device_kernelIN5flash11enable_sm90INS1_16FlashAttnFwdSm90INS1_25CollectiveMainloopFwdSm90ILi2EN4cute5tupleIJNS5_1CILi1EEES8_S8_EEENS6_IJNS7_ILi128EEENS7_ILi96EEENS7_ILi64EEEEEELi256ENS_10bfloat16_tEfNS_4arch4Sm90ELb0ELb1ELb1ELb1ELb0ELb1ELb0ELb1ELb0ELb1ELb0ELb0EEENS1_21CollectiveEpilogueFwdINS6_IJSA_NS7_ILi256EEESB_EEES9_SE_SG_Li256ELb1ELb1ELb0ELb0EEENS1_36VarlenDynamicPersistentTileSchedulerILi128ELi96ELi256ELi128ELb0ELb1ELb1ELb1ELb0ELb1EEEEEEEEEvNT_6ParamsE)
        /*00ec*/ 	.word	0x00000058


	//----- nvinfo : EIATTR_REGCOUNT
	.align		4
.L_59:
        /*00f0*/ 	.byte	0x04, 0x2f
        /*00f2*/ 	.short	(.L_61 - .L_60)
	.align		4
.L_60:
        /*00f4*/ 	.word	index@(_ZN7cutlass13device_kernelIN5flash11enable_sm90INS1_16FlashAttnFwdSm90INS1_25CollectiveMainloopFwdSm90ILi2EN4cute5tupleIJNS5_1CILi1EEES8_S8_EEENS6_IJNS7_ILi128EEENS7_ILi96EEENS7_ILi64EEEEEELi256ENS_10bfloat16_tEfNS_4arch4Sm90ELb0ELb1ELb1ELb1ELb0ELb0ELb0ELb1ELb0ELb1ELb0ELb0EEENS1_21CollectiveEpilogueFwdINS6_IJSA_NS7_ILi256EEESB_EEES9_SE_SG_Li256ELb1ELb1ELb0ELb0EEENS1_36VarlenDynamicPersistentTileSchedulerILi128ELi96ELi256ELi128ELb0ELb1ELb1ELb1ELb0ELb1EEEEEEEEEvNT_6ParamsE)
        /*00f8*/ 	.word	0x000000a8


	//----- nvinfo : EIATTR_FRAME_SIZE
	.align		4
.L_61:
        /*00fc*/ 	.byte	0x04, 0x11
        /*00fe*/ 	.short	(.L_63 - .L_62)
	.align		4
.L_62:
        /*0100*/ 	.word	index@(_ZN7cutlass13device_kernelIN5flash11enable_sm90INS1_16FlashAttnFwdSm90INS1_25CollectiveMainloopFwdSm90ILi2EN4cute5tupleIJNS5_1CILi1EEES8_S8_EEENS6_IJNS7_ILi128EEENS7_ILi96EEENS7_ILi64EEEEEELi256ENS_10bfloat16_tEfNS_4arch4Sm90ELb0ELb1ELb1ELb1ELb0ELb0ELb0ELb1ELb0ELb1ELb0ELb0EEENS1_21CollectiveEpilogueFwdINS6_IJSA_NS7_ILi256EEESB_EEES9_SE_SG_Li256ELb1ELb1ELb0ELb0EEENS1_36VarlenDynamicPersistentTileSchedulerILi128ELi96ELi256ELi128ELb0ELb1ELb1ELb1ELb0ELb1EEEEEEEEEvNT_6ParamsE)
        /*0104*/ 	.word	0x00000048


	//----- nvinfo : EIATTR_REGCOUNT
	.align		4
.L_63:
        /*0108*/ 	.byte	0x04, 0x2f
        /*010a*/ 	.short	(.L_65 - .L_64)
	.align		4
.L_64:
        /*010c*/ 	.word	index@(_ZN7cutlass13device_kernelIN5flash11enable_sm90INS1_16FlashAttnFwdSm90INS1_25CollectiveMainloopFwdSm90ILi2EN4cute5tupleIJNS5_1CILi1EEES8_S8_EEENS6_IJNS7_ILi128EEENS7_ILi96EEENS7_ILi64EEEEEELi256ENS_10bfloat16_tEfNS_4arch4Sm90ELb0ELb1ELb1ELb0ELb0ELb0ELb1ELb1ELb0ELb1ELb0ELb0EEENS1_21CollectiveEpilogueFwdINS6_IJSA_NS7_ILi256EEESB_EEES9_SE_SG_Li256ELb0ELb1ELb0ELb0EEENS1_30DynamicPersistentTileSchedulerILi256ELi128ELb0ELb1ELb1EEEEEEEEEvNT_6ParamsE)
        /*0110*/ 	.word	0x000000a8


	//----- nvinfo : EIATTR_FRAME_SIZE
	.align		4
.L_65:
        /*0114*/ 	.byte	0x04, 0x11
        /*0116*/ 	.short	(.L_67 - .L_66)
	.align		4
.L_66:
        /*0118*/ 	.word	index@($_ZN7cutlass13device_kernelIN5flash11enable_sm90INS1_16FlashAttnFwdSm90INS1_25CollectiveMainloopFwdSm90ILi2EN4cute5tupleIJNS5_1CILi1EEES8_S8_EEENS6_IJNS7_ILi128EEENS7_ILi96EEENS7_ILi64EEEEEELi256ENS_10bfloat16_tEfNS_4arch4Sm90ELb0ELb1ELb1ELb0ELb0ELb0ELb1ELb1ELb0ELb1ELb0ELb0EEENS1_21CollectiveEpilogueFwdINS6_IJSA_NS7_ILi256EEESB_EEES9_SE_SG_Li256ELb0ELb1ELb0ELb0EEENS1_30DynamicPersistentTileSchedulerILi256ELi128ELb0ELb1ELb1EEEEEEEEEvNT_6ParamsE$_ZZN5flash25CollectiveMainloopFwdSm90ILi2EN4cute5tupleIJNS1_1CILi1EEES4_S4_EEENS2_IJNS3_ILi128EEENS3_ILi96EEENS3_ILi64EEEEEELi256EN7cutlass10bfloat16_tEfNSA_4arch4Sm90ELb0ELb1ELb1ELb0ELb0ELb0ELb1ELb1ELb0ELb1ELb0ELb0EE3mmaINS_16FlashAttnFwdSm90ISE_NS_21CollectiveEpilogueFwdINS2_IJS6_NS3_ILi256EEES7_EEES5_SB_SD_Li256ELb0ELb1ELb0ELb0EEENS_30DynamicPersistentTileSchedulerILi256ELi128ELb0ELb1ELb1EEEE13SharedStorageENS1_6TensorINS1_11ArrayEngineIfLm128EEENS1_6LayoutINS2_IJNS2_IJNS3_ILi2EEEST_NS3_ILi32EEEEEES4_S4_EEENS2_IJNS2_IJS4_ST_NS3_ILi4EEEEEENS3_ILi0EEESZ_EEEEEEENS_7SoftmaxILi2ELi0EEEEEbRKNSE_6ParamsENSA_25PipelineTmaAsyncNoClusterILi2ENSA_16PipelineTmaAsyncILi2EEEEES1B_RNSA_13PipelineStateILj2EEERT0_RT1_iRiRKNS_16SeqlenInfoQKNewKILb0ELb0EEENS2_IJiiiiEEERT_ENKUliT_T0_T1_E_clIZSF_ISO_S12_S14_EbS17_S1B_S1B_S1E_S1G_S1I_iS1J_S1N_S1O_S1Q_EUlRS1R_iE1_NS3_ILb0EEENS3_ILb1EEEEEDaiS1R_S1S_S1T_)
        /*011c*/ 	.word	0x000004c0


	//----- nvinfo : EIATTR_FRAME_SIZE
	.align		4
.L_67:
        /*0120*/ 	.byte	0x04, 0x11
        /*0122*/ 	.short	(.L_69 - .L_68)
	.align		4
.L_68:
        /*0124*/ 	.word	index@(_ZN7cutlass13device_kernelIN5flash11enable_sm90INS1_16FlashAttnFwdSm90INS1_25CollectiveMainloopFwdSm90ILi2EN4cute5tupleIJNS5_1CILi1EEES8_S8_EEENS6_IJNS7_ILi128EEENS7_ILi96EEENS7_ILi64EEEEEELi256ENS_10bfloat16_tEfNS_4arch4Sm90ELb0ELb1ELb1ELb0ELb0ELb0ELb1ELb1ELb0ELb1ELb0ELb0EEENS1_21CollectiveEpilogueFwdINS6_IJSA_NS7_ILi256EEESB_EEES9_SE_SG_Li256ELb0ELb1ELb0ELb0EEENS1_30DynamicPersistentTileSchedulerILi256ELi128ELb0ELb1ELb1EEEEEEEEEvNT_6ParamsE)
        /*0128*/ 	.word	0x000004c0


	//----- nvinfo : EIATTR_REGCOUNT
	.align		4
.L_69:
        /*012c*/ 	.byte	0x04, 0x2f
        /*012e*/ 	.short	(.L_71 - .L_70)
	.align		4
.L_70:
        /*0130*/ 	.word	index@(_ZN7cutlass13device_kernelIN5flash11enable_sm90INS1_16FlashAttnFwdSm90INS1_25CollectiveMainloopFwdSm90ILi2EN4cute5tupleIJNS5_1CILi1EEES8_S8_EEENS6_IJNS7_ILi128EEENS7_ILi96EEENS7_ILi64EEEEEELi256ENS_10bfloat16_tEfNS_4arch4Sm90ELb0ELb1ELb1ELb0ELb0ELb0ELb0ELb1ELb0ELb1ELb0ELb0EEENS1_21CollectiveEpilogueFwdINS6_IJSA_NS7_ILi256EEESB_EEES9_SE_SG_Li256ELb0ELb1ELb0ELb0EEENS1_30DynamicPersistentTileSchedulerILi256ELi128ELb0ELb1ELb1EEEEEEEEEvNT_6ParamsE)
        /*0134*/ 	.word	0x000000a8


	//----- nvinfo : EIATTR_FRAME_SIZE
	.align		4
.L_71:
        /*0138*/ 	.byte	0x04, 0x11
        /*013a*/ 	.short	(.L_73 - .L_72)
	.align		4
.L_72:
        /*013c*/ 	.word	index@(_ZN7cutlass13device_kernelIN5flash11enable_sm90INS1_16FlashAttnFwdSm90INS1_25CollectiveMainloopFwdSm90ILi2EN4cute5tupleIJNS5_1CILi1EEES8_S8_EEENS6_IJNS7_ILi128EEENS7_ILi96EEENS7_ILi64EEEEEELi256ENS_10bfloat16_tEfNS_4arch4Sm90ELb0ELb1ELb1ELb0ELb0ELb0ELb0ELb1ELb0ELb1ELb0ELb0EEENS1_21CollectiveEpilogueFwdINS6_IJSA_NS7_ILi256EEESB_EEES9_SE_SG_Li256ELb0ELb1ELb0ELb0EEENS1_30DynamicPersistentTileSchedulerILi256ELi128ELb0ELb1ELb1EEEEEEEEEvNT_6ParamsE)
        /*0140*/ 	.word	0x00000020


	//----- nvinfo : EIATTR_REGCOUNT
	.align		4
.L_73:
        /*0144*/ 	.byte	0x04, 0x2f
        /*0146*/ 	.short	(.L_75 - .L_74)
	.align		4
.L_74:
        /*0148*/ 	.word	index@(_ZN7cutlass13device_kernelIN5flash11enable_sm90INS1_16FlashAttnFwdSm90INS1_25CollectiveMainloopFwdSm90ILi2EN4cute5tupleIJNS5_1CILi1EEES8_S8_EEENS6_IJNS7_ILi128EEENS7_ILi96EEENS7_ILi64EEEEEELi256ENS_10bfloat16_tEfNS_4arch4Sm90ELb0ELb0ELb1ELb1ELb0ELb1ELb1ELb1ELb0ELb1ELb0ELb0EEENS1_21CollectiveEpilogueFwdINS6_IJSA_NS7_ILi256EEESB_EEES9_SE_SG_Li256ELb1ELb1ELb0ELb0EEENS1_36VarlenDynamicPersistentTileSchedulerILi128ELi96ELi256ELi128ELb0ELb1ELb1ELb0ELb1ELb1EEEEEEEEEvNT_6ParamsE)
        /*014c*/ 	.word	0x000000a8


	//----- nvinfo : EIATTR_FRAME_SIZE
	.align		4
.L_75:
        /*0150*/ 	.byte	0x04, 0x11
        /*0152*/ 	.short	(.L_77 - .L_76)
	.align		4
.L_76:
        /*0154*/ 	.word	index@(_ZN7cutlass13device_kernelIN5flash11enable_sm90INS1_16FlashAttnFwdSm90INS1_25CollectiveMainloopFwdSm90ILi2EN4cute5tupleIJNS5_1CILi1EEES8_S8_EEENS6_IJNS7_ILi128EEENS7_ILi96EEENS7_ILi64EEEEEELi256ENS_10bfloat16_tEfNS_4arch4Sm90ELb0ELb0ELb1ELb1ELb0ELb1ELb1ELb1ELb0ELb1ELb0ELb0EEENS1_21CollectiveEpilogueFwdINS6_IJSA_NS7_ILi256EEESB_EEES9_SE_SG_Li256ELb1ELb1ELb0ELb0EEENS1_36VarlenDynamicPersistentTileSchedulerILi128ELi96ELi256ELi128ELb0ELb1ELb1ELb0ELb1ELb1EEEEEEEEEvNT_6ParamsE)
        /*0158*/ 	.word	0x00000098


	//----- nvinfo : EIATTR_REGCOUNT
	.align		4
.L_77:
        /*015c*/ 	.byte	0x04, 0x2f
        /*015e*/ 	.short	(.L_79 - .L_78)
	.align		4
.L_78:
        /*0160*/ 	.word	index@(_ZN7cutlass13device_kernelIN5flash11enable_sm90INS1_16FlashAttnFwdSm90INS1_25CollectiveMainloopFwdSm90ILi2EN4cute5tupleIJNS5_1CILi1EEES8_S8_EEENS6_IJNS7_ILi128EEENS7_ILi96EEENS7_ILi64EEEEEELi256ENS_10bfloat16_tEfNS_4arch4Sm90ELb0ELb0ELb1ELb1ELb0ELb0ELb1ELb1ELb0ELb1ELb0ELb0EEENS1_21CollectiveEpilogueFwdINS6_IJSA_NS7_ILi256EEESB_EEES9_SE_SG_Li256ELb1ELb1ELb0ELb0EEENS1_36VarlenDynamicPersistentTileSchedulerILi128ELi96ELi256ELi128ELb0ELb1ELb1ELb0ELb1ELb1EEEEEEEEEvNT_6ParamsE)
        /*0164*/ 	.word	0x000000a8


	//----- nvinfo : EIATTR_FRAME_SIZE
	.align		4
.L_79:
        /*0168*/ 	.byte	0x04, 0x11
        /*016a*/ 	.short	(.L_81 - .L_80)
	.align		4
.L_80:
        /*016c*/ 	.word	index@(_ZN7cutlass13device_kernelIN5flash11enable_sm90INS1_16FlashAttnFwdSm90INS1_25CollectiveMainloopFwdSm90ILi2EN4cute5tupleIJNS5_1CILi1EEES8_S8_EEENS6_IJNS7_ILi128EEENS7_ILi96EEENS7_ILi64EEEEEELi256ENS_10bfloat16_tEfNS_4arch4Sm90ELb0ELb0ELb1ELb1ELb0ELb0ELb1ELb1ELb0ELb1ELb0ELb0EEENS1_21CollectiveEpilogueFwdINS6_IJSA_NS7_ILi256EEESB_EEES9_SE_SG_Li256ELb1ELb1ELb0ELb0EEENS1_36VarlenDynamicPersistentTileSchedulerILi128ELi96ELi256ELi128ELb0ELb1ELb1ELb0ELb1ELb1EEEEEEEEEvNT_6ParamsE)
        /*0170*/ 	.word	0x00000078


	//----- nvinfo : EIATTR_REGCOUNT
	.align		4
.L_81:
        /*0174*/ 	.byte	0x04, 0x2f
        /*0176*/ 	.short	(.L_83 - .L_82)
	.align		4
.L_82:
        /*0178*/ 	.word	index@(_ZN7cutlass13device_kernelIN5flash11enable_sm90INS1_16FlashAttnFwdSm90INS1_25CollectiveMainloopFwdSm90ILi2EN4cute5tupleIJNS5_1CILi1EEES8_S8_EEENS6_IJNS7_ILi128EEENS7_ILi96EEENS7_ILi64EEEEEELi256ENS_10bfloat16_tEfNS_4arch4Sm90ELb0ELb0ELb1ELb1ELb0ELb1ELb0ELb1ELb0ELb1ELb0ELb0EEENS1_21CollectiveEpilogueFwdINS6_IJSA_NS7_ILi256EEESB_EEES9_SE_SG_Li256ELb1ELb1ELb0ELb0EEENS1_36VarlenDynamicPersistentTileSchedulerILi128ELi96ELi256ELi128ELb0ELb1ELb1ELb0ELb1ELb1EEEEEEEEEvNT_6ParamsE)
        /*017c*/ 	.word	0x000000a8


	//----- nvinfo : EIATTR_FRAME_SIZE
	.align		4
.L_83:
        /*0180*/ 	.byte	0x04, 0x11
        /*0182*/ 	.short	(.L_85 - .L_84)
	.align		4
.L_84:
        /*0184*/ 	.word	index@(_ZN7cutlass13device_kernelIN5flash11enable_sm90INS1_16FlashAttnFwdSm90INS1_25CollectiveMainloopFwdSm90ILi2EN4cute5tupleIJNS5_1CILi1EEES8_S8_EEENS6_IJNS7_ILi128EEENS7_ILi96EEENS7_ILi64EEEEEELi256ENS_10bfloat16_tEfNS_4arch4Sm90ELb0ELb0ELb1ELb1ELb0ELb1ELb0ELb1ELb0ELb1ELb0ELb0EEENS1_21CollectiveEpilogueFwdINS6_IJSA_NS7_ILi256EEESB_EEES9_SE_SG_Li256ELb1ELb1ELb0ELb0EEENS1_36VarlenDynamicPersistentTileSchedulerILi128ELi96ELi256ELi128ELb0ELb1ELb1ELb0ELb1ELb1EEEEEEEEEvNT_6ParamsE)
        /*0188*/ 	.word	0x00000068


	//----- nvinfo : EIATTR_REGCOUNT
	.align		4
.L_85:
        /*018c*/ 	.byte	0x04, 0x2f
        /*018e*/ 	.short	(.L_87 - .L_86)
	.align		4
.L_86:
        /*0190*/ 	.word	index@(_ZN7cutlass13device_kernelIN5flash11enable_sm90INS1_16FlashAttnFwdSm90INS1_25CollectiveMainloopFwdSm90ILi2EN4cute5tupleIJNS5_1CILi1EEES8_S8_EEENS6_IJNS7_ILi128EEENS7_ILi96EEENS7_ILi64EEEEEELi256ENS_10bfloat16_tEfNS_4arch4Sm90ELb0ELb0ELb1ELb1ELb0ELb0ELb0ELb1ELb0ELb1ELb0ELb0EEENS1_21CollectiveEpilogueFwdINS6_IJSA_NS7_ILi256EEESB_EEES9_SE_SG_Li256ELb1ELb1ELb0ELb0EEENS1_36VarlenDynamicPersistentTileSchedulerILi128ELi96ELi256ELi128ELb0ELb1ELb1ELb0ELb1ELb1EEEEEEEEEvNT_6ParamsE)
        /*0194*/ 	.word	0x000000a8


	//----- nvinfo : EIATTR_FRAME_SIZE
	.align		4
.L_87:
        /*0198*/ 	.byte	0x04, 0x11
        /*019a*/ 	.short	(.L_89 - .L_88)
	.align		4
.L_88:
        /*019c*/ 	.word	index@(_ZN7cutlass13device_kernelIN5flash11enable_sm90INS1_16FlashAttnFwdSm90INS1_25CollectiveMainloopFwdSm90ILi2EN4cute5tupleIJNS5_1CILi1EEES8_S8_EEENS6_IJNS7_ILi128EEENS7_ILi96EEENS7_ILi64EEEEEELi256ENS_10bfloat16_tEfNS_4arch4Sm90ELb0ELb0ELb1ELb1ELb0ELb0ELb0ELb1ELb0ELb1ELb0ELb0EEENS1_21CollectiveEpilogueFwdINS6_IJSA_NS7_ILi256EEESB_EEES9_SE_SG_Li256ELb1ELb1ELb0ELb0EEENS1_36VarlenDynamicPersistentTileSchedulerILi128ELi96ELi256ELi128ELb0ELb1ELb1ELb0ELb1ELb1EEEEEEEEEvNT_6ParamsE)
        /*01a0*/ 	.word	0x00000060


	//----- nvinfo : EIATTR_REGCOUNT
	.align		4
.L_89:
        /*01a4*/ 	.byte	0x04, 0x2f
        /*01a6*/ 	.short	(.L_91 - .L_90)
	.align		4
.L_90:
        /*01a8*/ 	.word	index@(_ZN7cutlass13device_kernelIN5flash11enable_sm90INS1_16FlashAttnFwdSm90INS1_25CollectiveMainloopFwdSm90ILi2EN4cute5tupleIJNS5_1CILi1EEES8_S8_EEENS6_IJNS7_ILi128EEENS7_ILi96EEENS7_ILi64EEEEEELi256ENS_10bfloat16_tEfNS_4arch4Sm90ELb0ELb0ELb1ELb0ELb0ELb0ELb1ELb1ELb0ELb1ELb0ELb0EEENS1_21CollectiveEpilogueFwdINS6_IJSA_NS7_ILi256EEESB_EEES9_SE_SG_Li256ELb0ELb1ELb0ELb0EEENS1_29StaticPersistentTileSchedulerILb0EEEEEEEEEvNT_6ParamsE)
        /*01ac*/ 	.word	0x000000a8


	//----- nvinfo : EIATTR_FRAME_SIZE
	.align		4
.L_91:
        /*01b0*/ 	.byte	0x04, 0x11
        /*01b2*/ 	.short	(.L_93 - .L_92)
	.align		4
.L_92:
        /*01b4*/ 	.word	index@(_ZN7cutlass13device_kernelIN5flash11enable_sm90INS1_16FlashAttnFwdSm90INS1_25CollectiveMainloopFwdSm90ILi2EN4cute5tupleIJNS5_1CILi1EEES8_S8_EEENS6_IJNS7_ILi128EEENS7_ILi96EEENS7_ILi64EEEEEELi256ENS_10bfloat16_tEfNS_4arch4Sm90ELb0ELb0ELb1ELb0ELb0ELb0ELb1ELb1ELb0ELb1ELb0ELb0EEENS1_21CollectiveEpilogueFwdINS6_IJSA_NS7_ILi256EEESB_EEES9_SE_SG_Li256ELb0ELb1ELb0ELb0EEENS1_29StaticPersistentTileSchedulerILb0EEEEEEEEEvNT_6ParamsE)
        /*01b8*/ 	.word	0x00000068


	//----- nvinfo : EIATTR_REGCOUNT
	.align		4
.L_93:
        /*01bc*/ 	.byte	0x04, 0x2f
        /*01be*/ 	.short	(.L_95 - .L_94)
	.align		4
.L_94:
        /*01c0*/ 	.word	index@(_ZN7cutlass13device_kernelIN5flash11enable_sm90INS1_16FlashAttnFwdSm90INS1_25CollectiveMainloopFwdSm90ILi2EN4cute5tupleIJNS5_1CILi1EEES8_S8_EEENS6_IJNS7_ILi128EEENS7_ILi96EEENS7_ILi64EEEEEELi256ENS_10bfloat16_tEfNS_4arch4Sm90ELb0ELb0ELb1ELb0ELb0ELb0ELb0ELb1ELb0ELb1ELb0ELb0EEENS1_21CollectiveEpilogueFwdINS6_IJSA_NS7_ILi256EEESB_EEES9_SE_SG_Li256ELb0ELb1ELb0ELb0EEENS1_29StaticPersistentTileSchedulerILb0EEEEEEEEEvNT_6ParamsE)
        /*01c4*/ 	.word	0x000000a8


	//----- nvinfo : EIATTR_FRAME_SIZE
	.align		4
.L_95:
        /*01c8*/ 	.byte	0x04, 0x11
        /*01ca*/ 	.short	(.L_97 - .L_96)
	.align		4
.L_96:
        /*01cc*/ 	.word	index@(_ZN7cutlass13device_kernelIN5flash11enable_sm90INS1_16FlashAttnFwdSm90INS1_25CollectiveMainloopFwdSm90ILi2EN4cute5tupleIJNS5_1CILi1EEES8_S8_EEENS6_IJNS7_ILi128EEENS7_ILi96EEENS7_ILi64EEEEEELi256ENS_10bfloat16_tEfNS_4arch4Sm90ELb0ELb0ELb1ELb0ELb0ELb0ELb0ELb1ELb0ELb1ELb0ELb0EEENS1_21CollectiveEpilogueFwdINS6_IJSA_NS7_ILi256EEESB_EEES9_SE_SG_Li256ELb0ELb1ELb0ELb0EEENS1_29StaticPersistentTileSchedulerILb0EEEEEEEEEvNT_6ParamsE)
        /*01d0*/ 	.word	0x00000038


	//----- nvinfo : EIATTR_MIN_STACK_SIZE
	.align		4
.L_97:
        /*01d4*/ 	.byte	0x04, 0x12
        /*01d6*/ 	.short	(.L_99 - .L_98)
	.align		4
.L_98:
        /*01d8*/ 	.word	index@(_ZN7cutlass13device_kernelIN5flash11enable_sm90INS1_16FlashAttnFwdSm90INS1_25CollectiveMainloopFwdSm90ILi2EN4cute5tupleIJNS5_1CILi1EEES8_S8_EEENS6_IJNS7_ILi128EEENS7_ILi96EEENS7_ILi64EEEEEELi256ENS_10bfloat16_tEfNS_4arch4Sm90ELb0ELb0ELb1ELb0ELb0ELb0ELb0ELb1ELb0ELb1ELb0ELb0EEENS1_21CollectiveEpilogueFwdINS6_IJSA_NS7_ILi256EEESB_EEES9_SE_SG_Li256ELb0ELb1ELb0ELb0EEENS1_29StaticPersistentTileSchedulerILb0EEEEEEEEEvNT_6ParamsE)
        /*01dc*/ 	.word	0x00000038


	//----- nvinfo : EIATTR_MIN_STACK_SIZE
	.align		4
.L_99:
        /*01e0*/ 	.byte	0x04, 0x12
        /*01e2*/ 	.short	(.L_101 - .L_100)
	.align		4
.L_100:
        /*01e4*/ 	.word	index@(_ZN7cutlass13device_kernelIN5flash11enable_sm90INS1_16FlashAttnFwdSm90INS1_25CollectiveMainloopFwdSm90ILi2EN4cute5tupleIJNS5_1CILi1EEES8_S8_EEENS6_IJNS7_ILi128EEENS7_ILi96EEENS7_ILi64EEEEEELi256ENS_10bfloat16_tEfNS_4arch4Sm90ELb0ELb0ELb1ELb0ELb0ELb0ELb1ELb1ELb0ELb1ELb0ELb0EEENS1_21CollectiveEpilogueFwdINS6_IJSA_NS7_ILi256EEESB_EEES9_SE_SG_Li256ELb0ELb1ELb0ELb0EEENS1_29StaticPersistentTileSchedulerILb0EEEEEEEEEvNT_6ParamsE)
        /*01e8*/ 	.word	0x00000068


	//----- nvinfo : EIATTR_MIN_STACK_SIZE
	.align		4
.L_101:
        /*01ec*/ 	.byte	0x04, 0x12
        /*01ee*/ 	.short	(.L_103 - .L_102)
	.align		4
.L_102:
        /*01f0*/ 	.word	index@(_ZN7cutlass13device_kernelIN5flash11enable_sm90INS1_16FlashAttnFwdSm90INS1_25CollectiveMainloopFwdSm90ILi2EN4cute5tupleIJNS5_1CILi1EEES8_S8_EEENS6_IJNS7_ILi128EEENS7_ILi96EEENS7_ILi64EEEEEELi256ENS_10bfloat16_tEfNS_4arch4Sm90ELb0ELb0ELb1ELb1ELb0ELb0ELb0ELb1ELb0ELb1ELb0ELb0EEENS1_21CollectiveEpilogueFwdINS6_IJSA_NS7_ILi256EEESB_EEES9_SE_SG_Li256ELb1ELb1ELb0ELb0EEENS1_36VarlenDynamicPersistentTileSchedulerILi128ELi96ELi256ELi128ELb0ELb1ELb1ELb0ELb1ELb1EEEEEEEEEvNT_6ParamsE)
        /*01f4*/ 	.word	0x00000060


	//----- nvinfo : EIATTR_MIN_STACK_SIZE
	.align		4
.L_103:
        /*01f8*/ 	.byte	0x04, 0x12
        /*01fa*/ 	.short	(.L_105 - .L_104)
	.align		4
.L_104:
        /*01fc*/ 	.word	index@(_ZN7cutlass13device_kernelIN5flash11enable_sm90INS1_16FlashAttnFwdSm90INS1_25CollectiveMainloopFwdSm90ILi2EN4cute5tupleIJNS5_1CILi1EEES8_S8_EEENS6_IJNS7_ILi128EEENS7_ILi96EEENS7_ILi64EEEEEELi256ENS_10bfloat16_tEfNS_4arch4Sm90ELb0ELb0ELb1ELb1ELb0ELb1ELb0ELb1ELb0ELb1ELb0ELb0EEENS1_21CollectiveEpilogueFwdINS6_IJSA_NS7_ILi256EEESB_EEES9_SE_SG_Li256ELb1ELb1ELb0ELb0EEENS1_36VarlenDynamicPersistentTileSchedulerILi128ELi96ELi256ELi128ELb0ELb1ELb1ELb0ELb1ELb1EEEEEEEEEvNT_6ParamsE)
        /*0200*/ 	.word	0x00000068


	//----- nvinfo : EIATTR_MIN_STACK_SIZE
	.align		4
.L_105:
        /*0204*/ 	.byte	0x04, 0x12
        /*0206*/ 	.short	(.L_107 - .L_106)
	.align		4
.L_106:
        /*0208*/ 	.word	index@(_ZN7cutlass13device_kernelIN5flash11enable_sm90INS1_16FlashAttnFwdSm90INS1_25CollectiveMainloopFwdSm90ILi2EN4cute5tupleIJNS5_1CILi1EEES8_S8_EEENS6_IJNS7_ILi128EEENS7_ILi96EEENS7_ILi64EEEEEELi256ENS_10bfloat16_tEfNS_4arch4Sm90ELb0ELb0ELb1ELb1ELb0ELb0ELb1ELb1ELb0ELb1ELb0ELb0EEENS1_21CollectiveEpilogueFwdINS6_IJSA_NS7_ILi256EEESB_EEES9_SE_SG_Li256ELb1ELb1ELb0ELb0EEENS1_36VarlenDynamicPersistentTileSchedulerILi128ELi96ELi256ELi128ELb0ELb1ELb1ELb0ELb1ELb1EEEEEEEEEvNT_6ParamsE)
        /*020c*/ 	.word	0x00000078


	//----- nvinfo : EIATTR_MIN_STACK_SIZE
	.align		4
.L_107:
        /*0210*/ 	.byte	0x04, 0x12
        /*0212*/ 	.short	(.L_109 - .L_108)
	.align		4
.L_108:
        /*0214*/ 	.word	index@(_ZN7cutlass13device_kernelIN5flash11enable_sm90INS1_16FlashAttnFwdSm90INS1_25CollectiveMainloopFwdSm90ILi2EN4cute5tupleIJNS5_1CILi1EEES8_S8_EEENS6_IJNS7_ILi128EEENS7_ILi96EEENS7_ILi64EEEEEELi256ENS_10bfloat16_tEfNS_4arch4Sm90ELb0ELb0ELb1ELb1ELb0ELb1ELb1ELb1ELb0ELb1ELb0ELb0EEENS1_21CollectiveEpilogueFwdINS6_IJSA_NS7_ILi256EEESB_EEES9_SE_SG_Li256ELb1ELb1ELb0ELb0EEENS1_36VarlenDynamicPersistentTileSchedulerILi128ELi96ELi256ELi128ELb0ELb1ELb1ELb0ELb1ELb1EEEEEEEEEvNT_6ParamsE)
        /*0218*/ 	.word	0x00000098


	//----- nvinfo : EIATTR_MIN_STACK_SIZE
	.align		4
.L_109:
        /*021c*/ 	.byte	0x04, 0x12
        /*021e*/ 	.short	(.L_111 - .L_110)
	.align		4
.L_110:
        /*0220*/ 	.word	index@(_ZN7cutlass13device_kernelIN5flash11enable_sm90INS1_16FlashAttnFwdSm90INS1_25CollectiveMainloopFwdSm90ILi2EN4cute5tupleIJNS5_1CILi1EEES8_S8_EEENS6_IJNS7_ILi128EEENS7_ILi96EEENS7_ILi64EEEEEELi256ENS_10bfloat16_tEfNS_4arch4Sm90ELb0ELb1ELb1ELb0ELb0ELb0ELb0ELb1ELb0ELb1ELb0ELb0EEENS1_21CollectiveEpilogueFwdINS6_IJSA_NS7_ILi256EEESB_EEES9_SE_SG_Li256ELb0ELb1ELb0ELb0EEENS1_30DynamicPersistentTileSchedulerILi256ELi128ELb0ELb1ELb1EEEEEEEEEvNT_6ParamsE)
        /*0224*/ 	.word	0x00000020


	//----- nvinfo : EIATTR_MIN_STACK_SIZE
	.align		4
.L_111:
        /*0228*/ 	.byte	0x04, 0x12
        /*022a*/ 	.short	(.L_113 - .L_112)
	.align		4
.L_112:
        /*022c*/ 	.word	index@(_ZN7cutlass13device_kernelIN5flash11enable_sm90INS1_16FlashAttnFwdSm90INS1_25CollectiveMainloopFwdSm90ILi2EN4cute5tupleIJNS5_1CILi1EEES8_S8_EEENS6_IJNS7_ILi128EEENS7_ILi96EEENS7_ILi64EEEEEELi256ENS_10bfloat16_tEfNS_4arch4Sm90ELb0ELb1ELb1ELb0ELb0ELb0ELb1ELb1ELb0ELb1ELb0ELb0EEENS1_21CollectiveEpilogueFwdINS6_IJSA_NS7_ILi256EEESB_EEES9_SE_SG_Li256ELb0ELb1ELb0ELb0EEENS1_30DynamicPersistentTileSchedulerILi256ELi128ELb0ELb1ELb1EEEEEEEEEvNT_6ParamsE)
        /*0230*/ 	.word	0x000004c0


	//----- nvinfo : EIATTR_MIN_STACK_SIZE
	.align		4
.L_113:
        /*0234*/ 	.byte	0x04, 0x12
        /*0236*/ 	.short	(.L_115 - .L_114)
	.align		4
.L_114:
        /*0238*/ 	.word	index@(_ZN7cutlass13device_kernelIN5flash11enable_sm90INS1_16FlashAttnFwdSm90INS1_25CollectiveMainloopFwdSm90ILi2EN4cute5tupleIJNS5_1CILi1EEES8_S8_EEENS6_IJNS7_ILi128EEENS7_ILi96EEENS7_ILi64EEEEEELi256ENS_10bfloat16_tEfNS_4arch4Sm90ELb0ELb1ELb1ELb1ELb0ELb0ELb0ELb1ELb0ELb1ELb0ELb0EEENS1_21CollectiveEpilogueFwdINS6_IJSA_NS7_ILi256EEESB_EEES9_SE_SG_Li256ELb1ELb1ELb0ELb0EEENS1_36VarlenDynamicPersistentTileSchedulerILi128ELi96ELi256ELi128ELb0ELb1ELb1ELb1ELb0ELb1EEEEEEEEEvNT_6ParamsE)
        /*023c*/ 	.word	0x00000048


	//----- nvinfo : EIATTR_MIN_STACK_SIZE
	.align		4
.L_115:
        /*0240*/ 	.byte	0x04, 0x12
        /*0242*/ 	.short	(.L_117 - .L_116)
	.align		4
.L_116:
        /*0244*/ 	.word	index@(_ZN7cutlass13device_kernelIN5flash11enable_sm90INS1_16FlashAttnFwdSm90INS1_25CollectiveMainloopFwdSm90ILi2EN4cute5tupleIJNS5_1CILi1EEES8_S8_EEENS6_IJNS7_ILi128EEENS7_ILi96EEENS7_ILi64EEEEEELi256ENS_10bfloat16_tEfNS_4arch4Sm90ELb0ELb1ELb1ELb1ELb0ELb1ELb0ELb1ELb0ELb1ELb0ELb0EEENS1_21CollectiveEpilogueFwdINS6_IJSA_NS7_ILi256EEESB_EEES9_SE_SG_Li256ELb1ELb1ELb0ELb0EEENS1_36VarlenDynamicPersistentTileSchedulerILi128ELi96ELi256ELi128ELb0ELb1ELb1ELb1ELb0ELb1EEEEEEEEEvNT_6ParamsE)
        /*0248*/ 	.word	0x00000058


	//----- nvinfo : EIATTR_MIN_STACK_SIZE
	.align		4
.L_117:
        /*024c*/ 	.byte	0x04, 0x12
        /*024e*/ 	.short	(.L_119 - .L_118)
	.align		4
.L_118:
        /*0250*/ 	.word	index@(_ZN7cutlass13device_kernelIN5flash11enable_sm90INS1_16FlashAttnFwdSm90INS1_25CollectiveMainloopFwdSm90ILi2EN4cute5tupleIJNS5_1CILi1EEES8_S8_EEENS6_IJNS7_ILi128EEENS7_ILi96EEENS7_ILi64EEEEEELi256ENS_10bfloat16_tEfNS_4arch4Sm90ELb0ELb1ELb1ELb1ELb0ELb0ELb1ELb1ELb0ELb1ELb0ELb0EEENS1_21CollectiveEpilogueFwdINS6_IJSA_NS7_ILi256EEESB_EEES9_SE_SG_Li256ELb1ELb1ELb0ELb0EEENS1_36VarlenDynamicPersistentTileSchedulerILi128ELi96ELi256ELi128ELb0ELb1ELb1ELb1ELb0ELb1EEEEEEEEEvNT_6ParamsE)
        /*0254*/ 	.word	0x000004e0


	//----- nvinfo : EIATTR_MIN_STACK_SIZE
	.align		4
.L_119:
        /*0258*/ 	.byte	0x04, 0x12
        /*025a*/ 	.short	(.L_121 - .L_120)
	.align		4
.L_120:
        /*025c*/ 	.word	index@(_ZN7cutlass13device_kernelIN5flash11enable_sm90INS1_16FlashAttnFwdSm90INS1_25CollectiveMainloopFwdSm90ILi2EN4cute5tupleIJNS5_1CILi1EEES8_S8_EEENS6_IJNS7_ILi128EEENS7_ILi96EEENS7_ILi64EEEEEELi256ENS_10bfloat16_tEfNS_4arch4Sm90ELb0ELb1ELb1ELb1ELb0ELb1ELb1ELb1ELb0ELb1ELb0ELb0EEENS1_21CollectiveEpilogueFwdINS6_IJSA_NS7_ILi256EEESB_EEES9_SE_SG_Li256ELb1ELb1ELb0ELb0EEENS1_36VarlenDynamicPersistentTileSchedulerILi128ELi96ELi256ELi128ELb0ELb1ELb1ELb1ELb0ELb1EEEEEEEEEvNT_6ParamsE)
        /*0260*/ 	.word	0x000004f0


	//----- nvinfo : EIATTR_MIN_STACK_SIZE
	.align		4
.L_121:
        /*0264*/ 	.byte	0x04, 0x12
        /*0266*/ 	.short	(.L_123 - .L_122)
	.align		4
.L_122:
        /*0268*/ 	.word	index@(_ZN7cutlass13device_kernelIN5flash11enable_sm90INS1_16FlashAttnFwdSm90INS1_25CollectiveMainloopFwdSm90ILi2EN4cute5tupleIJNS5_1CILi1EEES8_S8_EEENS6_IJNS7_ILi128EEENS7_ILi96EEENS7_ILi64EEEEEELi256ENS_10bfloat16_tEfNS_4arch4Sm90ELb1ELb0ELb1ELb0ELb0ELb0ELb0ELb1ELb0ELb1ELb0ELb0EEENS1_21CollectiveEpilogueFwdINS6_IJSA_NS7_ILi256EEESB_EEES9_SE_SG_Li256ELb0ELb1ELb0ELb0EEENS1_30DynamicPersistentTileSchedulerILi256ELi128ELb0ELb1ELb1EEEEEEEEEvNT_6ParamsE)
        /*026c*/ 	.word	0x00000028


	//----- nvinfo : EIATTR_MIN_STACK_SIZE
	.align		4
.L_123:
        /*0270*/ 	.byte	0x04, 0x12
        /*0272*/ 	.short	(.L_125 - .L_124)
	.align		4
.L_124:
        /*0274*/ 	.word	index@(_ZN7cutlass13device_kernelIN5flash11enable_sm90INS1_16FlashAttnFwdSm90INS1_25CollectiveMainloopFwdSm90ILi2EN4cute5tupleIJNS5_1CILi1EEES8_S8_EEENS6_IJNS7_ILi128EEENS7_ILi96EEENS7_ILi64EEEEEELi256ENS_10bfloat16_tEfNS_4arch4Sm90ELb1ELb0ELb1ELb0ELb0ELb0ELb1ELb1ELb0ELb1ELb0ELb0EEENS1_21CollectiveEpilogueFwdINS6_IJSA_NS7_ILi256EEESB_EEES9_SE_SG_Li256ELb0ELb1ELb0ELb0EEENS1_30DynamicPersistentTileSchedulerILi256ELi128ELb0ELb1ELb1EEEEEEEEEvNT_6ParamsE)
        /*0278*/ 	.word	0x00000050


	//----- nvinfo : EIATTR_MIN_STACK_SIZE
	.align		4
.L_125:
        /*027c*/ 	.byte	0x04, 0x12
        /*027e*/ 	.short	(.L_127 - .L_126)
	.align		4
.L_126:
        /*0280*/ 	.word	index@(_ZN7cutlass13device_kernelIN5flash11enable_sm90INS1_16FlashAttnFwdSm90INS1_25CollectiveMainloopFwdSm90ILi2EN4cute5tupleIJNS5_1CILi1EEES8_S8_EEENS6_IJNS7_ILi128EEENS7_ILi96EEENS7_ILi64EEEEEELi256ENS_10bfloat16_tEfNS_4arch4Sm90ELb1ELb0ELb1ELb1ELb0ELb0ELb0ELb1ELb0ELb1ELb0ELb0EEENS1_21CollectiveEpilogueFwdINS6_IJSA_NS7_ILi256EEESB_EEES9_SE_SG_Li256ELb1ELb1ELb0ELb0EEENS1_36VarlenDynamicPersistentTileSchedulerILi128ELi96ELi256ELi128ELb0ELb1ELb1ELb1ELb1ELb1EEEEEEEEEvNT_6ParamsE)
        /*0284*/ 	.word	0x00000058


	//----- nvinfo : EIATTR_MIN_STACK_SIZE
	.align		4
.L_127:
        /*0288*/ 	.byte	0x04, 0x12
        /*028a*/ 	.short	(.L_129 - .L_128)
	.align		4
.L_128:
        /*028c*/ 	.word	index@(_ZN7cutlass13device_kernelIN5flash11enable_sm90INS1_16FlashAttnFwdSm90INS1_25CollectiveMainloopFwdSm90ILi2EN4cute5tupleIJNS5_1CILi1EEES8_S8_EEENS6_IJNS7_ILi128EEENS7_ILi96EEENS7_ILi64EEEEEELi256ENS_10bfloat16_tEfNS_4arch4Sm90ELb1ELb0ELb1ELb1ELb0ELb1ELb0ELb1ELb0ELb1ELb0ELb0EEENS1_21CollectiveEpilogueFwdINS6_IJSA_NS7_ILi256EEESB_EEES9_SE_SG_Li256ELb1ELb1ELb0ELb0EEENS1_36VarlenDynamicPersistentTileSchedulerILi128ELi96ELi256ELi128ELb0ELb1ELb1ELb1ELb1ELb1EEEEEEEEEvNT_6ParamsE)
        /*0290*/ 	.word	0x00000060


	//----- nvinfo : EIATTR_MIN_STACK_SIZE
	.align		4
.L_129:
        /*0294*/ 	.byte	0x04, 0x12
        /*0296*/ 	.short	(.L_131 - .L_130)
	.align		4
.L_130:
        /*0298*/ 	.word	index@(_ZN7cutlass13device_kernelIN5flash11enable_sm90INS1_16FlashAttnFwdSm90INS1_25CollectiveMainloopFwdSm90ILi2EN4cute5tupleIJNS5_1CILi1EEES8_S8_EEENS6_IJNS7_ILi128EEENS7_ILi96EEENS7_ILi64EEEEEELi256ENS_10bfloat16_tEfNS_4arch4Sm90ELb1ELb0ELb1ELb1ELb0ELb0ELb1ELb1ELb0ELb1ELb0ELb0EEENS1_21CollectiveEpilogueFwdINS6_IJSA_NS7_ILi256EEESB_EEES9_SE_SG_Li256ELb1ELb1ELb0ELb0EEENS1_36VarlenDynamicPersistentTileSchedulerILi128ELi96ELi256ELi128ELb0ELb1ELb1ELb1ELb1ELb1EEEEEEEEEvNT_6ParamsE)
        /*029c*/ 	.word	0x00000070


	//----- nvinfo : EIATTR_MIN_STACK_SIZE
	.align		4
.L_131:
        /*02a0*/ 	.byte	0x04, 0x12
        /*02a2*/ 	.short	(.L_133 - .L_132)
	.align		4
.L_132:
        /*02a4*/ 	.word	index@(_ZN7cutlass13device_kernelIN5flash11enable_sm90INS1_16FlashAttnFwdSm90INS1_25CollectiveMainloopFwdSm90ILi2EN4cute5tupleIJNS5_1CILi1EEES8_S8_EEENS6_IJNS7_ILi128EEENS7_ILi96EEENS7_ILi64EEEEEELi256ENS_10bfloat16_tEfNS_4arch4Sm90ELb1ELb0ELb1ELb1ELb0ELb1ELb1ELb1ELb0ELb1ELb0ELb0EEENS1_21CollectiveEpilogueFwdINS6_IJSA_NS7_ILi256EEESB_EEES9_SE_SG_Li256ELb1ELb1ELb0ELb0EEENS1_36VarlenDynamicPersistentTileSchedulerILi128ELi96ELi256ELi128ELb0ELb1ELb1ELb1ELb1ELb1EEEEEEEEEvNT_6ParamsE)
        /*02a8*/ 	.word	0x000000b8
.L_133:


//--------------------- .nv.compat                --------------------------
	.section	.nv.compat,"",@"SHT_CUDA_COMPAT_INFO"
	.align	4
        /*0000*/ 	.byte	0x02, 0x09, 0x01, 0x00, 0x02, 0x02, 0x04, 0x00, 0x02, 0x05, 0x05, 0x00, 0x03, 0x07, 0x01, 0x01
        /*0010*/ 	.byte	0x02, 0x03, 0x01, 0x00, 0x02, 0x06, 0x01, 0x00, 0x04, 0x0b, 0x08, 0x00, 0x00, 0x00, 0x00, 0x00
        /*0020*/ 	.byte	0x00, 0x00, 0x00, 0x00


//--------------------- .nv.info._ZN7cutlass13device_kernelIN5flash11enable_sm90INS1_16FlashAttnFwdSm90INS1_25CollectiveMainloopFwdSm90ILi2EN4cute5tupleIJNS5_1CILi1EEES8_S8_EEENS6_IJNS7_ILi128EEENS7_ILi96EEENS7_ILi64EEEEEELi256ENS_10bfloat16_tEfNS_4arch4Sm90ELb0ELb0ELb1ELb0ELb0ELb0ELb0ELb1ELb0ELb1ELb0ELb0EEENS1_21CollectiveEpilogueFwdINS6_IJSA_NS7_ILi256EEESB_EEES9_SE_SG_Li256ELb0ELb1ELb0ELb0EEENS1_29StaticPersistentTileSchedulerILb0EEEEEEEEEvNT_6ParamsE --------------------------
	.section	.nv.info._ZN7cutlass13device_kernelIN5flash11enable_sm90INS1_16FlashAttnFwdSm90INS1_25CollectiveMainloopFwdSm90ILi2EN4cute5tupleIJNS5_1CILi1EEES8_S8_EEENS6_IJNS7_ILi128EEENS7_ILi96EEENS7_ILi64EEEEEELi256ENS_10bfloat16_tEfNS_4arch4Sm90ELb0ELb0ELb1ELb0ELb0ELb0ELb0ELb1ELb0ELb1ELb0ELb0EEENS1_21CollectiveEpilogueFwdINS6_IJSA_NS7_ILi256EEESB_EEES9_SE_SG_Li256ELb0ELb1ELb0ELb0EEENS1_29StaticPersistentTileSchedulerILb0EEEEEEEEEvNT_6ParamsE,"",@"SHT_CUDA_INFO"
	.sectionflags	@""
	.align	4


	//----- nvinfo : EIATTR_CUDA_API_VERSION
	.align		4
        /*0000*/ 	.byte	0x04, 0x37
        /*0002*/ 	.short	(.L_135 - .L_134)
.L_134:
        /*0004*/ 	.word	0x00000082


	//----- nvinfo : EIATTR_KPARAM_INFO
	.align		4
.L_135:
        /*0008*/ 	.byte	0x04, 0x17
        /*000a*/ 	.short	(.L_137 - .L_136)
.L_136:
        /*000c*/ 	.word	0x00000000
        /*0010*/ 	.short	0x0000
        /*0012*/ 	.short	0x0070
        /*0014*/ 	.byte	0x00, 0xf0, 0x01, 0x28


	//----- nvinfo : EIATTR_SPARSE_MMA_MASK
	.align		4
.L_137:
        /*0018*/ 	.byte	0x03, 0x50
        /*001a*/ 	.short	0x0000


	//----- nvinfo : EIATTR_MAXREG_COUNT
	.align		4
        /*001c*/ 	.byte	0x03, 0x1b
        /*001e*/ 	.short	0x00a8


	//----- nvinfo : EIATTR_NUM_BARRIERS
	.align		4
        /*0020*/ 	.byte	0x02, 0x4c
        /*0022*/ 	.byte	0x10
	.zero		1


	//----- nvinfo : EIATTR_EXTERNS
	.align		4
        /*0024*/ 	.byte	0x04, 0x0f
        /*0026*/ 	.short	(.L_139 - .L_138)


	//   ....[0]....
	.align		4
.L_138:
        /*0028*/ 	.word	index@(__assertfail)


	//----- nvinfo : EIATTR_ANNOTATIONS
	.align		4
.L_139:
        /*002c*/ 	.byte	0x04, 0x55
        /*002e*/ 	.short	(.L_141 - .L_140)


	//   ....[0]....
.L_140:
        /*0030*/ 	.word	0x00000001
        /*0034*/ 	.byte	0xe0, 0x7d, 0x00, 0x00, 0x01, 0x00, 0x00, 0x00, 0x20, 0x7f, 0x00, 0x00, 0x01, 0x00, 0x00, 0x00
        /* <DEDUP_REMOVED lines=25> */
        /*01d4*/ 	.byte	0x70, 0xbc, 0x00, 0x00


	//----- nvinfo : EIATTR_MERCURY_ISA_VERSION
	.align		4
.L_141:
        /*01d8*/ 	.byte	0x03, 0x5f
        /*01da*/ 	.short	0x0101


	//----- nvinfo : EIATTR_INT_WARP_WIDE_INSTR_OFFSETS
	.align		4
        /*01dc*/ 	.byte	0x04, 0x31
        /*01de*/ 	.short	(.L_143 - .L_142)


	//   ....[0]....
.L_142:
        /*01e0*/ 	.word	0x00000130


	//   ....[1]....
        /*01e4*/ 	.word	0x00000170


	//   ....[2]....
        /*01e8*/ 	.word	0x000001e0


	//----- nvinfo : EIATTR_COOP_GROUP_MASK_REGIDS
	.align		4
.L_143:
        /*01ec*/ 	.byte	0x04, 0x29
        /*01ee*/ 	.short	(.L_145 - .L_144)


	//   ....[0]....
.L_144:
        /*01f0*/ 	.word	0xffffffff


	//   ....[1]....
        /*01f4*/ 	.word	0xffffffff


	//   ....[2]....
        /*01f8*/ 	.word	0xffffffff


	//   ....[3]....
        /*01fc*/ 	.word	0xffffffff


	//   ....[4]....
        /*0200*/ 	.word	0xffffffff


	//   ....[5]....
        /*0204*/ 	.word	0xffffffff


	//   ....[6]....
        /*0208*/ 	.word	0xffffffff


	//   ....[7]....
        /*020c*/ 	.word	0xffffffff


	//   ....[8]....
        /*0210*/ 	.word	0xffffffff


	//   ....[9]....
        /*0214*/ 	.word	0xffffffff


	//   ....[10]....
        /*0218*/ 	.word	0xffffffff


	//   ....[11]....
        /*021c*/ 	.word	0xffffffff


	//   ....[12]....
        /*0220*/ 	.word	0xffffffff


	//   ....[13]....
        /*0224*/ 	.word	0xffffffff


	//   ....[14]....
        /*0228*/ 	.word	0xffffffff


	//   ....[15]....
        /*022c*/ 	.word	0xffffffff


	//   ....[16]....
        /*0230*/ 	.word	0xffffffff


	//   ....[17]....
        /*0234*/ 	.word	0xffffffff


	//   ....[18]....
        /*0238*/ 	.word	0xffffffff


	//   ....[19]....
        /*023c*/ 	.word	0xffffffff


	//   ....[20]....
        /*0240*/ 	.word	0xffffffff


	//   ....[21]....
        /*0244*/ 	.word	0xffffffff


	//   ....[22]....
        /*0248*/ 	.word	0xffffffff


	//   ....[23]....
        /*024c*/ 	.word	0xffffffff


	//   ....[24]....
        /*0250*/ 	.word	0xffffffff


	//   ....[25]....
        /*0254*/ 	.word	0xffffffff


	//   ....[26]....
        /*0258*/ 	.word	0xffffffff


	//   ....[27]....
        /*025c*/ 	.word	0xffffffff


	//   ....[28]....
        /*0260*/ 	.word	0xffffffff


	//   ....[29]....
        /*0264*/ 	.word	0xffffffff


	//   ....[30]....
        /*0268*/ 	.word	0xffffffff


	//   ....[31]....
        /*026c*/ 	.word	0xffffffff


	//   ....[32]....
        /*0270*/ 	.word	0xffffffff


	//   ....[33]....
        /*0274*/ 	.word	0xffffffff


	//   ....[34]....
        /*0278*/ 	.word	0xffffffff


	//   ....[35]....
        /*027c*/ 	.word	0xffffffff


	//   ....[36]....
        /*0280*/ 	.word	0xffffffff


	//   ....[37]....
        /*0284*/ 	.word	0xffffffff


	//   ....[38]....
        /*0288*/ 	.word	0xffffffff


	//   ....[39]....
        /*028c*/ 	.word	0xffffffff


	//   ....[40]....
        /*0290*/ 	.word	0xffffffff


	//   ....[41]....
        /*0294*/ 	.word	0xffffffff


	//   ....[42]....
        /*0298*/ 	.word	0xffffffff


	//   ....[43]....
        /*029c*/ 	.word	0xffffffff


	//   ....[44]....
        /*02a0*/ 	.word	0xffffffff


	//   ....[45]....
        /*02a4*/ 	.word	0xffffffff


	//   ....[46]....
        /*02a8*/ 	.word	0xffffffff


	//   ....[47]....
        /*02ac*/ 	.word	0xffffffff


	//   ....[48]....
        /*02b0*/ 	.word	0xffffffff


	//   ....[49]....
        /*02b4*/ 	.word	0xffffffff


	//   ....[50]....
        /*02b8*/ 	.word	0x0500000f


	//   ....[51]....
        /*02bc*/ 	.word	0x0500000f


	//   ....[52]....
        /*02c0*/ 	.word	0x0500000f


	//   ....[53]....
        /*02c4*/ 	.word	0x0500000f


	//   ....[54]....
        /*02c8*/ 	.word	0x0500000f


	//   ....[55]....
        /*02cc*/ 	.word	0x0500000f


	//   ....[56]....
        /*02d0*/ 	.word	0x0500000f


	//   ....[57]....
        /*02d4*/ 	.word	0x0500000f


	//   ....[58]....
        /*02d8*/ 	.word	0x0500000f


	//   ....[59]....
        /*02dc*/ 	.word	0x0500000f


	//   ....[60]....
        /*02e0*/ 	.word	0x0500000f


	//   ....[61]....
        /*02e4*/ 	.word	0x0500000f


	//   ....[62]....
        /*02e8*/ 	.word	0x0500000f


	//   ....[63]....
        /*02ec*/ 	.word	0x0500000f


	//   ....[64]....
        /*02f0*/ 	.word	0x0500000f


	//   ....[65]....
        /*02f4*/ 	.word	0x0500000f


	//   ....[66]....
        /*02f8*/ 	.word	0x0500000f


	//   ....[67]....
        /*02fc*/ 	.word	0x0500000f


	//----- nvinfo : EIATTR_COOP_GROUP_INSTR_OFFSETS
	.align		4
.L_145:
        /*0300*/ 	.byte	0x04, 0x28
        /*0302*/ 	.short	(.L_147 - .L_146)


	//   ....[0]....
.L_146:
        /*0304*/ 	.word	0x00000070


	//   ....[1]....
        /*0308*/ 	.word	0x00000140


	//   ....[2]....
        /*030c*/ 	.word	0x00000190


	//   ....[3]....
        /*0310*/ 	.word	0x000003c0


	//   ....[4]....
        /*0314*/ 	.word	0x00000520


	//   ....[5]....
        /*0318*/ 	.word	0x00000640


	//   ....[6]....
        /*031c*/ 	.word	0x000007a0


	//   ....[7]....
        /*0320*/ 	.word	0x00000db0


	//   ....[8]....
        /*0324*/ 	.word	0x00002090


	//   ....[9]....
        /*0328*/ 	.word	0x00002120


	//   ....[10]....
        /*032c*/ 	.word	0x00002530


	//   ....[11]....
        /*0330*/ 	.word	0x000025b0


	//   ....[12]....
        /*0334*/ 	.word	0x00003b40


	//   ....[13]....
        /*0338*/ 	.word	0x00003bb0


	//   ....[14]....
        /*033c*/ 	.word	0x00004010


	//   ....[15]....
        /*0340*/ 	.word	0x000041d0


	//   ....[16]....
        /*0344*/ 	.word	0x00005580


	//   ....[17]....
        /*0348*/ 	.word	0x000055b0


	//   ....[18]....
        /*034c*/ 	.word	0x00005660


	//   ....[19]....
        /*0350*/ 	.word	0x00005680


	//   ....[20]....
        /*0354*/ 	.word	0x000070b0


	//   ....[21]....
        /*0358*/ 	.word	0x000070e0


	//   ....[22]....
        /*035c*/ 	.word	0x00007270


	//   ....[23]....
        /*0360*/ 	.word	0x00007280


	//   ....[24]....
        /*0364*/ 	.word	0x000077a0


	//   ....[25]....
        /*0368*/ 	.word	0x000077c0


	//   ....[26]....
        /*036c*/ 	.word	0x00007900


	//   ....[27]....
        /*0370*/ 	.word	0x00007920


	//   ....[28]....
        /*0374*/ 	.word	0x00007a50


	//   ....[29]....
        /*0378*/ 	.word	0x00007a70


	//   ....[30]....
        /*037c*/ 	.word	0x00007bb0


	//   ....[31]....
        /*0380*/ 	.word	0x00007bf0


	//   ....[32]....
        /*0384*/ 	.word	0x00008620


	//   ....[33]....
        /*0388*/ 	.word	0x00008f90


	//   ....[34]....
        /*038c*/ 	.word	0x00008fa0


	//   ....[35]....
        /*0390*/ 	.word	0x00008fe0


	//   ....[36]....
        /*0394*/ 	.word	0x00009020


	//   ....[37]....
        /*0398*/ 	.word	0x00009120


	//   ....[38]....
        /*039c*/ 	.word	0x00009130


	//   ....[39]....
        /*03a0*/ 	.word	0x000091c0


	//   ....[40]....
        /*03a4*/ 	.word	0x000091d0


	//   ....[41]....
        /*03a8*/ 	.word	0x00009260


	//   ....[42]....
        /*03ac*/ 	.word	0x00009270


	//   ....[43]....
        /*03b0*/ 	.word	0x00009300


	//   ....[44]....
        /*03b4*/ 	.word	0x00009310


	//   ....[45]....
        /*03b8*/ 	.word	0x00009390


	//   ....[46]....
        /*03bc*/ 	.word	0x000093a0


	//   ....[47]....
        /*03c0*/ 	.word	0x000093b0


	//   ....[48]....
        /*03c4*/ 	.word	0x000093c0


	//   ....[49]....
        /*03c8*/ 	.word	0x0000bba0


	//   ....[50]....
        /*03cc*/ 	.word	0x0000c0a0


	//   ....[51]....
        /*03d0*/ 	.word	0x0000c210


	//   ....[52]....
        /*03d4*/ 	.word	0x0000c270


	//   ....[53]....
        /*03d8*/ 	.word	0x0000c340


	//   ....[54]....
        /*03dc*/ 	.word	0x0000c3e0


	//   ....[55]....
        /*03e0*/ 	.word	0x0000c480


	//   ....[56]....
        /*03e4*/ 	.word	0x0000c590


	//   ....[57]....
        /*03e8*/ 	.word	0x0000c5f0


	//   ....[58]....
        /*03ec*/ 	.word	0x0000c6f0


	//   ....[59]....
        /*03f0*/ 	.word	0x0000c750


	//   ....[60]....
        /*03f4*/ 	.word	0x0000c850


	//   ....[61]....
        /*03f8*/ 	.word	0x0000c8b0


	//   ....[62]....
        /*03fc*/ 	.word	0x0000c9b0


	//   ....[63]....
        /*0400*/ 	.word	0x0000ca10


	//   ....[64]....
        /*0404*/ 	.word	0x0000cb00


	//   ....[65]....
        /*0408*/ 	.word	0x0000cb60


	//   ....[66]....
        /*040c*/ 	.word	0x0000cc00


	//   ....[67]....
        /*0410*/ 	.word	0x0000cff0


	//----- nvinfo : EIATTR_REG_RECONFIG
	.align		4
.L_147:
        /*0414*/ 	.byte	0x01, 0x54
	.zero		2


	//----- nvinfo : EIATTR_SYSCALL_OFFSETS
	.align		4
        /*0418*/ 	.byte	0x04, 0x46
        /*041a*/ 	.short	(.L_149 - .L_148)


	//   ....[0]....
.L_148:
        /*041c*/ 	.word	0x00001110


	//   ....[1]....
        /*0420*/ 	.word	0x00008280


	//   ....[2]....
        /*0424*/ 	.word	0x000083c0


	//   ....[3]....
        /*0428*/ 	.word	0x000084b0


	//   ....[4]....
        /*042c*/ 	.word	0x00008bb0


	//----- nvinfo : EIATTR_MBARRIER_INSTR_OFFSETS
	.align		4
.L_149:
        /*0430*/ 	.byte	0x04, 0x39
        /*0432*/ 	.short	(.L_151 - .L_150)


	//   ....[0]....
.L_150:
        /*0434*/ 	.word	0x00000270
        /*0438*/ 	.word	0x000000ff
        /*043c*/ 	.word	0x00022800
        /*0440*/ 	.short	0x0100
        /*0442*/ 	.byte	0x08
	.zero		1


	//   ....[1]....
        /*0444*/ 	.word	0x00000280
        /*0448*/ 	.word	0x000000ff
        /*044c*/ 	.word	0x00022820
        /*0450*/ 	.short	0x0100
        /*0452*/ 	.byte	0x08
	.zero		1


	//   ....[2]....
        /*0454*/ 	.word	0x00000370
        /*0458*/ 	.word	0x000000ff
        /*045c*/ 	.word	0x00022830
        /*0460*/ 	.short	0x0100
        /*0462*/ 	.byte	0x08
	.zero		1


	//   ....[3]....
        /*0464*/ 	.word	0x00000380
        /*0468*/ 	.word	0x000000ff
        /*046c*/ 	.word	0x00022840
        /*0470*/ 	.short	0x0100
        /*0472*/ 	.byte	0x08
	.zero		1


	//   ....[4]....
        /*0474*/ 	.word	0x00000390
        /*0478*/ 	.word	0x000000ff
        /*047c*/ 	.word	0x00022838
        /*0480*/ 	.short	0x0100
        /*0482*/ 	.byte	0x08
	.zero		1


	//   ....[5]....
        /*0484*/ 	.word	0x000003a0
        /*0488*/ 	.word	0x000000ff
        /*048c*/ 	.word	0x00022848
        /*0490*/ 	.short	0x0100
        /*0492*/ 	.byte	0x08
	.zero		1


	//   ....[6]....
        /*0494*/ 	.word	0x000004d0
        /*0498*/ 	.word	0x000000ff
        /*049c*/ 	.word	0x00022850
        /*04a0*/ 	.short	0x0100
        /*04a2*/ 	.byte	0x08
	.zero		1


	//   ....[7]....
        /*04a4*/ 	.word	0x000004e0
        /*04a8*/ 	.word	0x000000ff
        /*04ac*/ 	.word	0x00022860
        /*04b0*/ 	.short	0x0100
        /*04b2*/ 	.byte	0x08
	.zero		1


	//   ....[8]....
        /*04b4*/ 	.word	0x000004f0
        /*04b8*/ 	.word	0x000000ff
        /*04bc*/ 	.word	0x00022858
        /*04c0*/ 	.short	0x0100
        /*04c2*/ 	.byte	0x08
	.zero		1


	//   ....[9]....
        /*04c4*/ 	.word	0x00000500
        /*04c8*/ 	.word	0x000000ff
        /*04cc*/ 	.word	0x00022868
        /*04d0*/ 	.short	0x0100
        /*04d2*/ 	.byte	0x08
	.zero		1


	//   ....[10]....
        /*04d4*/ 	.word	0x000005f0
        /*04d8*/ 	.word	0x000000ff
        /*04dc*/ 	.word	0x00022870
        /*04e0*/ 	.short	0x0100
        /*04e2*/ 	.byte	0x06
	.zero		1


	//   ....[11]....
        /*04e4*/ 	.word	0x00000600
        /*04e8*/ 	.word	0x000000ff
        /*04ec*/ 	.word	0x00022880
        /*04f0*/ 	.short	0x0100
        /*04f2*/ 	.byte	0x06
	.zero		1


	//   ....[12]....
        /*04f4*/ 	.word	0x00000610
        /*04f8*/ 	.word	0x000000ff
        /*04fc*/ 	.word	0x00022878
        /*0500*/ 	.short	0x0100
        /*0502*/ 	.byte	0x06
	.zero		1


	//   ....[13]....
        /*0504*/ 	.word	0x00000620
        /*0508*/ 	.word	0x000000ff
        /*050c*/ 	.word	0x00022888
        /*0510*/ 	.short	0x0100
        /*0512*/ 	.byte	0x06
	.zero		1


	//   ....[14]....
        /*0514*/ 	.word	0x00000750
        /*0518*/ 	.word	0x000000ff
        /*051c*/ 	.word	0x00022890
        /*0520*/ 	.short	0x0100
        /*0522*/ 	.byte	0x08
	.zero		1


	//   ....[15]....
        /*0524*/ 	.word	0x00000760
        /*0528*/ 	.word	0x000000ff
        /*052c*/ 	.word	0x000228a0
        /*0530*/ 	.short	0x0100
        /*0532*/ 	.byte	0x08
	.zero		1


	//   ....[16]....
        /*0534*/ 	.word	0x00000770
        /*0538*/ 	.word	0x000000ff
        /*053c*/ 	.word	0x00022898
        /*0540*/ 	.short	0x0100
        /*0542*/ 	.byte	0x08
	.zero		1


	//   ....[17]....
        /*0544*/ 	.word	0x00000780
        /*0548*/ 	.word	0x000000ff
        /*054c*/ 	.word	0x000228a8
        /*0550*/ 	.short	0x0100
        /*0552*/ 	.byte	0x08
	.zero		1


	//   ....[18]....
        /*0554*/ 	.word	0x000008b0
        /*0558*/ 	.word	0x000000ff
        /*055c*/ 	.word	0x000228b0
        /*0560*/ 	.short	0x0100
        /*0562*/ 	.byte	0x08
	.zero		1


	//   ....[19]....
        /*0564*/ 	.word	0x000008c0
        /*0568*/ 	.word	0x000000ff
        /*056c*/ 	.word	0x000228c0
        /*0570*/ 	.short	0x0100
        /*0572*/ 	.byte	0x08
	.zero		1


	//   ....[20]....
        /*0574*/ 	.word	0x000008d0
        /*0578*/ 	.word	0x000000ff
        /*057c*/ 	.word	0x000228b8
        /*0580*/ 	.short	0x0100
        /*0582*/ 	.byte	0x08
	.zero		1


	//   ....[21]....
        /*0584*/ 	.word	0x000008e0
        /*0588*/ 	.word	0x000000ff
        /*058c*/ 	.word	0x000228c8
        /*0590*/ 	.short	0x0100
        /*0592*/ 	.byte	0x08
	.zero		1


	//   ....[22]....
        /*0594*/ 	.word	0x00001160
        /*0598*/ 	.word	0x000000ff
        /*059c*/ 	.word	0x00022800
        /*05a0*/ 	.short	0x010a
        /*05a2*/ 	.byte	0x2d
	.zero		1


	//   ....[23]....
        /*05a4*/ 	.word	0x00001230
        /*05a8*/ 	.word	0x000000ff
        /*05ac*/ 	.word	0x00022830
        /*05b0*/ 	.short	0x010a
        /*05b2*/ 	.byte	0x15
	.zero		1


	//   ....[24]....
        /*05b4*/ 	.word	0x00001270
        /*05b8*/ 	.word	0x000000ff
        /*05bc*/ 	.word	0x00022830
        /*05c0*/ 	.short	0x010a
        /*05c2*/ 	.byte	0x15
	.zero		1


	//   ....[25]....
        /*05c4*/ 	.word	0x00002a10
        /*05c8*/ 	.word	0x00000003
        /*05cc*/ 	.word	0x00000000
        /*05d0*/ 	.short	0x0101
        /*05d2*/ 	.byte	0x3f
	.zero		1


	//   ....[26]....
        /*05d4*/ 	.word	0x00002e80
        /*05d8*/ 	.word	0x000000ff
        /*05dc*/ 	.word	0x00022850
        /*05e0*/ 	.short	0x010a
        /*05e2*/ 	.byte	0x15
	.zero		1


	//   ....[27]....
        /*05e4*/ 	.word	0x00002ec0
        /*05e8*/ 	.word	0x000000ff
        /*05ec*/ 	.word	0x00022850
        /*05f0*/ 	.short	0x010a
        /*05f2*/ 	.byte	0x15
	.zero		1


	//   ....[28]....
        /*05f4*/ 	.word	0x000031b0
        /*05f8*/ 	.word	0x00000009
        /*05fc*/ 	.word	0x00000000
        /*0600*/ 	.short	0x0101
        /*0602*/ 	.byte	0x3f
	.zero		1


	//   ....[29]....
        /*0604*/ 	.word	0x00003340
        /*0608*/ 	.word	0x000000ff
        /*060c*/ 	.word	0x00022830
        /*0610*/ 	.short	0x010a
        /*0612*/ 	.byte	0x17
	.zero		1


	//   ....[30]....
        /*0614*/ 	.word	0x00003390
        /*0618*/ 	.word	0x000000ff
        /*061c*/ 	.word	0x00022830
        /*0620*/ 	.short	0x010a
        /*0622*/ 	.byte	0x17
	.zero		1


	//   ....[31]....
        /*0624*/ 	.word	0x00004d90
        /*0628*/ 	.word	0x000000a1
        /*062c*/ 	.word	0x00000000
        /*0630*/ 	.short	0x0101
        /*0632*/ 	.byte	0x3f
	.zero		1


	//   ....[32]....
        /*0634*/ 	.word	0x00005230
        /*0638*/ 	.word	0x000000ff
        /*063c*/ 	.word	0x00022850
        /*0640*/ 	.short	0x010a
        /*0642*/ 	.byte	0x17
	.zero		1


	//   ....[33]....
        /*0644*/ 	.word	0x00005280
        /*0648*/ 	.word	0x000000ff
        /*064c*/ 	.word	0x00022850
        /*0650*/ 	.short	0x010a
        /*0652*/ 	.byte	0x17
	.zero		1


	//   ....[34]....
        /*0654*/ 	.word	0x00005560
        /*0658*/ 	.word	0x000000c3
        /*065c*/ 	.word	0x00000000
        /*0660*/ 	.short	0x0101
        /*0662*/ 	.byte	0x3f
	.zero		1


	//   ....[35]....
        /*0664*/ 	.word	0x00007780
        /*0668*/ 	.word	0x000000ce
        /*066c*/ 	.word	0x00000000
        /*0670*/ 	.short	0x0101
        /*0672*/ 	.byte	0x3f
	.zero		1


	//   ....[36]....
        /*0674*/ 	.word	0x00008850
        /*0678*/ 	.word	0x00000000
        /*067c*/ 	.word	0x00022840
        /*0680*/ 	.short	0x010a
        /*0682*/ 	.byte	0x3f
	.zero		1


	//   ....[37]....
        /*0684*/ 	.word	0x000094c0
        /*0688*/ 	.word	0x000000ff
        /*068c*/ 	.word	0x00022800
        /*0690*/ 	.short	0x0107
        /*0692*/ 	.byte	0x24
	.zero		1


	//   ....[38]....
        /*0694*/ 	.word	0x00009520
        /*0698*/ 	.word	0x000000ff
        /*069c*/ 	.word	0x00022800
        /*06a0*/ 	.short	0x0101
        /*06a2*/ 	.byte	0x24
	.zero		1


	//   ....[39]....
        /*06a4*/ 	.word	0x00009540
        /*06a8*/ 	.word	0x000000ff
        /*06ac*/ 	.word	0x00022820
        /*06b0*/ 	.short	0x010a
        /*06b2*/ 	.byte	0x24
	.zero		1


	//   ....[40]....
        /*06b4*/ 	.word	0x00009620
        /*06b8*/ 	.word	0x00000002
        /*06bc*/ 	.word	0x00022860
        /*06c0*/ 	.short	0x010a
        /*06c2*/ 	.byte	0x3f
	.zero		1


	//   ....[41]....
        /*06c4*/ 	.word	0x00009e40
        /*06c8*/ 	.word	0x00000003
        /*06cc*/ 	.word	0x00022840
        /*06d0*/ 	.short	0x010a
        /*06d2*/ 	.byte	0x3f
	.zero		1


	//   ....[42]....
        /*06d4*/ 	.word	0x0000a090
        /*06d8*/ 	.word	0x00000003
        /*06dc*/ 	.word	0x00022860
        /*06e0*/ 	.short	0x010a
        /*06e2*/ 	.byte	0x3f
	.zero		1


	//   ....[43]....
        /*06e4*/ 	.word	0x0000a8a0
        /*06e8*/ 	.word	0x00000004
        /*06ec*/ 	.word	0x00022840
        /*06f0*/ 	.short	0x010a
        /*06f2*/ 	.byte	0x3f
	.zero		1


	//   ....[44]....
        /*06f4*/ 	.word	0x0000aad0
        /*06f8*/ 	.word	0x00000004
        /*06fc*/ 	.word	0x00022860
        /*0700*/ 	.short	0x010a
        /*0702*/ 	.byte	0x3f
	.zero		1


	//   ....[45]....
        /*0704*/ 	.word	0x0000b230
        /*0708*/ 	.word	0x00000004
        /*070c*/ 	.word	0x00022840
        /*0710*/ 	.short	0x010a
        /*0712*/ 	.byte	0x3f
	.zero		1


	//   ....[46]....
        /*0714*/ 	.word	0x0000b480
        /*0718*/ 	.word	0x00000004
        /*071c*/ 	.word	0x00022860
        /*0720*/ 	.short	0x010a
        /*0722*/ 	.byte	0x3f
	.zero		1


	//   ....[47]....
        /*0724*/ 	.word	0x0000bb20
        /*0728*/ 	.word	0x00000000
        /*072c*/ 	.word	0x00022820
        /*0730*/ 	.short	0x010a
        /*0732*/ 	.byte	0x3f
	.zero		1


	//   ....[48]....
        /*0734*/ 	.word	0x0000bcf0
        /*0738*/ 	.word	0x00000006
        /*073c*/ 	.word	0x00000000
        /*0740*/ 	.short	0x010a
        /*0742*/ 	.byte	0x3f
	.zero		1


	//   ....[49]....
        /*0744*/ 	.word	0x0000bd40
        /*0748*/ 	.word	0x00000003
        /*074c*/ 	.word	0x00000000
        /*0750*/ 	.short	0x010a
        /*0752*/ 	.byte	0x3f
	.zero		1


	//   ....[50]....
        /*0754*/ 	.word	0x0000bda0
        /*0758*/ 	.word	0x00000012
        /*075c*/ 	.word	0x00000000
        /*0760*/ 	.short	0x010a
        /*0762*/ 	.byte	0x3f
	.zero		1


	//   ....[51]....
        /*0764*/ 	.word	0x0000bdd0
        /*0768*/ 	.word	0x00000003
        /*076c*/ 	.word	0x00000000
        /*0770*/ 	.short	0x010a
        /*0772*/ 	.byte	0x3f
	.zero		1


	//   ....[52]....
        /*0774*/ 	.word	0x0000be40
        /*0778*/ 	.word	0x00000003
        /*077c*/ 	.word	0x00022800
        /*0780*/ 	.short	0x010a
        /*0782*/ 	.byte	0x3f
	.zero		1


	//   ....[53]....
        /*0784*/ 	.word	0x0000bea0
        /*0788*/ 	.word	0x00000003
        /*078c*/ 	.word	0x00022830
        /*0790*/ 	.short	0x010a
        /*0792*/ 	.byte	0x3f
	.zero		1


	//   ....[54]....
        /*0794*/ 	.word	0x0000bef0
        /*0798*/ 	.word	0x00000009
        /*079c*/ 	.word	0x00022850
        /*07a0*/ 	.short	0x010a
        /*07a2*/ 	.byte	0x3f
	.zero		1


	//   ....[55]....
        /*07a4*/ 	.word	0x0000bf60
        /*07a8*/ 	.word	0x00000000
        /*07ac*/ 	.word	0x00022830
        /*07b0*/ 	.short	0x010a
        /*07b2*/ 	.byte	0x3f
	.zero		1


	//   ....[56]....
        /*07b4*/ 	.word	0x0000bfc0
        /*07b8*/ 	.word	0x000000c3
        /*07bc*/ 	.word	0x00022850
        /*07c0*/ 	.short	0x010a
        /*07c2*/ 	.byte	0x3f
	.zero		1


	//   ....[57]....
        /*07c4*/ 	.word	0x0000c160
        /*07c8*/ 	.word	0x00000000
        /*07cc*/ 	.word	0x00022840
        /*07d0*/ 	.short	0x010a
        /*07d2*/ 	.byte	0x3f
	.zero		1


	//   ....[58]....
        /*07d4*/ 	.word	0x0000cc90
        /*07d8*/ 	.word	0x00000003
        /*07dc*/ 	.word	0x00022820
        /*07e0*/ 	.short	0x010a
        /*07e2*/ 	.byte	0x3f
	.zero		1


	//   ....[59]....
        /*07e4*/ 	.word	0x0000cce0
        /*07e8*/ 	.word	0x00000002
        /*07ec*/ 	.word	0x00022860
        /*07f0*/ 	.short	0x010a
        /*07f2*/ 	.byte	0x3f
	.zero		1


	//   ....[60]....
        /*07f4*/ 	.word	0x0000cd30
        /*07f8*/ 	.word	0x00000003
        /*07fc*/ 	.word	0x00022840
        /*0800*/ 	.short	0x010a
        /*0802*/ 	.byte	0x3f
	.zero		1


	//   ....[61]....
        /*0804*/ 	.word	0x0000cd80
        /*0808*/ 	.word	0x00000003
        /*080c*/ 	.word	0x00022860
        /*0810*/ 	.short	0x010a
        /*0812*/ 	.byte	0x3f
	.zero		1


	//   ....[62]....
        /*0814*/ 	.word	0x0000cdd0
        /*0818*/ 	.word	0x00000004
        /*081c*/ 	.word	0x00022840
        /*0820*/ 	.short	0x010a
        /*0822*/ 	.byte	0x3f
	.zero		1


	//   ....[63]....
        /*0824*/ 	.word	0x0000ce20
        /*0828*/ 	.word	0x00000004
        /*082c*/ 	.word	0x00022860
        /*0830*/ 	.short	0x010a
        /*0832*/ 	.byte	0x3f
	.zero		1


	//   ....[64]....
        /*0834*/ 	.word	0x0000ce70
        /*0838*/ 	.word	0x00000004
        /*083c*/ 	.word	0x00022840
        /*0840*/ 	.short	0x010a
        /*0842*/ 	.byte	0x3f
	.zero		1


	//   ....[65]....
        /*0844*/ 	.word	0x0000cec0
        /*0848*/ 	.word	0x00000004
        /*084c*/ 	.word	0x00022860
        /*0850*/ 	.short	0x010a
        /*0852*/ 	.byte	0x3f
	.zero		1


	//   ....[66]....
        /*0854*/ 	.word	0x0000cf10
        /*0858*/ 	.word	0x00000000
        /*085c*/ 	.word	0x00022820
        /*0860*/ 	.short	0x010a
        /*0862*/ 	.byte	0x3f
	.zero		1


	//   ....[67]....
        /*0864*/ 	.word	0x0000d0b0
        /*0868*/ 	.word	0x00000006
        /*086c*/ 	.word	0x00000000
        /*0870*/ 	.short	0x010a
        /*0872*/ 	.byte	0x3f
	.zero		1


	//   ....[68]....
        /*0874*/ 	.word	0x0000d100
        /*0878*/ 	.word	0x00000003
        /*087c*/ 	.word	0x00000000
        /*0880*/ 	.short	0x010a
        /*0882*/ 	.byte	0x3f
	.zero		1


	//   ....[69]....
        /*0884*/ 	.word	0x0000d150
        /*0888*/ 	.word	0x00000012
        /*088c*/ 	.word	0x00000000
        /*0890*/ 	.short	0x010a
        /*0892*/ 	.byte	0x3f
	.zero		1


	//----- nvinfo : EIATTR_NUM_MBARRIERS
	.align		4
.L_151:
        /*0894*/ 	.byte	0x03, 0x38
        /*0896*/ 	.short	0x0016


	//----- nvinfo : EIATTR_EXIT_INSTR_OFFSETS
	.align		4
        /*0898*/ 	.byte	0x04, 0x1c
        /*089a*/ 	.short	(.L_153 - .L_152)


	//   ....[0]....
.L_152:
        /*089c*/ 	.word	0x00000a20


	//   ....[1]....
        /*08a0*/ 	.word	0x00007d50


	//   ....[2]....
        /*08a4*/ 	.word	0x0000be20


	//----- nvinfo : EIATTR_MAX_THREADS
	.align		4
.L_153:
        /*08a8*/ 	.byte	0x04, 0x05
        /*08aa*/ 	.short	(.L_155 - .L_154)
.L_154:
        /*08ac*/ 	.word	0x00000180
        /*08b0*/ 	.word	0x00000001
        /*08b4*/ 	.word	0x00000001


	//----- nvinfo : EIATTR_CRS_STACK_SIZE
	.align		4
.L_155:
        /*08b8*/ 	.byte	0x04, 0x1e
        /*08ba*/ 	.short	(.L_157 - .L_156)
.L_156:
        /*08bc*/ 	.word	0x00000000


	//----- nvinfo : EIATTR_CBANK_PARAM_SIZE
	.align		4
.L_157:
        /*08c0*/ 	.byte	0x03, 0x19
        /*08c2*/ 	.short	0x0a70


	//----- nvinfo : EIATTR_PARAM_CBANK
	.align		4
        /*08c4*/ 	.byte	0x04, 0x0a
        /*08c6*/ 	.short	(.L_159 - .L_158)
	.align		4
.L_158:
        /*08c8*/ 	.word	index@(.nv.constant0._ZN7cutlass13device_kernelIN5flash11enable_sm90INS1_16FlashAttnFwdSm90INS1_25CollectiveMainloopFwdSm90ILi2EN4cute5tupleIJNS5_1CILi1EEES8_S8_EEENS6_IJNS7_ILi128EEENS7_ILi96EEENS7_ILi64EEEEEELi256ENS_10bfloat16_tEfNS_4arch4Sm90ELb0ELb0ELb1ELb0ELb0ELb0ELb0ELb1ELb0ELb1ELb0ELb0EEENS1_21CollectiveEpilogueFwdINS6_IJSA_NS7_ILi256EEESB_EEES9_SE_SG_Li256ELb0ELb1ELb0ELb0EEENS1_29StaticPersistentTileSchedulerILb0EEEEEEEEEvNT_6ParamsE)
        /*08cc*/ 	.short	0x0210
        /*08ce*/ 	.short	0x0a70


	//----- nvinfo : EIATTR_SW_WAR
	.align		4
.L_159:
        /*08d0*/ 	.byte	0x04, 0x36
        /*08d2*/ 	.short	(.L_161 - .L_160)
.L_160:
        /*08d4*/ 	.word	0x00000008
.L_161:


//--------------------- .nv.info._ZN7cutlass13device_kernelIN5flash11enable_sm90INS1_16FlashAttnFwdSm90INS1_25CollectiveMainloopFwdSm90ILi2EN4cute5tupleIJNS5_1CILi1EEES8_S8_EEENS6_IJNS7_ILi128EEENS7_ILi96EEENS7_ILi64EEEEEELi256ENS_10bfloat16_tEfNS_4arch4Sm90ELb0ELb0ELb1ELb0ELb0ELb0ELb1ELb1ELb0ELb1ELb0ELb0EEENS1_21CollectiveEpilogueFwdINS6_IJSA_NS7_ILi256EEESB_EEES9_SE_SG_Li256ELb0ELb1ELb0ELb0EEENS1_29StaticPersistentTileSchedulerILb0EEEEEEEEEvNT_6ParamsE --------------------------
	.section	.nv.info._ZN7cutlass13device_kernelIN5flash11enable_sm90INS1_16FlashAttnFwdSm90INS1_25CollectiveMainloopFwdSm90ILi2EN4cute5tupleIJNS5_1CILi1EEES8_S8_EEENS6_IJNS7_ILi128EEENS7_ILi96EEENS7_ILi64EEEEEELi256ENS_10bfloat16_tEfNS_4arch4Sm90ELb0ELb0ELb1ELb0ELb0ELb0ELb1ELb1ELb0ELb1ELb0ELb0EEENS1_21CollectiveEpilogueFwdINS6_IJSA_NS7_ILi256EEESB_EEES9_SE_SG_Li256ELb0ELb1ELb0ELb0EEENS1_29StaticPersistentTileSchedulerILb0EEEEEEEEEvNT_6ParamsE,"",@"SHT_CUDA_INFO"
	.sectionflags	@""
	.align	4


	//----- nvinfo : EIATTR_CUDA_API_VERSION
	.align		4
        /*0000*/ 	.byte	0x04, 0x37
        /*0002*/ 	.short	(.L_163 - .L_162)
.L_162:
        /*0004*/ 	.word	0x00000082


	//----- nvinfo : EIATTR_KPARAM_INFO
	.align		4
.L_163:
        /*0008*/ 	.byte	0x04, 0x17
        /*000a*/ 	.short	(.L_165 - .L_164)
.L_164:
        /*000c*/ 	.word	0x00000000
        /*0010*/ 	.short	0x0000
        /*0012*/ 	.short	0x0070
        /*0014*/ 	.byte	0x00, 0xf0, 0x01, 0x2c


	//----- nvinfo : EIATTR_SPARSE_MMA_MASK
	.align		4
.L_165:
        /*0018*/ 	.byte	0x03, 0x50
        /*001a*/ 	.short	0x0000


	//----- nvinfo : EIATTR_MAXREG_COUNT
	.align		4
        /*001c*/ 	.byte	0x03, 0x1b
        /*001e*/ 	.short	0x00a8


	//----- nvinfo : EIATTR_NUM_BARRIERS
	.align		4
        /*0020*/ 	.byte	0x02, 0x4c
        /*0022*/ 	.byte	0x10
	.zero		1


	//----- nvinfo : EIATTR_EXTERNS
	.align		4
        /*0024*/ 	.byte	0x04, 0x0f
        /*0026*/ 	.short	(.L_167 - .L_166)


	//   ....[0]....
	.align		4
.L_166:
        /*0028*/ 	.word	index@(__assertfail)


	//----- nvinfo : EIATTR_ANNOTATIONS
	.align		4
.L_167:
        /*002c*/ 	.byte	0x04, 0x55
        /*002e*/ 	.short	(.L_169 - .L_168)


	//   ....[0]....
.L_168:
        /* <DEDUP_REMOVED lines=50> */


	//----- nvinfo : EIATTR_MERCURY_ISA_VERSION
	.align		4
.L_169:
        /*0338*/ 	.byte	0x03, 0x5f
        /*033a*/ 	.short	0x0101


	//----- nvinfo : EIATTR_INT_WARP_WIDE_INSTR_OFFSETS
	.align		4
        /*033c*/ 	.byte	0x04, 0x31
        /*033e*/ 	.short	(.L_171 - .L_170)


	//   ....[0]....
.L_170:
        /*0340*/ 	.word	0x00000130


	//   ....[1]....
        /*0344*/ 	.word	0x00000170


	//   ....[2]....
        /*0348*/ 	.word	0x000001e0


	//   ....[3]....
        /*034c*/ 	.word	0x000001f0


	//----- nvinfo : EIATTR_COOP_GROUP_MASK_REGIDS
	.align		4
.L_171:
        /*0350*/ 	.byte	0x04, 0x29
        /*0352*/ 	.short	(.L_173 - .L_172)


	//   ....[0]....
.L_172:
        /*0354*/ 	.word	0xffffffff


	//   ....[1]....
        /*0358*/ 	.word	0xffffffff


	//   ....[2]....
        /*035c*/ 	.word	0xffffffff


	//   ....[3]....
        /*0360*/ 	.word	0xffffffff


	//   ....[4]....
        /*0364*/ 	.word	0xffffffff


	//   ....[5]....
        /*0368*/ 	.word	0xffffffff


	//   ....[6]....
        /*036c*/ 	.word	0xffffffff


	//   ....[7]....
        /*0370*/ 	.word	0xffffffff


	//   ....[8]....
        /*0374*/ 	.word	0xffffffff


	//   ....[9]....
        /*0378*/ 	.word	0xffffffff


	//   ....[10]....
        /*037c*/ 	.word	0xffffffff


	//   ....[11]....
        /*0380*/ 	.word	0xffffffff


	//   ....[12]....
        /*0384*/ 	.word	0xffffffff


	//   ....[13]....
        /*0388*/ 	.word	0xffffffff


	//   ....[14]....
        /*038c*/ 	.word	0xffffffff


	//   ....[15]....
        /*0390*/ 	.word	0xffffffff


	//   ....[16]....
        /*0394*/ 	.word	0xffffffff


	//   ....[17]....
        /*0398*/ 	.word	0xffffffff


	//   ....[18]....
        /*039c*/ 	.word	0xffffffff


	//   ....[19]....
        /*03a0*/ 	.word	0xffffffff


	//   ....[20]....
        /*03a4*/ 	.word	0xffffffff


	//   ....[21]....
        /*03a8*/ 	.word	0xffffffff


	//   ....[22]....
        /*03ac*/ 	.word	0xffffffff


	//   ....[23]....
        /*03b0*/ 	.word	0xffffffff


	//   ....[24]....
        /*03b4*/ 	.word	0xffffffff


	//   ....[25]....
        /*03b8*/ 	.word	0xffffffff


	//   ....[26]....
        /*03bc*/ 	.word	0xffffffff


	//   ....[27]....
        /*03c0*/ 	.word	0xffffffff


	//   ....[28]....
        /*03c4*/ 	.word	0xffffffff


	//   ....[29]....
        /*03c8*/ 	.word	0xffffffff


	//   ....[30]....
        /*03cc*/ 	.word	0xffffffff


	//   ....[31]....
        /*03d0*/ 	.word	0xffffffff


	//   ....[32]....
        /*03d4*/ 	.word	0xffffffff


	//   ....[33]....
        /*03d8*/ 	.word	0xffffffff


	//   ....[34]....
        /*03dc*/ 	.word	0xffffffff


	//   ....[35]....
        /*03e0*/ 	.word	0xffffffff


	//   ....[36]....
        /*03e4*/ 	.word	0xffffffff


	//   ....[37]....
        /*03e8*/ 	.word	0xffffffff


	//   ....[38]....
        /*03ec*/ 	.word	0xffffffff


	//   ....[39]....
        /*03f0*/ 	.word	0xffffffff


	//   ....[40]....
        /*03f4*/ 	.word	0xffffffff


	//   ....[41]....
        /*03f8*/ 	.word	0xffffffff


	//   ....[42]....
        /*03fc*/ 	.word	0xffffffff


	//   ....[43]....
        /*0400*/ 	.word	0xffffffff


	//   ....[44]....
        /*0404*/ 	.word	0xffffffff


	//   ....[45]....
        /*0408*/ 	.word	0xffffffff


	//   ....[46]....
        /*040c*/ 	.word	0xffffffff


	//   ....[47]....
        /*0410*/ 	.word	0xffffffff


	//   ....[48]....
        /*0414*/ 	.word	0xffffffff


	//   ....[49]....
        /*0418*/ 	.word	0xffffffff


	//   ....[50]....
        /*041c*/ 	.word	0xffffffff


	//   ....[51]....
        /*0420*/ 	.word	0xffffffff


	//   ....[52]....
        /*0424*/ 	.word	0xffffffff


	//   ....[53]....
        /*0428*/ 	.word	0xffffffff


	//   ....[54]....
        /*042c*/ 	.word	0xffffffff


	//   ....[55]....
        /*0430*/ 	.word	0xffffffff


	//   ....[56]....
        /*0434*/ 	.word	0xffffffff


	//   ....[57]....
        /*0438*/ 	.word	0xffffffff


	//   ....[58]....
        /*043c*/ 	.word	0xffffffff


	//   ....[59]....
        /*0440*/ 	.word	0xffffffff


	//   ....[60]....
        /*0444*/ 	.word	0xffffffff


	//   ....[61]....
        /*0448*/ 	.word	0xffffffff


	//   ....[62]....
        /*044c*/ 	.word	0xffffffff


	//   ....[63]....
        /*0450*/ 	.word	0xffffffff


	//   ....[64]....
        /*0454*/ 	.word	0xffffffff


	//   ....[65]....
        /*0458*/ 	.word	0xffffffff


	//   ....[66]....
        /*045c*/ 	.word	0x0500000f


	//   ....[67]....
        /*0460*/ 	.word	0x0500000f


	//   ....[68]....
        /*0464*/ 	.word	0x0500000f


	//   ....[69]....
        /*0468*/ 	.word	0x0500000f


	//   ....[70]....
        /*046c*/ 	.word	0x0500000f


	//   ....[71]....
        /*0470*/ 	.word	0x0500000f


	//   ....[72]....
        /*0474*/ 	.word	0x0500000f


	//   ....[73]....
        /*0478*/ 	.word	0x0500000f


	//   ....[74]....
        /*047c*/ 	.word	0x0500000f


	//   ....[75]....
        /*0480*/ 	.word	0x0500000f


	//   ....[76]....
        /*0484*/ 	.word	0x0500000f


	//   ....[77]....
        /*0488*/ 	.word	0x0500000f


	//   ....[78]....
        /*048c*/ 	.word	0x0500000f


	//   ....[79]....
        /*0490*/ 	.word	0x0500000f


	//   ....[80]....
        /*0494*/ 	.word	0x0500000f


	//   ....[81]....
        /*0498*/ 	.word	0x0500000f


	//   ....[82]....
        /*049c*/ 	.word	0x0500000f


	//   ....[83]....
        /*04a0*/ 	.word	0x0500000f


	//   ....[84]....
        /*04a4*/ 	.word	0x0500000f


	//   ....[85]....
        /*04a8*/ 	.word	0x0500000f


	//   ....[86]....
        /*04ac*/ 	.word	0x0500000f


	//   ....[87]....
        /*04b0*/ 	.word	0x0500000f


	//   ....[88]....
        /*04b4*/ 	.word	0x0500000f


	//   ....[89]....
        /*04b8*/ 	.word	0x0500000f


	//   ....[90]....
        /*04bc*/ 	.word	0x0500000f


	//   ....[91]....
        /*04c0*/ 	.word	0x0500000f


	//   ....[92]....
        /*04c4*/ 	.word	0x0500000f


	//   ....[93]....
        /*04c8*/ 	.word	0x0500000f


	//   ....[94]....
        /*04cc*/ 	.word	0x0500000f


	//   ....[95]....
        /*04d0*/ 	.word	0x0500000f


	//   ....[96]....
        /*04d4*/ 	.word	0x0500000f


	//   ....[97]....
        /*04d8*/ 	.word	0x0500000f


	//   ....[98]....
        /*04dc*/ 	.word	0x0500000f


	//   ....[99]....
        /*04e0*/ 	.word	0x0500000f


	//----- nvinfo : EIATTR_COOP_GROUP_INSTR_OFFSETS
	.align		4
.L_173:
        /*04e4*/ 	.byte	0x04, 0x28
        /*04e6*/ 	.short	(.L_175 - .L_174)


	//   ....[0]....
.L_174:
        /*04e8*/ 	.word	0x00000070


	//   ....[1]....
        /*04ec*/ 	.word	0x00000140


	//   ....[2]....
        /*04f0*/ 	.word	0x00000190


	//   ....[3]....
        /*04f4*/ 	.word	0x000003e0


	//   ....[4]....
        /*04f8*/ 	.word	0x00000540


	//   ....[5]....
        /*04fc*/ 	.word	0x00000660


	//   ....[6]....
        /*0500*/ 	.word	0x000007c0


	//   ....[7]....
        /*0504*/ 	.word	0x00000dd0


	//   ....[8]....
        /*0508*/ 	.word	0x00002aa0


	//   ....[9]....
        /*050c*/ 	.word	0x00002b50


	//   ....[10]....
        /*0510*/ 	.word	0x00002b60


	//   ....[11]....
        /*0514*/ 	.word	0x00002bb0


	//   ....[12]....
        /*0518*/ 	.word	0x00004d00


	//   ....[13]....
        /*051c*/ 	.word	0x00004d50


	//   ....[14]....
        /*0520*/ 	.word	0x00004d70


	//   ....[15]....
        /*0524*/ 	.word	0x00004d90


	//   ....[16]....
        /*0528*/ 	.word	0x00006360


	//   ....[17]....
        /*052c*/ 	.word	0x00006390


	//   ....[18]....
        /*0530*/ 	.word	0x00006480


	//   ....[19]....
        /*0534*/ 	.word	0x000064a0


	//   ....[20]....
        /*0538*/ 	.word	0x00007e90


	//   ....[21]....
        /*053c*/ 	.word	0x00007ec0


	//   ....[22]....
        /*0540*/ 	.word	0x00008050


	//   ....[23]....
        /*0544*/ 	.word	0x00008060


	//   ....[24]....
        /*0548*/ 	.word	0x00008580


	//   ....[25]....
        /*054c*/ 	.word	0x000085a0


	//   ....[26]....
        /*0550*/ 	.word	0x000086e0


	//   ....[27]....
        /*0554*/ 	.word	0x00008700


	//   ....[28]....
        /*0558*/ 	.word	0x00008830


	//   ....[29]....
        /*055c*/ 	.word	0x00008850


	//   ....[30]....
        /*0560*/ 	.word	0x00008990


	//   ....[31]....
        /*0564*/ 	.word	0x000089d0


	//   ....[32]....
        /*0568*/ 	.word	0x00009490


	//   ....[33]....
        /*056c*/ 	.word	0x00009e80


	//   ....[34]....
        /*0570*/ 	.word	0x00009e90


	//   ....[35]....
        /*0574*/ 	.word	0x00009ed0


	//   ....[36]....
        /*0578*/ 	.word	0x00009f00


	//   ....[37]....
        /*057c*/ 	.word	0x0000a010


	//   ....[38]....
        /*0580*/ 	.word	0x0000a080


	//   ....[39]....
        /*0584*/ 	.word	0x0000a0b0


	//   ....[40]....
        /*0588*/ 	.word	0x0000a130


	//   ....[41]....
        /*058c*/ 	.word	0x0000a160


	//   ....[42]....
        /*0590*/ 	.word	0x0000a1e0


	//   ....[43]....
        /*0594*/ 	.word	0x0000a210


	//   ....[44]....
        /*0598*/ 	.word	0x0000a290


	//   ....[45]....
        /*059c*/ 	.word	0x0000a2c0


	//   ....[46]....
        /*05a0*/ 	.word	0x0000a320


	//   ....[47]....
        /*05a4*/ 	.word	0x0000a330


	//   ....[48]....
        /*05a8*/ 	.word	0x0000a3a0


	//   ....[49]....
        /*05ac*/ 	.word	0x0000aa10


	//   ....[50]....
        /*05b0*/ 	.word	0x0000aa20


	//   ....[51]....
        /*05b4*/ 	.word	0x0000aa60


	//   ....[52]....
        /*05b8*/ 	.word	0x0000ab10


	//   ....[53]....
        /*05bc*/ 	.word	0x0000aba0


	//   ....[54]....
        /*05c0*/ 	.word	0x0000abb0


	//   ....[55]....
        /*05c4*/ 	.word	0x0000ac40


	//   ....[56]....
        /*05c8*/ 	.word	0x0000ac50


	//   ....[57]....
        /*05cc*/ 	.word	0x0000ac80


	//   ....[58]....
        /*05d0*/ 	.word	0x0000ace0


	//   ....[59]....
        /*05d4*/ 	.word	0x0000ad10


	//   ....[60]....
        /*05d8*/ 	.word	0x0000ad60


	//   ....[61]....
        /*05dc*/ 	.word	0x0000ada0


	//   ....[62]....
        /*05e0*/ 	.word	0x0000adf0


	//   ....[63]....
        /*05e4*/ 	.word	0x0000ae30


	//   ....[64]....
        /*05e8*/ 	.word	0x0000ae80


	//   ....[65]....
        /*05ec*/ 	.word	0x0000d630


	//   ....[66]....
        /*05f0*/ 	.word	0x0000db90


	//   ....[67]....
        /*05f4*/ 	.word	0x0000dd10


	//   ....[68]....
        /*05f8*/ 	.word	0x0000dd70


	//   ....[69]....
        /*05fc*/ 	.word	0x0000de30


	//   ....[70]....
        /*0600*/ 	.word	0x0000dee0


	//   ....[71]....
        /*0604*/ 	.word	0x0000dfc0


	//   ....[72]....
        /*0608*/ 	.word	0x0000e060


	//   ....[73]....
        /*060c*/ 	.word	0x0000e160


	//   ....[74]....
        /*0610*/ 	.word	0x0000e260


	//   ....[75]....
        /*0614*/ 	.word	0x0000e2d0


	//   ....[76]....
        /*0618*/ 	.word	0x0000e370


	//   ....[77]....
        /*061c*/ 	.word	0x0000e440


	//   ....[78]....
        /*0620*/ 	.word	0x0000e4e0


	//   ....[79]....
        /*0624*/ 	.word	0x0000e5b0


	//   ....[80]....
        /*0628*/ 	.word	0x0000e650


	//   ....[81]....
        /*062c*/ 	.word	0x0000e700


	//   ....[82]....
        /*0630*/ 	.word	0x0000e7f0


	//   ....[83]....
        /*0634*/ 	.word	0x0000e890


	//   ....[84]....
        /*0638*/ 	.word	0x0000e950


	//   ....[85]....
        /*063c*/ 	.word	0x0000ebb0


	//   ....[86]....
        /*0640*/ 	.word	0x0000eca0


	//   ....[87]....
        /*0644*/ 	.word	0x0000ed60


	//   ....[88]....
        /*0648*/ 	.word	0x0000ee20


	//   ....[89]....
        /*064c*/ 	.word	0x0000eee0


	//   ....[90]....
        /*0650*/ 	.word	0x0000efa0


	//   ....[91]....
        /*0654*/ 	.word	0x0000f060


	//   ....[92]....
        /*0658*/ 	.word	0x0000f120


	//   ....[93]....
        /*065c*/ 	.word	0x0000f230


	//   ....[94]....
        /*0660*/ 	.word	0x0000f280


	//   ....[95]....
        /*0664*/ 	.word	0x0000f340


	//   ....[96]....
        /*0668*/ 	.word	0x0000f3f0


	//   ....[97]....
        /*066c*/ 	.word	0x0000f4b0


	//   ....[98]....
        /*0670*/ 	.word	0x0000f560


	//   ....[99]....
        /*0674*/ 	.word	0x0000f910


	//----- nvinfo : EIATTR_REG_RECONFIG
	.align		4
.L_175:
        /*0678*/ 	.byte	0x01, 0x54
	.zero		2


	//----- nvinfo : EIATTR_SYSCALL_OFFSETS
	.align		4
        /*067c*/ 	.byte	0x04, 0x46
        /*067e*/ 	.short	(.L_177 - .L_176)


	//   ....[0]....
.L_176:
        /*0680*/ 	.word	0x00001140


	//   ....[1]....
        /*0684*/ 	.word	0x000090b0


	//   ....[2]....
        /*0688*/ 	.word	0x000091f0


	//   ....[3]....
        /*068c*/ 	.word	0x000092e0


	//   ....[4]....
        /*0690*/ 	.word	0x00009a70


	//   ....[5]....
        /*0694*/ 	.word	0x0000a670


	//----- nvinfo : EIATTR_MBARRIER_INSTR_OFFSETS
	.align		4
.L_177:
        /*0698*/ 	.byte	0x04, 0x39
        /*069a*/ 	.short	(.L_179 - .L_178)


	//   ....[0]....
.L_178:
        /*069c*/ 	.word	0x00000280
        /*06a0*/ 	.word	0x000000ff
        /*06a4*/ 	.word	0x00032400
        /*06a8*/ 	.short	0x0100
        /*06aa*/ 	.byte	0x08
	.zero		1


	//   ....[1]....
        /*06ac*/ 	.word	0x00000290
        /*06b0*/ 	.word	0x000000ff
        /*06b4*/ 	.word	0x00032410
        /*06b8*/ 	.short	0x0100
        /*06ba*/ 	.byte	0x08
	.zero		1


	//   ....[2]....
        /*06bc*/ 	.word	0x000002a0
        /*06c0*/ 	.word	0x000000ff
        /*06c4*/ 	.word	0x00032420
        /*06c8*/ 	.short	0x0100
        /*06ca*/ 	.byte	0x08
	.zero		1


	//   ....[3]....
        /*06cc*/ 	.word	0x00000390
        /*06d0*/ 	.word	0x000000ff
        /*06d4*/ 	.word	0x00032430
        /*06d8*/ 	.short	0x0100
        /*06da*/ 	.byte	0x08
	.zero		1


	//   ....[4]....
        /*06dc*/ 	.word	0x000003a0
        /*06e0*/ 	.word	0x000000ff
        /*06e4*/ 	.word	0x00032440
        /*06e8*/ 	.short	0x0100
        /*06ea*/ 	.byte	0x08
	.zero		1


	//   ....[5]....
        /*06ec*/ 	.word	0x000003b0
        /*06f0*/ 	.word	0x000000ff
        /*06f4*/ 	.word	0x00032438
        /*06f8*/ 	.short	0x0100
        /*06fa*/ 	.byte	0x08
	.zero		1


	//   ....[6]....
        /*06fc*/ 	.word	0x000003c0
        /*0700*/ 	.word	0x000000ff
        /*0704*/ 	.word	0x00032448
        /*0708*/ 	.short	0x0100
        /*070a*/ 	.byte	0x08
	.zero		1


	//   ....[7]....
        /*070c*/ 	.word	0x000004f0
        /*0710*/ 	.word	0x000000ff
        /*0714*/ 	.word	0x00032450
        /*0718*/ 	.short	0x0100
        /*071a*/ 	.byte	0x08
	.zero		1


	//   ....[8]....
        /*071c*/ 	.word	0x00000500
        /*0720*/ 	.word	0x000000ff
        /*0724*/ 	.word	0x00032460
        /*0728*/ 	.short	0x0100
        /*072a*/ 	.byte	0x08
	.zero		1


	//   ....[9]....
        /*072c*/ 	.word	0x00000510
        /*0730*/ 	.word	0x000000ff
        /*0734*/ 	.word	0x00032458
        /*0738*/ 	.short	0x0100
        /*073a*/ 	.byte	0x08
	.zero		1


	//   ....[10]....
        /*073c*/ 	.word	0x00000520
        /*0740*/ 	.word	0x000000ff
        /*0744*/ 	.word	0x00032468
        /*0748*/ 	.short	0x0100
        /*074a*/ 	.byte	0x08
	.zero		1


	//   ....[11]....
        /*074c*/ 	.word	0x00000610
        /*0750*/ 	.word	0x000000ff
        /*0754*/ 	.word	0x00032470
        /*0758*/ 	.short	0x0100
        /*075a*/ 	.byte	0x06
	.zero		1


	//   ....[12]....
        /*075c*/ 	.word	0x00000620
        /*0760*/ 	.word	0x000000ff
        /*0764*/ 	.word	0x00032480
        /*0768*/ 	.short	0x0100
        /*076a*/ 	.byte	0x06
	.zero		1


	//   ....[13]....
        /*076c*/ 	.word	0x00000630
        /*0770*/ 	.word	0x000000ff
        /*0774*/ 	.word	0x00032478
        /*0778*/ 	.short	0x0100
        /*077a*/ 	.byte	0x06
	.zero		1


	//   ....[14]....
        /*077c*/ 	.word	0x00000640
        /*0780*/ 	.word	0x000000ff
        /*0784*/ 	.word	0x00032488
        /*0788*/ 	.short	0x0100
        /*078a*/ 	.byte	0x06
	.zero		1


	//   ....[15]....
        /*078c*/ 	.word	0x00000770
        /*0790*/ 	.word	0x000000ff
        /*0794*/ 	.word	0x00032490
        /*0798*/ 	.short	0x0100
        /*079a*/ 	.byte	0x08
	.zero		1


	//   ....[16]....
        /*079c*/ 	.word	0x00000780
        /*07a0*/ 	.word	0x000000ff
        /*07a4*/ 	.word	0x000324a0
        /*07a8*/ 	.short	0x0100
        /*07aa*/ 	.byte	0x08
	.zero		1


	//   ....[17]....
        /*07ac*/ 	.word	0x00000790
        /*07b0*/ 	.word	0x000000ff
        /*07b4*/ 	.word	0x00032498
        /*07b8*/ 	.short	0x0100
        /*07ba*/ 	.byte	0x08
	.zero		1


	//   ....[18]....
        /*07bc*/ 	.word	0x000007a0
        /*07c0*/ 	.word	0x000000ff
        /*07c4*/ 	.word	0x000324a8
        /*07c8*/ 	.short	0x0100
        /*07ca*/ 	.byte	0x08
	.zero		1


	//   ....[19]....
        /*07cc*/ 	.word	0x000008d0
        /*07d0*/ 	.word	0x000000ff
        /*07d4*/ 	.word	0x000324b0
        /*07d8*/ 	.short	0x0100
        /*07da*/ 	.byte	0x08
	.zero		1


	//   ....[20]....
        /*07dc*/ 	.word	0x000008e0
        /*07e0*/ 	.word	0x000000ff
        /*07e4*/ 	.word	0x000324c0
        /*07e8*/ 	.short	0x0100
        /*07ea*/ 	.byte	0x08
	.zero		1


	//   ....[21]....
        /*07ec*/ 	.word	0x000008f0
        /*07f0*/ 	.word	0x000000ff
        /*07f4*/ 	.word	0x000324b8
        /*07f8*/ 	.short	0x0100
        /*07fa*/ 	.byte	0x08
	.zero		1


	//   ....[22]....
        /*07fc*/ 	.word	0x00000900
        /*0800*/ 	.word	0x000000ff
        /*0804*/ 	.word	0x000324c8
        /*0808*/ 	.short	0x0100
        /*080a*/ 	.byte	0x08
	.zero		1


	//   ....[23]....
        /*080c*/ 	.word	0x00001190
        /*0810*/ 	.word	0x000000ff
        /*0814*/ 	.word	0x00032400
        /*0818*/ 	.short	0x010a
        /*081a*/ 	.byte	0x32
	.zero		1


	//   ....[24]....
        /*081c*/ 	.word	0x00001260
        /*0820*/ 	.word	0x000000ff
        /*0824*/ 	.word	0x00032430
        /*0828*/ 	.short	0x010a
        /*082a*/ 	.byte	0x1a
	.zero		1


	//   ....[25]....
        /*082c*/ 	.word	0x000012a0
        /*0830*/ 	.word	0x000000ff
        /*0834*/ 	.word	0x00032430
        /*0838*/ 	.short	0x010a
        /*083a*/ 	.byte	0x1a
	.zero		1


	//   ....[26]....
        /*083c*/ 	.word	0x00001500
        /*0840*/ 	.word	0x000000ff
        /*0844*/ 	.word	0x00032410
        /*0848*/ 	.short	0x010a
        /*084a*/ 	.byte	0x32
	.zero		1


	//   ....[27]....
        /*084c*/ 	.word	0x00001540
        /*0850*/ 	.word	0x000000ff
        /*0854*/ 	.word	0x00032450
        /*0858*/ 	.short	0x010a
        /*085a*/ 	.byte	0x1a
	.zero		1


	//   ....[28]....
        /*085c*/ 	.word	0x00001580
        /*0860*/ 	.word	0x000000ff
        /*0864*/ 	.word	0x00032450
        /*0868*/ 	.short	0x010a
        /*086a*/ 	.byte	0x1a
	.zero		1


	//   ....[29]....
        /*086c*/ 	.word	0x00002ef0
        /*0870*/ 	.word	0x00000018
        /*0874*/ 	.word	0x00000000
        /*0878*/ 	.short	0x0101
        /*087a*/ 	.byte	0x3f
	.zero		1


	//   ....[30]....
        /*087c*/ 	.word	0x00003900
        /*0880*/ 	.word	0x0000000c
        /*0884*/ 	.word	0x00000000
        /*0888*/ 	.short	0x0101
        /*088a*/ 	.byte	0x3f
	.zero		1


	//   ....[31]....
        /*088c*/ 	.word	0x00003a70
        /*0890*/ 	.word	0x000000ff
        /*0894*/ 	.word	0x00032430
        /*0898*/ 	.short	0x010a
        /*089a*/ 	.byte	0x1d
	.zero		1


	//   ....[32]....
        /*089c*/ 	.word	0x00003ab0
        /*08a0*/ 	.word	0x000000ff
        /*08a4*/ 	.word	0x00032430
        /*08a8*/ 	.short	0x010a
        /*08aa*/ 	.byte	0x1d
	.zero		1


	//   ....[33]....
        /*08ac*/ 	.word	0x00003c30
        /*08b0*/ 	.word	0x000000ff
        /*08b4*/ 	.word	0x00032450
        /*08b8*/ 	.short	0x010a
        /*08ba*/ 	.byte	0x1d
	.zero		1


	//   ....[34]....
        /*08bc*/ 	.word	0x00003c70
        /*08c0*/ 	.word	0x000000ff
        /*08c4*/ 	.word	0x00032450
        /*08c8*/ 	.short	0x010a
        /*08ca*/ 	.byte	0x1d
	.zero		1


	//   ....[35]....
        /*08cc*/ 	.word	0x00004f90
        /*08d0*/ 	.word	0x00000098
        /*08d4*/ 	.word	0x00000000
        /*08d8*/ 	.short	0x0101
        /*08da*/ 	.byte	0x3f
	.zero		1


	//   ....[36]....
        /*08dc*/ 	.word	0x00006340
        /*08e0*/ 	.word	0x000000c3
        /*08e4*/ 	.word	0x00000000
        /*08e8*/ 	.short	0x0101
        /*08ea*/ 	.byte	0x3f
	.zero		1


	//   ....[37]....
        /*08ec*/ 	.word	0x00008560
        /*08f0*/ 	.word	0x000000ce
        /*08f4*/ 	.word	0x00000000
        /*08f8*/ 	.short	0x0101
        /*08fa*/ 	.byte	0x3f
	.zero		1


	//   ....[38]....
        /*08fc*/ 	.word	0x000096c0
        /*0900*/ 	.word	0x00000000
        /*0904*/ 	.word	0x00032440
        /*0908*/ 	.short	0x010a
        /*090a*/ 	.byte	0x3f
	.zero		1


	//   ....[39]....
        /*090c*/ 	.word	0x0000a480
        /*0910*/ 	.word	0x000000ff
        /*0914*/ 	.word	0x00032400
        /*0918*/ 	.short	0x0107
        /*091a*/ 	.byte	0x25
	.zero		1


	//   ....[40]....
        /*091c*/ 	.word	0x0000a4f0
        /*0920*/ 	.word	0x000000ff
        /*0924*/ 	.word	0x00032400
        /*0928*/ 	.short	0x0101
        /*092a*/ 	.byte	0x25
	.zero		1


	//   ....[41]....
        /*092c*/ 	.word	0x0000af90
        /*0930*/ 	.word	0x000000ff
        /*0934*/ 	.word	0x00032410
        /*0938*/ 	.short	0x0107
        /*093a*/ 	.byte	0x25
	.zero		1


	//   ....[42]....
        /*093c*/ 	.word	0x0000aff0
        /*0940*/ 	.word	0x000000ff
        /*0944*/ 	.word	0x00032410
        /*0948*/ 	.short	0x0101
        /*094a*/ 	.byte	0x25
	.zero		1


	//   ....[43]....
        /*094c*/ 	.word	0x0000b010
        /*0950*/ 	.word	0x000000ff
        /*0954*/ 	.word	0x00032420
        /*0958*/ 	.short	0x010a
        /*095a*/ 	.byte	0x25
	.zero		1


	//   ....[44]....
        /*095c*/ 	.word	0x0000b0e0
        /*0960*/ 	.word	0x00000002
        /*0964*/ 	.word	0x00032460
        /*0968*/ 	.short	0x010a
        /*096a*/ 	.byte	0x3f
	.zero		1


	//   ....[45]....
        /*096c*/ 	.word	0x0000b8f0
        /*0970*/ 	.word	0x00000003
        /*0974*/ 	.word	0x00032440
        /*0978*/ 	.short	0x010a
        /*097a*/ 	.byte	0x3f
	.zero		1


	//   ....[46]....
        /*097c*/ 	.word	0x0000bb40
        /*0980*/ 	.word	0x00000003
        /*0984*/ 	.word	0x00032460
        /*0988*/ 	.short	0x010a
        /*098a*/ 	.byte	0x3f
	.zero		1


	//   ....[47]....
        /*098c*/ 	.word	0x0000c340
        /*0990*/ 	.word	0x00000004
        /*0994*/ 	.word	0x00032440
        /*0998*/ 	.short	0x010a
        /*099a*/ 	.byte	0x3f
	.zero		1


	//   ....[48]....
        /*099c*/ 	.word	0x0000c570
        /*09a0*/ 	.word	0x00000004
        /*09a4*/ 	.word	0x00032460
        /*09a8*/ 	.short	0x010a
        /*09aa*/ 	.byte	0x3f
	.zero		1


	//   ....[49]....
        /*09ac*/ 	.word	0x0000ccc0
        /*09b0*/ 	.word	0x00000004
        /*09b4*/ 	.word	0x00032440
        /*09b8*/ 	.short	0x010a
        /*09ba*/ 	.byte	0x3f
	.zero		1


	//   ....[50]....
        /*09bc*/ 	.word	0x0000cf10
        /*09c0*/ 	.word	0x00000004
        /*09c4*/ 	.word	0x00032460
        /*09c8*/ 	.short	0x010a
        /*09ca*/ 	.byte	0x3f
	.zero		1


	//   ....[51]....
        /*09cc*/ 	.word	0x0000d5b0
        /*09d0*/ 	.word	0x00000000
        /*09d4*/ 	.word	0x00032420
        /*09d8*/ 	.short	0x010a
        /*09da*/ 	.byte	0x3f
	.zero		1


	//   ....[52]....
        /*09dc*/ 	.word	0x0000d7a0
        /*09e0*/ 	.word	0x00000006
        /*09e4*/ 	.word	0x00000000
        /*09e8*/ 	.short	0x010a
        /*09ea*/ 	.byte	0x3f
	.zero		1


	//   ....[53]....
        /*09ec*/ 	.word	0x0000d7d0
        /*09f0*/ 	.word	0x00000007
        /*09f4*/ 	.word	0x00000000
        /*09f8*/ 	.short	0x010a
        /*09fa*/ 	.byte	0x3f
	.zero		1


	//   ....[54]....
        /*09fc*/ 	.word	0x0000d830
        /*0a00*/ 	.word	0x00000004
        /*0a04*/ 	.word	0x00000000
        /*0a08*/ 	.short	0x010a
        /*0a0a*/ 	.byte	0x3f
	.zero		1


	//   ....[55]....
        /*0a0c*/ 	.word	0x0000d860
        /*0a10*/ 	.word	0x00000003
        /*0a14*/ 	.word	0x00000000
        /*0a18*/ 	.short	0x010a
        /*0a1a*/ 	.byte	0x3f
	.zero		1


	//   ....[56]....
        /*0a1c*/ 	.word	0x0000d8d0
        /*0a20*/ 	.word	0x00000003
        /*0a24*/ 	.word	0x00032400
        /*0a28*/ 	.short	0x010a
        /*0a2a*/ 	.byte	0x3f
	.zero		1


	//   ....[57]....
        /*0a2c*/ 	.word	0x0000d930
        /*0a30*/ 	.word	0x00000004
        /*0a34*/ 	.word	0x00032430
        /*0a38*/ 	.short	0x010a
        /*0a3a*/ 	.byte	0x3f
	.zero		1


	//   ....[58]....
        /*0a3c*/ 	.word	0x0000d990
        /*0a40*/ 	.word	0x00000005
        /*0a44*/ 	.word	0x00032410
        /*0a48*/ 	.short	0x010a
        /*0a4a*/ 	.byte	0x3f
	.zero		1


	//   ....[59]....
        /*0a4c*/ 	.word	0x0000d9f0
        /*0a50*/ 	.word	0x00000000
        /*0a54*/ 	.word	0x00032450
        /*0a58*/ 	.short	0x010a
        /*0a5a*/ 	.byte	0x3f
	.zero		1


	//   ....[60]....
        /*0a5c*/ 	.word	0x0000da50
        /*0a60*/ 	.word	0x00000004
        /*0a64*/ 	.word	0x00032430
        /*0a68*/ 	.short	0x010a
        /*0a6a*/ 	.byte	0x3f
	.zero		1


	//   ....[61]....
        /*0a6c*/ 	.word	0x0000dab0
        /*0a70*/ 	.word	0x00000004
        /*0a74*/ 	.word	0x00032450
        /*0a78*/ 	.short	0x010a
        /*0a7a*/ 	.byte	0x3f
	.zero		1


	//   ....[62]....
        /*0a7c*/ 	.word	0x0000dc50
        /*0a80*/ 	.word	0x00000000
        /*0a84*/ 	.word	0x00032440
        /*0a88*/ 	.short	0x010a
        /*0a8a*/ 	.byte	0x3f
	.zero		1


	//   ....[63]....
        /*0a8c*/ 	.word	0x0000f5b0
        /*0a90*/ 	.word	0x00000003
        /*0a94*/ 	.word	0x00032420
        /*0a98*/ 	.short	0x010a
        /*0a9a*/ 	.byte	0x3f
	.zero		1


	//   ....[64]....
        /*0a9c*/ 	.word	0x0000f600
        /*0aa0*/ 	.word	0x00000002
        /*0aa4*/ 	.word	0x00032460
        /*0aa8*/ 	.short	0x010a
        /*0aaa*/ 	.byte	0x3f
	.zero		1


	//   ....[65]....
        /*0aac*/ 	.word	0x0000f650
        /*0ab0*/ 	.word	0x00000003
        /*0ab4*/ 	.word	0x00032440
        /*0ab8*/ 	.short	0x010a
        /*0aba*/ 	.byte	0x3f
	.zero		1


	//   ....[66]....
        /*0abc*/ 	.word	0x0000f6a0
        /*0ac0*/ 	.word	0x00000003
        /*0ac4*/ 	.word	0x00032460
        /*0ac8*/ 	.short	0x010a
        /*0aca*/ 	.byte	0x3f
	.zero		1


	//   ....[67]....
        /*0acc*/ 	.word	0x0000f6f0
        /*0ad0*/ 	.word	0x00000004
        /*0ad4*/ 	.word	0x00032440
        /*0ad8*/ 	.short	0x010a
        /*0ada*/ 	.byte	0x3f
	.zero		1


	//   ....[68]....
        /*0adc*/ 	.word	0x0000f740
        /*0ae0*/ 	.word	0x00000004
        /*0ae4*/ 	.word	0x00032460
        /*0ae8*/ 	.short	0x010a
        /*0aea*/ 	.byte	0x3f
	.zero		1


	//   ....[69]....
        /*0aec*/ 	.word	0x0000f790
        /*0af0*/ 	.word	0x00000004
        /*0af4*/ 	.word	0x00032440
        /*0af8*/ 	.short	0x010a
        /*0afa*/ 	.byte	0x3f
	.zero		1


	//   ....[70]....
        /*0afc*/ 	.word	0x0000f7e0
        /*0b00*/ 	.word	0x00000004
        /*0b04*/ 	.word	0x00032460
        /*0b08*/ 	.short	0x010a
        /*0b0a*/ 	.byte	0x3f
	.zero		1


	//   ....[71]....
        /*0b0c*/ 	.word	0x0000f830
        /*0b10*/ 	.word	0x00000000
        /*0b14*/ 	.word	0x00032420
        /*0b18*/ 	.short	0x010a
        /*0b1a*/ 	.byte	0x3f
	.zero		1


	//   ....[72]....
        /*0b1c*/ 	.word	0x0000f9d0
        /*0b20*/ 	.word	0x00000006
        /*0b24*/ 	.word	0x00000000
        /*0b28*/ 	.short	0x010a
        /*0b2a*/ 	.byte	0x3f
	.zero		1


	//   ....[73]....
        /*0b2c*/ 	.word	0x0000fa20
        /*0b30*/ 	.word	0x00000007
        /*0b34*/ 	.word	0x00000000
        /*0b38*/ 	.short	0x010a
        /*0b3a*/ 	.byte	0x3f
	.zero		1


	//   ....[74]....
        /*0b3c*/ 	.word	0x0000fa70
        /*0b40*/ 	.word	0x00000004
        /*0b44*/ 	.word	0x00000000
        /*0b48*/ 	.short	0x010a
        /*0b4a*/ 	.byte	0x3f
	.zero		1


	//----- nvinfo : EIATTR_NUM_MBARRIERS
	.align		4
.L_179:
        /*0b4c*/ 	.byte	0x03, 0x38
        /*0b4e*/ 	.short	0x0017


	//----- nvinfo : EIATTR_EXIT_INSTR_OFFSETS
	.align		4
        /*0b50*/ 	.byte	0x04, 0x1c
        /*0b52*/ 	.short	(.L_181 - .L_180)


	//   ....[0]....
.L_180:
        /*0b54*/ 	.word	0x00000a40


	//   ....[1]....
        /*0b58*/ 	.word	0x00008b30


	//   ....[2]....
        /*0b5c*/ 	.word	0x0000d8b0


	//----- nvinfo : EIATTR_MAX_THREADS
	.align		4
.L_181:
        /*0b60*/ 	.byte	0x04, 0x05
        /*0b62*/ 	.short	(.L_183 - .L_182)
.L_182:
        /*0b64*/ 	.word	0x00000180
        /*0b68*/ 	.word	0x00000001
        /*0b6c*/ 	.word	0x00000001


	//----- nvinfo : EIATTR_CRS_STACK_SIZE
	.align		4
.L_183:
        /*0b70*/ 	.byte	0x04, 0x1e
        /*0b72*/ 	.short	(.L_185 - .L_184)
.L_184:
        /*0b74*/ 	.word	0x00000000


	//----- nvinfo : EIATTR_CBANK_PARAM_SIZE
	.align		4
.L_185:
        /*0b78*/ 	.byte	0x03, 0x19
        /*0b7a*/ 	.short	0x0b70


	//----- nvinfo : EIATTR_PARAM_CBANK
	.align		4
        /*0b7c*/ 	.byte	0x04, 0x0a
        /*0b7e*/ 	.short	(.L_187 - .L_186)
	.align		4
.L_186:
        /*0b80*/ 	.word	index@(.nv.constant0._ZN7cutlass13device_kernelIN5flash11enable_sm90INS1_16FlashAttnFwdSm90INS1_25CollectiveMainloopFwdSm90ILi2EN4cute5tupleIJNS5_1CILi1EEES8_S8_EEENS6_IJNS7_ILi128EEENS7_ILi96EEENS7_ILi64EEEEEELi256ENS_10bfloat16_tEfNS_4arch4Sm90ELb0ELb0ELb1ELb0ELb0ELb0ELb1ELb1ELb0ELb1ELb0ELb0EEENS1_21CollectiveEpilogueFwdINS6_IJSA_NS7_ILi256EEESB_EEES9_SE_SG_Li256ELb0ELb1ELb0ELb0EEENS1_29StaticPersistentTileSchedulerILb0EEEEEEEEEvNT_6ParamsE)
        /*0b84*/ 	.short	0x0210
        /*0b86*/ 	.short	0x0b70


	//----- nvinfo : EIATTR_SW_WAR
	.align		4
.L_187:
        /*0b88*/ 	.byte	0x04, 0x36
        /*0b8a*/ 	.short	(.L_189 - .L_188)
.L_188:
        /*0b8c*/ 	.word	0x00000008
.L_189:


//--------------------- .nv.info._ZN7cutlass13device_kernelIN5flash11enable_sm90INS1_16FlashAttnFwdSm90INS1_25CollectiveMainloopFwdSm90ILi2EN4cute5tupleIJNS5_1CILi1EEES8_S8_EEENS6_IJNS7_ILi128EEENS7_ILi96EEENS7_ILi64EEEEEELi256ENS_10bfloat16_tEfNS_4arch4Sm90ELb0ELb0ELb1ELb1ELb0ELb0ELb0ELb1ELb0ELb1ELb0ELb0EEENS1_21CollectiveEpilogueFwdINS6_IJSA_NS7_ILi256EEESB_EEES9_SE_SG_Li256ELb1ELb1ELb0ELb0EEENS1_36VarlenDynamicPersistentTileSchedulerILi128ELi96ELi256ELi128ELb0ELb1ELb1ELb0ELb1ELb1EEEEEEEEEvNT_6ParamsE --------------------------
	.section	.nv.info._ZN7cutlass13device_kernelIN5flash11enable_sm90INS1_16FlashAttnFwdSm90INS1_25CollectiveMainloopFwdSm90ILi2EN4cute5tupleIJNS5_1CILi1EEES8_S8_EEENS6_IJNS7_ILi128EEENS7_ILi96EEENS7_ILi64EEEEEELi256ENS_10bfloat16_tEfNS_4arch4Sm90ELb0ELb0ELb1ELb1ELb0ELb0ELb0ELb1ELb0ELb1ELb0ELb0EEENS1_21CollectiveEpilogueFwdINS6_IJSA_NS7_ILi256EEESB_EEES9_SE_SG_Li256ELb1ELb1ELb0ELb0EEENS1_36VarlenDynamicPersistentTileSchedulerILi128ELi96ELi256ELi128ELb0ELb1ELb1ELb0ELb1ELb1EEEEEEEEEvNT_6ParamsE,"",@"SHT_CUDA_INFO"
	.sectionflags	@""
	.align	4


	//----- nvinfo : EIATTR_CUDA_API_VERSION
	.align		4
        /*0000*/ 	.byte	0x04, 0x37
        /*0002*/ 	.short	(.L_191 - .L_190)
.L_190:
        /*0004*/ 	.word	0x00000082


	//----- nvinfo : EIATTR_KPARAM_INFO
	.align		4
.L_191:
        /*0008*/ 	.byte	0x04, 0x17
        /*000a*/ 	.short	(.L_193 - .L_192)
.L_192:
        /*000c*/ 	.word	0x00000000
        /*0010*/ 	.short	0x0000
        /*0012*/ 	.short	0x0070
        /*0014*/ 	.byte	0x00, 0xf0, 0x01, 0x2a


	//----- nvinfo : EIATTR_SPARSE_MMA_MASK
	.align		4
.L_193:
        /*0018*/ 	.byte	0x03, 0x50
        /*001a*/ 	.short	0x0000


	//----- nvinfo : EIATTR_MAXREG_COUNT
	.align		4
        /*001c*/ 	.byte	0x03, 0x1b
        /*001e*/ 	.short	0x00a8


	//----- nvinfo : EIATTR_NUM_BARRIERS
	.align		4
        /*0020*/ 	.byte	0x02, 0x4c
        /*0022*/ 	.byte	0x10
	.zero		1


	//----- nvinfo : EIATTR_EXTERNS
	.align		4
        /*0024*/ 	.byte	0x04, 0x0f
        /*0026*/ 	.short	(.L_195 - .L_194)


	//   ....[0]....
	.align		4
.L_194:
        /*0028*/ 	.word	index@(__assertfail)


	//----- nvinfo : EIATTR_ANNOTATIONS
	.align		4
.L_195:
        /*002c*/ 	.byte	0x04, 0x55
        /*002e*/ 	.short	(.L_197 - .L_196)


	//   ....[0]....
.L_196:
        /* <DEDUP_REMOVED lines=72> */
        /*04a4*/ 	.byte	0x10, 0xf7, 0x00, 0x00, 0x01, 0x00, 0x00, 0x00, 0x50, 0x01, 0x01, 0x00


	//----- nvinfo : EIATTR_MERCURY_ISA_VERSION
	.align		4
.L_197:
        /*04b0*/ 	.byte	0x03, 0x5f
        /*04b2*/ 	.short	0x0101


	//----- nvinfo : EIATTR_UNUSED_LOAD_BYTE_OFFSET
	.align		4
        /*04b4*/ 	.byte	0x04, 0x44
        /*04b6*/ 	.short	(.L_199 - .L_198)


	//   ....[0]....
.L_198:
        /*04b8*/ 	.word	0x00000a40
        /*04bc*/ 	.word	0x0000fff0


	//   ....[1]....
        /*04c0*/ 	.word	0x00006710
        /*04c4*/ 	.word	0x0000fff0


	//----- nvinfo : EIATTR_INT_WARP_WIDE_INSTR_OFFSETS
	.align		4
.L_199:
        /*04c8*/ 	.byte	0x04, 0x31
        /*04ca*/ 	.short	(.L_201 - .L_200)


	//   ....[0]....
.L_200:
        /*04cc*/ 	.word	0x00000130


	//   ....[1]....
        /*04d0*/ 	.word	0x00000170


	//   ....[2]....
        /*04d4*/ 	.word	0x000001e0


	//   ....[3]....
        /*04d8*/ 	.word	0x0000a530


	//   ....[4]....
        /*04dc*/ 	.word	0x0000a5c0


	//   ....[5]....
        /*04e0*/ 	.word	0x0000e4e0


	//   ....[6]....
        /*04e4*/ 	.word	0x0000e570


	//----- nvinfo : EIATTR_COOP_GROUP_MASK_REGIDS
	.align		4
.L_201:
        /*04e8*/ 	.byte	0x04, 0x29
        /*04ea*/ 	.short	(.L_203 - .L_202)


	//   ....[0]....
.L_202:
        /*04ec*/ 	.word	0xffffffff


	//   ....[1]....
        /*04f0*/ 	.word	0xffffffff


	//   ....[2]....
        /*04f4*/ 	.word	0xffffffff


	//   ....[3]....
        /*04f8*/ 	.word	0xffffffff


	//   ....[4]....
        /*04fc*/ 	.word	0xffffffff


	//   ....[5]....
        /*0500*/ 	.word	0xffffffff


	//   ....[6]....
        /*0504*/ 	.word	0xffffffff


	//   ....[7]....
        /*0508*/ 	.word	0xffffffff


	//   ....[8]....
        /*050c*/ 	.word	0xffffffff


	//   ....[9]....
        /*0510*/ 	.word	0xffffffff


	//   ....[10]....
        /*0514*/ 	.word	0xffffffff


	//   ....[11]....
        /*0518*/ 	.word	0xffffffff


	//   ....[12]....
        /*051c*/ 	.word	0xffffffff


	//   ....[13]....
        /*0520*/ 	.word	0xffffffff


	//   ....[14]....
        /*0524*/ 	.word	0xffffffff


	//   ....[15]....
        /*0528*/ 	.word	0xffffffff


	//   ....[16]....
        /*052c*/ 	.word	0xffffffff


	//   ....[17]....
        /*0530*/ 	.word	0xffffffff


	//   ....[18]....
        /*0534*/ 	.word	0xffffffff


	//   ....[19]....
        /*0538*/ 	.word	0xffffffff


	//   ....[20]....
        /*053c*/ 	.word	0xffffffff


	//   ....[21]....
        /*0540*/ 	.word	0xffffffff


	//   ....[22]....
        /*0544*/ 	.word	0xffffffff


	//   ....[23]....
        /*0548*/ 	.word	0xffffffff


	//   ....[24]....
        /*054c*/ 	.word	0xffffffff


	//   ....[25]....
        /*0550*/ 	.word	0xffffffff


	//   ....[26]....
        /*0554*/ 	.word	0xffffffff


	//   ....[27]....
        /*0558*/ 	.word	0xffffffff


	//   ....[28]....
        /*055c*/ 	.word	0xffffffff


	//   ....[29]....
        /*0560*/ 	.word	0xffffffff


	//   ....[30]....
        /*0564*/ 	.word	0xffffffff


	//   ....[31]....
        /*0568*/ 	.word	0xffffffff


	//   ....[32]....
        /*056c*/ 	.word	0xffffffff


	//   ....[33]....
        /*0570*/ 	.word	0xffffffff


	//   ....[34]....
        /*0574*/ 	.word	0xffffffff


	//   ....[35]....
        /*0578*/ 	.word	0xffffffff


	//   ....[36]....
        /*057c*/ 	.word	0xffffffff


	//   ....[37]....
        /*0580*/ 	.word	0xffffffff


	//   ....[38]....
        /*0584*/ 	.word	0xffffffff


	//   ....[39]....
        /*0588*/ 	.word	0xffffffff


	//   ....[40]....
        /*058c*/ 	.word	0xffffffff


	//   ....[41]....
        /*0590*/ 	.word	0xffffffff


	//   ....[42]....
        /*0594*/ 	.word	0xffffffff


	//   ....[43]....
        /*0598*/ 	.word	0xffffffff


	//   ....[44]....
        /*059c*/ 	.word	0xffffffff


	//   ....[45]....
        /*05a0*/ 	.word	0xffffffff


	//   ....[46]....
        /*05a4*/ 	.word	0xffffffff


	//   ....[47]....
        /*05a8*/ 	.word	0xffffffff


	//   ....[48]....
        /*05ac*/ 	.word	0xffffffff


	//   ....[49]....
        /*05b0*/ 	.word	0xffffffff


	//   ....[50]....
        /*05b4*/ 	.word	0xffffffff


	//   ....[51]....
        /*05b8*/ 	.word	0xffffffff


	//   ....[52]....
        /*05bc*/ 	.word	0xffffffff


	//   ....[53]....
        /*05c0*/ 	.word	0xffffffff


	//   ....[54]....
        /*05c4*/ 	.word	0xffffffff


	//   ....[55]....
        /*05c8*/ 	.word	0xffffffff


	//   ....[56]....
        /*05cc*/ 	.word	0xffffffff


	//   ....[57]....
        /*05d0*/ 	.word	0xffffffff


	//   ....[58]....
        /*05d4*/ 	.word	0xffffffff


	//   ....[59]....
        /*05d8*/ 	.word	0xffffffff


	//   ....[60]....
        /*05dc*/ 	.word	0xffffffff


	//   ....[61]....
        /*05e0*/ 	.word	0xffffffff


	//   ....[62]....
        /*05e4*/ 	.word	0xffffffff


	//   ....[63]....
        /*05e8*/ 	.word	0xffffffff


	//   ....[64]....
        /*05ec*/ 	.word	0xffffffff


	//   ....[65]....
        /*05f0*/ 	.word	0xffffffff


	//   ....[66]....
        /*05f4*/ 	.word	0xffffffff


	//   ....[67]....
        /*05f8*/ 	.word	0xffffffff


	//   ....[68]....
        /*05fc*/ 	.word	0xffffffff


	//   ....[69]....
        /*0600*/ 	.word	0xffffffff


	//   ....[70]....
        /*0604*/ 	.word	0xffffffff


	//   ....[71]....
        /*0608*/ 	.word	0xffffffff


	//   ....[72]....
        /*060c*/ 	.word	0xffffffff


	//   ....[73]....
        /*0610*/ 	.word	0xffffffff


	//   ....[74]....
        /*0614*/ 	.word	0xffffffff


	//   ....[75]....
        /*0618*/ 	.word	0xffffffff


	//   ....[76]....
        /*061c*/ 	.word	0xffffffff


	//   ....[77]....
        /*0620*/ 	.word	0xffffffff


	//   ....[78]....
        /*0624*/ 	.word	0xffffffff


	//   ....[79]....
        /*0628*/ 	.word	0xffffffff


	//   ....[80]....
        /*062c*/ 	.word	0xffffffff


	//   ....[81]....
        /*0630*/ 	.word	0xffffffff


	//   ....[82]....
        /*0634*/ 	.word	0xffffffff


	//   ....[83]....
        /*0638*/ 	.word	0xffffffff


	//   ....[84]....
        /*063c*/ 	.word	0xffffffff


	//   ....[85]....
        /*0640*/ 	.word	0xffffffff


	//   ....[86]....
        /*0644*/ 	.word	0xffffffff


	//   ....[87]....
        /*0648*/ 	.word	0xffffffff


	//   ....[88]....
        /*064c*/ 	.word	0xffffffff


	//   ....[89]....
        /*0650*/ 	.word	0xffffffff


	//   ....[90]....
        /*0654*/ 	.word	0xffffffff


	//   ....[91]....
        /*0658*/ 	.word	0x0500000f


	//   ....[92]....
        /*065c*/ 	.word	0x0500000f


	//   ....[93]....
        /*0660*/ 	.word	0x0500000f


	//   ....[94]....
        /*0664*/ 	.word	0x0500000f


	//   ....[95]....
        /*0668*/ 	.word	0x0500000f


	//   ....[96]....
        /*066c*/ 	.word	0x0500000f


	//   ....[97]....
        /*0670*/ 	.word	0x0500000f


	//   ....[98]....
        /*0674*/ 	.word	0x0500000f


	//   ....[99]....
        /*0678*/ 	.word	0x0500000f


	//   ....[100]....
        /*067c*/ 	.word	0x0500000f


	//   ....[101]....
        /*0680*/ 	.word	0x0500000f


	//   ....[102]....
        /*0684*/ 	.word	0x0500000f


	//   ....[103]....
        /*0688*/ 	.word	0x0500000f


	//   ....[104]....
        /*068c*/ 	.word	0x0500000f


	//   ....[105]....
        /*0690*/ 	.word	0x0500000f


	//   ....[106]....
        /*0694*/ 	.word	0x0500000f


	//   ....[107]....
        /*0698*/ 	.word	0x0500000f


	//   ....[108]....
        /*069c*/ 	.word	0x0500000f


	//   ....[109]....
        /*06a0*/ 	.word	0x0500000f


	//   ....[110]....
        /*06a4*/ 	.word	0x0500000f


	//   ....[111]....
        /*06a8*/ 	.word	0x0500000f


	//   ....[112]....
        /*06ac*/ 	.word	0x0500000f


	//   ....[113]....
        /*06b0*/ 	.word	0x0500000f


	//   ....[114]....
        /*06b4*/ 	.word	0x0500000f


	//   ....[115]....
        /*06b8*/ 	.word	0x0500000f


	//   ....[116]....
        /*06bc*/ 	.word	0x0500000f


	//   ....[117]....
        /*06c0*/ 	.word	0x0500000f


	//   ....[118]....
        /*06c4*/ 	.word	0x0500000f


	//   ....[119]....
        /*06c8*/ 	.word	0x0500000f


	//   ....[120]....
        /*06cc*/ 	.word	0x0500000f


	//   ....[121]....
        /*06d0*/ 	.word	0x0500000f


	//   ....[122]....
        /*06d4*/ 	.word	0x0500000f


	//   ....[123]....
        /*06d8*/ 	.word	0x0500000f


	//   ....[124]....
        /*06dc*/ 	.word	0x0500000f


	//   ....[125]....
        /*06e0*/ 	.word	0x0500000f


	//----- nvinfo : EIATTR_COOP_GROUP_INSTR_OFFSETS
	.align		4
.L_203:
        /*06e4*/ 	.byte	0x04, 0x28
        /*06e6*/ 	.short	(.L_205 - .L_204)


	//   ....[0]....
.L_204:
        /*06e8*/ 	.word	0x00000070


	//   ....[1]....
        /*06ec*/ 	.word	0x00000140


	//   ....[2]....
        /*06f0*/ 	.word	0x00000190


	//   ....[3]....
        /*06f4*/ 	.word	0x000003c0


	//   ....[4]....
        /*06f8*/ 	.word	0x00000520


	//   ....[5]....
        /*06fc*/ 	.word	0x00000640


	//   ....[6]....
        /*0700*/ 	.word	0x000007a0


	//   ....[7]....
        /*0704*/ 	.word	0x00001640


	//   ....[8]....
        /*0708*/ 	.word	0x00002800


	//   ....[9]....
        /*070c*/ 	.word	0x00002890


	//   ....[10]....
        /*0710*/ 	.word	0x00002cd0


	//   ....[11]....
        /*0714*/ 	.word	0x00002d40


	//   ....[12]....
        /*0718*/ 	.word	0x00004260


	//   ....[13]....
        /*071c*/ 	.word	0x000042f0


	//   ....[14]....
        /*0720*/ 	.word	0x00004760


	//   ....[15]....
        /*0724*/ 	.word	0x00004920


	//   ....[16]....
        /*0728*/ 	.word	0x00005c90


	//   ....[17]....
        /*072c*/ 	.word	0x00005cd0


	//   ....[18]....
        /*0730*/ 	.word	0x00005d70


	//   ....[19]....
        /*0734*/ 	.word	0x00005dd0


	//   ....[20]....
        /*0738*/ 	.word	0x000077f0


	//   ....[21]....
        /*073c*/ 	.word	0x00007830


	//   ....[22]....
        /*0740*/ 	.word	0x00007910


	//   ....[23]....
        /*0744*/ 	.word	0x00007940


	//   ....[24]....
        /*0748*/ 	.word	0x00008140


	//   ....[25]....
        /*074c*/ 	.word	0x00008170


	//   ....[26]....
        /*0750*/ 	.word	0x000082b0


	//   ....[27]....
        /*0754*/ 	.word	0x000082d0


	//   ....[28]....
        /*0758*/ 	.word	0x00008410


	//   ....[29]....
        /*075c*/ 	.word	0x00008430


	//   ....[30]....
        /*0760*/ 	.word	0x00008580


	//   ....[31]....
        /*0764*/ 	.word	0x000085a0


	//   ....[32]....
        /*0768*/ 	.word	0x00008ef0


	//   ....[33]....
        /*076c*/ 	.word	0x00008f20


	//   ....[34]....
        /*0770*/ 	.word	0x00009070


	//   ....[35]....
        /*0774*/ 	.word	0x00009090


	//   ....[36]....
        /*0778*/ 	.word	0x000091d0


	//   ....[37]....
        /*077c*/ 	.word	0x000091f0


	//   ....[38]....
        /*0780*/ 	.word	0x00009340


	//   ....[39]....
        /*0784*/ 	.word	0x00009360


	//   ....[40]....
        /*0788*/ 	.word	0x00009510


	//   ....[41]....
        /*078c*/ 	.word	0x000096f0


	//   ....[42]....
        /*0790*/ 	.word	0x00009720


	//   ....[43]....
        /*0794*/ 	.word	0x00009750


	//   ....[44]....
        /*0798*/ 	.word	0x00009780


	//   ....[45]....
        /*079c*/ 	.word	0x000097b0


	//   ....[46]....
        /*07a0*/ 	.word	0x000097e0


	//   ....[47]....
        /*07a4*/ 	.word	0x00009950


	//   ....[48]....
        /*07a8*/ 	.word	0x00009980


	//   ....[49]....
        /*07ac*/ 	.word	0x000099b0


	//   ....[50]....
        /*07b0*/ 	.word	0x000099e0


	//   ....[51]....
        /*07b4*/ 	.word	0x00009a10


	//   ....[52]....
        /*07b8*/ 	.word	0x00009a40


	//   ....[53]....
        /*07bc*/ 	.word	0x00009ae0


	//   ....[54]....
        /*07c0*/ 	.word	0x00009b10


	//   ....[55]....
        /*07c4*/ 	.word	0x00009ba0


	//   ....[56]....
        /*07c8*/ 	.word	0x0000ab40


	//   ....[57]....
        /*07cc*/ 	.word	0x0000b6b0


	//   ....[58]....
        /*07d0*/ 	.word	0x0000b6d0


	//   ....[59]....
        /*07d4*/ 	.word	0x0000b760


	//   ....[60]....
        /*07d8*/ 	.word	0x0000b770


	//   ....[61]....
        /*07dc*/ 	.word	0x0000b7f0


	//   ....[62]....
        /*07e0*/ 	.word	0x0000b800


	//   ....[63]....
        /*07e4*/ 	.word	0x0000b880


	//   ....[64]....
        /*07e8*/ 	.word	0x0000b890


	//   ....[65]....
        /*07ec*/ 	.word	0x0000b910


	//   ....[66]....
        /*07f0*/ 	.word	0x0000b920


	//   ....[67]....
        /*07f4*/ 	.word	0x0000b9a0


	//   ....[68]....
        /*07f8*/ 	.word	0x0000b9b0


	//   ....[69]....
        /*07fc*/ 	.word	0x0000ba30


	//   ....[70]....
        /*0800*/ 	.word	0x0000ba40


	//   ....[71]....
        /*0804*/ 	.word	0x0000ba50


	//   ....[72]....
        /*0808*/ 	.word	0x0000baa0


	//   ....[73]....
        /*080c*/ 	.word	0x0000e770


	//   ....[74]....
        /*0810*/ 	.word	0x0000e7a0


	//   ....[75]....
        /*0814*/ 	.word	0x0000e7e0


	//   ....[76]....
        /*0818*/ 	.word	0x0000e810


	//   ....[77]....
        /*081c*/ 	.word	0x0000e840


	//   ....[78]....
        /*0820*/ 	.word	0x0000e870


	//   ....[79]....
        /*0824*/ 	.word	0x0000e8a0


	//   ....[80]....
        /*0828*/ 	.word	0x0000e8d0


	//   ....[81]....
        /*082c*/ 	.word	0x0000ea50


	//   ....[82]....
        /*0830*/ 	.word	0x0000ea80


	//   ....[83]....
        /*0834*/ 	.word	0x0000eab0


	//   ....[84]....
        /*0838*/ 	.word	0x0000eae0


	//   ....[85]....
        /*083c*/ 	.word	0x0000eb10


	//   ....[86]....
        /*0840*/ 	.word	0x0000eb40


	//   ....[87]....
        /*0844*/ 	.word	0x0000ec00


	//   ....[88]....
        /*0848*/ 	.word	0x0000ec20


	//   ....[89]....
        /*084c*/ 	.word	0x0000ec90


	//   ....[90]....
        /*0850*/ 	.word	0x0000f120


	//   ....[91]....
        /*0854*/ 	.word	0x0000f600


	//   ....[92]....
        /*0858*/ 	.word	0x0000f7b0


	//   ....[93]....
        /*085c*/ 	.word	0x0000f800


	//   ....[94]....
        /*0860*/ 	.word	0x0000f860


	//   ....[95]....
        /*0864*/ 	.word	0x0000f950


	//   ....[96]....
        /*0868*/ 	.word	0x0000f9b0


	//   ....[97]....
        /*086c*/ 	.word	0x0000faa0


	//   ....[98]....
        /*0870*/ 	.word	0x0000fb00


	//   ....[99]....
        /*0874*/ 	.word	0x0000fbf0


	//   ....[100]....
        /*0878*/ 	.word	0x0000fc50


	//   ....[101]....
        /*087c*/ 	.word	0x0000fd40


	//   ....[102]....
        /*0880*/ 	.word	0x0000fda0


	//   ....[103]....
        /*0884*/ 	.word	0x0000fe90


	//   ....[104]....
        /*0888*/ 	.word	0x0000fef0


	//   ....[105]....
        /*088c*/ 	.word	0x0000ffc0


	//   ....[106]....
        /*0890*/ 	.word	0x00010040


	//   ....[107]....
        /*0894*/ 	.word	0x00010110


	//   ....[108]....
        /*0898*/ 	.word	0x00010440


	//   ....[109]....
        /*089c*/ 	.word	0x000104e0


	//   ....[110]....
        /*08a0*/ 	.word	0x00010600


	//   ....[111]....
        /*08a4*/ 	.word	0x00010670


	//   ....[112]....
        /*08a8*/ 	.word	0x000106e0


	//   ....[113]....
        /*08ac*/ 	.word	0x00010750


	//   ....[114]....
        /*08b0*/ 	.word	0x000107c0


	//   ....[115]....
        /*08b4*/ 	.word	0x00010840


	//   ....[116]....
        /*08b8*/ 	.word	0x000108d0


	//   ....[117]....
        /*08bc*/ 	.word	0x00010970


	//   ....[118]....
        /*08c0*/ 	.word	0x000109e0


	//   ....[119]....
        /*08c4*/ 	.word	0x00010a50


	//   ....[120]....
        /*08c8*/ 	.word	0x00010ac0


	//   ....[121]....
        /*08cc*/ 	.word	0x00010b40


	//   ....[122]....
        /*08d0*/ 	.word	0x00010bb0


	//   ....[123]....
        /*08d4*/ 	.word	0x00010c50


	//   ....[124]....
        /*08d8*/ 	.word	0x00010ce0


	//   ....[125]....
        /*08dc*/ 	.word	0x00010e00


	//----- nvinfo : EIATTR_REG_RECONFIG
	.align		4
.L_205:
        /*08e0*/ 	.byte	0x01, 0x54
	.zero		2


	//----- nvinfo : EIATTR_SYSCALL_OFFSETS
	.align		4
        /*08e4*/ 	.byte	0x04, 0x46
        /*08e6*/ 	.short	(.L_207 - .L_206)


	//   ....[0]....
.L_206:
        /*08e8*/ 	.word	0x00001820


	//   ....[1]....
        /*08ec*/ 	.word	0x0000a730


	//   ....[2]....
        /*08f0*/ 	.word	0x0000a890


	//   ....[3]....
        /*08f4*/ 	.word	0x0000a990


	//   ....[4]....
        /*08f8*/ 	.word	0x0000b2c0


	//----- nvinfo : EIATTR_MBARRIER_INSTR_OFFSETS
	.align		4
.L_207:
        /*08fc*/ 	.byte	0x04, 0x39
        /*08fe*/ 	.short	(.L_209 - .L_208)


	//   ....[0]....
.L_208:
        /*0900*/ 	.word	0x00000270
        /*0904*/ 	.word	0x000000ff
        /*0908*/ 	.word	0x00022800
        /*090c*/ 	.short	0x0100
        /*090e*/ 	.byte	0x08
	.zero		1


	//   ....[1]....
        /*0910*/ 	.word	0x00000280
        /*0914*/ 	.word	0x000000ff
        /*0918*/ 	.word	0x00022820
        /*091c*/ 	.short	0x0100
        /*091e*/ 	.byte	0x08
	.zero		1


	//   ....[2]....
        /*0920*/ 	.word	0x00000370
        /*0924*/ 	.word	0x000000ff
        /*0928*/ 	.word	0x00022830
        /*092c*/ 	.short	0x0100
        /*092e*/ 	.byte	0x08
	.zero		1


	//   ....[3]....
        /*0930*/ 	.word	0x00000380
        /*0934*/ 	.word	0x000000ff
        /*0938*/ 	.word	0x00022840
        /*093c*/ 	.short	0x0100
        /*093e*/ 	.byte	0x08
	.zero		1


	//   ....[4]....
        /*0940*/ 	.word	0x00000390
        /*0944*/ 	.word	0x000000ff
        /*0948*/ 	.word	0x00022838
        /*094c*/ 	.short	0x0100
        /*094e*/ 	.byte	0x08
	.zero		1


	//   ....[5]....
        /*0950*/ 	.word	0x000003a0
        /*0954*/ 	.word	0x000000ff
        /*0958*/ 	.word	0x00022848
        /*095c*/ 	.short	0x0100
        /*095e*/ 	.byte	0x08
	.zero		1


	//   ....[6]....
        /*0960*/ 	.word	0x000004d0
        /*0964*/ 	.word	0x000000ff
        /*0968*/ 	.word	0x00022850
        /*096c*/ 	.short	0x0100
        /*096e*/ 	.byte	0x08
	.zero		1


	//   ....[7]....
        /*0970*/ 	.word	0x000004e0
        /*0974*/ 	.word	0x000000ff
        /*0978*/ 	.word	0x00022860
        /*097c*/ 	.short	0x0100
        /*097e*/ 	.byte	0x08
	.zero		1


	//   ....[8]....
        /*0980*/ 	.word	0x000004f0
        /*0984*/ 	.word	0x000000ff
        /*0988*/ 	.word	0x00022858
        /*098c*/ 	.short	0x0100
        /*098e*/ 	.byte	0x08
	.zero		1


	//   ....[9]....
        /*0990*/ 	.word	0x00000500
        /*0994*/ 	.word	0x000000ff
        /*0998*/ 	.word	0x00022868
        /*099c*/ 	.short	0x0100
        /*099e*/ 	.byte	0x08
	.zero		1


	//   ....[10]....
        /*09a0*/ 	.word	0x000005f0
        /*09a4*/ 	.word	0x000000ff
        /*09a8*/ 	.word	0x00022870
        /*09ac*/ 	.short	0x0100
        /*09ae*/ 	.byte	0x06
	.zero		1


	//   ....[11]....
        /*09b0*/ 	.word	0x00000600
        /*09b4*/ 	.word	0x000000ff
        /*09b8*/ 	.word	0x00022880
        /*09bc*/ 	.short	0x0100
        /*09be*/ 	.byte	0x06
	.zero		1


	//   ....[12]....
        /*09c0*/ 	.word	0x00000610
        /*09c4*/ 	.word	0x000000ff
        /*09c8*/ 	.word	0x00022878
        /*09cc*/ 	.short	0x0100
        /*09ce*/ 	.byte	0x06
	.zero		1


	//   ....[13]....
        /*09d0*/ 	.word	0x00000620
        /*09d4*/ 	.word	0x000000ff
        /*09d8*/ 	.word	0x00022888
        /*09dc*/ 	.short	0x0100
        /*09de*/ 	.byte	0x06
	.zero		1


	//   ....[14]....
        /*09e0*/ 	.word	0x00000750
        /*09e4*/ 	.word	0x000000ff
        /*09e8*/ 	.word	0x00022890
        /*09ec*/ 	.short	0x0100
        /*09ee*/ 	.byte	0x08
	.zero		1


	//   ....[15]....
        /*09f0*/ 	.word	0x00000760
        /*09f4*/ 	.word	0x000000ff
        /*09f8*/ 	.word	0x000228a0
        /*09fc*/ 	.short	0x0100
        /*09fe*/ 	.byte	0x08
	.zero		1


	//   ....[16]....
        /*0a00*/ 	.word	0x00000770
        /*0a04*/ 	.word	0x000000ff
        /*0a08*/ 	.word	0x00022898
        /*0a0c*/ 	.short	0x0100
        /*0a0e*/ 	.byte	0x08
	.zero		1


	//   ....[17]....
        /*0a10*/ 	.word	0x00000780
        /*0a14*/ 	.word	0x000000ff
        /*0a18*/ 	.word	0x000228a8
        /*0a1c*/ 	.short	0x0100
        /*0a1e*/ 	.byte	0x08
	.zero		1


	//   ....[18]....
        /*0a20*/ 	.word	0x000008b0
        /*0a24*/ 	.word	0x000000ff
        /*0a28*/ 	.word	0x000228b0
        /*0a2c*/ 	.short	0x0100
        /*0a2e*/ 	.byte	0x08
	.zero		1


	//   ....[19]....
        /*0a30*/ 	.word	0x000008c0
        /*0a34*/ 	.word	0x000000ff
        /*0a38*/ 	.word	0x000228c0
        /*0a3c*/ 	.short	0x0100
        /*0a3e*/ 	.byte	0x08
	.zero		1


	//   ....[20]....
        /*0a40*/ 	.word	0x000008d0
        /*0a44*/ 	.word	0x000000ff
        /*0a48*/ 	.word	0x000228b8
        /*0a4c*/ 	.short	0x0100
        /*0a4e*/ 	.byte	0x08
	.zero		1


	//   ....[21]....
        /*0a50*/ 	.word	0x000008e0
        /*0a54*/ 	.word	0x000000ff
        /*0a58*/ 	.word	0x000228c8
        /*0a5c*/ 	.short	0x0100
        /*0a5e*/ 	.byte	0x08
	.zero		1


	//   ....[22]....
        /*0a60*/ 	.word	0x000018d0
        /*0a64*/ 	.word	0x00000007
        /*0a68*/ 	.word	0x00022800
        /*0a6c*/ 	.short	0x010a
        /*0a6e*/ 	.byte	0x3f
	.zero		1


	//   ....[23]....
        /*0a70*/ 	.word	0x000019a0
        /*0a74*/ 	.word	0x00000005
        /*0a78*/ 	.word	0x00022830
        /*0a7c*/ 	.short	0x010a
        /*0a7e*/ 	.byte	0x3f
	.zero		1


	//   ....[24]....
        /*0a80*/ 	.word	0x000019e0
        /*0a84*/ 	.word	0x00000005
        /*0a88*/ 	.word	0x00022830
        /*0a8c*/ 	.short	0x010a
        /*0a8e*/ 	.byte	0x3f
	.zero		1


	//   ....[25]....
        /*0a90*/ 	.word	0x00003170
        /*0a94*/ 	.word	0x00000004
        /*0a98*/ 	.word	0x00000000
        /*0a9c*/ 	.short	0x0101
        /*0a9e*/ 	.byte	0x3f
	.zero		1


	//   ....[26]....
        /*0aa0*/ 	.word	0x000035d0
        /*0aa4*/ 	.word	0x00000005
        /*0aa8*/ 	.word	0x00022850
        /*0aac*/ 	.short	0x010a
        /*0aae*/ 	.byte	0x3f
	.zero		1


	//   ....[27]....
        /*0ab0*/ 	.word	0x00003610
        /*0ab4*/ 	.word	0x00000005
        /*0ab8*/ 	.word	0x00022850
        /*0abc*/ 	.short	0x010a
        /*0abe*/ 	.byte	0x3f
	.zero		1


	//   ....[28]....
        /*0ac0*/ 	.word	0x00003910
        /*0ac4*/ 	.word	0x00000005
        /*0ac8*/ 	.word	0x00000000
        /*0acc*/ 	.short	0x0101
        /*0ace*/ 	.byte	0x3f
	.zero		1


	//   ....[29]....
        /*0ad0*/ 	.word	0x00003a80
        /*0ad4*/ 	.word	0x000000ff
        /*0ad8*/ 	.word	0x00022830
        /*0adc*/ 	.short	0x010a
        /*0ade*/ 	.byte	0x17
	.zero		1


	//   ....[30]....
        /*0ae0*/ 	.word	0x00003ac0
        /*0ae4*/ 	.word	0x000000ff
        /*0ae8*/ 	.word	0x00022830
        /*0aec*/ 	.short	0x010a
        /*0aee*/ 	.byte	0x17
	.zero		1


	//   ....[31]....
        /*0af0*/ 	.word	0x00004c40
        /*0af4*/ 	.word	0x00000099
        /*0af8*/ 	.word	0x00000000
        /*0afc*/ 	.short	0x0101
        /*0afe*/ 	.byte	0x3f
	.zero		1


	//   ....[32]....
        /*0b00*/ 	.word	0x00005950
        /*0b04*/ 	.word	0x000000ff
        /*0b08*/ 	.word	0x00022850
        /*0b0c*/ 	.short	0x010a
        /*0b0e*/ 	.byte	0x17
	.zero		1


	//   ....[33]....
        /*0b10*/ 	.word	0x00005990
        /*0b14*/ 	.word	0x000000ff
        /*0b18*/ 	.word	0x00022850
        /*0b1c*/ 	.short	0x010a
        /*0b1e*/ 	.byte	0x17
	.zero		1


	//   ....[34]....
        /*0b20*/ 	.word	0x00005c70
        /*0b24*/ 	.word	0x000000b6
        /*0b28*/ 	.word	0x00000000
        /*0b2c*/ 	.short	0x0101
        /*0b2e*/ 	.byte	0x3f
	.zero		1


	//   ....[35]....
        /*0b30*/ 	.word	0x00008160
        /*0b34*/ 	.word	0x00000000
        /*0b38*/ 	.word	0x00000000
        /*0b3c*/ 	.short	0x0101
        /*0b3e*/ 	.byte	0x3f
	.zero		1


	//   ....[36]....
        /*0b40*/ 	.word	0x0000adc0
        /*0b44*/ 	.word	0x00000000
        /*0b48*/ 	.word	0x00022840
        /*0b4c*/ 	.short	0x010a
        /*0b4e*/ 	.byte	0x3f
	.zero		1


	//   ....[37]....
        /*0b50*/ 	.word	0x0000bb60
        /*0b54*/ 	.word	0x00000008
        /*0b58*/ 	.word	0x00022800
        /*0b5c*/ 	.short	0x0107
        /*0b5e*/ 	.byte	0x3f
	.zero		1


	//   ....[38]....
        /*0b60*/ 	.word	0x0000bc60
        /*0b64*/ 	.word	0x00000002
        /*0b68*/ 	.word	0x00022800
        /*0b6c*/ 	.short	0x0101
        /*0b6e*/ 	.byte	0x3f
	.zero		1


	//   ....[39]....
        /*0b70*/ 	.word	0x0000bc80
        /*0b74*/ 	.word	0x00000002
        /*0b78*/ 	.word	0x00022820
        /*0b7c*/ 	.short	0x010a
        /*0b7e*/ 	.byte	0x3f
	.zero		1


	//   ....[40]....
        /*0b80*/ 	.word	0x0000bd90
        /*0b84*/ 	.word	0x00000002
        /*0b88*/ 	.word	0x00022860
        /*0b8c*/ 	.short	0x010a
        /*0b8e*/ 	.byte	0x3f
	.zero		1


	//   ....[41]....
        /*0b90*/ 	.word	0x0000c6a0
        /*0b94*/ 	.word	0x00000003
        /*0b98*/ 	.word	0x00022840
        /*0b9c*/ 	.short	0x010a
        /*0b9e*/ 	.byte	0x3f
	.zero		1


	//   ....[42]....
        /*0ba0*/ 	.word	0x0000c900
        /*0ba4*/ 	.word	0x00000003
        /*0ba8*/ 	.word	0x00022860
        /*0bac*/ 	.short	0x010a
        /*0bae*/ 	.byte	0x3f
	.zero		1


	//   ....[43]....
        /*0bb0*/ 	.word	0x0000d1a0
        /*0bb4*/ 	.word	0x00000002
        /*0bb8*/ 	.word	0x00022840
        /*0bbc*/ 	.short	0x010a
        /*0bbe*/ 	.byte	0x3f
	.zero		1


	//   ....[44]....
        /*0bc0*/ 	.word	0x0000d3f0
        /*0bc4*/ 	.word	0x00000002
        /*0bc8*/ 	.word	0x00022860
        /*0bcc*/ 	.short	0x010a
        /*0bce*/ 	.byte	0x3f
	.zero		1


	//   ....[45]....
        /*0bd0*/ 	.word	0x0000dc00
        /*0bd4*/ 	.word	0x00000002
        /*0bd8*/ 	.word	0x00022840
        /*0bdc*/ 	.short	0x010a
        /*0bde*/ 	.byte	0x3f
	.zero		1


	//   ....[46]....
        /*0be0*/ 	.word	0x0000de60
        /*0be4*/ 	.word	0x00000002
        /*0be8*/ 	.word	0x00022860
        /*0bec*/ 	.short	0x010a
        /*0bee*/ 	.byte	0x3f
	.zero		1


	//   ....[47]....
        /*0bf0*/ 	.word	0x0000f0a0
        /*0bf4*/ 	.word	0x00000000
        /*0bf8*/ 	.word	0x00022820
        /*0bfc*/ 	.short	0x010a
        /*0bfe*/ 	.byte	0x3f
	.zero		1


	//   ....[48]....
        /*0c00*/ 	.word	0x0000f260
        /*0c04*/ 	.word	0x00000006
        /*0c08*/ 	.word	0x00000000
        /*0c0c*/ 	.short	0x010a
        /*0c0e*/ 	.byte	0x3f
	.zero		1


	//   ....[49]....
        /*0c10*/ 	.word	0x0000f2d0
        /*0c14*/ 	.word	0x00000007
        /*0c18*/ 	.word	0x00000000
        /*0c1c*/ 	.short	0x010a
        /*0c1e*/ 	.byte	0x3f
	.zero		1


	//   ....[50]....
        /*0c20*/ 	.word	0x0000f340
        /*0c24*/ 	.word	0x00000004
        /*0c28*/ 	.word	0x00000000
        /*0c2c*/ 	.short	0x010a
        /*0c2e*/ 	.byte	0x3f
	.zero		1


	//   ....[51]....
        /*0c30*/ 	.word	0x0000f370
        /*0c34*/ 	.word	0x00000003
        /*0c38*/ 	.word	0x00000000
        /*0c3c*/ 	.short	0x010a
        /*0c3e*/ 	.byte	0x3f
	.zero		1


	//   ....[52]....
        /*0c40*/ 	.word	0x0000f3d0
        /*0c44*/ 	.word	0x00000007
        /*0c48*/ 	.word	0x00022800
        /*0c4c*/ 	.short	0x010a
        /*0c4e*/ 	.byte	0x3f
	.zero		1


	//   ....[53]....
        /*0c50*/ 	.word	0x0000f420
        /*0c54*/ 	.word	0x00000005
        /*0c58*/ 	.word	0x00022830
        /*0c5c*/ 	.short	0x010a
        /*0c5e*/ 	.byte	0x3f
	.zero		1


	//   ....[54]....
        /*0c60*/ 	.word	0x0000f470
        /*0c64*/ 	.word	0x00000005
        /*0c68*/ 	.word	0x00022850
        /*0c6c*/ 	.short	0x010a
        /*0c6e*/ 	.byte	0x3f
	.zero		1


	//   ....[55]....
        /*0c70*/ 	.word	0x0000f4d0
        /*0c74*/ 	.word	0x00000000
        /*0c78*/ 	.word	0x00022830
        /*0c7c*/ 	.short	0x010a
        /*0c7e*/ 	.byte	0x3f
	.zero		1


	//   ....[56]....
        /*0c80*/ 	.word	0x0000f520
        /*0c84*/ 	.word	0x000000b6
        /*0c88*/ 	.word	0x00022850
        /*0c8c*/ 	.short	0x010a
        /*0c8e*/ 	.byte	0x3f
	.zero		1


	//   ....[57]....
        /*0c90*/ 	.word	0x0000f6c0
        /*0c94*/ 	.word	0x00000000
        /*0c98*/ 	.word	0x00022840
        /*0c9c*/ 	.short	0x010a
        /*0c9e*/ 	.byte	0x3f
	.zero		1


	//   ....[58]....
        /*0ca0*/ 	.word	0x00010160
        /*0ca4*/ 	.word	0x00000002
        /*0ca8*/ 	.word	0x00022820
        /*0cac*/ 	.short	0x010a
        /*0cae*/ 	.byte	0x3f
	.zero		1


	//   ....[59]....
        /*0cb0*/ 	.word	0x000101b0
        /*0cb4*/ 	.word	0x00000002
        /*0cb8*/ 	.word	0x00022860
        /*0cbc*/ 	.short	0x010a
        /*0cbe*/ 	.byte	0x3f
	.zero		1


	//   ....[60]....
        /*0cc0*/ 	.word	0x00010200
        /*0cc4*/ 	.word	0x00000003
        /*0cc8*/ 	.word	0x00022840
        /*0ccc*/ 	.short	0x010a
        /*0cce*/ 	.byte	0x3f
	.zero		1


	//   ....[61]....
        /*0cd0*/ 	.word	0x00010250
        /*0cd4*/ 	.word	0x00000003
        /*0cd8*/ 	.word	0x00022860
        /*0cdc*/ 	.short	0x010a
        /*0cde*/ 	.byte	0x3f
	.zero		1


	//   ....[62]....
        /*0ce0*/ 	.word	0x000102a0
        /*0ce4*/ 	.word	0x00000002
        /*0ce8*/ 	.word	0x00022840
        /*0cec*/ 	.short	0x010a
        /*0cee*/ 	.byte	0x3f
	.zero		1


	//   ....[63]....
        /*0cf0*/ 	.word	0x000102f0
        /*0cf4*/ 	.word	0x00000002
        /*0cf8*/ 	.word	0x00022860
        /*0cfc*/ 	.short	0x010a
        /*0cfe*/ 	.byte	0x3f
	.zero		1


	//   ....[64]....
        /*0d00*/ 	.word	0x00010340
        /*0d04*/ 	.word	0x00000002
        /*0d08*/ 	.word	0x00022840
        /*0d0c*/ 	.short	0x010a
        /*0d0e*/ 	.byte	0x3f
	.zero		1


	//   ....[65]....
        /*0d10*/ 	.word	0x00010390
        /*0d14*/ 	.word	0x00000002
        /*0d18*/ 	.word	0x00022860
        /*0d1c*/ 	.short	0x010a
        /*0d1e*/ 	.byte	0x3f
	.zero		1


	//   ....[66]....
        /*0d20*/ 	.word	0x00010d20
        /*0d24*/ 	.word	0x00000000
        /*0d28*/ 	.word	0x00022820
        /*0d2c*/ 	.short	0x010a
        /*0d2e*/ 	.byte	0x3f
	.zero		1


	//   ....[67]....
        /*0d30*/ 	.word	0x00010ec0
        /*0d34*/ 	.word	0x00000006
        /*0d38*/ 	.word	0x00000000
        /*0d3c*/ 	.short	0x010a
        /*0d3e*/ 	.byte	0x3f
	.zero		1


	//   ....[68]....
        /*0d40*/ 	.word	0x00010f10
        /*0d44*/ 	.word	0x00000007
        /*0d48*/ 	.word	0x00000000
        /*0d4c*/ 	.short	0x010a
        /*0d4e*/ 	.byte	0x3f
	.zero		1


	//   ....[69]....
        /*0d50*/ 	.word	0x00010f60
        /*0d54*/ 	.word	0x00000004
        /*0d58*/ 	.word	0x00000000
        /*0d5c*/ 	.short	0x010a
        /*0d5e*/ 	.byte	0x3f
	.zero		1


	//----- nvinfo : EIATTR_NUM_MBARRIERS
	.align		4
.L_209:
        /*0d60*/ 	.byte	0x03, 0x38
        /*0d62*/ 	.short	0x0016


	//----- nvinfo : EIATTR_EXIT_INSTR_OFFSETS
	.align		4
        /*0d64*/ 	.byte	0x04, 0x1c
        /*0d66*/ 	.short	(.L_211 - .L_210)


	//   ....[0]....
.L_210:
        /*0d68*/ 	.word	0x00000a80


	//   ....[1]....
        /*0d6c*/ 	.word	0x000094d0


	//   ....[2]....
        /*0d70*/ 	.word	0x0000f3c0


	//----- nvinfo : EIATTR_MAX_THREADS
	.align		4
.L_211:
        /*0d74*/ 	.byte	0x04, 0x05
        /*0d76*/ 	.short	(.L_213 - .L_212)
.L_212:
        /*0d78*/ 	.word	0x00000180
        /*0d7c*/ 	.word	0x00000001
        /*0d80*/ 	.word	0x00000001


	//----- nvinfo : EIATTR_CRS_STACK_SIZE
	.align		4
.L_213:
        /*0d84*/ 	.byte	0x04, 0x1e
        /*0d86*/ 	.short	(.L_215 - .L_214)
.L_214:
        /*0d88*/ 	.word	0x00000000


	//----- nvinfo : EIATTR_CBANK_PARAM_SIZE
	.align		4
.L_215:
        /*0d8c*/ 	.byte	0x03, 0x19
        /*0d8e*/ 	.short	0x0af0


	//----- nvinfo : EIATTR_PARAM_CBANK
	.align		4
        /*0d90*/ 	.byte	0x04, 0x0a
        /*0d92*/ 	.short	(.L_217 - .L_216)
	.align		4
.L_216:
        /*0d94*/ 	.word	index@(.nv.constant0._ZN7cutlass13device_kernelIN5flash11enable_sm90INS1_16FlashAttnFwdSm90INS1_25CollectiveMainloopFwdSm90ILi2EN4cute5tupleIJNS5_1CILi1EEES8_S8_EEENS6_IJNS7_ILi128EEENS7_ILi96EEENS7_ILi64EEEEEELi256ENS_10bfloat16_tEfNS_4arch4Sm90ELb0ELb0ELb1ELb1ELb0ELb0ELb0ELb1ELb0ELb1ELb0ELb0EEENS1_21CollectiveEpilogueFwdINS6_IJSA_NS7_ILi256EEESB_EEES9_SE_SG_Li256ELb1ELb1ELb0ELb0EEENS1_36VarlenDynamicPersistentTileSchedulerILi128ELi96ELi256ELi128ELb0ELb1ELb1ELb0ELb1ELb1EEEEEEEEEvNT_6ParamsE)
        /*0d98*/ 	.short	0x0210
        /*0d9a*/ 	.short	0x0af0


	//----- nvinfo : EIATTR_SW_WAR
	.align		4
.L_217:
        /*0d9c*/ 	.byte	0x04, 0x36
        /*0d9e*/ 	.short	(.L_219 - .L_218)
.L_218:
        /*0da0*/ 	.word	0x00000008
.L_219:


//--------------------- .nv.info._ZN7cutlass13device_kernelIN5flash11enable_sm90INS1_16FlashAttnFwdSm90INS1_25CollectiveMainloopFwdSm90ILi2EN4cute5tupleIJNS5_1CILi1EEES8_S8_EEENS6_IJNS7_ILi128EEENS7_ILi96EEENS7_ILi64EEEEEELi256ENS_10bfloat16_tEfNS_4arch4Sm90ELb0ELb0ELb1ELb1ELb0ELb1ELb0ELb1ELb0ELb1ELb0ELb0EEENS1_21CollectiveEpilogueFwdINS6_IJSA_NS7_ILi256EEESB_EEES9_SE_SG_Li256ELb1ELb1ELb0ELb0EEENS1_36VarlenDynamicPersistentTileSchedulerILi128ELi96ELi256ELi128ELb0ELb1ELb1ELb0ELb1ELb1EEEEEEEEEvNT_6ParamsE --------------------------
	.section	.nv.info._ZN7cutlass13device_kernelIN5flash11enable_sm90INS1_16FlashAttnFwdSm90INS1_25CollectiveMainloopFwdSm90ILi2EN4cute5tupleIJNS5_1CILi1EEES8_S8_EEENS6_IJNS7_ILi128EEENS7_ILi96EEENS7_ILi64EEEEEELi256ENS_10bfloat16_tEfNS_4arch4Sm90ELb0ELb0ELb1ELb1ELb0ELb1ELb0ELb1ELb0ELb1ELb0ELb0EEENS1_21CollectiveEpilogueFwdINS6_IJSA_NS7_ILi256EEESB_EEES9_SE_SG_Li256ELb1ELb1ELb0ELb0EEENS1_36VarlenDynamicPersistentTileSchedulerILi128ELi96ELi256ELi128ELb0ELb1ELb1ELb0ELb1ELb1EEEEEEEEEvNT_6ParamsE,"",@"SHT_CUDA_INFO"
	.sectionflags	@""
	.align	4


	//----- nvinfo : EIATTR_CUDA_API_VERSION
	.align		4
        /*0000*/ 	.byte	0x04, 0x37
        /*0002*/ 	.short	(.L_221 - .L_220)
.L_220:
        /*0004*/ 	.word	0x00000082


	//----- nvinfo : EIATTR_KPARAM_INFO
	.align		4
.L_221:
        /*0008*/ 	.byte	0x04, 0x17
        /*000a*/ 	.short	(.L_223 - .L_222)
.L_222:
        /*000c*/ 	.word	0x00000000
        /*0010*/ 	.short	0x0000
        /*0012*/ 	.short	0x0070
        /*0014*/ 	.byte	0x00, 0xf0, 0x01, 0x2a


	//----- nvinfo : EIATTR_SPARSE_MMA_MASK
	.align		4
.L_223:
        /*0018*/ 	.byte	0x03, 0x50
        /*001a*/ 	.short	0x0000


	//----- nvinfo : EIATTR_MAXREG_COUNT
	.align		4
        /*001c*/ 	.byte	0x03, 0x1b
        /*001e*/ 	.short	0x00a8


	//----- nvinfo : EIATTR_NUM_BARRIERS
	.align		4
        /*0020*/ 	.byte	0x02, 0x4c
        /*0022*/ 	.byte	0x10
	.zero		1


	//----- nvinfo : EIATTR_EXTERNS
	.align		4
        /*0024*/ 	.byte	0x04, 0x0f
        /*0026*/ 	.short	(.L_225 - .L_224)


	//   ....[0]....
	.align		4
.L_224:
        /*0028*/ 	.word	index@(__assertfail)


	//----- nvinfo : EIATTR_ANNOTATIONS
	.align		4
.L_225:
        /*002c*/ 	.byte	0x04, 0x55
        /*002e*/ 	.short	(.L_227 - .L_226)


	//   ....[0]....
.L_226:
        /* <DEDUP_REMOVED lines=91> */


	//----- nvinfo : EIATTR_MERCURY_ISA_VERSION
	.align		4
.L_227:
        /*05d0*/ 	.byte	0x03, 0x5f
        /*05d2*/ 	.short	0x0101


	//----- nvinfo : EIATTR_UNUSED_LOAD_BYTE_OFFSET
	.align		4
        /*05d4*/ 	.byte	0x04, 0x44
        /*05d6*/ 	.short	(.L_229 - .L_228)


	//   ....[0]....
.L_228:
        /*05d8*/ 	.word	0x00000ac0
        /*05dc*/ 	.word	0x0000fff0


	//   ....[1]....
        /*05e0*/ 	.word	0x0000d370
        /*05e4*/ 	.word	0x0000fff0


	//----- nvinfo : EIATTR_INT_WARP_WIDE_INSTR_OFFSETS
	.align		4
.L_229:
        /*05e8*/ 	.byte	0x04, 0x31
        /*05ea*/ 	.short	(.L_231 - .L_230)


	//   ....[0]....
.L_230:
        /*05ec*/ 	.word	0x00000180


	//   ....[1]....
        /*05f0*/ 	.word	0x00000220


	//   ....[2]....
        /*05f4*/ 	.word	0x00000290


	//   ....[3]....
        /*05f8*/ 	.word	0x00012730


	//   ....[4]....
        /*05fc*/ 	.word	0x000127c0


	//   ....[5]....
        /*0600*/ 	.word	0x00016760


	//   ....[6]....
        /*0604*/ 	.word	0x000167f0


	//----- nvinfo : EIATTR_COOP_GROUP_MASK_REGIDS
	.align		4
.L_231:
        /*0608*/ 	.byte	0x04, 0x29
        /*060a*/ 	.short	(.L_233 - .L_232)


	//   ....[0]....
.L_232:
        /*060c*/ 	.word	0xffffffff


	//   ....[1]....
        /*0610*/ 	.word	0xffffffff


	//   ....[2]....
        /*0614*/ 	.word	0xffffffff


	//   ....[3]....
        /*0618*/ 	.word	0xffffffff


	//   ....[4]....
        /*061c*/ 	.word	0xffffffff


	//   ....[5]....
        /*0620*/ 	.word	0xffffffff


	//   ....[6]....
        /*0624*/ 	.word	0xffffffff


	//   ....[7]....
        /*0628*/ 	.word	0xffffffff


	//   ....[8]....
        /*062c*/ 	.word	0xffffffff


	//   ....[9]....
        /*0630*/ 	.word	0xffffffff


	//   ....[10]....
        /*0634*/ 	.word	0xffffffff


	//   ....[11]....
        /*0638*/ 	.word	0xffffffff


	//   ....[12]....
        /*063c*/ 	.word	0xffffffff


	//   ....[13]....
        /*0640*/ 	.word	0xffffffff


	//   ....[14]....
        /*0644*/ 	.word	0xffffffff


	//   ....[15]....
        /*0648*/ 	.word	0xffffffff


	//   ....[16]....
        /*064c*/ 	.word	0xffffffff


	//   ....[17]....
        /*0650*/ 	.word	0xffffffff


	//   ....[18]....
        /*0654*/ 	.word	0xffffffff


	//   ....[19]....
        /*0658*/ 	.word	0xffffffff


	//   ....[20]....
        /*065c*/ 	.word	0xffffffff


	//   ....[21]....
        /*0660*/ 	.word	0xffffffff


	//   ....[22]....
        /*0664*/ 	.word	0xffffffff


	//   ....[23]....
        /*0668*/ 	.word	0xffffffff


	//   ....[24]....
        /*066c*/ 	.word	0xffffffff


	//   ....[25]....
        /*0670*/ 	.word	0xffffffff


	//   ....[26]....
        /*0674*/ 	.word	0xffffffff


	//   ....[27]....
        /*0678*/ 	.word	0xffffffff


	//   ....[28]....
        /*067c*/ 	.word	0xffffffff


	//   ....[29]....
        /*0680*/ 	.word	0xffffffff


	//   ....[30]....
        /*0684*/ 	.word	0xffffffff


	//   ....[31]....
        /*0688*/ 	.word	0xffffffff


	//   ....[32]....
        /*068c*/ 	.word	0xffffffff


	//   ....[33]....
        /*0690*/ 	.word	0xffffffff


	//   ....[34]....
        /*0694*/ 	.word	0xffffffff


	//   ....[35]....
        /*0698*/ 	.word	0xffffffff


	//   ....[36]....
        /*069c*/ 	.word	0xffffffff


	//   ....[37]....
        /*06a0*/ 	.word	0xffffffff


	//   ....[38]....
        /*06a4*/ 	.word	0xffffffff


	//   ....[39]....
        /*06a8*/ 	.word	0xffffffff


	//   ....[40]....
        /*06ac*/ 	.word	0xffffffff


	//   ....[41]....
        /*06b0*/ 	.word	0xffffffff


	//   ....[42]....
        /*06b4*/ 	.word	0xffffffff


	//   ....[43]....
        /*06b8*/ 	.word	0xffffffff


	//   ....[44]....
        /*06bc*/ 	.word	0xffffffff


	//   ....[45]....
        /*06c0*/ 	.word	0xffffffff


	//   ....[46]....
        /*06c4*/ 	.word	0xffffffff


	//   ....[47]....
        /*06c8*/ 	.word	0xffffffff


	//   ....[48]....
        /*06cc*/ 	.word	0xffffffff


	//   ....[49]....
        /*06d0*/ 	.word	0xffffffff


	//   ....[50]....
        /*06d4*/ 	.word	0xffffffff


	//   ....[51]....
        /*06d8*/ 	.word	0xffffffff


	//   ....[52]....
        /*06dc*/ 	.word	0xffffffff


	//   ....[53]....
        /*06e0*/ 	.word	0xffffffff


	//   ....[54]....
        /*06e4*/ 	.word	0xffffffff


	//   ....[55]....
        /*06e8*/ 	.word	0xffffffff


	//   ....[56]....
        /*06ec*/ 	.word	0xffffffff


	//   ....[57]....
        /*06f0*/ 	.word	0xffffffff


	//   ....[58]....
        /*06f4*/ 	.word	0xffffffff


	//   ....[59]....
        /*06f8*/ 	.word	0xffffffff


	//   ....[60]....
        /*06fc*/ 	.word	0xffffffff


	//   ....[61]....
        /*0700*/ 	.word	0xffffffff


	//   ....[62]....
        /*0704*/ 	.word	0xffffffff


	//   ....[63]....
        /*0708*/ 	.word	0xffffffff


	//   ....[64]....
        /*070c*/ 	.word	0xffffffff


	//   ....[65]....
        /*0710*/ 	.word	0xffffffff


	//   ....[66]....
        /*0714*/ 	.word	0xffffffff


	//   ....[67]....
        /*0718*/ 	.word	0xffffffff


	//   ....[68]....
        /*071c*/ 	.word	0xffffffff


	//   ....[69]....
        /*0720*/ 	.word	0xffffffff


	//   ....[70]....
        /*0724*/ 	.word	0xffffffff


	//   ....[71]....
        /*0728*/ 	.word	0xffffffff


	//   ....[72]....
        /*072c*/ 	.word	0xffffffff


	//   ....[73]....
        /*0730*/ 	.word	0xffffffff


	//   ....[74]....
        /*0734*/ 	.word	0xffffffff


	//   ....[75]....
        /*0738*/ 	.word	0xffffffff


	//   ....[76]....
        /*073c*/ 	.word	0xffffffff


	//   ....[77]....
        /*0740*/ 	.word	0xffffffff


	//   ....[78]....
        /*0744*/ 	.word	0xffffffff


	//   ....[79]....
        /*0748*/ 	.word	0xffffffff


	//   ....[80]....
        /*074c*/ 	.word	0xffffffff


	//   ....[81]....
        /*0750*/ 	.word	0xffffffff


	//   ....[82]....
        /*0754*/ 	.word	0xffffffff


	//   ....[83]....
        /*0758*/ 	.word	0xffffffff


	//   ....[84]....
        /*075c*/ 	.word	0xffffffff


	//   ....[85]....
        /*0760*/ 	.word	0xffffffff


	//   ....[86]....
        /*0764*/ 	.word	0xffffffff


	//   ....[87]....
        /*0768*/ 	.word	0xffffffff


	//   ....[88]....
        /*076c*/ 	.word	0xffffffff


	//   ....[89]....
        /*0770*/ 	.word	0xffffffff


	//   ....[90]....
        /*0774*/ 	.word	0xffffffff


	//   ....[91]....
        /*0778*/ 	.word	0xffffffff


	//   ....[92]....
        /*077c*/ 	.word	0xffffffff


	//   ....[93]....
        /*0780*/ 	.word	0xffffffff


	//   ....[94]....
        /*0784*/ 	.word	0xffffffff


	//   ....[95]....
        /*0788*/ 	.word	0xffffffff


	//   ....[96]....
        /*078c*/ 	.word	0xffffffff


	//   ....[97]....
        /*0790*/ 	.word	0xffffffff


	//   ....[98]....
        /*0794*/ 	.word	0xffffffff


	//   ....[99]....
        /*0798*/ 	.word	0xffffffff


	//   ....[100]....
        /*079c*/ 	.word	0x0500000f


	//   ....[101]....
        /*07a0*/ 	.word	0x0500000f


	//   ....[102]....
        /*07a4*/ 	.word	0x0500000f


	//   ....[103]....
        /*07a8*/ 	.word	0x0500000f


	//   ....[104]....
        /*07ac*/ 	.word	0x0500000f


	//   ....[105]....
        /*07b0*/ 	.word	0x0500000f


	//   ....[106]....
        /*07b4*/ 	.word	0x0500000f


	//   ....[107]....
        /*07b8*/ 	.word	0x0500000f


	//   ....[108]....
        /*07bc*/ 	.word	0x0500000f


	//   ....[109]....
        /*07c0*/ 	.word	0x0500000f


	//   ....[110]....
        /*07c4*/ 	.word	0x0500000f


	//   ....[111]....
        /*07c8*/ 	.word	0x0500000f


	//   ....[112]....
        /*07cc*/ 	.word	0x0500000f


	//   ....[113]....
        /*07d0*/ 	.word	0x0500000f


	//   ....[114]....
        /*07d4*/ 	.word	0x0500000f


	//   ....[115]....
        /*07d8*/ 	.word	0x0500000f


	//   ....[116]....
        /*07dc*/ 	.word	0x0500000f


	//   ....[117]....
        /*07e0*/ 	.word	0x0500000f


	//   ....[118]....
        /*07e4*/ 	.word	0x0500000f


	//   ....[119]....
        /*07e8*/ 	.word	0x0500000f


	//   ....[120]....
        /*07ec*/ 	.word	0x0500000f


	//   ....[121]....
        /*07f0*/ 	.word	0x0500000f


	//   ....[122]....
        /*07f4*/ 	.word	0x0500000f


	//   ....[123]....
        /*07f8*/ 	.word	0x0500000f


	//   ....[124]....
        /*07fc*/ 	.word	0x0500000f


	//   ....[125]....
        /*0800*/ 	.word	0x0500000f


	//   ....[126]....
        /*0804*/ 	.word	0x0500000f


	//   ....[127]....
        /*0808*/ 	.word	0x0500000f


	//   ....[128]....
        /*080c*/ 	.word	0x0500000f


	//   ....[129]....
        /*0810*/ 	.word	0x0500000f


	//   ....[130]....
        /*0814*/ 	.word	0x0500000f


	//   ....[131]....
        /*0818*/ 	.word	0x0500000f


	//   ....[132]....
        /*081c*/ 	.word	0x0500000f


	//   ....[133]....
        /*0820*/ 	.word	0x0500000f


	//   ....[134]....
        /*0824*/ 	.word	0x0500000f


	//   ....[135]....
        /*0828*/ 	.word	0x0500000f


	//   ....[136]....
        /*082c*/ 	.word	0x0500000f


	//   ....[137]....
        /*0830*/ 	.word	0x0500000f


	//   ....[138]....
        /*0834*/ 	.word	0x0500000f


	//   ....[139]....
        /*0838*/ 	.word	0x0500000f


	//   ....[140]....
        /*083c*/ 	.word	0x0500000f


	//   ....[141]....
        /*0840*/ 	.word	0x0500000f


	//   ....[142]....
        /*0844*/ 	.word	0x0500000f


	//   ....[143]....
        /*0848*/ 	.word	0x0500000f


	//   ....[144]....
        /*084c*/ 	.word	0x0500000f


	//   ....[145]....
        /*0850*/ 	.word	0x0500000f


	//   ....[146]....
        /*0854*/ 	.word	0x0500000f


	//   ....[147]....
        /*0858*/ 	.word	0x0500000f


	//   ....[148]....
        /*085c*/ 	.word	0x0500000f


	//   ....[149]....
        /*0860*/ 	.word	0x0500000f


	//   ....[150]....
        /*0864*/ 	.word	0x0500000f


	//   ....[151]....
        /*0868*/ 	.word	0x0500000f


	//   ....[152]....
        /*086c*/ 	.word	0x0500000f


	//----- nvinfo : EIATTR_COOP_GROUP_INSTR_OFFSETS
	.align		4
.L_233:
        /*0870*/ 	.byte	0x04, 0x28
        /*0872*/ 	.short	(.L_235 - .L_234)


	//   ....[0]....
.L_234:
        /*0874*/ 	.word	0x00000060


	//   ....[1]....
        /*0878*/ 	.word	0x00000190


	//   ....[2]....
        /*087c*/ 	.word	0x00000240


	//   ....[3]....
        /*0880*/ 	.word	0x00000400


	//   ....[4]....
        /*0884*/ 	.word	0x00000560


	//   ....[5]....
        /*0888*/ 	.word	0x00000680


	//   ....[6]....
        /*088c*/ 	.word	0x000007e0


	//   ....[7]....
        /*0890*/ 	.word	0x00005d20


	//   ....[8]....
        /*0894*/ 	.word	0x000062c0


	//   ....[9]....
        /*0898*/ 	.word	0x000062d0


	//   ....[10]....
        /*089c*/ 	.word	0x000062e0


	//   ....[11]....
        /*08a0*/ 	.word	0x000062f0


	//   ....[12]....
        /*08a4*/ 	.word	0x000072a0


	//   ....[13]....
        /*08a8*/ 	.word	0x000072b0


	//   ....[14]....
        /*08ac*/ 	.word	0x000072c0


	//   ....[15]....
        /*08b0*/ 	.word	0x000072d0


	//   ....[16]....
        /*08b4*/ 	.word	0x00009220


	//   ....[17]....
        /*08b8*/ 	.word	0x00009280


	//   ....[18]....
        /*08bc*/ 	.word	0x00009650


	//   ....[19]....
        /*08c0*/ 	.word	0x000096a0


	//   ....[20]....
        /*08c4*/ 	.word	0x0000acd0


	//   ....[21]....
        /*08c8*/ 	.word	0x0000ad40


	//   ....[22]....
        /*08cc*/ 	.word	0x0000b780


	//   ....[23]....
        /*08d0*/ 	.word	0x0000b7e0


	//   ....[24]....
        /*08d4*/ 	.word	0x0000c8f0


	//   ....[25]....
        /*08d8*/ 	.word	0x0000c960


	//   ....[26]....
        /*08dc*/ 	.word	0x0000c9b0


	//   ....[27]....
        /*08e0*/ 	.word	0x0000c9e0


	//   ....[28]....
        /*08e4*/ 	.word	0x0000e320


	//   ....[29]....
        /*08e8*/ 	.word	0x0000e360


	//   ....[30]....
        /*08ec*/ 	.word	0x0000e3a0


	//   ....[31]....
        /*08f0*/ 	.word	0x0000e3e0


	//   ....[32]....
        /*08f4*/ 	.word	0x0000ec80


	//   ....[33]....
        /*08f8*/ 	.word	0x0000ecc0


	//   ....[34]....
        /*08fc*/ 	.word	0x0000ee30


	//   ....[35]....
        /*0900*/ 	.word	0x0000ee50


	//   ....[36]....
        /*0904*/ 	.word	0x0000ef90


	//   ....[37]....
        /*0908*/ 	.word	0x0000efb0


	//   ....[38]....
        /*090c*/ 	.word	0x0000f100


	//   ....[39]....
        /*0910*/ 	.word	0x0000f120


	//   ....[40]....
        /*0914*/ 	.word	0x0000f980


	//   ....[41]....
        /*0918*/ 	.word	0x0000f990


	//   ....[42]....
        /*091c*/ 	.word	0x0000fb70


	//   ....[43]....
        /*0920*/ 	.word	0x0000fb80


	//   ....[44]....
        /*0924*/ 	.word	0x0000fd50


	//   ....[45]....
        /*0928*/ 	.word	0x0000fd60


	//   ....[46]....
        /*092c*/ 	.word	0x0000ff30


	//   ....[47]....
        /*0930*/ 	.word	0x0000ff40


	//   ....[48]....
        /*0934*/ 	.word	0x00010160


	//   ....[49]....
        /*0938*/ 	.word	0x00010350


	//   ....[50]....
        /*093c*/ 	.word	0x00010380


	//   ....[51]....
        /*0940*/ 	.word	0x000103b0


	//   ....[52]....
        /*0944*/ 	.word	0x000103e0


	//   ....[53]....
        /*0948*/ 	.word	0x00010410


	//   ....[54]....
        /*094c*/ 	.word	0x00010440


	//   ....[55]....
        /*0950*/ 	.word	0x000105b0


	//   ....[56]....
        /*0954*/ 	.word	0x000105e0


	//   ....[57]....
        /*0958*/ 	.word	0x00010610


	//   ....[58]....
        /*095c*/ 	.word	0x00010640


	//   ....[59]....
        /*0960*/ 	.word	0x00010670


	//   ....[60]....
        /*0964*/ 	.word	0x000106a0


	//   ....[61]....
        /*0968*/ 	.word	0x00010740


	//   ....[62]....
        /*096c*/ 	.word	0x00010770


	//   ....[63]....
        /*0970*/ 	.word	0x00010800


	//   ....[64]....
        /*0974*/ 	.word	0x00011350


	//   ....[65]....
        /*0978*/ 	.word	0x00012d40


	//   ....[66]....
        /*097c*/ 	.word	0x00013900


	//   ....[67]....
        /*0980*/ 	.word	0x00013910


	//   ....[68]....
        /*0984*/ 	.word	0x000139b0


	//   ....[69]....
        /*0988*/ 	.word	0x000139c0


	//   ....[70]....
        /*098c*/ 	.word	0x00013a40


	//   ....[71]....
        /*0990*/ 	.word	0x00013a50


	//   ....[72]....
        /*0994*/ 	.word	0x00013ad0


	//   ....[73]....
        /*0998*/ 	.word	0x00013ae0


	//   ....[74]....
        /*099c*/ 	.word	0x00013b60


	//   ....[75]....
        /*09a0*/ 	.word	0x00013b70


	//   ....[76]....
        /*09a4*/ 	.word	0x00013bf0


	//   ....[77]....
        /*09a8*/ 	.word	0x00013c00


	//   ....[78]....
        /*09ac*/ 	.word	0x00013c80


	//   ....[79]....
        /*09b0*/ 	.word	0x00013c90


	//   ....[80]....
        /*09b4*/ 	.word	0x00013ce0


	//   ....[81]....
        /*09b8*/ 	.word	0x00013d00


	//   ....[82]....
        /*09bc*/ 	.word	0x000169f0


	//   ....[83]....
        /*09c0*/ 	.word	0x00016a50


	//   ....[84]....
        /*09c4*/ 	.word	0x00016a80


	//   ....[85]....
        /*09c8*/ 	.word	0x00016ab0


	//   ....[86]....
        /*09cc*/ 	.word	0x00016ae0


	//   ....[87]....
        /*09d0*/ 	.word	0x00016b10


	//   ....[88]....
        /*09d4*/ 	.word	0x00016b40


	//   ....[89]....
        /*09d8*/ 	.word	0x00016b50


	//   ....[90]....
        /*09dc*/ 	.word	0x00016cd0


	//   ....[91]....
        /*09e0*/ 	.word	0x00016d00


	//   ....[92]....
        /*09e4*/ 	.word	0x00016d30


	//   ....[93]....
        /*09e8*/ 	.word	0x00016d60


	//   ....[94]....
        /*09ec*/ 	.word	0x00016d90


	//   ....[95]....
        /*09f0*/ 	.word	0x00016dc0


	//   ....[96]....
        /*09f4*/ 	.word	0x00016e80


	//   ....[97]....
        /*09f8*/ 	.word	0x00016ea0


	//   ....[98]....
        /*09fc*/ 	.word	0x00016f10


	//   ....[99]....
        /*0a00*/ 	.word	0x000173a0


	//   ....[100]....
        /*0a04*/ 	.word	0x000177e0


	//   ....[101]....
        /*0a08*/ 	.word	0x00017880


	//   ....[102]....
        /*0a0c*/ 	.word	0x00017910


	//   ....[103]....
        /*0a10*/ 	.word	0x00017960


	//   ....[104]....
        /*0a14*/ 	.word	0x000179b0


	//   ....[105]....
        /*0a18*/ 	.word	0x00017a90


	//   ....[106]....
        /*0a1c*/ 	.word	0x00017b20


	//   ....[107]....
        /*0a20*/ 	.word	0x00017b70


	//   ....[108]....
        /*0a24*/ 	.word	0x00017bc0


	//   ....[109]....
        /*0a28*/ 	.word	0x00017dd0


	//   ....[110]....
        /*0a2c*/ 	.word	0x00017e20


	//   ....[111]....
        /*0a30*/ 	.word	0x00017eb0


	//   ....[112]....
        /*0a34*/ 	.word	0x00017f40


	//   ....[113]....
        /*0a38*/ 	.word	0x00017fd0


	//   ....[114]....
        /*0a3c*/ 	.word	0x00018060


	//   ....[115]....
        /*0a40*/ 	.word	0x000180f0


	//   ....[116]....
        /*0a44*/ 	.word	0x00018180


	//   ....[117]....
        /*0a48*/ 	.word	0x00018240


	//   ....[118]....
        /*0a4c*/ 	.word	0x00018530


	//   ....[119]....
        /*0a50*/ 	.word	0x00018710


	//   ....[120]....
        /*0a54*/ 	.word	0x00018760


	//   ....[121]....
        /*0a58*/ 	.word	0x000187c0


	//   ....[122]....
        /*0a5c*/ 	.word	0x000188b0


	//   ....[123]....
        /*0a60*/ 	.word	0x00018910


	//   ....[124]....
        /*0a64*/ 	.word	0x00018a00


	//   ....[125]....
        /*0a68*/ 	.word	0x00018a60


	//   ....[126]....
        /*0a6c*/ 	.word	0x00018b50


	//   ....[127]....
        /*0a70*/ 	.word	0x00018bb0


	//   ....[128]....
        /*0a74*/ 	.word	0x00018ca0


	//   ....[129]....
        /*0a78*/ 	.word	0x00018d00


	//   ....[130]....
        /*0a7c*/ 	.word	0x00018df0


	//   ....[131]....
        /*0a80*/ 	.word	0x00018e50


	//   ....[132]....
        /*0a84*/ 	.word	0x00018f30


	//   ....[133]....
        /*0a88*/ 	.word	0x00018f90


	//   ....[134]....
        /*0a8c*/ 	.word	0x00019060


	//   ....[135]....
        /*0a90*/ 	.word	0x00019390


	//   ....[136]....
        /*0a94*/ 	.word	0x00019430


	//   ....[137]....
        /*0a98*/ 	.word	0x00019550


	//   ....[138]....
        /*0a9c*/ 	.word	0x000195d0


	//   ....[139]....
        /*0aa0*/ 	.word	0x00019650


	//   ....[140]....
        /*0aa4*/ 	.word	0x000196d0


	//   ....[141]....
        /*0aa8*/ 	.word	0x00019750


	//   ....[142]....
        /*0aac*/ 	.word	0x000197e0


	//   ....[143]....
        /*0ab0*/ 	.word	0x00019880


	//   ....[144]....
        /*0ab4*/ 	.word	0x00019920


	//   ....[145]....
        /*0ab8*/ 	.word	0x000199a0


	//   ....[146]....
        /*0abc*/ 	.word	0x00019a20


	//   ....[147]....
        /*0ac0*/ 	.word	0x00019aa0


	//   ....[148]....
        /*0ac4*/ 	.word	0x00019b30


	//   ....[149]....
        /*0ac8*/ 	.word	0x00019bb0


	//   ....[150]....
        /*0acc*/ 	.word	0x00019c50


	//   ....[151]....
        /*0ad0*/ 	.word	0x00019ce0


	//   ....[152]....
        /*0ad4*/ 	.word	0x00019e10


	//----- nvinfo : EIATTR_REG_RECONFIG
	.align		4
.L_235:
        /*0ad8*/ 	.byte	0x01, 0x54
	.zero		2


	//----- nvinfo : EIATTR_SYSCALL_OFFSETS
	.align		4
        /*0adc*/ 	.byte	0x04, 0x46
        /*0ade*/ 	.short	(.L_237 - .L_236)


	//   ....[0]....
.L_236:
        /*0ae0*/ 	.word	0x000017c0


	//   ....[1]....
        /*0ae4*/ 	.word	0x00001910


	//   ....[2]....
        /*0ae8*/ 	.word	0x00005ec0


	//   ....[3]....
        /*0aec*/ 	.word	0x00006230


	//   ....[4]....
        /*0af0*/ 	.word	0x00012930


	//   ....[5]....
        /*0af4*/ 	.word	0x00012a90


	//   ....[6]....
        /*0af8*/ 	.word	0x00012b90


	//   ....[7]....
        /*0afc*/ 	.word	0x00013500


	//----- nvinfo : EIATTR_MBARRIER_INSTR_OFFSETS
	.align		4
.L_237:
        /*0b00*/ 	.byte	0x04, 0x39
        /*0b02*/ 	.short	(.L_239 - .L_238)


	//   ....[0]....
.L_238:
        /*0b04*/ 	.word	0x000002b0
        /*0b08*/ 	.word	0x000000ff
        /*0b0c*/ 	.word	0x00022800
        /*0b10*/ 	.short	0x0100
        /*0b12*/ 	.byte	0x08
	.zero		1


	//   ....[1]....
        /*0b14*/ 	.word	0x000002c0
        /*0b18*/ 	.word	0x000000ff
        /*0b1c*/ 	.word	0x00022820
        /*0b20*/ 	.short	0x0100
        /*0b22*/ 	.byte	0x08
	.zero		1


	//   ....[2]....
        /*0b24*/ 	.word	0x000003b0
        /*0b28*/ 	.word	0x000000ff
        /*0b2c*/ 	.word	0x00022830
        /*0b30*/ 	.short	0x0100
        /*0b32*/ 	.byte	0x08
	.zero		1


	//   ....[3]....
        /*0b34*/ 	.word	0x000003c0
        /*0b38*/ 	.word	0x000000ff
        /*0b3c*/ 	.word	0x00022840
        /*0b40*/ 	.short	0x0100
        /*0b42*/ 	.byte	0x08
	.zero		1


	//   ....[4]....
        /*0b44*/ 	.word	0x000003d0
        /*0b48*/ 	.word	0x000000ff
        /*0b4c*/ 	.word	0x00022838
        /*0b50*/ 	.short	0x0100
        /*0b52*/ 	.byte	0x08
	.zero		1


	//   ....[5]....
        /*0b54*/ 	.word	0x000003e0
        /*0b58*/ 	.word	0x000000ff
        /*0b5c*/ 	.word	0x00022848
        /*0b60*/ 	.short	0x0100
        /*0b62*/ 	.byte	0x08
	.zero		1


	//   ....[6]....
        /*0b64*/ 	.word	0x00000510
        /*0b68*/ 	.word	0x000000ff
        /*0b6c*/ 	.word	0x00022850
        /*0b70*/ 	.short	0x0100
        /*0b72*/ 	.byte	0x08
	.zero		1


	//   ....[7]....
        /*0b74*/ 	.word	0x00000520
        /*0b78*/ 	.word	0x000000ff
        /*0b7c*/ 	.word	0x00022860
        /*0b80*/ 	.short	0x0100
        /*0b82*/ 	.byte	0x08
	.zero		1


	//   ....[8]....
        /*0b84*/ 	.word	0x00000530
        /*0b88*/ 	.word	0x000000ff
        /*0b8c*/ 	.word	0x00022858
        /*0b90*/ 	.short	0x0100
        /*0b92*/ 	.byte	0x08
	.zero		1


	//   ....[9]....
        /*0b94*/ 	.word	0x00000540
        /*0b98*/ 	.word	0x000000ff
        /*0b9c*/ 	.word	0x00022868
        /*0ba0*/ 	.short	0x0100
        /*0ba2*/ 	.byte	0x08
	.zero		1


	//   ....[10]....
        /*0ba4*/ 	.word	0x00000630
        /*0ba8*/ 	.word	0x000000ff
        /*0bac*/ 	.word	0x00022870
        /*0bb0*/ 	.short	0x0100
        /*0bb2*/ 	.byte	0x06
	.zero		1


	//   ....[11]....
        /*0bb4*/ 	.word	0x00000640
        /*0bb8*/ 	.word	0x000000ff
        /*0bbc*/ 	.word	0x00022880
        /*0bc0*/ 	.short	0x0100
        /*0bc2*/ 	.byte	0x06
	.zero		1


	//   ....[12]....
        /*0bc4*/ 	.word	0x00000650
        /*0bc8*/ 	.word	0x000000ff
        /*0bcc*/ 	.word	0x00022878
        /*0bd0*/ 	.short	0x0100
        /*0bd2*/ 	.byte	0x06
	.zero		1


	//   ....[13]....
        /*0bd4*/ 	.word	0x00000660
        /*0bd8*/ 	.word	0x000000ff
        /*0bdc*/ 	.word	0x00022888
        /*0be0*/ 	.short	0x0100
        /*0be2*/ 	.byte	0x06
	.zero		1


	//   ....[14]....
        /*0be4*/ 	.word	0x00000790
        /*0be8*/ 	.word	0x000000ff
        /*0bec*/ 	.word	0x00022890
        /*0bf0*/ 	.short	0x0100
        /*0bf2*/ 	.byte	0x08
	.zero		1


	//   ....[15]....
        /*0bf4*/ 	.word	0x000007a0
        /*0bf8*/ 	.word	0x000000ff
        /*0bfc*/ 	.word	0x000228a0
        /*0c00*/ 	.short	0x0100
        /*0c02*/ 	.byte	0x08
	.zero		1


	//   ....[16]....
        /*0c04*/ 	.word	0x000007b0
        /*0c08*/ 	.word	0x000000ff
        /*0c0c*/ 	.word	0x00022898
        /*0c10*/ 	.short	0x0100
        /*0c12*/ 	.byte	0x08
	.zero		1


	//   ....[17]....
        /*0c14*/ 	.word	0x000007c0
        /*0c18*/ 	.word	0x000000ff
        /*0c1c*/ 	.word	0x000228a8
        /*0c20*/ 	.short	0x0100
        /*0c22*/ 	.byte	0x08
	.zero		1


	//   ....[18]....
        /*0c24*/ 	.word	0x000008f0
        /*0c28*/ 	.word	0x000000ff
        /*0c2c*/ 	.word	0x000228b0
        /*0c30*/ 	.short	0x0100
        /*0c32*/ 	.byte	0x08
	.zero		1


	//   ....[19]....
        /*0c34*/ 	.word	0x00000900
        /*0c38*/ 	.word	0x000000ff
        /*0c3c*/ 	.word	0x000228c0
        /*0c40*/ 	.short	0x0100
        /*0c42*/ 	.byte	0x08
	.zero		1


	//   ....[20]....
        /*0c44*/ 	.word	0x00000910
        /*0c48*/ 	.word	0x000000ff
        /*0c4c*/ 	.word	0x000228b8
        /*0c50*/ 	.short	0x0100
        /*0c52*/ 	.byte	0x08
	.zero		1


	//   ....[21]....
        /*0c54*/ 	.word	0x00000920
        /*0c58*/ 	.word	0x000000ff
        /*0c5c*/ 	.word	0x000228c8
        /*0c60*/ 	.short	0x0100
        /*0c62*/ 	.byte	0x08
	.zero		1


	//   ....[22]....
        /*0c64*/ 	.word	0x00002b90
        /*0c68*/ 	.word	0x00000061
        /*0c6c*/ 	.word	0x00022890
        /*0c70*/ 	.short	0x010a
        /*0c72*/ 	.byte	0x3f
	.zero		1


	//   ....[23]....
        /*0c74*/ 	.word	0x00003e60
        /*0c78*/ 	.word	0x00000061
        /*0c7c*/ 	.word	0x00022890
        /*0c80*/ 	.short	0x010a
        /*0c82*/ 	.byte	0x3f
	.zero		1


	//   ....[24]....
        /*0c84*/ 	.word	0x00004f50
        /*0c88*/ 	.word	0x00000061
        /*0c8c*/ 	.word	0x00022890
        /*0c90*/ 	.short	0x010a
        /*0c92*/ 	.byte	0x3f
	.zero		1


	//   ....[25]....
        /*0c94*/ 	.word	0x00005160
        /*0c98*/ 	.word	0x0000001c
        /*0c9c*/ 	.word	0x00000000
        /*0ca0*/ 	.short	0x0101
        /*0ca2*/ 	.byte	0x3f
	.zero		1


	//   ....[26]....
        /*0ca4*/ 	.word	0x000051a0
        /*0ca8*/ 	.word	0x00000061
        /*0cac*/ 	.word	0x000228b0
        /*0cb0*/ 	.short	0x010a
        /*0cb2*/ 	.byte	0x3f
	.zero		1


	//   ....[27]....
        /*0cb4*/ 	.word	0x000057f0
        /*0cb8*/ 	.word	0x00000061
        /*0cbc*/ 	.word	0x00000000
        /*0cc0*/ 	.short	0x0101
        /*0cc2*/ 	.byte	0x3f
	.zero		1


	//   ....[28]....
        /*0cc4*/ 	.word	0x00005f50
        /*0cc8*/ 	.word	0x00000012
        /*0ccc*/ 	.word	0x00022800
        /*0cd0*/ 	.short	0x010a
        /*0cd2*/ 	.byte	0x3f
	.zero		1


	//   ....[29]....
        /*0cd4*/ 	.word	0x00005fa0
        /*0cd8*/ 	.word	0x00000012
        /*0cdc*/ 	.word	0x00022800
        /*0ce0*/ 	.short	0x010a
        /*0ce2*/ 	.byte	0x3f
	.zero		1


	//   ....[30]....
        /*0ce4*/ 	.word	0x00006540
        /*0ce8*/ 	.word	0x00000012
        /*0cec*/ 	.word	0x00022800
        /*0cf0*/ 	.short	0x010a
        /*0cf2*/ 	.byte	0x3f
	.zero		1


	//   ....[31]....
        /*0cf4*/ 	.word	0x00007490
        /*0cf8*/ 	.word	0x00000012
        /*0cfc*/ 	.word	0x00022800
        /*0d00*/ 	.short	0x010a
        /*0d02*/ 	.byte	0x3f
	.zero		1


	//   ....[32]....
        /*0d04*/ 	.word	0x000082b0
        /*0d08*/ 	.word	0x0000000e
        /*0d0c*/ 	.word	0x00022830
        /*0d10*/ 	.short	0x010a
        /*0d12*/ 	.byte	0x3f
	.zero		1


	//   ....[33]....
        /*0d14*/ 	.word	0x00008350
        /*0d18*/ 	.word	0x0000000e
        /*0d1c*/ 	.word	0x00022830
        /*0d20*/ 	.short	0x010a
        /*0d22*/ 	.byte	0x3f
	.zero		1


	//   ....[34]....
        /*0d24*/ 	.word	0x00009ad0
        /*0d28*/ 	.word	0x00000003
        /*0d2c*/ 	.word	0x00000000
        /*0d30*/ 	.short	0x0101
        /*0d32*/ 	.byte	0x3f
	.zero		1


	//   ....[35]....
        /*0d34*/ 	.word	0x00009fe0
        /*0d38*/ 	.word	0x0000000e
        /*0d3c*/ 	.word	0x00022850
        /*0d40*/ 	.short	0x010a
        /*0d42*/ 	.byte	0x3f
	.zero		1


	//   ....[36]....
        /*0d44*/ 	.word	0x0000a030
        /*0d48*/ 	.word	0x0000000e
        /*0d4c*/ 	.word	0x00022850
        /*0d50*/ 	.short	0x010a
        /*0d52*/ 	.byte	0x3f
	.zero		1


	//   ....[37]....
        /*0d54*/ 	.word	0x0000a3f0
        /*0d58*/ 	.word	0x0000000e
        /*0d5c*/ 	.word	0x00000000
        /*0d60*/ 	.short	0x0101
        /*0d62*/ 	.byte	0x3f
	.zero		1


	//   ....[38]....
        /*0d64*/ 	.word	0x0000a500
        /*0d68*/ 	.word	0x0000000f
        /*0d6c*/ 	.word	0x00022830
        /*0d70*/ 	.short	0x010a
        /*0d72*/ 	.byte	0x3f
	.zero		1


	//   ....[39]....
        /*0d74*/ 	.word	0x0000a560
        /*0d78*/ 	.word	0x0000000f
        /*0d7c*/ 	.word	0x00022830
        /*0d80*/ 	.short	0x010a
        /*0d82*/ 	.byte	0x3f
	.zero		1


	//   ....[40]....
        /*0d84*/ 	.word	0x0000be60
        /*0d88*/ 	.word	0x00000003
        /*0d8c*/ 	.word	0x00000000
        /*0d90*/ 	.short	0x0101
        /*0d92*/ 	.byte	0x3f
	.zero		1


	//   ....[41]....
        /*0d94*/ 	.word	0x0000c4d0
        /*0d98*/ 	.word	0x0000000f
        /*0d9c*/ 	.word	0x00022850
        /*0da0*/ 	.short	0x010a
        /*0da2*/ 	.byte	0x3f
	.zero		1


	//   ....[42]....
        /*0da4*/ 	.word	0x0000c520
        /*0da8*/ 	.word	0x0000000f
        /*0dac*/ 	.word	0x00022850
        /*0db0*/ 	.short	0x010a
        /*0db2*/ 	.byte	0x3f
	.zero		1


	//   ....[43]....
        /*0db4*/ 	.word	0x0000c8c0
        /*0db8*/ 	.word	0x0000000f
        /*0dbc*/ 	.word	0x00000000
        /*0dc0*/ 	.short	0x0101
        /*0dc2*/ 	.byte	0x3f
	.zero		1


	//   ....[44]....
        /*0dc4*/ 	.word	0x0000ec70
        /*0dc8*/ 	.word	0x00000000
        /*0dcc*/ 	.word	0x00000000
        /*0dd0*/ 	.short	0x0101
        /*0dd2*/ 	.byte	0x3f
	.zero		1


	//   ....[45]....
        /*0dd4*/ 	.word	0x00011440
        /*0dd8*/ 	.word	0x00000006
        /*0ddc*/ 	.word	0x00022820
        /*0de0*/ 	.short	0x010a
        /*0de2*/ 	.byte	0x3f
	.zero		1


	//   ....[46]....
        /*0de4*/ 	.word	0x00011530
        /*0de8*/ 	.word	0x00000004
        /*0dec*/ 	.word	0x000228a0
        /*0df0*/ 	.short	0x010a
        /*0df2*/ 	.byte	0x3f
	.zero		1


	//   ....[47]....
        /*0df4*/ 	.word	0x00011780
        /*0df8*/ 	.word	0x00000004
        /*0dfc*/ 	.word	0x000228c0
        /*0e00*/ 	.short	0x010a
        /*0e02*/ 	.byte	0x3f
	.zero		1


	//   ....[48]....
        /*0e04*/ 	.word	0x00011e40
        /*0e08*/ 	.word	0x00000005
        /*0e0c*/ 	.word	0x000228a0
        /*0e10*/ 	.short	0x010a
        /*0e12*/ 	.byte	0x3f
	.zero		1


	//   ....[49]....
        /*0e14*/ 	.word	0x00012080
        /*0e18*/ 	.word	0x00000005
        /*0e1c*/ 	.word	0x000228c0
        /*0e20*/ 	.short	0x010a
        /*0e22*/ 	.byte	0x3f
	.zero		1


	//   ....[50]....
        /*0e24*/ 	.word	0x00012fe0
        /*0e28*/ 	.word	0x00000000
        /*0e2c*/ 	.word	0x00022840
        /*0e30*/ 	.short	0x010a
        /*0e32*/ 	.byte	0x3f
	.zero		1


	//   ....[51]....
        /*0e34*/ 	.word	0x00013de0
        /*0e38*/ 	.word	0x00000009
        /*0e3c*/ 	.word	0x00022800
        /*0e40*/ 	.short	0x0107
        /*0e42*/ 	.byte	0x3f
	.zero		1


	//   ....[52]....
        /*0e44*/ 	.word	0x00013ee0
        /*0e48*/ 	.word	0x00000002
        /*0e4c*/ 	.word	0x00022800
        /*0e50*/ 	.short	0x0101
        /*0e52*/ 	.byte	0x3f
	.zero		1


	//   ....[53]....
        /*0e54*/ 	.word	0x00013f00
        /*0e58*/ 	.word	0x00000002
        /*0e5c*/ 	.word	0x00022820
        /*0e60*/ 	.short	0x010a
        /*0e62*/ 	.byte	0x3f
	.zero		1


	//   ....[54]....
        /*0e64*/ 	.word	0x00014010
        /*0e68*/ 	.word	0x00000002
        /*0e6c*/ 	.word	0x00022860
        /*0e70*/ 	.short	0x010a
        /*0e72*/ 	.byte	0x3f
	.zero		1


	//   ....[55]....
        /*0e74*/ 	.word	0x00014920
        /*0e78*/ 	.word	0x00000002
        /*0e7c*/ 	.word	0x00022840
        /*0e80*/ 	.short	0x010a
        /*0e82*/ 	.byte	0x3f
	.zero		1


	//   ....[56]....
        /*0e84*/ 	.word	0x00014b80
        /*0e88*/ 	.word	0x00000002
        /*0e8c*/ 	.word	0x00022860
        /*0e90*/ 	.short	0x010a
        /*0e92*/ 	.byte	0x3f
	.zero		1


	//   ....[57]....
        /*0e94*/ 	.word	0x00015420
        /*0e98*/ 	.word	0x00000003
        /*0e9c*/ 	.word	0x00022840
        /*0ea0*/ 	.short	0x010a
        /*0ea2*/ 	.byte	0x3f
	.zero		1


	//   ....[58]....
        /*0ea4*/ 	.word	0x00015670
        /*0ea8*/ 	.word	0x00000003
        /*0eac*/ 	.word	0x00022860
        /*0eb0*/ 	.short	0x010a
        /*0eb2*/ 	.byte	0x3f
	.zero		1


	//   ....[59]....
        /*0eb4*/ 	.word	0x00015e80
        /*0eb8*/ 	.word	0x00000003
        /*0ebc*/ 	.word	0x00022840
        /*0ec0*/ 	.short	0x010a
        /*0ec2*/ 	.byte	0x3f
	.zero		1


	//   ....[60]....
        /*0ec4*/ 	.word	0x000160e0
        /*0ec8*/ 	.word	0x00000003
        /*0ecc*/ 	.word	0x00022860
        /*0ed0*/ 	.short	0x010a
        /*0ed2*/ 	.byte	0x3f
	.zero		1


	//   ....[61]....
        /*0ed4*/ 	.word	0x00017320
        /*0ed8*/ 	.word	0x00000000
        /*0edc*/ 	.word	0x00022820
        /*0ee0*/ 	.short	0x010a
        /*0ee2*/ 	.byte	0x3f
	.zero		1


	//   ....[62]....
        /*0ee4*/ 	.word	0x000174d0
        /*0ee8*/ 	.word	0x00000006
        /*0eec*/ 	.word	0x00000000
        /*0ef0*/ 	.short	0x010a
        /*0ef2*/ 	.byte	0x3f
	.zero		1


	//   ....[63]....
        /*0ef4*/ 	.word	0x00017540
        /*0ef8*/ 	.word	0x00000007
        /*0efc*/ 	.word	0x00000000
        /*0f00*/ 	.short	0x010a
        /*0f02*/ 	.byte	0x3f
	.zero		1


	//   ....[64]....
        /*0f04*/ 	.word	0x000175b0
        /*0f08*/ 	.word	0x00000004
        /*0f0c*/ 	.word	0x00000000
        /*0f10*/ 	.short	0x010a
        /*0f12*/ 	.byte	0x3f
	.zero		1


	//   ....[65]....
        /*0f14*/ 	.word	0x000175e0
        /*0f18*/ 	.word	0x00000003
        /*0f1c*/ 	.word	0x00000000
        /*0f20*/ 	.short	0x010a
        /*0f22*/ 	.byte	0x3f
	.zero		1


	//   ....[66]....
        /*0f24*/ 	.word	0x00017640
        /*0f28*/ 	.word	0x00000061
        /*0f2c*/ 	.word	0x00022890
        /*0f30*/ 	.short	0x010a
        /*0f32*/ 	.byte	0x3f
	.zero		1


	//   ....[67]....
        /*0f34*/ 	.word	0x00017690
        /*0f38*/ 	.word	0x00000061
        /*0f3c*/ 	.word	0x00022890
        /*0f40*/ 	.short	0x010a
        /*0f42*/ 	.byte	0x3f
	.zero		1


	//   ....[68]....
        /*0f44*/ 	.word	0x000176e0
        /*0f48*/ 	.word	0x00000061
        /*0f4c*/ 	.word	0x00022890
        /*0f50*/ 	.short	0x010a
        /*0f52*/ 	.byte	0x3f
	.zero		1


	//   ....[69]....
        /*0f54*/ 	.word	0x00017730
        /*0f58*/ 	.word	0x00000061
        /*0f5c*/ 	.word	0x000228b0
        /*0f60*/ 	.short	0x010a
        /*0f62*/ 	.byte	0x3f
	.zero		1


	//   ....[70]....
        /*0f64*/ 	.word	0x000179e0
        /*0f68*/ 	.word	0x00000012
        /*0f6c*/ 	.word	0x00022800
        /*0f70*/ 	.short	0x010a
        /*0f72*/ 	.byte	0x3f
	.zero		1


	//   ....[71]....
        /*0f74*/ 	.word	0x00017bf0
        /*0f78*/ 	.word	0x00000012
        /*0f7c*/ 	.word	0x00022800
        /*0f80*/ 	.short	0x010a
        /*0f82*/ 	.byte	0x3f
	.zero		1


	//   ....[72]....
        /*0f84*/ 	.word	0x00017c40
        /*0f88*/ 	.word	0x0000000e
        /*0f8c*/ 	.word	0x00022830
        /*0f90*/ 	.short	0x010a
        /*0f92*/ 	.byte	0x3f
	.zero		1


	//   ....[73]....
        /*0f94*/ 	.word	0x00017c90
        /*0f98*/ 	.word	0x0000000e
        /*0f9c*/ 	.word	0x00022850
        /*0fa0*/ 	.short	0x010a
        /*0fa2*/ 	.byte	0x3f
	.zero		1


	//   ....[74]....
        /*0fa4*/ 	.word	0x00017ce0
        /*0fa8*/ 	.word	0x0000000f
        /*0fac*/ 	.word	0x00022830
        /*0fb0*/ 	.short	0x010a
        /*0fb2*/ 	.byte	0x3f
	.zero		1


	//   ....[75]....
        /*0fb4*/ 	.word	0x00017d30
        /*0fb8*/ 	.word	0x0000000f
        /*0fbc*/ 	.word	0x00022850
        /*0fc0*/ 	.short	0x010a
        /*0fc2*/ 	.byte	0x3f
	.zero		1


	//   ....[76]....
        /*0fc4*/ 	.word	0x00018310
        /*0fc8*/ 	.word	0x00000005
        /*0fcc*/ 	.word	0x00022820
        /*0fd0*/ 	.short	0x010a
        /*0fd2*/ 	.byte	0x3f
	.zero		1


	//   ....[77]....
        /*0fd4*/ 	.word	0x00018360
        /*0fd8*/ 	.word	0x00000004
        /*0fdc*/ 	.word	0x000228a0
        /*0fe0*/ 	.short	0x010a
        /*0fe2*/ 	.byte	0x3f
	.zero		1


	//   ....[78]....
        /*0fe4*/ 	.word	0x000183b0
        /*0fe8*/ 	.word	0x00000004
        /*0fec*/ 	.word	0x000228c0
        /*0ff0*/ 	.short	0x010a
        /*0ff2*/ 	.byte	0x3f
	.zero		1


	//   ....[79]....
        /*0ff4*/ 	.word	0x00018400
        /*0ff8*/ 	.word	0x00000005
        /*0ffc*/ 	.word	0x000228a0
        /*1000*/ 	.short	0x010a
        /*1002*/ 	.byte	0x3f
	.zero		1


	//   ....[80]....
        /*1004*/ 	.word	0x00018450
        /*1008*/ 	.word	0x00000005
        /*100c*/ 	.word	0x000228c0
        /*1010*/ 	.short	0x010a
        /*1012*/ 	.byte	0x3f
	.zero		1


	//   ....[81]....
        /*1014*/ 	.word	0x000185f0
        /*1018*/ 	.word	0x00000000
        /*101c*/ 	.word	0x00022840
        /*1020*/ 	.short	0x010a
        /*1022*/ 	.byte	0x3f
	.zero		1


	//   ....[82]....
        /*1024*/ 	.word	0x000190b0
        /*1028*/ 	.word	0x00000002
        /*102c*/ 	.word	0x00022820
        /*1030*/ 	.short	0x010a
        /*1032*/ 	.byte	0x3f
	.zero		1


	//   ....[83]....
        /*1034*/ 	.word	0x00019100
        /*1038*/ 	.word	0x00000002
        /*103c*/ 	.word	0x00022860
        /*1040*/ 	.short	0x010a
        /*1042*/ 	.byte	0x3f
	.zero		1


	//   ....[84]....
        /*1044*/ 	.word	0x00019150
        /*1048*/ 	.word	0x00000002
        /*104c*/ 	.word	0x00022840
        /*1050*/ 	.short	0x010a
        /*1052*/ 	.byte	0x3f
	.zero		1


	//   ....[85]....
        /*1054*/ 	.word	0x000191a0
        /*1058*/ 	.word	0x00000002
        /*105c*/ 	.word	0x00022860
        /*1060*/ 	.short	0x010a
        /*1062*/ 	.byte	0x3f
	.zero		1


	//   ....[86]....
        /*1064*/ 	.word	0x000191f0
        /*1068*/ 	.word	0x00000003
        /*106c*/ 	.word	0x00022840
        /*1070*/ 	.short	0x010a
        /*1072*/ 	.byte	0x3f
	.zero		1


	//   ....[87]....
        /*1074*/ 	.word	0x00019240
        /*1078*/ 	.word	0x00000003
        /*107c*/ 	.word	0x00022860
        /*1080*/ 	.short	0x010a
        /*1082*/ 	.byte	0x3f
	.zero		1


	//   ....[88]....
        /*1084*/ 	.word	0x00019290
        /*1088*/ 	.word	0x00000003
        /*108c*/ 	.word	0x00022840
        /*1090*/ 	.short	0x010a
        /*1092*/ 	.byte	0x3f
	.zero		1


	//   ....[89]....
        /*1094*/ 	.word	0x000192e0
        /*1098*/ 	.word	0x00000003
        /*109c*/ 	.word	0x00022860
        /*10a0*/ 	.short	0x010a
        /*10a2*/ 	.byte	0x3f
	.zero		1


	//   ....[90]....
        /*10a4*/ 	.word	0x00019d30
        /*10a8*/ 	.word	0x00000000
        /*10ac*/ 	.word	0x00022820
        /*10b0*/ 	.short	0x010a
        /*10b2*/ 	.byte	0x3f
	.zero		1


	//   ....[91]....
        /*10b4*/ 	.word	0x00019ed0
        /*10b8*/ 	.word	0x00000006
        /*10bc*/ 	.word	0x00000000
        /*10c0*/ 	.short	0x010a
        /*10c2*/ 	.byte	0x3f
	.zero		1


	//   ....[92]....
        /*10c4*/ 	.word	0x00019f20
        /*10c8*/ 	.word	0x00000007
        /*10cc*/ 	.word	0x00000000
        /*10d0*/ 	.short	0x010a
        /*10d2*/ 	.byte	0x3f
	.zero		1


	//   ....[93]....
        /*10d4*/ 	.word	0x00019f70
        /*10d8*/ 	.word	0x00000004
        /*10dc*/ 	.word	0x00000000
        /*10e0*/ 	.short	0x010a
        /*10e2*/ 	.byte	0x3f
	.zero		1


	//----- nvinfo : EIATTR_NUM_MBARRIERS
	.align		4
.L_239:
        /*10e4*/ 	.byte	0x03, 0x38
        /*10e6*/ 	.short	0x0016


	//----- nvinfo : EIATTR_EXIT_INSTR_OFFSETS
	.align		4
        /*10e8*/ 	.byte	0x04, 0x1c
        /*10ea*/ 	.short	(.L_241 - .L_240)


	//   ....[0]....
.L_240:
        /*10ec*/ 	.word	0x00017630


	//----- nvinfo : EIATTR_MAX_THREADS
	.align		4
.L_241:
        /*10f0*/ 	.byte	0x04, 0x05
        /*10f2*/ 	.short	(.L_243 - .L_242)
.L_242:
        /*10f4*/ 	.word	0x00000180
        /*10f8*/ 	.word	0x00000001
        /*10fc*/ 	.word	0x00000001


	//----- nvinfo : EIATTR_CRS_STACK_SIZE
	.align		4
.L_243:
        /*1100*/ 	.byte	0x04, 0x1e
        /*1102*/ 	.short	(.L_245 - .L_244)
.L_244:
        /*1104*/ 	.word	0x00000000


	//----- nvinfo : EIATTR_CBANK_PARAM_SIZE
	.align		4
.L_245:
        /*1108*/ 	.byte	0x03, 0x19
        /*110a*/ 	.short	0x0af0


	//----- nvinfo : EIATTR_PARAM_CBANK
	.align		4
        /*110c*/ 	.byte	0x04, 0x0a
        /*110e*/ 	.short	(.L_247 - .L_246)
	.align		4
.L_246:
        /*1110*/ 	.word	index@(.nv.constant0._ZN7cutlass13device_kernelIN5flash11enable_sm90INS1_16FlashAttnFwdSm90INS1_25CollectiveMainloopFwdSm90ILi2EN4cute5tupleIJNS5_1CILi1EEES8_S8_EEENS6_IJNS7_ILi128EEENS7_ILi96EEENS7_ILi64EEEEEELi256ENS_10bfloat16_tEfNS_4arch4Sm90ELb0ELb0ELb1ELb1ELb0ELb1ELb0ELb1ELb0ELb1ELb0ELb0EEENS1_21CollectiveEpilogueFwdINS6_IJSA_NS7_ILi256EEESB_EEES9_SE_SG_Li256ELb1ELb1ELb0ELb0EEENS1_36VarlenDynamicPersistentTileSchedulerILi128ELi96ELi256ELi128ELb0ELb1ELb1ELb0ELb1ELb1EEEEEEEEEvNT_6ParamsE)
        /*1114*/ 	.short	0x0210
        /*1116*/ 	.short	0x0af0


	//----- nvinfo : EIATTR_SW_WAR
	.align		4
.L_247:
        /*1118*/ 	.byte	0x04, 0x36
        /*111a*/ 	.short	(.L_249 - .L_248)
.L_248:
        /*111c*/ 	.word	0x00000008
.L_249:


//--------------------- .nv.info._ZN7cutlass13device_kernelIN5flash11enable_sm90INS1_16FlashAttnFwdSm90INS1_25CollectiveMainloopFwdSm90ILi2EN4cute5tupleIJNS5_1CILi1EEES8_S8_EEENS6_IJNS7_ILi128EEENS7_ILi96EEENS7_ILi64EEEEEELi256ENS_10bfloat16_tEfNS_4arch4Sm90ELb0ELb0ELb1ELb1ELb0ELb0ELb1ELb1ELb0ELb1ELb0ELb0EEENS1_21CollectiveEpilogueFwdINS6_IJSA_NS7_ILi256EEESB_EEES9_SE_SG_Li256ELb1ELb1ELb0ELb0EEENS1_36VarlenDynamicPersistentTileSchedulerILi128ELi96ELi256ELi128ELb0ELb1ELb1ELb0ELb1ELb1EEEEEEEEEvNT_6ParamsE --------------------------
	.section	.nv.info._ZN7cutlass13device_kernelIN5flash11enable_sm90INS1_16FlashAttnFwdSm90INS1_25CollectiveMainloopFwdSm90ILi2EN4cute5tupleIJNS5_1CILi1EEES8_S8_EEENS6_IJNS7_ILi128EEENS7_ILi96EEENS7_ILi64EEEEEELi256ENS_10bfloat16_tEfNS_4arch4Sm90ELb0ELb0ELb1ELb1ELb0ELb0ELb1ELb1ELb0ELb1ELb0ELb0EEENS1_21CollectiveEpilogueFwdINS6_IJSA_NS7_ILi256EEESB_EEES9_SE_SG_Li256ELb1ELb1ELb0ELb0EEENS1_36VarlenDynamicPersistentTileSchedulerILi128ELi96ELi256ELi128ELb0ELb1ELb1ELb0ELb1ELb1EEEEEEEEEvNT_6ParamsE,"",@"SHT_CUDA_INFO"
	.sectionflags	@""
	.align	4


	//----- nvinfo : EIATTR_CUDA_API_VERSION
	.align		4
        /*0000*/ 	.byte	0x04, 0x37
        /*0002*/ 	.short	(.L_251 - .L_250)
.L_250:
        /*0004*/ 	.word	0x00000082


	//----- nvinfo : EIATTR_KPARAM_INFO
	.align		4
.L_251:
        /*0008*/ 	.byte	0x04, 0x17
        /*000a*/ 	.short	(.L_253 - .L_252)
.L_252:
        /*000c*/ 	.word	0x00000000
        /*0010*/ 	.short	0x0000
        /*0012*/ 	.short	0x0070
        /*0014*/ 	.byte	0x00, 0xf0, 0x01, 0x2e


	//----- nvinfo : EIATTR_SPARSE_MMA_MASK
	.align		4
.L_253:
        /*0018*/ 	.byte	0x03, 0x50
        /*001a*/ 	.short	0x0000


	//----- nvinfo : EIATTR_MAXREG_COUNT
	.align		4
        /*001c*/ 	.byte	0x03, 0x1b
        /*001e*/ 	.short	0x00a8


	//----- nvinfo : EIATTR_NUM_BARRIERS
	.align		4
        /*0020*/ 	.byte	0x02, 0x4c
        /*0022*/ 	.byte	0x10
	.zero		1


	//----- nvinfo : EIATTR_EXTERNS
	.align		4
        /*0024*/ 	.byte	0x04, 0x0f
        /*0026*/ 	.short	(.L_255 - .L_254)


	//   ....[0]....
	.align		4
.L_254:
        /*0028*/ 	.word	index@(__assertfail)


	//----- nvinfo : EIATTR_ANNOTATIONS
	.align		4
.L_255:
        /*002c*/ 	.byte	0x04, 0x55
        /*002e*/ 	.short	(.L_257 - .L_256)


	//   ....[0]....
.L_256:
        /* <DEDUP_REMOVED lines=99> */


	//----- nvinfo : EIATTR_MERCURY_ISA_VERSION
	.align		4
.L_257:
        /*0650*/ 	.byte	0x03, 0x5f
        /*0652*/ 	.short	0x0101


	//----- nvinfo : EIATTR_UNUSED_LOAD_BYTE_OFFSET
	.align		4
        /*0654*/ 	.byte	0x04, 0x44
        /*0656*/ 	.short	(.L_259 - .L_258)


	//   ....[0]....
.L_258:
        /*0658*/ 	.word	0x00000a80
        /*065c*/ 	.word	0x0000fff0


	//   ....[1]....
        /*0660*/ 	.word	0x00007650
        /*0664*/ 	.word	0x0000fff0


	//----- nvinfo : EIATTR_INT_WARP_WIDE_INSTR_OFFSETS
	.align		4
.L_259:
        /*0668*/ 	.byte	0x04, 0x31
        /*066a*/ 	.short	(.L_261 - .L_260)


	//   ....[0]....
.L_260:
        /*066c*/ 	.word	0x00000130


	//   ....[1]....
        /*0670*/ 	.word	0x00000170


	//   ....[2]....
        /*0674*/ 	.word	0x000001e0


	//   ....[3]....
        /*0678*/ 	.word	0x000001f0


	//   ....[4]....
        /*067c*/ 	.word	0x0000b580


	//   ....[5]....
        /*0680*/ 	.word	0x0000b610


	//   ....[6]....
        /*0684*/ 	.word	0x00010220


	//   ....[7]....
        /*0688*/ 	.word	0x000102b0


	//----- nvinfo : EIATTR_COOP_GROUP_MASK_REGIDS
	.align		4
.L_261:
        /*068c*/ 	.byte	0x04, 0x29
        /*068e*/ 	.short	(.L_263 - .L_262)


	//   ....[0]....
.L_262:
        /*0690*/ 	.word	0xffffffff


	//   ....[1]....
        /*0694*/ 	.word	0xffffffff


	//   ....[2]....
        /*0698*/ 	.word	0xffffffff


	//   ....[3]....
        /*069c*/ 	.word	0xffffffff


	//   ....[4]....
        /*06a0*/ 	.word	0xffffffff


	//   ....[5]....
        /*06a4*/ 	.word	0xffffffff


	//   ....[6]....
        /*06a8*/ 	.word	0xffffffff


	//   ....[7]....
        /*06ac*/ 	.word	0xffffffff


	//   ....[8]....
        /*06b0*/ 	.word	0xffffffff


	//   ....[9]....
        /*06b4*/ 	.word	0xffffffff


	//   ....[10]....
        /*06b8*/ 	.word	0xffffffff


	//   ....[11]....
        /*06bc*/ 	.word	0xffffffff


	//   ....[12]....
        /*06c0*/ 	.word	0xffffffff


	//   ....[13]....
        /*06c4*/ 	.word	0xffffffff


	//   ....[14]....
        /*06c8*/ 	.word	0xffffffff


	//   ....[15]....
        /*06cc*/ 	.word	0xffffffff


	//   ....[16]....
        /*06d0*/ 	.word	0xffffffff


	//   ....[17]....
        /*06d4*/ 	.word	0xffffffff


	//   ....[18]....
        /*06d8*/ 	.word	0xffffffff


	//   ....[19]....
        /*06dc*/ 	.word	0xffffffff


	//   ....[20]....
        /*06e0*/ 	.word	0xffffffff


	//   ....[21]....
        /*06e4*/ 	.word	0xffffffff


	//   ....[22]....
        /*06e8*/ 	.word	0xffffffff


	//   ....[23]....
        /*06ec*/ 	.word	0xffffffff


	//   ....[24]....
        /*06f0*/ 	.word	0xffffffff


	//   ....[25]....
        /*06f4*/ 	.word	0xffffffff


	//   ....[26]....
        /*06f8*/ 	.word	0xffffffff


	//   ....[27]....
        /*06fc*/ 	.word	0xffffffff


	//   ....[28]....
        /*0700*/ 	.word	0xffffffff


	//   ....[29]....
        /*0704*/ 	.word	0xffffffff


	//   ....[30]....
        /*0708*/ 	.word	0xffffffff


	//   ....[31]....
        /*070c*/ 	.word	0xffffffff


	//   ....[32]....
        /*0710*/ 	.word	0xffffffff


	//   ....[33]....
        /*0714*/ 	.word	0xffffffff


	//   ....[34]....
        /*0718*/ 	.word	0xffffffff


	//   ....[35]....
        /*071c*/ 	.word	0xffffffff


	//   ....[36]....
        /*0720*/ 	.word	0xffffffff


	//   ....[37]....
        /*0724*/ 	.word	0xffffffff


	//   ....[38]....
        /*0728*/ 	.word	0xffffffff


	//   ....[39]....
        /*072c*/ 	.word	0xffffffff


	//   ....[40]....
        /*0730*/ 	.word	0xffffffff


	//   ....[41]....
        /*0734*/ 	.word	0xffffffff


	//   ....[42]....
        /*0738*/ 	.word	0xffffffff


	//   ....[43]....
        /*073c*/ 	.word	0xffffffff


	//   ....[44]....
        /*0740*/ 	.word	0xffffffff


	//   ....[45]....
        /*0744*/ 	.word	0xffffffff


	//   ....[46]....
        /*0748*/ 	.word	0xffffffff


	//   ....[47]....
        /*074c*/ 	.word	0xffffffff


	//   ....[48]....
        /*0750*/ 	.word	0xffffffff


	//   ....[49]....
        /*0754*/ 	.word	0xffffffff


	//   ....[50]....
        /*0758*/ 	.word	0xffffffff


	//   ....[51]....
        /*075c*/ 	.word	0xffffffff


	//   ....[52]....
        /*0760*/ 	.word	0xffffffff


	//   ....[53]....
        /*0764*/ 	.word	0xffffffff


	//   ....[54]....
        /*0768*/ 	.word	0xffffffff


	//   ....[55]....
        /*076c*/ 	.word	0xffffffff


	//   ....[56]....
        /*0770*/ 	.word	0xffffffff


	//   ....[57]....
        /*0774*/ 	.word	0xffffffff


	//   ....[58]....
        /*0778*/ 	.word	0xffffffff


	//   ....[59]....
        /*077c*/ 	.word	0xffffffff


	//   ....[60]....
        /*0780*/ 	.word	0xffffffff


	//   ....[61]....
        /*0784*/ 	.word	0xffffffff


	//   ....[62]....
        /*0788*/ 	.word	0xffffffff


	//   ....[63]....
        /*078c*/ 	.word	0xffffffff


	//   ....[64]....
        /*0790*/ 	.word	0xffffffff


	//   ....[65]....
        /*0794*/ 	.word	0xffffffff


	//   ....[66]....
        /*0798*/ 	.word	0xffffffff


	//   ....[67]....
        /*079c*/ 	.word	0xffffffff


	//   ....[68]....
        /*07a0*/ 	.word	0xffffffff


	//   ....[69]....
        /*07a4*/ 	.word	0xffffffff


	//   ....[70]....
        /*07a8*/ 	.word	0xffffffff


	//   ....[71]....
        /*07ac*/ 	.word	0xffffffff


	//   ....[72]....
        /*07b0*/ 	.word	0xffffffff


	//   ....[73]....
        /*07b4*/ 	.word	0xffffffff


	//   ....[74]....
        /*07b8*/ 	.word	0xffffffff


	//   ....[75]....
        /*07bc*/ 	.word	0xffffffff


	//   ....[76]....
        /*07c0*/ 	.word	0xffffffff


	//   ....[77]....
        /*07c4*/ 	.word	0xffffffff


	//   ....[78]....
        /*07c8*/ 	.word	0xffffffff


	//   ....[79]....
        /*07cc*/ 	.word	0xffffffff


	//   ....[80]....
        /*07d0*/ 	.word	0xffffffff


	//   ....[81]....
        /*07d4*/ 	.word	0xffffffff


	//   ....[82]....
        /*07d8*/ 	.word	0xffffffff


	//   ....[83]....
        /*07dc*/ 	.word	0xffffffff


	//   ....[84]....
        /*07e0*/ 	.word	0xffffffff


	//   ....[85]....
        /*07e4*/ 	.word	0xffffffff


	//   ....[86]....
        /*07e8*/ 	.word	0xffffffff


	//   ....[87]....
        /*07ec*/ 	.word	0xffffffff


	//   ....[88]....
        /*07f0*/ 	.word	0xffffffff


	//   ....[89]....
        /*07f4*/ 	.word	0xffffffff


	//   ....[90]....
        /*07f8*/ 	.word	0xffffffff


	//   ....[91]....
        /*07fc*/ 	.word	0xffffffff


	//   ....[92]....
        /*0800*/ 	.word	0xffffffff


	//   ....[93]....
        /*0804*/ 	.word	0xffffffff


	//   ....[94]....
        /*0808*/ 	.word	0xffffffff


	//   ....[95]....
        /*080c*/ 	.word	0xffffffff


	//   ....[96]....
        /*0810*/ 	.word	0xffffffff


	//   ....[97]....
        /*0814*/ 	.word	0xffffffff


	//   ....[98]....
        /*0818*/ 	.word	0xffffffff


	//   ....[99]....
        /*081c*/ 	.word	0xffffffff


	//   ....[100]....
        /*0820*/ 	.word	0xffffffff


	//   ....[101]....
        /*0824*/ 	.word	0xffffffff


	//   ....[102]....
        /*0828*/ 	.word	0xffffffff


	//   ....[103]....
        /*082c*/ 	.word	0xffffffff


	//   ....[104]....
        /*0830*/ 	.word	0xffffffff


	//   ....[105]....
        /*0834*/ 	.word	0xffffffff


	//   ....[106]....
        /*0838*/ 	.word	0xffffffff


	//   ....[107]....
        /*083c*/ 	.word	0x0500000f


	//   ....[108]....
        /*0840*/ 	.word	0x0500000f


	//   ....[109]....
        /*0844*/ 	.word	0x0500000f


	//   ....[110]....
        /*0848*/ 	.word	0x0500000f


	//   ....[111]....
        /*084c*/ 	.word	0x0500000f


	//   ....[112]....
        /*0850*/ 	.word	0x0500000f


	//   ....[113]....
        /*0854*/ 	.word	0x0500000f


	//   ....[114]....
        /*0858*/ 	.word	0x0500000f


	//   ....[115]....
        /*085c*/ 	.word	0x0500000f


	//   ....[116]....
        /*0860*/ 	.word	0x0500000f


	//   ....[117]....
        /*0864*/ 	.word	0x0500000f


	//   ....[118]....
        /*0868*/ 	.word	0x0500000f


	//   ....[119]....
        /*086c*/ 	.word	0x0500000f


	//   ....[120]....
        /*0870*/ 	.word	0x0500000f


	//   ....[121]....
        /*0874*/ 	.word	0x0500000f


	//   ....[122]....
        /*0878*/ 	.word	0x0500000f


	//   ....[123]....
        /*087c*/ 	.word	0x0500000f


	//   ....[124]....
        /*0880*/ 	.word	0x0500000f


	//   ....[125]....
        /*0884*/ 	.word	0x0500000f


	//   ....[126]....
        /*0888*/ 	.word	0x0500000f


	//   ....[127]....
        /*088c*/ 	.word	0x0500000f


	//   ....[128]....
        /*0890*/ 	.word	0x0500000f


	//   ....[129]....
        /*0894*/ 	.word	0x0500000f


	//   ....[130]....
        /*0898*/ 	.word	0x0500000f


	//   ....[131]....
        /*089c*/ 	.word	0x0500000f


	//   ....[132]....
        /*08a0*/ 	.word	0x0500000f


	//   ....[133]....
        /*08a4*/ 	.word	0x0500000f


	//   ....[134]....
        /*08a8*/ 	.word	0x0500000f


	//   ....[135]....
        /*08ac*/ 	.word	0x0500000f


	//   ....[136]....
        /*08b0*/ 	.word	0x0500000f


	//   ....[137]....
        /*08b4*/ 	.word	0x0500000f


	//   ....[138]....
        /*08b8*/ 	.word	0x0500000f


	//   ....[139]....
        /*08bc*/ 	.word	0x0500000f


	//   ....[140]....
        /*08c0*/ 	.word	0x0500000f


	//   ....[141]....
        /*08c4*/ 	.word	0x0500000f


	//   ....[142]....
        /*08c8*/ 	.word	0x0500000f


	//   ....[143]....
        /*08cc*/ 	.word	0x0500000f


	//   ....[144]....
        /*08d0*/ 	.word	0x0500000f


	//   ....[145]....
        /*08d4*/ 	.word	0x0500000f


	//   ....[146]....
        /*08d8*/ 	.word	0x0500000f


	//   ....[147]....
        /*08dc*/ 	.word	0x0500000f


	//   ....[148]....
        /*08e0*/ 	.word	0x0500000f


	//   ....[149]....
        /*08e4*/ 	.word	0x0500000f


	//   ....[150]....
        /*08e8*/ 	.word	0x0500000f


	//   ....[151]....
        /*08ec*/ 	.word	0x0500000f


	//   ....[152]....
        /*08f0*/ 	.word	0x0500000f


	//   ....[153]....
        /*08f4*/ 	.word	0x0500000f


	//   ....[154]....
        /*08f8*/ 	.word	0x0500000f


	//   ....[155]....
        /*08fc*/ 	.word	0x0500000f


	//   ....[156]....
        /*0900*/ 	.word	0x0500000f


	//   ....[157]....
        /*0904*/ 	.word	0x0500000f


	//----- nvinfo : EIATTR_COOP_GROUP_INSTR_OFFSETS
	.align		4
.L_263:
        /*0908*/ 	.byte	0x04, 0x28
        /*090a*/ 	.short	(.L_265 - .L_264)


	//   ....[0]....
.L_264:
        /*090c*/ 	.word	0x00000070


	//   ....[1]....
        /*0910*/ 	.word	0x00000140


	//   ....[2]....
        /*0914*/ 	.word	0x00000190


	//   ....[3]....
        /*0918*/ 	.word	0x000003e0


	//   ....[4]....
        /*091c*/ 	.word	0x00000540


	//   ....[5]....
        /*0920*/ 	.word	0x00000660


	//   ....[6]....
        /*0924*/ 	.word	0x000007c0


	//   ....[7]....
        /*0928*/ 	.word	0x000016a0


	//   ....[8]....
        /*092c*/ 	.word	0x000034a0


	//   ....[9]....
        /*0930*/ 	.word	0x000034f0


	//   ....[10]....
        /*0934*/ 	.word	0x00003510


	//   ....[11]....
        /*0938*/ 	.word	0x00003530


	//   ....[12]....
        /*093c*/ 	.word	0x00005560


	//   ....[13]....
        /*0940*/ 	.word	0x00005580


	//   ....[14]....
        /*0944*/ 	.word	0x000055a0


	//   ....[15]....
        /*0948*/ 	.word	0x000055c0


	//   ....[16]....
        /*094c*/ 	.word	0x00006bb0


	//   ....[17]....
        /*0950*/ 	.word	0x00006bf0


	//   ....[18]....
        /*0954*/ 	.word	0x00006cc0


	//   ....[19]....
        /*0958*/ 	.word	0x00006cf0


	//   ....[20]....
        /*095c*/ 	.word	0x00008770


	//   ....[21]....
        /*0960*/ 	.word	0x000087a0


	//   ....[22]....
        /*0964*/ 	.word	0x00008800


	//   ....[23]....
        /*0968*/ 	.word	0x00008860


	//   ....[24]....
        /*096c*/ 	.word	0x000090d0


	//   ....[25]....
        /*0970*/ 	.word	0x000090f0


	//   ....[26]....
        /*0974*/ 	.word	0x00009240


	//   ....[27]....
        /*0978*/ 	.word	0x00009260


	//   ....[28]....
        /*097c*/ 	.word	0x000093a0


	//   ....[29]....
        /*0980*/ 	.word	0x000093c0


	//   ....[30]....
        /*0984*/ 	.word	0x00009510


	//   ....[31]....
        /*0988*/ 	.word	0x00009530


	//   ....[32]....
        /*098c*/ 	.word	0x00009ee0


	//   ....[33]....
        /*0990*/ 	.word	0x00009f10


	//   ....[34]....
        /*0994*/ 	.word	0x0000a060


	//   ....[35]....
        /*0998*/ 	.word	0x0000a080


	//   ....[36]....
        /*099c*/ 	.word	0x0000a1c0


	//   ....[37]....
        /*09a0*/ 	.word	0x0000a1e0


	//   ....[38]....
        /*09a4*/ 	.word	0x0000a330


	//   ....[39]....
        /*09a8*/ 	.word	0x0000a350


	//   ....[40]....
        /*09ac*/ 	.word	0x0000a510


	//   ....[41]....
        /*09b0*/ 	.word	0x0000a700


	//   ....[42]....
        /*09b4*/ 	.word	0x0000a730


	//   ....[43]....
        /*09b8*/ 	.word	0x0000a760


	//   ....[44]....
        /*09bc*/ 	.word	0x0000a790


	//   ....[45]....
        /*09c0*/ 	.word	0x0000a7c0


	//   ....[46]....
        /*09c4*/ 	.word	0x0000a7f0


	//   ....[47]....
        /*09c8*/ 	.word	0x0000a960


	//   ....[48]....
        /*09cc*/ 	.word	0x0000a990


	//   ....[49]....
        /*09d0*/ 	.word	0x0000a9c0


	//   ....[50]....
        /*09d4*/ 	.word	0x0000a9f0


	//   ....[51]....
        /*09d8*/ 	.word	0x0000aa20


	//   ....[52]....
        /*09dc*/ 	.word	0x0000aa50


	//   ....[53]....
        /*09e0*/ 	.word	0x0000aaf0


	//   ....[54]....
        /*09e4*/ 	.word	0x0000ab20


	//   ....[55]....
        /*09e8*/ 	.word	0x0000abb0


	//   ....[56]....
        /*09ec*/ 	.word	0x0000bb90


	//   ....[57]....
        /*09f0*/ 	.word	0x0000c720


	//   ....[58]....
        /*09f4*/ 	.word	0x0000c740


	//   ....[59]....
        /*09f8*/ 	.word	0x0000c770


	//   ....[60]....
        /*09fc*/ 	.word	0x0000c790


	//   ....[61]....
        /*0a00*/ 	.word	0x0000c840


	//   ....[62]....
        /*0a04*/ 	.word	0x0000c8d0


	//   ....[63]....
        /*0a08*/ 	.word	0x0000c900


	//   ....[64]....
        /*0a0c*/ 	.word	0x0000c980


	//   ....[65]....
        /*0a10*/ 	.word	0x0000c9b0


	//   ....[66]....
        /*0a14*/ 	.word	0x0000ca30


	//   ....[67]....
        /*0a18*/ 	.word	0x0000ca60


	//   ....[68]....
        /*0a1c*/ 	.word	0x0000cae0


	//   ....[69]....
        /*0a20*/ 	.word	0x0000cb10


	//   ....[70]....
        /*0a24*/ 	.word	0x0000cb70


	//   ....[71]....
        /*0a28*/ 	.word	0x0000cb80


	//   ....[72]....
        /*0a2c*/ 	.word	0x0000cbf0


	//   ....[73]....
        /*0a30*/ 	.word	0x0000d2f0


	//   ....[74]....
        /*0a34*/ 	.word	0x0000d350


	//   ....[75]....
        /*0a38*/ 	.word	0x0000d400


	//   ....[76]....
        /*0a3c*/ 	.word	0x0000d410


	//   ....[77]....
        /*0a40*/ 	.word	0x0000d4a0


	//   ....[78]....
        /*0a44*/ 	.word	0x0000d4b0


	//   ....[79]....
        /*0a48*/ 	.word	0x0000d540


	//   ....[80]....
        /*0a4c*/ 	.word	0x0000d550


	//   ....[81]....
        /*0a50*/ 	.word	0x0000d5c0


	//   ....[82]....
        /*0a54*/ 	.word	0x0000d5d0


	//   ....[83]....
        /*0a58*/ 	.word	0x0000d650


	//   ....[84]....
        /*0a5c*/ 	.word	0x0000d660


	//   ....[85]....
        /*0a60*/ 	.word	0x0000d6e0


	//   ....[86]....
        /*0a64*/ 	.word	0x0000d6f0


	//   ....[87]....
        /*0a68*/ 	.word	0x0000d770


	//   ....[88]....
        /*0a6c*/ 	.word	0x0000d780


	//   ....[89]....
        /*0a70*/ 	.word	0x000104b0


	//   ....[90]....
        /*0a74*/ 	.word	0x000104e0


	//   ....[91]....
        /*0a78*/ 	.word	0x00010520


	//   ....[92]....
        /*0a7c*/ 	.word	0x00010550


	//   ....[93]....
        /*0a80*/ 	.word	0x00010580


	//   ....[94]....
        /*0a84*/ 	.word	0x000105b0


	//   ....[95]....
        /*0a88*/ 	.word	0x000105e0


	//   ....[96]....
        /*0a8c*/ 	.word	0x00010610


	//   ....[97]....
        /*0a90*/ 	.word	0x00010790


	//   ....[98]....
        /*0a94*/ 	.word	0x000107c0


	//   ....[99]....
        /*0a98*/ 	.word	0x000107f0


	//   ....[100]....
        /*0a9c*/ 	.word	0x00010820


	//   ....[101]....
        /*0aa0*/ 	.word	0x00010850


	//   ....[102]....
        /*0aa4*/ 	.word	0x00010880


	//   ....[103]....
        /*0aa8*/ 	.word	0x00010940


	//   ....[104]....
        /*0aac*/ 	.word	0x00010960


	//   ....[105]....
        /*0ab0*/ 	.word	0x000109d0


	//   ....[106]....
        /*0ab4*/ 	.word	0x00010e60


	//   ....[107]....
        /*0ab8*/ 	.word	0x000113c0


	//   ....[108]....
        /*0abc*/ 	.word	0x00011540


	//   ....[109]....
        /*0ac0*/ 	.word	0x000115b0


	//   ....[110]....
        /*0ac4*/ 	.word	0x00011610


	//   ....[111]....
        /*0ac8*/ 	.word	0x00011670


	//   ....[112]....
        /*0acc*/ 	.word	0x00011740


	//   ....[113]....
        /*0ad0*/ 	.word	0x00011800


	//   ....[114]....
        /*0ad4*/ 	.word	0x00011910


	//   ....[115]....
        /*0ad8*/ 	.word	0x000119b0


	//   ....[116]....
        /*0adc*/ 	.word	0x00011a80


	//   ....[117]....
        /*0ae0*/ 	.word	0x00011b20


	//   ....[118]....
        /*0ae4*/ 	.word	0x00011bf0


	//   ....[119]....
        /*0ae8*/ 	.word	0x00011c90


	//   ....[120]....
        /*0aec*/ 	.word	0x00011d60


	//   ....[121]....
        /*0af0*/ 	.word	0x00011e00


	//   ....[122]....
        /*0af4*/ 	.word	0x00011eb0


	//   ....[123]....
        /*0af8*/ 	.word	0x00011f90


	//   ....[124]....
        /*0afc*/ 	.word	0x000121e0


	//   ....[125]....
        /*0b00*/ 	.word	0x000122b0


	//   ....[126]....
        /*0b04*/ 	.word	0x00012390


	//   ....[127]....
        /*0b08*/ 	.word	0x00012400


	//   ....[128]....
        /*0b0c*/ 	.word	0x00012510


	//   ....[129]....
        /*0b10*/ 	.word	0x000125d0


	//   ....[130]....
        /*0b14*/ 	.word	0x00012690


	//   ....[131]....
        /*0b18*/ 	.word	0x00012750


	//   ....[132]....
        /*0b1c*/ 	.word	0x00012810


	//   ....[133]....
        /*0b20*/ 	.word	0x000128d0


	//   ....[134]....
        /*0b24*/ 	.word	0x00012990


	//   ....[135]....
        /*0b28*/ 	.word	0x00012a40


	//   ....[136]....
        /*0b2c*/ 	.word	0x00012b40


	//   ....[137]....
        /*0b30*/ 	.word	0x00012b90


	//   ....[138]....
        /*0b34*/ 	.word	0x00012bf0


	//   ....[139]....
        /*0b38*/ 	.word	0x00012cd0


	//   ....[140]....
        /*0b3c*/ 	.word	0x00013000


	//   ....[141]....
        /*0b40*/ 	.word	0x000130a0


	//   ....[142]....
        /*0b44*/ 	.word	0x000131c0


	//   ....[143]....
        /*0b48*/ 	.word	0x00013240


	//   ....[144]....
        /*0b4c*/ 	.word	0x000132c0


	//   ....[145]....
        /*0b50*/ 	.word	0x00013340


	//   ....[146]....
        /*0b54*/ 	.word	0x000133c0


	//   ....[147]....
        /*0b58*/ 	.word	0x00013450


	//   ....[148]....
        /*0b5c*/ 	.word	0x000134f0


	//   ....[149]....
        /*0b60*/ 	.word	0x000135a0


	//   ....[150]....
        /*0b64*/ 	.word	0x00013620


	//   ....[151]....
        /*0b68*/ 	.word	0x000136a0


	//   ....[152]....
        /*0b6c*/ 	.word	0x00013720


	//   ....[153]....
        /*0b70*/ 	.word	0x000137b0


	//   ....[154]....
        /*0b74*/ 	.word	0x00013830


	//   ....[155]....
        /*0b78*/ 	.word	0x000138d0


	//   ....[156]....
        /*0b7c*/ 	.word	0x00013960


	//   ....[157]....
        /*0b80*/ 	.word	0x00013a90


	//----- nvinfo : EIATTR_REG_RECONFIG
	.align		4
.L_265:
        /*0b84*/ 	.byte	0x01, 0x54
	.zero		2


	//----- nvinfo : EIATTR_SYSCALL_OFFSETS
	.align		4
        /*0b88*/ 	.byte	0x04, 0x46
        /*0b8a*/ 	.short	(.L_267 - .L_266)


	//   ....[0]....
.L_266:
        /*0b8c*/ 	.word	0x00001810


	//   ....[1]....
        /*0b90*/ 	.word	0x0000b780


	//   ....[2]....
        /*0b94*/ 	.word	0x0000b8e0


	//   ....[3]....
        /*0b98*/ 	.word	0x0000b9e0


	//   ....[4]....
        /*0b9c*/ 	.word	0x0000c2f0


	//   ....[5]....
        /*0ba0*/ 	.word	0x0000cf10


	//----- nvinfo : EIATTR_MBARRIER_INSTR_OFFSETS
	.align		4
.L_267:
        /*0ba4*/ 	.byte	0x04, 0x39
        /*0ba6*/ 	.short	(.L_269 - .L_268)


	//   ....[0]....
.L_268:
        /*0ba8*/ 	.word	0x00000280
        /*0bac*/ 	.word	0x000000ff
        /*0bb0*/ 	.word	0x00032400
        /*0bb4*/ 	.short	0x0100
        /*0bb6*/ 	.byte	0x08
	.zero		1


	//   ....[1]....
        /*0bb8*/ 	.word	0x00000290
        /*0bbc*/ 	.word	0x000000ff
        /*0bc0*/ 	.word	0x00032410
        /*0bc4*/ 	.short	0x0100
        /*0bc6*/ 	.byte	0x08
	.zero		1


	//   ....[2]....
        /*0bc8*/ 	.word	0x000002a0
        /*0bcc*/ 	.word	0x000000ff
        /*0bd0*/ 	.word	0x00032420
        /*0bd4*/ 	.short	0x0100
        /*0bd6*/ 	.byte	0x08
	.zero		1


	//   ....[3]....
        /*0bd8*/ 	.word	0x00000390
        /*0bdc*/ 	.word	0x000000ff
        /*0be0*/ 	.word	0x00032430
        /*0be4*/ 	.short	0x0100
        /*0be6*/ 	.byte	0x08
	.zero		1


	//   ....[4]....
        /*0be8*/ 	.word	0x000003a0
        /*0bec*/ 	.word	0x000000ff
        /*0bf0*/ 	.word	0x00032440
        /*0bf4*/ 	.short	0x0100
        /*0bf6*/ 	.byte	0x08
	.zero		1


	//   ....[5]....
        /*0bf8*/ 	.word	0x000003b0
        /*0bfc*/ 	.word	0x000000ff
        /*0c00*/ 	.word	0x00032438
        /*0c04*/ 	.short	0x0100
        /*0c06*/ 	.byte	0x08
	.zero		1


	//   ....[6]....
        /*0c08*/ 	.word	0x000003c0
        /*0c0c*/ 	.word	0x000000ff
        /*0c10*/ 	.word	0x00032448
        /*0c14*/ 	.short	0x0100
        /*0c16*/ 	.byte	0x08
	.zero		1


	//   ....[7]....
        /*0c18*/ 	.word	0x000004f0
        /*0c1c*/ 	.word	0x000000ff
        /*0c20*/ 	.word	0x00032450
        /*0c24*/ 	.short	0x0100
        /*0c26*/ 	.byte	0x08
	.zero		1


	//   ....[8]....
        /*0c28*/ 	.word	0x00000500
        /*0c2c*/ 	.word	0x000000ff
        /*0c30*/ 	.word	0x00032460
        /*0c34*/ 	.short	0x0100
        /*0c36*/ 	.byte	0x08
	.zero		1


	//   ....[9]....
        /*0c38*/ 	.word	0x00000510
        /*0c3c*/ 	.word	0x000000ff
        /*0c40*/ 	.word	0x00032458
        /*0c44*/ 	.short	0x0100
        /*0c46*/ 	.byte	0x08
	.zero		1


	//   ....[10]....
        /*0c48*/ 	.word	0x00000520
        /*0c4c*/ 	.word	0x000000ff
        /*0c50*/ 	.word	0x00032468
        /*0c54*/ 	.short	0x0100
        /*0c56*/ 	.byte	0x08
	.zero		1


	//   ....[11]....
        /*0c58*/ 	.word	0x00000610
        /*0c5c*/ 	.word	0x000000ff
        /*0c60*/ 	.word	0x00032470
        /*0c64*/ 	.short	0x0100
        /*0c66*/ 	.byte	0x06
	.zero		1


	//   ....[12]....
        /*0c68*/ 	.word	0x00000620
        /*0c6c*/ 	.word	0x000000ff
        /*0c70*/ 	.word	0x00032480
        /*0c74*/ 	.short	0x0100
        /*0c76*/ 	.byte	0x06
	.zero		1


	//   ....[13]....
        /*0c78*/ 	.word	0x00000630
        /*0c7c*/ 	.word	0x000000ff
        /*0c80*/ 	.word	0x00032478
        /*0c84*/ 	.short	0x0100
        /*0c86*/ 	.byte	0x06
	.zero		1


	//   ....[14]....
        /*0c88*/ 	.word	0x00000640
        /*0c8c*/ 	.word	0x000000ff
        /*0c90*/ 	.word	0x00032488
        /*0c94*/ 	.short	0x0100
        /*0c96*/ 	.byte	0x06
	.zero		1


	//   ....[15]....
        /*0c98*/ 	.word	0x00000770
        /*0c9c*/ 	.word	0x000000ff
        /*0ca0*/ 	.word	0x00032490
        /*0ca4*/ 	.short	0x0100
        /*0ca6*/ 	.byte	0x08
	.zero		1


	//   ....[16]....
        /*0ca8*/ 	.word	0x00000780
        /*0cac*/ 	.word	0x000000ff
        /*0cb0*/ 	.word	0x000324a0
        /*0cb4*/ 	.short	0x0100
        /*0cb6*/ 	.byte	0x08
	.zero		1


	//   ....[17]....
        /*0cb8*/ 	.word	0x00000790
        /*0cbc*/ 	.word	0x000000ff
        /*0cc0*/ 	.word	0x00032498
        /*0cc4*/ 	.short	0x0100
        /*0cc6*/ 	.byte	0x08
	.zero		1


	//   ....[18]....
        /*0cc8*/ 	.word	0x000007a0
        /*0ccc*/ 	.word	0x000000ff
        /*0cd0*/ 	.word	0x000324a8
        /*0cd4*/ 	.short	0x0100
        /*0cd6*/ 	.byte	0x08
	.zero		1


	//   ....[19]....
        /*0cd8*/ 	.word	0x000008d0
        /*0cdc*/ 	.word	0x000000ff
        /*0ce0*/ 	.word	0x000324b0
        /*0ce4*/ 	.short	0x0100
        /*0ce6*/ 	.byte	0x08
	.zero		1


	//   ....[20]....
        /*0ce8*/ 	.word	0x000008e0
        /*0cec*/ 	.word	0x000000ff
        /*0cf0*/ 	.word	0x000324c0
        /*0cf4*/ 	.short	0x0100
        /*0cf6*/ 	.byte	0x08
	.zero		1


	//   ....[21]....
        /*0cf8*/ 	.word	0x000008f0
        /*0cfc*/ 	.word	0x000000ff
        /*0d00*/ 	.word	0x000324b8
        /*0d04*/ 	.short	0x0100
        /*0d06*/ 	.byte	0x08
	.zero		1


	//   ....[22]....
        /*0d08*/ 	.word	0x00000900
        /*0d0c*/ 	.word	0x000000ff
        /*0d10*/ 	.word	0x000324c8
        /*0d14*/ 	.short	0x0100
        /*0d16*/ 	.byte	0x08
	.zero		1


	//   ....[23]....
        /*0d18*/ 	.word	0x000018d0
        /*0d1c*/ 	.word	0x00000004
        /*0d20*/ 	.word	0x00032400
        /*0d24*/ 	.short	0x010a
        /*0d26*/ 	.byte	0x3f
	.zero		1


	//   ....[24]....
        /*0d28*/ 	.word	0x000019b0
        /*0d2c*/ 	.word	0x00000000
        /*0d30*/ 	.word	0x00032430
        /*0d34*/ 	.short	0x010a
        /*0d36*/ 	.byte	0x3f
	.zero		1


	//   ....[25]....
        /*0d38*/ 	.word	0x00001a00
        /*0d3c*/ 	.word	0x00000000
        /*0d40*/ 	.word	0x00032430
        /*0d44*/ 	.short	0x010a
        /*0d46*/ 	.byte	0x3f
	.zero		1


	//   ....[26]....
        /*0d48*/ 	.word	0x00001d70
        /*0d4c*/ 	.word	0x00000004
        /*0d50*/ 	.word	0x00032410
        /*0d54*/ 	.short	0x010a
        /*0d56*/ 	.byte	0x3f
	.zero		1


	//   ....[27]....
        /*0d58*/ 	.word	0x00001db0
        /*0d5c*/ 	.word	0x00000000
        /*0d60*/ 	.word	0x00032450
        /*0d64*/ 	.short	0x010a
        /*0d66*/ 	.byte	0x3f
	.zero		1


	//   ....[28]....
        /*0d68*/ 	.word	0x00001df0
        /*0d6c*/ 	.word	0x00000000
        /*0d70*/ 	.word	0x00032450
        /*0d74*/ 	.short	0x010a
        /*0d76*/ 	.byte	0x3f
	.zero		1


	//   ....[29]....
        /*0d78*/ 	.word	0x00003790
        /*0d7c*/ 	.word	0x00000018
        /*0d80*/ 	.word	0x00000000
        /*0d84*/ 	.short	0x0101
        /*0d86*/ 	.byte	0x3f
	.zero		1


	//   ....[30]....
        /*0d88*/ 	.word	0x00004260
        /*0d8c*/ 	.word	0x00000000
        /*0d90*/ 	.word	0x00000000
        /*0d94*/ 	.short	0x0101
        /*0d96*/ 	.byte	0x3f
	.zero		1


	//   ....[31]....
        /*0d98*/ 	.word	0x000043c0
        /*0d9c*/ 	.word	0x000000ff
        /*0da0*/ 	.word	0x00032430
        /*0da4*/ 	.short	0x010a
        /*0da6*/ 	.byte	0x04
	.zero		1


	//   ....[32]....
        /*0da8*/ 	.word	0x00004400
        /*0dac*/ 	.word	0x000000ff
        /*0db0*/ 	.word	0x00032430
        /*0db4*/ 	.short	0x010a
        /*0db6*/ 	.byte	0x04
	.zero		1


	//   ....[33]....
        /*0db8*/ 	.word	0x00004610
        /*0dbc*/ 	.word	0x000000ff
        /*0dc0*/ 	.word	0x00032450
        /*0dc4*/ 	.short	0x010a
        /*0dc6*/ 	.byte	0x04
	.zero		1


	//   ....[34]....
        /*0dc8*/ 	.word	0x00004650
        /*0dcc*/ 	.word	0x000000ff
        /*0dd0*/ 	.word	0x00032450
        /*0dd4*/ 	.short	0x010a
        /*0dd6*/ 	.byte	0x04
	.zero		1


	//   ....[35]....
        /*0dd8*/ 	.word	0x00005750
        /*0ddc*/ 	.word	0x0000009c
        /*0de0*/ 	.word	0x00000000
        /*0de4*/ 	.short	0x0101
        /*0de6*/ 	.byte	0x3f
	.zero		1


	//   ....[36]....
        /*0de8*/ 	.word	0x00006b90
        /*0dec*/ 	.word	0x0000009b
        /*0df0*/ 	.word	0x00000000
        /*0df4*/ 	.short	0x0101
        /*0df6*/ 	.byte	0x3f
	.zero		1


	//   ....[37]....
        /*0df8*/ 	.word	0x000090c0
        /*0dfc*/ 	.word	0x00000097
        /*0e00*/ 	.word	0x00000000
        /*0e04*/ 	.short	0x0101
        /*0e06*/ 	.byte	0x3f
	.zero		1


	//   ....[38]....
        /*0e08*/ 	.word	0x0000be30
        /*0e0c*/ 	.word	0x00000000
        /*0e10*/ 	.word	0x00032440
        /*0e14*/ 	.short	0x010a
        /*0e16*/ 	.byte	0x3f
	.zero		1


	//   ....[39]....
        /*0e18*/ 	.word	0x0000ccb0
        /*0e1c*/ 	.word	0x00000008
        /*0e20*/ 	.word	0x00032400
        /*0e24*/ 	.short	0x0107
        /*0e26*/ 	.byte	0x3f
	.zero		1


	//   ....[40]....
        /*0e28*/ 	.word	0x0000cd50
        /*0e2c*/ 	.word	0x00000002
        /*0e30*/ 	.word	0x00032400
        /*0e34*/ 	.short	0x0101
        /*0e36*/ 	.byte	0x3f
	.zero		1


	//   ....[41]....
        /*0e38*/ 	.word	0x0000d8a0
        /*0e3c*/ 	.word	0x00000007
        /*0e40*/ 	.word	0x00032410
        /*0e44*/ 	.short	0x0107
        /*0e46*/ 	.byte	0x3f
	.zero		1


	//   ....[42]....
        /*0e48*/ 	.word	0x0000d9a0
        /*0e4c*/ 	.word	0x00000002
        /*0e50*/ 	.word	0x00032410
        /*0e54*/ 	.short	0x0101
        /*0e56*/ 	.byte	0x3f
	.zero		1


	//   ....[43]....
        /*0e58*/ 	.word	0x0000d9c0
        /*0e5c*/ 	.word	0x00000002
        /*0e60*/ 	.word	0x00032420
        /*0e64*/ 	.short	0x010a
        /*0e66*/ 	.byte	0x3f
	.zero		1


	//   ....[44]....
        /*0e68*/ 	.word	0x0000dad0
        /*0e6c*/ 	.word	0x00000002
        /*0e70*/ 	.word	0x00032460
        /*0e74*/ 	.short	0x010a
        /*0e76*/ 	.byte	0x3f
	.zero		1


	//   ....[45]....
        /*0e78*/ 	.word	0x0000e3e0
        /*0e7c*/ 	.word	0x00000003
        /*0e80*/ 	.word	0x00032440
        /*0e84*/ 	.short	0x010a
        /*0e86*/ 	.byte	0x3f
	.zero		1


	//   ....[46]....
        /*0e88*/ 	.word	0x0000e640
        /*0e8c*/ 	.word	0x00000003
        /*0e90*/ 	.word	0x00032460
        /*0e94*/ 	.short	0x010a
        /*0e96*/ 	.byte	0x3f
	.zero		1


	//   ....[47]....
        /*0e98*/ 	.word	0x0000eee0
        /*0e9c*/ 	.word	0x00000004
        /*0ea0*/ 	.word	0x00032440
        /*0ea4*/ 	.short	0x010a
        /*0ea6*/ 	.byte	0x3f
	.zero		1


	//   ....[48]....
        /*0ea8*/ 	.word	0x0000f130
        /*0eac*/ 	.word	0x00000004
        /*0eb0*/ 	.word	0x00032460
        /*0eb4*/ 	.short	0x010a
        /*0eb6*/ 	.byte	0x3f
	.zero		1


	//   ....[49]....
        /*0eb8*/ 	.word	0x0000f940
        /*0ebc*/ 	.word	0x00000004
        /*0ec0*/ 	.word	0x00032440
        /*0ec4*/ 	.short	0x010a
        /*0ec6*/ 	.byte	0x3f
	.zero		1


	//   ....[50]....
        /*0ec8*/ 	.word	0x0000fba0
        /*0ecc*/ 	.word	0x00000004
        /*0ed0*/ 	.word	0x00032460
        /*0ed4*/ 	.short	0x010a
        /*0ed6*/ 	.byte	0x3f
	.zero		1


	//   ....[51]....
        /*0ed8*/ 	.word	0x00010de0
        /*0edc*/ 	.word	0x00000000
        /*0ee0*/ 	.word	0x00032420
        /*0ee4*/ 	.short	0x010a
        /*0ee6*/ 	.byte	0x3f
	.zero		1


	//   ....[52]....
        /*0ee8*/ 	.word	0x00010fc0
        /*0eec*/ 	.word	0x00000006
        /*0ef0*/ 	.word	0x00000000
        /*0ef4*/ 	.short	0x010a
        /*0ef6*/ 	.byte	0x3f
	.zero		1


	//   ....[53]....
        /*0ef8*/ 	.word	0x00011030
        /*0efc*/ 	.word	0x00000007
        /*0f00*/ 	.word	0x00000000
        /*0f04*/ 	.short	0x010a
        /*0f06*/ 	.byte	0x3f
	.zero		1


	//   ....[54]....
        /*0f08*/ 	.word	0x000110a0
        /*0f0c*/ 	.word	0x00000004
        /*0f10*/ 	.word	0x00000000
        /*0f14*/ 	.short	0x010a
        /*0f16*/ 	.byte	0x3f
	.zero		1


	//   ....[55]....
        /*0f18*/ 	.word	0x000110d0
        /*0f1c*/ 	.word	0x00000003
        /*0f20*/ 	.word	0x00000000
        /*0f24*/ 	.short	0x010a
        /*0f26*/ 	.byte	0x3f
	.zero		1


	//   ....[56]....
        /*0f28*/ 	.word	0x00011130
        /*0f2c*/ 	.word	0x00000004
        /*0f30*/ 	.word	0x00032400
        /*0f34*/ 	.short	0x010a
        /*0f36*/ 	.byte	0x3f
	.zero		1


	//   ....[57]....
        /*0f38*/ 	.word	0x00011180
        /*0f3c*/ 	.word	0x00000000
        /*0f40*/ 	.word	0x00032430
        /*0f44*/ 	.short	0x010a
        /*0f46*/ 	.byte	0x3f
	.zero		1


	//   ....[58]....
        /*0f48*/ 	.word	0x000111d0
        /*0f4c*/ 	.word	0x00000004
        /*0f50*/ 	.word	0x00032410
        /*0f54*/ 	.short	0x010a
        /*0f56*/ 	.byte	0x3f
	.zero		1


	//   ....[59]....
        /*0f58*/ 	.word	0x00011220
        /*0f5c*/ 	.word	0x00000000
        /*0f60*/ 	.word	0x00032450
        /*0f64*/ 	.short	0x010a
        /*0f66*/ 	.byte	0x3f
	.zero		1


	//   ....[60]....
        /*0f68*/ 	.word	0x00011280
        /*0f6c*/ 	.word	0x00000099
        /*0f70*/ 	.word	0x00032430
        /*0f74*/ 	.short	0x010a
        /*0f76*/ 	.byte	0x3f
	.zero		1


	//   ....[61]....
        /*0f78*/ 	.word	0x000112e0
        /*0f7c*/ 	.word	0x000000d1
        /*0f80*/ 	.word	0x00032450
        /*0f84*/ 	.short	0x010a
        /*0f86*/ 	.byte	0x3f
	.zero		1


	//   ....[62]....
        /*0f88*/ 	.word	0x00011480
        /*0f8c*/ 	.word	0x00000000
        /*0f90*/ 	.word	0x00032440
        /*0f94*/ 	.short	0x010a
        /*0f96*/ 	.byte	0x3f
	.zero		1


	//   ....[63]....
        /*0f98*/ 	.word	0x00012d20
        /*0f9c*/ 	.word	0x00000002
        /*0fa0*/ 	.word	0x00032420
        /*0fa4*/ 	.short	0x010a
        /*0fa6*/ 	.byte	0x3f
	.zero		1


	//   ....[64]....
        /*0fa8*/ 	.word	0x00012d70
        /*0fac*/ 	.word	0x00000002
        /*0fb0*/ 	.word	0x00032460
        /*0fb4*/ 	.short	0x010a
        /*0fb6*/ 	.byte	0x3f
	.zero		1


	//   ....[65]....
        /*0fb8*/ 	.word	0x00012dc0
        /*0fbc*/ 	.word	0x00000003
        /*0fc0*/ 	.word	0x00032440
        /*0fc4*/ 	.short	0x010a
        /*0fc6*/ 	.byte	0x3f
	.zero		1


	//   ....[66]....
        /*0fc8*/ 	.word	0x00012e10
        /*0fcc*/ 	.word	0x00000003
        /*0fd0*/ 	.word	0x00032460
        /*0fd4*/ 	.short	0x010a
        /*0fd6*/ 	.byte	0x3f
	.zero		1


	//   ....[67]....
        /*0fd8*/ 	.word	0x00012e60
        /*0fdc*/ 	.word	0x00000004
        /*0fe0*/ 	.word	0x00032440
        /*0fe4*/ 	.short	0x010a
        /*0fe6*/ 	.byte	0x3f
	.zero		1


	//   ....[68]....
        /*0fe8*/ 	.word	0x00012eb0
        /*0fec*/ 	.word	0x00000004
        /*0ff0*/ 	.word	0x00032460
        /*0ff4*/ 	.short	0x010a
        /*0ff6*/ 	.byte	0x3f
	.zero		1


	//   ....[69]....
        /*0ff8*/ 	.word	0x00012f00
        /*0ffc*/ 	.word	0x00000004
        /*1000*/ 	.word	0x00032440
        /*1004*/ 	.short	0x010a
        /*1006*/ 	.byte	0x3f
	.zero		1


	//   ....[70]....
        /*1008*/ 	.word	0x00012f50
        /*100c*/ 	.word	0x00000004
        /*1010*/ 	.word	0x00032460
        /*1014*/ 	.short	0x010a
        /*1016*/ 	.byte	0x3f
	.zero		1


	//   ....[71]....
        /*1018*/ 	.word	0x000139b0
        /*101c*/ 	.word	0x00000000
        /*1020*/ 	.word	0x00032420
        /*1024*/ 	.short	0x010a
        /*1026*/ 	.byte	0x3f
	.zero		1


	//   ....[72]....
        /*1028*/ 	.word	0x00013b50
        /*102c*/ 	.word	0x00000006
        /*1030*/ 	.word	0x00000000
        /*1034*/ 	.short	0x010a
        /*1036*/ 	.byte	0x3f
	.zero		1


	//   ....[73]....
        /*1038*/ 	.word	0x00013ba0
        /*103c*/ 	.word	0x00000007
        /*1040*/ 	.word	0x00000000
        /*1044*/ 	.short	0x010a
        /*1046*/ 	.byte	0x3f
	.zero		1


	//   ....[74]....
        /*1048*/ 	.word	0x00013bf0
        /*104c*/ 	.word	0x00000004
        /*1050*/ 	.word	0x00000000
        /*1054*/ 	.short	0x010a
        /*1056*/ 	.byte	0x3f
	.zero		1


	//----- nvinfo : EIATTR_NUM_MBARRIERS
	.align		4
.L_269:
        /*1058*/ 	.byte	0x03, 0x38
        /*105a*/ 	.short	0x0017


	//----- nvinfo : EIATTR_EXIT_INSTR_OFFSETS
	.align		4
        /*105c*/ 	.byte	0x04, 0x1c
        /*105e*/ 	.short	(.L_271 - .L_270)


	//   ....[0]....
.L_270:
        /*1060*/ 	.word	0x00000ac0


	//   ....[1]....
        /*1064*/ 	.word	0x0000a4c0


	//   ....[2]....
        /*1068*/ 	.word	0x00011120


	//----- nvinfo : EIATTR_MAX_THREADS
	.align		4
.L_271:
        /*106c*/ 	.byte	0x04, 0x05
        /*106e*/ 	.short	(.L_273 - .L_272)
.L_272:
        /*1070*/ 	.word	0x00000180
        /*1074*/ 	.word	0x00000001
        /*1078*/ 	.word	0x00000001


	//----- nvinfo : EIATTR_CRS_STACK_SIZE
	.align		4
.L_273:
        /*107c*/ 	.byte	0x04, 0x1e
        /*107e*/ 	.short	(.L_275 - .L_274)
.L_274:
        /*1080*/ 	.word	0x00000000


	//----- nvinfo : EIATTR_CBANK_PARAM_SIZE
	.align		4
.L_275:
        /*1084*/ 	.byte	0x03, 0x19
        /*1086*/ 	.short	0x0bf0


	//----- nvinfo : EIATTR_PARAM_CBANK
	.align		4
        /*1088*/ 	.byte	0x04, 0x0a
        /*108a*/ 	.short	(.L_277 - .L_276)
	.align		4
.L_276:
        /*108c*/ 	.word	index@(.nv.constant0._ZN7cutlass13device_kernelIN5flash11enable_sm90INS1_16FlashAttnFwdSm90INS1_25CollectiveMainloopFwdSm90ILi2EN4cute5tupleIJNS5_1CILi1EEES8_S8_EEENS6_IJNS7_ILi128EEENS7_ILi96EEENS7_ILi64EEEEEELi256ENS_10bfloat16_tEfNS_4arch4Sm90ELb0ELb0ELb1ELb1ELb0ELb0ELb1ELb1ELb0ELb1ELb0ELb0EEENS1_21CollectiveEpilogueFwdINS6_IJSA_NS7_ILi256EEESB_EEES9_SE_SG_Li256ELb1ELb1ELb0ELb0EEENS1_36VarlenDynamicPersistentTileSchedulerILi128ELi96ELi256ELi128ELb0ELb1ELb1ELb0ELb1ELb1EEEEEEEEEvNT_6ParamsE)
        /*1090*/ 	.short	0x0210
        /*1092*/ 	.short	0x0bf0


	//----- nvinfo : EIATTR_SW_WAR
	.align		4
.L_277:
        /*1094*/ 	.byte	0x04, 0x36
        /*1096*/ 	.short	(.L_279 - .L_278)
.L_278:
        /*1098*/ 	.word	0x00000008
.L_279:


//--------------------- .nv.info._ZN7cutlass13device_kernelIN5flash11enable_sm90INS1_16FlashAttnFwdSm90INS1_25CollectiveMainloopFwdSm90ILi2EN4cute5tupleIJNS5_1CILi1EEES8_S8_EEENS6_IJNS7_ILi128EEENS7_ILi96EEENS7_ILi64EEEEEELi256ENS_10bfloat16_tEfNS_4arch4Sm90ELb0ELb0ELb1ELb1ELb0ELb1ELb1ELb1ELb0ELb1ELb0ELb0EEENS1_21CollectiveEpilogueFwdINS6_IJSA_NS7_ILi256EEESB_EEES9_SE_SG_Li256ELb1ELb1ELb0ELb0EEENS1_36VarlenDynamicPersistentTileSchedulerILi128ELi96ELi256ELi128ELb0ELb1ELb1ELb0ELb1ELb1EEEEEEEEEvNT_6ParamsE --------------------------
	.section	.nv.info._ZN7cutlass13device_kernelIN5flash11enable_sm90INS1_16FlashAttnFwdSm90INS1_25CollectiveMainloopFwdSm90ILi2EN4cute5tupleIJNS5_1CILi1EEES8_S8_EEENS6_IJNS7_ILi128EEENS7_ILi96EEENS7_ILi64EEEEEELi256ENS_10bfloat16_tEfNS_4arch4Sm90ELb0ELb0ELb1ELb1ELb0ELb1ELb1ELb1ELb0ELb1ELb0ELb0EEENS1_21CollectiveEpilogueFwdINS6_IJSA_NS7_ILi256EEESB_EEES9_SE_SG_Li256ELb1ELb1ELb0ELb0EEENS1_36VarlenDynamicPersistentTileSchedulerILi128ELi96ELi256ELi128ELb0ELb1ELb1ELb0ELb1ELb1EEEEEEEEEvNT_6ParamsE,"",@"SHT_CUDA_INFO"
	.sectionflags	@""
	.align	4


	//----- nvinfo : EIATTR_CUDA_API_VERSION
	.align		4
        /*0000*/ 	.byte	0x04, 0x37
        /*0002*/ 	.short	(.L_281 - .L_280)
.L_280:
        /*0004*/ 	.word	0x00000082


	//----- nvinfo : EIATTR_KPARAM_INFO
	.align		4
.L_281:
        /*0008*/ 	.byte	0x04, 0x17
        /*000a*/ 	.short	(.L_283 - .L_282)
.L_282:
        /*000c*/ 	.word	0x00000000
        /*0010*/ 	.short	0x0000
        /*0012*/ 	.short	0x0070
        /*0014*/ 	.byte	0x00, 0xf0, 0x01, 0x2e


	//----- nvinfo : EIATTR_SPARSE_MMA_MASK
	.align		4
.L_283:
        /*0018*/ 	.byte	0x03, 0x50
        /*001a*/ 	.short	0x0000


	//----- nvinfo : EIATTR_MAXREG_COUNT
	.align		4
        /*001c*/ 	.byte	0x03, 0x1b
        /*001e*/ 	.short	0x00a8


	//----- nvinfo : EIATTR_NUM_BARRIERS
	.align		4
        /*0020*/ 	.byte	0x02, 0x4c
        /*0022*/ 	.byte	0x10
	.zero		1


	//----- nvinfo : EIATTR_EXTERNS
	.align		4
        /*0024*/ 	.byte	0x04, 0x0f
        /*0026*/ 	.short	(.L_285 - .L_284)


	//   ....[0]....
	.align		4
.L_284:
        /*0028*/ 	.word	index@(__assertfail)


	//----- nvinfo : EIATTR_ANNOTATIONS
	.align		4
.L_285:
        /*002c*/ 	.byte	0x04, 0x55
        /*002e*/ 	.short	(.L_287 - .L_286)


	//   ....[0]....
.L_286:
        /* <DEDUP_REMOVED lines=132> */


	//----- nvinfo : EIATTR_MERCURY_ISA_VERSION
	.align		4
.L_287:
        /*0860*/ 	.byte	0x03, 0x5f
        /*0862*/ 	.short	0x0101


	//----- nvinfo : EIATTR_UNUSED_LOAD_BYTE_OFFSET
	.align		4
        /*0864*/ 	.byte	0x04, 0x44
        /*0866*/ 	.short	(.L_289 - .L_288)


	//   ....[0]....
.L_288:
        /*0868*/ 	.word	0x00000ae0
        /*086c*/ 	.word	0x0000fff0


	//   ....[1]....
        /*0870*/ 	.word	0x0000eae0
        /*0874*/ 	.word	0x0000fff0


	//----- nvinfo : EIATTR_INT_WARP_WIDE_INSTR_OFFSETS
	.align		4
.L_289:
        /*0878*/ 	.byte	0x04, 0x31
        /*087a*/ 	.short	(.L_291 - .L_290)


	//   ....[0]....
.L_290:
        /*087c*/ 	.word	0x00000180


	//   ....[1]....
        /*0880*/ 	.word	0x000001c0


	//   ....[2]....
        /*0884*/ 	.word	0x00000230


	//   ....[3]....
        /*0888*/ 	.word	0x000002a0


	//   ....[4]....
        /*088c*/ 	.word	0x00013f30


	//   ....[5]....
        /*0890*/ 	.word	0x00013f90


	//   ....[6]....
        /*0894*/ 	.word	0x00018ce0


	//   ....[7]....
        /*0898*/ 	.word	0x00018d40


	//----- nvinfo : EIATTR_COOP_GROUP_MASK_REGIDS
	.align		4
.L_291:
        /*089c*/ 	.byte	0x04, 0x29
        /*089e*/ 	.short	(.L_293 - .L_292)


	//   ....[0]....
.L_292:
        /*08a0*/ 	.word	0xffffffff


	//   ....[1]....
        /*08a4*/ 	.word	0xffffffff


	//   ....[2]....
        /*08a8*/ 	.word	0xffffffff


	//   ....[3]....
        /*08ac*/ 	.word	0xffffffff


	//   ....[4]....
        /*08b0*/ 	.word	0xffffffff


	//   ....[5]....
        /*08b4*/ 	.word	0xffffffff


	//   ....[6]....
        /*08b8*/ 	.word	0xffffffff


	//   ....[7]....
        /*08bc*/ 	.word	0xffffffff


	//   ....[8]....
        /*08c0*/ 	.word	0xffffffff


	//   ....[9]....
        /*08c4*/ 	.word	0xffffffff


	//   ....[10]....
        /*08c8*/ 	.word	0xffffffff


	//   ....[11]....
        /*08cc*/ 	.word	0xffffffff


	//   ....[12]....
        /*08d0*/ 	.word	0xffffffff


	//   ....[13]....
        /*08d4*/ 	.word	0xffffffff


	//   ....[14]....
        /*08d8*/ 	.word	0xffffffff


	//   ....[15]....
        /*08dc*/ 	.word	0xffffffff


	//   ....[16]....
        /*08e0*/ 	.word	0xffffffff


	//   ....[17]....
        /*08e4*/ 	.word	0xffffffff


	//   ....[18]....
        /*08e8*/ 	.word	0xffffffff


	//   ....[19]....
        /*08ec*/ 	.word	0xffffffff


	//   ....[20]....
        /*08f0*/ 	.word	0xffffffff


	//   ....[21]....
        /*08f4*/ 	.word	0xffffffff


	//   ....[22]....
        /*08f8*/ 	.word	0xffffffff


	//   ....[23]....
        /*08fc*/ 	.word	0xffffffff


	//   ....[24]....
        /*0900*/ 	.word	0xffffffff


	//   ....[25]....
        /*0904*/ 	.word	0xffffffff


	//   ....[26]....
        /*0908*/ 	.word	0xffffffff


	//   ....[27]....
        /*090c*/ 	.word	0xffffffff


	//   ....[28]....
        /*0910*/ 	.word	0xffffffff


	//   ....[29]....
        /*0914*/ 	.word	0xffffffff


	//   ....[30]....
        /*0918*/ 	.word	0xffffffff


	//   ....[31]....
        /*091c*/ 	.word	0xffffffff


	//   ....[32]....
        /*0920*/ 	.word	0xffffffff


	//   ....[33]....
        /*0924*/ 	.word	0xffffffff


	//   ....[34]....
        /*0928*/ 	.word	0xffffffff


	//   ....[35]....
        /*092c*/ 	.word	0xffffffff


	//   ....[36]....
        /*0930*/ 	.word	0xffffffff


	//   ....[37]....
        /*0934*/ 	.word	0xffffffff


	//   ....[38]....
        /*0938*/ 	.word	0xffffffff


	//   ....[39]....
        /*093c*/ 	.word	0xffffffff


	//   ....[40]....
        /*0940*/ 	.word	0xffffffff


	//   ....[41]....
        /*0944*/ 	.word	0xffffffff


	//   ....[42]....
        /*0948*/ 	.word	0xffffffff


	//   ....[43]....
        /*094c*/ 	.word	0xffffffff


	//   ....[44]....
        /*0950*/ 	.word	0xffffffff


	//   ....[45]....
        /*0954*/ 	.word	0xffffffff


	//   ....[46]....
        /*0958*/ 	.word	0xffffffff


	//   ....[47]....
        /*095c*/ 	.word	0xffffffff


	//   ....[48]....
        /*0960*/ 	.word	0xffffffff


	//   ....[49]....
        /*0964*/ 	.word	0xffffffff


	//   ....[50]....
        /*0968*/ 	.word	0xffffffff


	//   ....[51]....
        /*096c*/ 	.word	0xffffffff


	//   ....[52]....
        /*0970*/ 	.word	0xffffffff


	//   ....[53]....
        /*0974*/ 	.word	0xffffffff


	//   ....[54]....
        /*0978*/ 	.word	0xffffffff


	//   ....[55]....
        /*097c*/ 	.word	0xffffffff


	//   ....[56]....
        /*0980*/ 	.word	0xffffffff


	//   ....[57]....
        /*0984*/ 	.word	0xffffffff


	//   ....[58]....
        /*0988*/ 	.word	0xffffffff


	//   ....[59]....
        /*098c*/ 	.word	0xffffffff


	//   ....[60]....
        /*0990*/ 	.word	0xffffffff


	//   ....[61]....
        /*0994*/ 	.word	0xffffffff


	//   ....[62]....
        /*0998*/ 	.word	0xffffffff


	//   ....[63]....
        /*099c*/ 	.word	0xffffffff


	//   ....[64]....
        /*09a0*/ 	.word	0xffffffff


	//   ....[65]....
        /*09a4*/ 	.word	0xffffffff


	//   ....[66]....
        /*09a8*/ 	.word	0xffffffff


	//   ....[67]....
        /*09ac*/ 	.word	0xffffffff


	//   ....[68]....
        /*09b0*/ 	.word	0xffffffff


	//   ....[69]....
        /*09b4*/ 	.word	0xffffffff


	//   ....[70]....
        /*09b8*/ 	.word	0xffffffff


	//   ....[71]....
        /*09bc*/ 	.word	0xffffffff


	//   ....[72]....
        /*09c0*/ 	.word	0xffffffff


	//   ....[73]....
        /*09c4*/ 	.word	0xffffffff


	//   ....[74]....
        /*09c8*/ 	.word	0xffffffff


	//   ....[75]....
        /*09cc*/ 	.word	0xffffffff


	//   ....[76]....
        /*09d0*/ 	.word	0xffffffff


	//   ....[77]....
        /*09d4*/ 	.word	0xffffffff


	//   ....[78]....
        /*09d8*/ 	.word	0xffffffff


	//   ....[79]....
        /*09dc*/ 	.word	0xffffffff


	//   ....[80]....
        /*09e0*/ 	.word	0xffffffff


	//   ....[81]....
        /*09e4*/ 	.word	0xffffffff


	//   ....[82]....
        /*09e8*/ 	.word	0xffffffff


	//   ....[83]....
        /*09ec*/ 	.word	0xffffffff


	//   ....[84]....
        /*09f0*/ 	.word	0xffffffff


	//   ....[85]....
        /*09f4*/ 	.word	0xffffffff


	//   ....[86]....
        /*09f8*/ 	.word	0xffffffff


	//   ....[87]....
        /*09fc*/ 	.word	0xffffffff


	//   ....[88]....
        /*0a00*/ 	.word	0xffffffff


	//   ....[89]....
        /*0a04*/ 	.word	0xffffffff


	//   ....[90]....
        /*0a08*/ 	.word	0xffffffff


	//   ....[91]....
        /*0a0c*/ 	.word	0xffffffff


	//   ....[92]....
        /*0a10*/ 	.word	0xffffffff


	//   ....[93]....
        /*0a14*/ 	.word	0xffffffff


	//   ....[94]....
        /*0a18*/ 	.word	0xffffffff


	//   ....[95]....
        /*0a1c*/ 	.word	0xffffffff


	//   ....[96]....
        /*0a20*/ 	.word	0xffffffff


	//   ....[97]....
        /*0a24*/ 	.word	0xffffffff


	//   ....[98]....
        /*0a28*/ 	.word	0xffffffff


	//   ....[99]....
        /*0a2c*/ 	.word	0xffffffff


	//   ....[100]....
        /*0a30*/ 	.word	0xffffffff


	//   ....[101]....
        /*0a34*/ 	.word	0xffffffff


	//   ....[102]....
        /*0a38*/ 	.word	0xffffffff


	//   ....[103]....
        /*0a3c*/ 	.word	0xffffffff


	//   ....[104]....
        /*0a40*/ 	.word	0xffffffff


	//   ....[105]....
        /*0a44*/ 	.word	0xffffffff


	//   ....[106]....
        /*0a48*/ 	.word	0xffffffff


	//   ....[107]....
        /*0a4c*/ 	.word	0xffffffff


	//   ....[108]....
        /*0a50*/ 	.word	0xffffffff


	//   ....[109]....
        /*0a54*/ 	.word	0xffffffff


	//   ....[110]....
        /*0a58*/ 	.word	0xffffffff


	//   ....[111]....
        /*0a5c*/ 	.word	0xffffffff


	//   ....[112]....
        /*0a60*/ 	.word	0xffffffff


	//   ....[113]....
        /*0a64*/ 	.word	0xffffffff


	//   ....[114]....
        /*0a68*/ 	.word	0xffffffff


	//   ....[115]....
        /*0a6c*/ 	.word	0xffffffff


	//   ....[116]....
        /*0a70*/ 	.word	0x0500000f


	//   ....[117]....
        /*0a74*/ 	.word	0x0500000f


	//   ....[118]....
        /*0a78*/ 	.word	0x0500000f


	//   ....[119]....
        /*0a7c*/ 	.word	0x0500000f


	//   ....[120]....
        /*0a80*/ 	.word	0x0500000f


	//   ....[121]....
        /*0a84*/ 	.word	0x0500000f


	//   ....[122]....
        /*0a88*/ 	.word	0x0500000f


	//   ....[123]....
        /*0a8c*/ 	.word	0x0500000f


	//   ....[124]....
        /*0a90*/ 	.word	0x0500000f


	//   ....[125]....
        /*0a94*/ 	.word	0x0500000f


	//   ....[126]....
        /*0a98*/ 	.word	0x0500000f


	//   ....[127]....
        /*0a9c*/ 	.word	0x0500000f


	//   ....[128]....
        /*0aa0*/ 	.word	0x0500000f


	//   ....[129]....
        /*0aa4*/ 	.word	0x0500000f


	//   ....[130]....
        /*0aa8*/ 	.word	0x0500000f


	//   ....[131]....
        /*0aac*/ 	.word	0x0500000f


	//   ....[132]....
        /*0ab0*/ 	.word	0x0500000f


	//   ....[133]....
        /*0ab4*/ 	.word	0x0500000f


	//   ....[134]....
        /*0ab8*/ 	.word	0x0500000f


	//   ....[135]....
        /*0abc*/ 	.word	0x0500000f


	//   ....[136]....
        /*0ac0*/ 	.word	0x0500000f


	//   ....[137]....
        /*0ac4*/ 	.word	0x0500000f


	//   ....[138]....
        /*0ac8*/ 	.word	0x0500000f


	//   ....[139]....
        /*0acc*/ 	.word	0x0500000f


	//   ....[140]....
        /*0ad0*/ 	.word	0x0500000f


	//   ....[141]....
        /*0ad4*/ 	.word	0x0500000f


	//   ....[142]....
        /*0ad8*/ 	.word	0x0500000f


	//   ....[143]....
        /*0adc*/ 	.word	0x0500000f


	//   ....[144]....
        /*0ae0*/ 	.word	0x0500000f


	//   ....[145]....
        /*0ae4*/ 	.word	0x0500000f


	//   ....[146]....
        /*0ae8*/ 	.word	0x0500000f


	//   ....[147]....
        /*0aec*/ 	.word	0x0500000f


	//   ....[148]....
        /*0af0*/ 	.word	0x0500000f


	//   ....[149]....
        /*0af4*/ 	.word	0x0500000f


	//   ....[150]....
        /*0af8*/ 	.word	0x0500000f


	//   ....[151]....
        /*0afc*/ 	.word	0x0500000f


	//   ....[152]....
        /*0b00*/ 	.word	0x0500000f


	//   ....[153]....
        /*0b04*/ 	.word	0x0500000f


	//   ....[154]....
        /*0b08*/ 	.word	0x0500000f


	//   ....[155]....
        /*0b0c*/ 	.word	0x0500000f


	//   ....[156]....
        /*0b10*/ 	.word	0x0500000f


	//   ....[157]....
        /*0b14*/ 	.word	0x0500000f


	//   ....[158]....
        /*0b18*/ 	.word	0x0500000f


	//   ....[159]....
        /*0b1c*/ 	.word	0x0500000f


	//   ....[160]....
        /*0b20*/ 	.word	0x0500000f


	//   ....[161]....
        /*0b24*/ 	.word	0x0500000f


	//   ....[162]....
        /*0b28*/ 	.word	0x0500000f


	//   ....[163]....
        /*0b2c*/ 	.word	0x0500000f


	//   ....[164]....
        /*0b30*/ 	.word	0x0500000f


	//   ....[165]....
        /*0b34*/ 	.word	0x0500000f


	//   ....[166]....
        /*0b38*/ 	.word	0x0500000f


	//   ....[167]....
        /*0b3c*/ 	.word	0x0500000f


	//   ....[168]....
        /*0b40*/ 	.word	0x0500000f


	//   ....[169]....
        /*0b44*/ 	.word	0x0500000f


	//   ....[170]....
        /*0b48*/ 	.word	0x0500000f


	//   ....[171]....
        /*0b4c*/ 	.word	0x0500000f


	//   ....[172]....
        /*0b50*/ 	.word	0x0500000f


	//   ....[173]....
        /*0b54*/ 	.word	0x0500000f


	//   ....[174]....
        /*0b58*/ 	.word	0x0500000f


	//   ....[175]....
        /*0b5c*/ 	.word	0x0500000f


	//   ....[176]....
        /*0b60*/ 	.word	0x0500000f


	//   ....[177]....
        /*0b64*/ 	.word	0x0500000f


	//   ....[178]....
        /*0b68*/ 	.word	0x0500000f


	//   ....[179]....
        /*0b6c*/ 	.word	0x0500000f


	//   ....[180]....
        /*0b70*/ 	.word	0x0500000f


	//   ....[181]....
        /*0b74*/ 	.word	0x0500000f


	//   ....[182]....
        /*0b78*/ 	.word	0x0500000f


	//   ....[183]....
        /*0b7c*/ 	.word	0x0500000f


	//   ....[184]....
        /*0b80*/ 	.word	0x0500000f


	//----- nvinfo : EIATTR_COOP_GROUP_INSTR_OFFSETS
	.align		4
.L_293:
        /*0b84*/ 	.byte	0x04, 0x28
        /*0b86*/ 	.short	(.L_295 - .L_294)


	//   ....[0]....
.L_294:
        /*0b88*/ 	.word	0x00000060


	//   ....[1]....
        /*0b8c*/ 	.word	0x00000190


	//   ....[2]....
        /*0b90*/ 	.word	0x00000250


	//   ....[3]....
        /*0b94*/ 	.word	0x00000420


	//   ....[4]....
        /*0b98*/ 	.word	0x00000580


	//   ....[5]....
        /*0b9c*/ 	.word	0x000006a0


	//   ....[6]....
        /*0ba0*/ 	.word	0x00000800


	//   ....[7]....
        /*0ba4*/ 	.word	0x00005e10


	//   ....[8]....
        /*0ba8*/ 	.word	0x00006380


	//   ....[9]....
        /*0bac*/ 	.word	0x00006390


	//   ....[10]....
        /*0bb0*/ 	.word	0x000063a0


	//   ....[11]....
        /*0bb4*/ 	.word	0x000063b0


	//   ....[12]....
        /*0bb8*/ 	.word	0x00007360


	//   ....[13]....
        /*0bbc*/ 	.word	0x00007370


	//   ....[14]....
        /*0bc0*/ 	.word	0x00007380


	//   ....[15]....
        /*0bc4*/ 	.word	0x00007390


	//   ....[16]....
        /*0bc8*/ 	.word	0x0000a310


	//   ....[17]....
        /*0bcc*/ 	.word	0x0000a380


	//   ....[18]....
        /*0bd0*/ 	.word	0x0000a3a0


	//   ....[19]....
        /*0bd4*/ 	.word	0x0000a3c0


	//   ....[20]....
        /*0bd8*/ 	.word	0x0000c4b0


	//   ....[21]....
        /*0bdc*/ 	.word	0x0000c4d0


	//   ....[22]....
        /*0be0*/ 	.word	0x0000cb20


	//   ....[23]....
        /*0be4*/ 	.word	0x0000cbe0


	//   ....[24]....
        /*0be8*/ 	.word	0x0000e060


	//   ....[25]....
        /*0bec*/ 	.word	0x0000e0d0


	//   ....[26]....
        /*0bf0*/ 	.word	0x0000e130


	//   ....[27]....
        /*0bf4*/ 	.word	0x0000e160


	//   ....[28]....
        /*0bf8*/ 	.word	0x0000fab0


	//   ....[29]....
        /*0bfc*/ 	.word	0x0000fb10


	//   ....[30]....
        /*0c00*/ 	.word	0x0000fb40


	//   ....[31]....
        /*0c04*/ 	.word	0x0000fb90


	//   ....[32]....
        /*0c08*/ 	.word	0x00010490


	//   ....[33]....
        /*0c0c*/ 	.word	0x000104b0


	//   ....[34]....
        /*0c10*/ 	.word	0x00010600


	//   ....[35]....
        /*0c14*/ 	.word	0x00010620


	//   ....[36]....
        /*0c18*/ 	.word	0x00010760


	//   ....[37]....
        /*0c1c*/ 	.word	0x00010780


	//   ....[38]....
        /*0c20*/ 	.word	0x000108c0


	//   ....[39]....
        /*0c24*/ 	.word	0x000108d0


	//   ....[40]....
        /*0c28*/ 	.word	0x00011130


	//   ....[41]....
        /*0c2c*/ 	.word	0x00011140


	//   ....[42]....
        /*0c30*/ 	.word	0x00011320


	//   ....[43]....
        /*0c34*/ 	.word	0x00011330


	//   ....[44]....
        /*0c38*/ 	.word	0x00011500


	//   ....[45]....
        /*0c3c*/ 	.word	0x00011510


	//   ....[46]....
        /*0c40*/ 	.word	0x000116e0


	//   ....[47]....
        /*0c44*/ 	.word	0x000116f0


	//   ....[48]....
        /*0c48*/ 	.word	0x00011910


	//   ....[49]....
        /*0c4c*/ 	.word	0x00011b00


	//   ....[50]....
        /*0c50*/ 	.word	0x00011b30


	//   ....[51]....
        /*0c54*/ 	.word	0x00011b60


	//   ....[52]....
        /*0c58*/ 	.word	0x00011b90


	//   ....[53]....
        /*0c5c*/ 	.word	0x00011bc0


	//   ....[54]....
        /*0c60*/ 	.word	0x00011bf0


	//   ....[55]....
        /*0c64*/ 	.word	0x00011d60


	//   ....[56]....
        /*0c68*/ 	.word	0x00011d90


	//   ....[57]....
        /*0c6c*/ 	.word	0x00011dc0


	//   ....[58]....
        /*0c70*/ 	.word	0x00011df0


	//   ....[59]....
        /*0c74*/ 	.word	0x00011e20


	//   ....[60]....
        /*0c78*/ 	.word	0x00011e50


	//   ....[61]....
        /*0c7c*/ 	.word	0x00011ef0


	//   ....[62]....
        /*0c80*/ 	.word	0x00011f20


	//   ....[63]....
        /*0c84*/ 	.word	0x00011fb0


	//   ....[64]....
        /*0c88*/ 	.word	0x00012b50


	//   ....[65]....
        /*0c8c*/ 	.word	0x00014540


	//   ....[66]....
        /*0c90*/ 	.word	0x000150d0


	//   ....[67]....
        /*0c94*/ 	.word	0x000150f0


	//   ....[68]....
        /*0c98*/ 	.word	0x00015120


	//   ....[69]....
        /*0c9c*/ 	.word	0x00015140


	//   ....[70]....
        /*0ca0*/ 	.word	0x000151f0


	//   ....[71]....
        /*0ca4*/ 	.word	0x00015280


	//   ....[72]....
        /*0ca8*/ 	.word	0x000152b0


	//   ....[73]....
        /*0cac*/ 	.word	0x00015330


	//   ....[74]....
        /*0cb0*/ 	.word	0x00015360


	//   ....[75]....
        /*0cb4*/ 	.word	0x000153e0


	//   ....[76]....
        /*0cb8*/ 	.word	0x00015410


	//   ....[77]....
        /*0cbc*/ 	.word	0x00015490


	//   ....[78]....
        /*0cc0*/ 	.word	0x000154c0


	//   ....[79]....
        /*0cc4*/ 	.word	0x00015520


	//   ....[80]....
        /*0cc8*/ 	.word	0x00015530


	//   ....[81]....
        /*0ccc*/ 	.word	0x000155a0


	//   ....[82]....
        /*0cd0*/ 	.word	0x00015cc0


	//   ....[83]....
        /*0cd4*/ 	.word	0x00015ce0


	//   ....[84]....
        /*0cd8*/ 	.word	0x00015d00


	//   ....[85]....
        /*0cdc*/ 	.word	0x00015db0


	//   ....[86]....
        /*0ce0*/ 	.word	0x00015e70


	//   ....[87]....
        /*0ce4*/ 	.word	0x00015e80


	//   ....[88]....
        /*0ce8*/ 	.word	0x00015f40


	//   ....[89]....
        /*0cec*/ 	.word	0x00015f50


	//   ....[90]....
        /*0cf0*/ 	.word	0x00015ff0


	//   ....[91]....
        /*0cf4*/ 	.word	0x00016000


	//   ....[92]....
        /*0cf8*/ 	.word	0x000160b0


	//   ....[93]....
        /*0cfc*/ 	.word	0x000160c0


	//   ....[94]....
        /*0d00*/ 	.word	0x00016170


	//   ....[95]....
        /*0d04*/ 	.word	0x00016180


	//   ....[96]....
        /*0d08*/ 	.word	0x000161f0


	//   ....[97]....
        /*0d0c*/ 	.word	0x00016240


	//   ....[98]....
        /*0d10*/ 	.word	0x00018f70


	//   ....[99]....
        /*0d14*/ 	.word	0x00018fa0


	//   ....[100]....
        /*0d18*/ 	.word	0x00018fe0


	//   ....[101]....
        /*0d1c*/ 	.word	0x00019010


	//   ....[102]....
        /*0d20*/ 	.word	0x00019040


	//   ....[103]....
        /*0d24*/ 	.word	0x00019070


	//   ....[104]....
        /*0d28*/ 	.word	0x000190a0


	//   ....[105]....
        /*0d2c*/ 	.word	0x000190d0


	//   ....[106]....
        /*0d30*/ 	.word	0x00019250


	//   ....[107]....
        /*0d34*/ 	.word	0x00019280


	//   ....[108]....
        /*0d38*/ 	.word	0x000192b0


	//   ....[109]....
        /*0d3c*/ 	.word	0x000192e0


	//   ....[110]....
        /*0d40*/ 	.word	0x00019310


	//   ....[111]....
        /*0d44*/ 	.word	0x00019340


	//   ....[112]....
        /*0d48*/ 	.word	0x00019400


	//   ....[113]....
        /*0d4c*/ 	.word	0x00019420


	//   ....[114]....
        /*0d50*/ 	.word	0x00019490


	//   ....[115]....
        /*0d54*/ 	.word	0x00019920


	//   ....[116]....
        /*0d58*/ 	.word	0x00019db0


	//   ....[117]....
        /*0d5c*/ 	.word	0x00019e50


	//   ....[118]....
        /*0d60*/ 	.word	0x00019ee0


	//   ....[119]....
        /*0d64*/ 	.word	0x00019f30


	//   ....[120]....
        /*0d68*/ 	.word	0x00019f80


	//   ....[121]....
        /*0d6c*/ 	.word	0x0001a060


	//   ....[122]....
        /*0d70*/ 	.word	0x0001a0f0


	//   ....[123]....
        /*0d74*/ 	.word	0x0001a140


	//   ....[124]....
        /*0d78*/ 	.word	0x0001a190


	//   ....[125]....
        /*0d7c*/ 	.word	0x0001a3f0


	//   ....[126]....
        /*0d80*/ 	.word	0x0001a440


	//   ....[127]....
        /*0d84*/ 	.word	0x0001a4d0


	//   ....[128]....
        /*0d88*/ 	.word	0x0001a560


	//   ....[129]....
        /*0d8c*/ 	.word	0x0001a5f0


	//   ....[130]....
        /*0d90*/ 	.word	0x0001a680


	//   ....[131]....
        /*0d94*/ 	.word	0x0001a710


	//   ....[132]....
        /*0d98*/ 	.word	0x0001a7a0


	//   ....[133]....
        /*0d9c*/ 	.word	0x0001a860


	//   ....[134]....
        /*0da0*/ 	.word	0x0001ab50


	//   ....[135]....
        /*0da4*/ 	.word	0x0001acd0


	//   ....[136]....
        /*0da8*/ 	.word	0x0001ad40


	//   ....[137]....
        /*0dac*/ 	.word	0x0001ada0


	//   ....[138]....
        /*0db0*/ 	.word	0x0001ae00


	//   ....[139]....
        /*0db4*/ 	.word	0x0001aed0


	//   ....[140]....
        /*0db8*/ 	.word	0x0001af90


	//   ....[141]....
        /*0dbc*/ 	.word	0x0001b0a0


	//   ....[142]....
        /*0dc0*/ 	.word	0x0001b140


	//   ....[143]....
        /*0dc4*/ 	.word	0x0001b210


	//   ....[144]....
        /*0dc8*/ 	.word	0x0001b2b0


	//   ....[145]....
        /*0dcc*/ 	.word	0x0001b380


	//   ....[146]....
        /*0dd0*/ 	.word	0x0001b420


	//   ....[147]....
        /*0dd4*/ 	.word	0x0001b4f0


	//   ....[148]....
        /*0dd8*/ 	.word	0x0001b590


	//   ....[149]....
        /*0ddc*/ 	.word	0x0001b640


	//   ....[150]....
        /*0de0*/ 	.word	0x0001b720


	//   ....[151]....
        /*0de4*/ 	.word	0x0001b970


	//   ....[152]....
        /*0de8*/ 	.word	0x0001ba40


	//   ....[153]....
        /*0dec*/ 	.word	0x0001bb10


	//   ....[154]....
        /*0df0*/ 	.word	0x0001bb80


	//   ....[155]....
        /*0df4*/ 	.word	0x0001bc90


	//   ....[156]....
        /*0df8*/ 	.word	0x0001bd80


	//   ....[157]....
        /*0dfc*/ 	.word	0x0001be10


	//   ....[158]....
        /*0e00*/ 	.word	0x0001bf00


	//   ....[159]....
        /*0e04*/ 	.word	0x0001bf90


	//   ....[160]....
        /*0e08*/ 	.word	0x0001c080


	//   ....[161]....
        /*0e0c*/ 	.word	0x0001c110


	//   ....[162]....
        /*0e10*/ 	.word	0x0001c1f0


	//   ....[163]....
        /*0e14*/ 	.word	0x0001c320


	//   ....[164]....
        /*0e18*/ 	.word	0x0001c370


	//   ....[165]....
        /*0e1c*/ 	.word	0x0001c3d0


	//   ....[166]....
        /*0e20*/ 	.word	0x0001c470


	//   ....[167]....
        /*0e24*/ 	.word	0x0001c810


	//   ....[168]....
        /*0e28*/ 	.word	0x0001c8b0


	//   ....[169]....
        /*0e2c*/ 	.word	0x0001c9d0


	//   ....[170]....
        /*0e30*/ 	.word	0x0001ca50


	//   ....[171]....
        /*0e34*/ 	.word	0x0001cad0


	//   ....[172]....
        /*0e38*/ 	.word	0x0001cb50


	//   ....[173]....
        /*0e3c*/ 	.word	0x0001cbd0


	//   ....[174]....
        /*0e40*/ 	.word	0x0001cc60


	//   ....[175]....
        /*0e44*/ 	.word	0x0001cd00


	//   ....[176]....
        /*0e48*/ 	.word	0x0001cdb0


	//   ....[177]....
        /*0e4c*/ 	.word	0x0001ce30


	//   ....[178]....
        /*0e50*/ 	.word	0x0001ceb0


	//   ....[179]....
        /*0e54*/ 	.word	0x0001cf30


	//   ....[180]....
        /*0e58*/ 	.word	0x0001cfc0


	//   ....[181]....
        /*0e5c*/ 	.word	0x0001d040


	//   ....[182]....
        /*0e60*/ 	.word	0x0001d0e0


	//   ....[183]....
        /*0e64*/ 	.word	0x0001d170


	//   ....[184]....
        /*0e68*/ 	.word	0x0001d2a0


	//----- nvinfo : EIATTR_REG_RECONFIG
	.align		4
.L_295:
        /*0e6c*/ 	.byte	0x01, 0x54
	.zero		2


	//----- nvinfo : EIATTR_SYSCALL_OFFSETS
	.align		4
        /*0e70*/ 	.byte	0x04, 0x46
        /*0e72*/ 	.short	(.L_297 - .L_296)


	//   ....[0]....
.L_296:
        /*0e74*/ 	.word	0x00001810


	//   ....[1]....
        /*0e78*/ 	.word	0x00001960


	//   ....[2]....
        /*0e7c*/ 	.word	0x00005f80


	//   ....[3]....
        /*0e80*/ 	.word	0x000062f0


	//   ....[4]....
        /*0e84*/ 	.word	0x00014130


	//   ....[5]....
        /*0e88*/ 	.word	0x00014290


	//   ....[6]....
        /*0e8c*/ 	.word	0x00014390


	//   ....[7]....
        /*0e90*/ 	.word	0x00014ca0


	//   ....[8]....
        /*0e94*/ 	.word	0x000158c0


	//----- nvinfo : EIATTR_MBARRIER_INSTR_OFFSETS
	.align		4
.L_297:
        /*0e98*/ 	.byte	0x04, 0x39
        /*0e9a*/ 	.short	(.L_299 - .L_298)


	//   ....[0]....
.L_298:
        /*0e9c*/ 	.word	0x000002c0
        /*0ea0*/ 	.word	0x000000ff
        /*0ea4*/ 	.word	0x00032400
        /*0ea8*/ 	.short	0x0100
        /*0eaa*/ 	.byte	0x08
	.zero		1


	//   ....[1]....
        /*0eac*/ 	.word	0x000002d0
        /*0eb0*/ 	.word	0x000000ff
        /*0eb4*/ 	.word	0x00032410
        /*0eb8*/ 	.short	0x0100
        /*0eba*/ 	.byte	0x08
	.zero		1


	//   ....[2]....
        /*0ebc*/ 	.word	0x000002e0
        /*0ec0*/ 	.word	0x000000ff
        /*0ec4*/ 	.word	0x00032420
        /*0ec8*/ 	.short	0x0100
        /*0eca*/ 	.byte	0x08
	.zero		1


	//   ....[3]....
        /*0ecc*/ 	.word	0x000003d0
        /*0ed0*/ 	.word	0x000000ff
        /*0ed4*/ 	.word	0x00032430
        /*0ed8*/ 	.short	0x0100
        /*0eda*/ 	.byte	0x08
	.zero		1


	//   ....[4]....
        /*0edc*/ 	.word	0x000003e0
        /*0ee0*/ 	.word	0x000000ff
        /*0ee4*/ 	.word	0x00032440
        /*0ee8*/ 	.short	0x0100
        /*0eea*/ 	.byte	0x08
	.zero		1


	//   ....[5]....
        /*0eec*/ 	.word	0x000003f0
        /*0ef0*/ 	.word	0x000000ff
        /*0ef4*/ 	.word	0x00032438
        /*0ef8*/ 	.short	0x0100
        /*0efa*/ 	.byte	0x08
	.zero		1


	//   ....[6]....
        /*0efc*/ 	.word	0x00000400
        /*0f00*/ 	.word	0x000000ff
        /*0f04*/ 	.word	0x00032448
        /*0f08*/ 	.short	0x0100
        /*0f0a*/ 	.byte	0x08
	.zero		1


	//   ....[7]....
        /*0f0c*/ 	.word	0x00000530
        /*0f10*/ 	.word	0x000000ff
        /*0f14*/ 	.word	0x00032450
        /*0f18*/ 	.short	0x0100
        /*0f1a*/ 	.byte	0x08
	.zero		1


	//   ....[8]....
        /*0f1c*/ 	.word	0x00000540
        /*0f20*/ 	.word	0x000000ff
        /*0f24*/ 	.word	0x00032460
        /*0f28*/ 	.short	0x0100
        /*0f2a*/ 	.byte	0x08
	.zero		1


	//   ....[9]....
        /*0f2c*/ 	.word	0x00000550
        /*0f30*/ 	.word	0x000000ff
        /*0f34*/ 	.word	0x00032458
        /*0f38*/ 	.short	0x0100
        /*0f3a*/ 	.byte	0x08
	.zero		1


	//   ....[10]....
        /*0f3c*/ 	.word	0x00000560
        /*0f40*/ 	.word	0x000000ff
        /*0f44*/ 	.word	0x00032468
        /*0f48*/ 	.short	0x0100
        /*0f4a*/ 	.byte	0x08
	.zero		1


	//   ....[11]....
        /*0f4c*/ 	.word	0x00000650
        /*0f50*/ 	.word	0x000000ff
        /*0f54*/ 	.word	0x00032470
        /*0f58*/ 	.short	0x0100
        /*0f5a*/ 	.byte	0x06
	.zero		1


	//   ....[12]....
        /*0f5c*/ 	.word	0x00000660
        /*0f60*/ 	.word	0x000000ff
        /*0f64*/ 	.word	0x00032480
        /*0f68*/ 	.short	0x0100
        /*0f6a*/ 	.byte	0x06
	.zero		1


	//   ....[13]....
        /*0f6c*/ 	.word	0x00000670
        /*0f70*/ 	.word	0x000000ff
        /*0f74*/ 	.word	0x00032478
        /*0f78*/ 	.short	0x0100
        /*0f7a*/ 	.byte	0x06
	.zero		1


	//   ....[14]....
        /*0f7c*/ 	.word	0x00000680
        /*0f80*/ 	.word	0x000000ff
        /*0f84*/ 	.word	0x00032488
        /*0f88*/ 	.short	0x0100
        /*0f8a*/ 	.byte	0x06
	.zero		1


	//   ....[15]....
        /*0f8c*/ 	.word	0x000007b0
        /*0f90*/ 	.word	0x000000ff
        /*0f94*/ 	.word	0x00032490
        /*0f98*/ 	.short	0x0100
        /*0f9a*/ 	.byte	0x08
	.zero		1


	//   ....[16]....
        /*0f9c*/ 	.word	0x000007c0
        /*0fa0*/ 	.word	0x000000ff
        /*0fa4*/ 	.word	0x000324a0
        /*0fa8*/ 	.short	0x0100
        /*0faa*/ 	.byte	0x08
	.zero		1


	//   ....[17]....
        /*0fac*/ 	.word	0x000007d0
        /*0fb0*/ 	.word	0x000000ff
        /*0fb4*/ 	.word	0x00032498
        /*0fb8*/ 	.short	0x0100
        /*0fba*/ 	.byte	0x08
	.zero		1


	//   ....[18]....
        /*0fbc*/ 	.word	0x000007e0
        /*0fc0*/ 	.word	0x000000ff
        /*0fc4*/ 	.word	0x000324a8
        /*0fc8*/ 	.short	0x0100
        /*0fca*/ 	.byte	0x08
	.zero		1


	//   ....[19]....
        /*0fcc*/ 	.word	0x00000910
        /*0fd0*/ 	.word	0x000000ff
        /*0fd4*/ 	.word	0x000324b0
        /*0fd8*/ 	.short	0x0100
        /*0fda*/ 	.byte	0x08
	.zero		1


	//   ....[20]....
        /*0fdc*/ 	.word	0x00000920
        /*0fe0*/ 	.word	0x000000ff
        /*0fe4*/ 	.word	0x000324c0
        /*0fe8*/ 	.short	0x0100
        /*0fea*/ 	.byte	0x08
	.zero		1


	//   ....[21]....
        /*0fec*/ 	.word	0x00000930
        /*0ff0*/ 	.word	0x000000ff
        /*0ff4*/ 	.word	0x000324b8
        /*0ff8*/ 	.short	0x0100
        /*0ffa*/ 	.byte	0x08
	.zero		1


	//   ....[22]....
        /*0ffc*/ 	.word	0x00000940
        /*1000*/ 	.word	0x000000ff
        /*1004*/ 	.word	0x000324c8
        /*1008*/ 	.short	0x0100
        /*100a*/ 	.byte	0x08
	.zero		1


	//   ....[23]....
        /*100c*/ 	.word	0x00002be0
        /*1010*/ 	.word	0x0000005e
        /*1014*/ 	.word	0x00032490
        /*1018*/ 	.short	0x010a
        /*101a*/ 	.byte	0x3f
	.zero		1


	//   ....[24]....
        /*101c*/ 	.word	0x00003eb0
        /*1020*/ 	.word	0x0000005e
        /*1024*/ 	.word	0x00032490
        /*1028*/ 	.short	0x010a
        /*102a*/ 	.byte	0x3f
	.zero		1


	//   ....[25]....
        /*102c*/ 	.word	0x00004fa0
        /*1030*/ 	.word	0x0000005e
        /*1034*/ 	.word	0x00032490
        /*1038*/ 	.short	0x010a
        /*103a*/ 	.byte	0x3f
	.zero		1


	//   ....[26]....
        /*103c*/ 	.word	0x000051b0
        /*1040*/ 	.word	0x00000028
        /*1044*/ 	.word	0x00000000
        /*1048*/ 	.short	0x0101
        /*104a*/ 	.byte	0x3f
	.zero		1


	//   ....[27]....
        /*104c*/ 	.word	0x000051f0
        /*1050*/ 	.word	0x0000005e
        /*1054*/ 	.word	0x000324b0
        /*1058*/ 	.short	0x010a
        /*105a*/ 	.byte	0x3f
	.zero		1


	//   ....[28]....
        /*105c*/ 	.word	0x00005850
        /*1060*/ 	.word	0x0000005e
        /*1064*/ 	.word	0x00000000
        /*1068*/ 	.short	0x0101
        /*106a*/ 	.byte	0x3f
	.zero		1


	//   ....[29]....
        /*106c*/ 	.word	0x00006010
        /*1070*/ 	.word	0x00000012
        /*1074*/ 	.word	0x00032400
        /*1078*/ 	.short	0x010a
        /*107a*/ 	.byte	0x3f
	.zero		1


	//   ....[30]....
        /*107c*/ 	.word	0x00006060
        /*1080*/ 	.word	0x00000012
        /*1084*/ 	.word	0x00032400
        /*1088*/ 	.short	0x010a
        /*108a*/ 	.byte	0x3f
	.zero		1


	//   ....[31]....
        /*108c*/ 	.word	0x00006600
        /*1090*/ 	.word	0x00000012
        /*1094*/ 	.word	0x00032400
        /*1098*/ 	.short	0x010a
        /*109a*/ 	.byte	0x3f
	.zero		1


	//   ....[32]....
        /*109c*/ 	.word	0x00007550
        /*10a0*/ 	.word	0x00000012
        /*10a4*/ 	.word	0x00032400
        /*10a8*/ 	.short	0x010a
        /*10aa*/ 	.byte	0x3f
	.zero		1


	//   ....[33]....
        /*10ac*/ 	.word	0x00008380
        /*10b0*/ 	.word	0x00000000
        /*10b4*/ 	.word	0x00032430
        /*10b8*/ 	.short	0x010a
        /*10ba*/ 	.byte	0x3f
	.zero		1


	//   ....[34]....
        /*10bc*/ 	.word	0x000083f0
        /*10c0*/ 	.word	0x00000000
        /*10c4*/ 	.word	0x00032430
        /*10c8*/ 	.short	0x010a
        /*10ca*/ 	.byte	0x3f
	.zero		1


	//   ....[35]....
        /*10cc*/ 	.word	0x000087e0
        /*10d0*/ 	.word	0x00000012
        /*10d4*/ 	.word	0x00032410
        /*10d8*/ 	.short	0x010a
        /*10da*/ 	.byte	0x3f
	.zero		1


	//   ....[36]....
        /*10dc*/ 	.word	0x00008830
        /*10e0*/ 	.word	0x00000000
        /*10e4*/ 	.word	0x00032450
        /*10e8*/ 	.short	0x010a
        /*10ea*/ 	.byte	0x3f
	.zero		1


	//   ....[37]....
        /*10ec*/ 	.word	0x000088b0
        /*10f0*/ 	.word	0x00000000
        /*10f4*/ 	.word	0x00032450
        /*10f8*/ 	.short	0x010a
        /*10fa*/ 	.byte	0x3f
	.zero		1


	//   ....[38]....
        /*10fc*/ 	.word	0x0000a610
        /*1100*/ 	.word	0x00000005
        /*1104*/ 	.word	0x00000000
        /*1108*/ 	.short	0x0101
        /*110a*/ 	.byte	0x3f
	.zero		1


	//   ....[39]....
        /*110c*/ 	.word	0x0000b1d0
        /*1110*/ 	.word	0x00000000
        /*1114*/ 	.word	0x00000000
        /*1118*/ 	.short	0x0101
        /*111a*/ 	.byte	0x3f
	.zero		1


	//   ....[40]....
        /*111c*/ 	.word	0x0000b2e0
        /*1120*/ 	.word	0x00000003
        /*1124*/ 	.word	0x00032430
        /*1128*/ 	.short	0x010a
        /*112a*/ 	.byte	0x3f
	.zero		1


	//   ....[41]....
        /*112c*/ 	.word	0x0000b340
        /*1130*/ 	.word	0x00000003
        /*1134*/ 	.word	0x00032430
        /*1138*/ 	.short	0x010a
        /*113a*/ 	.byte	0x3f
	.zero		1


	//   ....[42]....
        /*113c*/ 	.word	0x0000b5f0
        /*1140*/ 	.word	0x00000003
        /*1144*/ 	.word	0x00032450
        /*1148*/ 	.short	0x010a
        /*114a*/ 	.byte	0x3f
	.zero		1


	//   ....[43]....
        /*114c*/ 	.word	0x0000b640
        /*1150*/ 	.word	0x00000003
        /*1154*/ 	.word	0x00032450
        /*1158*/ 	.short	0x010a
        /*115a*/ 	.byte	0x3f
	.zero		1


	//   ....[44]....
        /*115c*/ 	.word	0x0000d170
        /*1160*/ 	.word	0x0000009b
        /*1164*/ 	.word	0x00000000
        /*1168*/ 	.short	0x0101
        /*116a*/ 	.byte	0x3f
	.zero		1


	//   ....[45]....
        /*116c*/ 	.word	0x0000e030
        /*1170*/ 	.word	0x00000003
        /*1174*/ 	.word	0x00000000
        /*1178*/ 	.short	0x0101
        /*117a*/ 	.byte	0x3f
	.zero		1


	//   ....[46]....
        /*117c*/ 	.word	0x00010480
        /*1180*/ 	.word	0x00000000
        /*1184*/ 	.word	0x00000000
        /*1188*/ 	.short	0x0101
        /*118a*/ 	.byte	0x3f
	.zero		1


	//   ....[47]....
        /*118c*/ 	.word	0x00012c40
        /*1190*/ 	.word	0x00000005
        /*1194*/ 	.word	0x00032420
        /*1198*/ 	.short	0x010a
        /*119a*/ 	.byte	0x3f
	.zero		1


	//   ....[48]....
        /*119c*/ 	.word	0x00012d30
        /*11a0*/ 	.word	0x00000003
        /*11a4*/ 	.word	0x000324a0
        /*11a8*/ 	.short	0x010a
        /*11aa*/ 	.byte	0x3f
	.zero		1


	//   ....[49]....
        /*11ac*/ 	.word	0x00012f80
        /*11b0*/ 	.word	0x00000003
        /*11b4*/ 	.word	0x000324c0
        /*11b8*/ 	.short	0x010a
        /*11ba*/ 	.byte	0x3f
	.zero		1


	//   ....[50]....
        /*11bc*/ 	.word	0x00013640
        /*11c0*/ 	.word	0x00000004
        /*11c4*/ 	.word	0x000324a0
        /*11c8*/ 	.short	0x010a
        /*11ca*/ 	.byte	0x3f
	.zero		1


	//   ....[51]....
        /*11cc*/ 	.word	0x00013880
        /*11d0*/ 	.word	0x00000004
        /*11d4*/ 	.word	0x000324c0
        /*11d8*/ 	.short	0x010a
        /*11da*/ 	.byte	0x3f
	.zero		1


	//   ....[52]....
        /*11dc*/ 	.word	0x000147e0
        /*11e0*/ 	.word	0x00000000
        /*11e4*/ 	.word	0x00032440
        /*11e8*/ 	.short	0x010a
        /*11ea*/ 	.byte	0x3f
	.zero		1


	//   ....[53]....
        /*11ec*/ 	.word	0x00015660
        /*11f0*/ 	.word	0x00000008
        /*11f4*/ 	.word	0x00032400
        /*11f8*/ 	.short	0x0107
        /*11fa*/ 	.byte	0x3f
	.zero		1


	//   ....[54]....
        /*11fc*/ 	.word	0x00015700
        /*1200*/ 	.word	0x00000002
        /*1204*/ 	.word	0x00032400
        /*1208*/ 	.short	0x0101
        /*120a*/ 	.byte	0x3f
	.zero		1


	//   ....[55]....
        /*120c*/ 	.word	0x00016360
        /*1210*/ 	.word	0x00000008
        /*1214*/ 	.word	0x00032410
        /*1218*/ 	.short	0x0107
        /*121a*/ 	.byte	0x3f
	.zero		1


	//   ....[56]....
        /*121c*/ 	.word	0x00016460
        /*1220*/ 	.word	0x00000002
        /*1224*/ 	.word	0x00032410
        /*1228*/ 	.short	0x0101
        /*122a*/ 	.byte	0x3f
	.zero		1


	//   ....[57]....
        /*122c*/ 	.word	0x00016480
        /*1230*/ 	.word	0x00000002
        /*1234*/ 	.word	0x00032420
        /*1238*/ 	.short	0x010a
        /*123a*/ 	.byte	0x3f
	.zero		1


	//   ....[58]....
        /*123c*/ 	.word	0x00016590
        /*1240*/ 	.word	0x00000002
        /*1244*/ 	.word	0x00032460
        /*1248*/ 	.short	0x010a
        /*124a*/ 	.byte	0x3f
	.zero		1


	//   ....[59]....
        /*124c*/ 	.word	0x00016ea0
        /*1250*/ 	.word	0x00000002
        /*1254*/ 	.word	0x00032440
        /*1258*/ 	.short	0x010a
        /*125a*/ 	.byte	0x3f
	.zero		1


	//   ....[60]....
        /*125c*/ 	.word	0x00017100
        /*1260*/ 	.word	0x00000002
        /*1264*/ 	.word	0x00032460
        /*1268*/ 	.short	0x010a
        /*126a*/ 	.byte	0x3f
	.zero		1


	//   ....[61]....
        /*126c*/ 	.word	0x000179a0
        /*1270*/ 	.word	0x00000003
        /*1274*/ 	.word	0x00032440
        /*1278*/ 	.short	0x010a
        /*127a*/ 	.byte	0x3f
	.zero		1


	//   ....[62]....
        /*127c*/ 	.word	0x00017bf0
        /*1280*/ 	.word	0x00000003
        /*1284*/ 	.word	0x00032460
        /*1288*/ 	.short	0x010a
        /*128a*/ 	.byte	0x3f
	.zero		1


	//   ....[63]....
        /*128c*/ 	.word	0x00018400
        /*1290*/ 	.word	0x00000003
        /*1294*/ 	.word	0x00032440
        /*1298*/ 	.short	0x010a
        /*129a*/ 	.byte	0x3f
	.zero		1


	//   ....[64]....
        /*129c*/ 	.word	0x00018660
        /*12a0*/ 	.word	0x00000003
        /*12a4*/ 	.word	0x00032460
        /*12a8*/ 	.short	0x010a
        /*12aa*/ 	.byte	0x3f
	.zero		1


	//   ....[65]....
        /*12ac*/ 	.word	0x000198a0
        /*12b0*/ 	.word	0x00000000
        /*12b4*/ 	.word	0x00032420
        /*12b8*/ 	.short	0x010a
        /*12ba*/ 	.byte	0x3f
	.zero		1


	//   ....[66]....
        /*12bc*/ 	.word	0x00019a50
        /*12c0*/ 	.word	0x00000006
        /*12c4*/ 	.word	0x00000000
        /*12c8*/ 	.short	0x010a
        /*12ca*/ 	.byte	0x3f
	.zero		1


	//   ....[67]....
        /*12cc*/ 	.word	0x00019ac0
        /*12d0*/ 	.word	0x00000007
        /*12d4*/ 	.word	0x00000000
        /*12d8*/ 	.short	0x010a
        /*12da*/ 	.byte	0x3f
	.zero		1


	//   ....[68]....
        /*12dc*/ 	.word	0x00019b30
        /*12e0*/ 	.word	0x00000004
        /*12e4*/ 	.word	0x00000000
        /*12e8*/ 	.short	0x010a
        /*12ea*/ 	.byte	0x3f
	.zero		1


	//   ....[69]....
        /*12ec*/ 	.word	0x00019b60
        /*12f0*/ 	.word	0x00000003
        /*12f4*/ 	.word	0x00000000
        /*12f8*/ 	.short	0x010a
        /*12fa*/ 	.byte	0x3f
	.zero		1


	//   ....[70]....
        /*12fc*/ 	.word	0x00019bc0
        /*1300*/ 	.word	0x0000005e
        /*1304*/ 	.word	0x00032490
        /*1308*/ 	.short	0x010a
        /*130a*/ 	.byte	0x3f
	.zero		1


	//   ....[71]....
        /*130c*/ 	.word	0x00019c10
        /*1310*/ 	.word	0x0000005e
        /*1314*/ 	.word	0x00032490
        /*1318*/ 	.short	0x010a
        /*131a*/ 	.byte	0x3f
	.zero		1


	//   ....[72]....
        /*131c*/ 	.word	0x00019c60
        /*1320*/ 	.word	0x0000005e
        /*1324*/ 	.word	0x00032490
        /*1328*/ 	.short	0x010a
        /*132a*/ 	.byte	0x3f
	.zero		1


	//   ....[73]....
        /*132c*/ 	.word	0x00019cb0
        /*1330*/ 	.word	0x0000005e
        /*1334*/ 	.word	0x000324b0
        /*1338*/ 	.short	0x010a
        /*133a*/ 	.byte	0x3f
	.zero		1


	//   ....[74]....
        /*133c*/ 	.word	0x00019fb0
        /*1340*/ 	.word	0x00000012
        /*1344*/ 	.word	0x00032400
        /*1348*/ 	.short	0x010a
        /*134a*/ 	.byte	0x3f
	.zero		1


	//   ....[75]....
        /*134c*/ 	.word	0x0001a1c0
        /*1350*/ 	.word	0x00000012
        /*1354*/ 	.word	0x00032400
        /*1358*/ 	.short	0x010a
        /*135a*/ 	.byte	0x3f
	.zero		1


	//   ....[76]....
        /*135c*/ 	.word	0x0001a210
        /*1360*/ 	.word	0x00000000
        /*1364*/ 	.word	0x00032430
        /*1368*/ 	.short	0x010a
        /*136a*/ 	.byte	0x3f
	.zero		1


	//   ....[77]....
        /*136c*/ 	.word	0x0001a260
        /*1370*/ 	.word	0x00000012
        /*1374*/ 	.word	0x00032410
        /*1378*/ 	.short	0x010a
        /*137a*/ 	.byte	0x3f
	.zero		1


	//   ....[78]....
        /*137c*/ 	.word	0x0001a2b0
        /*1380*/ 	.word	0x00000000
        /*1384*/ 	.word	0x00032450
        /*1388*/ 	.short	0x010a
        /*138a*/ 	.byte	0x3f
	.zero		1


	//   ....[79]....
        /*138c*/ 	.word	0x0001a300
        /*1390*/ 	.word	0x00000003
        /*1394*/ 	.word	0x00032430
        /*1398*/ 	.short	0x010a
        /*139a*/ 	.byte	0x3f
	.zero		1


	//   ....[80]....
        /*139c*/ 	.word	0x0001a350
        /*13a0*/ 	.word	0x00000003
        /*13a4*/ 	.word	0x00032450
        /*13a8*/ 	.short	0x010a
        /*13aa*/ 	.byte	0x3f
	.zero		1


	//   ....[81]....
        /*13ac*/ 	.word	0x0001a930
        /*13b0*/ 	.word	0x00000004
        /*13b4*/ 	.word	0x00032420
        /*13b8*/ 	.short	0x010a
        /*13ba*/ 	.byte	0x3f
	.zero		1


	//   ....[82]....
        /*13bc*/ 	.word	0x0001a980
        /*13c0*/ 	.word	0x00000003
        /*13c4*/ 	.word	0x000324a0
        /*13c8*/ 	.short	0x010a
        /*13ca*/ 	.byte	0x3f
	.zero		1


	//   ....[83]....
        /*13cc*/ 	.word	0x0001a9d0
        /*13d0*/ 	.word	0x00000003
        /*13d4*/ 	.word	0x000324c0
        /*13d8*/ 	.short	0x010a
        /*13da*/ 	.byte	0x3f
	.zero		1


	//   ....[84]....
        /*13dc*/ 	.word	0x0001aa20
        /*13e0*/ 	.word	0x00000004
        /*13e4*/ 	.word	0x000324a0
        /*13e8*/ 	.short	0x010a
        /*13ea*/ 	.byte	0x3f
	.zero		1


	//   ....[85]....
        /*13ec*/ 	.word	0x0001aa70
        /*13f0*/ 	.word	0x00000004
        /*13f4*/ 	.word	0x000324c0
        /*13f8*/ 	.short	0x010a
        /*13fa*/ 	.byte	0x3f
	.zero		1


	//   ....[86]....
        /*13fc*/ 	.word	0x0001ac10
        /*1400*/ 	.word	0x00000000
        /*1404*/ 	.word	0x00032440
        /*1408*/ 	.short	0x010a
        /*140a*/ 	.byte	0x3f
	.zero		1


	//   ....[87]....
        /*140c*/ 	.word	0x0001c530
        /*1410*/ 	.word	0x00000002
        /*1414*/ 	.word	0x00032420
        /*1418*/ 	.short	0x010a
        /*141a*/ 	.byte	0x3f
	.zero		1


	//   ....[88]....
        /*141c*/ 	.word	0x0001c580
        /*1420*/ 	.word	0x00000002
        /*1424*/ 	.word	0x00032460
        /*1428*/ 	.short	0x010a
        /*142a*/ 	.byte	0x3f
	.zero		1


	//   ....[89]....
        /*142c*/ 	.word	0x0001c5d0
        /*1430*/ 	.word	0x00000002
        /*1434*/ 	.word	0x00032440
        /*1438*/ 	.short	0x010a
        /*143a*/ 	.byte	0x3f
	.zero		1


	//   ....[90]....
        /*143c*/ 	.word	0x0001c620
        /*1440*/ 	.word	0x00000002
        /*1444*/ 	.word	0x00032460
        /*1448*/ 	.short	0x010a
        /*144a*/ 	.byte	0x3f
	.zero		1


	//   ....[91]....
        /*144c*/ 	.word	0x0001c670
        /*1450*/ 	.word	0x00000003
        /*1454*/ 	.word	0x00032440
        /*1458*/ 	.short	0x010a
        /*145a*/ 	.byte	0x3f
	.zero		1


	//   ....[92]....
        /*145c*/ 	.word	0x0001c6c0
        /*1460*/ 	.word	0x00000003
        /*1464*/ 	.word	0x00032460
        /*1468*/ 	.short	0x010a
        /*146a*/ 	.byte	0x3f
	.zero		1


	//   ....[93]....
        /*146c*/ 	.word	0x0001c710
        /*1470*/ 	.word	0x00000003
        /*1474*/ 	.word	0x00032440
        /*1478*/ 	.short	0x010a
        /*147a*/ 	.byte	0x3f
	.zero		1


	//   ....[94]....
        /*147c*/ 	.word	0x0001c760
        /*1480*/ 	.word	0x00000003
        /*1484*/ 	.word	0x00032460
        /*1488*/ 	.short	0x010a
        /*148a*/ 	.byte	0x3f
	.zero		1


	//   ....[95]....
        /*148c*/ 	.word	0x0001d1c0
        /*1490*/ 	.word	0x00000000
        /*1494*/ 	.word	0x00032420
        /*1498*/ 	.short	0x010a
        /*149a*/ 	.byte	0x3f
	.zero		1


	//   ....[96]....
        /*149c*/ 	.word	0x0001d360
        /*14a0*/ 	.word	0x00000006
        /*14a4*/ 	.word	0x00000000
        /*14a8*/ 	.short	0x010a
        /*14aa*/ 	.byte	0x3f
	.zero		1


	//   ....[97]....
        /*14ac*/ 	.word	0x0001d3b0
        /*14b0*/ 	.word	0x00000007
        /*14b4*/ 	.word	0x00000000
        /*14b8*/ 	.short	0x010a
        /*14ba*/ 	.byte	0x3f
	.zero		1


	//   ....[98]....
        /*14bc*/ 	.word	0x0001d400
        /*14c0*/ 	.word	0x00000004
        /*14c4*/ 	.word	0x00000000
        /*14c8*/ 	.short	0x010a
        /*14ca*/ 	.byte	0x3f
	.zero		1


	//----- nvinfo : EIATTR_NUM_MBARRIERS
	.align		4
.L_299:
        /*14cc*/ 	.byte	0x03, 0x38
        /*14ce*/ 	.short	0x0017


	//----- nvinfo : EIATTR_EXIT_INSTR_OFFSETS
	.align		4
        /*14d0*/ 	.byte	0x04, 0x1c
        /*14d2*/ 	.short	(.L_301 - .L_300)


	//   ....[0]....
.L_300:
        /*14d4*/ 	.word	0x00019bb0


	//----- nvinfo : EIATTR_MAX_THREADS
	.align		4
.L_301:
        /*14d8*/ 	.byte	0x04, 0x05
        /*14da*/ 	.short	(.L_303 - .L_302)
.L_302:
        /*14dc*/ 	.word	0x00000180
        /*14e0*/ 	.word	0x00000001
        /*14e4*/ 	.word	0x00000001


	//----- nvinfo : EIATTR_CRS_STACK_SIZE
	.align		4
.L_303:
        /*14e8*/ 	.byte	0x04, 0x1e
        /*14ea*/ 	.short	(.L_305 - .L_304)
.L_304:
        /*14ec*/ 	.word	0x00000000


	//----- nvinfo : EIATTR_CBANK_PARAM_SIZE
	.align		4
.L_305:
        /*14f0*/ 	.byte	0x03, 0x19
        /*14f2*/ 	.short	0x0bf0


	//----- nvinfo : EIATTR_PARAM_CBANK
	.align		4
        /*14f4*/ 	.byte	0x04, 0x0a
        /*14f6*/ 	.short	(.L_307 - .L_306)
	.align		4
.L_306:
        /*14f8*/ 	.word	index@(.nv.constant0._ZN7cutlass13device_kernelIN5flash11enable_sm90INS1_16FlashAttnFwdSm90INS1_25CollectiveMainloopFwdSm90ILi2EN4cute5tupleIJNS5_1CILi1EEES8_S8_EEENS6_IJNS7_ILi128EEENS7_ILi96EEENS7_ILi64EEEEEELi256ENS_10bfloat16_tEfNS_4arch4Sm90ELb0ELb0ELb1ELb1ELb0ELb1ELb1ELb1ELb0ELb1ELb0ELb0EEENS1_21CollectiveEpilogueFwdINS6_IJSA_NS7_ILi256EEESB_EEES9_SE_SG_Li256ELb1ELb1ELb0ELb0EEENS1_36VarlenDynamicPersistentTileSchedulerILi128ELi96ELi256ELi128ELb0ELb1ELb1ELb0ELb1ELb1EEEEEEEEEvNT_6ParamsE)
        /*14fc*/ 	.short	0x0210
        /*14fe*/ 	.short	0x0bf0


	//----- nvinfo : EIATTR_SW_WAR
	.align		4
.L_307:
        /*1500*/ 	.byte	0x04, 0x36
        /*1502*/ 	.short	(.L_309 - .L_308)
.L_308:
        /*1504*/ 	.word	0x00000008
.L_309:


//--------------------- .nv.info._ZN7cutlass13device_kernelIN5flash11enable_sm90INS1_16FlashAttnFwdSm90INS1_25CollectiveMainloopFwdSm90ILi2EN4cute5tupleIJNS5_1CILi1EEES8_S8_EEENS6_IJNS7_ILi128EEENS7_ILi96EEENS7_ILi64EEEEEELi256ENS_10bfloat16_tEfNS_4arch4Sm90ELb0ELb1ELb1ELb0ELb0ELb0ELb0ELb1ELb0ELb1ELb0ELb0EEENS1_21CollectiveEpilogueFwdINS6_IJSA_NS7_ILi256EEESB_EEES9_SE_SG_Li256ELb0ELb1ELb0ELb0EEENS1_30DynamicPersistentTileSchedulerILi256ELi128ELb0ELb1ELb1EEEEEEEEEvNT_6ParamsE --------------------------
	.section	.nv.info._ZN7cutlass13device_kernelIN5flash11enable_sm90INS1_16FlashAttnFwdSm90INS1_25CollectiveMainloopFwdSm90ILi2EN4cute5tupleIJNS5_1CILi1EEES8_S8_EEENS6_IJNS7_ILi128EEENS7_ILi96EEENS7_ILi64EEEEEELi256ENS_10bfloat16_tEfNS_4arch4Sm90ELb0ELb1ELb1ELb0ELb0ELb0ELb0ELb1ELb0ELb1ELb0ELb0EEENS1_21CollectiveEpilogueFwdINS6_IJSA_NS7_ILi256EEESB_EEES9_SE_SG_Li256ELb0ELb1ELb0ELb0EEENS1_30DynamicPersistentTileSchedulerILi256ELi128ELb0ELb1ELb1EEEEEEEEEvNT_6ParamsE,"",@"SHT_CUDA_INFO"
	.sectionflags	@""
	.align	4


	//----- nvinfo : EIATTR_CUDA_API_VERSION
	.align		4
        /*0000*/ 	.byte	0x04, 0x37
        /*0002*/ 	.short	(.L_311 - .L_310)
.L_310:
        /*0004*/ 	.word	0x00000082


	//----- nvinfo : EIATTR_KPARAM_INFO
	.align		4
.L_311:
        /*0008*/ 	.byte	0x04, 0x17
        /*000a*/ 	.short	(.L_313 - .L_312)
.L_312:
        /*000c*/ 	.word	0x00000000
        /*0010*/ 	.short	0x0000
        /*0012*/ 	.short	0x0070
        /*0014*/ 	.byte	0x00, 0xf0, 0x01, 0x2a


	//----- nvinfo : EIATTR_SPARSE_MMA_MASK
	.align		4
.L_313:
        /*0018*/ 	.byte	0x03, 0x50
        /*001a*/ 	.short	0x0000


	//----- nvinfo : EIATTR_MAXREG_COUNT
	.align		4
        /*001c*/ 	.byte	0x03, 0x1b
        /*001e*/ 	.short	0x00a8


	//----- nvinfo : EIATTR_NUM_BARRIERS
	.align		4
        /*0020*/ 	.byte	0x02, 0x4c
        /*0022*/ 	.byte	0x10
	.zero		1


	//----- nvinfo : EIATTR_EXTERNS
	.align		4
        /*0024*/ 	.byte	0x04, 0x0f
        /*0026*/ 	.short	(.L_315 - .L_314)


	//   ....[0]....
	.align		4
.L_314:
        /*0028*/ 	.word	index@(__assertfail)


	//----- nvinfo : EIATTR_ANNOTATIONS
	.align		4
.L_315:
        /*002c*/ 	.byte	0x04, 0x55
        /*002e*/ 	.short	(.L_317 - .L_316)


	//   ....[0]....
.L_316:
        /* <DEDUP_REMOVED lines=20> */


	//----- nvinfo : EIATTR_MERCURY_ISA_VERSION
	.align		4
.L_317:
        /*0160*/ 	.byte	0x03, 0x5f
        /*0162*/ 	.short	0x0101


	//----- nvinfo : EIATTR_INT_WARP_WIDE_INSTR_OFFSETS
	.align		4
        /*0164*/ 	.byte	0x04, 0x31
        /*0166*/ 	.short	(.L_319 - .L_318)


	//   ....[0]....
.L_318:
        /*0168*/ 	.word	0x00000130


	//   ....[1]....
        /*016c*/ 	.word	0x00000170


	//   ....[2]....
        /*0170*/ 	.word	0x000001e0


	//   ....[3]....
        /*0174*/ 	.word	0x00011db0


	//   ....[4]....
        /*0178*/ 	.word	0x00011e40


	//   ....[5]....
        /*017c*/ 	.word	0x00015760


	//   ....[6]....
        /*0180*/ 	.word	0x000157f0


	//----- nvinfo : EIATTR_COOP_GROUP_MASK_REGIDS
	.align		4
.L_319:
        /*0184*/ 	.byte	0x04, 0x29
        /*0186*/ 	.short	(.L_321 - .L_320)


	//   ....[0]....
.L_320:
        /*0188*/ 	.word	0xffffffff


	//   ....[1]....
        /*018c*/ 	.word	0xffffffff


	//   ....[2]....
        /*0190*/ 	.word	0xffffffff


	//   ....[3]....
        /*0194*/ 	.word	0xffffffff


	//   ....[4]....
        /*0198*/ 	.word	0xffffffff


	//   ....[5]....
        /*019c*/ 	.word	0xffffffff


	//   ....[6]....
        /*01a0*/ 	.word	0xffffffff


	//   ....[7]....
        /*01a4*/ 	.word	0xffffffff


	//   ....[8]....
        /*01a8*/ 	.word	0xffffffff


	//   ....[9]....
        /*01ac*/ 	.word	0xffffffff


	//   ....[10]....
        /*01b0*/ 	.word	0xffffffff


	//   ....[11]....
        /*01b4*/ 	.word	0xffffffff


	//   ....[12]....
        /*01b8*/ 	.word	0xffffffff


	//   ....[13]....
        /*01bc*/ 	.word	0xffffffff


	//   ....[14]....
        /*01c0*/ 	.word	0xffffffff


	//   ....[15]....
        /*01c4*/ 	.word	0xffffffff


	//   ....[16]....
        /*01c8*/ 	.word	0xffffffff


	//   ....[17]....
        /*01cc*/ 	.word	0xffffffff


	//   ....[18]....
        /*01d0*/ 	.word	0xffffffff


	//   ....[19]....
        /*01d4*/ 	.word	0xffffffff


	//   ....[20]....
        /*01d8*/ 	.word	0xffffffff


	//   ....[21]....
        /*01dc*/ 	.word	0xffffffff


	//   ....[22]....
        /*01e0*/ 	.word	0xffffffff


	//   ....[23]....
        /*01e4*/ 	.word	0xffffffff


	//   ....[24]....
        /*01e8*/ 	.word	0xffffffff


	//   ....[25]....
        /*01ec*/ 	.word	0xffffffff


	//   ....[26]....
        /*01f0*/ 	.word	0xffffffff


	//   ....[27]....
        /*01f4*/ 	.word	0xffffffff


	//   ....[28]....
        /*01f8*/ 	.word	0xffffffff


	//   ....[29]....
        /*01fc*/ 	.word	0xffffffff


	//   ....[30]....
        /*0200*/ 	.word	0xffffffff


	//   ....[31]....
        /*0204*/ 	.word	0xffffffff


	//   ....[32]....
        /*0208*/ 	.word	0xffffffff


	//   ....[33]....
        /*020c*/ 	.word	0xffffffff


	//   ....[34]....
        /*0210*/ 	.word	0xffffffff


	//   ....[35]....
        /*0214*/ 	.word	0xffffffff


	//   ....[36]....
        /*0218*/ 	.word	0xffffffff


	//   ....[37]....
        /*021c*/ 	.word	0xffffffff


	//   ....[38]....
        /*0220*/ 	.word	0xffffffff


	//   ....[39]....
        /*0224*/ 	.word	0xffffffff


	//   ....[40]....
        /*0228*/ 	.word	0xffffffff


	//   ....[41]....
        /*022c*/ 	.word	0xffffffff


	//   ....[42]....
        /*0230*/ 	.word	0xffffffff


	//   ....[43]....
        /*0234*/ 	.word	0xffffffff


	//   ....[44]....
        /*0238*/ 	.word	0xffffffff


	//   ....[45]....
        /*023c*/ 	.word	0xffffffff


	//   ....[46]....
        /*0240*/ 	.word	0xffffffff


	//   ....[47]....
        /*0244*/ 	.word	0xffffffff


	//   ....[48]....
        /*0248*/ 	.word	0xffffffff


	//   ....[49]....
        /*024c*/ 	.word	0xffffffff


	//   ....[50]....
        /*0250*/ 	.word	0xffffffff


	//   ....[51]....
        /*0254*/ 	.word	0xffffffff


	//   ....[52]....
        /*0258*/ 	.word	0xffffffff


	//   ....[53]....
        /*025c*/ 	.word	0xffffffff


	//   ....[54]....
        /*0260*/ 	.word	0xffffffff


	//   ....[55]....
        /*0264*/ 	.word	0xffffffff


	//   ....[56]....
        /*0268*/ 	.word	0xffffffff


	//   ....[57]....
        /*026c*/ 	.word	0xffffffff


	//   ....[58]....
        /*0270*/ 	.word	0xffffffff


	//   ....[59]....
        /*0274*/ 	.word	0xffffffff


	//   ....[60]....
        /*0278*/ 	.word	0xffffffff


	//   ....[61]....
        /*027c*/ 	.word	0xffffffff


	//   ....[62]....
        /*0280*/ 	.word	0xffffffff


	//   ....[63]....
        /*0284*/ 	.word	0xffffffff


	//   ....[64]....
        /*0288*/ 	.word	0xffffffff


	//   ....[65]....
        /*028c*/ 	.word	0xffffffff


	//   ....[66]....
        /*0290*/ 	.word	0xffffffff


	//   ....[67]....
        /*0294*/ 	.word	0xffffffff


	//   ....[68]....
        /*0298*/ 	.word	0xffffffff


	//   ....[69]....
        /*029c*/ 	.word	0xffffffff


	//   ....[70]....
        /*02a0*/ 	.word	0xffffffff


	//   ....[71]....
        /*02a4*/ 	.word	0xffffffff


	//   ....[72]....
        /*02a8*/ 	.word	0xffffffff


	//   ....[73]....
        /*02ac*/ 	.word	0xffffffff


	//   ....[74]....
        /*02b0*/ 	.word	0x0500000f


	//   ....[75]....
        /*02b4*/ 	.word	0x0500000f


	//   ....[76]....
        /*02b8*/ 	.word	0x0500000f


	//   ....[77]....
        /*02bc*/ 	.word	0x0500000f


	//   ....[78]....
        /*02c0*/ 	.word	0x0500000f


	//   ....[79]....
        /*02c4*/ 	.word	0x0500000f


	//   ....[80]....
        /*02c8*/ 	.word	0x0500000f


	//   ....[81]....
        /*02cc*/ 	.word	0x0500000f


	//   ....[82]....
        /*02d0*/ 	.word	0x0500000f


	//   ....[83]....
        /*02d4*/ 	.word	0x0500000f


	//   ....[84]....
        /*02d8*/ 	.word	0x0500000f


	//   ....[85]....
        /*02dc*/ 	.word	0x0500000f


	//   ....[86]....
        /*02e0*/ 	.word	0x0500000f


	//   ....[87]....
        /*02e4*/ 	.word	0x0500000f


	//   ....[88]....
        /*02e8*/ 	.word	0x0500000f


	//   ....[89]....
        /*02ec*/ 	.word	0x0500000f


	//   ....[90]....
        /*02f0*/ 	.word	0x0500000f


	//   ....[91]....
        /*02f4*/ 	.word	0x0500000f


	//   ....[92]....
        /*02f8*/ 	.word	0x0500000f


	//----- nvinfo : EIATTR_COOP_GROUP_INSTR_OFFSETS
	.align		4
.L_321:
        /*02fc*/ 	.byte	0x04, 0x28
        /*02fe*/ 	.short	(.L_323 - .L_322)


	//   ....[0]....
.L_322:
        /*0300*/ 	.word	0x00000070


	//   ....[1]....
        /*0304*/ 	.word	0x00000140


	//   ....[2]....
        /*0308*/ 	.word	0x00000190


	//   ....[3]....
        /*030c*/ 	.word	0x000003c0


	//   ....[4]....
        /*0310*/ 	.word	0x00000520


	//   ....[5]....
        /*0314*/ 	.word	0x00000640


	//   ....[6]....
        /*0318*/ 	.word	0x000007a0


	//   ....[7]....
        /*031c*/ 	.word	0x00001a10


	//   ....[8]....
        /*0320*/ 	.word	0x000021c0


	//   ....[9]....
        /*0324*/ 	.word	0x00003100


	//   ....[10]....
        /*0328*/ 	.word	0x00003760


	//   ....[11]....
        /*032c*/ 	.word	0x00003870


	//   ....[12]....
        /*0330*/ 	.word	0x00003d90


	//   ....[13]....
        /*0334*/ 	.word	0x00003e20


	//   ....[14]....
        /*0338*/ 	.word	0x000051b0


	//   ....[15]....
        /*033c*/ 	.word	0x00005840


	//   ....[16]....
        /*0340*/ 	.word	0x00006610


	//   ....[17]....
        /*0344*/ 	.word	0x00006730


	//   ....[18]....
        /*0348*/ 	.word	0x00006fe0


	//   ....[19]....
        /*034c*/ 	.word	0x000071b0


	//   ....[20]....
        /*0350*/ 	.word	0x00008e60


	//   ....[21]....
        /*0354*/ 	.word	0x00008f10


	//   ....[22]....
        /*0358*/ 	.word	0x00009340


	//   ....[23]....
        /*035c*/ 	.word	0x00009490


	//   ....[24]....
        /*0360*/ 	.word	0x0000ad90


	//   ....[25]....
        /*0364*/ 	.word	0x0000b4d0


	//   ....[26]....
        /*0368*/ 	.word	0x0000c2a0


	//   ....[27]....
        /*036c*/ 	.word	0x0000c3c0


	//   ....[28]....
        /*0370*/ 	.word	0x0000cb60


	//   ....[29]....
        /*0374*/ 	.word	0x0000cd30


	//   ....[30]....
        /*0378*/ 	.word	0x0000df00


	//   ....[31]....
        /*037c*/ 	.word	0x0000df80


	//   ....[32]....
        /*0380*/ 	.word	0x0000dff0


	//   ....[33]....
        /*0384*/ 	.word	0x0000e040


	//   ....[34]....
        /*0388*/ 	.word	0x0000fac0


	//   ....[35]....
        /*038c*/ 	.word	0x0000fb40


	//   ....[36]....
        /*0390*/ 	.word	0x0000fb80


	//   ....[37]....
        /*0394*/ 	.word	0x0000fbb0


	//   ....[38]....
        /*0398*/ 	.word	0x00010130


	//   ....[39]....
        /*039c*/ 	.word	0x00010160


	//   ....[40]....
        /*03a0*/ 	.word	0x000102b0


	//   ....[41]....
        /*03a4*/ 	.word	0x000102d0


	//   ....[42]....
        /*03a8*/ 	.word	0x00010410


	//   ....[43]....
        /*03ac*/ 	.word	0x00010430


	//   ....[44]....
        /*03b0*/ 	.word	0x00010580


	//   ....[45]....
        /*03b4*/ 	.word	0x000105a0


	//   ....[46]....
        /*03b8*/ 	.word	0x00010cc0


	//   ....[47]....
        /*03bc*/ 	.word	0x00010ce0


	//   ....[48]....
        /*03c0*/ 	.word	0x00010e20


	//   ....[49]....
        /*03c4*/ 	.word	0x00010e40


	//   ....[50]....
        /*03c8*/ 	.word	0x00010f80


	//   ....[51]....
        /*03cc*/ 	.word	0x00010fa0


	//   ....[52]....
        /*03d0*/ 	.word	0x000110f0


	//   ....[53]....
        /*03d4*/ 	.word	0x00011110


	//   ....[54]....
        /*03d8*/ 	.word	0x00011310


	//   ....[55]....
        /*03dc*/ 	.word	0x000123b0


	//   ....[56]....
        /*03e0*/ 	.word	0x00012cf0


	//   ....[57]....
        /*03e4*/ 	.word	0x00012d00


	//   ....[58]....
        /*03e8*/ 	.word	0x00012d10


	//   ....[59]....
        /*03ec*/ 	.word	0x00012d50


	//   ....[60]....
        /*03f0*/ 	.word	0x00012db0


	//   ....[61]....
        /*03f4*/ 	.word	0x00012e50


	//   ....[62]....
        /*03f8*/ 	.word	0x00012e60


	//   ....[63]....
        /*03fc*/ 	.word	0x00012ed0


	//   ....[64]....
        /*0400*/ 	.word	0x00012ee0


	//   ....[65]....
        /*0404*/ 	.word	0x00012f50


	//   ....[66]....
        /*0408*/ 	.word	0x00012f60


	//   ....[67]....
        /*040c*/ 	.word	0x00012fd0


	//   ....[68]....
        /*0410*/ 	.word	0x00012fe0


	//   ....[69]....
        /*0414*/ 	.word	0x00013050


	//   ....[70]....
        /*0418*/ 	.word	0x00013060


	//   ....[71]....
        /*041c*/ 	.word	0x00013070


	//   ....[72]....
        /*0420*/ 	.word	0x00015940


	//   ....[73]....
        /*0424*/ 	.word	0x00015b30


	//   ....[74]....
        /*0428*/ 	.word	0x00016130


	//   ....[75]....
        /*042c*/ 	.word	0x000162b0


	//   ....[76]....
        /*0430*/ 	.word	0x00016310


	//   ....[77]....
        /*0434*/ 	.word	0x000163a0


	//   ....[78]....
        /*0438*/ 	.word	0x00016490


	//   ....[79]....
        /*043c*/ 	.word	0x00016510


	//   ....[80]....
        /*0440*/ 	.word	0x000165f0


	//   ....[81]....
        /*0444*/ 	.word	0x00016670


	//   ....[82]....
        /*0448*/ 	.word	0x00016750


	//   ....[83]....
        /*044c*/ 	.word	0x000167b0


	//   ....[84]....
        /*0450*/ 	.word	0x00016890


	//   ....[85]....
        /*0454*/ 	.word	0x000168f0


	//   ....[86]....
        /*0458*/ 	.word	0x000169d0


	//   ....[87]....
        /*045c*/ 	.word	0x00016a30


	//   ....[88]....
        /*0460*/ 	.word	0x00016b00


	//   ....[89]....
        /*0464*/ 	.word	0x00016b60


	//   ....[90]....
        /*0468*/ 	.word	0x00016c20


	//   ....[91]....
        /*046c*/ 	.word	0x00016f30


	//   ....[92]....
        /*0470*/ 	.word	0x00017050


	//----- nvinfo : EIATTR_REG_RECONFIG
	.align		4
.L_323:
        /*0474*/ 	.byte	0x01, 0x54
	.zero		2


	//----- nvinfo : EIATTR_SYSCALL_OFFSETS
	.align		4
        /*0478*/ 	.byte	0x04, 0x46
        /*047a*/ 	.short	(.L_325 - .L_324)


	//   ....[0]....
.L_324:
        /*047c*/ 	.word	0x00001bf0


	//   ....[1]....
        /*0480*/ 	.word	0x00011fb0


	//   ....[2]....
        /*0484*/ 	.word	0x00012100


	//   ....[3]....
        /*0488*/ 	.word	0x000121f0


	//   ....[4]....
        /*048c*/ 	.word	0x00012930


	//----- nvinfo : EIATTR_MBARRIER_INSTR_OFFSETS
	.align		4
.L_325:
        /*0490*/ 	.byte	0x04, 0x39
        /*0492*/ 	.short	(.L_327 - .L_326)


	//   ....[0]....
.L_326:
        /*0494*/ 	.word	0x00000270
        /*0498*/ 	.word	0x000000ff
        /*049c*/ 	.word	0x00022800
        /*04a0*/ 	.short	0x0100
        /*04a2*/ 	.byte	0x08
	.zero		1


	//   ....[1]....
        /*04a4*/ 	.word	0x00000280
        /*04a8*/ 	.word	0x000000ff
        /*04ac*/ 	.word	0x00022820
        /*04b0*/ 	.short	0x0100
        /*04b2*/ 	.byte	0x08
	.zero		1


	//   ....[2]....
        /*04b4*/ 	.word	0x00000370
        /*04b8*/ 	.word	0x000000ff
        /*04bc*/ 	.word	0x00022830
        /*04c0*/ 	.short	0x0100
        /*04c2*/ 	.byte	0x08
	.zero		1


	//   ....[3]....
        /*04c4*/ 	.word	0x00000380
        /*04c8*/ 	.word	0x000000ff
        /*04cc*/ 	.word	0x00022840
        /*04d0*/ 	.short	0x0100
        /*04d2*/ 	.byte	0x08
	.zero		1


	//   ....[4]....
        /*04d4*/ 	.word	0x00000390
        /*04d8*/ 	.word	0x000000ff
        /*04dc*/ 	.word	0x00022838
        /*04e0*/ 	.short	0x0100
        /*04e2*/ 	.byte	0x08
	.zero		1


	//   ....[5]....
        /*04e4*/ 	.word	0x000003a0
        /*04e8*/ 	.word	0x000000ff
        /*04ec*/ 	.word	0x00022848
        /*04f0*/ 	.short	0x0100
        /*04f2*/ 	.byte	0x08
	.zero		1


	//   ....[6]....
        /*04f4*/ 	.word	0x000004d0
        /*04f8*/ 	.word	0x000000ff
        /*04fc*/ 	.word	0x00022850
        /*0500*/ 	.short	0x0100
        /*0502*/ 	.byte	0x08
	.zero		1


	//   ....[7]....
        /*0504*/ 	.word	0x000004e0
        /*0508*/ 	.word	0x000000ff
        /*050c*/ 	.word	0x00022860
        /*0510*/ 	.short	0x0100
        /*0512*/ 	.byte	0x08
	.zero		1


	//   ....[8]....
        /*0514*/ 	.word	0x000004f0
        /*0518*/ 	.word	0x000000ff
        /*051c*/ 	.word	0x00022858
        /*0520*/ 	.short	0x0100
        /*0522*/ 	.byte	0x08
	.zero		1


	//   ....[9]....
        /*0524*/ 	.word	0x00000500
        /*0528*/ 	.word	0x000000ff
        /*052c*/ 	.word	0x00022868
        /*0530*/ 	.short	0x0100
        /*0532*/ 	.byte	0x08
	.zero		1


	//   ....[10]....
        /*0534*/ 	.word	0x000005f0
        /*0538*/ 	.word	0x000000ff
        /*053c*/ 	.word	0x00022870
        /*0540*/ 	.short	0x0100
        /*0542*/ 	.byte	0x06
	.zero		1


	//   ....[11]....
        /*0544*/ 	.word	0x00000600
        /*0548*/ 	.word	0x000000ff
        /*054c*/ 	.word	0x00022880
        /*0550*/ 	.short	0x0100
        /*0552*/ 	.byte	0x06
	.zero		1


	//   ....[12]....
        /*0554*/ 	.word	0x00000610
        /*0558*/ 	.word	0x000000ff
        /*055c*/ 	.word	0x00022878
        /*0560*/ 	.short	0x0100
        /*0562*/ 	.byte	0x06
	.zero		1


	//   ....[13]....
        /*0564*/ 	.word	0x00000620
        /*0568*/ 	.word	0x000000ff
        /*056c*/ 	.word	0x00022888
        /*0570*/ 	.short	0x0100
        /*0572*/ 	.byte	0x06
	.zero		1


	//   ....[14]....
        /*0574*/ 	.word	0x00000750
        /*0578*/ 	.word	0x000000ff
        /*057c*/ 	.word	0x00022890
        /*0580*/ 	.short	0x0100
        /*0582*/ 	.byte	0x08
	.zero		1


	//   ....[15]....
        /*0584*/ 	.word	0x00000760
        /*0588*/ 	.word	0x000000ff
        /*058c*/ 	.word	0x000228a0
        /*0590*/ 	.short	0x0100
        /*0592*/ 	.byte	0x08
	.zero		1


	//   ....[16]....
        /*0594*/ 	.word	0x00000770
        /*0598*/ 	.word	0x000000ff
        /*059c*/ 	.word	0x00022898
        /*05a0*/ 	.short	0x0100
        /*05a2*/ 	.byte	0x08
	.zero		1


	//   ....[17]....
        /*05a4*/ 	.word	0x00000780
        /*05a8*/ 	.word	0x000000ff
        /*05ac*/ 	.word	0x000228a8
        /*05b0*/ 	.short	0x0100
        /*05b2*/ 	.byte	0x08
	.zero		1


	//   ....[18]....
        /*05b4*/ 	.word	0x000008b0
        /*05b8*/ 	.word	0x000000ff
        /*05bc*/ 	.word	0x000228b0
        /*05c0*/ 	.short	0x0100
        /*05c2*/ 	.byte	0x08
	.zero		1


	//   ....[19]....
        /*05c4*/ 	.word	0x000008c0
        /*05c8*/ 	.word	0x000000ff
        /*05cc*/ 	.word	0x000228c0
        /*05d0*/ 	.short	0x0100
        /*05d2*/ 	.byte	0x08
	.zero		1


	//   ....[20]....
        /*05d4*/ 	.word	0x000008d0
        /*05d8*/ 	.word	0x000000ff
        /*05dc*/ 	.word	0x000228b8
        /*05e0*/ 	.short	0x0100
        /*05e2*/ 	.byte	0x08
	.zero		1


	//   ....[21]....
        /*05e4*/ 	.word	0x000008e0
        /*05e8*/ 	.word	0x000000ff
        /*05ec*/ 	.word	0x000228c8
        /*05f0*/ 	.short	0x0100
        /*05f2*/ 	.byte	0x08
	.zero		1


	//   ....[22]....
        /*05f4*/ 	.word	0x00001ca0
        /*05f8*/ 	.word	0x00000003
        /*05fc*/ 	.word	0x00022800
        /*0600*/ 	.short	0x010a
        /*0602*/ 	.byte	0x3f
	.zero		1


	//   ....[23]....
        /*0604*/ 	.word	0x00001d70
        /*0608*/ 	.word	0x000000ff
        /*060c*/ 	.word	0x00022830
        /*0610*/ 	.short	0x010a
        /*0612*/ 	.byte	0x17
	.zero		1


	//   ....[24]....
        /*0614*/ 	.word	0x00001db0
        /*0618*/ 	.word	0x000000ff
        /*061c*/ 	.word	0x00022830
        /*0620*/ 	.short	0x010a
        /*0622*/ 	.byte	0x17
	.zero		1


	//   ....[25]....
        /*0624*/ 	.word	0x00002480
        /*0628*/ 	.word	0x00000002
        /*062c*/ 	.word	0x00000000
        /*0630*/ 	.short	0x0101
        /*0632*/ 	.byte	0x3f
	.zero		1


	//   ....[26]....
        /*0634*/ 	.word	0x000046d0
        /*0638*/ 	.word	0x000000ff
        /*063c*/ 	.word	0x00022850
        /*0640*/ 	.short	0x010a
        /*0642*/ 	.byte	0x17
	.zero		1


	//   ....[27]....
        /*0644*/ 	.word	0x00004710
        /*0648*/ 	.word	0x000000ff
        /*064c*/ 	.word	0x00022850
        /*0650*/ 	.short	0x010a
        /*0652*/ 	.byte	0x17
	.zero		1


	//   ....[28]....
        /*0654*/ 	.word	0x00004aa0
        /*0658*/ 	.word	0x00000003
        /*065c*/ 	.word	0x00000000
        /*0660*/ 	.short	0x0101
        /*0662*/ 	.byte	0x3f
	.zero		1


	//   ....[29]....
        /*0664*/ 	.word	0x00004d80
        /*0668*/ 	.word	0x000000ff
        /*066c*/ 	.word	0x00022830
        /*0670*/ 	.short	0x010a
        /*0672*/ 	.byte	0x1c
	.zero		1


	//   ....[30]....
        /*0674*/ 	.word	0x00004dc0
        /*0678*/ 	.word	0x000000ff
        /*067c*/ 	.word	0x00022830
        /*0680*/ 	.short	0x010a
        /*0682*/ 	.byte	0x1c
	.zero		1


	//   ....[31]....
        /*0684*/ 	.word	0x00005340
        /*0688*/ 	.word	0x0000000a
        /*068c*/ 	.word	0x00000000
        /*0690*/ 	.short	0x0101
        /*0692*/ 	.byte	0x3f
	.zero		1


	//   ....[32]....
        /*0694*/ 	.word	0x00007f00
        /*0698*/ 	.word	0x000000ff
        /*069c*/ 	.word	0x00022850
        /*06a0*/ 	.short	0x010a
        /*06a2*/ 	.byte	0x1c
	.zero		1


	//   ....[33]....
        /*06a4*/ 	.word	0x00007f40
        /*06a8*/ 	.word	0x000000ff
        /*06ac*/ 	.word	0x00022850
        /*06b0*/ 	.short	0x010a
        /*06b2*/ 	.byte	0x1c
	.zero		1


	//   ....[34]....
        /*06b4*/ 	.word	0x00008240
        /*06b8*/ 	.word	0x000000b1
        /*06bc*/ 	.word	0x00000000
        /*06c0*/ 	.short	0x0101
        /*06c2*/ 	.byte	0x3f
	.zero		1


	//   ....[35]....
        /*06c4*/ 	.word	0x00008670
        /*06c8*/ 	.word	0x000000ff
        /*06cc*/ 	.word	0x00022830
        /*06d0*/ 	.short	0x010a
        /*06d2*/ 	.byte	0x1a
	.zero		1


	//   ....[36]....
        /*06d4*/ 	.word	0x000086b0
        /*06d8*/ 	.word	0x000000ff
        /*06dc*/ 	.word	0x00022830
        /*06e0*/ 	.short	0x010a
        /*06e2*/ 	.byte	0x1a
	.zero		1


	//   ....[37]....
        /*06e4*/ 	.word	0x00009770
        /*06e8*/ 	.word	0x00000099
        /*06ec*/ 	.word	0x00000000
        /*06f0*/ 	.short	0x0101
        /*06f2*/ 	.byte	0x3f
	.zero		1


	//   ....[38]....
        /*06f4*/ 	.word	0x0000a550
        /*06f8*/ 	.word	0x000000ff
        /*06fc*/ 	.word	0x00022850
        /*0700*/ 	.short	0x010a
        /*0702*/ 	.byte	0x1a
	.zero		1


	//   ....[39]....
        /*0704*/ 	.word	0x0000a590
        /*0708*/ 	.word	0x000000ff
        /*070c*/ 	.word	0x00022850
        /*0710*/ 	.short	0x010a
        /*0712*/ 	.byte	0x1a
	.zero		1


	//   ....[40]....
        /*0714*/ 	.word	0x0000a880
        /*0718*/ 	.word	0x000000b2
        /*071c*/ 	.word	0x00000000
        /*0720*/ 	.short	0x0101
        /*0722*/ 	.byte	0x3f
	.zero		1


	//   ....[41]....
        /*0724*/ 	.word	0x0000aa10
        /*0728*/ 	.word	0x000000ff
        /*072c*/ 	.word	0x00022830
        /*0730*/ 	.short	0x010a
        /*0732*/ 	.byte	0x1c
	.zero		1


	//   ....[42]....
        /*0734*/ 	.word	0x0000aa50
        /*0738*/ 	.word	0x000000ff
        /*073c*/ 	.word	0x00022830
        /*0740*/ 	.short	0x010a
        /*0742*/ 	.byte	0x1c
	.zero		1


	//   ....[43]....
        /*0744*/ 	.word	0x0000b030
        /*0748*/ 	.word	0x00000004
        /*074c*/ 	.word	0x00000000
        /*0750*/ 	.short	0x0101
        /*0752*/ 	.byte	0x3f
	.zero		1


	//   ....[44]....
        /*0754*/ 	.word	0x0000db90
        /*0758*/ 	.word	0x000000ff
        /*075c*/ 	.word	0x00022850
        /*0760*/ 	.short	0x010a
        /*0762*/ 	.byte	0x1c
	.zero		1


	//   ....[45]....
        /*0764*/ 	.word	0x0000dbd0
        /*0768*/ 	.word	0x000000ff
        /*076c*/ 	.word	0x00022850
        /*0770*/ 	.short	0x010a
        /*0772*/ 	.byte	0x1c
	.zero		1


	//   ....[46]....
        /*0774*/ 	.word	0x0000dec0
        /*0778*/ 	.word	0x000000b5
        /*077c*/ 	.word	0x00000000
        /*0780*/ 	.short	0x0101
        /*0782*/ 	.byte	0x3f
	.zero		1


	//   ....[47]....
        /*0784*/ 	.word	0x00010170
        /*0788*/ 	.word	0x000000cc
        /*078c*/ 	.word	0x00000000
        /*0790*/ 	.short	0x0101
        /*0792*/ 	.byte	0x3f
	.zero		1


	//   ....[48]....
        /*0794*/ 	.word	0x00012610
        /*0798*/ 	.word	0x00000003
        /*079c*/ 	.word	0x00022840
        /*07a0*/ 	.short	0x010a
        /*07a2*/ 	.byte	0x3f
	.zero		1


	//   ....[49]....
        /*07a4*/ 	.word	0x00013180
        /*07a8*/ 	.word	0x00000012
        /*07ac*/ 	.word	0x00022800
        /*07b0*/ 	.short	0x0107
        /*07b2*/ 	.byte	0x3f
	.zero		1


	//   ....[50]....
        /*07b4*/ 	.word	0x00013270
        /*07b8*/ 	.word	0x00000012
        /*07bc*/ 	.word	0x00022800
        /*07c0*/ 	.short	0x0101
        /*07c2*/ 	.byte	0x3f
	.zero		1


	//   ....[51]....
        /*07c4*/ 	.word	0x00013290
        /*07c8*/ 	.word	0x00000012
        /*07cc*/ 	.word	0x00022820
        /*07d0*/ 	.short	0x010a
        /*07d2*/ 	.byte	0x3f
	.zero		1


	//   ....[52]....
        /*07d4*/ 	.word	0x00013360
        /*07d8*/ 	.word	0x00000000
        /*07dc*/ 	.word	0x00022860
        /*07e0*/ 	.short	0x010a
        /*07e2*/ 	.byte	0x3f
	.zero		1


	//   ....[53]....
        /*07e4*/ 	.word	0x00013b80
        /*07e8*/ 	.word	0x00000004
        /*07ec*/ 	.word	0x00022840
        /*07f0*/ 	.short	0x010a
        /*07f2*/ 	.byte	0x3f
	.zero		1


	//   ....[54]....
        /*07f4*/ 	.word	0x00013da0
        /*07f8*/ 	.word	0x00000004
        /*07fc*/ 	.word	0x00022860
        /*0800*/ 	.short	0x010a
        /*0802*/ 	.byte	0x3f
	.zero		1


	//   ....[55]....
        /*0804*/ 	.word	0x00014590
        /*0808*/ 	.word	0x00000004
        /*080c*/ 	.word	0x00022840
        /*0810*/ 	.short	0x010a
        /*0812*/ 	.byte	0x3f
	.zero		1


	//   ....[56]....
        /*0814*/ 	.word	0x000147b0
        /*0818*/ 	.word	0x00000004
        /*081c*/ 	.word	0x00022860
        /*0820*/ 	.short	0x010a
        /*0822*/ 	.byte	0x3f
	.zero		1


	//   ....[57]....
        /*0824*/ 	.word	0x00014f30
        /*0828*/ 	.word	0x00000004
        /*082c*/ 	.word	0x00022840
        /*0830*/ 	.short	0x010a
        /*0832*/ 	.byte	0x3f
	.zero		1


	//   ....[58]....
        /*0834*/ 	.word	0x00015150
        /*0838*/ 	.word	0x00000004
        /*083c*/ 	.word	0x00022860
        /*0840*/ 	.short	0x010a
        /*0842*/ 	.byte	0x3f
	.zero		1


	//   ....[59]....
        /*0844*/ 	.word	0x00015ab0
        /*0848*/ 	.word	0x00000000
        /*084c*/ 	.word	0x00022820
        /*0850*/ 	.short	0x010a
        /*0852*/ 	.byte	0x3f
	.zero		1


	//   ....[60]....
        /*0854*/ 	.word	0x00015ca0
        /*0858*/ 	.word	0x00000006
        /*085c*/ 	.word	0x00000000
        /*0860*/ 	.short	0x010a
        /*0862*/ 	.byte	0x3f
	.zero		1


	//   ....[61]....
        /*0864*/ 	.word	0x00015cd0
        /*0868*/ 	.word	0x00000007
        /*086c*/ 	.word	0x00000000
        /*0870*/ 	.short	0x010a
        /*0872*/ 	.byte	0x3f
	.zero		1


	//   ....[62]....
        /*0874*/ 	.word	0x00015d30
        /*0878*/ 	.word	0x00000004
        /*087c*/ 	.word	0x00000000
        /*0880*/ 	.short	0x010a
        /*0882*/ 	.byte	0x3f
	.zero		1


	//   ....[63]....
        /*0884*/ 	.word	0x00015d60
        /*0888*/ 	.word	0x00000003
        /*088c*/ 	.word	0x00000000
        /*0890*/ 	.short	0x010a
        /*0892*/ 	.byte	0x3f
	.zero		1


	//   ....[64]....
        /*0894*/ 	.word	0x00015dc0
        /*0898*/ 	.word	0x00000003
        /*089c*/ 	.word	0x00022800
        /*08a0*/ 	.short	0x010a
        /*08a2*/ 	.byte	0x3f
	.zero		1


	//   ....[65]....
        /*08a4*/ 	.word	0x00015e20
        /*08a8*/ 	.word	0x00000005
        /*08ac*/ 	.word	0x00022830
        /*08b0*/ 	.short	0x010a
        /*08b2*/ 	.byte	0x3f
	.zero		1


	//   ....[66]....
        /*08b4*/ 	.word	0x00015e80
        /*08b8*/ 	.word	0x0000000b
        /*08bc*/ 	.word	0x00022850
        /*08c0*/ 	.short	0x010a
        /*08c2*/ 	.byte	0x3f
	.zero		1


	//   ....[67]....
        /*08c4*/ 	.word	0x00015ee0
        /*08c8*/ 	.word	0x00000007
        /*08cc*/ 	.word	0x00022830
        /*08d0*/ 	.short	0x010a
        /*08d2*/ 	.byte	0x3f
	.zero		1


	//   ....[68]....
        /*08d4*/ 	.word	0x00015f30
        /*08d8*/ 	.word	0x000000b1
        /*08dc*/ 	.word	0x00022850
        /*08e0*/ 	.short	0x010a
        /*08e2*/ 	.byte	0x3f
	.zero		1


	//   ....[69]....
        /*08e4*/ 	.word	0x00015f90
        /*08e8*/ 	.word	0x00000004
        /*08ec*/ 	.word	0x00022830
        /*08f0*/ 	.short	0x010a
        /*08f2*/ 	.byte	0x3f
	.zero		1


	//   ....[70]....
        /*08f4*/ 	.word	0x00015fe0
        /*08f8*/ 	.word	0x000000b2
        /*08fc*/ 	.word	0x00022850
        /*0900*/ 	.short	0x010a
        /*0902*/ 	.byte	0x3f
	.zero		1


	//   ....[71]....
        /*0904*/ 	.word	0x00016040
        /*0908*/ 	.word	0x00000005
        /*090c*/ 	.word	0x00022830
        /*0910*/ 	.short	0x010a
        /*0912*/ 	.byte	0x3f
	.zero		1


	//   ....[72]....
        /*0914*/ 	.word	0x00016090
        /*0918*/ 	.word	0x000000b5
        /*091c*/ 	.word	0x00022850
        /*0920*/ 	.short	0x010a
        /*0922*/ 	.byte	0x3f
	.zero		1


	//   ....[73]....
        /*0924*/ 	.word	0x000161e0
        /*0928*/ 	.word	0x00000003
        /*092c*/ 	.word	0x00022840
        /*0930*/ 	.short	0x010a
        /*0932*/ 	.byte	0x3f
	.zero		1


	//   ....[74]....
        /*0934*/ 	.word	0x00016c50
        /*0938*/ 	.word	0x00000012
        /*093c*/ 	.word	0x00022820
        /*0940*/ 	.short	0x010a
        /*0942*/ 	.byte	0x3f
	.zero		1


	//   ....[75]....
        /*0944*/ 	.word	0x00016ca0
        /*0948*/ 	.word	0x00000000
        /*094c*/ 	.word	0x00022860
        /*0950*/ 	.short	0x010a
        /*0952*/ 	.byte	0x3f
	.zero		1


	//   ....[76]....
        /*0954*/ 	.word	0x00016cf0
        /*0958*/ 	.word	0x00000004
        /*095c*/ 	.word	0x00022840
        /*0960*/ 	.short	0x010a
        /*0962*/ 	.byte	0x3f
	.zero		1


	//   ....[77]....
        /*0964*/ 	.word	0x00016d40
        /*0968*/ 	.word	0x00000004
        /*096c*/ 	.word	0x00022860
        /*0970*/ 	.short	0x010a
        /*0972*/ 	.byte	0x3f
	.zero		1


	//   ....[78]....
        /*0974*/ 	.word	0x00016d90
        /*0978*/ 	.word	0x00000004
        /*097c*/ 	.word	0x00022840
        /*0980*/ 	.short	0x010a
        /*0982*/ 	.byte	0x3f
	.zero		1


	//   ....[79]....
        /*0984*/ 	.word	0x00016de0
        /*0988*/ 	.word	0x00000004
        /*098c*/ 	.word	0x00022860
        /*0990*/ 	.short	0x010a
        /*0992*/ 	.byte	0x3f
	.zero		1


	//   ....[80]....
        /*0994*/ 	.word	0x00016e30
        /*0998*/ 	.word	0x00000004
        /*099c*/ 	.word	0x00022840
        /*09a0*/ 	.short	0x010a
        /*09a2*/ 	.byte	0x3f
	.zero		1


	//   ....[81]....
        /*09a4*/ 	.word	0x00016e80
        /*09a8*/ 	.word	0x00000004
        /*09ac*/ 	.word	0x00022860
        /*09b0*/ 	.short	0x010a
        /*09b2*/ 	.byte	0x3f
	.zero		1


	//   ....[82]....
        /*09b4*/ 	.word	0x00016f70
        /*09b8*/ 	.word	0x00000000
        /*09bc*/ 	.word	0x00022820
        /*09c0*/ 	.short	0x010a
        /*09c2*/ 	.byte	0x3f
	.zero		1


	//   ....[83]....
        /*09c4*/ 	.word	0x00017110
        /*09c8*/ 	.word	0x00000006
        /*09cc*/ 	.word	0x00000000
        /*09d0*/ 	.short	0x010a
        /*09d2*/ 	.byte	0x3f
	.zero		1


	//   ....[84]....
        /*09d4*/ 	.word	0x00017160
        /*09d8*/ 	.word	0x00000007
        /*09dc*/ 	.word	0x00000000
        /*09e0*/ 	.short	0x010a
        /*09e2*/ 	.byte	0x3f
	.zero		1


	//   ....[85]....
        /*09e4*/ 	.word	0x000171b0
        /*09e8*/ 	.word	0x00000004
        /*09ec*/ 	.word	0x00000000
        /*09f0*/ 	.short	0x010a
        /*09f2*/ 	.byte	0x3f
	.zero		1


	//----- nvinfo : EIATTR_NUM_MBARRIERS
	.align		4
.L_327:
        /*09f4*/ 	.byte	0x03, 0x38
        /*09f6*/ 	.short	0x0016


	//----- nvinfo : EIATTR_EXIT_INSTR_OFFSETS
	.align		4
        /*09f8*/ 	.byte	0x04, 0x1c
        /*09fa*/ 	.short	(.L_329 - .L_328)


	//   ....[0]....
.L_328:
        /*09fc*/ 	.word	0x00000a40


	//   ....[1]....
        /*0a00*/ 	.word	0x00011290


	//   ....[2]....
        /*0a04*/ 	.word	0x00015db0


	//----- nvinfo : EIATTR_MAX_THREADS
	.align		4
.L_329:
        /*0a08*/ 	.byte	0x04, 0x05
        /*0a0a*/ 	.short	(.L_331 - .L_330)
.L_330:
        /*0a0c*/ 	.word	0x00000180
        /*0a10*/ 	.word	0x00000001
        /*0a14*/ 	.word	0x00000001


	//----- nvinfo : EIATTR_CRS_STACK_SIZE
	.align		4
.L_331:
        /*0a18*/ 	.byte	0x04, 0x1e
        /*0a1a*/ 	.short	(.L_333 - .L_332)
.L_332:
        /*0a1c*/ 	.word	0x00000000


	//----- nvinfo : EIATTR_CBANK_PARAM_SIZE
	.align		4
.L_333:
        /*0a20*/ 	.byte	0x03, 0x19
        /*0a22*/ 	.short	0x0af0


	//----- nvinfo : EIATTR_PARAM_CBANK
	.align		4
        /*0a24*/ 	.byte	0x04, 0x0a
        /*0a26*/ 	.short	(.L_335 - .L_334)
	.align		4
.L_334:
        /*0a28*/ 	.word	index@(.nv.constant0._ZN7cutlass13device_kernelIN5flash11enable_sm90INS1_16FlashAttnFwdSm90INS1_25CollectiveMainloopFwdSm90ILi2EN4cute5tupleIJNS5_1CILi1EEES8_S8_EEENS6_IJNS7_ILi128EEENS7_ILi96EEENS7_ILi64EEEEEELi256ENS_10bfloat16_tEfNS_4arch4Sm90ELb0ELb1ELb1ELb0ELb0ELb0ELb0ELb1ELb0ELb1ELb0ELb0EEENS1_21CollectiveEpilogueFwdINS6_IJSA_NS7_ILi256EEESB_EEES9_SE_SG_Li256ELb0ELb1ELb0ELb0EEENS1_30DynamicPersistentTileSchedulerILi256ELi128ELb0ELb1ELb1EEEEEEEEEvNT_6ParamsE)
        /*0a2c*/ 	.short	0x0210
        /*0a2e*/ 	.short	0x0af0


	//----- nvinfo : EIATTR_SW_WAR
	.align		4
.L_335:
        /*0a30*/ 	.byte	0x04, 0x36
        /*0a32*/ 	.short	(.L_337 - .L_336)
.L_336:
        /*0a34*/ 	.word	0x00000008
.L_337:


//--------------------- .nv.info._ZN7cutlass13device_kernelIN5flash11enable_sm90INS1_16FlashAttnFwdSm90INS1_25CollectiveMainloopFwdSm90ILi2EN4cute5tupleIJNS5_1CILi1EEES8_S8_EEENS6_IJNS7_ILi128EEENS7_ILi96EEENS7_ILi64EEEEEELi256ENS_10bfloat16_tEfNS_4arch4Sm90ELb0ELb1ELb1ELb0ELb0ELb0ELb1ELb1ELb0ELb1ELb0ELb0EEENS1_21CollectiveEpilogueFwdINS6_IJSA_NS7_ILi256EEESB_EEES9_SE_SG_Li256ELb0ELb1ELb0ELb0EEENS1_30DynamicPersistentTileSchedulerILi256ELi128ELb0ELb1ELb1EEEEEEEEEvNT_6ParamsE --------------------------
	.section	.nv.info._ZN7cutlass13device_kernelIN5flash11enable_sm90INS1_16FlashAttnFwdSm90INS1_25CollectiveMainloopFwdSm90ILi2EN4cute5tupleIJNS5_1CILi1EEES8_S8_EEENS6_IJNS7_ILi128EEENS7_ILi96EEENS7_ILi64EEEEEELi256ENS_10bfloat16_tEfNS_4arch4Sm90ELb0ELb1ELb1ELb0ELb0ELb0ELb1ELb1ELb0ELb1ELb0ELb0EEENS1_21CollectiveEpilogueFwdINS6_IJSA_NS7_ILi256EEESB_EEES9_SE_SG_Li256ELb0ELb1ELb0ELb0EEENS1_30DynamicPersistentTileSchedulerILi256ELi128ELb0ELb1ELb1EEEEEEEEEvNT_6ParamsE,"",@"SHT_CUDA_INFO"
	.sectionflags	@""
	.align	4


	//----- nvinfo : EIATTR_CUDA_API_VERSION
	.align		4
        /*0000*/ 	.byte	0x04, 0x37
        /*0002*/ 	.short	(.L_339 - .L_338)
.L_338:
        /*0004*/ 	.word	0x00000082


	//----- nvinfo : EIATTR_KPARAM_INFO
	.align		4
.L_339:
        /*0008*/ 	.byte	0x04, 0x17
        /*000a*/ 	.short	(.L_341 - .L_340)
.L_340:
        /*000c*/ 	.word	0x00000000
        /*0010*/ 	.short	0x0000
        /*0012*/ 	.short	0x0070
        /*0014*/ 	.byte	0x00, 0xf0, 0x01, 0x2e


	//----- nvinfo : EIATTR_SPARSE_MMA_MASK
	.align		4
.L_341:
        /*0018*/ 	.byte	0x03, 0x50
        /*001a*/ 	.short	0x0000


	//----- nvinfo : EIATTR_MAXREG_COUNT
	.align		4
        /*001c*/ 	.byte	0x03, 0x1b
        /*001e*/ 	.short	0x00a8


	//----- nvinfo : EIATTR_NUM_BARRIERS
	.align		4
        /*0020*/ 	.byte	0x02, 0x4c
        /*0022*/ 	.byte	0x10
	.zero		1


	//----- nvinfo : EIATTR_EXTERNS
	.align		4
        /*0024*/ 	.byte	0x04, 0x0f
        /*0026*/ 	.short	(.L_343 - .L_342)


	//   ....[0]....
	.align		4
.L_342:
        /*0028*/ 	.word	index@(__assertfail)


	//----- nvinfo : EIATTR_ANNOTATIONS
	.align		4
.L_343:
        /*002c*/ 	.byte	0x04, 0x55
        /*002e*/ 	.short	(.L_345 - .L_344)


	//   ....[0]....
.L_344:
        /* <DEDUP_REMOVED lines=48> */


	//----- nvinfo : EIATTR_MERCURY_ISA_VERSION
	.align		4
.L_345:
        /*0320*/ 	.byte	0x03, 0x5f
        /*0322*/ 	.short	0x0101


	//----- nvinfo : EIATTR_INT_WARP_WIDE_INSTR_OFFSETS
	.align		4
        /*0324*/ 	.byte	0x04, 0x31
        /*0326*/ 	.short	(.L_347 - .L_346)


	//   ....[0]....
.L_346:
        /*0328*/ 	.word	0x00000170


	//   ....[1]....
        /*032c*/ 	.word	0x000001b0


	//   ....[2]....
        /*0330*/ 	.word	0x00000220


	//   ....[3]....
        /*0334*/ 	.word	0x00000230


	//   ....[4]....
        /*0338*/ 	.word	0x00023430


	//   ....[5]....
        /*033c*/ 	.word	0x000234c0


	//   ....[6]....
        /*0340*/ 	.word	0x00027ac0


	//   ....[7]....
        /*0344*/ 	.word	0x00027b50


	//----- nvinfo : EIATTR_COOP_GROUP_MASK_REGIDS
	.align		4
.L_347:
        /*0348*/ 	.byte	0x04, 0x29
        /*034a*/ 	.short	(.L_349 - .L_348)


	//   ....[0]....
.L_348:
        /*034c*/ 	.word	0xffffffff


	//   ....[1]....
        /*0350*/ 	.word	0xffffffff


	//   ....[2]....
        /*0354*/ 	.word	0xffffffff


	//   ....[3]....
        /*0358*/ 	.word	0xffffffff


	//   ....[4]....
        /*035c*/ 	.word	0xffffffff


	//   ....[5]....
        /*0360*/ 	.word	0xffffffff


	//   ....[6]....
        /*0364*/ 	.word	0xffffffff


	//   ....[7]....
        /*0368*/ 	.word	0xffffffff


	//   ....[8]....
        /*036c*/ 	.word	0xffffffff


	//   ....[9]....
        /*0370*/ 	.word	0xffffffff


	//   ....[10]....
        /*0374*/ 	.word	0xffffffff


	//   ....[11]....
        /*0378*/ 	.word	0xffffffff


	//   ....[12]....
        /*037c*/ 	.word	0xffffffff


	//   ....[13]....
        /*0380*/ 	.word	0xffffffff


	//   ....[14]....
        /*0384*/ 	.word	0xffffffff


	//   ....[15]....
        /*0388*/ 	.word	0xffffffff


	//   ....[16]....
        /*038c*/ 	.word	0xffffffff


	//   ....[17]....
        /*0390*/ 	.word	0xffffffff


	//   ....[18]....
        /*0394*/ 	.word	0xffffffff


	//   ....[19]....
        /*0398*/ 	.word	0xffffffff


	//   ....[20]....
        /*039c*/ 	.word	0xffffffff


	//   ....[21]....
        /*03a0*/ 	.word	0xffffffff


	//   ....[22]....
        /*03a4*/ 	.word	0xffffffff


	//   ....[23]....
        /*03a8*/ 	.word	0xffffffff


	//   ....[24]....
        /*03ac*/ 	.word	0xffffffff


	//   ....[25]....
        /*03b0*/ 	.word	0xffffffff


	//   ....[26]....
        /*03b4*/ 	.word	0xffffffff


	//   ....[27]....
        /*03b8*/ 	.word	0xffffffff


	//   ....[28]....
        /*03bc*/ 	.word	0xffffffff


	//   ....[29]....
        /*03c0*/ 	.word	0xffffffff


	//   ....[30]....
        /*03c4*/ 	.word	0xffffffff


	//   ....[31]....
        /*03c8*/ 	.word	0xffffffff


	//   ....[32]....
        /*03cc*/ 	.word	0xffffffff


	//   ....[33]....
        /*03d0*/ 	.word	0xffffffff


	//   ....[34]....
        /*03d4*/ 	.word	0xffffffff


	//   ....[35]....
        /*03d8*/ 	.word	0xffffffff


	//   ....[36]....
        /*03dc*/ 	.word	0xffffffff


	//   ....[37]....
        /*03e0*/ 	.word	0xffffffff


	//   ....[38]....
        /*03e4*/ 	.word	0xffffffff


	//   ....[39]....
        /*03e8*/ 	.word	0xffffffff


	//   ....[40]....
        /*03ec*/ 	.word	0xffffffff


	//   ....[41]....
        /*03f0*/ 	.word	0xffffffff


	//   ....[42]....
        /*03f4*/ 	.word	0xffffffff


	//   ....[43]....
        /*03f8*/ 	.word	0xffffffff


	//   ....[44]....
        /*03fc*/ 	.word	0xffffffff


	//   ....[45]....
        /*0400*/ 	.word	0xffffffff


	//   ....[46]....
        /*0404*/ 	.word	0xffffffff


	//   ....[47]....
        /*0408*/ 	.word	0xffffffff


	//   ....[48]....
        /*040c*/ 	.word	0xffffffff


	//   ....[49]....
        /*0410*/ 	.word	0xffffffff


	//   ....[50]....
        /*0414*/ 	.word	0xffffffff


	//   ....[51]....
        /*0418*/ 	.word	0xffffffff


	//   ....[52]....
        /*041c*/ 	.word	0xffffffff


	//   ....[53]....
        /*0420*/ 	.word	0xffffffff


	//   ....[54]....
        /*0424*/ 	.word	0xffffffff


	//   ....[55]....
        /*0428*/ 	.word	0xffffffff


	//   ....[56]....
        /*042c*/ 	.word	0xffffffff


	//   ....[57]....
        /*0430*/ 	.word	0xffffffff


	//   ....[58]....
        /*0434*/ 	.word	0xffffffff


	//   ....[59]....
        /*0438*/ 	.word	0xffffffff


	//   ....[60]....
        /*043c*/ 	.word	0xffffffff


	//   ....[61]....
        /*0440*/ 	.word	0xffffffff


	//   ....[62]....
        /*0444*/ 	.word	0xffffffff


	//   ....[63]....
        /*0448*/ 	.word	0xffffffff


	//   ....[64]....
        /*044c*/ 	.word	0xffffffff


	//   ....[65]....
        /*0450*/ 	.word	0xffffffff


	//   ....[66]....
        /*0454*/ 	.word	0xffffffff


	//   ....[67]....
        /*0458*/ 	.word	0xffffffff


	//   ....[68]....
        /*045c*/ 	.word	0xffffffff


	//   ....[69]....
        /*0460*/ 	.word	0xffffffff


	//   ....[70]....
        /*0464*/ 	.word	0xffffffff


	//   ....[71]....
        /*0468*/ 	.word	0xffffffff


	//   ....[72]....
        /*046c*/ 	.word	0xffffffff


	//   ....[73]....
        /*0470*/ 	.word	0xffffffff


	//   ....[74]....
        /*0474*/ 	.word	0xffffffff


	//   ....[75]....
        /*0478*/ 	.word	0xffffffff


	//   ....[76]....
        /*047c*/ 	.word	0xffffffff


	//   ....[77]....
        /*0480*/ 	.word	0xffffffff


	//   ....[78]....
        /*0484*/ 	.word	0xffffffff


	//   ....[79]....
        /*0488*/ 	.word	0xffffffff


	//   ....[80]....
        /*048c*/ 	.word	0xffffffff


	//   ....[81]....
        /*0490*/ 	.word	0xffffffff


	//   ....[82]....
        /*0494*/ 	.word	0xffffffff


	//   ....[83]....
        /*0498*/ 	.word	0xffffffff


	//   ....[84]....
        /*049c*/ 	.word	0x0500000f


	//   ....[85]....
        /*04a0*/ 	.word	0x0500000f


	//   ....[86]....
        /*04a4*/ 	.word	0x0500000f


	//   ....[87]....
        /*04a8*/ 	.word	0x0500000f


	//   ....[88]....
        /*04ac*/ 	.word	0x0500000f


	//   ....[89]....
        /*04b0*/ 	.word	0x0500000f


	//   ....[90]....
        /*04b4*/ 	.word	0x0500000f


	//   ....[91]....
        /*04b8*/ 	.word	0x0500000f


	//   ....[92]....
        /*04bc*/ 	.word	0x0500000f


	//   ....[93]....
        /*04c0*/ 	.word	0x0500000f


	//   ....[94]....
        /*04c4*/ 	.word	0x0500000f


	//   ....[95]....
        /*04c8*/ 	.word	0x0500000f


	//   ....[96]....
        /*04cc*/ 	.word	0x0500000f


	//   ....[97]....
        /*04d0*/ 	.word	0x0500000f


	//   ....[98]....
        /*04d4*/ 	.word	0x0500000f


	//   ....[99]....
        /*04d8*/ 	.word	0x0500000f


	//   ....[100]....
        /*04dc*/ 	.word	0x0500000f


	//   ....[101]....
        /*04e0*/ 	.word	0x0500000f


	//   ....[102]....
        /*04e4*/ 	.word	0x0500000f


	//   ....[103]....
        /*04e8*/ 	.word	0x0500000f


	//   ....[104]....
        /*04ec*/ 	.word	0x0500000f


	//   ....[105]....
        /*04f0*/ 	.word	0x0500000f


	//   ....[106]....
        /*04f4*/ 	.word	0x0500000f


	//   ....[107]....
        /*04f8*/ 	.word	0x0500000f


	//   ....[108]....
        /*04fc*/ 	.word	0x0500000f


	//   ....[109]....
        /*0500*/ 	.word	0x0500000f


	//   ....[110]....
        /*0504*/ 	.word	0x0500000f


	//   ....[111]....
        /*0508*/ 	.word	0x0500000f


	//   ....[112]....
        /*050c*/ 	.word	0x0500000f


	//   ....[113]....
        /*0510*/ 	.word	0x0500000f


	//   ....[114]....
        /*0514*/ 	.word	0x0500000f


	//   ....[115]....
        /*0518*/ 	.word	0x0500000f


	//   ....[116]....
        /*051c*/ 	.word	0x0500000f


	//   ....[117]....
        /*0520*/ 	.word	0x0500000f


	//   ....[118]....
        /*0524*/ 	.word	0x0500000f


	//   ....[119]....
        /*0528*/ 	.word	0xffffffff


	//   ....[120]....
        /*052c*/ 	.word	0xffffffff


	//   ....[121]....
        /*0530*/ 	.word	0xffffffff


	//   ....[122]....
        /*0534*/ 	.word	0xffffffff


	//   ....[123]....
        /*0538*/ 	.word	0xffffffff


	//   ....[124]....
        /*053c*/ 	.word	0xffffffff


	//----- nvinfo : EIATTR_COOP_GROUP_INSTR_OFFSETS
	.align		4
.L_349:
        /*0540*/ 	.byte	0x04, 0x28
        /*0542*/ 	.short	(.L_351 - .L_350)


	//   ....[0]....
.L_350:
        /*0544*/ 	.word	0x000000b0


	//   ....[1]....
        /*0548*/ 	.word	0x00000180


	//   ....[2]....
        /*054c*/ 	.word	0x000001d0


	//   ....[3]....
        /*0550*/ 	.word	0x00000420


	//   ....[4]....
        /*0554*/ 	.word	0x00000580


	//   ....[5]....
        /*0558*/ 	.word	0x000006a0


	//   ....[6]....
        /*055c*/ 	.word	0x00000800


	//   ....[7]....
        /*0560*/ 	.word	0x00001ed0


	//   ....[8]....
        /*0564*/ 	.word	0x000040e0


	//   ....[9]....
        /*0568*/ 	.word	0x00004930


	//   ....[10]....
        /*056c*/ 	.word	0x00006000


	//   ....[11]....
        /*0570*/ 	.word	0x00006080


	//   ....[12]....
        /*0574*/ 	.word	0x00006370


	//   ....[13]....
        /*0578*/ 	.word	0x00006390


	//   ....[14]....
        /*057c*/ 	.word	0x0000bb30


	//   ....[15]....
        /*0580*/ 	.word	0x0000be80


	//   ....[16]....
        /*0584*/ 	.word	0x0000bf20


	//   ....[17]....
        /*0588*/ 	.word	0x0000bf60


	//   ....[18]....
        /*058c*/ 	.word	0x00015180


	//   ....[19]....
        /*0590*/ 	.word	0x00016060


	//   ....[20]....
        /*0594*/ 	.word	0x00016f20


	//   ....[21]....
        /*0598*/ 	.word	0x00016fc0


	//   ....[22]....
        /*059c*/ 	.word	0x000171e0


	//   ....[23]....
        /*05a0*/ 	.word	0x00017290


	//   ....[24]....
        /*05a4*/ 	.word	0x0001efd0


	//   ....[25]....
        /*05a8*/ 	.word	0x0001eff0


	//   ....[26]....
        /*05ac*/ 	.word	0x0001f050


	//   ....[27]....
        /*05b0*/ 	.word	0x0001f090


	//   ....[28]....
        /*05b4*/ 	.word	0x00020dc0


	//   ....[29]....
        /*05b8*/ 	.word	0x00020dd0


	//   ....[30]....
        /*05bc*/ 	.word	0x00020ee0


	//   ....[31]....
        /*05c0*/ 	.word	0x00020f10


	//   ....[32]....
        /*05c4*/ 	.word	0x00021760


	//   ....[33]....
        /*05c8*/ 	.word	0x00021780


	//   ....[34]....
        /*05cc*/ 	.word	0x000218e0


	//   ....[35]....
        /*05d0*/ 	.word	0x00021900


	//   ....[36]....
        /*05d4*/ 	.word	0x00021a40


	//   ....[37]....
        /*05d8*/ 	.word	0x00021a60


	//   ....[38]....
        /*05dc*/ 	.word	0x00021bb0


	//   ....[39]....
        /*05e0*/ 	.word	0x00021bd0


	//   ....[40]....
        /*05e4*/ 	.word	0x000222e0


	//   ....[41]....
        /*05e8*/ 	.word	0x00022300


	//   ....[42]....
        /*05ec*/ 	.word	0x00022440


	//   ....[43]....
        /*05f0*/ 	.word	0x00022460


	//   ....[44]....
        /*05f4*/ 	.word	0x000225a0


	//   ....[45]....
        /*05f8*/ 	.word	0x000225c0


	//   ....[46]....
        /*05fc*/ 	.word	0x00022710


	//   ....[47]....
        /*0600*/ 	.word	0x00022730


	//   ....[48]....
        /*0604*/ 	.word	0x00022930


	//   ....[49]....
        /*0608*/ 	.word	0x00023a40


	//   ....[50]....
        /*060c*/ 	.word	0x000243b0


	//   ....[51]....
        /*0610*/ 	.word	0x000243e0


	//   ....[52]....
        /*0614*/ 	.word	0x00024410


	//   ....[53]....
        /*0618*/ 	.word	0x00024430


	//   ....[54]....
        /*061c*/ 	.word	0x00024500


	//   ....[55]....
        /*0620*/ 	.word	0x00024560


	//   ....[56]....
        /*0624*/ 	.word	0x00024570


	//   ....[57]....
        /*0628*/ 	.word	0x00024610


	//   ....[58]....
        /*062c*/ 	.word	0x00024640


	//   ....[59]....
        /*0630*/ 	.word	0x000246c0


	//   ....[60]....
        /*0634*/ 	.word	0x000246f0


	//   ....[61]....
        /*0638*/ 	.word	0x00024770


	//   ....[62]....
        /*063c*/ 	.word	0x000247a0


	//   ....[63]....
        /*0640*/ 	.word	0x000247c0


	//   ....[64]....
        /*0644*/ 	.word	0x00024810


	//   ....[65]....
        /*0648*/ 	.word	0x00024820


	//   ....[66]....
        /*064c*/ 	.word	0x00024f50


	//   ....[67]....
        /*0650*/ 	.word	0x00024f70


	//   ....[68]....
        /*0654*/ 	.word	0x00024fb0


	//   ....[69]....
        /*0658*/ 	.word	0x00025050


	//   ....[70]....
        /*065c*/ 	.word	0x000250e0


	//   ....[71]....
        /*0660*/ 	.word	0x000250f0


	//   ....[72]....
        /*0664*/ 	.word	0x00025180


	//   ....[73]....
        /*0668*/ 	.word	0x00025190


	//   ....[74]....
        /*066c*/ 	.word	0x00025200


	//   ....[75]....
        /*0670*/ 	.word	0x00025210


	//   ....[76]....
        /*0674*/ 	.word	0x00025290


	//   ....[77]....
        /*0678*/ 	.word	0x000252a0


	//   ....[78]....
        /*067c*/ 	.word	0x00025320


	//   ....[79]....
        /*0680*/ 	.word	0x00025330


	//   ....[80]....
        /*0684*/ 	.word	0x000253b0


	//   ....[81]....
        /*0688*/ 	.word	0x000253c0


	//   ....[82]....
        /*068c*/ 	.word	0x00027cb0


	//   ....[83]....
        /*0690*/ 	.word	0x00027ea0


	//   ....[84]....
        /*0694*/ 	.word	0x00028420


	//   ....[85]....
        /*0698*/ 	.word	0x00028580


	//   ....[86]....
        /*069c*/ 	.word	0x000285e0


	//   ....[87]....
        /*06a0*/ 	.word	0x00028670


	//   ....[88]....
        /*06a4*/ 	.word	0x00028710


	//   ....[89]....
        /*06a8*/ 	.word	0x000287e0


	//   ....[90]....
        /*06ac*/ 	.word	0x000288e0


	//   ....[91]....
        /*06b0*/ 	.word	0x00028940


	//   ....[92]....
        /*06b4*/ 	.word	0x000289e0


	//   ....[93]....
        /*06b8*/ 	.word	0x00028ab0


	//   ....[94]....
        /*06bc*/ 	.word	0x00028b50


	//   ....[95]....
        /*06c0*/ 	.word	0x00028c20


	//   ....[96]....
        /*06c4*/ 	.word	0x00028cc0


	//   ....[97]....
        /*06c8*/ 	.word	0x00028d90


	//   ....[98]....
        /*06cc*/ 	.word	0x00028e30


	//   ....[99]....
        /*06d0*/ 	.word	0x00028ee0


	//   ....[100]....
        /*06d4*/ 	.word	0x00028f80


	//   ....[101]....
        /*06d8*/ 	.word	0x00029060


	//   ....[102]....
        /*06dc*/ 	.word	0x00029120


	//   ....[103]....
        /*06e0*/ 	.word	0x00029350


	//   ....[104]....
        /*06e4*/ 	.word	0x000293d0


	//   ....[105]....
        /*06e8*/ 	.word	0x00029510


	//   ....[106]....
        /*06ec*/ 	.word	0x000295c0


	//   ....[107]....
        /*06f0*/ 	.word	0x00029690


	//   ....[108]....
        /*06f4*/ 	.word	0x00029740


	//   ....[109]....
        /*06f8*/ 	.word	0x00029810


	//   ....[110]....
        /*06fc*/ 	.word	0x000298c0


	//   ....[111]....
        /*0700*/ 	.word	0x000299c0


	//   ....[112]....
        /*0704*/ 	.word	0x00029a10


	//   ....[113]....
        /*0708*/ 	.word	0x00029af0


	//   ....[114]....
        /*070c*/ 	.word	0x00029ba0


	//   ....[115]....
        /*0710*/ 	.word	0x00029c70


	//   ....[116]....
        /*0714*/ 	.word	0x00029d20


	//   ....[117]....
        /*0718*/ 	.word	0x0002a040


	//   ....[118]....
        /*071c*/ 	.word	0x0002a160


	//   ....[119]....
        /*0720*/ 	.word	0x0002c8b0


	//   ....[120]....
        /*0724*/ 	.word	0x0002cf90


	//   ....[121]....
        /*0728*/ 	.word	0x0002e260


	//   ....[122]....
        /*072c*/ 	.word	0x0002e2b0


	//   ....[123]....
        /*0730*/ 	.word	0x0002e310


	//   ....[124]....
        /*0734*/ 	.word	0x0002e330


	//----- nvinfo : EIATTR_REG_RECONFIG
	.align		4
.L_351:
        /*0738*/ 	.byte	0x01, 0x54
	.zero		2


	//----- nvinfo : EIATTR_SYSCALL_OFFSETS
	.align		4
        /*073c*/ 	.byte	0x04, 0x46
        /*073e*/ 	.short	(.L_353 - .L_352)


	//   ....[0]....
.L_352:
        /*0740*/ 	.word	0x00002440


	//   ....[1]....
        /*0744*/ 	.word	0x00023630


	//   ....[2]....
        /*0748*/ 	.word	0x00023780


	//   ....[3]....
        /*074c*/ 	.word	0x00023870


	//   ....[4]....
        /*0750*/ 	.word	0x00024010


	//   ....[5]....
        /*0754*/ 	.word	0x00024b70


	//----- nvinfo : EIATTR_MBARRIER_INSTR_OFFSETS
	.align		4
.L_353:
        /*0758*/ 	.byte	0x04, 0x39
        /*075a*/ 	.short	(.L_355 - .L_354)


	//   ....[0]....
.L_354:
        /*075c*/ 	.word	0x000002c0
        /*0760*/ 	.word	0x000000ff
        /*0764*/ 	.word	0x00032400
        /*0768*/ 	.short	0x0100
        /*076a*/ 	.byte	0x08
	.zero		1


	//   ....[1]....
        /*076c*/ 	.word	0x000002d0
        /*0770*/ 	.word	0x000000ff
        /*0774*/ 	.word	0x00032410
        /*0778*/ 	.short	0x0100
        /*077a*/ 	.byte	0x08
	.zero		1


	//   ....[2]....
        /*077c*/ 	.word	0x000002e0
        /*0780*/ 	.word	0x000000ff
        /*0784*/ 	.word	0x00032420
        /*0788*/ 	.short	0x0100
        /*078a*/ 	.byte	0x08
	.zero		1


	//   ....[3]....
        /*078c*/ 	.word	0x000003d0
        /*0790*/ 	.word	0x000000ff
        /*0794*/ 	.word	0x00032430
        /*0798*/ 	.short	0x0100
        /*079a*/ 	.byte	0x08
	.zero		1


	//   ....[4]....
        /*079c*/ 	.word	0x000003e0
        /*07a0*/ 	.word	0x000000ff
        /*07a4*/ 	.word	0x00032440
        /*07a8*/ 	.short	0x0100
        /*07aa*/ 	.byte	0x08
	.zero		1


	//   ....[5]....
        /*07ac*/ 	.word	0x000003f0
        /*07b0*/ 	.word	0x000000ff
        /*07b4*/ 	.word	0x00032438
        /*07b8*/ 	.short	0x0100
        /*07ba*/ 	.byte	0x08
	.zero		1


	//   ....[6]....
        /*07bc*/ 	.word	0x00000400
        /*07c0*/ 	.word	0x000000ff
        /*07c4*/ 	.word	0x00032448
        /*07c8*/ 	.short	0x0100
        /*07ca*/ 	.byte	0x08
	.zero		1


	//   ....[7]....
        /*07cc*/ 	.word	0x00000530
        /*07d0*/ 	.word	0x000000ff
        /*07d4*/ 	.word	0x00032450
        /*07d8*/ 	.short	0x0100
        /*07da*/ 	.byte	0x08
	.zero		1


	//   ....[8]....
        /*07dc*/ 	.word	0x00000540
        /*07e0*/ 	.word	0x000000ff
        /*07e4*/ 	.word	0x00032460
        /*07e8*/ 	.short	0x0100
        /*07ea*/ 	.byte	0x08
	.zero		1


	//   ....[9]....
        /*07ec*/ 	.word	0x00000550
        /*07f0*/ 	.word	0x000000ff
        /*07f4*/ 	.word	0x00032458
        /*07f8*/ 	.short	0x0100
        /*07fa*/ 	.byte	0x08
	.zero		1


	//   ....[10]....
        /*07fc*/ 	.word	0x00000560
        /*0800*/ 	.word	0x000000ff
        /*0804*/ 	.word	0x00032468
        /*0808*/ 	.short	0x0100
        /*080a*/ 	.byte	0x08
	.zero		1


	//   ....[11]....
        /*080c*/ 	.word	0x00000650
        /*0810*/ 	.word	0x000000ff
        /*0814*/ 	.word	0x00032470
        /*0818*/ 	.short	0x0100
        /*081a*/ 	.byte	0x06
	.zero		1


	//   ....[12]....
        /*081c*/ 	.word	0x00000660
        /*0820*/ 	.word	0x000000ff
        /*0824*/ 	.word	0x00032480
        /*0828*/ 	.short	0x0100
        /*082a*/ 	.byte	0x06
	.zero		1


	//   ....[13]....
        /*082c*/ 	.word	0x00000670
        /*0830*/ 	.word	0x000000ff
        /*0834*/ 	.word	0x00032478
        /*0838*/ 	.short	0x0100
        /*083a*/ 	.byte	0x06
	.zero		1


	//   ....[14]....
        /*083c*/ 	.word	0x00000680
        /*0840*/ 	.word	0x000000ff
        /*0844*/ 	.word	0x00032488
        /*0848*/ 	.short	0x0100
        /*084a*/ 	.byte	0x06
	.zero		1


	//   ....[15]....
        /*084c*/ 	.word	0x000007b0
        /*0850*/ 	.word	0x000000ff
        /*0854*/ 	.word	0x00032490
        /*0858*/ 	.short	0x0100
        /*085a*/ 	.byte	0x08
	.zero		1


	//   ....[16]....
        /*085c*/ 	.word	0x000007c0
        /*0860*/ 	.word	0x000000ff
        /*0864*/ 	.word	0x000324a0
        /*0868*/ 	.short	0x0100
        /*086a*/ 	.byte	0x08
	.zero		1


	//   ....[17]....
        /*086c*/ 	.word	0x000007d0
        /*0870*/ 	.word	0x000000ff
        /*0874*/ 	.word	0x00032498
        /*0878*/ 	.short	0x0100
        /*087a*/ 	.byte	0x08
	.zero		1


	//   ....[18]....
        /*087c*/ 	.word	0x000007e0
        /*0880*/ 	.word	0x000000ff
        /*0884*/ 	.word	0x000324a8
        /*0888*/ 	.short	0x0100
        /*088a*/ 	.byte	0x08
	.zero		1


	//   ....[19]....
        /*088c*/ 	.word	0x00000910
        /*0890*/ 	.word	0x000000ff
        /*0894*/ 	.word	0x000324b0
        /*0898*/ 	.short	0x0100
        /*089a*/ 	.byte	0x08
	.zero		1


	//   ....[20]....
        /*089c*/ 	.word	0x00000920
        /*08a0*/ 	.word	0x000000ff
        /*08a4*/ 	.word	0x000324c0
        /*08a8*/ 	.short	0x0100
        /*08aa*/ 	.byte	0x08
	.zero		1


	//   ....[21]....
        /*08ac*/ 	.word	0x00000930
        /*08b0*/ 	.word	0x000000ff
        /*08b4*/ 	.word	0x000324b8
        /*08b8*/ 	.short	0x0100
        /*08ba*/ 	.byte	0x08
	.zero		1


	//   ....[22]....
        /*08bc*/ 	.word	0x00000940
        /*08c0*/ 	.word	0x000000ff
        /*08c4*/ 	.word	0x000324c8
        /*08c8*/ 	.short	0x0100
        /*08ca*/ 	.byte	0x08
	.zero		1


	//   ....[23]....
        /*08cc*/ 	.word	0x000026c0
        /*08d0*/ 	.word	0x000000ff
        /*08d4*/ 	.word	0x00032400
        /*08d8*/ 	.short	0x010a
        /*08da*/ 	.byte	0x2c
	.zero		1


	//   ....[24]....
        /*08dc*/ 	.word	0x00002af0
        /*08e0*/ 	.word	0x00000014
        /*08e4*/ 	.word	0x00000000
        /*08e8*/ 	.short	0x010a
        /*08ea*/ 	.byte	0x3f
	.zero		1


	//   ....[25]....
        /*08ec*/ 	.word	0x00002b50
        /*08f0*/ 	.word	0x00000014
        /*08f4*/ 	.word	0x00000000
        /*08f8*/ 	.short	0x010a
        /*08fa*/ 	.byte	0x3f
	.zero		1


	//   ....[26]....
        /*08fc*/ 	.word	0x00002f00
        /*0900*/ 	.word	0x000000ff
        /*0904*/ 	.word	0x00032410
        /*0908*/ 	.short	0x010a
        /*090a*/ 	.byte	0x2c
	.zero		1


	//   ....[27]....
        /*090c*/ 	.word	0x00003000
        /*0910*/ 	.word	0x00000008
        /*0914*/ 	.word	0x00000000
        /*0918*/ 	.short	0x010a
        /*091a*/ 	.byte	0x3f
	.zero		1


	//   ....[28]....
        /*091c*/ 	.word	0x00003060
        /*0920*/ 	.word	0x00000008
        /*0924*/ 	.word	0x00000000
        /*0928*/ 	.short	0x010a
        /*092a*/ 	.byte	0x3f
	.zero		1


	//   ....[29]....
        /*092c*/ 	.word	0x00003d50
        /*0930*/ 	.word	0x00000008
        /*0934*/ 	.word	0x00000000
        /*0938*/ 	.short	0x0101
        /*093a*/ 	.byte	0x3f
	.zero		1


	//   ....[30]....
        /*093c*/ 	.word	0x00009600
        /*0940*/ 	.word	0x00000015
        /*0944*/ 	.word	0x00000000
        /*0948*/ 	.short	0x0101
        /*094a*/ 	.byte	0x3f
	.zero		1


	//   ....[31]....
        /*094c*/ 	.word	0x00009d30
        /*0950*/ 	.word	0x00000003
        /*0954*/ 	.word	0x00000000
        /*0958*/ 	.short	0x010a
        /*095a*/ 	.byte	0x3f
	.zero		1


	//   ....[32]....
        /*095c*/ 	.word	0x00009e30
        /*0960*/ 	.word	0x00000000
        /*0964*/ 	.word	0x00000000
        /*0968*/ 	.short	0x010a
        /*096a*/ 	.byte	0x3f
	.zero		1


	//   ....[33]....
        /*096c*/ 	.word	0x0000a260
        /*0970*/ 	.word	0x00000003
        /*0974*/ 	.word	0x00000000
        /*0978*/ 	.short	0x010a
        /*097a*/ 	.byte	0x3f
	.zero		1


	//   ....[34]....
        /*097c*/ 	.word	0x0000a310
        /*0980*/ 	.word	0x00000004
        /*0984*/ 	.word	0x00000000
        /*0988*/ 	.short	0x010a
        /*098a*/ 	.byte	0x3f
	.zero		1


	//   ....[35]....
        /*098c*/ 	.word	0x0000afe0
        /*0990*/ 	.word	0x00000003
        /*0994*/ 	.word	0x00000000
        /*0998*/ 	.short	0x0101
        /*099a*/ 	.byte	0x3f
	.zero		1


	//   ....[36]....
        /*099c*/ 	.word	0x00013900
        /*09a0*/ 	.word	0x00000000
        /*09a4*/ 	.word	0x00000000
        /*09a8*/ 	.short	0x0101
        /*09aa*/ 	.byte	0x3f
	.zero		1


	//   ....[37]....
        /*09ac*/ 	.word	0x00013b00
        /*09b0*/ 	.word	0x00000005
        /*09b4*/ 	.word	0x00000000
        /*09b8*/ 	.short	0x010a
        /*09ba*/ 	.byte	0x3f
	.zero		1


	//   ....[38]....
        /*09bc*/ 	.word	0x00013c00
        /*09c0*/ 	.word	0x00000000
        /*09c4*/ 	.word	0x00000000
        /*09c8*/ 	.short	0x010a
        /*09ca*/ 	.byte	0x3f
	.zero		1


	//   ....[39]....
        /*09cc*/ 	.word	0x00014030
        /*09d0*/ 	.word	0x00000005
        /*09d4*/ 	.word	0x00000000
        /*09d8*/ 	.short	0x010a
        /*09da*/ 	.byte	0x3f
	.zero		1


	//   ....[40]....
        /*09dc*/ 	.word	0x000140e0
        /*09e0*/ 	.word	0x00000004
        /*09e4*/ 	.word	0x00000000
        /*09e8*/ 	.short	0x010a
        /*09ea*/ 	.byte	0x3f
	.zero		1


	//   ....[41]....
        /*09ec*/ 	.word	0x00014dc0
        /*09f0*/ 	.word	0x00000004
        /*09f4*/ 	.word	0x00000000
        /*09f8*/ 	.short	0x0101
        /*09fa*/ 	.byte	0x3f
	.zero		1


	//   ....[42]....
        /*09fc*/ 	.word	0x0001eb60
        /*0a00*/ 	.word	0x00000000
        /*0a04*/ 	.word	0x00000000
        /*0a08*/ 	.short	0x0101
        /*0a0a*/ 	.byte	0x3f
	.zero		1


	//   ....[43]....
        /*0a0c*/ 	.word	0x00021790
        /*0a10*/ 	.word	0x000000ff
        /*0a14*/ 	.word	0x00000000
        /*0a18*/ 	.short	0x0101
        /*0a1a*/ 	.byte	0x05
	.zero		1


	//   ....[44]....
        /*0a1c*/ 	.word	0x00023c80
        /*0a20*/ 	.word	0x00000000
        /*0a24*/ 	.word	0x00032440
        /*0a28*/ 	.short	0x010a
        /*0a2a*/ 	.byte	0x3f
	.zero		1


	//   ....[45]....
        /*0a2c*/ 	.word	0x00024940
        /*0a30*/ 	.word	0x00000011
        /*0a34*/ 	.word	0x00032400
        /*0a38*/ 	.short	0x0107
        /*0a3a*/ 	.byte	0x3f
	.zero		1


	//   ....[46]....
        /*0a3c*/ 	.word	0x000249e0
        /*0a40*/ 	.word	0x00000011
        /*0a44*/ 	.word	0x00032400
        /*0a48*/ 	.short	0x0101
        /*0a4a*/ 	.byte	0x3f
	.zero		1


	//   ....[47]....
        /*0a4c*/ 	.word	0x000254c0
        /*0a50*/ 	.word	0x00000011
        /*0a54*/ 	.word	0x00032410
        /*0a58*/ 	.short	0x0107
        /*0a5a*/ 	.byte	0x3f
	.zero		1


	//   ....[48]....
        /*0a5c*/ 	.word	0x000255c0
        /*0a60*/ 	.word	0x00000011
        /*0a64*/ 	.word	0x00032410
        /*0a68*/ 	.short	0x0101
        /*0a6a*/ 	.byte	0x3f
	.zero		1


	//   ....[49]....
        /*0a6c*/ 	.word	0x000255e0
        /*0a70*/ 	.word	0x00000011
        /*0a74*/ 	.word	0x00032420
        /*0a78*/ 	.short	0x010a
        /*0a7a*/ 	.byte	0x3f
	.zero		1


	//   ....[50]....
        /*0a7c*/ 	.word	0x000256c0
        /*0a80*/ 	.word	0x00000002
        /*0a84*/ 	.word	0x00032460
        /*0a88*/ 	.short	0x010a
        /*0a8a*/ 	.byte	0x3f
	.zero		1


	//   ....[51]....
        /*0a8c*/ 	.word	0x00025ee0
        /*0a90*/ 	.word	0x00000003
        /*0a94*/ 	.word	0x00032440
        /*0a98*/ 	.short	0x010a
        /*0a9a*/ 	.byte	0x3f
	.zero		1


	//   ....[52]....
        /*0a9c*/ 	.word	0x00026100
        /*0aa0*/ 	.word	0x00000003
        /*0aa4*/ 	.word	0x00032460
        /*0aa8*/ 	.short	0x010a
        /*0aaa*/ 	.byte	0x3f
	.zero		1


	//   ....[53]....
        /*0aac*/ 	.word	0x000268f0
        /*0ab0*/ 	.word	0x00000004
        /*0ab4*/ 	.word	0x00032440
        /*0ab8*/ 	.short	0x010a
        /*0aba*/ 	.byte	0x3f
	.zero		1


	//   ....[54]....
        /*0abc*/ 	.word	0x00026b10
        /*0ac0*/ 	.word	0x00000004
        /*0ac4*/ 	.word	0x00032460
        /*0ac8*/ 	.short	0x010a
        /*0aca*/ 	.byte	0x3f
	.zero		1


	//   ....[55]....
        /*0acc*/ 	.word	0x00027290
        /*0ad0*/ 	.word	0x00000004
        /*0ad4*/ 	.word	0x00032440
        /*0ad8*/ 	.short	0x010a
        /*0ada*/ 	.byte	0x3f
	.zero		1


	//   ....[56]....
        /*0adc*/ 	.word	0x000274b0
        /*0ae0*/ 	.word	0x00000004
        /*0ae4*/ 	.word	0x00032460
        /*0ae8*/ 	.short	0x010a
        /*0aea*/ 	.byte	0x3f
	.zero		1


	//   ....[57]....
        /*0aec*/ 	.word	0x00027e20
        /*0af0*/ 	.word	0x00000000
        /*0af4*/ 	.word	0x00032420
        /*0af8*/ 	.short	0x010a
        /*0afa*/ 	.byte	0x3f
	.zero		1


	//   ....[58]....
        /*0afc*/ 	.word	0x00027ff0
        /*0b00*/ 	.word	0x00000006
        /*0b04*/ 	.word	0x00000000
        /*0b08*/ 	.short	0x010a
        /*0b0a*/ 	.byte	0x3f
	.zero		1


	//   ....[59]....
        /*0b0c*/ 	.word	0x00028040
        /*0b10*/ 	.word	0x00000003
        /*0b14*/ 	.word	0x00000000
        /*0b18*/ 	.short	0x010a
        /*0b1a*/ 	.byte	0x3f
	.zero		1


	//   ....[60]....
        /*0b1c*/ 	.word	0x000280a0
        /*0b20*/ 	.word	0x00000012
        /*0b24*/ 	.word	0x00000000
        /*0b28*/ 	.short	0x010a
        /*0b2a*/ 	.byte	0x3f
	.zero		1


	//   ....[61]....
        /*0b2c*/ 	.word	0x000280d0
        /*0b30*/ 	.word	0x00000003
        /*0b34*/ 	.word	0x00000000
        /*0b38*/ 	.short	0x010a
        /*0b3a*/ 	.byte	0x3f
	.zero		1


	//   ....[62]....
        /*0b3c*/ 	.word	0x00028140
        /*0b40*/ 	.word	0x00000009
        /*0b44*/ 	.word	0x00032400
        /*0b48*/ 	.short	0x010a
        /*0b4a*/ 	.byte	0x3f
	.zero		1


	//   ....[63]....
        /*0b4c*/ 	.word	0x00028190
        /*0b50*/ 	.word	0x00000014
        /*0b54*/ 	.word	0x00000000
        /*0b58*/ 	.short	0x010a
        /*0b5a*/ 	.byte	0x3f
	.zero		1


	//   ....[64]....
        /*0b5c*/ 	.word	0x000281f0
        /*0b60*/ 	.word	0x00000009
        /*0b64*/ 	.word	0x00032410
        /*0b68*/ 	.short	0x010a
        /*0b6a*/ 	.byte	0x3f
	.zero		1


	//   ....[65]....
        /*0b6c*/ 	.word	0x00028240
        /*0b70*/ 	.word	0x00000008
        /*0b74*/ 	.word	0x00000000
        /*0b78*/ 	.short	0x010a
        /*0b7a*/ 	.byte	0x3f
	.zero		1


	//   ....[66]....
        /*0b7c*/ 	.word	0x00028290
        /*0b80*/ 	.word	0x00000000
        /*0b84*/ 	.word	0x00000000
        /*0b88*/ 	.short	0x010a
        /*0b8a*/ 	.byte	0x3f
	.zero		1


	//   ....[67]....
        /*0b8c*/ 	.word	0x000282e0
        /*0b90*/ 	.word	0x00000004
        /*0b94*/ 	.word	0x00000000
        /*0b98*/ 	.short	0x010a
        /*0b9a*/ 	.byte	0x3f
	.zero		1


	//   ....[68]....
        /*0b9c*/ 	.word	0x00028330
        /*0ba0*/ 	.word	0x00000000
        /*0ba4*/ 	.word	0x00000000
        /*0ba8*/ 	.short	0x010a
        /*0baa*/ 	.byte	0x3f
	.zero		1


	//   ....[69]....
        /*0bac*/ 	.word	0x00028380
        /*0bb0*/ 	.word	0x00000004
        /*0bb4*/ 	.word	0x00000000
        /*0bb8*/ 	.short	0x010a
        /*0bba*/ 	.byte	0x3f
	.zero		1


	//   ....[70]....
        /*0bbc*/ 	.word	0x000284d0
        /*0bc0*/ 	.word	0x00000000
        /*0bc4*/ 	.word	0x00032440
        /*0bc8*/ 	.short	0x010a
        /*0bca*/ 	.byte	0x3f
	.zero		1


	//   ....[71]....
        /*0bcc*/ 	.word	0x00029d60
        /*0bd0*/ 	.word	0x00000011
        /*0bd4*/ 	.word	0x00032420
        /*0bd8*/ 	.short	0x010a
        /*0bda*/ 	.byte	0x3f
	.zero		1


	//   ....[72]....
        /*0bdc*/ 	.word	0x00029db0
        /*0be0*/ 	.word	0x00000002
        /*0be4*/ 	.word	0x00032460
        /*0be8*/ 	.short	0x010a
        /*0bea*/ 	.byte	0x3f
	.zero		1


	//   ....[73]....
        /*0bec*/ 	.word	0x00029e00
        /*0bf0*/ 	.word	0x00000003
        /*0bf4*/ 	.word	0x00032440
        /*0bf8*/ 	.short	0x010a
        /*0bfa*/ 	.byte	0x3f
	.zero		1


	//   ....[74]....
        /*0bfc*/ 	.word	0x00029e50
        /*0c00*/ 	.word	0x00000003
        /*0c04*/ 	.word	0x00032460
        /*0c08*/ 	.short	0x010a
        /*0c0a*/ 	.byte	0x3f
	.zero		1


	//   ....[75]....
        /*0c0c*/ 	.word	0x00029ea0
        /*0c10*/ 	.word	0x00000004
        /*0c14*/ 	.word	0x00032440
        /*0c18*/ 	.short	0x010a
        /*0c1a*/ 	.byte	0x3f
	.zero		1


	//   ....[76]....
        /*0c1c*/ 	.word	0x00029ef0
        /*0c20*/ 	.word	0x00000004
        /*0c24*/ 	.word	0x00032460
        /*0c28*/ 	.short	0x010a
        /*0c2a*/ 	.byte	0x3f
	.zero		1


	//   ....[77]....
        /*0c2c*/ 	.word	0x00029f40
        /*0c30*/ 	.word	0x00000004
        /*0c34*/ 	.word	0x00032440
        /*0c38*/ 	.short	0x010a
        /*0c3a*/ 	.byte	0x3f
	.zero		1


	//   ....[78]....
        /*0c3c*/ 	.word	0x00029f90
        /*0c40*/ 	.word	0x00000004
        /*0c44*/ 	.word	0x00032460
        /*0c48*/ 	.short	0x010a
        /*0c4a*/ 	.byte	0x3f
	.zero		1


	//   ....[79]....
        /*0c4c*/ 	.word	0x0002a080
        /*0c50*/ 	.word	0x00000000
        /*0c54*/ 	.word	0x00032420
        /*0c58*/ 	.short	0x010a
        /*0c5a*/ 	.byte	0x3f
	.zero		1


	//   ....[80]....
        /*0c5c*/ 	.word	0x0002a220
        /*0c60*/ 	.word	0x00000006
        /*0c64*/ 	.word	0x00000000
        /*0c68*/ 	.short	0x010a
        /*0c6a*/ 	.byte	0x3f
	.zero		1


	//   ....[81]....
        /*0c6c*/ 	.word	0x0002a270
        /*0c70*/ 	.word	0x00000003
        /*0c74*/ 	.word	0x00000000
        /*0c78*/ 	.short	0x010a
        /*0c7a*/ 	.byte	0x3f
	.zero		1


	//   ....[82]....
        /*0c7c*/ 	.word	0x0002a2c0
        /*0c80*/ 	.word	0x00000012
        /*0c84*/ 	.word	0x00000000
        /*0c88*/ 	.short	0x010a
        /*0c8a*/ 	.byte	0x3f
	.zero		1


	//   ....[83]....
        /*0c8c*/ 	.word	0x0002a660
        /*0c90*/ 	.word	0x0000000c
        /*0c94*/ 	.word	0x00000000
        /*0c98*/ 	.short	0x010a
        /*0c9a*/ 	.byte	0x3f
	.zero		1


	//   ....[84]....
        /*0c9c*/ 	.word	0x0002a7a0
        /*0ca0*/ 	.word	0x00000002
        /*0ca4*/ 	.word	0x00000000
        /*0ca8*/ 	.short	0x010a
        /*0caa*/ 	.byte	0x3f
	.zero		1


	//   ....[85]....
        /*0cac*/ 	.word	0x0002ae00
        /*0cb0*/ 	.word	0x0000000b
        /*0cb4*/ 	.word	0x00000000
        /*0cb8*/ 	.short	0x010a
        /*0cba*/ 	.byte	0x3f
	.zero		1


	//   ....[86]....
        /*0cbc*/ 	.word	0x0002af40
        /*0cc0*/ 	.word	0x00000008
        /*0cc4*/ 	.word	0x00000000
        /*0cc8*/ 	.short	0x010a
        /*0cca*/ 	.byte	0x3f
	.zero		1


	//   ....[87]....
        /*0ccc*/ 	.word	0x0002c190
        /*0cd0*/ 	.word	0x00000002
        /*0cd4*/ 	.word	0x00000000
        /*0cd8*/ 	.short	0x0101
        /*0cda*/ 	.byte	0x3f
	.zero		1


	//   ....[88]....
        /*0cdc*/ 	.word	0x00045f70
        /*0ce0*/ 	.word	0x00000004
        /*0ce4*/ 	.word	0x00000000
        /*0ce8*/ 	.short	0x0101
        /*0cea*/ 	.byte	0x3f
	.zero		1


	//   ....[89]....
        /*0cec*/ 	.word	0x00045fb0
        /*0cf0*/ 	.word	0x00000002
        /*0cf4*/ 	.word	0x00000000
        /*0cf8*/ 	.short	0x010a
        /*0cfa*/ 	.byte	0x3f
	.zero		1


	//   ....[90]....
        /*0cfc*/ 	.word	0x00046000
        /*0d00*/ 	.word	0x00000008
        /*0d04*/ 	.word	0x00000000
        /*0d08*/ 	.short	0x010a
        /*0d0a*/ 	.byte	0x3f
	.zero		1


	//----- nvinfo : EIATTR_NUM_MBARRIERS
	.align		4
.L_355:
        /*0d0c*/ 	.byte	0x03, 0x38
        /*0d0e*/ 	.short	0x0017


	//----- nvinfo : EIATTR_EXIT_INSTR_OFFSETS
	.align		4
        /*0d10*/ 	.byte	0x04, 0x1c
        /*0d12*/ 	.short	(.L_357 - .L_356)


	//   ....[0]....
.L_356:
        /*0d14*/ 	.word	0x00000b30


	//   ....[1]....
        /*0d18*/ 	.word	0x000228b0


	//   ....[2]....
        /*0d1c*/ 	.word	0x00028120


	//----- nvinfo : EIATTR_MAX_THREADS
	.align		4
.L_357:
        /*0d20*/ 	.byte	0x04, 0x05
        /*0d22*/ 	.short	(.L_359 - .L_358)
.L_358:
        /*0d24*/ 	.word	0x00000180
        /*0d28*/ 	.word	0x00000001
        /*0d2c*/ 	.word	0x00000001


	//----- nvinfo : EIATTR_CRS_STACK_SIZE
	.align		4
.L_359:
        /*0d30*/ 	.byte	0x04, 0x1e
        /*0d32*/ 	.short	(.L_361 - .L_360)
.L_360:
        /*0d34*/ 	.word	0x00000000


	//----- nvinfo : EIATTR_CBANK_PARAM_SIZE
	.align		4
.L_361:
        /*0d38*/ 	.byte	0x03, 0x19
        /*0d3a*/ 	.short	0x0bf0


	//----- nvinfo : EIATTR_PARAM_CBANK
	.align		4
        /*0d3c*/ 	.byte	0x04, 0x0a
        /*0d3e*/ 	.short	(.L_363 - .L_362)
	.align		4
.L_362:
        /*0d40*/ 	.word	index@(.nv.constant0._ZN7cutlass13device_kernelIN5flash11enable_sm90INS1_16FlashAttnFwdSm90INS1_25CollectiveMainloopFwdSm90ILi2EN4cute5tupleIJNS5_1CILi1EEES8_S8_EEENS6_IJNS7_ILi128EEENS7_ILi96EEENS7_ILi64EEEEEELi256ENS_10bfloat16_tEfNS_4arch4Sm90ELb0ELb1ELb1ELb0ELb0ELb0ELb1ELb1ELb0ELb1ELb0ELb0EEENS1_21CollectiveEpilogueFwdINS6_IJSA_NS7_ILi256EEESB_EEES9_SE_SG_Li256ELb0ELb1ELb0ELb0EEENS1_30DynamicPersistentTileSchedulerILi256ELi128ELb0ELb1ELb1EEEEEEEEEvNT_6ParamsE)
        /*0d44*/ 	.short	0x0210
        /*0d46*/ 	.short	0x0bf0


	//----- nvinfo : EIATTR_SW_WAR
	.align		4
.L_363:
        /*0d48*/ 	.byte	0x04, 0x36
        /*0d4a*/ 	.short	(.L_365 - .L_364)
.L_364:
        /*0d4c*/ 	.word	0x00000008
.L_365:


//--------------------- .nv.info._ZN7cutlass13device_kernelIN5flash11enable_sm90INS1_16FlashAttnFwdSm90INS1_25CollectiveMainloopFwdSm90ILi2EN4cute5tupleIJNS5_1CILi1EEES8_S8_EEENS6_IJNS7_ILi128EEENS7_ILi96EEENS7_ILi64EEEEEELi256ENS_10bfloat16_tEfNS_4arch4Sm90ELb0ELb1ELb1ELb1ELb0ELb0ELb0ELb1ELb0ELb1ELb0ELb0EEENS1_21CollectiveEpilogueFwdINS6_IJSA_NS7_ILi256EEESB_EEES9_SE_SG_Li256ELb1ELb1ELb0ELb0EEENS1_36VarlenDynamicPersistentTileSchedulerILi128ELi96ELi256ELi128ELb0ELb1ELb1ELb1ELb0ELb1EEEEEEEEEvNT_6ParamsE --------------------------
	.section	.nv.info._ZN7cutlass13device_kernelIN5flash11enable_sm90INS1_16FlashAttnFwdSm90INS1_25CollectiveMainloopFwdSm90ILi2EN4cute5tupleIJNS5_1CILi1EEES8_S8_EEENS6_IJNS7_ILi128EEENS7_ILi96EEENS7_ILi64EEEEEELi256ENS_10bfloat16_tEfNS_4arch4Sm90ELb0ELb1ELb1ELb1ELb0ELb0ELb0ELb1ELb0ELb1ELb0ELb0EEENS1_21CollectiveEpilogueFwdINS6_IJSA_NS7_ILi256EEESB_EEES9_SE_SG_Li256ELb1ELb1ELb0ELb0EEENS1_36VarlenDynamicPersistentTileSchedulerILi128ELi96ELi256ELi128ELb0ELb1ELb1ELb1ELb0ELb1EEEEEEEEEvNT_6ParamsE,"",@"SHT_CUDA_INFO"
	.sectionflags	@""
	.align	4


	//----- nvinfo : EIATTR_CUDA_API_VERSION
	.align		4
        /*0000*/ 	.byte	0x04, 0x37
        /*0002*/ 	.short	(.L_367 - .L_366)
.L_366:
        /*0004*/ 	.word	0x00000082


	//----- nvinfo : EIATTR_KPARAM_INFO
	.align		4
.L_367:
        /*0008*/ 	.byte	0x04, 0x17
        /*000a*/ 	.short	(.L_369 - .L_368)
.L_368:
        /*000c*/ 	.word	0x00000000
        /*0010*/ 	.short	0x0000
        /*0012*/ 	.short	0x0070
        /*0014*/ 	.byte	0x00, 0xf0, 0x01, 0x2a


	//----- nvinfo : EIATTR_SPARSE_MMA_MASK
	.align		4
.L_369:
        /*0018*/ 	.byte	0x03, 0x50
        /*001a*/ 	.short	0x0000


	//----- nvinfo : EIATTR_MAXREG_COUNT
	.align		4
        /*001c*/ 	.byte	0x03, 0x1b
        /*001e*/ 	.short	0x00a8


	//----- nvinfo : EIATTR_NUM_BARRIERS
	.align		4
        /*0020*/ 	.byte	0x02, 0x4c
        /*0022*/ 	.byte	0x10
	.zero		1


	//----- nvinfo : EIATTR_EXTERNS
	.align		4
        /*0024*/ 	.byte	0x04, 0x0f
        /*0026*/ 	.short	(.L_371 - .L_370)


	//   ....[0]....
	.align		4
.L_370:
        /*0028*/ 	.word	index@(__assertfail)


	//----- nvinfo : EIATTR_ANNOTATIONS
	.align		4
.L_371:
        /*002c*/ 	.byte	0x04, 0x55
        /*002e*/ 	.short	(.L_373 - .L_372)


	//   ....[0]....
.L_372:
        /* <DEDUP_REMOVED lines=57> */


	//----- nvinfo : EIATTR_MERCURY_ISA_VERSION
	.align		4
.L_373:
        /*03b0*/ 	.byte	0x03, 0x5f
        /*03b2*/ 	.short	0x0101


	//----- nvinfo : EIATTR_UNUSED_LOAD_BYTE_OFFSET
	.align		4
        /*03b4*/ 	.byte	0x04, 0x44
        /*03b6*/ 	.short	(.L_375 - .L_374)


	//   ....[0]....
.L_374:
        /*03b8*/ 	.word	0x00000a40
        /*03bc*/ 	.word	0x0000fff0


	//   ....[1]....
        /*03c0*/ 	.word	0x0000e980
        /*03c4*/ 	.word	0x0000fff0


	//----- nvinfo : EIATTR_INT_WARP_WIDE_INSTR_OFFSETS
	.align		4
.L_375:
        /*03c8*/ 	.byte	0x04, 0x31
        /*03ca*/ 	.short	(.L_377 - .L_376)


	//   ....[0]....
.L_376:
        /*03cc*/ 	.word	0x00000130


	//   ....[1]....
        /*03d0*/ 	.word	0x00000170


	//   ....[2]....
        /*03d4*/ 	.word	0x000001e0


	//   ....[3]....
        /*03d8*/ 	.word	0x00012d10


	//   ....[4]....
        /*03dc*/ 	.word	0x00012da0


	//   ....[5]....
        /*03e0*/ 	.word	0x00016b10


	//   ....[6]....
        /*03e4*/ 	.word	0x00016ba0


	//----- nvinfo : EIATTR_COOP_GROUP_MASK_REGIDS
	.align		4
.L_377:
        /*03e8*/ 	.byte	0x04, 0x29
        /*03ea*/ 	.short	(.L_379 - .L_378)


	//   ....[0]....
.L_378:
        /*03ec*/ 	.word	0xffffffff


	//   ....[1]....
        /*03f0*/ 	.word	0xffffffff


	//   ....[2]....
        /*03f4*/ 	.word	0xffffffff


	//   ....[3]....
        /*03f8*/ 	.word	0xffffffff


	//   ....[4]....
        /*03fc*/ 	.word	0xffffffff


	//   ....[5]....
        /*0400*/ 	.word	0xffffffff


	//   ....[6]....
        /*0404*/ 	.word	0xffffffff


	//   ....[7]....
        /*0408*/ 	.word	0xffffffff


	//   ....[8]....
        /*040c*/ 	.word	0xffffffff


	//   ....[9]....
        /*0410*/ 	.word	0xffffffff


	//   ....[10]....
        /*0414*/ 	.word	0xffffffff


	//   ....[11]....
        /*0418*/ 	.word	0xffffffff


	//   ....[12]....
        /*041c*/ 	.word	0xffffffff


	//   ....[13]....
        /*0420*/ 	.word	0xffffffff


	//   ....[14]....
        /*0424*/ 	.word	0xffffffff


	//   ....[15]....
        /*0428*/ 	.word	0xffffffff


	//   ....[16]....
        /*042c*/ 	.word	0xffffffff


	//   ....[17]....
        /*0430*/ 	.word	0xffffffff


	//   ....[18]....
        /*0434*/ 	.word	0xffffffff


	//   ....[19]....
        /*0438*/ 	.word	0xffffffff


	//   ....[20]....
        /*043c*/ 	.word	0xffffffff


	//   ....[21]....
        /*0440*/ 	.word	0xffffffff


	//   ....[22]....
        /*0444*/ 	.word	0xffffffff


	//   ....[23]....
        /*0448*/ 	.word	0xffffffff


	//   ....[24]....
        /*044c*/ 	.word	0xffffffff


	//   ....[25]....
        /*0450*/ 	.word	0xffffffff


	//   ....[26]....
        /*0454*/ 	.word	0xffffffff


	//   ....[27]....
        /*0458*/ 	.word	0xffffffff


	//   ....[28]....
        /*045c*/ 	.word	0xffffffff


	//   ....[29]....
        /*0460*/ 	.word	0xffffffff


	//   ....[30]....
        /*0464*/ 	.word	0xffffffff


	//   ....[31]....
        /*0468*/ 	.word	0xffffffff


	//   ....[32]....
        /*046c*/ 	.word	0xffffffff


	//   ....[33]....
        /*0470*/ 	.word	0xffffffff


	//   ....[34]....
        /*0474*/ 	.word	0xffffffff


	//   ....[35]....
        /*0478*/ 	.word	0xffffffff


	//   ....[36]....
        /*047c*/ 	.word	0xffffffff


	//   ....[37]....
        /*0480*/ 	.word	0xffffffff


	//   ....[38]....
        /*0484*/ 	.word	0xffffffff


	//   ....[39]....
        /*0488*/ 	.word	0xffffffff


	//   ....[40]....
        /*048c*/ 	.word	0xffffffff


	//   ....[41]....
        /*0490*/ 	.word	0xffffffff


	//   ....[42]....
        /*0494*/ 	.word	0xffffffff


	//   ....[43]....
        /*0498*/ 	.word	0xffffffff


	//   ....[44]....
        /*049c*/ 	.word	0xffffffff


	//   ....[45]....
        /*04a0*/ 	.word	0xffffffff


	//   ....[46]....
        /*04a4*/ 	.word	0xffffffff


	//   ....[47]....
        /*04a8*/ 	.word	0xffffffff


	//   ....[48]....
        /*04ac*/ 	.word	0xffffffff


	//   ....[49]....
        /*04b0*/ 	.word	0xffffffff


	//   ....[50]....
        /*04b4*/ 	.word	0xffffffff


	//   ....[51]....
        /*04b8*/ 	.word	0xffffffff


	//   ....[52]....
        /*04bc*/ 	.word	0xffffffff


	//   ....[53]....
        /*04c0*/ 	.word	0xffffffff


	//   ....[54]....
        /*04c4*/ 	.word	0xffffffff


	//   ....[55]....
        /*04c8*/ 	.word	0xffffffff


	//   ....[56]....
        /*04cc*/ 	.word	0xffffffff


	//   ....[57]....
        /*04d0*/ 	.word	0xffffffff


	//   ....[58]....
        /*04d4*/ 	.word	0xffffffff


	//   ....[59]....
        /*04d8*/ 	.word	0xffffffff


	//   ....[60]....
        /*04dc*/ 	.word	0xffffffff


	//   ....[61]....
        /*04e0*/ 	.word	0xffffffff


	//   ....[62]....
        /*04e4*/ 	.word	0xffffffff


	//   ....[63]....
        /*04e8*/ 	.word	0xffffffff


	//   ....[64]....
        /*04ec*/ 	.word	0xffffffff


	//   ....[65]....
        /*04f0*/ 	.word	0xffffffff


	//   ....[66]....
        /*04f4*/ 	.word	0xffffffff


	//   ....[67]....
        /*04f8*/ 	.word	0xffffffff


	//   ....[68]....
        /*04fc*/ 	.word	0xffffffff


	//   ....[69]....
        /*0500*/ 	.word	0xffffffff


	//   ....[70]....
        /*0504*/ 	.word	0xffffffff


	//   ....[71]....
        /*0508*/ 	.word	0xffffffff


	//   ....[72]....
        /*050c*/ 	.word	0xffffffff


	//   ....[73]....
        /*0510*/ 	.word	0xffffffff


	//   ....[74]....
        /*0514*/ 	.word	0xffffffff


	//   ....[75]....
        /*0518*/ 	.word	0xffffffff


	//   ....[76]....
        /*051c*/ 	.word	0xffffffff


	//   ....[77]....
        /*0520*/ 	.word	0xffffffff


	//   ....[78]....
        /*0524*/ 	.word	0xffffffff


	//   ....[79]....
        /*0528*/ 	.word	0xffffffff


	//   ....[80]....
        /*052c*/ 	.word	0xffffffff


	//   ....[81]....
        /*0530*/ 	.word	0xffffffff


	//   ....[82]....
        /*0534*/ 	.word	0xffffffff


	//   ....[83]....
        /*0538*/ 	.word	0xffffffff


	//   ....[84]....
        /*053c*/ 	.word	0xffffffff


	//   ....[85]....
        /*0540*/ 	.word	0xffffffff


	//   ....[86]....
        /*0544*/ 	.word	0xffffffff


	//   ....[87]....
        /*0548*/ 	.word	0xffffffff


	//   ....[88]....
        /*054c*/ 	.word	0xffffffff


	//   ....[89]....
        /*0550*/ 	.word	0xffffffff


	//   ....[90]....
        /*0554*/ 	.word	0xffffffff


	//   ....[91]....
        /*0558*/ 	.word	0xffffffff


	//   ....[92]....
        /*055c*/ 	.word	0xffffffff


	//   ....[93]....
        /*0560*/ 	.word	0xffffffff


	//   ....[94]....
        /*0564*/ 	.word	0xffffffff


	//   ....[95]....
        /*0568*/ 	.word	0xffffffff


	//   ....[96]....
        /*056c*/ 	.word	0xffffffff


	//   ....[97]....
        /*0570*/ 	.word	0xffffffff


	//   ....[98]....
        /*0574*/ 	.word	0xffffffff


	//   ....[99]....
        /*0578*/ 	.word	0xffffffff


	//   ....[100]....
        /*057c*/ 	.word	0xffffffff


	//   ....[101]....
        /*0580*/ 	.word	0xffffffff


	//   ....[102]....
        /*0584*/ 	.word	0xffffffff


	//   ....[103]....
        /*0588*/ 	.word	0xffffffff


	//   ....[104]....
        /*058c*/ 	.word	0xffffffff


	//   ....[105]....
        /*0590*/ 	.word	0x0500000f


	//   ....[106]....
        /*0594*/ 	.word	0x0500000f


	//   ....[107]....
        /*0598*/ 	.word	0x0500000f


	//   ....[108]....
        /*059c*/ 	.word	0x0500000f


	//   ....[109]....
        /*05a0*/ 	.word	0x0500000f


	//   ....[110]....
        /*05a4*/ 	.word	0x0500000f


	//   ....[111]....
        /*05a8*/ 	.word	0x0500000f


	//   ....[112]....
        /*05ac*/ 	.word	0x0500000f


	//   ....[113]....
        /*05b0*/ 	.word	0x0500000f


	//   ....[114]....
        /*05b4*/ 	.word	0x0500000f


	//   ....[115]....
        /*05b8*/ 	.word	0x0500000f


	//   ....[116]....
        /*05bc*/ 	.word	0x0500000f


	//   ....[117]....
        /*05c0*/ 	.word	0x0500000f


	//   ....[118]....
        /*05c4*/ 	.word	0x0500000f


	//   ....[119]....
        /*05c8*/ 	.word	0x0500000f


	//   ....[120]....
        /*05cc*/ 	.word	0x0500000f


	//   ....[121]....
        /*05d0*/ 	.word	0x0500000f


	//   ....[122]....
        /*05d4*/ 	.word	0x0500000f


	//   ....[123]....
        /*05d8*/ 	.word	0x0500000f


	//   ....[124]....
        /*05dc*/ 	.word	0x0500000f


	//   ....[125]....
        /*05e0*/ 	.word	0x0500000f


	//   ....[126]....
        /*05e4*/ 	.word	0x0500000f


	//   ....[127]....
        /*05e8*/ 	.word	0x0500000f


	//   ....[128]....
        /*05ec*/ 	.word	0x0500000f


	//   ....[129]....
        /*05f0*/ 	.word	0x0500000f


	//   ....[130]....
        /*05f4*/ 	.word	0x0500000f


	//   ....[131]....
        /*05f8*/ 	.word	0x0500000f


	//   ....[132]....
        /*05fc*/ 	.word	0x0500000f


	//   ....[133]....
        /*0600*/ 	.word	0x0500000f


	//   ....[134]....
        /*0604*/ 	.word	0x0500000f


	//   ....[135]....
        /*0608*/ 	.word	0x0500000f


	//   ....[136]....
        /*060c*/ 	.word	0x0500000f


	//   ....[137]....
        /*0610*/ 	.word	0x0500000f


	//   ....[138]....
        /*0614*/ 	.word	0x0500000f


	//   ....[139]....
        /*0618*/ 	.word	0x0500000f


	//----- nvinfo : EIATTR_COOP_GROUP_INSTR_OFFSETS
	.align		4
.L_379:
        /*061c*/ 	.byte	0x04, 0x28
        /*061e*/ 	.short	(.L_381 - .L_380)


	//   ....[0]....
.L_380:
        /*0620*/ 	.word	0x00000070


	//   ....[1]....
        /*0624*/ 	.word	0x00000140


	//   ....[2]....
        /*0628*/ 	.word	0x00000190


	//   ....[3]....
        /*062c*/ 	.word	0x000003c0


	//   ....[4]....
        /*0630*/ 	.word	0x00000520


	//   ....[5]....
        /*0634*/ 	.word	0x00000640


	//   ....[6]....
        /*0638*/ 	.word	0x000007a0


	//   ....[7]....
        /*063c*/ 	.word	0x00001b50


	//   ....[8]....
        /*0640*/ 	.word	0x00002250


	//   ....[9]....
        /*0644*/ 	.word	0x00002b30


	//   ....[10]....
        /*0648*/ 	.word	0x00003890


	//   ....[11]....
        /*064c*/ 	.word	0x000039a0


	//   ....[12]....
        /*0650*/ 	.word	0x00003eb0


	//   ....[13]....
        /*0654*/ 	.word	0x00003f50


	//   ....[14]....
        /*0658*/ 	.word	0x00005270


	//   ....[15]....
        /*065c*/ 	.word	0x000059d0


	//   ....[16]....
        /*0660*/ 	.word	0x00006750


	//   ....[17]....
        /*0664*/ 	.word	0x00006870


	//   ....[18]....
        /*0668*/ 	.word	0x00006ed0


	//   ....[19]....
        /*066c*/ 	.word	0x00006f50


	//   ....[20]....
        /*0670*/ 	.word	0x00008fa0


	//   ....[21]....
        /*0674*/ 	.word	0x00009010


	//   ....[22]....
        /*0678*/ 	.word	0x000094a0


	//   ....[23]....
        /*067c*/ 	.word	0x00009660


	//   ....[24]....
        /*0680*/ 	.word	0x0000aec0


	//   ....[25]....
        /*0684*/ 	.word	0x0000b600


	//   ....[26]....
        /*0688*/ 	.word	0x0000c2a0


	//   ....[27]....
        /*068c*/ 	.word	0x0000c3c0


	//   ....[28]....
        /*0690*/ 	.word	0x0000cc30


	//   ....[29]....
        /*0694*/ 	.word	0x0000ce00


	//   ....[30]....
        /*0698*/ 	.word	0x0000df00


	//   ....[31]....
        /*069c*/ 	.word	0x0000df40


	//   ....[32]....
        /*06a0*/ 	.word	0x0000dfe0


	//   ....[33]....
        /*06a4*/ 	.word	0x0000e040


	//   ....[34]....
        /*06a8*/ 	.word	0x0000fa10


	//   ....[35]....
        /*06ac*/ 	.word	0x0000fa50


	//   ....[36]....
        /*06b0*/ 	.word	0x0000fa90


	//   ....[37]....
        /*06b4*/ 	.word	0x0000fac0


	//   ....[38]....
        /*06b8*/ 	.word	0x00010360


	//   ....[39]....
        /*06bc*/ 	.word	0x000103a0


	//   ....[40]....
        /*06c0*/ 	.word	0x000104e0


	//   ....[41]....
        /*06c4*/ 	.word	0x00010500


	//   ....[42]....
        /*06c8*/ 	.word	0x00010640


	//   ....[43]....
        /*06cc*/ 	.word	0x00010660


	//   ....[44]....
        /*06d0*/ 	.word	0x000107b0


	//   ....[45]....
        /*06d4*/ 	.word	0x000107d0


	//   ....[46]....
        /*06d8*/ 	.word	0x00011120


	//   ....[47]....
        /*06dc*/ 	.word	0x00011140


	//   ....[48]....
        /*06e0*/ 	.word	0x00011280


	//   ....[49]....
        /*06e4*/ 	.word	0x000112a0


	//   ....[50]....
        /*06e8*/ 	.word	0x000113e0


	//   ....[51]....
        /*06ec*/ 	.word	0x00011400


	//   ....[52]....
        /*06f0*/ 	.word	0x00011550


	//   ....[53]....
        /*06f4*/ 	.word	0x00011570


	//   ....[54]....
        /*06f8*/ 	.word	0x00011750


	//   ....[55]....
        /*06fc*/ 	.word	0x00011930


	//   ....[56]....
        /*0700*/ 	.word	0x00011960


	//   ....[57]....
        /*0704*/ 	.word	0x00011990


	//   ....[58]....
        /*0708*/ 	.word	0x000119c0


	//   ....[59]....
        /*070c*/ 	.word	0x000119f0


	//   ....[60]....
        /*0710*/ 	.word	0x00011a20


	//   ....[61]....
        /*0714*/ 	.word	0x00011b90


	//   ....[62]....
        /*0718*/ 	.word	0x00011bc0


	//   ....[63]....
        /*071c*/ 	.word	0x00011bf0


	//   ....[64]....
        /*0720*/ 	.word	0x00011c20


	//   ....[65]....
        /*0724*/ 	.word	0x00011c50


	//   ....[66]....
        /*0728*/ 	.word	0x00011c80


	//   ....[67]....
        /*072c*/ 	.word	0x00011d20


	//   ....[68]....
        /*0730*/ 	.word	0x00011d80


	//   ....[69]....
        /*0734*/ 	.word	0x00011e10


	//   ....[70]....
        /*0738*/ 	.word	0x000132d0


	//   ....[71]....
        /*073c*/ 	.word	0x00013df0


	//   ....[72]....
        /*0740*/ 	.word	0x00013e10


	//   ....[73]....
        /*0744*/ 	.word	0x00013ec0


	//   ....[74]....
        /*0748*/ 	.word	0x00013ed0


	//   ....[75]....
        /*074c*/ 	.word	0x00013f50


	//   ....[76]....
        /*0750*/ 	.word	0x00013f60


	//   ....[77]....
        /*0754*/ 	.word	0x00013fe0


	//   ....[78]....
        /*0758*/ 	.word	0x00013ff0


	//   ....[79]....
        /*075c*/ 	.word	0x00014070


	//   ....[80]....
        /*0760*/ 	.word	0x00014080


	//   ....[81]....
        /*0764*/ 	.word	0x00014100


	//   ....[82]....
        /*0768*/ 	.word	0x00014110


	//   ....[83]....
        /*076c*/ 	.word	0x00014190


	//   ....[84]....
        /*0770*/ 	.word	0x000141a0


	//   ....[85]....
        /*0774*/ 	.word	0x000141b0


	//   ....[86]....
        /*0778*/ 	.word	0x00014200


	//   ....[87]....
        /*077c*/ 	.word	0x00016da0


	//   ....[88]....
        /*0780*/ 	.word	0x00016e00


	//   ....[89]....
        /*0784*/ 	.word	0x00016e30


	//   ....[90]....
        /*0788*/ 	.word	0x00016e40


	//   ....[91]....
        /*078c*/ 	.word	0x00016e70


	//   ....[92]....
        /*0790*/ 	.word	0x00016ea0


	//   ....[93]....
        /*0794*/ 	.word	0x00016ed0


	//   ....[94]....
        /*0798*/ 	.word	0x00016f00


	//   ....[95]....
        /*079c*/ 	.word	0x00017080


	//   ....[96]....
        /*07a0*/ 	.word	0x000170b0


	//   ....[97]....
        /*07a4*/ 	.word	0x000170e0


	//   ....[98]....
        /*07a8*/ 	.word	0x00017110


	//   ....[99]....
        /*07ac*/ 	.word	0x00017140


	//   ....[100]....
        /*07b0*/ 	.word	0x00017170


	//   ....[101]....
        /*07b4*/ 	.word	0x00017230


	//   ....[102]....
        /*07b8*/ 	.word	0x00017250


	//   ....[103]....
        /*07bc*/ 	.word	0x000172c0


	//   ....[104]....
        /*07c0*/ 	.word	0x00017980


	//   ....[105]....
        /*07c4*/ 	.word	0x00017fc0


	//   ....[106]....
        /*07c8*/ 	.word	0x00018180


	//   ....[107]....
        /*07cc*/ 	.word	0x000181d0


	//   ....[108]....
        /*07d0*/ 	.word	0x00018230


	//   ....[109]....
        /*07d4*/ 	.word	0x00018320


	//   ....[110]....
        /*07d8*/ 	.word	0x00018380


	//   ....[111]....
        /*07dc*/ 	.word	0x00018470


	//   ....[112]....
        /*07e0*/ 	.word	0x000184d0


	//   ....[113]....
        /*07e4*/ 	.word	0x000185c0


	//   ....[114]....
        /*07e8*/ 	.word	0x00018620


	//   ....[115]....
        /*07ec*/ 	.word	0x00018710


	//   ....[116]....
        /*07f0*/ 	.word	0x00018770


	//   ....[117]....
        /*07f4*/ 	.word	0x00018860


	//   ....[118]....
        /*07f8*/ 	.word	0x000188c0


	//   ....[119]....
        /*07fc*/ 	.word	0x00018990


	//   ....[120]....
        /*0800*/ 	.word	0x00018a10


	//   ....[121]....
        /*0804*/ 	.word	0x00018ae0


	//   ....[122]....
        /*0808*/ 	.word	0x00018e10


	//   ....[123]....
        /*080c*/ 	.word	0x00018eb0


	//   ....[124]....
        /*0810*/ 	.word	0x00018fd0


	//   ....[125]....
        /*0814*/ 	.word	0x00019040


	//   ....[126]....
        /*0818*/ 	.word	0x000190b0


	//   ....[127]....
        /*081c*/ 	.word	0x00019120


	//   ....[128]....
        /*0820*/ 	.word	0x00019190


	//   ....[129]....
        /*0824*/ 	.word	0x00019210


	//   ....[130]....
        /*0828*/ 	.word	0x000192a0


	//   ....[131]....
        /*082c*/ 	.word	0x00019330


	//   ....[132]....
        /*0830*/ 	.word	0x000193a0


	//   ....[133]....
        /*0834*/ 	.word	0x00019410


	//   ....[134]....
        /*0838*/ 	.word	0x00019480


	//   ....[135]....
        /*083c*/ 	.word	0x00019500


	//   ....[136]....
        /*0840*/ 	.word	0x00019570


	//   ....[137]....
        /*0844*/ 	.word	0x00019610


	//   ....[138]....
        /*0848*/ 	.word	0x000196a0


	//   ....[139]....
        /*084c*/ 	.word	0x000197d0


	//----- nvinfo : EIATTR_REG_RECONFIG
	.align		4
.L_381:
        /*0850*/ 	.byte	0x01, 0x54
	.zero		2


	//----- nvinfo : EIATTR_SYSCALL_OFFSETS
	.align		4
        /*0854*/ 	.byte	0x04, 0x46
        /*0856*/ 	.short	(.L_383 - .L_382)


	//   ....[0]....
.L_382:
        /*0858*/ 	.word	0x00001d30


	//   ....[1]....
        /*085c*/ 	.word	0x00012f10


	//   ....[2]....
        /*0860*/ 	.word	0x00013060


	//   ....[3]....
        /*0864*/ 	.word	0x00013150


	//   ....[4]....
        /*0868*/ 	.word	0x000139c0


	//----- nvinfo : EIATTR_MBARRIER_INSTR_OFFSETS
	.align		4
.L_383:
        /*086c*/ 	.byte	0x04, 0x39
        /*086e*/ 	.short	(.L_385 - .L_384)


	//   ....[0]....
.L_384:
        /*0870*/ 	.word	0x00000270
        /*0874*/ 	.word	0x000000ff
        /*0878*/ 	.word	0x00022800
        /*087c*/ 	.short	0x0100
        /*087e*/ 	.byte	0x08
	.zero		1


	//   ....[1]....
        /*0880*/ 	.word	0x00000280
        /*0884*/ 	.word	0x000000ff
        /*0888*/ 	.word	0x00022820
        /*088c*/ 	.short	0x0100
        /*088e*/ 	.byte	0x08
	.zero		1


	//   ....[2]....
        /*0890*/ 	.word	0x00000370
        /*0894*/ 	.word	0x000000ff
        /*0898*/ 	.word	0x00022830
        /*089c*/ 	.short	0x0100
        /*089e*/ 	.byte	0x08
	.zero		1


	//   ....[3]....
        /*08a0*/ 	.word	0x00000380
        /*08a4*/ 	.word	0x000000ff
        /*08a8*/ 	.word	0x00022840
        /*08ac*/ 	.short	0x0100
        /*08ae*/ 	.byte	0x08
	.zero		1


	//   ....[4]....
        /*08b0*/ 	.word	0x00000390
        /*08b4*/ 	.word	0x000000ff
        /*08b8*/ 	.word	0x00022838
        /*08bc*/ 	.short	0x0100
        /*08be*/ 	.byte	0x08
	.zero		1


	//   ....[5]....
        /*08c0*/ 	.word	0x000003a0
        /*08c4*/ 	.word	0x000000ff
        /*08c8*/ 	.word	0x00022848
        /*08cc*/ 	.short	0x0100
        /*08ce*/ 	.byte	0x08
	.zero		1


	//   ....[6]....
        /*08d0*/ 	.word	0x000004d0
        /*08d4*/ 	.word	0x000000ff
        /*08d8*/ 	.word	0x00022850
        /*08dc*/ 	.short	0x0100
        /*08de*/ 	.byte	0x08
	.zero		1


	//   ....[7]....
        /*08e0*/ 	.word	0x000004e0
        /*08e4*/ 	.word	0x000000ff
        /*08e8*/ 	.word	0x00022860
        /*08ec*/ 	.short	0x0100
        /*08ee*/ 	.byte	0x08
	.zero		1


	//   ....[8]....
        /*08f0*/ 	.word	0x000004f0
        /*08f4*/ 	.word	0x000000ff
        /*08f8*/ 	.word	0x00022858
        /*08fc*/ 	.short	0x0100
        /*08fe*/ 	.byte	0x08
	.zero		1


	//   ....[9]....
        /*0900*/ 	.word	0x00000500
        /*0904*/ 	.word	0x000000ff
        /*0908*/ 	.word	0x00022868
        /*090c*/ 	.short	0x0100
        /*090e*/ 	.byte	0x08
	.zero		1


	//   ....[10]....
        /*0910*/ 	.word	0x000005f0
        /*0914*/ 	.word	0x000000ff
        /*0918*/ 	.word	0x00022870
        /*091c*/ 	.short	0x0100
        /*091e*/ 	.byte	0x06
	.zero		1


	//   ....[11]....
        /*0920*/ 	.word	0x00000600
        /*0924*/ 	.word	0x000000ff
        /*0928*/ 	.word	0x00022880
        /*092c*/ 	.short	0x0100
        /*092e*/ 	.byte	0x06
	.zero		1


	//   ....[12]....
        /*0930*/ 	.word	0x00000610
        /*0934*/ 	.word	0x000000ff
        /*0938*/ 	.word	0x00022878
        /*093c*/ 	.short	0x0100
        /*093e*/ 	.byte	0x06
	.zero		1


	//   ....[13]....
        /*0940*/ 	.word	0x00000620
        /*0944*/ 	.word	0x000000ff
        /*0948*/ 	.word	0x00022888
        /*094c*/ 	.short	0x0100
        /*094e*/ 	.byte	0x06
	.zero		1


	//   ....[14]....
        /*0950*/ 	.word	0x00000750
        /*0954*/ 	.word	0x000000ff
        /*0958*/ 	.word	0x00022890
        /*095c*/ 	.short	0x0100
        /*095e*/ 	.byte	0x08
	.zero		1


	//   ....[15]....
        /*0960*/ 	.word	0x00000760
        /*0964*/ 	.word	0x000000ff
        /*0968*/ 	.word	0x000228a0
        /*096c*/ 	.short	0x0100
        /*096e*/ 	.byte	0x08
	.zero		1


	//   ....[16]....
        /*0970*/ 	.word	0x00000770
        /*0974*/ 	.word	0x000000ff
        /*0978*/ 	.word	0x00022898
        /*097c*/ 	.short	0x0100
        /*097e*/ 	.byte	0x08
	.zero		1


	//   ....[17]....
        /*0980*/ 	.word	0x00000780
        /*0984*/ 	.word	0x000000ff
        /*0988*/ 	.word	0x000228a8
        /*098c*/ 	.short	0x0100
        /*098e*/ 	.byte	0x08
	.zero		1


	//   ....[18]....
        /*0990*/ 	.word	0x000008b0
        /*0994*/ 	.word	0x000000ff
        /*0998*/ 	.word	0x000228b0
        /*099c*/ 	.short	0x0100
        /*099e*/ 	.byte	0x08
	.zero		1


	//   ....[19]....
        /*09a0*/ 	.word	0x000008c0
        /*09a4*/ 	.word	0x000000ff
        /*09a8*/ 	.word	0x000228c0
        /*09ac*/ 	.short	0x0100
        /*09ae*/ 	.byte	0x08
	.zero		1


	//   ....[20]....
        /*09b0*/ 	.word	0x000008d0
        /*09b4*/ 	.word	0x000000ff
        /*09b8*/ 	.word	0x000228b8
        /*09bc*/ 	.short	0x0100
        /*09be*/ 	.byte	0x08
	.zero		1


	//   ....[21]....
        /*09c0*/ 	.word	0x000008e0
        /*09c4*/ 	.word	0x000000ff
        /*09c8*/ 	.word	0x000228c8
        /*09cc*/ 	.short	0x0100
        /*09ce*/ 	.byte	0x08
	.zero		1


	//   ....[22]....
        /*09d0*/ 	.word	0x00001de0
        /*09d4*/ 	.word	0x00000008
        /*09d8*/ 	.word	0x00022800
        /*09dc*/ 	.short	0x010a
        /*09de*/ 	.byte	0x3f
	.zero		1


	//   ....[23]....
        /*09e0*/ 	.word	0x00001eb0
        /*09e4*/ 	.word	0x00000003
        /*09e8*/ 	.word	0x00022830
        /*09ec*/ 	.short	0x010a
        /*09ee*/ 	.byte	0x3f
	.zero		1


	//   ....[24]....
        /*09f0*/ 	.word	0x00001ef0
        /*09f4*/ 	.word	0x00000003
        /*09f8*/ 	.word	0x00022830
        /*09fc*/ 	.short	0x010a
        /*09fe*/ 	.byte	0x3f
	.zero		1


	//   ....[25]....
        /*0a00*/ 	.word	0x00002600
        /*0a04*/ 	.word	0x00000002
        /*0a08*/ 	.word	0x00000000
        /*0a0c*/ 	.short	0x0101
        /*0a0e*/ 	.byte	0x3f
	.zero		1


	//   ....[26]....
        /*0a10*/ 	.word	0x00004810
        /*0a14*/ 	.word	0x00000003
        /*0a18*/ 	.word	0x00022850
        /*0a1c*/ 	.short	0x010a
        /*0a1e*/ 	.byte	0x3f
	.zero		1


	//   ....[27]....
        /*0a20*/ 	.word	0x00004850
        /*0a24*/ 	.word	0x00000003
        /*0a28*/ 	.word	0x00022850
        /*0a2c*/ 	.short	0x010a
        /*0a2e*/ 	.byte	0x3f
	.zero		1


	//   ....[28]....
        /*0a30*/ 	.word	0x00004bd0
        /*0a34*/ 	.word	0x00000003
        /*0a38*/ 	.word	0x00000000
        /*0a3c*/ 	.short	0x0101
        /*0a3e*/ 	.byte	0x3f
	.zero		1


	//   ....[29]....
        /*0a40*/ 	.word	0x00004eb0
        /*0a44*/ 	.word	0x000000ff
        /*0a48*/ 	.word	0x00022830
        /*0a4c*/ 	.short	0x010a
        /*0a4e*/ 	.byte	0x1c
	.zero		1


	//   ....[30]....
        /*0a50*/ 	.word	0x00004ef0
        /*0a54*/ 	.word	0x000000ff
        /*0a58*/ 	.word	0x00022830
        /*0a5c*/ 	.short	0x010a
        /*0a5e*/ 	.byte	0x1c
	.zero		1


	//   ....[31]....
        /*0a60*/ 	.word	0x00005460
        /*0a64*/ 	.word	0x0000000a
        /*0a68*/ 	.word	0x00000000
        /*0a6c*/ 	.short	0x0101
        /*0a6e*/ 	.byte	0x3f
	.zero		1


	//   ....[32]....
        /*0a70*/ 	.word	0x00008040
        /*0a74*/ 	.word	0x000000ff
        /*0a78*/ 	.word	0x00022850
        /*0a7c*/ 	.short	0x010a
        /*0a7e*/ 	.byte	0x1c
	.zero		1


	//   ....[33]....
        /*0a80*/ 	.word	0x00008080
        /*0a84*/ 	.word	0x000000ff
        /*0a88*/ 	.word	0x00022850
        /*0a8c*/ 	.short	0x010a
        /*0a8e*/ 	.byte	0x1c
	.zero		1


	//   ....[34]....
        /*0a90*/ 	.word	0x00008380
        /*0a94*/ 	.word	0x000000b1
        /*0a98*/ 	.word	0x00000000
        /*0a9c*/ 	.short	0x0101
        /*0a9e*/ 	.byte	0x3f
	.zero		1


	//   ....[35]....
        /*0aa0*/ 	.word	0x000087b0
        /*0aa4*/ 	.word	0x000000ff
        /*0aa8*/ 	.word	0x00022830
        /*0aac*/ 	.short	0x010a
        /*0aae*/ 	.byte	0x1a
	.zero		1


	//   ....[36]....
        /*0ab0*/ 	.word	0x000087f0
        /*0ab4*/ 	.word	0x000000ff
        /*0ab8*/ 	.word	0x00022830
        /*0abc*/ 	.short	0x010a
        /*0abe*/ 	.byte	0x1a
	.zero		1


	//   ....[37]....
        /*0ac0*/ 	.word	0x000099d0
        /*0ac4*/ 	.word	0x00000099
        /*0ac8*/ 	.word	0x00000000
        /*0acc*/ 	.short	0x0101
        /*0ace*/ 	.byte	0x3f
	.zero		1


	//   ....[38]....
        /*0ad0*/ 	.word	0x0000a690
        /*0ad4*/ 	.word	0x000000ff
        /*0ad8*/ 	.word	0x00022850
        /*0adc*/ 	.short	0x010a
        /*0ade*/ 	.byte	0x1a
	.zero		1


	//   ....[39]....
        /*0ae0*/ 	.word	0x0000a6d0
        /*0ae4*/ 	.word	0x000000ff
        /*0ae8*/ 	.word	0x00022850
        /*0aec*/ 	.short	0x010a
        /*0aee*/ 	.byte	0x1a
	.zero		1


	//   ....[40]....
        /*0af0*/ 	.word	0x0000a9c0
        /*0af4*/ 	.word	0x000000b2
        /*0af8*/ 	.word	0x00000000
        /*0afc*/ 	.short	0x0101
        /*0afe*/ 	.byte	0x3f
	.zero		1


	//   ....[41]....
        /*0b00*/ 	.word	0x0000ab40
        /*0b04*/ 	.word	0x000000ff
        /*0b08*/ 	.word	0x00022830
        /*0b0c*/ 	.short	0x010a
        /*0b0e*/ 	.byte	0x1b
	.zero		1


	//   ....[42]....
        /*0b10*/ 	.word	0x0000ab80
        /*0b14*/ 	.word	0x000000ff
        /*0b18*/ 	.word	0x00022830
        /*0b1c*/ 	.short	0x010a
        /*0b1e*/ 	.byte	0x1b
	.zero		1


	//   ....[43]....
        /*0b20*/ 	.word	0x0000b160
        /*0b24*/ 	.word	0x00000004
        /*0b28*/ 	.word	0x00000000
        /*0b2c*/ 	.short	0x0101
        /*0b2e*/ 	.byte	0x3f
	.zero		1


	//   ....[44]....
        /*0b30*/ 	.word	0x0000db90
        /*0b34*/ 	.word	0x000000ff
        /*0b38*/ 	.word	0x00022850
        /*0b3c*/ 	.short	0x010a
        /*0b3e*/ 	.byte	0x1b
	.zero		1


	//   ....[45]....
        /*0b40*/ 	.word	0x0000dbd0
        /*0b44*/ 	.word	0x000000ff
        /*0b48*/ 	.word	0x00022850
        /*0b4c*/ 	.short	0x010a
        /*0b4e*/ 	.byte	0x1b
	.zero		1


	//   ....[46]....
        /*0b50*/ 	.word	0x0000dec0
        /*0b54*/ 	.word	0x000000b1
        /*0b58*/ 	.word	0x00000000
        /*0b5c*/ 	.short	0x0101
        /*0b5e*/ 	.byte	0x3f
	.zero		1


	//   ....[47]....
        /*0b60*/ 	.word	0x00010390
        /*0b64*/ 	.word	0x00000097
        /*0b68*/ 	.word	0x00000000
        /*0b6c*/ 	.short	0x0101
        /*0b6e*/ 	.byte	0x3f
	.zero		1


	//   ....[48]....
        /*0b70*/ 	.word	0x00013560
        /*0b74*/ 	.word	0x00000000
        /*0b78*/ 	.word	0x00022840
        /*0b7c*/ 	.short	0x010a
        /*0b7e*/ 	.byte	0x3f
	.zero		1


	//   ....[49]....
        /*0b80*/ 	.word	0x000142c0
        /*0b84*/ 	.word	0x00000008
        /*0b88*/ 	.word	0x00022800
        /*0b8c*/ 	.short	0x0107
        /*0b8e*/ 	.byte	0x3f
	.zero		1


	//   ....[50]....
        /*0b90*/ 	.word	0x000143c0
        /*0b94*/ 	.word	0x00000002
        /*0b98*/ 	.word	0x00022800
        /*0b9c*/ 	.short	0x0101
        /*0b9e*/ 	.byte	0x3f
	.zero		1


	//   ....[51]....
        /*0ba0*/ 	.word	0x000143e0
        /*0ba4*/ 	.word	0x00000002
        /*0ba8*/ 	.word	0x00022820
        /*0bac*/ 	.short	0x010a
        /*0bae*/ 	.byte	0x3f
	.zero		1


	//   ....[52]....
        /*0bb0*/ 	.word	0x000144f0
        /*0bb4*/ 	.word	0x00000002
        /*0bb8*/ 	.word	0x00022860
        /*0bbc*/ 	.short	0x010a
        /*0bbe*/ 	.byte	0x3f
	.zero		1


	//   ....[53]....
        /*0bc0*/ 	.word	0x00014db0
        /*0bc4*/ 	.word	0x00000003
        /*0bc8*/ 	.word	0x00022840
        /*0bcc*/ 	.short	0x010a
        /*0bce*/ 	.byte	0x3f
	.zero		1


	//   ....[54]....
        /*0bd0*/ 	.word	0x00015000
        /*0bd4*/ 	.word	0x00000003
        /*0bd8*/ 	.word	0x00022860
        /*0bdc*/ 	.short	0x010a
        /*0bde*/ 	.byte	0x3f
	.zero		1


	//   ....[55]....
        /*0be0*/ 	.word	0x00015860
        /*0be4*/ 	.word	0x00000002
        /*0be8*/ 	.word	0x00022840
        /*0bec*/ 	.short	0x010a
        /*0bee*/ 	.byte	0x3f
	.zero		1


	//   ....[56]....
        /*0bf0*/ 	.word	0x00015aa0
        /*0bf4*/ 	.word	0x00000002
        /*0bf8*/ 	.word	0x00022860
        /*0bfc*/ 	.short	0x010a
        /*0bfe*/ 	.byte	0x3f
	.zero		1


	//   ....[57]....
        /*0c00*/ 	.word	0x00016270
        /*0c04*/ 	.word	0x00000003
        /*0c08*/ 	.word	0x00022840
        /*0c0c*/ 	.short	0x010a
        /*0c0e*/ 	.byte	0x3f
	.zero		1


	//   ....[58]....
        /*0c10*/ 	.word	0x000164c0
        /*0c14*/ 	.word	0x00000003
        /*0c18*/ 	.word	0x00022860
        /*0c1c*/ 	.short	0x010a
        /*0c1e*/ 	.byte	0x3f
	.zero		1


	//   ....[59]....
        /*0c20*/ 	.word	0x00017900
        /*0c24*/ 	.word	0x00000000
        /*0c28*/ 	.word	0x00022820
        /*0c2c*/ 	.short	0x010a
        /*0c2e*/ 	.byte	0x3f
	.zero		1


	//   ....[60]....
        /*0c30*/ 	.word	0x00017ac0
        /*0c34*/ 	.word	0x00000006
        /*0c38*/ 	.word	0x00000000
        /*0c3c*/ 	.short	0x010a
        /*0c3e*/ 	.byte	0x3f
	.zero		1


	//   ....[61]....
        /*0c40*/ 	.word	0x00017b30
        /*0c44*/ 	.word	0x00000007
        /*0c48*/ 	.word	0x00000000
        /*0c4c*/ 	.short	0x010a
        /*0c4e*/ 	.byte	0x3f
	.zero		1


	//   ....[62]....
        /*0c50*/ 	.word	0x00017ba0
        /*0c54*/ 	.word	0x00000004
        /*0c58*/ 	.word	0x00000000
        /*0c5c*/ 	.short	0x010a
        /*0c5e*/ 	.byte	0x3f
	.zero		1


	//   ....[63]....
        /*0c60*/ 	.word	0x00017bd0
        /*0c64*/ 	.word	0x00000003
        /*0c68*/ 	.word	0x00000000
        /*0c6c*/ 	.short	0x010a
        /*0c6e*/ 	.byte	0x3f
	.zero		1


	//   ....[64]....
        /*0c70*/ 	.word	0x00017c30
        /*0c74*/ 	.word	0x00000008
        /*0c78*/ 	.word	0x00022800
        /*0c7c*/ 	.short	0x010a
        /*0c7e*/ 	.byte	0x3f
	.zero		1


	//   ....[65]....
        /*0c80*/ 	.word	0x00017c80
        /*0c84*/ 	.word	0x00000003
        /*0c88*/ 	.word	0x00022830
        /*0c8c*/ 	.short	0x010a
        /*0c8e*/ 	.byte	0x3f
	.zero		1


	//   ....[66]....
        /*0c90*/ 	.word	0x00017cd0
        /*0c94*/ 	.word	0x00000003
        /*0c98*/ 	.word	0x00022850
        /*0c9c*/ 	.short	0x010a
        /*0c9e*/ 	.byte	0x3f
	.zero		1


	//   ....[67]....
        /*0ca0*/ 	.word	0x00017d30
        /*0ca4*/ 	.word	0x00000007
        /*0ca8*/ 	.word	0x00022830
        /*0cac*/ 	.short	0x010a
        /*0cae*/ 	.byte	0x3f
	.zero		1


	//   ....[68]....
        /*0cb0*/ 	.word	0x00017d80
        /*0cb4*/ 	.word	0x000000b1
        /*0cb8*/ 	.word	0x00022850
        /*0cbc*/ 	.short	0x010a
        /*0cbe*/ 	.byte	0x3f
	.zero		1


	//   ....[69]....
        /*0cc0*/ 	.word	0x00017de0
        /*0cc4*/ 	.word	0x00000004
        /*0cc8*/ 	.word	0x00022830
        /*0ccc*/ 	.short	0x010a
        /*0cce*/ 	.byte	0x3f
	.zero		1


	//   ....[70]....
        /*0cd0*/ 	.word	0x00017e30
        /*0cd4*/ 	.word	0x000000b2
        /*0cd8*/ 	.word	0x00022850
        /*0cdc*/ 	.short	0x010a
        /*0cde*/ 	.byte	0x3f
	.zero		1


	//   ....[71]....
        /*0ce0*/ 	.word	0x00017e90
        /*0ce4*/ 	.word	0x00000005
        /*0ce8*/ 	.word	0x00022830
        /*0cec*/ 	.short	0x010a
        /*0cee*/ 	.byte	0x3f
	.zero		1


	//   ....[72]....
        /*0cf0*/ 	.word	0x00017ee0
        /*0cf4*/ 	.word	0x000000b1
        /*0cf8*/ 	.word	0x00022850
        /*0cfc*/ 	.short	0x010a
        /*0cfe*/ 	.byte	0x3f
	.zero		1


	//   ....[73]....
        /*0d00*/ 	.word	0x00018080
        /*0d04*/ 	.word	0x00000000
        /*0d08*/ 	.word	0x00022840
        /*0d0c*/ 	.short	0x010a
        /*0d0e*/ 	.byte	0x3f
	.zero		1


	//   ....[74]....
        /*0d10*/ 	.word	0x00018b30
        /*0d14*/ 	.word	0x00000002
        /*0d18*/ 	.word	0x00022820
        /*0d1c*/ 	.short	0x010a
        /*0d1e*/ 	.byte	0x3f
	.zero		1


	//   ....[75]....
        /*0d20*/ 	.word	0x00018b80
        /*0d24*/ 	.word	0x00000002
        /*0d28*/ 	.word	0x00022860
        /*0d2c*/ 	.short	0x010a
        /*0d2e*/ 	.byte	0x3f
	.zero		1


	//   ....[76]....
        /*0d30*/ 	.word	0x00018bd0
        /*0d34*/ 	.word	0x00000003
        /*0d38*/ 	.word	0x00022840
        /*0d3c*/ 	.short	0x010a
        /*0d3e*/ 	.byte	0x3f
	.zero		1


	//   ....[77]....
        /*0d40*/ 	.word	0x00018c20
        /*0d44*/ 	.word	0x00000003
        /*0d48*/ 	.word	0x00022860
        /*0d4c*/ 	.short	0x010a
        /*0d4e*/ 	.byte	0x3f
	.zero		1


	//   ....[78]....
        /*0d50*/ 	.word	0x00018c70
        /*0d54*/ 	.word	0x00000002
        /*0d58*/ 	.word	0x00022840
        /*0d5c*/ 	.short	0x010a
        /*0d5e*/ 	.byte	0x3f
	.zero		1


	//   ....[79]....
        /*0d60*/ 	.word	0x00018cc0
        /*0d64*/ 	.word	0x00000002
        /*0d68*/ 	.word	0x00022860
        /*0d6c*/ 	.short	0x010a
        /*0d6e*/ 	.byte	0x3f
	.zero		1


	//   ....[80]....
        /*0d70*/ 	.word	0x00018d10
        /*0d74*/ 	.word	0x00000003
        /*0d78*/ 	.word	0x00022840
        /*0d7c*/ 	.short	0x010a
        /*0d7e*/ 	.byte	0x3f
	.zero		1


	//   ....[81]....
        /*0d80*/ 	.word	0x00018d60
        /*0d84*/ 	.word	0x00000003
        /*0d88*/ 	.word	0x00022860
        /*0d8c*/ 	.short	0x010a
        /*0d8e*/ 	.byte	0x3f
	.zero		1


	//   ....[82]....
        /*0d90*/ 	.word	0x000196f0
        /*0d94*/ 	.word	0x00000000
        /*0d98*/ 	.word	0x00022820
        /*0d9c*/ 	.short	0x010a
        /*0d9e*/ 	.byte	0x3f
	.zero		1


	//   ....[83]....
        /*0da0*/ 	.word	0x00019890
        /*0da4*/ 	.word	0x00000006
        /*0da8*/ 	.word	0x00000000
        /*0dac*/ 	.short	0x010a
        /*0dae*/ 	.byte	0x3f
	.zero		1


	//   ....[84]....
        /*0db0*/ 	.word	0x000198e0
        /*0db4*/ 	.word	0x00000007
        /*0db8*/ 	.word	0x00000000
        /*0dbc*/ 	.short	0x010a
        /*0dbe*/ 	.byte	0x3f
	.zero		1


	//   ....[85]....
        /*0dc0*/ 	.word	0x00019930
        /*0dc4*/ 	.word	0x00000004
        /*0dc8*/ 	.word	0x00000000
        /*0dcc*/ 	.short	0x010a
        /*0dce*/ 	.byte	0x3f
	.zero		1


	//----- nvinfo : EIATTR_NUM_MBARRIERS
	.align		4
.L_385:
        /*0dd0*/ 	.byte	0x03, 0x38
        /*0dd2*/ 	.short	0x0016


	//----- nvinfo : EIATTR_EXIT_INSTR_OFFSETS
	.align		4
        /*0dd4*/ 	.byte	0x04, 0x1c
        /*0dd6*/ 	.short	(.L_387 - .L_386)


	//   ....[0]....
.L_386:
        /*0dd8*/ 	.word	0x00000a80


	//   ....[1]....
        /*0ddc*/ 	.word	0x000116f0


	//   ....[2]....
        /*0de0*/ 	.word	0x00017c20


	//----- nvinfo : EIATTR_MAX_THREADS
	.align		4
.L_387:
        /*0de4*/ 	.byte	0x04, 0x05
        /*0de6*/ 	.short	(.L_389 - .L_388)
.L_388:
        /*0de8*/ 	.word	0x00000180
        /*0dec*/ 	.word	0x00000001
        /*0df0*/ 	.word	0x00000001


	//----- nvinfo : EIATTR_CRS_STACK_SIZE
	.align		4
.L_389:
        /*0df4*/ 	.byte	0x04, 0x1e
        /*0df6*/ 	.short	(.L_391 - .L_390)
.L_390:
        /*0df8*/ 	.word	0x00000000


	//----- nvinfo : EIATTR_CBANK_PARAM_SIZE
	.align		4
.L_391:
        /*0dfc*/ 	.byte	0x03, 0x19
        /*0dfe*/ 	.short	0x0af0


	//----- nvinfo : EIATTR_PARAM_CBANK
	.align		4
        /*0e00*/ 	.byte	0x04, 0x0a
        /*0e02*/ 	.short	(.L_393 - .L_392)
	.align		4
.L_392:
        /*0e04*/ 	.word	index@(.nv.constant0._ZN7cutlass13device_kernelIN5flash11enable_sm90INS1_16FlashAttnFwdSm90INS1_25CollectiveMainloopFwdSm90ILi2EN4cute5tupleIJNS5_1CILi1EEES8_S8_EEENS6_IJNS7_ILi128EEENS7_ILi96EEENS7_ILi64EEEEEELi256ENS_10bfloat16_tEfNS_4arch4Sm90ELb0ELb1ELb1ELb1ELb0ELb0ELb0ELb1ELb0ELb1ELb0ELb0EEENS1_21CollectiveEpilogueFwdINS6_IJSA_NS7_ILi256EEESB_EEES9_SE_SG_Li256ELb1ELb1ELb0ELb0EEENS1_36VarlenDynamicPersistentTileSchedulerILi128ELi96ELi256ELi128ELb0ELb1ELb1ELb1ELb0ELb1EEEEEEEEEvNT_6ParamsE)
        /*0e08*/ 	.short	0x0210
        /*0e0a*/ 	.short	0x0af0


	//----- nvinfo : EIATTR_SW_WAR
	.align		4
.L_393:
        /*0e0c*/ 	.byte	0x04, 0x36
        /*0e0e*/ 	.short	(.L_395 - .L_394)
.L_394:
        /*0e10*/ 	.word	0x00000008
.L_395:


//--------------------- .nv.info._ZN7cutlass13device_kernelIN5flash11enable_sm90INS1_16FlashAttnFwdSm90INS1_25CollectiveMainloopFwdSm90ILi2EN4cute5tupleIJNS5_1CILi1EEES8_S8_EEENS6_IJNS7_ILi128EEENS7_ILi96EEENS7_ILi64EEEEEELi256ENS_10bfloat16_tEfNS_4arch4Sm90ELb0ELb1ELb1ELb1ELb0ELb1ELb0ELb1ELb0ELb1ELb0ELb0EEENS1_21CollectiveEpilogueFwdINS6_IJSA_NS7_ILi256EEESB_EEES9_SE_SG_Li256ELb1ELb1ELb0ELb0EEENS1_36VarlenDynamicPersistentTileSchedulerILi128ELi96ELi256ELi128ELb0ELb1ELb1ELb1ELb0ELb1EEEEEEEEEvNT_6ParamsE --------------------------
	.section	.nv.info._ZN7cutlass13device_kernelIN5flash11enable_sm90INS1_16FlashAttnFwdSm90INS1_25CollectiveMainloopFwdSm90ILi2EN4cute5tupleIJNS5_1CILi1EEES8_S8_EEENS6_IJNS7_ILi128EEENS7_ILi96EEENS7_ILi64EEEEEELi256ENS_10bfloat16_tEfNS_4arch4Sm90ELb0ELb1ELb1ELb1ELb0ELb1ELb0ELb1ELb0ELb1ELb0ELb0EEENS1_21CollectiveEpilogueFwdINS6_IJSA_NS7_ILi256EEESB_EEES9_SE_SG_Li256ELb1ELb1ELb0ELb0EEENS1_36VarlenDynamicPersistentTileSchedulerILi128ELi96ELi256ELi128ELb0ELb1ELb1ELb1ELb0ELb1EEEEEEEEEvNT_6ParamsE,"",@"SHT_CUDA_INFO"
	.sectionflags	@""
	.align	4


	//----- nvinfo : EIATTR_CUDA_API_VERSION
	.align		4
        /*0000*/ 	.byte	0x04, 0x37
        /*0002*/ 	.short	(.L_397 - .L_396)
.L_396:
        /*0004*/ 	.word	0x00000082


	//----- nvinfo : EIATTR_KPARAM_INFO
	.align		4
.L_397:
        /*0008*/ 	.byte	0x04, 0x17
        /*000a*/ 	.short	(.L_399 - .L_398)
.L_398:
        /*000c*/ 	.word	0x00000000
        /*0010*/ 	.short	0x0000
        /*0012*/ 	.short	0x0070
        /*0014*/ 	.byte	0x00, 0xf0, 0x01, 0x2a


	//----- nvinfo : EIATTR_SPARSE_MMA_MASK
	.align		4
.L_399:
        /*0018*/ 	.byte	0x03, 0x50
        /*001a*/ 	.short	0x0000


	//----- nvinfo : EIATTR_MAXREG_COUNT
	.align		4
        /*001c*/ 	.byte	0x03, 0x1b
        /*001e*/ 	.short	0x00a8


	//----- nvinfo : EIATTR_NUM_BARRIERS
	.align		4
        /*0020*/ 	.byte	0x02, 0x4c
        /*0022*/ 	.byte	0x10
	.zero		1


	//----- nvinfo : EIATTR_EXTERNS
	.align		4
        /*0024*/ 	.byte	0x04, 0x0f
        /*0026*/ 	.short	(.L_401 - .L_400)


	//   ....[0]....
	.align		4
.L_400:
        /*0028*/ 	.word	index@(__assertfail)


	//----- nvinfo : EIATTR_ANNOTATIONS
	.align		4
.L_401:
        /*002c*/ 	.byte	0x04, 0x55
        /*002e*/ 	.short	(.L_403 - .L_402)


	//   ....[0]....
.L_402:
        /* <DEDUP_REMOVED lines=79> */


	//----- nvinfo : EIATTR_MERCURY_ISA_VERSION
	.align		4
.L_403:
        /*0510*/ 	.byte	0x03, 0x5f
        /*0512*/ 	.short	0x0101


	//----- nvinfo : EIATTR_UNUSED_LOAD_BYTE_OFFSET
	.align		4
        /*0514*/ 	.byte	0x04, 0x44
        /*0516*/ 	.short	(.L_405 - .L_404)


	//   ....[0]....
.L_404:
        /*0518*/ 	.word	0x00000ac0
        /*051c*/ 	.word	0x0000fff0


	//   ....[1]....
        /*0520*/ 	.word	0x00016a00
        /*0524*/ 	.word	0x0000fff0


	//----- nvinfo : EIATTR_INT_WARP_WIDE_INSTR_OFFSETS
	.align		4
.L_405:
        /*0528*/ 	.byte	0x04, 0x31
        /*052a*/ 	.short	(.L_407 - .L_406)


	//   ....[0]....
.L_406:
        /*052c*/ 	.word	0x00000180


	//   ....[1]....
        /*0530*/ 	.word	0x00000220


	//   ....[2]....
        /*0534*/ 	.word	0x00000290


	//   ....[3]....
        /*0538*/ 	.word	0x0001c7b0


	//   ....[4]....
        /*053c*/ 	.word	0x0001c840


	//   ....[5]....
        /*0540*/ 	.word	0x000205b0


	//   ....[6]....
        /*0544*/ 	.word	0x00020640


	//----- nvinfo : EIATTR_COOP_GROUP_MASK_REGIDS
	.align		4
.L_407:
        /*0548*/ 	.byte	0x04, 0x29
        /*054a*/ 	.short	(.L_409 - .L_408)


	//   ....[0]....
.L_408:
        /*054c*/ 	.word	0xffffffff


	//   ....[1]....
        /*0550*/ 	.word	0xffffffff


	//   ....[2]....
        /*0554*/ 	.word	0xffffffff


	//   ....[3]....
        /*0558*/ 	.word	0xffffffff


	//   ....[4]....
        /*055c*/ 	.word	0xffffffff


	//   ....[5]....
        /*0560*/ 	.word	0xffffffff


	//   ....[6]....
        /*0564*/ 	.word	0xffffffff


	//   ....[7]....
        /*0568*/ 	.word	0xffffffff


	//   ....[8]....
        /*056c*/ 	.word	0xffffffff


	//   ....[9]....
        /*0570*/ 	.word	0xffffffff


	//   ....[10]....
        /*0574*/ 	.word	0xffffffff


	//   ....[11]....
        /*0578*/ 	.word	0xffffffff


	//   ....[12]....
        /*057c*/ 	.word	0xffffffff


	//   ....[13]....
        /*0580*/ 	.word	0xffffffff


	//   ....[14]....
        /*0584*/ 	.word	0xffffffff


	//   ....[15]....
        /*0588*/ 	.word	0xffffffff


	//   ....[16]....
        /*058c*/ 	.word	0xffffffff


	//   ....[17]....
        /*0590*/ 	.word	0xffffffff


	//   ....[18]....
        /*0594*/ 	.word	0xffffffff


	//   ....[19]....
        /*0598*/ 	.word	0xffffffff


	//   ....[20]....
        /*059c*/ 	.word	0xffffffff


	//   ....[21]....
        /*05a0*/ 	.word	0xffffffff


	//   ....[22]....
        /*05a4*/ 	.word	0xffffffff


	//   ....[23]....
        /*05a8*/ 	.word	0xffffffff


	//   ....[24]....
        /*05ac*/ 	.word	0xffffffff


	//   ....[25]....
        /*05b0*/ 	.word	0xffffffff


	//   ....[26]....
        /*05b4*/ 	.word	0xffffffff


	//   ....[27]....
        /*05b8*/ 	.word	0xffffffff


	//   ....[28]....
        /*05bc*/ 	.word	0xffffffff


	//   ....[29]....
        /*05c0*/ 	.word	0xffffffff


	//   ....[30]....
        /*05c4*/ 	.word	0xffffffff


	//   ....[31]....
        /*05c8*/ 	.word	0xffffffff


	//   ....[32]....
        /*05cc*/ 	.word	0xffffffff


	//   ....[33]....
        /*05d0*/ 	.word	0xffffffff


	//   ....[34]....
        /*05d4*/ 	.word	0xffffffff


	//   ....[35]....
        /*05d8*/ 	.word	0xffffffff


	//   ....[36]....
        /*05dc*/ 	.word	0xffffffff


	//   ....[37]....
        /*05e0*/ 	.word	0xffffffff


	//   ....[38]....
        /*05e4*/ 	.word	0xffffffff


	//   ....[39]....
        /*05e8*/ 	.word	0xffffffff


	//   ....[40]....
        /*05ec*/ 	.word	0xffffffff


	//   ....[41]....
        /*05f0*/ 	.word	0xffffffff


	//   ....[42]....
        /*05f4*/ 	.word	0xffffffff


	//   ....[43]....
        /*05f8*/ 	.word	0xffffffff


	//   ....[44]....
        /*05fc*/ 	.word	0xffffffff


	//   ....[45]....
        /*0600*/ 	.word	0xffffffff


	//   ....[46]....
        /*0604*/ 	.word	0xffffffff


	//   ....[47]....
        /*0608*/ 	.word	0xffffffff


	//   ....[48]....
        /*060c*/ 	.word	0xffffffff


	//   ....[49]....
        /*0610*/ 	.word	0xffffffff


	//   ....[50]....
        /*0614*/ 	.word	0xffffffff


	//   ....[51]....
        /*0618*/ 	.word	0xffffffff


	//   ....[52]....
        /*061c*/ 	.word	0xffffffff


	//   ....[53]....
        /*0620*/ 	.word	0xffffffff


	//   ....[54]....
        /*0624*/ 	.word	0xffffffff


	//   ....[55]....
        /*0628*/ 	.word	0xffffffff


	//   ....[56]....
        /*062c*/ 	.word	0xffffffff


	//   ....[57]....
        /*0630*/ 	.word	0xffffffff


	//   ....[58]....
        /*0634*/ 	.word	0xffffffff


	//   ....[59]....
        /*0638*/ 	.word	0xffffffff


	//   ....[60]....
        /*063c*/ 	.word	0xffffffff


	//   ....[61]....
        /*0640*/ 	.word	0xffffffff


	//   ....[62]....
        /*0644*/ 	.word	0xffffffff


	//   ....[63]....
        /*0648*/ 	.word	0xffffffff


	//   ....[64]....
        /*064c*/ 	.word	0xffffffff


	//   ....[65]....
        /*0650*/ 	.word	0xffffffff


	//   ....[66]....
        /*0654*/ 	.word	0xffffffff


	//   ....[67]....
        /*0658*/ 	.word	0xffffffff


	//   ....[68]....
        /*065c*/ 	.word	0xffffffff


	//   ....[69]....
        /*0660*/ 	.word	0xffffffff


	//   ....[70]....
        /*0664*/ 	.word	0xffffffff


	//   ....[71]....
        /*0668*/ 	.word	0xffffffff


	//   ....[72]....
        /*066c*/ 	.word	0xffffffff


	//   ....[73]....
        /*0670*/ 	.word	0xffffffff


	//   ....[74]....
        /*0674*/ 	.word	0xffffffff


	//   ....[75]....
        /*0678*/ 	.word	0xffffffff


	//   ....[76]....
        /*067c*/ 	.word	0xffffffff


	//   ....[77]....
        /*0680*/ 	.word	0xffffffff


	//   ....[78]....
        /*0684*/ 	.word	0xffffffff


	//   ....[79]....
        /*0688*/ 	.word	0xffffffff


	//   ....[80]....
        /*068c*/ 	.word	0xffffffff


	//   ....[81]....
        /*0690*/ 	.word	0xffffffff


	//   ....[82]....
        /*0694*/ 	.word	0xffffffff


	//   ....[83]....
        /*0698*/ 	.word	0xffffffff


	//   ....[84]....
        /*069c*/ 	.word	0xffffffff


	//   ....[85]....
        /*06a0*/ 	.word	0xffffffff


	//   ....[86]....
        /*06a4*/ 	.word	0xffffffff


	//   ....[87]....
        /*06a8*/ 	.word	0xffffffff


	//   ....[88]....
        /*06ac*/ 	.word	0xffffffff


	//   ....[89]....
        /*06b0*/ 	.word	0xffffffff


	//   ....[90]....
        /*06b4*/ 	.word	0xffffffff


	//   ....[91]....
        /*06b8*/ 	.word	0xffffffff


	//   ....[92]....
        /*06bc*/ 	.word	0xffffffff


	//   ....[93]....
        /*06c0*/ 	.word	0xffffffff


	//   ....[94]....
        /*06c4*/ 	.word	0xffffffff


	//   ....[95]....
        /*06c8*/ 	.word	0xffffffff


	//   ....[96]....
        /*06cc*/ 	.word	0xffffffff


	//   ....[97]....
        /*06d0*/ 	.word	0xffffffff


	//   ....[98]....
        /*06d4*/ 	.word	0xffffffff


	//   ....[99]....
        /*06d8*/ 	.word	0xffffffff


	//   ....[100]....
        /*06dc*/ 	.word	0xffffffff


	//   ....[101]....
        /*06e0*/ 	.word	0xffffffff


	//   ....[102]....
        /*06e4*/ 	.word	0xffffffff


	//   ....[103]....
        /*06e8*/ 	.word	0xffffffff


	//   ....[104]....
        /*06ec*/ 	.word	0xffffffff


	//   ....[105]....
        /*06f0*/ 	.word	0xffffffff


	//   ....[106]....
        /*06f4*/ 	.word	0xffffffff


	//   ....[107]....
        /*06f8*/ 	.word	0xffffffff


	//   ....[108]....
        /*06fc*/ 	.word	0xffffffff


	//   ....[109]....
        /*0700*/ 	.word	0xffffffff


	//   ....[110]....
        /*0704*/ 	.word	0xffffffff


	//   ....[111]....
        /*0708*/ 	.word	0xffffffff


	//   ....[112]....
        /*070c*/ 	.word	0xffffffff


	//   ....[113]....
        /*0710*/ 	.word	0xffffffff


	//   ....[114]....
        /*0714*/ 	.word	0xffffffff


	//   ....[115]....
        /*0718*/ 	.word	0xffffffff


	//   ....[116]....
        /*071c*/ 	.word	0xffffffff


	//   ....[117]....
        /*0720*/ 	.word	0xffffffff


	//   ....[118]....
        /*0724*/ 	.word	0xffffffff


	//   ....[119]....
        /*0728*/ 	.word	0xffffffff


	//   ....[120]....
        /*072c*/ 	.word	0xffffffff


	//   ....[121]....
        /*0730*/ 	.word	0xffffffff


	//   ....[122]....
        /*0734*/ 	.word	0x0500000f


	//   ....[123]....
        /*0738*/ 	.word	0x0500000f


	//   ....[124]....
        /*073c*/ 	.word	0x0500000f


	//   ....[125]....
        /*0740*/ 	.word	0x0500000f


	//   ....[126]....
        /*0744*/ 	.word	0x0500000f


	//   ....[127]....
        /*0748*/ 	.word	0x0500000f


	//   ....[128]....
        /*074c*/ 	.word	0x0500000f


	//   ....[129]....
        /*0750*/ 	.word	0x0500000f


	//   ....[130]....
        /*0754*/ 	.word	0x0500000f


	//   ....[131]....
        /*0758*/ 	.word	0x0500000f


	//   ....[132]....
        /*075c*/ 	.word	0x0500000f


	//   ....[133]....
        /*0760*/ 	.word	0x0500000f


	//   ....[134]....
        /*0764*/ 	.word	0x0500000f


	//   ....[135]....
        /*0768*/ 	.word	0x0500000f


	//   ....[136]....
        /*076c*/ 	.word	0x0500000f


	//   ....[137]....
        /*0770*/ 	.word	0x0500000f


	//   ....[138]....
        /*0774*/ 	.word	0x0500000f


	//   ....[139]....
        /*0778*/ 	.word	0x0500000f


	//   ....[140]....
        /*077c*/ 	.word	0x0500000f


	//   ....[141]....
        /*0780*/ 	.word	0x0500000f


	//   ....[142]....
        /*0784*/ 	.word	0x0500000f


	//   ....[143]....
        /*0788*/ 	.word	0x0500000f


	//   ....[144]....
        /*078c*/ 	.word	0x0500000f


	//   ....[145]....
        /*0790*/ 	.word	0x0500000f


	//   ....[146]....
        /*0794*/ 	.word	0x0500000f


	//   ....[147]....
        /*0798*/ 	.word	0x0500000f


	//   ....[148]....
        /*079c*/ 	.word	0x0500000f


	//   ....[149]....
        /*07a0*/ 	.word	0x0500000f


	//   ....[150]....
        /*07a4*/ 	.word	0x0500000f


	//   ....[151]....
        /*07a8*/ 	.word	0x0500000f


	//   ....[152]....
        /*07ac*/ 	.word	0x0500000f


	//   ....[153]....
        /*07b0*/ 	.word	0x0500000f


	//   ....[154]....
        /*07b4*/ 	.word	0x0500000f


	//   ....[155]....
        /*07b8*/ 	.word	0x0500000f


	//   ....[156]....
        /*07bc*/ 	.word	0x0500000f


	//   ....[157]....
        /*07c0*/ 	.word	0x0500000f


	//   ....[158]....
        /*07c4*/ 	.word	0x0500000f


	//   ....[159]....
        /*07c8*/ 	.word	0x0500000f


	//   ....[160]....
        /*07cc*/ 	.word	0x0500000f


	//   ....[161]....
        /*07d0*/ 	.word	0x0500000f


	//   ....[162]....
        /*07d4*/ 	.word	0x0500000f


	//   ....[163]....
        /*07d8*/ 	.word	0x0500000f


	//   ....[164]....
        /*07dc*/ 	.word	0x0500000f


	//   ....[165]....
        /*07e0*/ 	.word	0x0500000f


	//   ....[166]....
        /*07e4*/ 	.word	0x0500000f


	//   ....[167]....
        /*07e8*/ 	.word	0x0500000f


	//   ....[168]....
        /*07ec*/ 	.word	0x0500000f


	//   ....[169]....
        /*07f0*/ 	.word	0x0500000f


	//   ....[170]....
        /*07f4*/ 	.word	0x0500000f


	//   ....[171]....
        /*07f8*/ 	.word	0x0500000f


	//   ....[172]....
        /*07fc*/ 	.word	0x0500000f


	//   ....[173]....
        /*0800*/ 	.word	0x0500000f


	//   ....[174]....
        /*0804*/ 	.word	0x0500000f


	//   ....[175]....
        /*0808*/ 	.word	0x0500000f


	//   ....[176]....
        /*080c*/ 	.word	0x0500000f


	//   ....[177]....
        /*0810*/ 	.word	0x0500000f


	//   ....[178]....
        /*0814*/ 	.word	0x0500000f


	//   ....[179]....
        /*0818*/ 	.word	0x0500000f


	//   ....[180]....
        /*081c*/ 	.word	0x0500000f


	//   ....[181]....
        /*0820*/ 	.word	0x0500000f


	//   ....[182]....
        /*0824*/ 	.word	0x0500000f


	//----- nvinfo : EIATTR_COOP_GROUP_INSTR_OFFSETS
	.align		4
.L_409:
        /*0828*/ 	.byte	0x04, 0x28
        /*082a*/ 	.short	(.L_411 - .L_410)


	//   ....[0]....
.L_410:
        /*082c*/ 	.word	0x00000060


	//   ....[1]....
        /*0830*/ 	.word	0x00000190


	//   ....[2]....
        /*0834*/ 	.word	0x00000240


	//   ....[3]....
        /*0838*/ 	.word	0x00000400


	//   ....[4]....
        /*083c*/ 	.word	0x00000560


	//   ....[5]....
        /*0840*/ 	.word	0x00000680


	//   ....[6]....
        /*0844*/ 	.word	0x000007e0


	//   ....[7]....
        /*0848*/ 	.word	0x000065a0


	//   ....[8]....
        /*084c*/ 	.word	0x00006cc0


	//   ....[9]....
        /*0850*/ 	.word	0x00006cd0


	//   ....[10]....
        /*0854*/ 	.word	0x00006ce0


	//   ....[11]....
        /*0858*/ 	.word	0x00006cf0


	//   ....[12]....
        /*085c*/ 	.word	0x00006ff0


	//   ....[13]....
        /*0860*/ 	.word	0x00007000


	//   ....[14]....
        /*0864*/ 	.word	0x00007010


	//   ....[15]....
        /*0868*/ 	.word	0x00007020


	//   ....[16]....
        /*086c*/ 	.word	0x00008320


	//   ....[17]....
        /*0870*/ 	.word	0x00008340


	//   ....[18]....
        /*0874*/ 	.word	0x00008350


	//   ....[19]....
        /*0878*/ 	.word	0x00008360


	//   ....[20]....
        /*087c*/ 	.word	0x00008440


	//   ....[21]....
        /*0880*/ 	.word	0x00008450


	//   ....[22]....
        /*0884*/ 	.word	0x000084e0


	//   ....[23]....
        /*0888*/ 	.word	0x00008530


	//   ....[24]....
        /*088c*/ 	.word	0x00009e70


	//   ....[25]....
        /*0890*/ 	.word	0x0000a7a0


	//   ....[26]....
        /*0894*/ 	.word	0x0000b210


	//   ....[27]....
        /*0898*/ 	.word	0x0000b2f0


	//   ....[28]....
        /*089c*/ 	.word	0x0000b8b0


	//   ....[29]....
        /*08a0*/ 	.word	0x0000b920


	//   ....[30]....
        /*08a4*/ 	.word	0x0000cbc0


	//   ....[31]....
        /*08a8*/ 	.word	0x0000d4a0


	//   ....[32]....
        /*08ac*/ 	.word	0x0000e280


	//   ....[33]....
        /*08b0*/ 	.word	0x0000e3e0


	//   ....[34]....
        /*08b4*/ 	.word	0x0000ed10


	//   ....[35]....
        /*08b8*/ 	.word	0x0000eee0


	//   ....[36]....
        /*08bc*/ 	.word	0x00010ba0


	//   ....[37]....
        /*08c0*/ 	.word	0x00010c00


	//   ....[38]....
        /*08c4*/ 	.word	0x00011650


	//   ....[39]....
        /*08c8*/ 	.word	0x000116b0


	//   ....[40]....
        /*08cc*/ 	.word	0x00012ba0


	//   ....[41]....
        /*08d0*/ 	.word	0x00013450


	//   ....[42]....
        /*08d4*/ 	.word	0x00014230


	//   ....[43]....
        /*08d8*/ 	.word	0x00014350


	//   ....[44]....
        /*08dc*/ 	.word	0x00014cb0


	//   ....[45]....
        /*08e0*/ 	.word	0x00014e80


	//   ....[46]....
        /*08e4*/ 	.word	0x00015f80


	//   ....[47]....
        /*08e8*/ 	.word	0x00015fe0


	//   ....[48]....
        /*08ec*/ 	.word	0x00016020


	//   ....[49]....
        /*08f0*/ 	.word	0x00016050


	//   ....[50]....
        /*08f4*/ 	.word	0x000179e0


	//   ....[51]....
        /*08f8*/ 	.word	0x00017a20


	//   ....[52]....
        /*08fc*/ 	.word	0x00017a50


	//   ....[53]....
        /*0900*/ 	.word	0x00017a80


	//   ....[54]....
        /*0904*/ 	.word	0x000183c0


	//   ....[55]....
        /*0908*/ 	.word	0x000183e0


	//   ....[56]....
        /*090c*/ 	.word	0x00018530


	//   ....[57]....
        /*0910*/ 	.word	0x00018550


	//   ....[58]....
        /*0914*/ 	.word	0x00018690


	//   ....[59]....
        /*0918*/ 	.word	0x000186b0


	//   ....[60]....
        /*091c*/ 	.word	0x000187f0


	//   ....[61]....
        /*0920*/ 	.word	0x00018800


	//   ....[62]....
        /*0924*/ 	.word	0x00019060


	//   ....[63]....
        /*0928*/ 	.word	0x00019070


	//   ....[64]....
        /*092c*/ 	.word	0x00019250


	//   ....[65]....
        /*0930*/ 	.word	0x00019260


	//   ....[66]....
        /*0934*/ 	.word	0x00019430


	//   ....[67]....
        /*0938*/ 	.word	0x00019440


	//   ....[68]....
        /*093c*/ 	.word	0x00019610


	//   ....[69]....
        /*0940*/ 	.word	0x00019620


	//   ....[70]....
        /*0944*/ 	.word	0x00019850


	//   ....[71]....
        /*0948*/ 	.word	0x00019a20


	//   ....[72]....
        /*094c*/ 	.word	0x00019a50


	//   ....[73]....
        /*0950*/ 	.word	0x00019a80


	//   ....[74]....
        /*0954*/ 	.word	0x00019ab0


	//   ....[75]....
        /*0958*/ 	.word	0x00019ae0


	//   ....[76]....
        /*095c*/ 	.word	0x00019b10


	//   ....[77]....
        /*0960*/ 	.word	0x00019c80


	//   ....[78]....
        /*0964*/ 	.word	0x00019cb0


	//   ....[79]....
        /*0968*/ 	.word	0x00019ce0


	//   ....[80]....
        /*096c*/ 	.word	0x00019d10


	//   ....[81]....
        /*0970*/ 	.word	0x00019d40


	//   ....[82]....
        /*0974*/ 	.word	0x00019d70


	//   ....[83]....
        /*0978*/ 	.word	0x00019e10


	//   ....[84]....
        /*097c*/ 	.word	0x00019e70


	//   ....[85]....
        /*0980*/ 	.word	0x00019f00


	//   ....[86]....
        /*0984*/ 	.word	0x0001afb0


	//   ....[87]....
        /*0988*/ 	.word	0x0001cd70


	//   ....[88]....
        /*098c*/ 	.word	0x0001d8a0


	//   ....[89]....
        /*0990*/ 	.word	0x0001d8c0


	//   ....[90]....
        /*0994*/ 	.word	0x0001d970


	//   ....[91]....
        /*0998*/ 	.word	0x0001d980


	//   ....[92]....
        /*099c*/ 	.word	0x0001da00


	//   ....[93]....
        /*09a0*/ 	.word	0x0001da10


	//   ....[94]....
        /*09a4*/ 	.word	0x0001da90


	//   ....[95]....
        /*09a8*/ 	.word	0x0001daa0


	//   ....[96]....
        /*09ac*/ 	.word	0x0001db20


	//   ....[97]....
        /*09b0*/ 	.word	0x0001db30


	//   ....[98]....
        /*09b4*/ 	.word	0x0001dbb0


	//   ....[99]....
        /*09b8*/ 	.word	0x0001dbc0


	//   ....[100]....
        /*09bc*/ 	.word	0x0001dc40


	//   ....[101]....
        /*09c0*/ 	.word	0x0001dc50


	//   ....[102]....
        /*09c4*/ 	.word	0x0001dca0


	//   ....[103]....
        /*09c8*/ 	.word	0x0001dcc0


	//   ....[104]....
        /*09cc*/ 	.word	0x00020840


	//   ....[105]....
        /*09d0*/ 	.word	0x000208a0


	//   ....[106]....
        /*09d4*/ 	.word	0x000208d0


	//   ....[107]....
        /*09d8*/ 	.word	0x00020900


	//   ....[108]....
        /*09dc*/ 	.word	0x00020930


	//   ....[109]....
        /*09e0*/ 	.word	0x00020960


	//   ....[110]....
        /*09e4*/ 	.word	0x00020990


	//   ....[111]....
        /*09e8*/ 	.word	0x000209a0


	//   ....[112]....
        /*09ec*/ 	.word	0x00020b20


	//   ....[113]....
        /*09f0*/ 	.word	0x00020b50


	//   ....[114]....
        /*09f4*/ 	.word	0x00020b80


	//   ....[115]....
        /*09f8*/ 	.word	0x00020bb0


	//   ....[116]....
        /*09fc*/ 	.word	0x00020be0


	//   ....[117]....
        /*0a00*/ 	.word	0x00020c10


	//   ....[118]....
        /*0a04*/ 	.word	0x00020cd0


	//   ....[119]....
        /*0a08*/ 	.word	0x00020cf0


	//   ....[120]....
        /*0a0c*/ 	.word	0x00020d60


	//   ....[121]....
        /*0a10*/ 	.word	0x00021430


	//   ....[122]....
        /*0a14*/ 	.word	0x000218c0


	//   ....[123]....
        /*0a18*/ 	.word	0x00021960


	//   ....[124]....
        /*0a1c*/ 	.word	0x000219f0


	//   ....[125]....
        /*0a20*/ 	.word	0x00021a40


	//   ....[126]....
        /*0a24*/ 	.word	0x00021a90


	//   ....[127]....
        /*0a28*/ 	.word	0x00021b20


	//   ....[128]....
        /*0a2c*/ 	.word	0x00021bb0


	//   ....[129]....
        /*0a30*/ 	.word	0x00021c00


	//   ....[130]....
        /*0a34*/ 	.word	0x00021c50


	//   ....[131]....
        /*0a38*/ 	.word	0x00021d40


	//   ....[132]....
        /*0a3c*/ 	.word	0x00021df0


	//   ....[133]....
        /*0a40*/ 	.word	0x00021e70


	//   ....[134]....
        /*0a44*/ 	.word	0x00021ef0


	//   ....[135]....
        /*0a48*/ 	.word	0x00021f90


	//   ....[136]....
        /*0a4c*/ 	.word	0x00022030


	//   ....[137]....
        /*0a50*/ 	.word	0x000220b0


	//   ....[138]....
        /*0a54*/ 	.word	0x000221c0


	//   ....[139]....
        /*0a58*/ 	.word	0x000225a0


	//   ....[140]....
        /*0a5c*/ 	.word	0x000225f0


	//   ....[141]....
        /*0a60*/ 	.word	0x00022680


	//   ....[142]....
        /*0a64*/ 	.word	0x00022710


	//   ....[143]....
        /*0a68*/ 	.word	0x000227a0


	//   ....[144]....
        /*0a6c*/ 	.word	0x00022830


	//   ....[145]....
        /*0a70*/ 	.word	0x000228c0


	//   ....[146]....
        /*0a74*/ 	.word	0x00022950


	//   ....[147]....
        /*0a78*/ 	.word	0x00022a10


	//   ....[148]....
        /*0a7c*/ 	.word	0x00022d00


	//   ....[149]....
        /*0a80*/ 	.word	0x00022ec0


	//   ....[150]....
        /*0a84*/ 	.word	0x00022f10


	//   ....[151]....
        /*0a88*/ 	.word	0x00022f70


	//   ....[152]....
        /*0a8c*/ 	.word	0x00023060


	//   ....[153]....
        /*0a90*/ 	.word	0x000230c0


	//   ....[154]....
        /*0a94*/ 	.word	0x000231b0


	//   ....[155]....
        /*0a98*/ 	.word	0x00023210


	//   ....[156]....
        /*0a9c*/ 	.word	0x00023300


	//   ....[157]....
        /*0aa0*/ 	.word	0x00023360


	//   ....[158]....
        /*0aa4*/ 	.word	0x00023450


	//   ....[159]....
        /*0aa8*/ 	.word	0x000234b0


	//   ....[160]....
        /*0aac*/ 	.word	0x000235a0


	//   ....[161]....
        /*0ab0*/ 	.word	0x00023600


	//   ....[162]....
        /*0ab4*/ 	.word	0x000236d0


	//   ....[163]....
        /*0ab8*/ 	.word	0x00023750


	//   ....[164]....
        /*0abc*/ 	.word	0x00023820


	//   ....[165]....
        /*0ac0*/ 	.word	0x00023b50


	//   ....[166]....
        /*0ac4*/ 	.word	0x00023bf0


	//   ....[167]....
        /*0ac8*/ 	.word	0x00023d10


	//   ....[168]....
        /*0acc*/ 	.word	0x00023d80


	//   ....[169]....
        /*0ad0*/ 	.word	0x00023e00


	//   ....[170]....
        /*0ad4*/ 	.word	0x00023e80


	//   ....[171]....
        /*0ad8*/ 	.word	0x00023f00


	//   ....[172]....
        /*0adc*/ 	.word	0x00023f90


	//   ....[173]....
        /*0ae0*/ 	.word	0x00024030


	//   ....[174]....
        /*0ae4*/ 	.word	0x000240d0


	//   ....[175]....
        /*0ae8*/ 	.word	0x00024140


	//   ....[176]....
        /*0aec*/ 	.word	0x000241b0


	//   ....[177]....
        /*0af0*/ 	.word	0x00024220


	//   ....[178]....
        /*0af4*/ 	.word	0x000242a0


	//   ....[179]....
        /*0af8*/ 	.word	0x00024320


	//   ....[180]....
        /*0afc*/ 	.word	0x000243c0


	//   ....[181]....
        /*0b00*/ 	.word	0x00024450


	//   ....[182]....
        /*0b04*/ 	.word	0x00024580


	//----- nvinfo : EIATTR_REG_RECONFIG
	.align		4
.L_411:
        /*0b08*/ 	.byte	0x01, 0x54
	.zero		2


	//----- nvinfo : EIATTR_SYSCALL_OFFSETS
	.align		4
        /*0b0c*/ 	.byte	0x04, 0x46
        /*0b0e*/ 	.short	(.L_413 - .L_412)


	//   ....[0]....
.L_412:
        /*0b10*/ 	.word	0x00001b90


	//   ....[1]....
        /*0b14*/ 	.word	0x00001ce0


	//   ....[2]....
        /*0b18*/ 	.word	0x00006740


	//   ....[3]....
        /*0b1c*/ 	.word	0x00006a50


	//   ....[4]....
        /*0b20*/ 	.word	0x0001c9b0


	//   ....[5]....
        /*0b24*/ 	.word	0x0001cb00


	//   ....[6]....
        /*0b28*/ 	.word	0x0001cbf0


	//   ....[7]....
        /*0b2c*/ 	.word	0x0001d460


	//----- nvinfo : EIATTR_MBARRIER_INSTR_OFFSETS
	.align		4
.L_413:
        /*0b30*/ 	.byte	0x04, 0x39
        /*0b32*/ 	.short	(.L_415 - .L_414)


	//   ....[0]....
.L_414:
        /*0b34*/ 	.word	0x000002b0
        /*0b38*/ 	.word	0x000000ff
        /*0b3c*/ 	.word	0x00022800
        /*0b40*/ 	.short	0x0100
        /*0b42*/ 	.byte	0x08
	.zero		1


	//   ....[1]....
        /*0b44*/ 	.word	0x000002c0
        /*0b48*/ 	.word	0x000000ff
        /*0b4c*/ 	.word	0x00022820
        /*0b50*/ 	.short	0x0100
        /*0b52*/ 	.byte	0x08
	.zero		1


	//   ....[2]....
        /*0b54*/ 	.word	0x000003b0
        /*0b58*/ 	.word	0x000000ff
        /*0b5c*/ 	.word	0x00022830
        /*0b60*/ 	.short	0x0100
        /*0b62*/ 	.byte	0x08
	.zero		1


	//   ....[3]....
        /*0b64*/ 	.word	0x000003c0
        /*0b68*/ 	.word	0x000000ff
        /*0b6c*/ 	.word	0x00022840
        /*0b70*/ 	.short	0x0100
        /*0b72*/ 	.byte	0x08
	.zero		1


	//   ....[4]....
        /*0b74*/ 	.word	0x000003d0
        /*0b78*/ 	.word	0x000000ff
        /*0b7c*/ 	.word	0x00022838
        /*0b80*/ 	.short	0x0100
        /*0b82*/ 	.byte	0x08
	.zero		1


	//   ....[5]....
        /*0b84*/ 	.word	0x000003e0
        /*0b88*/ 	.word	0x000000ff
        /*0b8c*/ 	.word	0x00022848
        /*0b90*/ 	.short	0x0100
        /*0b92*/ 	.byte	0x08
	.zero		1


	//   ....[6]....
        /*0b94*/ 	.word	0x00000510
        /*0b98*/ 	.word	0x000000ff
        /*0b9c*/ 	.word	0x00022850
        /*0ba0*/ 	.short	0x0100
        /*0ba2*/ 	.byte	0x08
	.zero		1


	//   ....[7]....
        /*0ba4*/ 	.word	0x00000520
        /*0ba8*/ 	.word	0x000000ff
        /*0bac*/ 	.word	0x00022860
        /*0bb0*/ 	.short	0x0100
        /*0bb2*/ 	.byte	0x08
	.zero		1


	//   ....[8]....
        /*0bb4*/ 	.word	0x00000530
        /*0bb8*/ 	.word	0x000000ff
        /*0bbc*/ 	.word	0x00022858
        /*0bc0*/ 	.short	0x0100
        /*0bc2*/ 	.byte	0x08
	.zero		1


	//   ....[9]....
        /*0bc4*/ 	.word	0x00000540
        /*0bc8*/ 	.word	0x000000ff
        /*0bcc*/ 	.word	0x00022868
        /*0bd0*/ 	.short	0x0100
        /*0bd2*/ 	.byte	0x08
	.zero		1


	//   ....[10]....
        /*0bd4*/ 	.word	0x00000630
        /*0bd8*/ 	.word	0x000000ff
        /*0bdc*/ 	.word	0x00022870
        /*0be0*/ 	.short	0x0100
        /*0be2*/ 	.byte	0x06
	.zero		1


	//   ....[11]....
        /*0be4*/ 	.word	0x00000640
        /*0be8*/ 	.word	0x000000ff
        /*0bec*/ 	.word	0x00022880
        /*0bf0*/ 	.short	0x0100
        /*0bf2*/ 	.byte	0x06
	.zero		1


	//   ....[12]....
        /*0bf4*/ 	.word	0x00000650
        /*0bf8*/ 	.word	0x000000ff
        /*0bfc*/ 	.word	0x00022878
        /*0c00*/ 	.short	0x0100
        /*0c02*/ 	.byte	0x06
	.zero		1


	//   ....[13]....
        /*0c04*/ 	.word	0x00000660
        /*0c08*/ 	.word	0x000000ff
        /*0c0c*/ 	.word	0x00022888
        /*0c10*/ 	.short	0x0100
        /*0c12*/ 	.byte	0x06
	.zero		1


	//   ....[14]....
        /*0c14*/ 	.word	0x00000790
        /*0c18*/ 	.word	0x000000ff
        /*0c1c*/ 	.word	0x00022890
        /*0c20*/ 	.short	0x0100
        /*0c22*/ 	.byte	0x08
	.zero		1


	//   ....[15]....
        /*0c24*/ 	.word	0x000007a0
        /*0c28*/ 	.word	0x000000ff
        /*0c2c*/ 	.word	0x000228a0
        /*0c30*/ 	.short	0x0100
        /*0c32*/ 	.byte	0x08
	.zero		1


	//   ....[16]....
        /*0c34*/ 	.word	0x000007b0
        /*0c38*/ 	.word	0x000000ff
        /*0c3c*/ 	.word	0x00022898
        /*0c40*/ 	.short	0x0100
        /*0c42*/ 	.byte	0x08
	.zero		1


	//   ....[17]....
        /*0c44*/ 	.word	0x000007c0
        /*0c48*/ 	.word	0x000000ff
        /*0c4c*/ 	.word	0x000228a8
        /*0c50*/ 	.short	0x0100
        /*0c52*/ 	.byte	0x08
	.zero		1


	//   ....[18]....
        /*0c54*/ 	.word	0x000008f0
        /*0c58*/ 	.word	0x000000ff
        /*0c5c*/ 	.word	0x000228b0
        /*0c60*/ 	.short	0x0100
        /*0c62*/ 	.byte	0x08
	.zero		1


	//   ....[19]....
        /*0c64*/ 	.word	0x00000900
        /*0c68*/ 	.word	0x000000ff
        /*0c6c*/ 	.word	0x000228c0
        /*0c70*/ 	.short	0x0100
        /*0c72*/ 	.byte	0x08
	.zero		1


	//   ....[20]....
        /*0c74*/ 	.word	0x00000910
        /*0c78*/ 	.word	0x000000ff
        /*0c7c*/ 	.word	0x000228b8
        /*0c80*/ 	.short	0x0100
        /*0c82*/ 	.byte	0x08
	.zero		1


	//   ....[21]....
        /*0c84*/ 	.word	0x00000920
        /*0c88*/ 	.word	0x000000ff
        /*0c8c*/ 	.word	0x000228c8
        /*0c90*/ 	.short	0x0100
        /*0c92*/ 	.byte	0x08
	.zero		1


	//   ....[22]....
        /*0c94*/ 	.word	0x00002f90
        /*0c98*/ 	.word	0x00000062
        /*0c9c*/ 	.word	0x00022890
        /*0ca0*/ 	.short	0x010a
        /*0ca2*/ 	.byte	0x3f
	.zero		1


	//   ....[23]....
        /*0ca4*/ 	.word	0x00004260
        /*0ca8*/ 	.word	0x00000062
        /*0cac*/ 	.word	0x00022890
        /*0cb0*/ 	.short	0x010a
        /*0cb2*/ 	.byte	0x3f
	.zero		1


	//   ....[24]....
        /*0cb4*/ 	.word	0x00005360
        /*0cb8*/ 	.word	0x00000062
        /*0cbc*/ 	.word	0x00022890
        /*0cc0*/ 	.short	0x010a
        /*0cc2*/ 	.byte	0x3f
	.zero		1


	//   ....[25]....
        /*0cc4*/ 	.word	0x00005570
        /*0cc8*/ 	.word	0x00000020
        /*0ccc*/ 	.word	0x00000000
        /*0cd0*/ 	.short	0x0101
        /*0cd2*/ 	.byte	0x3f
	.zero		1


	//   ....[26]....
        /*0cd4*/ 	.word	0x000055b0
        /*0cd8*/ 	.word	0x00000062
        /*0cdc*/ 	.word	0x000228b0
        /*0ce0*/ 	.short	0x010a
        /*0ce2*/ 	.byte	0x3f
	.zero		1


	//   ....[27]....
        /*0ce4*/ 	.word	0x00005c00
        /*0ce8*/ 	.word	0x00000062
        /*0cec*/ 	.word	0x00000000
        /*0cf0*/ 	.short	0x0101
        /*0cf2*/ 	.byte	0x3f
	.zero		1


	//   ....[28]....
        /*0cf4*/ 	.word	0x000067d0
        /*0cf8*/ 	.word	0x00000010
        /*0cfc*/ 	.word	0x00022800
        /*0d00*/ 	.short	0x010a
        /*0d02*/ 	.byte	0x3f
	.zero		1


	//   ....[29]....
        /*0d04*/ 	.word	0x00006820
        /*0d08*/ 	.word	0x00000010
        /*0d0c*/ 	.word	0x00022800
        /*0d10*/ 	.short	0x010a
        /*0d12*/ 	.byte	0x3f
	.zero		1


	//   ....[30]....
        /*0d14*/ 	.word	0x00007260
        /*0d18*/ 	.word	0x00000010
        /*0d1c*/ 	.word	0x00022800
        /*0d20*/ 	.short	0x010a
        /*0d22*/ 	.byte	0x3f
	.zero		1


	//   ....[31]....
        /*0d24*/ 	.word	0x000087a0
        /*0d28*/ 	.word	0x00000010
        /*0d2c*/ 	.word	0x00022800
        /*0d30*/ 	.short	0x010a
        /*0d32*/ 	.byte	0x3f
	.zero		1


	//   ....[32]....
        /*0d34*/ 	.word	0x00009720
        /*0d38*/ 	.word	0x00000006
        /*0d3c*/ 	.word	0x00022830
        /*0d40*/ 	.short	0x010a
        /*0d42*/ 	.byte	0x3f
	.zero		1


	//   ....[33]....
        /*0d44*/ 	.word	0x000097c0
        /*0d48*/ 	.word	0x00000006
        /*0d4c*/ 	.word	0x00022830
        /*0d50*/ 	.short	0x010a
        /*0d52*/ 	.byte	0x3f
	.zero		1


	//   ....[34]....
        /*0d54*/ 	.word	0x0000a010
        /*0d58*/ 	.word	0x0000000c
        /*0d5c*/ 	.word	0x00000000
        /*0d60*/ 	.short	0x0101
        /*0d62*/ 	.byte	0x3f
	.zero		1


	//   ....[35]....
        /*0d64*/ 	.word	0x0000c160
        /*0d68*/ 	.word	0x00000006
        /*0d6c*/ 	.word	0x00022850
        /*0d70*/ 	.short	0x010a
        /*0d72*/ 	.byte	0x3f
	.zero		1


	//   ....[36]....
        /*0d74*/ 	.word	0x0000c1b0
        /*0d78*/ 	.word	0x00000006
        /*0d7c*/ 	.word	0x00022850
        /*0d80*/ 	.short	0x010a
        /*0d82*/ 	.byte	0x3f
	.zero		1


	//   ....[37]....
        /*0d84*/ 	.word	0x0000c580
        /*0d88*/ 	.word	0x00000006
        /*0d8c*/ 	.word	0x00000000
        /*0d90*/ 	.short	0x0101
        /*0d92*/ 	.byte	0x3f
	.zero		1


	//   ....[38]....
        /*0d94*/ 	.word	0x0000c8c0
        /*0d98*/ 	.word	0x000000d2
        /*0d9c*/ 	.word	0x00022830
        /*0da0*/ 	.short	0x010a
        /*0da2*/ 	.byte	0x3f
	.zero		1


	//   ....[39]....
        /*0da4*/ 	.word	0x0000c920
        /*0da8*/ 	.word	0x000000d2
        /*0dac*/ 	.word	0x00022830
        /*0db0*/ 	.short	0x010a
        /*0db2*/ 	.byte	0x3f
	.zero		1


	//   ....[40]....
        /*0db4*/ 	.word	0x0000ce20
        /*0db8*/ 	.word	0x000000a4
        /*0dbc*/ 	.word	0x00000000
        /*0dc0*/ 	.short	0x0101
        /*0dc2*/ 	.byte	0x3f
	.zero		1


	//   ....[41]....
        /*0dc4*/ 	.word	0x0000fb90
        /*0dc8*/ 	.word	0x000000d2
        /*0dcc*/ 	.word	0x00022850
        /*0dd0*/ 	.short	0x010a
        /*0dd2*/ 	.byte	0x3f
	.zero		1


	//   ....[42]....
        /*0dd4*/ 	.word	0x0000fbe0
        /*0dd8*/ 	.word	0x000000d2
        /*0ddc*/ 	.word	0x00022850
        /*0de0*/ 	.short	0x010a
        /*0de2*/ 	.byte	0x3f
	.zero		1


	//   ....[43]....
        /*0de4*/ 	.word	0x0000ffa0
        /*0de8*/ 	.word	0x000000d2
        /*0dec*/ 	.word	0x00000000
        /*0df0*/ 	.short	0x0101
        /*0df2*/ 	.byte	0x3f
	.zero		1


	//   ....[44]....
        /*0df4*/ 	.word	0x000103b0
        /*0df8*/ 	.word	0x00000006
        /*0dfc*/ 	.word	0x00022830
        /*0e00*/ 	.short	0x010a
        /*0e02*/ 	.byte	0x3f
	.zero		1


	//   ....[45]....
        /*0e04*/ 	.word	0x00010410
        /*0e08*/ 	.word	0x00000006
        /*0e0c*/ 	.word	0x00022830
        /*0e10*/ 	.short	0x010a
        /*0e12*/ 	.byte	0x3f
	.zero		1


	//   ....[46]....
        /*0e14*/ 	.word	0x00011e10
        /*0e18*/ 	.word	0x00000003
        /*0e1c*/ 	.word	0x00000000
        /*0e20*/ 	.short	0x0101
        /*0e22*/ 	.byte	0x3f
	.zero		1


	//   ....[47]....
        /*0e24*/ 	.word	0x00012380
        /*0e28*/ 	.word	0x00000006
        /*0e2c*/ 	.word	0x00022850
        /*0e30*/ 	.short	0x010a
        /*0e32*/ 	.byte	0x3f
	.zero		1


	//   ....[48]....
        /*0e34*/ 	.word	0x000123d0
        /*0e38*/ 	.word	0x00000006
        /*0e3c*/ 	.word	0x00022850
        /*0e40*/ 	.short	0x010a
        /*0e42*/ 	.byte	0x3f
	.zero		1


	//   ....[49]....
        /*0e44*/ 	.word	0x00012770
        /*0e48*/ 	.word	0x00000006
        /*0e4c*/ 	.word	0x00000000
        /*0e50*/ 	.short	0x0101
        /*0e52*/ 	.byte	0x3f
	.zero		1


	//   ....[50]....
        /*0e54*/ 	.word	0x00012880
        /*0e58*/ 	.word	0x000000d2
        /*0e5c*/ 	.word	0x00022830
        /*0e60*/ 	.short	0x010a
        /*0e62*/ 	.byte	0x3f
	.zero		1


	//   ....[51]....
        /*0e64*/ 	.word	0x000128e0
        /*0e68*/ 	.word	0x000000d2
        /*0e6c*/ 	.word	0x00022830
        /*0e70*/ 	.short	0x010a
        /*0e72*/ 	.byte	0x3f
	.zero		1


	//   ....[52]....
        /*0e74*/ 	.word	0x00012dd0
        /*0e78*/ 	.word	0x000000a2
        /*0e7c*/ 	.word	0x00000000
        /*0e80*/ 	.short	0x0101
        /*0e82*/ 	.byte	0x3f
	.zero		1


	//   ....[53]....
        /*0e84*/ 	.word	0x00015b40
        /*0e88*/ 	.word	0x000000d2
        /*0e8c*/ 	.word	0x00022850
        /*0e90*/ 	.short	0x010a
        /*0e92*/ 	.byte	0x3f
	.zero		1


	//   ....[54]....
        /*0e94*/ 	.word	0x00015b90
        /*0e98*/ 	.word	0x000000d2
        /*0e9c*/ 	.word	0x00022850
        /*0ea0*/ 	.short	0x010a
        /*0ea2*/ 	.byte	0x3f
	.zero		1


	//   ....[55]....
        /*0ea4*/ 	.word	0x00015f50
        /*0ea8*/ 	.word	0x000000d2
        /*0eac*/ 	.word	0x00000000
        /*0eb0*/ 	.short	0x0101
        /*0eb2*/ 	.byte	0x3f
	.zero		1


	//   ....[56]....
        /*0eb4*/ 	.word	0x000183b0
        /*0eb8*/ 	.word	0x00000000
        /*0ebc*/ 	.word	0x00000000
        /*0ec0*/ 	.short	0x0101
        /*0ec2*/ 	.byte	0x3f
	.zero		1


	//   ....[57]....
        /*0ec4*/ 	.word	0x0001b0a0
        /*0ec8*/ 	.word	0x00000007
        /*0ecc*/ 	.word	0x00022820
        /*0ed0*/ 	.short	0x010a
        /*0ed2*/ 	.byte	0x3f
	.zero		1


	//   ....[58]....
        /*0ed4*/ 	.word	0x0001b180
        /*0ed8*/ 	.word	0x00000006
        /*0edc*/ 	.word	0x000228a0
        /*0ee0*/ 	.short	0x010a
        /*0ee2*/ 	.byte	0x3f
	.zero		1


	//   ....[59]....
        /*0ee4*/ 	.word	0x0001b3d0
        /*0ee8*/ 	.word	0x00000006
        /*0eec*/ 	.word	0x000228c0
        /*0ef0*/ 	.short	0x010a
        /*0ef2*/ 	.byte	0x3f
	.zero		1


	//   ....[60]....
        /*0ef4*/ 	.word	0x0001ba90
        /*0ef8*/ 	.word	0x00000005
        /*0efc*/ 	.word	0x000228a0
        /*0f00*/ 	.short	0x010a
        /*0f02*/ 	.byte	0x3f
	.zero		1


	//   ....[61]....
        /*0f04*/ 	.word	0x0001bcd0
        /*0f08*/ 	.word	0x00000005
        /*0f0c*/ 	.word	0x000228c0
        /*0f10*/ 	.short	0x010a
        /*0f12*/ 	.byte	0x3f
	.zero		1


	//   ....[62]....
        /*0f14*/ 	.word	0x0001d000
        /*0f18*/ 	.word	0x00000000
        /*0f1c*/ 	.word	0x00022840
        /*0f20*/ 	.short	0x010a
        /*0f22*/ 	.byte	0x3f
	.zero		1


	//   ....[63]....
        /*0f24*/ 	.word	0x0001dd70
        /*0f28*/ 	.word	0x00000008
        /*0f2c*/ 	.word	0x00022800
        /*0f30*/ 	.short	0x0107
        /*0f32*/ 	.byte	0x3f
	.zero		1


	//   ....[64]....
        /*0f34*/ 	.word	0x0001de70
        /*0f38*/ 	.word	0x00000002
        /*0f3c*/ 	.word	0x00022800
        /*0f40*/ 	.short	0x0101
        /*0f42*/ 	.byte	0x3f
	.zero		1


	//   ....[65]....
        /*0f44*/ 	.word	0x0001de90
        /*0f48*/ 	.word	0x00000002
        /*0f4c*/ 	.word	0x00022820
        /*0f50*/ 	.short	0x010a
        /*0f52*/ 	.byte	0x3f
	.zero		1


	//   ....[66]....
        /*0f54*/ 	.word	0x0001df90
        /*0f58*/ 	.word	0x00000002
        /*0f5c*/ 	.word	0x00022860
        /*0f60*/ 	.short	0x010a
        /*0f62*/ 	.byte	0x3f
	.zero		1


	//   ....[67]....
        /*0f64*/ 	.word	0x0001e850
        /*0f68*/ 	.word	0x00000002
        /*0f6c*/ 	.word	0x00022840
        /*0f70*/ 	.short	0x010a
        /*0f72*/ 	.byte	0x3f
	.zero		1


	//   ....[68]....
        /*0f74*/ 	.word	0x0001eaa0
        /*0f78*/ 	.word	0x00000002
        /*0f7c*/ 	.word	0x00022860
        /*0f80*/ 	.short	0x010a
        /*0f82*/ 	.byte	0x3f
	.zero		1


	//   ....[69]....
        /*0f84*/ 	.word	0x0001f300
        /*0f88*/ 	.word	0x00000003
        /*0f8c*/ 	.word	0x00022840
        /*0f90*/ 	.short	0x010a
        /*0f92*/ 	.byte	0x3f
	.zero		1


	//   ....[70]....
        /*0f94*/ 	.word	0x0001f540
        /*0f98*/ 	.word	0x00000003
        /*0f9c*/ 	.word	0x00022860
        /*0fa0*/ 	.short	0x010a
        /*0fa2*/ 	.byte	0x3f
	.zero		1


	//   ....[71]....
        /*0fa4*/ 	.word	0x0001fd10
        /*0fa8*/ 	.word	0x00000003
        /*0fac*/ 	.word	0x00022840
        /*0fb0*/ 	.short	0x010a
        /*0fb2*/ 	.byte	0x3f
	.zero		1


	//   ....[72]....
        /*0fb4*/ 	.word	0x0001ff60
        /*0fb8*/ 	.word	0x00000003
        /*0fbc*/ 	.word	0x00022860
        /*0fc0*/ 	.short	0x010a
        /*0fc2*/ 	.byte	0x3f
	.zero		1


	//   ....[73]....
        /*0fc4*/ 	.word	0x000213b0
        /*0fc8*/ 	.word	0x00000000
        /*0fcc*/ 	.word	0x00022820
        /*0fd0*/ 	.short	0x010a
        /*0fd2*/ 	.byte	0x3f
	.zero		1


	//   ....[74]....
        /*0fd4*/ 	.word	0x00021560
        /*0fd8*/ 	.word	0x00000006
        /*0fdc*/ 	.word	0x00000000
        /*0fe0*/ 	.short	0x010a
        /*0fe2*/ 	.byte	0x3f
	.zero		1


	//   ....[75]....
        /*0fe4*/ 	.word	0x000215d0
        /*0fe8*/ 	.word	0x00000007
        /*0fec*/ 	.word	0x00000000
        /*0ff0*/ 	.short	0x010a
        /*0ff2*/ 	.byte	0x3f
	.zero		1


	//   ....[76]....
        /*0ff4*/ 	.word	0x00021640
        /*0ff8*/ 	.word	0x00000004
        /*0ffc*/ 	.word	0x00000000
        /*1000*/ 	.short	0x010a
        /*1002*/ 	.byte	0x3f
	.zero		1


	//   ....[77]....
        /*1004*/ 	.word	0x00021670
        /*1008*/ 	.word	0x00000003
        /*100c*/ 	.word	0x00000000
        /*1010*/ 	.short	0x010a
        /*1012*/ 	.byte	0x3f
	.zero		1


	//   ....[78]....
        /*1014*/ 	.word	0x000216d0
        /*1018*/ 	.word	0x00000062
        /*101c*/ 	.word	0x00022890
        /*1020*/ 	.short	0x010a
        /*1022*/ 	.byte	0x3f
	.zero		1


	//   ....[79]....
        /*1024*/ 	.word	0x00021720
        /*1028*/ 	.word	0x00000062
        /*102c*/ 	.word	0x00022890
        /*1030*/ 	.short	0x010a
        /*1032*/ 	.byte	0x3f
	.zero		1


	//   ....[80]....
        /*1034*/ 	.word	0x00021770
        /*1038*/ 	.word	0x00000062
        /*103c*/ 	.word	0x00022890
        /*1040*/ 	.short	0x010a
        /*1042*/ 	.byte	0x3f
	.zero		1


	//   ....[81]....
        /*1044*/ 	.word	0x000217c0
        /*1048*/ 	.word	0x00000062
        /*104c*/ 	.word	0x000228b0
        /*1050*/ 	.short	0x010a
        /*1052*/ 	.byte	0x3f
	.zero		1


	//   ....[82]....
        /*1054*/ 	.word	0x00021c80
        /*1058*/ 	.word	0x00000010
        /*105c*/ 	.word	0x00022800
        /*1060*/ 	.short	0x010a
        /*1062*/ 	.byte	0x3f
	.zero		1


	//   ....[83]....
        /*1064*/ 	.word	0x00022280
        /*1068*/ 	.word	0x00000010
        /*106c*/ 	.word	0x00022800
        /*1070*/ 	.short	0x010a
        /*1072*/ 	.byte	0x3f
	.zero		1


	//   ....[84]....
        /*1074*/ 	.word	0x000222d0
        /*1078*/ 	.word	0x00000006
        /*107c*/ 	.word	0x00022830
        /*1080*/ 	.short	0x010a
        /*1082*/ 	.byte	0x3f
	.zero		1


	//   ....[85]....
        /*1084*/ 	.word	0x00022320
        /*1088*/ 	.word	0x00000006
        /*108c*/ 	.word	0x00022850
        /*1090*/ 	.short	0x010a
        /*1092*/ 	.byte	0x3f
	.zero		1


	//   ....[86]....
        /*1094*/ 	.word	0x00022370
        /*1098*/ 	.word	0x000000d2
        /*109c*/ 	.word	0x00022830
        /*10a0*/ 	.short	0x010a
        /*10a2*/ 	.byte	0x3f
	.zero		1


	//   ....[87]....
        /*10a4*/ 	.word	0x000223c0
        /*10a8*/ 	.word	0x000000d2
        /*10ac*/ 	.word	0x00022850
        /*10b0*/ 	.short	0x010a
        /*10b2*/ 	.byte	0x3f
	.zero		1


	//   ....[88]....
        /*10b4*/ 	.word	0x00022410
        /*10b8*/ 	.word	0x00000006
        /*10bc*/ 	.word	0x00022830
        /*10c0*/ 	.short	0x010a
        /*10c2*/ 	.byte	0x3f
	.zero		1


	//   ....[89]....
        /*10c4*/ 	.word	0x00022460
        /*10c8*/ 	.word	0x00000006
        /*10cc*/ 	.word	0x00022850
        /*10d0*/ 	.short	0x010a
        /*10d2*/ 	.byte	0x3f
	.zero		1


	//   ....[90]....
        /*10d4*/ 	.word	0x000224b0
        /*10d8*/ 	.word	0x000000d2
        /*10dc*/ 	.word	0x00022830
        /*10e0*/ 	.short	0x010a
        /*10e2*/ 	.byte	0x3f
	.zero		1


	//   ....[91]....
        /*10e4*/ 	.word	0x00022500
        /*10e8*/ 	.word	0x000000d2
        /*10ec*/ 	.word	0x00022850
        /*10f0*/ 	.short	0x010a
        /*10f2*/ 	.byte	0x3f
	.zero		1


	//   ....[92]....
        /*10f4*/ 	.word	0x00022ae0
        /*10f8*/ 	.word	0x00000006
        /*10fc*/ 	.word	0x00022820
        /*1100*/ 	.short	0x010a
        /*1102*/ 	.byte	0x3f
	.zero		1


	//   ....[93]....
        /*1104*/ 	.word	0x00022b30
        /*1108*/ 	.word	0x00000006
        /*110c*/ 	.word	0x000228a0
        /*1110*/ 	.short	0x010a
        /*1112*/ 	.byte	0x3f
	.zero		1


	//   ....[94]....
        /*1114*/ 	.word	0x00022b80
        /*1118*/ 	.word	0x00000006
        /*111c*/ 	.word	0x000228c0
        /*1120*/ 	.short	0x010a
        /*1122*/ 	.byte	0x3f
	.zero		1


	//   ....[95]....
        /*1124*/ 	.word	0x00022bd0
        /*1128*/ 	.word	0x00000005
        /*112c*/ 	.word	0x000228a0
        /*1130*/ 	.short	0x010a
        /*1132*/ 	.byte	0x3f
	.zero		1


	//   ....[96]....
        /*1134*/ 	.word	0x00022c20
        /*1138*/ 	.word	0x00000005
        /*113c*/ 	.word	0x000228c0
        /*1140*/ 	.short	0x010a
        /*1142*/ 	.byte	0x3f
	.zero		1


	//   ....[97]....
        /*1144*/ 	.word	0x00022dc0
        /*1148*/ 	.word	0x00000000
        /*114c*/ 	.word	0x00022840
        /*1150*/ 	.short	0x010a
        /*1152*/ 	.byte	0x3f
	.zero		1


	//   ....[98]....
        /*1154*/ 	.word	0x00023870
        /*1158*/ 	.word	0x00000002
        /*115c*/ 	.word	0x00022820
        /*1160*/ 	.short	0x010a
        /*1162*/ 	.byte	0x3f
	.zero		1


	//   ....[99]....
        /*1164*/ 	.word	0x000238c0
        /*1168*/ 	.word	0x00000002
        /*116c*/ 	.word	0x00022860
        /*1170*/ 	.short	0x010a
        /*1172*/ 	.byte	0x3f
	.zero		1


	//   ....[100]....
        /*1174*/ 	.word	0x00023910
        /*1178*/ 	.word	0x00000002
        /*117c*/ 	.word	0x00022840
        /*1180*/ 	.short	0x010a
        /*1182*/ 	.byte	0x3f
	.zero		1


	//   ....[101]....
        /*1184*/ 	.word	0x00023960
        /*1188*/ 	.word	0x00000002
        /*118c*/ 	.word	0x00022860
        /*1190*/ 	.short	0x010a
        /*1192*/ 	.byte	0x3f
	.zero		1


	//   ....[102]....
        /*1194*/ 	.word	0x000239b0
        /*1198*/ 	.word	0x00000003
        /*119c*/ 	.word	0x00022840
        /*11a0*/ 	.short	0x010a
        /*11a2*/ 	.byte	0x3f
	.zero		1


	//   ....[103]....
        /*11a4*/ 	.word	0x00023a00
        /*11a8*/ 	.word	0x00000003
        /*11ac*/ 	.word	0x00022860
        /*11b0*/ 	.short	0x010a
        /*11b2*/ 	.byte	0x3f
	.zero		1


	//   ....[104]....
        /*11b4*/ 	.word	0x00023a50
        /*11b8*/ 	.word	0x00000003
        /*11bc*/ 	.word	0x00022840
        /*11c0*/ 	.short	0x010a
        /*11c2*/ 	.byte	0x3f
	.zero		1


	//   ....[105]....
        /*11c4*/ 	.word	0x00023aa0
        /*11c8*/ 	.word	0x00000003
        /*11cc*/ 	.word	0x00022860
        /*11d0*/ 	.short	0x010a
        /*11d2*/ 	.byte	0x3f
	.zero		1


	//   ....[106]....
        /*11d4*/ 	.word	0x000244a0
        /*11d8*/ 	.word	0x00000000
        /*11dc*/ 	.word	0x00022820
        /*11e0*/ 	.short	0x010a
        /*11e2*/ 	.byte	0x3f
	.zero		1


	//   ....[107]....
        /*11e4*/ 	.word	0x00024640
        /*11e8*/ 	.word	0x00000006
        /*11ec*/ 	.word	0x00000000
        /*11f0*/ 	.short	0x010a
        /*11f2*/ 	.byte	0x3f
	.zero		1


	//   ....[108]....
        /*11f4*/ 	.word	0x00024690
        /*11f8*/ 	.word	0x00000007
        /*11fc*/ 	.word	0x00000000
        /*1200*/ 	.short	0x010a
        /*1202*/ 	.byte	0x3f
	.zero		1


	//   ....[109]....
        /*1204*/ 	.word	0x000246e0
        /*1208*/ 	.word	0x00000004
        /*120c*/ 	.word	0x00000000
        /*1210*/ 	.short	0x010a
        /*1212*/ 	.byte	0x3f
	.zero		1


	//----- nvinfo : EIATTR_NUM_MBARRIERS
	.align		4
.L_415:
        /*1214*/ 	.byte	0x03, 0x38
        /*1216*/ 	.short	0x0016


	//----- nvinfo : EIATTR_EXIT_INSTR_OFFSETS
	.align		4
        /*1218*/ 	.byte	0x04, 0x1c
        /*121a*/ 	.short	(.L_417 - .L_416)


	//   ....[0]....
.L_416:
        /*121c*/ 	.word	0x000216c0


	//----- nvinfo : EIATTR_MAX_THREADS
	.align		4
.L_417:
        /*1220*/ 	.byte	0x04, 0x05
        /*1222*/ 	.short	(.L_419 - .L_418)
.L_418:
        /*1224*/ 	.word	0x00000180
        /*1228*/ 	.word	0x00000001
        /*122c*/ 	.word	0x00000001


	//----- nvinfo : EIATTR_CRS_STACK_SIZE
	.align		4
.L_419:
        /*1230*/ 	.byte	0x04, 0x1e
        /*1232*/ 	.short	(.L_421 - .L_420)
.L_420:
        /*1234*/ 	.word	0x00000000


	//----- nvinfo : EIATTR_CBANK_PARAM_SIZE
	.align		4
.L_421:
        /*1238*/ 	.byte	0x03, 0x19
        /*123a*/ 	.short	0x0af0


	//----- nvinfo : EIATTR_PARAM_CBANK
	.align		4
        /*123c*/ 	.byte	0x04, 0x0a
        /*123e*/ 	.short	(.L_423 - .L_422)
	.align		4
.L_422:
        /*1240*/ 	.word	index@(.nv.constant0._ZN7cutlass13device_kernelIN5flash11enable_sm90INS1_16FlashAttnFwdSm90INS1_25CollectiveMainloopFwdSm90ILi2EN4cute5tupleIJNS5_1CILi1EEES8_S8_EEENS6_IJNS7_ILi128EEENS7_ILi96EEENS7_ILi64EEEEEELi256ENS_10bfloat16_tEfNS_4arch4Sm90ELb0ELb1ELb1ELb1ELb0ELb1ELb0ELb1ELb0ELb1ELb0ELb0EEENS1_21CollectiveEpilogueFwdINS6_IJSA_NS7_ILi256EEESB_EEES9_SE_SG_Li256ELb1ELb1ELb0ELb0EEENS1_36VarlenDynamicPersistentTileSchedulerILi128ELi96ELi256ELi128ELb0ELb1ELb1ELb1ELb0ELb1EEEEEEEEEvNT_6ParamsE)
        /*1244*/ 	.short	0x0210
        /*1246*/ 	.short	0x0af0


	//----- nvinfo : EIATTR_SW_WAR
	.align		4
.L_423:
        /*1248*/ 	.byte	0x04, 0x36
        /*124a*/ 	.short	(.L_425 - .L_424)
.L_424:
        /*124c*/ 	.word	0x00000008
.L_425:


//--------------------- .nv.info._ZN7cutlass13device_kernelIN5flash11enable_sm90INS1_16FlashAttnFwdSm90INS1_25CollectiveMainloopFwdSm90ILi2EN4cute5tupleIJNS5_1CILi1EEES8_S8_EEENS6_IJNS7_ILi128EEENS7_ILi96EEENS7_ILi64EEEEEELi256ENS_10bfloat16_tEfNS_4arch4Sm90ELb0ELb1ELb1ELb1ELb0ELb0ELb1ELb1ELb0ELb1ELb0ELb0EEENS1_21CollectiveEpilogueFwdINS6_IJSA_NS7_ILi256EEESB_EEES9_SE_SG_Li256ELb1ELb1ELb0ELb0EEENS1_36VarlenDynamicPersistentTileSchedulerILi128ELi96ELi256ELi128ELb0ELb1ELb1ELb1ELb0ELb1EEEEEEEEEvNT_6ParamsE --------------------------
	.section	.nv.info._ZN7cutlass13device_kernelIN5flash11enable_sm90INS1_16FlashAttnFwdSm90INS1_25CollectiveMainloopFwdSm90ILi2EN4cute5tupleIJNS5_1CILi1EEES8_S8_EEENS6_IJNS7_ILi128EEENS7_ILi96EEENS7_ILi64EEEEEELi256ENS_10bfloat16_tEfNS_4arch4Sm90ELb0ELb1ELb1ELb1ELb0ELb0ELb1ELb1ELb0ELb1ELb0ELb0EEENS1_21CollectiveEpilogueFwdINS6_IJSA_NS7_ILi256EEESB_EEES9_SE_SG_Li256ELb1ELb1ELb0ELb0EEENS1_36VarlenDynamicPersistentTileSchedulerILi128ELi96ELi256ELi128ELb0ELb1ELb1ELb1ELb0ELb1EEEEEEEEEvNT_6ParamsE,"",@"SHT_CUDA_INFO"
	.sectionflags	@""
	.align	4


	//----- nvinfo : EIATTR_CUDA_API_VERSION
	.align		4
        /*0000*/ 	.byte	0x04, 0x37
        /*0002*/ 	.short	(.L_427 - .L_426)
.L_426:
        /*0004*/ 	.word	0x00000082


	//----- nvinfo : EIATTR_KPARAM_INFO
	.align		4
.L_427:
        /*0008*/ 	.byte	0x04, 0x17
        /*000a*/ 	.short	(.L_429 - .L_428)
.L_428:
        /*000c*/ 	.word	0x00000000
        /*0010*/ 	.short	0x0000
        /*0012*/ 	.short	0x0070
        /*0014*/ 	.byte	0x00, 0xf0, 0x01, 0x2e


	//----- nvinfo : EIATTR_SPARSE_MMA_MASK
	.align		4
.L_429:
        /*0018*/ 	.byte	0x03, 0x50
        /*001a*/ 	.short	0x0000


	//----- nvinfo : EIATTR_MAXREG_COUNT
	.align		4
        /*001c*/ 	.byte	0x03, 0x1b
        /*001e*/ 	.short	0x00a8


	//----- nvinfo : EIATTR_NUM_BARRIERS
	.align		4
        /*0020*/ 	.byte	0x02, 0x4c
        /*0022*/ 	.byte	0x10
	.zero		1


	//----- nvinfo : EIATTR_EXTERNS
	.align		4
        /*0024*/ 	.byte	0x04, 0x0f
        /*0026*/ 	.short	(.L_431 - .L_430)


	//   ....[0]....
	.align		4
.L_430:
        /*0028*/ 	.word	index@(__assertfail)


	//----- nvinfo : EIATTR_ANNOTATIONS
	.align		4
.L_431:
        /*002c*/ 	.byte	0x04, 0x55
        /*002e*/ 	.short	(.L_433 - .L_432)


	//   ....[0]....
.L_432:
        /* <DEDUP_REMOVED lines=87> */


	//----- nvinfo : EIATTR_MERCURY_ISA_VERSION
	.align		4
.L_433:
        /*0590*/ 	.byte	0x03, 0x5f
        /*0592*/ 	.short	0x0101


	//----- nvinfo : EIATTR_UNUSED_LOAD_BYTE_OFFSET
	.align		4
        /*0594*/ 	.byte	0x04, 0x44
        /*0596*/ 	.short	(.L_435 - .L_434)


	//   ....[0]....
.L_434:
        /*0598*/ 	.word	0x00000b40
        /*059c*/ 	.word	0x0000fff0


	//   ....[1]....
        /*05a0*/ 	.word	0x000201a0
        /*05a4*/ 	.word	0x0000fff0


	//----- nvinfo : EIATTR_INT_WARP_WIDE_INSTR_OFFSETS
	.align		4
.L_435:
        /*05a8*/ 	.byte	0x04, 0x31
        /*05aa*/ 	.short	(.L_437 - .L_436)


	//   ....[0]....
.L_436:
        /*05ac*/ 	.word	0x00000170


	//   ....[1]....
        /*05b0*/ 	.word	0x000001b0


	//   ....[2]....
        /*05b4*/ 	.word	0x00000220


	//   ....[3]....
        /*05b8*/ 	.word	0x00000230


	//   ....[4]....
        /*05bc*/ 	.word	0x000244b0


	//   ....[5]....
        /*05c0*/ 	.word	0x00024540


	//   ....[6]....
        /*05c4*/ 	.word	0x00028fd0


	//   ....[7]....
        /*05c8*/ 	.word	0x00029060


	//----- nvinfo : EIATTR_COOP_GROUP_MASK_REGIDS
	.align		4
.L_437:
        /*05cc*/ 	.byte	0x04, 0x29
        /*05ce*/ 	.short	(.L_439 - .L_438)


	//   ....[0]....
.L_438:
        /*05d0*/ 	.word	0xffffffff


	//   ....[1]....
        /*05d4*/ 	.word	0xffffffff


	//   ....[2]....
        /*05d8*/ 	.word	0xffffffff


	//   ....[3]....
        /*05dc*/ 	.word	0xffffffff


	//   ....[4]....
        /*05e0*/ 	.word	0xffffffff


	//   ....[5]....
        /*05e4*/ 	.word	0xffffffff


	//   ....[6]....
        /*05e8*/ 	.word	0xffffffff


	//   ....[7]....
        /*05ec*/ 	.word	0xffffffff


	//   ....[8]....
        /*05f0*/ 	.word	0xffffffff


	//   ....[9]....
        /*05f4*/ 	.word	0xffffffff


	//   ....[10]....
        /*05f8*/ 	.word	0xffffffff


	//   ....[11]....
        /*05fc*/ 	.word	0xffffffff


	//   ....[12]....
        /*0600*/ 	.word	0xffffffff


	//   ....[13]....
        /*0604*/ 	.word	0xffffffff


	//   ....[14]....
        /*0608*/ 	.word	0xffffffff


	//   ....[15]....
        /*060c*/ 	.word	0xffffffff


	//   ....[16]....
        /*0610*/ 	.word	0xffffffff


	//   ....[17]....
        /*0614*/ 	.word	0xffffffff


	//   ....[18]....
        /*0618*/ 	.word	0xffffffff


	//   ....[19]....
        /*061c*/ 	.word	0xffffffff


	//   ....[20]....
        /*0620*/ 	.word	0xffffffff


	//   ....[21]....
        /*0624*/ 	.word	0xffffffff


	//   ....[22]....
        /*0628*/ 	.word	0xffffffff


	//   ....[23]....
        /*062c*/ 	.word	0xffffffff


	//   ....[24]....
        /*0630*/ 	.word	0xffffffff


	//   ....[25]....
        /*0634*/ 	.word	0xffffffff


	//   ....[26]....
        /*0638*/ 	.word	0xffffffff


	//   ....[27]....
        /*063c*/ 	.word	0xffffffff


	//   ....[28]....
        /*0640*/ 	.word	0xffffffff


	//   ....[29]....
        /*0644*/ 	.word	0xffffffff


	//   ....[30]....
        /*0648*/ 	.word	0xffffffff


	//   ....[31]....
        /*064c*/ 	.word	0xffffffff


	//   ....[32]....
        /*0650*/ 	.word	0xffffffff


	//   ....[33]....
        /*0654*/ 	.word	0xffffffff


	//   ....[34]....
        /*0658*/ 	.word	0xffffffff


	//   ....[35]....
        /*065c*/ 	.word	0xffffffff


	//   ....[36]....
        /*0660*/ 	.word	0xffffffff


	//   ....[37]....
        /*0664*/ 	.word	0xffffffff


	//   ....[38]....
        /*0668*/ 	.word	0xffffffff


	//   ....[39]....
        /*066c*/ 	.word	0xffffffff


	//   ....[40]....
        /*0670*/ 	.word	0xffffffff


	//   ....[41]....
        /*0674*/ 	.word	0xffffffff


	//   ....[42]....
        /*0678*/ 	.word	0xffffffff


	//   ....[43]....
        /*067c*/ 	.word	0xffffffff


	//   ....[44]....
        /*0680*/ 	.word	0xffffffff


	//   ....[45]....
        /*0684*/ 	.word	0xffffffff


	//   ....[46]....
        /*0688*/ 	.word	0xffffffff


	//   ....[47]....
        /*068c*/ 	.word	0xffffffff


	//   ....[48]....
        /*0690*/ 	.word	0xffffffff


	//   ....[49]....
        /*0694*/ 	.word	0xffffffff


	//   ....[50]....
        /*0698*/ 	.word	0xffffffff


	//   ....[51]....
        /*069c*/ 	.word	0xffffffff


	//   ....[52]....
        /*06a0*/ 	.word	0xffffffff


	//   ....[53]....
        /*06a4*/ 	.word	0xffffffff


	//   ....[54]....
        /*06a8*/ 	.word	0xffffffff


	//   ....[55]....
        /*06ac*/ 	.word	0xffffffff


	//   ....[56]....
        /*06b0*/ 	.word	0xffffffff


	//   ....[57]....
        /*06b4*/ 	.word	0xffffffff


	//   ....[58]....
        /*06b8*/ 	.word	0xffffffff


	//   ....[59]....
        /*06bc*/ 	.word	0xffffffff


	//   ....[60]....
        /*06c0*/ 	.word	0xffffffff


	//   ....[61]....
        /*06c4*/ 	.word	0xffffffff


	//   ....[62]....
        /*06c8*/ 	.word	0xffffffff


	//   ....[63]....
        /*06cc*/ 	.word	0xffffffff


	//   ....[64]....
        /*06d0*/ 	.word	0xffffffff


	//   ....[65]....
        /*06d4*/ 	.word	0xffffffff


	//   ....[66]....
        /*06d8*/ 	.word	0xffffffff


	//   ....[67]....
        /*06dc*/ 	.word	0xffffffff


	//   ....[68]....
        /*06e0*/ 	.word	0xffffffff


	//   ....[69]....
        /*06e4*/ 	.word	0xffffffff


	//   ....[70]....
        /*06e8*/ 	.word	0xffffffff


	//   ....[71]....
        /*06ec*/ 	.word	0xffffffff


	//   ....[72]....
        /*06f0*/ 	.word	0xffffffff


	//   ....[73]....
        /*06f4*/ 	.word	0xffffffff


	//   ....[74]....
        /*06f8*/ 	.word	0xffffffff


	//   ....[75]....
        /*06fc*/ 	.word	0xffffffff


	//   ....[76]....
        /*0700*/ 	.word	0xffffffff


	//   ....[77]....
        /*0704*/ 	.word	0xffffffff


	//   ....[78]....
        /*0708*/ 	.word	0xffffffff


	//   ....[79]....
        /*070c*/ 	.word	0xffffffff


	//   ....[80]....
        /*0710*/ 	.word	0xffffffff


	//   ....[81]....
        /*0714*/ 	.word	0xffffffff


	//   ....[82]....
        /*0718*/ 	.word	0xffffffff


	//   ....[83]....
        /*071c*/ 	.word	0xffffffff


	//   ....[84]....
        /*0720*/ 	.word	0xffffffff


	//   ....[85]....
        /*0724*/ 	.word	0xffffffff


	//   ....[86]....
        /*0728*/ 	.word	0xffffffff


	//   ....[87]....
        /*072c*/ 	.word	0xffffffff


	//   ....[88]....
        /*0730*/ 	.word	0xffffffff


	//   ....[89]....
        /*0734*/ 	.word	0xffffffff


	//   ....[90]....
        /*0738*/ 	.word	0xffffffff


	//   ....[91]....
        /*073c*/ 	.word	0xffffffff


	//   ....[92]....
        /*0740*/ 	.word	0xffffffff


	//   ....[93]....
        /*0744*/ 	.word	0xffffffff


	//   ....[94]....
        /*0748*/ 	.word	0xffffffff


	//   ....[95]....
        /*074c*/ 	.word	0xffffffff


	//   ....[96]....
        /*0750*/ 	.word	0xffffffff


	//   ....[97]....
        /*0754*/ 	.word	0xffffffff


	//   ....[98]....
        /*0758*/ 	.word	0xffffffff


	//   ....[99]....
        /*075c*/ 	.word	0xffffffff


	//   ....[100]....
        /*0760*/ 	.word	0xffffffff


	//   ....[101]....
        /*0764*/ 	.word	0xffffffff


	//   ....[102]....
        /*0768*/ 	.word	0xffffffff


	//   ....[103]....
        /*076c*/ 	.word	0xffffffff


	//   ....[104]....
        /*0770*/ 	.word	0xffffffff


	//   ....[105]....
        /*0774*/ 	.word	0xffffffff


	//   ....[106]....
        /*0778*/ 	.word	0xffffffff


	//   ....[107]....
        /*077c*/ 	.word	0xffffffff


	//   ....[108]....
        /*0780*/ 	.word	0xffffffff


	//   ....[109]....
        /*0784*/ 	.word	0xffffffff


	//   ....[110]....
        /*0788*/ 	.word	0xffffffff


	//   ....[111]....
        /*078c*/ 	.word	0xffffffff


	//   ....[112]....
        /*0790*/ 	.word	0xffffffff


	//   ....[113]....
        /*0794*/ 	.word	0xffffffff


	//   ....[114]....
        /*0798*/ 	.word	0xffffffff


	//   ....[115]....
        /*079c*/ 	.word	0x0500000f


	//   ....[116]....
        /*07a0*/ 	.word	0x0500000f


	//   ....[117]....
        /*07a4*/ 	.word	0x0500000f


	//   ....[118]....
        /*07a8*/ 	.word	0x0500000f


	//   ....[119]....
        /*07ac*/ 	.word	0x0500000f


	//   ....[120]....
        /*07b0*/ 	.word	0x0500000f


	//   ....[121]....
        /*07b4*/ 	.word	0x0500000f


	//   ....[122]....
        /*07b8*/ 	.word	0x0500000f


	//   ....[123]....
        /*07bc*/ 	.word	0x0500000f


	//   ....[124]....
        /*07c0*/ 	.word	0x0500000f


	//   ....[125]....
        /*07c4*/ 	.word	0x0500000f


	//   ....[126]....
        /*07c8*/ 	.word	0x0500000f


	//   ....[127]....
        /*07cc*/ 	.word	0x0500000f


	//   ....[128]....
        /*07d0*/ 	.word	0x0500000f


	//   ....[129]....
        /*07d4*/ 	.word	0x0500000f


	//   ....[130]....
        /*07d8*/ 	.word	0x0500000f


	//   ....[131]....
        /*07dc*/ 	.word	0x0500000f


	//   ....[132]....
        /*07e0*/ 	.word	0x0500000f


	//   ....[133]....
        /*07e4*/ 	.word	0x0500000f


	//   ....[134]....
        /*07e8*/ 	.word	0x0500000f


	//   ....[135]....
        /*07ec*/ 	.word	0x0500000f


	//   ....[136]....
        /*07f0*/ 	.word	0x0500000f


	//   ....[137]....
        /*07f4*/ 	.word	0x0500000f


	//   ....[138]....
        /*07f8*/ 	.word	0x0500000f


	//   ....[139]....
        /*07fc*/ 	.word	0x0500000f


	//   ....[140]....
        /*0800*/ 	.word	0x0500000f


	//   ....[141]....
        /*0804*/ 	.word	0x0500000f


	//   ....[142]....
        /*0808*/ 	.word	0x0500000f


	//   ....[143]....
        /*080c*/ 	.word	0x0500000f


	//   ....[144]....
        /*0810*/ 	.word	0x0500000f


	//   ....[145]....
        /*0814*/ 	.word	0x0500000f


	//   ....[146]....
        /*0818*/ 	.word	0x0500000f


	//   ....[147]....
        /*081c*/ 	.word	0x0500000f


	//   ....[148]....
        /*0820*/ 	.word	0x0500000f


	//   ....[149]....
        /*0824*/ 	.word	0x0500000f


	//   ....[150]....
        /*0828*/ 	.word	0x0500000f


	//   ....[151]....
        /*082c*/ 	.word	0x0500000f


	//   ....[152]....
        /*0830*/ 	.word	0x0500000f


	//   ....[153]....
        /*0834*/ 	.word	0x0500000f


	//   ....[154]....
        /*0838*/ 	.word	0x0500000f


	//   ....[155]....
        /*083c*/ 	.word	0x0500000f


	//   ....[156]....
        /*0840*/ 	.word	0x0500000f


	//   ....[157]....
        /*0844*/ 	.word	0x0500000f


	//   ....[158]....
        /*0848*/ 	.word	0x0500000f


	//   ....[159]....
        /*084c*/ 	.word	0x0500000f


	//   ....[160]....
        /*0850*/ 	.word	0x0500000f


	//   ....[161]....
        /*0854*/ 	.word	0x0500000f


	//   ....[162]....
        /*0858*/ 	.word	0x0500000f


	//   ....[163]....
        /*085c*/ 	.word	0x0500000f


	//   ....[164]....
        /*0860*/ 	.word	0x0500000f


	//   ....[165]....
        /*0864*/ 	.word	0x0500000f


	//   ....[166]....
        /*0868*/ 	.word	0xffffffff


	//   ....[167]....
        /*086c*/ 	.word	0xffffffff


	//   ....[168]....
        /*0870*/ 	.word	0xffffffff


	//   ....[169]....
        /*0874*/ 	.word	0xffffffff


	//   ....[170]....
        /*0878*/ 	.word	0xffffffff


	//   ....[171]....
        /*087c*/ 	.word	0xffffffff


	//----- nvinfo : EIATTR_COOP_GROUP_INSTR_OFFSETS
	.align		4
.L_439:
        /*0880*/ 	.byte	0x04, 0x28
        /*0882*/ 	.short	(.L_441 - .L_440)


	//   ....[0]....
.L_440:
        /*0884*/ 	.word	0x000000b0


	//   ....[1]....
        /*0888*/ 	.word	0x00000180


	//   ....[2]....
        /*088c*/ 	.word	0x000001d0


	//   ....[3]....
        /*0890*/ 	.word	0x00000420


	//   ....[4]....
        /*0894*/ 	.word	0x00000580


	//   ....[5]....
        /*0898*/ 	.word	0x000006a0


	//   ....[6]....
        /*089c*/ 	.word	0x00000800


	//   ....[7]....
        /*08a0*/ 	.word	0x00002150


	//   ....[8]....
        /*08a4*/ 	.word	0x00004380


	//   ....[9]....
        /*08a8*/ 	.word	0x00004bb0


	//   ....[10]....
        /*08ac*/ 	.word	0x00006260


	//   ....[11]....
        /*08b0*/ 	.word	0x000062e0


	//   ....[12]....
        /*08b4*/ 	.word	0x00006640


	//   ....[13]....
        /*08b8*/ 	.word	0x00006660


	//   ....[14]....
        /*08bc*/ 	.word	0x0000bdc0


	//   ....[15]....
        /*08c0*/ 	.word	0x0000bfd0


	//   ....[16]....
        /*08c4*/ 	.word	0x0000c1e0


	//   ....[17]....
        /*08c8*/ 	.word	0x0000c200


	//   ....[18]....
        /*08cc*/ 	.word	0x000153f0


	//   ....[19]....
        /*08d0*/ 	.word	0x00015b90


	//   ....[20]....
        /*08d4*/ 	.word	0x00016fe0


	//   ....[21]....
        /*08d8*/ 	.word	0x000171c0


	//   ....[22]....
        /*08dc*/ 	.word	0x000172f0


	//   ....[23]....
        /*08e0*/ 	.word	0x00017310


	//   ....[24]....
        /*08e4*/ 	.word	0x0001f220


	//   ....[25]....
        /*08e8*/ 	.word	0x0001f240


	//   ....[26]....
        /*08ec*/ 	.word	0x0001f2a0


	//   ....[27]....
        /*08f0*/ 	.word	0x0001f2e0


	//   ....[28]....
        /*08f4*/ 	.word	0x000210f0


	//   ....[29]....
        /*08f8*/ 	.word	0x00021110


	//   ....[30]....
        /*08fc*/ 	.word	0x00021170


	//   ....[31]....
        /*0900*/ 	.word	0x00021190


	//   ....[32]....
        /*0904*/ 	.word	0x00021ae0


	//   ....[33]....
        /*0908*/ 	.word	0x00021b00


	//   ....[34]....
        /*090c*/ 	.word	0x00021c50


	//   ....[35]....
        /*0910*/ 	.word	0x00021c70


	//   ....[36]....
        /*0914*/ 	.word	0x00021db0


	//   ....[37]....
        /*0918*/ 	.word	0x00021dd0


	//   ....[38]....
        /*091c*/ 	.word	0x00021f20


	//   ....[39]....
        /*0920*/ 	.word	0x00021f40


	//   ....[40]....
        /*0924*/ 	.word	0x00022880


	//   ....[41]....
        /*0928*/ 	.word	0x000228a0


	//   ....[42]....
        /*092c*/ 	.word	0x000229e0


	//   ....[43]....
        /*0930*/ 	.word	0x00022a00


	//   ....[44]....
        /*0934*/ 	.word	0x00022b40


	//   ....[45]....
        /*0938*/ 	.word	0x00022b60


	//   ....[46]....
        /*093c*/ 	.word	0x00022cb0


	//   ....[47]....
        /*0940*/ 	.word	0x00022cd0


	//   ....[48]....
        /*0944*/ 	.word	0x00022eb0


	//   ....[49]....
        /*0948*/ 	.word	0x00023090


	//   ....[50]....
        /*094c*/ 	.word	0x000230c0


	//   ....[51]....
        /*0950*/ 	.word	0x000230f0


	//   ....[52]....
        /*0954*/ 	.word	0x00023120


	//   ....[53]....
        /*0958*/ 	.word	0x00023150


	//   ....[54]....
        /*095c*/ 	.word	0x00023180


	//   ....[55]....
        /*0960*/ 	.word	0x000232f0


	//   ....[56]....
        /*0964*/ 	.word	0x00023320


	//   ....[57]....
        /*0968*/ 	.word	0x00023350


	//   ....[58]....
        /*096c*/ 	.word	0x00023380


	//   ....[59]....
        /*0970*/ 	.word	0x000233b0


	//   ....[60]....
        /*0974*/ 	.word	0x000233e0


	//   ....[61]....
        /*0978*/ 	.word	0x00023480


	//   ....[62]....
        /*097c*/ 	.word	0x000234e0


	//   ....[63]....
        /*0980*/ 	.word	0x00023570


	//   ....[64]....
        /*0984*/ 	.word	0x00024a70


	//   ....[65]....
        /*0988*/ 	.word	0x000255d0


	//   ....[66]....
        /*098c*/ 	.word	0x000255f0


	//   ....[67]....
        /*0990*/ 	.word	0x00025610


	//   ....[68]....
        /*0994*/ 	.word	0x00025640


	//   ....[69]....
        /*0998*/ 	.word	0x00025710


	//   ....[70]....
        /*099c*/ 	.word	0x000257a0


	//   ....[71]....
        /*09a0*/ 	.word	0x000257d0


	//   ....[72]....
        /*09a4*/ 	.word	0x00025850


	//   ....[73]....
        /*09a8*/ 	.word	0x00025880


	//   ....[74]....
        /*09ac*/ 	.word	0x00025900


	//   ....[75]....
        /*09b0*/ 	.word	0x00025930


	//   ....[76]....
        /*09b4*/ 	.word	0x000259b0


	//   ....[77]....
        /*09b8*/ 	.word	0x000259e0


	//   ....[78]....
        /*09bc*/ 	.word	0x00025a00


	//   ....[79]....
        /*09c0*/ 	.word	0x00025a50


	//   ....[80]....
        /*09c4*/ 	.word	0x00025a60


	//   ....[81]....
        /*09c8*/ 	.word	0x000261f0


	//   ....[82]....
        /*09cc*/ 	.word	0x00026230


	//   ....[83]....
        /*09d0*/ 	.word	0x00026250


	//   ....[84]....
        /*09d4*/ 	.word	0x000262f0


	//   ....[85]....
        /*09d8*/ 	.word	0x00026380


	//   ....[86]....
        /*09dc*/ 	.word	0x00026390


	//   ....[87]....
        /*09e0*/ 	.word	0x00026420


	//   ....[88]....
        /*09e4*/ 	.word	0x00026430


	//   ....[89]....
        /*09e8*/ 	.word	0x000264a0


	//   ....[90]....
        /*09ec*/ 	.word	0x000264b0


	//   ....[91]....
        /*09f0*/ 	.word	0x00026530


	//   ....[92]....
        /*09f4*/ 	.word	0x00026540


	//   ....[93]....
        /*09f8*/ 	.word	0x000265c0


	//   ....[94]....
        /*09fc*/ 	.word	0x000265d0


	//   ....[95]....
        /*0a00*/ 	.word	0x000265e0


	//   ....[96]....
        /*0a04*/ 	.word	0x00026620


	//   ....[97]....
        /*0a08*/ 	.word	0x00029260


	//   ....[98]....
        /*0a0c*/ 	.word	0x000292c0


	//   ....[99]....
        /*0a10*/ 	.word	0x000292f0


	//   ....[100]....
        /*0a14*/ 	.word	0x00029300


	//   ....[101]....
        /*0a18*/ 	.word	0x00029330


	//   ....[102]....
        /*0a1c*/ 	.word	0x00029360


	//   ....[103]....
        /*0a20*/ 	.word	0x00029390


	//   ....[104]....
        /*0a24*/ 	.word	0x000293c0


	//   ....[105]....
        /*0a28*/ 	.word	0x00029540


	//   ....[106]....
        /*0a2c*/ 	.word	0x00029570


	//   ....[107]....
        /*0a30*/ 	.word	0x000295a0


	//   ....[108]....
        /*0a34*/ 	.word	0x000295d0


	//   ....[109]....
        /*0a38*/ 	.word	0x00029600


	//   ....[110]....
        /*0a3c*/ 	.word	0x00029630


	//   ....[111]....
        /*0a40*/ 	.word	0x000296f0


	//   ....[112]....
        /*0a44*/ 	.word	0x00029710


	//   ....[113]....
        /*0a48*/ 	.word	0x00029780


	//   ....[114]....
        /*0a4c*/ 	.word	0x00029e50


	//   ....[115]....
        /*0a50*/ 	.word	0x0002a430


	//   ....[116]....
        /*0a54*/ 	.word	0x0002a5c0


	//   ....[117]....
        /*0a58*/ 	.word	0x0002a620


	//   ....[118]....
        /*0a5c*/ 	.word	0x0002a680


	//   ....[119]....
        /*0a60*/ 	.word	0x0002a6e0


	//   ....[120]....
        /*0a64*/ 	.word	0x0002a780


	//   ....[121]....
        /*0a68*/ 	.word	0x0002a870


	//   ....[122]....
        /*0a6c*/ 	.word	0x0002a9a0


	//   ....[123]....
        /*0a70*/ 	.word	0x0002aa40


	//   ....[124]....
        /*0a74*/ 	.word	0x0002ab10


	//   ....[125]....
        /*0a78*/ 	.word	0x0002abb0


	//   ....[126]....
        /*0a7c*/ 	.word	0x0002ac80


	//   ....[127]....
        /*0a80*/ 	.word	0x0002ad20


	//   ....[128]....
        /*0a84*/ 	.word	0x0002adf0


	//   ....[129]....
        /*0a88*/ 	.word	0x0002ae90


	//   ....[130]....
        /*0a8c*/ 	.word	0x0002af40


	//   ....[131]....
        /*0a90*/ 	.word	0x0002afe0


	//   ....[132]....
        /*0a94*/ 	.word	0x0002b280


	//   ....[133]....
        /*0a98*/ 	.word	0x0002b330


	//   ....[134]....
        /*0a9c*/ 	.word	0x0002b430


	//   ....[135]....
        /*0aa0*/ 	.word	0x0002b520


	//   ....[136]....
        /*0aa4*/ 	.word	0x0002b5e0


	//   ....[137]....
        /*0aa8*/ 	.word	0x0002b6a0


	//   ....[138]....
        /*0aac*/ 	.word	0x0002b760


	//   ....[139]....
        /*0ab0*/ 	.word	0x0002b820


	//   ....[140]....
        /*0ab4*/ 	.word	0x0002b8e0


	//   ....[141]....
        /*0ab8*/ 	.word	0x0002b9a0


	//   ....[142]....
        /*0abc*/ 	.word	0x0002ba60


	//   ....[143]....
        /*0ac0*/ 	.word	0x0002bb10


	//   ....[144]....
        /*0ac4*/ 	.word	0x0002bc10


	//   ....[145]....
        /*0ac8*/ 	.word	0x0002bc60


	//   ....[146]....
        /*0acc*/ 	.word	0x0002bcc0


	//   ....[147]....
        /*0ad0*/ 	.word	0x0002bda0


	//   ....[148]....
        /*0ad4*/ 	.word	0x0002c0d0


	//   ....[149]....
        /*0ad8*/ 	.word	0x0002c170


	//   ....[150]....
        /*0adc*/ 	.word	0x0002c290


	//   ....[151]....
        /*0ae0*/ 	.word	0x0002c300


	//   ....[152]....
        /*0ae4*/ 	.word	0x0002c380


	//   ....[153]....
        /*0ae8*/ 	.word	0x0002c400


	//   ....[154]....
        /*0aec*/ 	.word	0x0002c480


	//   ....[155]....
        /*0af0*/ 	.word	0x0002c510


	//   ....[156]....
        /*0af4*/ 	.word	0x0002c5b0


	//   ....[157]....
        /*0af8*/ 	.word	0x0002c650


	//   ....[158]....
        /*0afc*/ 	.word	0x0002c6c0


	//   ....[159]....
        /*0b00*/ 	.word	0x0002c730


	//   ....[160]....
        /*0b04*/ 	.word	0x0002c7a0


	//   ....[161]....
        /*0b08*/ 	.word	0x0002c820


	//   ....[162]....
        /*0b0c*/ 	.word	0x0002c8a0


	//   ....[163]....
        /*0b10*/ 	.word	0x0002c940


	//   ....[164]....
        /*0b14*/ 	.word	0x0002c9d0


	//   ....[165]....
        /*0b18*/ 	.word	0x0002cb00


	//   ....[166]....
        /*0b1c*/ 	.word	0x0002f1b0


	//   ....[167]....
        /*0b20*/ 	.word	0x0002f930


	//   ....[168]....
        /*0b24*/ 	.word	0x00030c00


	//   ....[169]....
        /*0b28*/ 	.word	0x00030c50


	//   ....[170]....
        /*0b2c*/ 	.word	0x00030cb0


	//   ....[171]....
        /*0b30*/ 	.word	0x00030cd0


	//----- nvinfo : EIATTR_REG_RECONFIG
	.align		4
.L_441:
        /*0b34*/ 	.byte	0x01, 0x54
	.zero		2


	//----- nvinfo : EIATTR_SYSCALL_OFFSETS
	.align		4
        /*0b38*/ 	.byte	0x04, 0x46
        /*0b3a*/ 	.short	(.L_443 - .L_442)


	//   ....[0]....
.L_442:
        /*0b3c*/ 	.word	0x000026c0


	//   ....[1]....
        /*0b40*/ 	.word	0x000246b0


	//   ....[2]....
        /*0b44*/ 	.word	0x00024800


	//   ....[3]....
        /*0b48*/ 	.word	0x000248f0


	//   ....[4]....
        /*0b4c*/ 	.word	0x000251a0


	//   ....[5]....
        /*0b50*/ 	.word	0x00025df0


	//----- nvinfo : EIATTR_MBARRIER_INSTR_OFFSETS
	.align		4
.L_443:
        /*0b54*/ 	.byte	0x04, 0x39
        /*0b56*/ 	.short	(.L_445 - .L_444)


	//   ....[0]....
.L_444:
        /*0b58*/ 	.word	0x000002c0
        /*0b5c*/ 	.word	0x000000ff
        /*0b60*/ 	.word	0x00032400
        /*0b64*/ 	.short	0x0100
        /*0b66*/ 	.byte	0x08
	.zero		1


	//   ....[1]....
        /*0b68*/ 	.word	0x000002d0
        /*0b6c*/ 	.word	0x000000ff
        /*0b70*/ 	.word	0x00032410
        /*0b74*/ 	.short	0x0100
        /*0b76*/ 	.byte	0x08
	.zero		1


	//   ....[2]....
        /*0b78*/ 	.word	0x000002e0
        /*0b7c*/ 	.word	0x000000ff
        /*0b80*/ 	.word	0x00032420
        /*0b84*/ 	.short	0x0100
        /*0b86*/ 	.byte	0x08
	.zero		1


	//   ....[3]....
        /*0b88*/ 	.word	0x000003d0
        /*0b8c*/ 	.word	0x000000ff
        /*0b90*/ 	.word	0x00032430
        /*0b94*/ 	.short	0x0100
        /*0b96*/ 	.byte	0x08
	.zero		1


	//   ....[4]....
        /*0b98*/ 	.word	0x000003e0
        /*0b9c*/ 	.word	0x000000ff
        /*0ba0*/ 	.word	0x00032440
        /*0ba4*/ 	.short	0x0100
        /*0ba6*/ 	.byte	0x08
	.zero		1


	//   ....[5]....
        /*0ba8*/ 	.word	0x000003f0
        /*0bac*/ 	.word	0x000000ff
        /*0bb0*/ 	.word	0x00032438
        /*0bb4*/ 	.short	0x0100
        /*0bb6*/ 	.byte	0x08
	.zero		1


	//   ....[6]....
        /*0bb8*/ 	.word	0x00000400
        /*0bbc*/ 	.word	0x000000ff
        /*0bc0*/ 	.word	0x00032448
        /*0bc4*/ 	.short	0x0100
        /*0bc6*/ 	.byte	0x08
	.zero		1


	//   ....[7]....
        /*0bc8*/ 	.word	0x00000530
        /*0bcc*/ 	.word	0x000000ff
        /*0bd0*/ 	.word	0x00032450
        /*0bd4*/ 	.short	0x0100
        /*0bd6*/ 	.byte	0x08
	.zero		1


	//   ....[8]....
        /*0bd8*/ 	.word	0x00000540
        /*0bdc*/ 	.word	0x000000ff
        /*0be0*/ 	.word	0x00032460
        /*0be4*/ 	.short	0x0100
        /*0be6*/ 	.byte	0x08
	.zero		1


	//   ....[9]....
        /*0be8*/ 	.word	0x00000550
        /*0bec*/ 	.word	0x000000ff
        /*0bf0*/ 	.word	0x00032458
        /*0bf4*/ 	.short	0x0100
        /*0bf6*/ 	.byte	0x08
	.zero		1


	//   ....[10]....
        /*0bf8*/ 	.word	0x00000560
        /*0bfc*/ 	.word	0x000000ff
        /*0c00*/ 	.word	0x00032468
        /*0c04*/ 	.short	0x0100
        /*0c06*/ 	.byte	0x08
	.zero		1


	//   ....[11]....
        /*0c08*/ 	.word	0x00000650
        /*0c0c*/ 	.word	0x000000ff
        /*0c10*/ 	.word	0x00032470
        /*0c14*/ 	.short	0x0100
        /*0c16*/ 	.byte	0x06
	.zero		1


	//   ....[12]....
        /*0c18*/ 	.word	0x00000660
        /*0c1c*/ 	.word	0x000000ff
        /*0c20*/ 	.word	0x00032480
        /*0c24*/ 	.short	0x0100
        /*0c26*/ 	.byte	0x06
	.zero		1


	//   ....[13]....
        /*0c28*/ 	.word	0x00000670
        /*0c2c*/ 	.word	0x000000ff
        /*0c30*/ 	.word	0x00032478
        /*0c34*/ 	.short	0x0100
        /*0c36*/ 	.byte	0x06
	.zero		1


	//   ....[14]....
        /*0c38*/ 	.word	0x00000680
        /*0c3c*/ 	.word	0x000000ff
        /*0c40*/ 	.word	0x00032488
        /*0c44*/ 	.short	0x0100
        /*0c46*/ 	.byte	0x06
	.zero		1


	//   ....[15]....
        /*0c48*/ 	.word	0x000007b0
        /*0c4c*/ 	.word	0x000000ff
        /*0c50*/ 	.word	0x00032490
        /*0c54*/ 	.short	0x0100
        /*0c56*/ 	.byte	0x08
	.zero		1


	//   ....[16]....
        /*0c58*/ 	.word	0x000007c0
        /*0c5c*/ 	.word	0x000000ff
        /*0c60*/ 	.word	0x000324a0
        /*0c64*/ 	.short	0x0100
        /*0c66*/ 	.byte	0x08
	.zero		1


	//   ....[17]....
        /*0c68*/ 	.word	0x000007d0
        /*0c6c*/ 	.word	0x000000ff
        /*0c70*/ 	.word	0x00032498
        /*0c74*/ 	.short	0x0100
        /*0c76*/ 	.byte	0x08
	.zero		1


	//   ....[18]....
        /*0c78*/ 	.word	0x000007e0
        /*0c7c*/ 	.word	0x000000ff
        /*0c80*/ 	.word	0x000324a8
        /*0c84*/ 	.short	0x0100
        /*0c86*/ 	.byte	0x08
	.zero		1


	//   ....[19]....
        /*0c88*/ 	.word	0x00000910
        /*0c8c*/ 	.word	0x000000ff
        /*0c90*/ 	.word	0x000324b0
        /*0c94*/ 	.short	0x0100
        /*0c96*/ 	.byte	0x08
	.zero		1


	//   ....[20]....
        /*0c98*/ 	.word	0x00000920
        /*0c9c*/ 	.word	0x000000ff
        /*0ca0*/ 	.word	0x000324c0
        /*0ca4*/ 	.short	0x0100
        /*0ca6*/ 	.byte	0x08
	.zero		1


	//   ....[21]....
        /*0ca8*/ 	.word	0x00000930
        /*0cac*/ 	.word	0x000000ff
        /*0cb0*/ 	.word	0x000324b8
        /*0cb4*/ 	.short	0x0100
        /*0cb6*/ 	.byte	0x08
	.zero		1


	//   ....[22]....
        /*0cb8*/ 	.word	0x00000940
        /*0cbc*/ 	.word	0x000000ff
        /*0cc0*/ 	.word	0x000324c8
        /*0cc4*/ 	.short	0x0100
        /*0cc6*/ 	.byte	0x08
	.zero		1


	//   ....[23]....
        /*0cc8*/ 	.word	0x00002940
        /*0ccc*/ 	.word	0x000000ff
        /*0cd0*/ 	.word	0x00032400
        /*0cd4*/ 	.short	0x010a
        /*0cd6*/ 	.byte	0x2e
	.zero		1


	//   ....[24]....
        /*0cd8*/ 	.word	0x00002d70
        /*0cdc*/ 	.word	0x00000014
        /*0ce0*/ 	.word	0x00000000
        /*0ce4*/ 	.short	0x010a
        /*0ce6*/ 	.byte	0x3f
	.zero		1


	//   ....[25]....
        /*0ce8*/ 	.word	0x00002dd0
        /*0cec*/ 	.word	0x00000014
        /*0cf0*/ 	.word	0x00000000
        /*0cf4*/ 	.short	0x010a
        /*0cf6*/ 	.byte	0x3f
	.zero		1


	//   ....[26]....
        /*0cf8*/ 	.word	0x00003180
        /*0cfc*/ 	.word	0x000000ff
        /*0d00*/ 	.word	0x00032410
        /*0d04*/ 	.short	0x010a
        /*0d06*/ 	.byte	0x2e
	.zero		1


	//   ....[27]....
        /*0d08*/ 	.word	0x00003280
        /*0d0c*/ 	.word	0x00000008
        /*0d10*/ 	.word	0x00000000
        /*0d14*/ 	.short	0x010a
        /*0d16*/ 	.byte	0x3f
	.zero		1


	//   ....[28]....
        /*0d18*/ 	.word	0x000032e0
        /*0d1c*/ 	.word	0x00000008
        /*0d20*/ 	.word	0x00000000
        /*0d24*/ 	.short	0x010a
        /*0d26*/ 	.byte	0x3f
	.zero		1


	//   ....[29]....
        /*0d28*/ 	.word	0x00003fd0
        /*0d2c*/ 	.word	0x00000008
        /*0d30*/ 	.word	0x00000000
        /*0d34*/ 	.short	0x0101
        /*0d36*/ 	.byte	0x3f
	.zero		1


	//   ....[30]....
        /*0d38*/ 	.word	0x00009880
        /*0d3c*/ 	.word	0x0000000b
        /*0d40*/ 	.word	0x00000000
        /*0d44*/ 	.short	0x0101
        /*0d46*/ 	.byte	0x3f
	.zero		1


	//   ....[31]....
        /*0d48*/ 	.word	0x00009fb0
        /*0d4c*/ 	.word	0x00000003
        /*0d50*/ 	.word	0x00000000
        /*0d54*/ 	.short	0x010a
        /*0d56*/ 	.byte	0x3f
	.zero		1


	//   ....[32]....
        /*0d58*/ 	.word	0x0000a0b0
        /*0d5c*/ 	.word	0x00000000
        /*0d60*/ 	.word	0x00000000
        /*0d64*/ 	.short	0x010a
        /*0d66*/ 	.byte	0x3f
	.zero		1


	//   ....[33]....
        /*0d68*/ 	.word	0x0000a4e0
        /*0d6c*/ 	.word	0x00000003
        /*0d70*/ 	.word	0x00000000
        /*0d74*/ 	.short	0x010a
        /*0d76*/ 	.byte	0x3f
	.zero		1


	//   ....[34]....
        /*0d78*/ 	.word	0x0000a590
        /*0d7c*/ 	.word	0x00000004
        /*0d80*/ 	.word	0x00000000
        /*0d84*/ 	.short	0x010a
        /*0d86*/ 	.byte	0x3f
	.zero		1


	//   ....[35]....
        /*0d88*/ 	.word	0x0000b250
        /*0d8c*/ 	.word	0x00000003
        /*0d90*/ 	.word	0x00000000
        /*0d94*/ 	.short	0x0101
        /*0d96*/ 	.byte	0x3f
	.zero		1


	//   ....[36]....
        /*0d98*/ 	.word	0x00013b70
        /*0d9c*/ 	.word	0x00000000
        /*0da0*/ 	.word	0x00000000
        /*0da4*/ 	.short	0x0101
        /*0da6*/ 	.byte	0x3f
	.zero		1


	//   ....[37]....
        /*0da8*/ 	.word	0x00013d70
        /*0dac*/ 	.word	0x00000005
        /*0db0*/ 	.word	0x00000000
        /*0db4*/ 	.short	0x010a
        /*0db6*/ 	.byte	0x3f
	.zero		1


	//   ....[38]....
        /*0db8*/ 	.word	0x00013e70
        /*0dbc*/ 	.word	0x00000000
        /*0dc0*/ 	.word	0x00000000
        /*0dc4*/ 	.short	0x010a
        /*0dc6*/ 	.byte	0x3f
	.zero		1


	//   ....[39]....
        /*0dc8*/ 	.word	0x000142a0
        /*0dcc*/ 	.word	0x00000005
        /*0dd0*/ 	.word	0x00000000
        /*0dd4*/ 	.short	0x010a
        /*0dd6*/ 	.byte	0x3f
	.zero		1


	//   ....[40]....
        /*0dd8*/ 	.word	0x00014350
        /*0ddc*/ 	.word	0x00000004
        /*0de0*/ 	.word	0x00000000
        /*0de4*/ 	.short	0x010a
        /*0de6*/ 	.byte	0x3f
	.zero		1


	//   ....[41]....
        /*0de8*/ 	.word	0x00015010
        /*0dec*/ 	.word	0x00000004
        /*0df0*/ 	.word	0x00000000
        /*0df4*/ 	.short	0x0101
        /*0df6*/ 	.byte	0x3f
	.zero		1


	//   ....[42]....
        /*0df8*/ 	.word	0x0001edb0
        /*0dfc*/ 	.word	0x00000000
        /*0e00*/ 	.word	0x00000000
        /*0e04*/ 	.short	0x0101
        /*0e06*/ 	.byte	0x3f
	.zero		1


	//   ....[43]....
        /*0e08*/ 	.word	0x00021b10
        /*0e0c*/ 	.word	0x000000ff
        /*0e10*/ 	.word	0x00000000
        /*0e14*/ 	.short	0x0101
        /*0e16*/ 	.byte	0x04
	.zero		1


	//   ....[44]....
        /*0e18*/ 	.word	0x00024d00
        /*0e1c*/ 	.word	0x00000000
        /*0e20*/ 	.word	0x00032440
        /*0e24*/ 	.short	0x010a
        /*0e26*/ 	.byte	0x3f
	.zero		1


	//   ....[45]....
        /*0e28*/ 	.word	0x00025b90
        /*0e2c*/ 	.word	0x00000008
        /*0e30*/ 	.word	0x00032400
        /*0e34*/ 	.short	0x0107
        /*0e36*/ 	.byte	0x3f
	.zero		1


	//   ....[46]....
        /*0e38*/ 	.word	0x00025c30
        /*0e3c*/ 	.word	0x00000002
        /*0e40*/ 	.word	0x00032400
        /*0e44*/ 	.short	0x0101
        /*0e46*/ 	.byte	0x3f
	.zero		1


	//   ....[47]....
        /*0e48*/ 	.word	0x00026780
        /*0e4c*/ 	.word	0x00000008
        /*0e50*/ 	.word	0x00032410
        /*0e54*/ 	.short	0x0107
        /*0e56*/ 	.byte	0x3f
	.zero		1


	//   ....[48]....
        /*0e58*/ 	.word	0x00026880
        /*0e5c*/ 	.word	0x00000002
        /*0e60*/ 	.word	0x00032410
        /*0e64*/ 	.short	0x0101
        /*0e66*/ 	.byte	0x3f
	.zero		1


	//   ....[49]....
        /*0e68*/ 	.word	0x000268a0
        /*0e6c*/ 	.word	0x00000002
        /*0e70*/ 	.word	0x00032420
        /*0e74*/ 	.short	0x010a
        /*0e76*/ 	.byte	0x3f
	.zero		1


	//   ....[50]....
        /*0e78*/ 	.word	0x000269b0
        /*0e7c*/ 	.word	0x00000002
        /*0e80*/ 	.word	0x00032460
        /*0e84*/ 	.short	0x010a
        /*0e86*/ 	.byte	0x3f
	.zero		1


	//   ....[51]....
        /*0e88*/ 	.word	0x00027270
        /*0e8c*/ 	.word	0x00000003
        /*0e90*/ 	.word	0x00032440
        /*0e94*/ 	.short	0x010a
        /*0e96*/ 	.byte	0x3f
	.zero		1


	//   ....[52]....
        /*0e98*/ 	.word	0x000274c0
        /*0e9c*/ 	.word	0x00000003
        /*0ea0*/ 	.word	0x00032460
        /*0ea4*/ 	.short	0x010a
        /*0ea6*/ 	.byte	0x3f
	.zero		1


	//   ....[53]....
        /*0ea8*/ 	.word	0x00027d20
        /*0eac*/ 	.word	0x00000002
        /*0eb0*/ 	.word	0x00032440
        /*0eb4*/ 	.short	0x010a
        /*0eb6*/ 	.byte	0x3f
	.zero		1


	//   ....[54]....
        /*0eb8*/ 	.word	0x00027f60
        /*0ebc*/ 	.word	0x00000002
        /*0ec0*/ 	.word	0x00032460
        /*0ec4*/ 	.short	0x010a
        /*0ec6*/ 	.byte	0x3f
	.zero		1


	//   ....[55]....
        /*0ec8*/ 	.word	0x00028730
        /*0ecc*/ 	.word	0x00000003
        /*0ed0*/ 	.word	0x00032440
        /*0ed4*/ 	.short	0x010a
        /*0ed6*/ 	.byte	0x3f
	.zero		1


	//   ....[56]....
        /*0ed8*/ 	.word	0x00028980
        /*0edc*/ 	.word	0x00000003
        /*0ee0*/ 	.word	0x00032460
        /*0ee4*/ 	.short	0x010a
        /*0ee6*/ 	.byte	0x3f
	.zero		1


	//   ....[57]....
        /*0ee8*/ 	.word	0x00029dd0
        /*0eec*/ 	.word	0x00000000
        /*0ef0*/ 	.word	0x00032420
        /*0ef4*/ 	.short	0x010a
        /*0ef6*/ 	.byte	0x3f
	.zero		1


	//   ....[58]....
        /*0ef8*/ 	.word	0x00029f90
        /*0efc*/ 	.word	0x00000006
        /*0f00*/ 	.word	0x00000000
        /*0f04*/ 	.short	0x010a
        /*0f06*/ 	.byte	0x3f
	.zero		1


	//   ....[59]....
        /*0f08*/ 	.word	0x0002a000
        /*0f0c*/ 	.word	0x00000007
        /*0f10*/ 	.word	0x00000000
        /*0f14*/ 	.short	0x010a
        /*0f16*/ 	.byte	0x3f
	.zero		1


	//   ....[60]....
        /*0f18*/ 	.word	0x0002a070
        /*0f1c*/ 	.word	0x00000004
        /*0f20*/ 	.word	0x00000000
        /*0f24*/ 	.short	0x010a
        /*0f26*/ 	.byte	0x3f
	.zero		1


	//   ....[61]....
        /*0f28*/ 	.word	0x0002a0a0
        /*0f2c*/ 	.word	0x00000003
        /*0f30*/ 	.word	0x00000000
        /*0f34*/ 	.short	0x010a
        /*0f36*/ 	.byte	0x3f
	.zero		1


	//   ....[62]....
        /*0f38*/ 	.word	0x0002a110
        /*0f3c*/ 	.word	0x00000009
        /*0f40*/ 	.word	0x00032400
        /*0f44*/ 	.short	0x010a
        /*0f46*/ 	.byte	0x3f
	.zero		1


	//   ....[63]....
        /*0f48*/ 	.word	0x0002a160
        /*0f4c*/ 	.word	0x00000014
        /*0f50*/ 	.word	0x00000000
        /*0f54*/ 	.short	0x010a
        /*0f56*/ 	.byte	0x3f
	.zero		1


	//   ....[64]....
        /*0f58*/ 	.word	0x0002a1c0
        /*0f5c*/ 	.word	0x00000009
        /*0f60*/ 	.word	0x00032410
        /*0f64*/ 	.short	0x010a
        /*0f66*/ 	.byte	0x3f
	.zero		1


	//   ....[65]....
        /*0f68*/ 	.word	0x0002a210
        /*0f6c*/ 	.word	0x00000008
        /*0f70*/ 	.word	0x00000000
        /*0f74*/ 	.short	0x010a
        /*0f76*/ 	.byte	0x3f
	.zero		1


	//   ....[66]....
        /*0f78*/ 	.word	0x0002a260
        /*0f7c*/ 	.word	0x00000000
        /*0f80*/ 	.word	0x00000000
        /*0f84*/ 	.short	0x010a
        /*0f86*/ 	.byte	0x3f
	.zero		1


	//   ....[67]....
        /*0f88*/ 	.word	0x0002a2b0
        /*0f8c*/ 	.word	0x00000004
        /*0f90*/ 	.word	0x00000000
        /*0f94*/ 	.short	0x010a
        /*0f96*/ 	.byte	0x3f
	.zero		1


	//   ....[68]....
        /*0f98*/ 	.word	0x0002a300
        /*0f9c*/ 	.word	0x00000000
        /*0fa0*/ 	.word	0x00000000
        /*0fa4*/ 	.short	0x010a
        /*0fa6*/ 	.byte	0x3f
	.zero		1


	//   ....[69]....
        /*0fa8*/ 	.word	0x0002a350
        /*0fac*/ 	.word	0x00000004
        /*0fb0*/ 	.word	0x00000000
        /*0fb4*/ 	.short	0x010a
        /*0fb6*/ 	.byte	0x3f
	.zero		1


	//   ....[70]....
        /*0fb8*/ 	.word	0x0002a4f0
        /*0fbc*/ 	.word	0x00000000
        /*0fc0*/ 	.word	0x00032440
        /*0fc4*/ 	.short	0x010a
        /*0fc6*/ 	.byte	0x3f
	.zero		1


	//   ....[71]....
        /*0fc8*/ 	.word	0x0002bdf0
        /*0fcc*/ 	.word	0x00000002
        /*0fd0*/ 	.word	0x00032420
        /*0fd4*/ 	.short	0x010a
        /*0fd6*/ 	.byte	0x3f
	.zero		1


	//   ....[72]....
        /*0fd8*/ 	.word	0x0002be40
        /*0fdc*/ 	.word	0x00000002
        /*0fe0*/ 	.word	0x00032460
        /*0fe4*/ 	.short	0x010a
        /*0fe6*/ 	.byte	0x3f
	.zero		1


	//   ....[73]....
        /*0fe8*/ 	.word	0x0002be90
        /*0fec*/ 	.word	0x00000003
        /*0ff0*/ 	.word	0x00032440
        /*0ff4*/ 	.short	0x010a
        /*0ff6*/ 	.byte	0x3f
	.zero		1


	//   ....[74]....
        /*0ff8*/ 	.word	0x0002bee0
        /*0ffc*/ 	.word	0x00000003
        /*1000*/ 	.word	0x00032460
        /*1004*/ 	.short	0x010a
        /*1006*/ 	.byte	0x3f
	.zero		1


	//   ....[75]....
        /*1008*/ 	.word	0x0002bf30
        /*100c*/ 	.word	0x00000002
        /*1010*/ 	.word	0x00032440
        /*1014*/ 	.short	0x010a
        /*1016*/ 	.byte	0x3f
	.zero		1


	//   ....[76]....
        /*1018*/ 	.word	0x0002bf80
        /*101c*/ 	.word	0x00000002
        /*1020*/ 	.word	0x00032460
        /*1024*/ 	.short	0x010a
        /*1026*/ 	.byte	0x3f
	.zero		1


	//   ....[77]....
        /*1028*/ 	.word	0x0002bfd0
        /*102c*/ 	.word	0x00000003
        /*1030*/ 	.word	0x00032440
        /*1034*/ 	.short	0x010a
        /*1036*/ 	.byte	0x3f
	.zero		1


	//   ....[78]....
        /*1038*/ 	.word	0x0002c020
        /*103c*/ 	.word	0x00000003
        /*1040*/ 	.word	0x00032460
        /*1044*/ 	.short	0x010a
        /*1046*/ 	.byte	0x3f
	.zero		1


	//   ....[79]....
        /*1048*/ 	.word	0x0002ca20
        /*104c*/ 	.word	0x00000000
        /*1050*/ 	.word	0x00032420
        /*1054*/ 	.short	0x010a
        /*1056*/ 	.byte	0x3f
	.zero		1


	//   ....[80]....
        /*1058*/ 	.word	0x0002cbc0
        /*105c*/ 	.word	0x00000006
        /*1060*/ 	.word	0x00000000
        /*1064*/ 	.short	0x010a
        /*1066*/ 	.byte	0x3f
	.zero		1


	//   ....[81]....
        /*1068*/ 	.word	0x0002cc10
        /*106c*/ 	.word	0x00000007
        /*1070*/ 	.word	0x00000000
        /*1074*/ 	.short	0x010a
        /*1076*/ 	.byte	0x3f
	.zero		1


	//   ....[82]....
        /*1078*/ 	.word	0x0002cc60
        /*107c*/ 	.word	0x00000004
        /*1080*/ 	.word	0x00000000
        /*1084*/ 	.short	0x010a
        /*1086*/ 	.byte	0x3f
	.zero		1


	//   ....[83]....
        /*1088*/ 	.word	0x0002d000
        /*108c*/ 	.word	0x0000000c
        /*1090*/ 	.word	0x00000000
        /*1094*/ 	.short	0x010a
        /*1096*/ 	.byte	0x3f
	.zero		1


	//   ....[84]....
        /*1098*/ 	.word	0x0002d140
        /*109c*/ 	.word	0x00000002
        /*10a0*/ 	.word	0x00000000
        /*10a4*/ 	.short	0x010a
        /*10a6*/ 	.byte	0x3f
	.zero		1


	//   ....[85]....
        /*10a8*/ 	.word	0x0002d7a0
        /*10ac*/ 	.word	0x0000000b
        /*10b0*/ 	.word	0x00000000
        /*10b4*/ 	.short	0x010a
        /*10b6*/ 	.byte	0x3f
	.zero		1


	//   ....[86]....
        /*10b8*/ 	.word	0x0002d8e0
        /*10bc*/ 	.word	0x00000008
        /*10c0*/ 	.word	0x00000000
        /*10c4*/ 	.short	0x010a
        /*10c6*/ 	.byte	0x3f
	.zero		1


	//   ....[87]....
        /*10c8*/ 	.word	0x0002eb30
        /*10cc*/ 	.word	0x00000002
        /*10d0*/ 	.word	0x00000000
        /*10d4*/ 	.short	0x0101
        /*10d6*/ 	.byte	0x3f
	.zero		1


	//   ....[88]....
        /*10d8*/ 	.word	0x00048910
        /*10dc*/ 	.word	0x00000004
        /*10e0*/ 	.word	0x00000000
        /*10e4*/ 	.short	0x0101
        /*10e6*/ 	.byte	0x3f
	.zero		1


	//   ....[89]....
        /*10e8*/ 	.word	0x00048940
        /*10ec*/ 	.word	0x00000002
        /*10f0*/ 	.word	0x00000000
        /*10f4*/ 	.short	0x010a
        /*10f6*/ 	.byte	0x3f
	.zero		1


	//   ....[90]....
        /*10f8*/ 	.word	0x00048990
        /*10fc*/ 	.word	0x00000008
        /*1100*/ 	.word	0x00000000
        /*1104*/ 	.short	0x010a
        /*1106*/ 	.byte	0x3f
	.zero		1


	//----- nvinfo : EIATTR_NUM_MBARRIERS
	.align		4
.L_445:
        /*1108*/ 	.byte	0x03, 0x38
        /*110a*/ 	.short	0x0017


	//----- nvinfo : EIATTR_EXIT_INSTR_OFFSETS
	.align		4
        /*110c*/ 	.byte	0x04, 0x1c
        /*110e*/ 	.short	(.L_447 - .L_446)


	//   ....[0]....
.L_446:
        /*1110*/ 	.word	0x00000b70


	//   ....[1]....
        /*1114*/ 	.word	0x00022e50


	//   ....[2]....
        /*1118*/ 	.word	0x0002a0f0


	//----- nvinfo : EIATTR_MAX_THREADS
	.align		4
.L_447:
        /*111c*/ 	.byte	0x04, 0x05
        /*111e*/ 	.short	(.L_449 - .L_448)
.L_448:
        /*1120*/ 	.word	0x00000180
        /*1124*/ 	.word	0x00000001
        /*1128*/ 	.word	0x00000001


	//----- nvinfo : EIATTR_CRS_STACK_SIZE
	.align		4
.L_449:
        /*112c*/ 	.byte	0x04, 0x1e
        /*112e*/ 	.short	(.L_451 - .L_450)
.L_450:
        /*1130*/ 	.word	0x00000000


	//----- nvinfo : EIATTR_CBANK_PARAM_SIZE
	.align		4
.L_451:
        /*1134*/ 	.byte	0x03, 0x19
        /*1136*/ 	.short	0x0bf0


	//----- nvinfo : EIATTR_PARAM_CBANK
	.align		4
        /*1138*/ 	.byte	0x04, 0x0a
        /*113a*/ 	.short	(.L_453 - .L_452)
	.align		4
.L_452:
        /*113c*/ 	.word	index@(.nv.constant0._ZN7cutlass13device_kernelIN5flash11enable_sm90INS1_16FlashAttnFwdSm90INS1_25CollectiveMainloopFwdSm90ILi2EN4cute5tupleIJNS5_1CILi1EEES8_S8_EEENS6_IJNS7_ILi128EEENS7_ILi96EEENS7_ILi64EEEEEELi256ENS_10bfloat16_tEfNS_4arch4Sm90ELb0ELb1ELb1ELb1ELb0ELb0ELb1ELb1ELb0ELb1ELb0ELb0EEENS1_21CollectiveEpilogueFwdINS6_IJSA_NS7_ILi256EEESB_EEES9_SE_SG_Li256ELb1ELb1ELb0ELb0EEENS1_36VarlenDynamicPersistentTileSchedulerILi128ELi96ELi256ELi128ELb0ELb1ELb1ELb1ELb0ELb1EEEEEEEEEvNT_6ParamsE)
        /*1140*/ 	.short	0x0210
        /*1142*/ 	.short	0x0bf0


	//----- nvinfo : EIATTR_SW_WAR
	.align		4
.L_453:
        /*1144*/ 	.byte	0x04, 0x36
        /*1146*/ 	.short	(.L_455 - .L_454)
.L_454:
        /*1148*/ 	.word	0x00000008
.L_455:


//--------------------- .nv.info._ZN7cutlass13device_kernelIN5flash11enable_sm90INS1_16FlashAttnFwdSm90INS1_25CollectiveMainloopFwdSm90ILi2EN4cute5tupleIJNS5_1CILi1EEES8_S8_EEENS6_IJNS7_ILi128EEENS7_ILi96EEENS7_ILi64EEEEEELi256ENS_10bfloat16_tEfNS_4arch4Sm90ELb0ELb1ELb1ELb1ELb0ELb1ELb1ELb1ELb0ELb1ELb0ELb0EEENS1_21CollectiveEpilogueFwdINS6_IJSA_NS7_ILi256EEESB_EEES9_SE_SG_Li256ELb1ELb1ELb0ELb0EEENS1_36VarlenDynamicPersistentTileSchedulerILi128ELi96ELi256ELi128ELb0ELb1ELb1ELb1ELb0ELb1EEEEEEEEEvNT_6ParamsE --------------------------
	.section	.nv.info._ZN7cutlass13device_kernelIN5flash11enable_sm90INS1_16FlashAttnFwdSm90INS1_25CollectiveMainloopFwdSm90ILi2EN4cute5tupleIJNS5_1CILi1EEES8_S8_EEENS6_IJNS7_ILi128EEENS7_ILi96EEENS7_ILi64EEEEEELi256ENS_10bfloat16_tEfNS_4arch4Sm90ELb0ELb1ELb1ELb1ELb0ELb1ELb1ELb1ELb0ELb1ELb0ELb0EEENS1_21CollectiveEpilogueFwdINS6_IJSA_NS7_ILi256EEESB_EEES9_SE_SG_Li256ELb1ELb1ELb0ELb0EEENS1_36VarlenDynamicPersistentTileSchedulerILi128ELi96ELi256ELi128ELb0ELb1ELb1ELb1ELb0ELb1EEEEEEEEEvNT_6ParamsE,"",@"SHT_CUDA_INFO"
	.sectionflags	@""
	.align	4


	//----- nvinfo : EIATTR_CUDA_API_VERSION
	.align		4
        /*0000*/ 	.byte	0x04, 0x37
        /*0002*/ 	.short	(.L_457 - .L_456)
.L_456:
        /*0004*/ 	.word	0x00000082


	//----- nvinfo : EIATTR_KPARAM_INFO
	.align		4
.L_457:
        /*0008*/ 	.byte	0x04, 0x17
        /*000a*/ 	.short	(.L_459 - .L_458)
.L_458:
        /*000c*/ 	.word	0x00000000
        /*0010*/ 	.short	0x0000
        /*0012*/ 	.short	0x0070
        /*0014*/ 	.byte	0x00, 0xf0, 0x01, 0x2e


	//----- nvinfo : EIATTR_SPARSE_MMA_MASK
	.align		4
.L_459:
        /*0018*/ 	.byte	0x03, 0x50
        /*001a*/ 	.short	0x0000


	//----- nvinfo : EIATTR_MAXREG_COUNT
	.align		4
        /*001c*/ 	.byte	0x03, 0x1b
        /*001e*/ 	.short	0x00a8


	//----- nvinfo : EIATTR_NUM_BARRIERS
	.align		4
        /*0020*/ 	.byte	0x02, 0x4c
        /*0022*/ 	.byte	0x10
	.zero		1


	//----- nvinfo : EIATTR_EXTERNS
	.align		4
        /*0024*/ 	.byte	0x04, 0x0f
        /*0026*/ 	.short	(.L_461 - .L_460)


	//   ....[0]....
	.align		4
.L_460:
        /*0028*/ 	.word	index@(__assertfail)


	//----- nvinfo : EIATTR_ANNOTATIONS
	.align		4
.L_461:
        /*002c*/ 	.byte	0x04, 0x55
        /*002e*/ 	.short	(.L_463 - .L_462)


	//   ....[0]....
.L_462:
        /* <DEDUP_REMOVED lines=100> */


	//----- nvinfo : EIATTR_MERCURY_ISA_VERSION
	.align		4
.L_463:
        /*0660*/ 	.byte	0x03, 0x5f
        /*0662*/ 	.short	0x0101


	//----- nvinfo : EIATTR_UNUSED_LOAD_BYTE_OFFSET
	.align		4
        /*0664*/ 	.byte	0x04, 0x44
        /*0666*/ 	.short	(.L_465 - .L_464)


	//   ....[0]....
.L_464:
        /*0668*/ 	.word	0x00000be0
        /*066c*/ 	.word	0x0000fff0


	//   ....[1]....
        /*0670*/ 	.word	0x0002bee0
        /*0674*/ 	.word	0x0000fff0


	//----- nvinfo : EIATTR_INT_WARP_WIDE_INSTR_OFFSETS
	.align		4
.L_465:
        /*0678*/ 	.byte	0x04, 0x31
        /*067a*/ 	.short	(.L_467 - .L_466)


	//   ....[0]....
.L_466:
        /*067c*/ 	.word	0x000001e0


	//   ....[1]....
        /*0680*/ 	.word	0x00000220


	//   ....[2]....
        /*0684*/ 	.word	0x00000290


	//   ....[3]....
        /*0688*/ 	.word	0x000002a0


	//   ....[4]....
        /*068c*/ 	.word	0x00031d60


	//   ....[5]....
        /*0690*/ 	.word	0x00031df0


	//   ....[6]....
        /*0694*/ 	.word	0x000369b0


	//   ....[7]....
        /*0698*/ 	.word	0x00036a40


	//----- nvinfo : EIATTR_COOP_GROUP_MASK_REGIDS
	.align		4
.L_467:
        /*069c*/ 	.byte	0x04, 0x29
        /*069e*/ 	.short	(.L_469 - .L_468)


	//   ....[0]....
.L_468:
        /*06a0*/ 	.word	0xffffffff


	//   ....[1]....
        /*06a4*/ 	.word	0xffffffff


	//   ....[2]....
        /*06a8*/ 	.word	0xffffffff


	//   ....[3]....
        /*06ac*/ 	.word	0xffffffff


	//   ....[4]....
        /*06b0*/ 	.word	0xffffffff


	//   ....[5]....
        /*06b4*/ 	.word	0xffffffff


	//   ....[6]....
        /*06b8*/ 	.word	0xffffffff


	//   ....[7]....
        /*06bc*/ 	.word	0xffffffff


	//   ....[8]....
        /*06c0*/ 	.word	0xffffffff


	//   ....[9]....
        /*06c4*/ 	.word	0xffffffff


	//   ....[10]....
        /*06c8*/ 	.word	0xffffffff


	//   ....[11]....
        /*06cc*/ 	.word	0xffffffff


	//   ....[12]....
        /*06d0*/ 	.word	0xffffffff


	//   ....[13]....
        /*06d4*/ 	.word	0xffffffff


	//   ....[14]....
        /*06d8*/ 	.word	0xffffffff


	//   ....[15]....
        /*06dc*/ 	.word	0xffffffff


	//   ....[16]....
        /*06e0*/ 	.word	0xffffffff


	//   ....[17]....
        /*06e4*/ 	.word	0xffffffff


	//   ....[18]....
        /*06e8*/ 	.word	0xffffffff


	//   ....[19]....
        /*06ec*/ 	.word	0xffffffff


	//   ....[20]....
        /*06f0*/ 	.word	0xffffffff


	//   ....[21]....
        /*06f4*/ 	.word	0xffffffff


	//   ....[22]....
        /*06f8*/ 	.word	0xffffffff


	//   ....[23]....
        /*06fc*/ 	.word	0xffffffff


	//   ....[24]....
        /*0700*/ 	.word	0xffffffff


	//   ....[25]....
        /*0704*/ 	.word	0xffffffff


	//   ....[26]....
        /*0708*/ 	.word	0xffffffff


	//   ....[27]....
        /*070c*/ 	.word	0xffffffff


	//   ....[28]....
        /*0710*/ 	.word	0xffffffff


	//   ....[29]....
        /*0714*/ 	.word	0xffffffff


	//   ....[30]....
        /*0718*/ 	.word	0xffffffff


	//   ....[31]....
        /*071c*/ 	.word	0xffffffff


	//   ....[32]....
        /*0720*/ 	.word	0xffffffff


	//   ....[33]....
        /*0724*/ 	.word	0xffffffff


	//   ....[34]....
        /*0728*/ 	.word	0xffffffff


	//   ....[35]....
        /*072c*/ 	.word	0xffffffff


	//   ....[36]....
        /*0730*/ 	.word	0xffffffff


	//   ....[37]....
        /*0734*/ 	.word	0xffffffff


	//   ....[38]....
        /*0738*/ 	.word	0xffffffff


	//   ....[39]....
        /*073c*/ 	.word	0xffffffff


	//   ....[40]....
        /*0740*/ 	.word	0xffffffff


	//   ....[41]....
        /*0744*/ 	.word	0xffffffff


	//   ....[42]....
        /*0748*/ 	.word	0xffffffff


	//   ....[43]....
        /*074c*/ 	.word	0xffffffff


	//   ....[44]....
        /*0750*/ 	.word	0xffffffff


	//   ....[45]....
        /*0754*/ 	.word	0xffffffff


	//   ....[46]....
        /*0758*/ 	.word	0xffffffff


	//   ....[47]....
        /*075c*/ 	.word	0xffffffff


	//   ....[48]....
        /*0760*/ 	.word	0xffffffff


	//   ....[49]....
        /*0764*/ 	.word	0xffffffff


	//   ....[50]....
        /*0768*/ 	.word	0xffffffff


	//   ....[51]....
        /*076c*/ 	.word	0xffffffff


	//   ....[52]....
        /*0770*/ 	.word	0xffffffff


	//   ....[53]....
        /*0774*/ 	.word	0xffffffff


	//   ....[54]....
        /*0778*/ 	.word	0xffffffff


	//   ....[55]....
        /*077c*/ 	.word	0xffffffff


	//   ....[56]....
        /*0780*/ 	.word	0xffffffff


	//   ....[57]....
        /*0784*/ 	.word	0xffffffff


	//   ....[58]....
        /*0788*/ 	.word	0xffffffff


	//   ....[59]....
        /*078c*/ 	.word	0xffffffff


	//   ....[60]....
        /*0790*/ 	.word	0xffffffff


	//   ....[61]....
        /*0794*/ 	.word	0xffffffff


	//   ....[62]....
        /*0798*/ 	.word	0xffffffff


	//   ....[63]....
        /*079c*/ 	.word	0xffffffff


	//   ....[64]....
        /*07a0*/ 	.word	0xffffffff


	//   ....[65]....
        /*07a4*/ 	.word	0xffffffff


	//   ....[66]....
        /*07a8*/ 	.word	0xffffffff


	//   ....[67]....
        /*07ac*/ 	.word	0xffffffff


	//   ....[68]....
        /*07b0*/ 	.word	0xffffffff


	//   ....[69]....
        /*07b4*/ 	.word	0xffffffff


	//   ....[70]....
        /*07b8*/ 	.word	0xffffffff


	//   ....[71]....
        /*07bc*/ 	.word	0xffffffff


	//   ....[72]....
        /*07c0*/ 	.word	0xffffffff


	//   ....[73]....
        /*07c4*/ 	.word	0xffffffff


	//   ....[74]....
        /*07c8*/ 	.word	0xffffffff


	//   ....[75]....
        /*07cc*/ 	.word	0xffffffff


	//   ....[76]....
        /*07d0*/ 	.word	0xffffffff


	//   ....[77]....
        /*07d4*/ 	.word	0xffffffff


	//   ....[78]....
        /*07d8*/ 	.word	0xffffffff


	//   ....[79]....
        /*07dc*/ 	.word	0xffffffff


	//   ....[80]....
        /*07e0*/ 	.word	0xffffffff


	//   ....[81]....
        /*07e4*/ 	.word	0xffffffff


	//   ....[82]....
        /*07e8*/ 	.word	0xffffffff


	//   ....[83]....
        /*07ec*/ 	.word	0xffffffff


	//   ....[84]....
        /*07f0*/ 	.word	0xffffffff


	//   ....[85]....
        /*07f4*/ 	.word	0xffffffff


	//   ....[86]....
        /*07f8*/ 	.word	0xffffffff


	//   ....[87]....
        /*07fc*/ 	.word	0xffffffff


	//   ....[88]....
        /*0800*/ 	.word	0xffffffff


	//   ....[89]....
        /*0804*/ 	.word	0xffffffff


	//   ....[90]....
        /*0808*/ 	.word	0xffffffff


	//   ....[91]....
        /*080c*/ 	.word	0xffffffff


	//   ....[92]....
        /*0810*/ 	.word	0xffffffff


	//   ....[93]....
        /*0814*/ 	.word	0xffffffff


	//   ....[94]....
        /*0818*/ 	.word	0xffffffff


	//   ....[95]....
        /*081c*/ 	.word	0xffffffff


	//   ....[96]....
        /*0820*/ 	.word	0xffffffff


	//   ....[97]....
        /*0824*/ 	.word	0xffffffff


	//   ....[98]....
        /*0828*/ 	.word	0xffffffff


	//   ....[99]....
        /*082c*/ 	.word	0xffffffff


	//   ....[100]....
        /*0830*/ 	.word	0xffffffff


	//   ....[101]....
        /*0834*/ 	.word	0xffffffff


	//   ....[102]....
        /*0838*/ 	.word	0xffffffff


	//   ....[103]....
        /*083c*/ 	.word	0xffffffff


	//   ....[104]....
        /*0840*/ 	.word	0xffffffff


	//   ....[105]....
        /*0844*/ 	.word	0xffffffff


	//   ....[106]....
        /*0848*/ 	.word	0xffffffff


	//   ....[107]....
        /*084c*/ 	.word	0xffffffff


	//   ....[108]....
        /*0850*/ 	.word	0xffffffff


	//   ....[109]....
        /*0854*/ 	.word	0xffffffff


	//   ....[110]....
        /*0858*/ 	.word	0xffffffff


	//   ....[111]....
        /*085c*/ 	.word	0xffffffff


	//   ....[112]....
        /*0860*/ 	.word	0xffffffff


	//   ....[113]....
        /*0864*/ 	.word	0xffffffff


	//   ....[114]....
        /*0868*/ 	.word	0xffffffff


	//   ....[115]....
        /*086c*/ 	.word	0xffffffff


	//   ....[116]....
        /*0870*/ 	.word	0xffffffff


	//   ....[117]....
        /*0874*/ 	.word	0xffffffff


	//   ....[118]....
        /*0878*/ 	.word	0xffffffff


	//   ....[119]....
        /*087c*/ 	.word	0xffffffff


	//   ....[120]....
        /*0880*/ 	.word	0xffffffff


	//   ....[121]....
        /*0884*/ 	.word	0xffffffff


	//   ....[122]....
        /*0888*/ 	.word	0xffffffff


	//   ....[123]....
        /*088c*/ 	.word	0xffffffff


	//   ....[124]....
        /*0890*/ 	.word	0xffffffff


	//   ....[125]....
        /*0894*/ 	.word	0xffffffff


	//   ....[126]....
        /*0898*/ 	.word	0xffffffff


	//   ....[127]....
        /*089c*/ 	.word	0xffffffff


	//   ....[128]....
        /*08a0*/ 	.word	0xffffffff


	//   ....[129]....
        /*08a4*/ 	.word	0xffffffff


	//   ....[130]....
        /*08a8*/ 	.word	0xffffffff


	//   ....[131]....
        /*08ac*/ 	.word	0xffffffff


	//   ....[132]....
        /*08b0*/ 	.word	0x0500000f


	//   ....[133]....
        /*08b4*/ 	.word	0x0500000f


	//   ....[134]....
        /*08b8*/ 	.word	0x0500000f


	//   ....[135]....
        /*08bc*/ 	.word	0x0500000f


	//   ....[136]....
        /*08c0*/ 	.word	0x0500000f


	//   ....[137]....
        /*08c4*/ 	.word	0x0500000f


	//   ....[138]....
        /*08c8*/ 	.word	0x0500000f


	//   ....[139]....
        /*08cc*/ 	.word	0x0500000f


	//   ....[140]....
        /*08d0*/ 	.word	0x0500000f


	//   ....[141]....
        /*08d4*/ 	.word	0x0500000f


	//   ....[142]....
        /*08d8*/ 	.word	0x0500000f


	//   ....[143]....
        /*08dc*/ 	.word	0x0500000f


	//   ....[144]....
        /*08e0*/ 	.word	0x0500000f


	//   ....[145]....
        /*08e4*/ 	.word	0x0500000f


	//   ....[146]....
        /*08e8*/ 	.word	0x0500000f


	//   ....[147]....
        /*08ec*/ 	.word	0x0500000f


	//   ....[148]....
        /*08f0*/ 	.word	0x0500000f


	//   ....[149]....
        /*08f4*/ 	.word	0x0500000f


	//   ....[150]....
        /*08f8*/ 	.word	0x0500000f


	//   ....[151]....
        /*08fc*/ 	.word	0x0500000f


	//   ....[152]....
        /*0900*/ 	.word	0x0500000f


	//   ....[153]....
        /*0904*/ 	.word	0x0500000f


	//   ....[154]....
        /*0908*/ 	.word	0x0500000f


	//   ....[155]....
        /*090c*/ 	.word	0x0500000f


	//   ....[156]....
        /*0910*/ 	.word	0x0500000f


	//   ....[157]....
        /*0914*/ 	.word	0x0500000f


	//   ....[158]....
        /*0918*/ 	.word	0x0500000f


	//   ....[159]....
        /*091c*/ 	.word	0x0500000f


	//   ....[160]....
        /*0920*/ 	.word	0x0500000f


	//   ....[161]....
        /*0924*/ 	.word	0x0500000f


	//   ....[162]....
        /*0928*/ 	.word	0x0500000f


	//   ....[163]....
        /*092c*/ 	.word	0x0500000f


	//   ....[164]....
        /*0930*/ 	.word	0x0500000f


	//   ....[165]....
        /*0934*/ 	.word	0x0500000f


	//   ....[166]....
        /*0938*/ 	.word	0x0500000f


	//   ....[167]....
        /*093c*/ 	.word	0x0500000f


	//   ....[168]....
        /*0940*/ 	.word	0x0500000f


	//   ....[169]....
        /*0944*/ 	.word	0x0500000f


	//   ....[170]....
        /*0948*/ 	.word	0x0500000f


	//   ....[171]....
        /*094c*/ 	.word	0x0500000f


	//   ....[172]....
        /*0950*/ 	.word	0x0500000f


	//   ....[173]....
        /*0954*/ 	.word	0x0500000f


	//   ....[174]....
        /*0958*/ 	.word	0x0500000f


	//   ....[175]....
        /*095c*/ 	.word	0x0500000f


	//   ....[176]....
        /*0960*/ 	.word	0x0500000f


	//   ....[177]....
        /*0964*/ 	.word	0x0500000f


	//   ....[178]....
        /*0968*/ 	.word	0x0500000f


	//   ....[179]....
        /*096c*/ 	.word	0x0500000f


	//   ....[180]....
        /*0970*/ 	.word	0x0500000f


	//   ....[181]....
        /*0974*/ 	.word	0x0500000f


	//   ....[182]....
        /*0978*/ 	.word	0x0500000f


	//   ....[183]....
        /*097c*/ 	.word	0x0500000f


	//   ....[184]....
        /*0980*/ 	.word	0x0500000f


	//   ....[185]....
        /*0984*/ 	.word	0x0500000f


	//   ....[186]....
        /*0988*/ 	.word	0x0500000f


	//   ....[187]....
        /*098c*/ 	.word	0x0500000f


	//   ....[188]....
        /*0990*/ 	.word	0x0500000f


	//   ....[189]....
        /*0994*/ 	.word	0x0500000f


	//   ....[190]....
        /*0998*/ 	.word	0x0500000f


	//   ....[191]....
        /*099c*/ 	.word	0x0500000f


	//   ....[192]....
        /*09a0*/ 	.word	0x0500000f


	//   ....[193]....
        /*09a4*/ 	.word	0x0500000f


	//   ....[194]....
        /*09a8*/ 	.word	0x0500000f


	//   ....[195]....
        /*09ac*/ 	.word	0x0500000f


	//   ....[196]....
        /*09b0*/ 	.word	0x0500000f


	//   ....[197]....
        /*09b4*/ 	.word	0x0500000f


	//   ....[198]....
        /*09b8*/ 	.word	0x0500000f


	//   ....[199]....
        /*09bc*/ 	.word	0x0500000f


	//   ....[200]....
        /*09c0*/ 	.word	0x0500000f


	//   ....[201]....
        /*09c4*/ 	.word	0x0500000f


	//   ....[202]....
        /*09c8*/ 	.word	0x0500000f


	//   ....[203]....
        /*09cc*/ 	.word	0x0500000f


	//   ....[204]....
        /*09d0*/ 	.word	0x0500000f


	//   ....[205]....
        /*09d4*/ 	.word	0x0500000f


	//   ....[206]....
        /*09d8*/ 	.word	0x0500000f


	//   ....[207]....
        /*09dc*/ 	.word	0x0500000f


	//   ....[208]....
        /*09e0*/ 	.word	0x0500000f


	//   ....[209]....
        /*09e4*/ 	.word	0xffffffff


	//   ....[210]....
        /*09e8*/ 	.word	0xffffffff


	//   ....[211]....
        /*09ec*/ 	.word	0xffffffff


	//   ....[212]....
        /*09f0*/ 	.word	0xffffffff


	//   ....[213]....
        /*09f4*/ 	.word	0xffffffff


	//   ....[214]....
        /*09f8*/ 	.word	0xffffffff


	//----- nvinfo : EIATTR_COOP_GROUP_INSTR_OFFSETS
	.align		4
.L_469:
        /*09fc*/ 	.byte	0x04, 0x28
        /*09fe*/ 	.short	(.L_471 - .L_470)


	//   ....[0]....
.L_470:
        /*0a00*/ 	.word	0x000000c0


	//   ....[1]....
        /*0a04*/ 	.word	0x000001f0


	//   ....[2]....
        /*0a08*/ 	.word	0x00000240


	//   ....[3]....
        /*0a0c*/ 	.word	0x00000490


	//   ....[4]....
        /*0a10*/ 	.word	0x000005f0


	//   ....[5]....
        /*0a14*/ 	.word	0x00000710


	//   ....[6]....
        /*0a18*/ 	.word	0x00000870


	//   ....[7]....
        /*0a1c*/ 	.word	0x00006890


	//   ....[8]....
        /*0a20*/ 	.word	0x000075a0


	//   ....[9]....
        /*0a24*/ 	.word	0x000075b0


	//   ....[10]....
        /*0a28*/ 	.word	0x000075c0


	//   ....[11]....
        /*0a2c*/ 	.word	0x000075d0


	//   ....[12]....
        /*0a30*/ 	.word	0x000078a0


	//   ....[13]....
        /*0a34*/ 	.word	0x000078b0


	//   ....[14]....
        /*0a38*/ 	.word	0x000078c0


	//   ....[15]....
        /*0a3c*/ 	.word	0x000078d0


	//   ....[16]....
        /*0a40*/ 	.word	0x00008b60


	//   ....[17]....
        /*0a44*/ 	.word	0x00008b80


	//   ....[18]....
        /*0a48*/ 	.word	0x00008b90


	//   ....[19]....
        /*0a4c*/ 	.word	0x00008ba0


	//   ....[20]....
        /*0a50*/ 	.word	0x00008c90


	//   ....[21]....
        /*0a54*/ 	.word	0x00008cc0


	//   ....[22]....
        /*0a58*/ 	.word	0x00008cf0


	//   ....[23]....
        /*0a5c*/ 	.word	0x00008d60


	//   ....[24]....
        /*0a60*/ 	.word	0x0000bdb0


	//   ....[25]....
        /*0a64*/ 	.word	0x0000c3d0


	//   ....[26]....
        /*0a68*/ 	.word	0x0000d470


	//   ....[27]....
        /*0a6c*/ 	.word	0x0000d500


	//   ....[28]....
        /*0a70*/ 	.word	0x0000d5d0


	//   ....[29]....
        /*0a74*/ 	.word	0x0000d640


	//   ....[30]....
        /*0a78*/ 	.word	0x000174d0


	//   ....[31]....
        /*0a7c*/ 	.word	0x00017650


	//   ....[32]....
        /*0a80*/ 	.word	0x00017770


	//   ....[33]....
        /*0a84*/ 	.word	0x00017790


	//   ....[34]....
        /*0a88*/ 	.word	0x00021090


	//   ....[35]....
        /*0a8c*/ 	.word	0x00021710


	//   ....[36]....
        /*0a90*/ 	.word	0x00022650


	//   ....[37]....
        /*0a94*/ 	.word	0x00022710


	//   ....[38]....
        /*0a98*/ 	.word	0x000229b0


	//   ....[39]....
        /*0a9c*/ 	.word	0x000229e0


	//   ....[40]....
        /*0aa0*/ 	.word	0x0002af40


	//   ....[41]....
        /*0aa4*/ 	.word	0x0002af60


	//   ....[42]....
        /*0aa8*/ 	.word	0x0002afc0


	//   ....[43]....
        /*0aac*/ 	.word	0x0002b000


	//   ....[44]....
        /*0ab0*/ 	.word	0x0002d050


	//   ....[45]....
        /*0ab4*/ 	.word	0x0002d080


	//   ....[46]....
        /*0ab8*/ 	.word	0x0002d0d0


	//   ....[47]....
        /*0abc*/ 	.word	0x0002d0f0


	//   ....[48]....
        /*0ac0*/ 	.word	0x0002d9d0


	//   ....[49]....
        /*0ac4*/ 	.word	0x0002da30


	//   ....[50]....
        /*0ac8*/ 	.word	0x0002db70


	//   ....[51]....
        /*0acc*/ 	.word	0x0002db90


	//   ....[52]....
        /*0ad0*/ 	.word	0x0002dcd0


	//   ....[53]....
        /*0ad4*/ 	.word	0x0002dcf0


	//   ....[54]....
        /*0ad8*/ 	.word	0x0002de40


	//   ....[55]....
        /*0adc*/ 	.word	0x0002de60


	//   ....[56]....
        /*0ae0*/ 	.word	0x0002e690


	//   ....[57]....
        /*0ae4*/ 	.word	0x0002e6a0


	//   ....[58]....
        /*0ae8*/ 	.word	0x0002e840


	//   ....[59]....
        /*0aec*/ 	.word	0x0002e850


	//   ....[60]....
        /*0af0*/ 	.word	0x0002e9e0


	//   ....[61]....
        /*0af4*/ 	.word	0x0002e9f0


	//   ....[62]....
        /*0af8*/ 	.word	0x0002eb80


	//   ....[63]....
        /*0afc*/ 	.word	0x0002eb90


	//   ....[64]....
        /*0b00*/ 	.word	0x0002ed80


	//   ....[65]....
        /*0b04*/ 	.word	0x0002ef60


	//   ....[66]....
        /*0b08*/ 	.word	0x0002ef90


	//   ....[67]....
        /*0b0c*/ 	.word	0x0002efc0


	//   ....[68]....
        /*0b10*/ 	.word	0x0002eff0


	//   ....[69]....
        /*0b14*/ 	.word	0x0002f020


	//   ....[70]....
        /*0b18*/ 	.word	0x0002f050


	//   ....[71]....
        /*0b1c*/ 	.word	0x0002f1c0


	//   ....[72]....
        /*0b20*/ 	.word	0x0002f1f0


	//   ....[73]....
        /*0b24*/ 	.word	0x0002f220


	//   ....[74]....
        /*0b28*/ 	.word	0x0002f250


	//   ....[75]....
        /*0b2c*/ 	.word	0x0002f280


	//   ....[76]....
        /*0b30*/ 	.word	0x0002f2b0


	//   ....[77]....
        /*0b34*/ 	.word	0x0002f350


	//   ....[78]....
        /*0b38*/ 	.word	0x0002f3b0


	//   ....[79]....
        /*0b3c*/ 	.word	0x0002f440


	//   ....[80]....
        /*0b40*/ 	.word	0x00030550


	//   ....[81]....
        /*0b44*/ 	.word	0x00032320


	//   ....[82]....
        /*0b48*/ 	.word	0x00032e80


	//   ....[83]....
        /*0b4c*/ 	.word	0x00032e90


	//   ....[84]....
        /*0b50*/ 	.word	0x00032eb0


	//   ....[85]....
        /*0b54*/ 	.word	0x00032ed0


	//   ....[86]....
        /*0b58*/ 	.word	0x00032fc0


	//   ....[87]....
        /*0b5c*/ 	.word	0x00033050


	//   ....[88]....
        /*0b60*/ 	.word	0x00033080


	//   ....[89]....
        /*0b64*/ 	.word	0x00033100


	//   ....[90]....
        /*0b68*/ 	.word	0x00033130


	//   ....[91]....
        /*0b6c*/ 	.word	0x000331b0


	//   ....[92]....
        /*0b70*/ 	.word	0x000331e0


	//   ....[93]....
        /*0b74*/ 	.word	0x00033260


	//   ....[94]....
        /*0b78*/ 	.word	0x00033290


	//   ....[95]....
        /*0b7c*/ 	.word	0x000332f0


	//   ....[96]....
        /*0b80*/ 	.word	0x00033300


	//   ....[97]....
        /*0b84*/ 	.word	0x00033370


	//   ....[98]....
        /*0b88*/ 	.word	0x00033a90


	//   ....[99]....
        /*0b8c*/ 	.word	0x00033ae0


	//   ....[100]....
        /*0b90*/ 	.word	0x00033ba0


	//   ....[101]....
        /*0b94*/ 	.word	0x00033bb0


	//   ....[102]....
        /*0b98*/ 	.word	0x00033c70


	//   ....[103]....
        /*0b9c*/ 	.word	0x00033c80


	//   ....[104]....
        /*0ba0*/ 	.word	0x00033d40


	//   ....[105]....
        /*0ba4*/ 	.word	0x00033d50


	//   ....[106]....
        /*0ba8*/ 	.word	0x00033df0


	//   ....[107]....
        /*0bac*/ 	.word	0x00033e00


	//   ....[108]....
        /*0bb0*/ 	.word	0x00033eb0


	//   ....[109]....
        /*0bb4*/ 	.word	0x00033ec0


	//   ....[110]....
        /*0bb8*/ 	.word	0x00033f70


	//   ....[111]....
        /*0bbc*/ 	.word	0x00033f80


	//   ....[112]....
        /*0bc0*/ 	.word	0x00033f90


	//   ....[113]....
        /*0bc4*/ 	.word	0x00034000


	//   ....[114]....
        /*0bc8*/ 	.word	0x00036c40


	//   ....[115]....
        /*0bcc*/ 	.word	0x00036ca0


	//   ....[116]....
        /*0bd0*/ 	.word	0x00036cd0


	//   ....[117]....
        /*0bd4*/ 	.word	0x00036ce0


	//   ....[118]....
        /*0bd8*/ 	.word	0x00036d10


	//   ....[119]....
        /*0bdc*/ 	.word	0x00036d40


	//   ....[120]....
        /*0be0*/ 	.word	0x00036d70


	//   ....[121]....
        /*0be4*/ 	.word	0x00036da0


	//   ....[122]....
        /*0be8*/ 	.word	0x00036f20


	//   ....[123]....
        /*0bec*/ 	.word	0x00036f50


	//   ....[124]....
        /*0bf0*/ 	.word	0x00036f80


	//   ....[125]....
        /*0bf4*/ 	.word	0x00036fb0


	//   ....[126]....
        /*0bf8*/ 	.word	0x00036fe0


	//   ....[127]....
        /*0bfc*/ 	.word	0x00037010


	//   ....[128]....
        /*0c00*/ 	.word	0x000370d0


	//   ....[129]....
        /*0c04*/ 	.word	0x000370f0


	//   ....[130]....
        /*0c08*/ 	.word	0x00037160


	//   ....[131]....
        /*0c0c*/ 	.word	0x00037830


	//   ....[132]....
        /*0c10*/ 	.word	0x00037c70


	//   ....[133]....
        /*0c14*/ 	.word	0x00037d10


	//   ....[134]....
        /*0c18*/ 	.word	0x00037da0


	//   ....[135]....
        /*0c1c*/ 	.word	0x00037df0


	//   ....[136]....
        /*0c20*/ 	.word	0x00037e40


	//   ....[137]....
        /*0c24*/ 	.word	0x00037ed0


	//   ....[138]....
        /*0c28*/ 	.word	0x00037f60


	//   ....[139]....
        /*0c2c*/ 	.word	0x00037fb0


	//   ....[140]....
        /*0c30*/ 	.word	0x00038000


	//   ....[141]....
        /*0c34*/ 	.word	0x000380f0


	//   ....[142]....
        /*0c38*/ 	.word	0x000381a0


	//   ....[143]....
        /*0c3c*/ 	.word	0x00038220


	//   ....[144]....
        /*0c40*/ 	.word	0x000382a0


	//   ....[145]....
        /*0c44*/ 	.word	0x00038340


	//   ....[146]....
        /*0c48*/ 	.word	0x000383d0


	//   ....[147]....
        /*0c4c*/ 	.word	0x00038430


	//   ....[148]....
        /*0c50*/ 	.word	0x000384c0


	//   ....[149]....
        /*0c54*/ 	.word	0x000388b0


	//   ....[150]....
        /*0c58*/ 	.word	0x00038900


	//   ....[151]....
        /*0c5c*/ 	.word	0x00038990


	//   ....[152]....
        /*0c60*/ 	.word	0x00038a20


	//   ....[153]....
        /*0c64*/ 	.word	0x00038ab0


	//   ....[154]....
        /*0c68*/ 	.word	0x00038b40


	//   ....[155]....
        /*0c6c*/ 	.word	0x00038bd0


	//   ....[156]....
        /*0c70*/ 	.word	0x00038c60


	//   ....[157]....
        /*0c74*/ 	.word	0x00038d20


	//   ....[158]....
        /*0c78*/ 	.word	0x00039010


	//   ....[159]....
        /*0c7c*/ 	.word	0x000391a0


	//   ....[160]....
        /*0c80*/ 	.word	0x00039200


	//   ....[161]....
        /*0c84*/ 	.word	0x00039260


	//   ....[162]....
        /*0c88*/ 	.word	0x000392c0


	//   ....[163]....
        /*0c8c*/ 	.word	0x00039360


	//   ....[164]....
        /*0c90*/ 	.word	0x00039450


	//   ....[165]....
        /*0c94*/ 	.word	0x00039580


	//   ....[166]....
        /*0c98*/ 	.word	0x00039620


	//   ....[167]....
        /*0c9c*/ 	.word	0x000396f0


	//   ....[168]....
        /*0ca0*/ 	.word	0x00039790


	//   ....[169]....
        /*0ca4*/ 	.word	0x00039860


	//   ....[170]....
        /*0ca8*/ 	.word	0x00039900


	//   ....[171]....
        /*0cac*/ 	.word	0x000399d0


	//   ....[172]....
        /*0cb0*/ 	.word	0x00039a70


	//   ....[173]....
        /*0cb4*/ 	.word	0x00039b20


	//   ....[174]....
        /*0cb8*/ 	.word	0x00039c00


	//   ....[175]....
        /*0cbc*/ 	.word	0x00039e60


	//   ....[176]....
        /*0cc0*/ 	.word	0x00039f10


	//   ....[177]....
        /*0cc4*/ 	.word	0x0003a010


	//   ....[178]....
        /*0cc8*/ 	.word	0x0003a100


	//   ....[179]....
        /*0ccc*/ 	.word	0x0003a190


	//   ....[180]....
        /*0cd0*/ 	.word	0x0003a280


	//   ....[181]....
        /*0cd4*/ 	.word	0x0003a310


	//   ....[182]....
        /*0cd8*/ 	.word	0x0003a400


	//   ....[183]....
        /*0cdc*/ 	.word	0x0003a490


	//   ....[184]....
        /*0ce0*/ 	.word	0x0003a580


	//   ....[185]....
        /*0ce4*/ 	.word	0x0003a610


	//   ....[186]....
        /*0ce8*/ 	.word	0x0003a6f0


	//   ....[187]....
        /*0cec*/ 	.word	0x0003a820


	//   ....[188]....
        /*0cf0*/ 	.word	0x0003a870


	//   ....[189]....
        /*0cf4*/ 	.word	0x0003a8d0


	//   ....[190]....
        /*0cf8*/ 	.word	0x0003a970


	//   ....[191]....
        /*0cfc*/ 	.word	0x0003ad10


	//   ....[192]....
        /*0d00*/ 	.word	0x0003adb0


	//   ....[193]....
        /*0d04*/ 	.word	0x0003aed0


	//   ....[194]....
        /*0d08*/ 	.word	0x0003af50


	//   ....[195]....
        /*0d0c*/ 	.word	0x0003afd0


	//   ....[196]....
        /*0d10*/ 	.word	0x0003b050


	//   ....[197]....
        /*0d14*/ 	.word	0x0003b0d0


	//   ....[198]....
        /*0d18*/ 	.word	0x0003b160


	//   ....[199]....
        /*0d1c*/ 	.word	0x0003b200


	//   ....[200]....
        /*0d20*/ 	.word	0x0003b2b0


	//   ....[201]....
        /*0d24*/ 	.word	0x0003b330


	//   ....[202]....
        /*0d28*/ 	.word	0x0003b3b0


	//   ....[203]....
        /*0d2c*/ 	.word	0x0003b430


	//   ....[204]....
        /*0d30*/ 	.word	0x0003b4c0


	//   ....[205]....
        /*0d34*/ 	.word	0x0003b540


	//   ....[206]....
        /*0d38*/ 	.word	0x0003b5e0


	//   ....[207]....
        /*0d3c*/ 	.word	0x0003b670


	//   ....[208]....
        /*0d40*/ 	.word	0x0003b7a0


	//   ....[209]....
        /*0d44*/ 	.word	0x0003d460


	//   ....[210]....
        /*0d48*/ 	.word	0x0003db50


	//   ....[211]....
        /*0d4c*/ 	.word	0x0003ed10


	//   ....[212]....
        /*0d50*/ 	.word	0x0003ed30


	//   ....[213]....
        /*0d54*/ 	.word	0x0003ed70


	//   ....[214]....
        /*0d58*/ 	.word	0x0003ed90


	//----- nvinfo : EIATTR_REG_RECONFIG
	.align		4
.L_471:
        /*0d5c*/ 	.byte	0x01, 0x54
	.zero		2


	//----- nvinfo : EIATTR_SYSCALL_OFFSETS
	.align		4
        /*0d60*/ 	.byte	0x04, 0x46
        /*0d62*/ 	.short	(.L_473 - .L_472)


	//   ....[0]....
.L_472:
        /*0d64*/ 	.word	0x00001d20


	//   ....[1]....
        /*0d68*/ 	.word	0x00001e70


	//   ....[2]....
        /*0d6c*/ 	.word	0x00006d70


	//   ....[3]....
        /*0d70*/ 	.word	0x00007340


	//   ....[4]....
        /*0d74*/ 	.word	0x00031f60


	//   ....[5]....
        /*0d78*/ 	.word	0x000320b0


	//   ....[6]....
        /*0d7c*/ 	.word	0x000321a0


	//   ....[7]....
        /*0d80*/ 	.word	0x00032a50


	//   ....[8]....
        /*0d84*/ 	.word	0x000336a0


	//----- nvinfo : EIATTR_MBARRIER_INSTR_OFFSETS
	.align		4
.L_473:
        /*0d88*/ 	.byte	0x04, 0x39
        /*0d8a*/ 	.short	(.L_475 - .L_474)


	//   ....[0]....
.L_474:
        /*0d8c*/ 	.word	0x00000330
        /*0d90*/ 	.word	0x000000ff
        /*0d94*/ 	.word	0x00032400
        /*0d98*/ 	.short	0x0100
        /*0d9a*/ 	.byte	0x08
	.zero		1


	//   ....[1]....
        /*0d9c*/ 	.word	0x00000340
        /*0da0*/ 	.word	0x000000ff
        /*0da4*/ 	.word	0x00032410
        /*0da8*/ 	.short	0x0100
        /*0daa*/ 	.byte	0x08
	.zero		1


	//   ....[2]....
        /*0dac*/ 	.word	0x00000350
        /*0db0*/ 	.word	0x000000ff
        /*0db4*/ 	.word	0x00032420
        /*0db8*/ 	.short	0x0100
        /*0dba*/ 	.byte	0x08
	.zero		1


	//   ....[3]....
        /*0dbc*/ 	.word	0x00000440
        /*0dc0*/ 	.word	0x000000ff
        /*0dc4*/ 	.word	0x00032430
        /*0dc8*/ 	.short	0x0100
        /*0dca*/ 	.byte	0x08
	.zero		1


	//   ....[4]....
        /*0dcc*/ 	.word	0x00000450
        /*0dd0*/ 	.word	0x000000ff
        /*0dd4*/ 	.word	0x00032440
        /*0dd8*/ 	.short	0x0100
        /*0dda*/ 	.byte	0x08
	.zero		1


	//   ....[5]....
        /*0ddc*/ 	.word	0x00000460
        /*0de0*/ 	.word	0x000000ff
        /*0de4*/ 	.word	0x00032438
        /*0de8*/ 	.short	0x0100
        /*0dea*/ 	.byte	0x08
	.zero		1


	//   ....[6]....
        /*0dec*/ 	.word	0x00000470
        /*0df0*/ 	.word	0x000000ff
        /*0df4*/ 	.word	0x00032448
        /*0df8*/ 	.short	0x0100
        /*0dfa*/ 	.byte	0x08
	.zero		1


	//   ....[7]....
        /*0dfc*/ 	.word	0x000005a0
        /*0e00*/ 	.word	0x000000ff
        /*0e04*/ 	.word	0x00032450
        /*0e08*/ 	.short	0x0100
        /*0e0a*/ 	.byte	0x08
	.zero		1


	//   ....[8]....
        /*0e0c*/ 	.word	0x000005b0
        /*0e10*/ 	.word	0x000000ff
        /*0e14*/ 	.word	0x00032460
        /*0e18*/ 	.short	0x0100
        /*0e1a*/ 	.byte	0x08
	.zero		1


	//   ....[9]....
        /*0e1c*/ 	.word	0x000005c0
        /*0e20*/ 	.word	0x000000ff
        /*0e24*/ 	.word	0x00032458
        /*0e28*/ 	.short	0x0100
        /*0e2a*/ 	.byte	0x08
	.zero		1


	//   ....[10]....
        /*0e2c*/ 	.word	0x000005d0
        /*0e30*/ 	.word	0x000000ff
        /*0e34*/ 	.word	0x00032468
        /*0e38*/ 	.short	0x0100
        /*0e3a*/ 	.byte	0x08
	.zero		1


	//   ....[11]....
        /*0e3c*/ 	.word	0x000006c0
        /*0e40*/ 	.word	0x000000ff
        /*0e44*/ 	.word	0x00032470
        /*0e48*/ 	.short	0x0100
        /*0e4a*/ 	.byte	0x06
	.zero		1


	//   ....[12]....
        /*0e4c*/ 	.word	0x000006d0
        /*0e50*/ 	.word	0x000000ff
        /*0e54*/ 	.word	0x00032480
        /*0e58*/ 	.short	0x0100
        /*0e5a*/ 	.byte	0x06
	.zero		1


	//   ....[13]....
        /*0e5c*/ 	.word	0x000006e0
        /*0e60*/ 	.word	0x000000ff
        /*0e64*/ 	.word	0x00032478
        /*0e68*/ 	.short	0x0100
        /*0e6a*/ 	.byte	0x06
	.zero		1


	//   ....[14]....
        /*0e6c*/ 	.word	0x000006f0
        /*0e70*/ 	.word	0x000000ff
        /*0e74*/ 	.word	0x00032488
        /*0e78*/ 	.short	0x0100
        /*0e7a*/ 	.byte	0x06
	.zero		1


	//   ....[15]....
        /*0e7c*/ 	.word	0x00000820
        /*0e80*/ 	.word	0x000000ff
        /*0e84*/ 	.word	0x00032490
        /*0e88*/ 	.short	0x0100
        /*0e8a*/ 	.byte	0x08
	.zero		1


	//   ....[16]....
        /*0e8c*/ 	.word	0x00000830
        /*0e90*/ 	.word	0x000000ff
        /*0e94*/ 	.word	0x000324a0
        /*0e98*/ 	.short	0x0100
        /*0e9a*/ 	.byte	0x08
	.zero		1


	//   ....[17]....
        /*0e9c*/ 	.word	0x00000840
        /*0ea0*/ 	.word	0x000000ff
        /*0ea4*/ 	.word	0x00032498
        /*0ea8*/ 	.short	0x0100
        /*0eaa*/ 	.byte	0x08
	.zero		1


	//   ....[18]....
        /*0eac*/ 	.word	0x00000850
        /*0eb0*/ 	.word	0x000000ff
        /*0eb4*/ 	.word	0x000324a8
        /*0eb8*/ 	.short	0x0100
        /*0eba*/ 	.byte	0x08
	.zero		1


	//   ....[19]....
        /*0ebc*/ 	.word	0x00000980
        /*0ec0*/ 	.word	0x000000ff
        /*0ec4*/ 	.word	0x000324b0
        /*0ec8*/ 	.short	0x0100
        /*0eca*/ 	.byte	0x08
	.zero		1


	//   ....[20]....
        /*0ecc*/ 	.word	0x00000990
        /*0ed0*/ 	.word	0x000000ff
        /*0ed4*/ 	.word	0x000324c0
        /*0ed8*/ 	.short	0x0100
        /*0eda*/ 	.byte	0x08
	.zero		1


	//   ....[21]....
        /*0edc*/ 	.word	0x000009a0
        /*0ee0*/ 	.word	0x000000ff
        /*0ee4*/ 	.word	0x000324b8
        /*0ee8*/ 	.short	0x0100
        /*0eea*/ 	.byte	0x08
	.zero		1


	//   ....[22]....
        /*0eec*/ 	.word	0x000009b0
        /*0ef0*/ 	.word	0x000000ff
        /*0ef4*/ 	.word	0x000324c8
        /*0ef8*/ 	.short	0x0100
        /*0efa*/ 	.byte	0x08
	.zero		1


	//   ....[23]....
        /*0efc*/ 	.word	0x00003080
        /*0f00*/ 	.word	0x00000059
        /*0f04*/ 	.word	0x00032490
        /*0f08*/ 	.short	0x010a
        /*0f0a*/ 	.byte	0x3f
	.zero		1


	//   ....[24]....
        /*0f0c*/ 	.word	0x00004360
        /*0f10*/ 	.word	0x00000059
        /*0f14*/ 	.word	0x00032490
        /*0f18*/ 	.short	0x010a
        /*0f1a*/ 	.byte	0x3f
	.zero		1


	//   ....[25]....
        /*0f1c*/ 	.word	0x00005440
        /*0f20*/ 	.word	0x00000059
        /*0f24*/ 	.word	0x00032490
        /*0f28*/ 	.short	0x010a
        /*0f2a*/ 	.byte	0x3f
	.zero		1


	//   ....[26]....
        /*0f2c*/ 	.word	0x00005650
        /*0f30*/ 	.word	0x0000001c
        /*0f34*/ 	.word	0x00000000
        /*0f38*/ 	.short	0x0101
        /*0f3a*/ 	.byte	0x3f
	.zero		1


	//   ....[27]....
        /*0f3c*/ 	.word	0x00005690
        /*0f40*/ 	.word	0x00000059
        /*0f44*/ 	.word	0x000324b0
        /*0f48*/ 	.short	0x010a
        /*0f4a*/ 	.byte	0x3f
	.zero		1


	//   ....[28]....
        /*0f4c*/ 	.word	0x00005ce0
        /*0f50*/ 	.word	0x00000059
        /*0f54*/ 	.word	0x00000000
        /*0f58*/ 	.short	0x0101
        /*0f5a*/ 	.byte	0x3f
	.zero		1


	//   ....[29]....
        /*0f5c*/ 	.word	0x000070c0
        /*0f60*/ 	.word	0x00000090
        /*0f64*/ 	.word	0x00032400
        /*0f68*/ 	.short	0x010a
        /*0f6a*/ 	.byte	0x3f
	.zero		1


	//   ....[30]....
        /*0f6c*/ 	.word	0x00007110
        /*0f70*/ 	.word	0x00000090
        /*0f74*/ 	.word	0x00032400
        /*0f78*/ 	.short	0x010a
        /*0f7a*/ 	.byte	0x3f
	.zero		1


	//   ....[31]....
        /*0f7c*/ 	.word	0x00007af0
        /*0f80*/ 	.word	0x00000090
        /*0f84*/ 	.word	0x00032400
        /*0f88*/ 	.short	0x010a
        /*0f8a*/ 	.byte	0x3f
	.zero		1


	//   ....[32]....
        /*0f8c*/ 	.word	0x00009000
        /*0f90*/ 	.word	0x00000090
        /*0f94*/ 	.word	0x00032400
        /*0f98*/ 	.short	0x010a
        /*0f9a*/ 	.byte	0x3f
	.zero		1


	//   ....[33]....
        /*0f9c*/ 	.word	0x0000a660
        /*0fa0*/ 	.word	0x00000005
        /*0fa4*/ 	.word	0x00000000
        /*0fa8*/ 	.short	0x010a
        /*0faa*/ 	.byte	0x3f
	.zero		1


	//   ....[34]....
        /*0fac*/ 	.word	0x0000a760
        /*0fb0*/ 	.word	0x00000002
        /*0fb4*/ 	.word	0x00000000
        /*0fb8*/ 	.short	0x010a
        /*0fba*/ 	.byte	0x3f
	.zero		1


	//   ....[35]....
        /*0fbc*/ 	.word	0x0000ab90
        /*0fc0*/ 	.word	0x00000005
        /*0fc4*/ 	.word	0x00000000
        /*0fc8*/ 	.short	0x010a
        /*0fca*/ 	.byte	0x3f
	.zero		1


	//   ....[36]....
        /*0fcc*/ 	.word	0x0000ac40
        /*0fd0*/ 	.word	0x00000004
        /*0fd4*/ 	.word	0x00000000
        /*0fd8*/ 	.short	0x010a
        /*0fda*/ 	.byte	0x3f
	.zero		1


	//   ....[37]....
        /*0fdc*/ 	.word	0x0000b920
        /*0fe0*/ 	.word	0x00000004
        /*0fe4*/ 	.word	0x00000000
        /*0fe8*/ 	.short	0x0101
        /*0fea*/ 	.byte	0x3f
	.zero		1


	//   ....[38]....
        /*0fec*/ 	.word	0x000155f0
        /*0ff0*/ 	.word	0x00000002
        /*0ff4*/ 	.word	0x00000000
        /*0ff8*/ 	.short	0x0101
        /*0ffa*/ 	.byte	0x3f
	.zero		1


	//   ....[39]....
        /*0ffc*/ 	.word	0x00015aa0
        /*1000*/ 	.word	0x00000007
        /*1004*/ 	.word	0x00000000
        /*1008*/ 	.short	0x010a
        /*100a*/ 	.byte	0x3f
	.zero		1


	//   ....[40]....
        /*100c*/ 	.word	0x00015ba0
        /*1010*/ 	.word	0x00000000
        /*1014*/ 	.word	0x00000000
        /*1018*/ 	.short	0x010a
        /*101a*/ 	.byte	0x3f
	.zero		1


	//   ....[41]....
        /*101c*/ 	.word	0x00015fd0
        /*1020*/ 	.word	0x00000007
        /*1024*/ 	.word	0x00000000
        /*1028*/ 	.short	0x010a
        /*102a*/ 	.byte	0x3f
	.zero		1


	//   ....[42]....
        /*102c*/ 	.word	0x00016080
        /*1030*/ 	.word	0x00000006
        /*1034*/ 	.word	0x00000000
        /*1038*/ 	.short	0x010a
        /*103a*/ 	.byte	0x3f
	.zero		1


	//   ....[43]....
        /*103c*/ 	.word	0x00016d60
        /*1040*/ 	.word	0x00000006
        /*1044*/ 	.word	0x00000000
        /*1048*/ 	.short	0x0101
        /*104a*/ 	.byte	0x3f
	.zero		1


	//   ....[44]....
        /*104c*/ 	.word	0x0001f780
        /*1050*/ 	.word	0x00000000
        /*1054*/ 	.word	0x00000000
        /*1058*/ 	.short	0x0101
        /*105a*/ 	.byte	0x3f
	.zero		1


	//   ....[45]....
        /*105c*/ 	.word	0x0001f990
        /*1060*/ 	.word	0x00000005
        /*1064*/ 	.word	0x00000000
        /*1068*/ 	.short	0x010a
        /*106a*/ 	.byte	0x3f
	.zero		1


	//   ....[46]....
        /*106c*/ 	.word	0x0001fa90
        /*1070*/ 	.word	0x00000006
        /*1074*/ 	.word	0x00000000
        /*1078*/ 	.short	0x010a
        /*107a*/ 	.byte	0x3f
	.zero		1


	//   ....[47]....
        /*107c*/ 	.word	0x0001fec0
        /*1080*/ 	.word	0x00000005
        /*1084*/ 	.word	0x00000000
        /*1088*/ 	.short	0x010a
        /*108a*/ 	.byte	0x3f
	.zero		1


	//   ....[48]....
        /*108c*/ 	.word	0x0001ff70
        /*1090*/ 	.word	0x00000006
        /*1094*/ 	.word	0x00000000
        /*1098*/ 	.short	0x010a
        /*109a*/ 	.byte	0x3f
	.zero		1


	//   ....[49]....
        /*109c*/ 	.word	0x00020c60
        /*10a0*/ 	.word	0x00000005
        /*10a4*/ 	.word	0x00000000
        /*10a8*/ 	.short	0x0101
        /*10aa*/ 	.byte	0x3f
	.zero		1


	//   ....[50]....
        /*10ac*/ 	.word	0x0002aad0
        /*10b0*/ 	.word	0x00000004
        /*10b4*/ 	.word	0x00000000
        /*10b8*/ 	.short	0x0101
        /*10ba*/ 	.byte	0x3f
	.zero		1


	//   ....[51]....
        /*10bc*/ 	.word	0x0002da10
        /*10c0*/ 	.word	0x00000000
        /*10c4*/ 	.word	0x00000000
        /*10c8*/ 	.short	0x0101
        /*10ca*/ 	.byte	0x3f
	.zero		1


	//   ....[52]....
        /*10cc*/ 	.word	0x00030640
        /*10d0*/ 	.word	0x00000006
        /*10d4*/ 	.word	0x00032420
        /*10d8*/ 	.short	0x010a
        /*10da*/ 	.byte	0x3f
	.zero		1


	//   ....[53]....
        /*10dc*/ 	.word	0x00030730
        /*10e0*/ 	.word	0x00000004
        /*10e4*/ 	.word	0x000324a0
        /*10e8*/ 	.short	0x010a
        /*10ea*/ 	.byte	0x3f
	.zero		1


	//   ....[54]....
        /*10ec*/ 	.word	0x00030980
        /*10f0*/ 	.word	0x00000004
        /*10f4*/ 	.word	0x000324c0
        /*10f8*/ 	.short	0x010a
        /*10fa*/ 	.byte	0x3f
	.zero		1


	//   ....[55]....
        /*10fc*/ 	.word	0x00031040
        /*1100*/ 	.word	0x00000005
        /*1104*/ 	.word	0x000324a0
        /*1108*/ 	.short	0x010a
        /*110a*/ 	.byte	0x3f
	.zero		1


	//   ....[56]....
        /*110c*/ 	.word	0x00031280
        /*1110*/ 	.word	0x00000005
        /*1114*/ 	.word	0x000324c0
        /*1118*/ 	.short	0x010a
        /*111a*/ 	.byte	0x3f
	.zero		1


	//   ....[57]....
        /*111c*/ 	.word	0x000325b0
        /*1120*/ 	.word	0x00000000
        /*1124*/ 	.word	0x00032440
        /*1128*/ 	.short	0x010a
        /*112a*/ 	.byte	0x3f
	.zero		1


	//   ....[58]....
        /*112c*/ 	.word	0x00033440
        /*1130*/ 	.word	0x00000008
        /*1134*/ 	.word	0x00032400
        /*1138*/ 	.short	0x0107
        /*113a*/ 	.byte	0x3f
	.zero		1


	//   ....[59]....
        /*113c*/ 	.word	0x000334e0
        /*1140*/ 	.word	0x00000002
        /*1144*/ 	.word	0x00032400
        /*1148*/ 	.short	0x0101
        /*114a*/ 	.byte	0x3f
	.zero		1


	//   ....[60]....
        /*114c*/ 	.word	0x00034160
        /*1150*/ 	.word	0x00000008
        /*1154*/ 	.word	0x00032410
        /*1158*/ 	.short	0x0107
        /*115a*/ 	.byte	0x3f
	.zero		1


	//   ....[61]....
        /*115c*/ 	.word	0x00034260
        /*1160*/ 	.word	0x00000002
        /*1164*/ 	.word	0x00032410
        /*1168*/ 	.short	0x0101
        /*116a*/ 	.byte	0x3f
	.zero		1


	//   ....[62]....
        /*116c*/ 	.word	0x00034280
        /*1170*/ 	.word	0x00000002
        /*1174*/ 	.word	0x00032420
        /*1178*/ 	.short	0x010a
        /*117a*/ 	.byte	0x3f
	.zero		1


	//   ....[63]....
        /*117c*/ 	.word	0x00034390
        /*1180*/ 	.word	0x00000002
        /*1184*/ 	.word	0x00032460
        /*1188*/ 	.short	0x010a
        /*118a*/ 	.byte	0x3f
	.zero		1


	//   ....[64]....
        /*118c*/ 	.word	0x00034c50
        /*1190*/ 	.word	0x00000002
        /*1194*/ 	.word	0x00032440
        /*1198*/ 	.short	0x010a
        /*119a*/ 	.byte	0x3f
	.zero		1


	//   ....[65]....
        /*119c*/ 	.word	0x00034ea0
        /*11a0*/ 	.word	0x00000002
        /*11a4*/ 	.word	0x00032460
        /*11a8*/ 	.short	0x010a
        /*11aa*/ 	.byte	0x3f
	.zero		1


	//   ....[66]....
        /*11ac*/ 	.word	0x00035700
        /*11b0*/ 	.word	0x00000003
        /*11b4*/ 	.word	0x00032440
        /*11b8*/ 	.short	0x010a
        /*11ba*/ 	.byte	0x3f
	.zero		1


	//   ....[67]....
        /*11bc*/ 	.word	0x00035940
        /*11c0*/ 	.word	0x00000003
        /*11c4*/ 	.word	0x00032460
        /*11c8*/ 	.short	0x010a
        /*11ca*/ 	.byte	0x3f
	.zero		1


	//   ....[68]....
        /*11cc*/ 	.word	0x00036110
        /*11d0*/ 	.word	0x00000003
        /*11d4*/ 	.word	0x00032440
        /*11d8*/ 	.short	0x010a
        /*11da*/ 	.byte	0x3f
	.zero		1


	//   ....[69]....
        /*11dc*/ 	.word	0x00036360
        /*11e0*/ 	.word	0x00000003
        /*11e4*/ 	.word	0x00032460
        /*11e8*/ 	.short	0x010a
        /*11ea*/ 	.byte	0x3f
	.zero		1


	//   ....[70]....
        /*11ec*/ 	.word	0x000377b0
        /*11f0*/ 	.word	0x00000000
        /*11f4*/ 	.word	0x00032420
        /*11f8*/ 	.short	0x010a
        /*11fa*/ 	.byte	0x3f
	.zero		1


	//   ....[71]....
        /*11fc*/ 	.word	0x00037960
        /*1200*/ 	.word	0x00000006
        /*1204*/ 	.word	0x00000000
        /*1208*/ 	.short	0x010a
        /*120a*/ 	.byte	0x3f
	.zero		1


	//   ....[72]....
        /*120c*/ 	.word	0x000379d0
        /*1210*/ 	.word	0x00000007
        /*1214*/ 	.word	0x00000000
        /*1218*/ 	.short	0x010a
        /*121a*/ 	.byte	0x3f
	.zero		1


	//   ....[73]....
        /*121c*/ 	.word	0x00037a40
        /*1220*/ 	.word	0x00000004
        /*1224*/ 	.word	0x00000000
        /*1228*/ 	.short	0x010a
        /*122a*/ 	.byte	0x3f
	.zero		1


	//   ....[74]....
        /*122c*/ 	.word	0x00037a70
        /*1230*/ 	.word	0x00000003
        /*1234*/ 	.word	0x00000000
        /*1238*/ 	.short	0x010a
        /*123a*/ 	.byte	0x3f
	.zero		1


	//   ....[75]....
        /*123c*/ 	.word	0x00037ad0
        /*1240*/ 	.word	0x00000059
        /*1244*/ 	.word	0x00032490
        /*1248*/ 	.short	0x010a
        /*124a*/ 	.byte	0x3f
	.zero		1


	//   ....[76]....
        /*124c*/ 	.word	0x00037b20
        /*1250*/ 	.word	0x00000059
        /*1254*/ 	.word	0x00032490
        /*1258*/ 	.short	0x010a
        /*125a*/ 	.byte	0x3f
	.zero		1


	//   ....[77]....
        /*125c*/ 	.word	0x00037b70
        /*1260*/ 	.word	0x00000059
        /*1264*/ 	.word	0x00032490
        /*1268*/ 	.short	0x010a
        /*126a*/ 	.byte	0x3f
	.zero		1


	//   ....[78]....
        /*126c*/ 	.word	0x00037bc0
        /*1270*/ 	.word	0x00000059
        /*1274*/ 	.word	0x000324b0
        /*1278*/ 	.short	0x010a
        /*127a*/ 	.byte	0x3f
	.zero		1


	//   ....[79]....
        /*127c*/ 	.word	0x00038030
        /*1280*/ 	.word	0x00000090
        /*1284*/ 	.word	0x00032400
        /*1288*/ 	.short	0x010a
        /*128a*/ 	.byte	0x3f
	.zero		1


	//   ....[80]....
        /*128c*/ 	.word	0x00038630
        /*1290*/ 	.word	0x00000090
        /*1294*/ 	.word	0x00032400
        /*1298*/ 	.short	0x010a
        /*129a*/ 	.byte	0x3f
	.zero		1


	//   ....[81]....
        /*129c*/ 	.word	0x00038680
        /*12a0*/ 	.word	0x00000002
        /*12a4*/ 	.word	0x00000000
        /*12a8*/ 	.short	0x010a
        /*12aa*/ 	.byte	0x3f
	.zero		1


	//   ....[82]....
        /*12ac*/ 	.word	0x000386d0
        /*12b0*/ 	.word	0x00000004
        /*12b4*/ 	.word	0x00000000
        /*12b8*/ 	.short	0x010a
        /*12ba*/ 	.byte	0x3f
	.zero		1


	//   ....[83]....
        /*12bc*/ 	.word	0x00038720
        /*12c0*/ 	.word	0x00000000
        /*12c4*/ 	.word	0x00000000
        /*12c8*/ 	.short	0x010a
        /*12ca*/ 	.byte	0x3f
	.zero		1


	//   ....[84]....
        /*12cc*/ 	.word	0x00038770
        /*12d0*/ 	.word	0x00000006
        /*12d4*/ 	.word	0x00000000
        /*12d8*/ 	.short	0x010a
        /*12da*/ 	.byte	0x3f
	.zero		1


	//   ....[85]....
        /*12dc*/ 	.word	0x000387c0
        /*12e0*/ 	.word	0x00000006
        /*12e4*/ 	.word	0x00000000
        /*12e8*/ 	.short	0x010a
        /*12ea*/ 	.byte	0x3f
	.zero		1


	//   ....[86]....
        /*12ec*/ 	.word	0x00038810
        /*12f0*/ 	.word	0x00000006
        /*12f4*/ 	.word	0x00000000
        /*12f8*/ 	.short	0x010a
        /*12fa*/ 	.byte	0x3f
	.zero		1


	//   ....[87]....
        /*12fc*/ 	.word	0x00038df0
        /*1300*/ 	.word	0x00000005
        /*1304*/ 	.word	0x00032420
        /*1308*/ 	.short	0x010a
        /*130a*/ 	.byte	0x3f
	.zero		1


	//   ....[88]....
        /*130c*/ 	.word	0x00038e40
        /*1310*/ 	.word	0x00000004
        /*1314*/ 	.word	0x000324a0
        /*1318*/ 	.short	0x010a
        /*131a*/ 	.byte	0x3f
	.zero		1


	//   ....[89]....
        /*131c*/ 	.word	0x00038e90
        /*1320*/ 	.word	0x00000004
        /*1324*/ 	.word	0x000324c0
        /*1328*/ 	.short	0x010a
        /*132a*/ 	.byte	0x3f
	.zero		1


	//   ....[90]....
        /*132c*/ 	.word	0x00038ee0
        /*1330*/ 	.word	0x00000005
        /*1334*/ 	.word	0x000324a0
        /*1338*/ 	.short	0x010a
        /*133a*/ 	.byte	0x3f
	.zero		1


	//   ....[91]....
        /*133c*/ 	.word	0x00038f30
        /*1340*/ 	.word	0x00000005
        /*1344*/ 	.word	0x000324c0
        /*1348*/ 	.short	0x010a
        /*134a*/ 	.byte	0x3f
	.zero		1


	//   ....[92]....
        /*134c*/ 	.word	0x000390d0
        /*1350*/ 	.word	0x00000000
        /*1354*/ 	.word	0x00032440
        /*1358*/ 	.short	0x010a
        /*135a*/ 	.byte	0x3f
	.zero		1


	//   ....[93]....
        /*135c*/ 	.word	0x0003aa30
        /*1360*/ 	.word	0x00000002
        /*1364*/ 	.word	0x00032420
        /*1368*/ 	.short	0x010a
        /*136a*/ 	.byte	0x3f
	.zero		1


	//   ....[94]....
        /*136c*/ 	.word	0x0003aa80
        /*1370*/ 	.word	0x00000002
        /*1374*/ 	.word	0x00032460
        /*1378*/ 	.short	0x010a
        /*137a*/ 	.byte	0x3f
	.zero		1


	//   ....[95]....
        /*137c*/ 	.word	0x0003aad0
        /*1380*/ 	.word	0x00000002
        /*1384*/ 	.word	0x00032440
        /*1388*/ 	.short	0x010a
        /*138a*/ 	.byte	0x3f
	.zero		1


	//   ....[96]....
        /*138c*/ 	.word	0x0003ab20
        /*1390*/ 	.word	0x00000002
        /*1394*/ 	.word	0x00032460
        /*1398*/ 	.short	0x010a
        /*139a*/ 	.byte	0x3f
	.zero		1


	//   ....[97]....
        /*139c*/ 	.word	0x0003ab70
        /*13a0*/ 	.word	0x00000003
        /*13a4*/ 	.word	0x00032440
        /*13a8*/ 	.short	0x010a
        /*13aa*/ 	.byte	0x3f
	.zero		1


	//   ....[98]....
        /*13ac*/ 	.word	0x0003abc0
        /*13b0*/ 	.word	0x00000003
        /*13b4*/ 	.word	0x00032460
        /*13b8*/ 	.short	0x010a
        /*13ba*/ 	.byte	0x3f
	.zero		1


	//   ....[99]....
        /*13bc*/ 	.word	0x0003ac10
        /*13c0*/ 	.word	0x00000003
        /*13c4*/ 	.word	0x00032440
        /*13c8*/ 	.short	0x010a
        /*13ca*/ 	.byte	0x3f
	.zero		1


	//   ....[100]....
        /*13cc*/ 	.word	0x0003ac60
        /*13d0*/ 	.word	0x00000003
        /*13d4*/ 	.word	0x00032460
        /*13d8*/ 	.short	0x010a
        /*13da*/ 	.byte	0x3f
	.zero		1


	//   ....[101]....
        /*13dc*/ 	.word	0x0003b6c0
        /*13e0*/ 	.word	0x00000000
        /*13e4*/ 	.word	0x00032420
        /*13e8*/ 	.short	0x010a
        /*13ea*/ 	.byte	0x3f
	.zero		1


	//   ....[102]....
        /*13ec*/ 	.word	0x0003b860
        /*13f0*/ 	.word	0x00000006
        /*13f4*/ 	.word	0x00000000
        /*13f8*/ 	.short	0x010a
        /*13fa*/ 	.byte	0x3f
	.zero		1


	//   ....[103]....
        /*13fc*/ 	.word	0x0003b8b0
        /*1400*/ 	.word	0x00000007
        /*1404*/ 	.word	0x00000000
        /*1408*/ 	.short	0x010a
        /*140a*/ 	.byte	0x3f
	.zero		1


	//   ....[104]....
        /*140c*/ 	.word	0x0003b900
        /*1410*/ 	.word	0x00000004
        /*1414*/ 	.word	0x00000000
        /*1418*/ 	.short	0x010a
        /*141a*/ 	.byte	0x3f
	.zero		1


	//   ....[105]....
        /*141c*/ 	.word	0x0003baa0
        /*1420*/ 	.word	0x0000000a
        /*1424*/ 	.word	0x00000000
        /*1428*/ 	.short	0x010a
        /*142a*/ 	.byte	0x3f
	.zero		1


	//   ....[106]....
        /*142c*/ 	.word	0x0003bba0
        /*1430*/ 	.word	0x00000008
        /*1434*/ 	.word	0x00000000
        /*1438*/ 	.short	0x010a
        /*143a*/ 	.byte	0x3f
	.zero		1


	//   ....[107]....
        /*143c*/ 	.word	0x0003bfc0
        /*1440*/ 	.word	0x00000004
        /*1444*/ 	.word	0x00032410
        /*1448*/ 	.short	0x010a
        /*144a*/ 	.byte	0x3f
	.zero		1


	//   ....[108]....
        /*144c*/ 	.word	0x0003c0e0
        /*1450*/ 	.word	0x0000000a
        /*1454*/ 	.word	0x00000000
        /*1458*/ 	.short	0x010a
        /*145a*/ 	.byte	0x3f
	.zero		1


	//   ....[109]....
        /*145c*/ 	.word	0x0003c1e0
        /*1460*/ 	.word	0x00000008
        /*1464*/ 	.word	0x00000000
        /*1468*/ 	.short	0x010a
        /*146a*/ 	.byte	0x3f
	.zero		1


	//   ....[110]....
        /*146c*/ 	.word	0x0003cf70
        /*1470*/ 	.word	0x0000000a
        /*1474*/ 	.word	0x00000000
        /*1478*/ 	.short	0x0101
        /*147a*/ 	.byte	0x3f
	.zero		1


	//   ....[111]....
        /*147c*/ 	.word	0x000474e0
        /*1480*/ 	.word	0x00000000
        /*1484*/ 	.word	0x00000000
        /*1488*/ 	.short	0x0101
        /*148a*/ 	.byte	0x3f
	.zero		1


	//   ....[112]....
        /*148c*/ 	.word	0x00047510
        /*1490*/ 	.word	0x00000008
        /*1494*/ 	.word	0x00000000
        /*1498*/ 	.short	0x010a
        /*149a*/ 	.byte	0x3f
	.zero		1


	//   ....[113]....
        /*149c*/ 	.word	0x00047560
        /*14a0*/ 	.word	0x00000004
        /*14a4*/ 	.word	0x00032410
        /*14a8*/ 	.short	0x010a
        /*14aa*/ 	.byte	0x3f
	.zero		1


	//   ....[114]....
        /*14ac*/ 	.word	0x000475b0
        /*14b0*/ 	.word	0x00000008
        /*14b4*/ 	.word	0x00000000
        /*14b8*/ 	.short	0x010a
        /*14ba*/ 	.byte	0x3f
	.zero		1


	//----- nvinfo : EIATTR_NUM_MBARRIERS
	.align		4
.L_475:
        /*14bc*/ 	.byte	0x03, 0x38
        /*14be*/ 	.short	0x0017


	//----- nvinfo : EIATTR_EXIT_INSTR_OFFSETS
	.align		4
        /*14c0*/ 	.byte	0x04, 0x1c
        /*14c2*/ 	.short	(.L_477 - .L_476)


	//   ....[0]....
.L_476:
        /*14c4*/ 	.word	0x00037ac0


	//----- nvinfo : EIATTR_MAX_THREADS
	.align		4
.L_477:
        /*14c8*/ 	.byte	0x04, 0x05
        /*14ca*/ 	.short	(.L_479 - .L_478)
.L_478:
        /*14cc*/ 	.word	0x00000180
        /*14d0*/ 	.word	0x00000001
        /*14d4*/ 	.word	0x00000001


	//----- nvinfo : EIATTR_CRS_STACK_SIZE
	.align		4
.L_479:
        /*14d8*/ 	.byte	0x04, 0x1e
        /*14da*/ 	.short	(.L_481 - .L_480)
.L_480:
        /*14dc*/ 	.word	0x00000000


	//----- nvinfo : EIATTR_CBANK_PARAM_SIZE
	.align		4
.L_481:
        /*14e0*/ 	.byte	0x03, 0x19
        /*14e2*/ 	.short	0x0bf0


	//----- nvinfo : EIATTR_PARAM_CBANK
	.align		4
        /*14e4*/ 	.byte	0x04, 0x0a
        /*14e6*/ 	.short	(.L_483 - .L_482)
	.align		4
.L_482:
        /*14e8*/ 	.word	index@(.nv.constant0._ZN7cutlass13device_kernelIN5flash11enable_sm90INS1_16FlashAttnFwdSm90INS1_25CollectiveMainloopFwdSm90ILi2EN4cute5tupleIJNS5_1CILi1EEES8_S8_EEENS6_IJNS7_ILi128EEENS7_ILi96EEENS7_ILi64EEEEEELi256ENS_10bfloat16_tEfNS_4arch4Sm90ELb0ELb1ELb1ELb1ELb0ELb1ELb1ELb1ELb0ELb1ELb0ELb0EEENS1_21CollectiveEpilogueFwdINS6_IJSA_NS7_ILi256EEESB_EEES9_SE_SG_Li256ELb1ELb1ELb0ELb0EEENS1_36VarlenDynamicPersistentTileSchedulerILi128ELi96ELi256ELi128ELb0ELb1ELb1ELb1ELb0ELb1EEEEEEEEEvNT_6ParamsE)
        /*14ec*/ 	.short	0x0210
        /*14ee*/ 	.short	0x0bf0


	//----- nvinfo : EIATTR_SW_WAR
	.align		4
.L_483:
        /*14f0*/ 	.byte	0x04, 0x36
        /*14f2*/ 	.short	(.L_485 - .L_484)
.L_484:
        /*14f4*/ 	.word	0x00000008
.L_485:


//--------------------- .nv.info._ZN7cutlass13device_kernelIN5flash11enable_sm90INS1_16FlashAttnFwdSm90INS1_25CollectiveMainloopFwdSm90ILi2EN4cute5tupleIJNS5_1CILi1EEES8_S8_EEENS6_IJNS7_ILi128EEENS7_ILi96EEENS7_ILi64EEEEEELi256ENS_10bfloat16_tEfNS_4arch4Sm90ELb1ELb0ELb1ELb0ELb0ELb0ELb0ELb1ELb0ELb1ELb0ELb0EEENS1_21CollectiveEpilogueFwdINS6_IJSA_NS7_ILi256EEESB_EEES9_SE_SG_Li256ELb0ELb1ELb0ELb0EEENS1_30DynamicPersistentTileSchedulerILi256ELi128ELb0ELb1ELb1EEEEEEEEEvNT_6ParamsE --------------------------
	.section	.nv.info._ZN7cutlass13device_kernelIN5flash11enable_sm90INS1_16FlashAttnFwdSm90INS1_25CollectiveMainloopFwdSm90ILi2EN4cute5tupleIJNS5_1CILi1EEES8_S8_EEENS6_IJNS7_ILi128EEENS7_ILi96EEENS7_ILi64EEEEEELi256ENS_10bfloat16_tEfNS_4arch4Sm90ELb1ELb0ELb1ELb0ELb0ELb0ELb0ELb1ELb0ELb1ELb0ELb0EEENS1_21CollectiveEpilogueFwdINS6_IJSA_NS7_ILi256EEESB_EEES9_SE_SG_Li256ELb0ELb1ELb0ELb0EEENS1_30DynamicPersistentTileSchedulerILi256ELi128ELb0ELb1ELb1EEEEEEEEEvNT_6ParamsE,"",@"SHT_CUDA_INFO"
	.sectionflags	@""
	.align	4


	//----- nvinfo : EIATTR_CUDA_API_VERSION
	.align		4
        /*0000*/ 	.byte	0x04, 0x37
        /*0002*/ 	.short	(.L_487 - .L_486)
.L_486:
        /*0004*/ 	.word	0x00000082


	//----- nvinfo : EIATTR_KPARAM_INFO
	.align		4
.L_487:
        /*0008*/ 	.byte	0x04, 0x17
        /*000a*/ 	.short	(.L_489 - .L_488)
.L_488:
        /*000c*/ 	.word	0x00000000
        /*0010*/ 	.short	0x0000
        /*0012*/ 	.short	0x0070
        /*0014*/ 	.byte	0x00, 0xf0, 0x01, 0x2a


	//----- nvinfo : EIATTR_SPARSE_MMA_MASK
	.align		4
.L_489:
        /*0018*/ 	.byte	0x03, 0x50
        /*001a*/ 	.short	0x0000


	//----- nvinfo : EIATTR_MAXREG_COUNT
	.align		4
        /*001c*/ 	.byte	0x03, 0x1b
        /*001e*/ 	.short	0x00a8


	//----- nvinfo : EIATTR_NUM_BARRIERS
	.align		4
        /*0020*/ 	.byte	0x02, 0x4c
        /*0022*/ 	.byte	0x10
	.zero		1


	//----- nvinfo : EIATTR_EXTERNS
	.align		4
        /*0024*/ 	.byte	0x04, 0x0f
        /*0026*/ 	.short	(.L_491 - .L_490)


	//   ....[0]....
	.align		4
.L_490:
        /*0028*/ 	.word	index@(__assertfail)


	//----- nvinfo : EIATTR_ANNOTATIONS
	.align		4
.L_491:
        /*002c*/ 	.byte	0x04, 0x55
        /*002e*/ 	.short	(.L_493 - .L_492)


	//   ....[0]....
.L_492:
        /* <DEDUP_REMOVED lines=24> */


	//----- nvinfo : EIATTR_MERCURY_ISA_VERSION
	.align		4
.L_493:
        /*01a0*/ 	.byte	0x03, 0x5f
        /*01a2*/ 	.short	0x0101


	//----- nvinfo : EIATTR_INT_WARP_WIDE_INSTR_OFFSETS
	.align		4
        /*01a4*/ 	.byte	0x04, 0x31
        /*01a6*/ 	.short	(.L_495 - .L_494)


	//   ....[0]....
.L_494:
        /*01a8*/ 	.word	0x00000130


	//   ....[1]....
        /*01ac*/ 	.word	0x00000170


	//   ....[2]....
        /*01b0*/ 	.word	0x000001e0


	//   ....[3]....
        /*01b4*/ 	.word	0x0000c610


	//   ....[4]....
        /*01b8*/ 	.word	0x0000c6a0


	//   ....[5]....
        /*01bc*/ 	.word	0x0000ffe0


	//   ....[6]....
        /*01c0*/ 	.word	0x00010070


	//----- nvinfo : EIATTR_COOP_GROUP_MASK_REGIDS
	.align		4
.L_495:
        /*01c4*/ 	.byte	0x04, 0x29
        /*01c6*/ 	.short	(.L_497 - .L_496)


	//   ....[0]....
.L_496:
        /*01c8*/ 	.word	0xffffffff


	//   ....[1]....
        /*01cc*/ 	.word	0xffffffff


	//   ....[2]....
        /*01d0*/ 	.word	0xffffffff


	//   ....[3]....
        /*01d4*/ 	.word	0xffffffff


	//   ....[4]....
        /*01d8*/ 	.word	0xffffffff


	//   ....[5]....
        /*01dc*/ 	.word	0xffffffff


	//   ....[6]....
        /*01e0*/ 	.word	0xffffffff


	//   ....[7]....
        /*01e4*/ 	.word	0xffffffff


	//   ....[8]....
        /*01e8*/ 	.word	0xffffffff


	//   ....[9]....
        /*01ec*/ 	.word	0xffffffff


	//   ....[10]....
        /*01f0*/ 	.word	0xffffffff


	//   ....[11]....
        /*01f4*/ 	.word	0xffffffff


	//   ....[12]....
        /*01f8*/ 	.word	0xffffffff


	//   ....[13]....
        /*01fc*/ 	.word	0xffffffff


	//   ....[14]....
        /*0200*/ 	.word	0xffffffff


	//   ....[15]....
        /*0204*/ 	.word	0xffffffff


	//   ....[16]....
        /*0208*/ 	.word	0xffffffff


	//   ....[17]....
        /*020c*/ 	.word	0xffffffff


	//   ....[18]....
        /*0210*/ 	.word	0xffffffff


	//   ....[19]....
        /*0214*/ 	.word	0xffffffff


	//   ....[20]....
        /*0218*/ 	.word	0xffffffff


	//   ....[21]....
        /*021c*/ 	.word	0xffffffff


	//   ....[22]....
        /*0220*/ 	.word	0xffffffff


	//   ....[23]....
        /*0224*/ 	.word	0xffffffff


	//   ....[24]....
        /*0228*/ 	.word	0xffffffff


	//   ....[25]....
        /*022c*/ 	.word	0xffffffff


	//   ....[26]....
        /*0230*/ 	.word	0xffffffff


	//   ....[27]....
        /*0234*/ 	.word	0xffffffff


	//   ....[28]....
        /*0238*/ 	.word	0xffffffff


	//   ....[29]....
        /*023c*/ 	.word	0xffffffff


	//   ....[30]....
        /*0240*/ 	.word	0xffffffff


	//   ....[31]....
        /*0244*/ 	.word	0xffffffff


	//   ....[32]....
        /*0248*/ 	.word	0xffffffff


	//   ....[33]....
        /*024c*/ 	.word	0xffffffff


	//   ....[34]....
        /*0250*/ 	.word	0xffffffff


	//   ....[35]....
        /*0254*/ 	.word	0xffffffff


	//   ....[36]....
        /*0258*/ 	.word	0xffffffff


	//   ....[37]....
        /*025c*/ 	.word	0xffffffff


	//   ....[38]....
        /*0260*/ 	.word	0xffffffff


	//   ....[39]....
        /*0264*/ 	.word	0xffffffff


	//   ....[40]....
        /*0268*/ 	.word	0xffffffff


	//   ....[41]....
        /*026c*/ 	.word	0xffffffff


	//   ....[42]....
        /*0270*/ 	.word	0xffffffff


	//   ....[43]....
        /*0274*/ 	.word	0xffffffff


	//   ....[44]....
        /*0278*/ 	.word	0xffffffff


	//   ....[45]....
        /*027c*/ 	.word	0xffffffff


	//   ....[46]....
        /*0280*/ 	.word	0xffffffff


	//   ....[47]....
        /*0284*/ 	.word	0xffffffff


	//   ....[48]....
        /*0288*/ 	.word	0xffffffff


	//   ....[49]....
        /*028c*/ 	.word	0xffffffff


	//   ....[50]....
        /*0290*/ 	.word	0xffffffff


	//   ....[51]....
        /*0294*/ 	.word	0xffffffff


	//   ....[52]....
        /*0298*/ 	.word	0xffffffff


	//   ....[53]....
        /*029c*/ 	.word	0xffffffff


	//   ....[54]....
        /*02a0*/ 	.word	0xffffffff


	//   ....[55]....
        /*02a4*/ 	.word	0xffffffff


	//   ....[56]....
        /*02a8*/ 	.word	0xffffffff


	//   ....[57]....
        /*02ac*/ 	.word	0xffffffff


	//   ....[58]....
        /*02b0*/ 	.word	0xffffffff


	//   ....[59]....
        /*02b4*/ 	.word	0xffffffff


	//   ....[60]....
        /*02b8*/ 	.word	0xffffffff


	//   ....[61]....
        /*02bc*/ 	.word	0xffffffff


	//   ....[62]....
        /*02c0*/ 	.word	0xffffffff


	//   ....[63]....
        /*02c4*/ 	.word	0xffffffff


	//   ....[64]....
        /*02c8*/ 	.word	0xffffffff


	//   ....[65]....
        /*02cc*/ 	.word	0xffffffff


	//   ....[66]....
        /*02d0*/ 	.word	0xffffffff


	//   ....[67]....
        /*02d4*/ 	.word	0xffffffff


	//   ....[68]....
        /*02d8*/ 	.word	0x0500000f


	//   ....[69]....
        /*02dc*/ 	.word	0x0500000f


	//   ....[70]....
        /*02e0*/ 	.word	0x0500000f


	//   ....[71]....
        /*02e4*/ 	.word	0x0500000f


	//   ....[72]....
        /*02e8*/ 	.word	0x0500000f


	//   ....[73]....
        /*02ec*/ 	.word	0x0500000f


	//   ....[74]....
        /*02f0*/ 	.word	0x0500000f


	//   ....[75]....
        /*02f4*/ 	.word	0x0500000f


	//   ....[76]....
        /*02f8*/ 	.word	0x0500000f


	//   ....[77]....
        /*02fc*/ 	.word	0x0500000f


	//   ....[78]....
        /*0300*/ 	.word	0x0500000f


	//   ....[79]....
        /*0304*/ 	.word	0x0500000f


	//   ....[80]....
        /*0308*/ 	.word	0x0500000f


	//   ....[81]....
        /*030c*/ 	.word	0x0500000f


	//   ....[82]....
        /*0310*/ 	.word	0x0500000f


	//   ....[83]....
        /*0314*/ 	.word	0x0500000f


	//   ....[84]....
        /*0318*/ 	.word	0x0500000f


	//   ....[85]....
        /*031c*/ 	.word	0x0500000f


	//   ....[86]....
        /*0320*/ 	.word	0x0500000f


	//----- nvinfo : EIATTR_COOP_GROUP_INSTR_OFFSETS
	.align		4
.L_497:
        /*0324*/ 	.byte	0x04, 0x28
        /*0326*/ 	.short	(.L_499 - .L_498)


	//   ....[0]....
.L_498:
        /*0328*/ 	.word	0x00000070


	//   ....[1]....
        /*032c*/ 	.word	0x00000140


	//   ....[2]....
        /*0330*/ 	.word	0x00000190


	//   ....[3]....
        /*0334*/ 	.word	0x000003c0


	//   ....[4]....
        /*0338*/ 	.word	0x00000520


	//   ....[5]....
        /*033c*/ 	.word	0x00000640


	//   ....[6]....
        /*0340*/ 	.word	0x000007a0


	//   ....[7]....
        /*0344*/ 	.word	0x000016b0


	//   ....[8]....
        /*0348*/ 	.word	0x00001ca0


	//   ....[9]....
        /*034c*/ 	.word	0x00001cb0


	//   ....[10]....
        /*0350*/ 	.word	0x000027e0


	//   ....[11]....
        /*0354*/ 	.word	0x00002840


	//   ....[12]....
        /*0358*/ 	.word	0x00002f60


	//   ....[13]....
        /*035c*/ 	.word	0x00002fb0


	//   ....[14]....
        /*0360*/ 	.word	0x00003f90


	//   ....[15]....
        /*0364*/ 	.word	0x00004890


	//   ....[16]....
        /*0368*/ 	.word	0x00004a20


	//   ....[17]....
        /*036c*/ 	.word	0x00004b10


	//   ....[18]....
        /*0370*/ 	.word	0x00005200


	//   ....[19]....
        /*0374*/ 	.word	0x00005260


	//   ....[20]....
        /*0378*/ 	.word	0x000070a0


	//   ....[21]....
        /*037c*/ 	.word	0x00007120


	//   ....[22]....
        /*0380*/ 	.word	0x000075b0


	//   ....[23]....
        /*0384*/ 	.word	0x00007770


	//   ....[24]....
        /*0388*/ 	.word	0x00008af0


	//   ....[25]....
        /*038c*/ 	.word	0x00008b70


	//   ....[26]....
        /*0390*/ 	.word	0x00008bd0


	//   ....[27]....
        /*0394*/ 	.word	0x00008c00


	//   ....[28]....
        /*0398*/ 	.word	0x0000a450


	//   ....[29]....
        /*039c*/ 	.word	0x0000a4e0


	//   ....[30]....
        /*03a0*/ 	.word	0x0000a510


	//   ....[31]....
        /*03a4*/ 	.word	0x0000a540


	//   ....[32]....
        /*03a8*/ 	.word	0x0000ad30


	//   ....[33]....
        /*03ac*/ 	.word	0x0000ad50


	//   ....[34]....
        /*03b0*/ 	.word	0x0000aea0


	//   ....[35]....
        /*03b4*/ 	.word	0x0000aec0


	//   ....[36]....
        /*03b8*/ 	.word	0x0000b000


	//   ....[37]....
        /*03bc*/ 	.word	0x0000b020


	//   ....[38]....
        /*03c0*/ 	.word	0x0000b170


	//   ....[39]....
        /*03c4*/ 	.word	0x0000b190


	//   ....[40]....
        /*03c8*/ 	.word	0x0000b890


	//   ....[41]....
        /*03cc*/ 	.word	0x0000b8c0


	//   ....[42]....
        /*03d0*/ 	.word	0x0000ba10


	//   ....[43]....
        /*03d4*/ 	.word	0x0000ba30


	//   ....[44]....
        /*03d8*/ 	.word	0x0000bb70


	//   ....[45]....
        /*03dc*/ 	.word	0x0000bb90


	//   ....[46]....
        /*03e0*/ 	.word	0x0000bce0


	//   ....[47]....
        /*03e4*/ 	.word	0x0000bd00


	//   ....[48]....
        /*03e8*/ 	.word	0x0000bee0


	//   ....[49]....
        /*03ec*/ 	.word	0x0000cc00


	//   ....[50]....
        /*03f0*/ 	.word	0x0000d570


	//   ....[51]....
        /*03f4*/ 	.word	0x0000d5b0


	//   ....[52]....
        /*03f8*/ 	.word	0x0000d5e0


	//   ....[53]....
        /*03fc*/ 	.word	0x0000d620


	//   ....[54]....
        /*0400*/ 	.word	0x0000d6c0


	//   ....[55]....
        /*0404*/ 	.word	0x0000d6d0


	//   ....[56]....
        /*0408*/ 	.word	0x0000d740


	//   ....[57]....
        /*040c*/ 	.word	0x0000d750


	//   ....[58]....
        /*0410*/ 	.word	0x0000d7c0


	//   ....[59]....
        /*0414*/ 	.word	0x0000d7d0


	//   ....[60]....
        /*0418*/ 	.word	0x0000d840


	//   ....[61]....
        /*041c*/ 	.word	0x0000d850


	//   ....[62]....
        /*0420*/ 	.word	0x0000d8c0


	//   ....[63]....
        /*0424*/ 	.word	0x0000d8d0


	//   ....[64]....
        /*0428*/ 	.word	0x0000d8e0


	//   ....[65]....
        /*042c*/ 	.word	0x0000d920


	//   ....[66]....
        /*0430*/ 	.word	0x000101d0


	//   ....[67]....
        /*0434*/ 	.word	0x000103c0


	//   ....[68]....
        /*0438*/ 	.word	0x000108f0


	//   ....[69]....
        /*043c*/ 	.word	0x00010a70


	//   ....[70]....
        /*0440*/ 	.word	0x00010ad0


	//   ....[71]....
        /*0444*/ 	.word	0x00010b60


	//   ....[72]....
        /*0448*/ 	.word	0x00010c60


	//   ....[73]....
        /*044c*/ 	.word	0x00010ce0


	//   ....[74]....
        /*0450*/ 	.word	0x00010db0


	//   ....[75]....
        /*0454*/ 	.word	0x00010e40


	//   ....[76]....
        /*0458*/ 	.word	0x00010f20


	//   ....[77]....
        /*045c*/ 	.word	0x00010f80


	//   ....[78]....
        /*0460*/ 	.word	0x00011060


	//   ....[79]....
        /*0464*/ 	.word	0x000110c0


	//   ....[80]....
        /*0468*/ 	.word	0x000111a0


	//   ....[81]....
        /*046c*/ 	.word	0x00011200


	//   ....[82]....
        /*0470*/ 	.word	0x000112d0


	//   ....[83]....
        /*0474*/ 	.word	0x00011330


	//   ....[84]....
        /*0478*/ 	.word	0x000113f0


	//   ....[85]....
        /*047c*/ 	.word	0x00011710


	//   ....[86]....
        /*0480*/ 	.word	0x00011830


	//----- nvinfo : EIATTR_REG_RECONFIG
	.align		4
.L_499:
        /*0484*/ 	.byte	0x01, 0x54
	.zero		2


	//----- nvinfo : EIATTR_SYSCALL_OFFSETS
	.align		4
        /*0488*/ 	.byte	0x04, 0x46
        /*048a*/ 	.short	(.L_501 - .L_500)


	//   ....[0]....
.L_500:
        /*048c*/ 	.word	0x00001890


	//   ....[1]....
        /*0490*/ 	.word	0x0000c810


	//   ....[2]....
        /*0494*/ 	.word	0x0000c960


	//   ....[3]....
        /*0498*/ 	.word	0x0000ca50


	//   ....[4]....
        /*049c*/ 	.word	0x0000d180


	//----- nvinfo : EIATTR_MBARRIER_INSTR_OFFSETS
	.align		4
.L_501:
        /*04a0*/ 	.byte	0x04, 0x39
        /*04a2*/ 	.short	(.L_503 - .L_502)


	//   ....[0]....
.L_502:
        /*04a4*/ 	.word	0x00000270
        /*04a8*/ 	.word	0x000000ff
        /*04ac*/ 	.word	0x00022800
        /*04b0*/ 	.short	0x0100
        /*04b2*/ 	.byte	0x08
	.zero		1


	//   ....[1]....
        /*04b4*/ 	.word	0x00000280
        /*04b8*/ 	.word	0x000000ff
        /*04bc*/ 	.word	0x00022820
        /*04c0*/ 	.short	0x0100
        /*04c2*/ 	.byte	0x08
	.zero		1


	//   ....[2]....
        /*04c4*/ 	.word	0x00000370
        /*04c8*/ 	.word	0x000000ff
        /*04cc*/ 	.word	0x00022830
        /*04d0*/ 	.short	0x0100
        /*04d2*/ 	.byte	0x08
	.zero		1


	//   ....[3]....
        /*04d4*/ 	.word	0x00000380
        /*04d8*/ 	.word	0x000000ff
        /*04dc*/ 	.word	0x00022840
        /*04e0*/ 	.short	0x0100
        /*04e2*/ 	.byte	0x08
	.zero		1


	//   ....[4]....
        /*04e4*/ 	.word	0x00000390
        /*04e8*/ 	.word	0x000000ff
        /*04ec*/ 	.word	0x00022838
        /*04f0*/ 	.short	0x0100
        /*04f2*/ 	.byte	0x08
	.zero		1


	//   ....[5]....
        /*04f4*/ 	.word	0x000003a0
        /*04f8*/ 	.word	0x000000ff
        /*04fc*/ 	.word	0x00022848
        /*0500*/ 	.short	0x0100
        /*0502*/ 	.byte	0x08
	.zero		1


	//   ....[6]....
        /*0504*/ 	.word	0x000004d0
        /*0508*/ 	.word	0x000000ff
        /*050c*/ 	.word	0x00022850
        /*0510*/ 	.short	0x0100
        /*0512*/ 	.byte	0x08
	.zero		1


	//   ....[7]....
        /*0514*/ 	.word	0x000004e0
        /*0518*/ 	.word	0x000000ff
        /*051c*/ 	.word	0x00022860
        /*0520*/ 	.short	0x0100
        /*0522*/ 	.byte	0x08
	.zero		1


	//   ....[8]....
        /*0524*/ 	.word	0x000004f0
        /*0528*/ 	.word	0x000000ff
        /*052c*/ 	.word	0x00022858
        /*0530*/ 	.short	0x0100
        /*0532*/ 	.byte	0x08
	.zero		1


	//   ....[9]....
        /*0534*/ 	.word	0x00000500
        /*0538*/ 	.word	0x000000ff
        /*053c*/ 	.word	0x00022868
        /*0540*/ 	.short	0x0100
        /*0542*/ 	.byte	0x08
	.zero		1


	//   ....[10]....
        /*0544*/ 	.word	0x000005f0
        /*0548*/ 	.word	0x000000ff
        /*054c*/ 	.word	0x00022870
        /*0550*/ 	.short	0x0100
        /*0552*/ 	.byte	0x06
	.zero		1


	//   ....[11]....
        /*0554*/ 	.word	0x00000600
        /*0558*/ 	.word	0x000000ff
        /*055c*/ 	.word	0x00022880
        /*0560*/ 	.short	0x0100
        /*0562*/ 	.byte	0x06
	.zero		1


	//   ....[12]....
        /*0564*/ 	.word	0x00000610
        /*0568*/ 	.word	0x000000ff
        /*056c*/ 	.word	0x00022878
        /*0570*/ 	.short	0x0100
        /*0572*/ 	.byte	0x06
	.zero		1


	//   ....[13]....
        /*0574*/ 	.word	0x00000620
        /*0578*/ 	.word	0x000000ff
        /*057c*/ 	.word	0x00022888
        /*0580*/ 	.short	0x0100
        /*0582*/ 	.byte	0x06
	.zero		1


	//   ....[14]....
        /*0584*/ 	.word	0x00000750
        /*0588*/ 	.word	0x000000ff
        /*058c*/ 	.word	0x00022890
        /*0590*/ 	.short	0x0100
        /*0592*/ 	.byte	0x08
	.zero		1


	//   ....[15]....
        /*0594*/ 	.word	0x00000760
        /*0598*/ 	.word	0x000000ff
        /*059c*/ 	.word	0x000228a0
        /*05a0*/ 	.short	0x0100
        /*05a2*/ 	.byte	0x08
	.zero		1


	//   ....[16]....
        /*05a4*/ 	.word	0x00000770
        /*05a8*/ 	.word	0x000000ff
        /*05ac*/ 	.word	0x00022898
        /*05b0*/ 	.short	0x0100
        /*05b2*/ 	.byte	0x08
	.zero		1


	//   ....[17]....
        /*05b4*/ 	.word	0x00000780
        /*05b8*/ 	.word	0x000000ff
        /*05bc*/ 	.word	0x000228a8
        /*05c0*/ 	.short	0x0100
        /*05c2*/ 	.byte	0x08
	.zero		1


	//   ....[18]....
        /*05c4*/ 	.word	0x000008b0
        /*05c8*/ 	.word	0x000000ff
        /*05cc*/ 	.word	0x000228b0
        /*05d0*/ 	.short	0x0100
        /*05d2*/ 	.byte	0x08
	.zero		1


	//   ....[19]....
        /*05d4*/ 	.word	0x000008c0
        /*05d8*/ 	.word	0x000000ff
        /*05dc*/ 	.word	0x000228c0
        /*05e0*/ 	.short	0x0100
        /*05e2*/ 	.byte	0x08
	.zero		1


	//   ....[20]....
        /*05e4*/ 	.word	0x000008d0
        /*05e8*/ 	.word	0x000000ff
        /*05ec*/ 	.word	0x000228b8
        /*05f0*/ 	.short	0x0100
        /*05f2*/ 	.byte	0x08
	.zero		1


	//   ....[21]....
        /*05f4*/ 	.word	0x000008e0
        /*05f8*/ 	.word	0x000000ff
        /*05fc*/ 	.word	0x000228c8
        /*0600*/ 	.short	0x0100
        /*0602*/ 	.byte	0x08
	.zero		1


	//   ....[22]....
        /*0604*/ 	.word	0x00001940
        /*0608*/ 	.word	0x00000007
        /*060c*/ 	.word	0x00022800
        /*0610*/ 	.short	0x010a
        /*0612*/ 	.byte	0x3f
	.zero		1


	//   ....[23]....
        /*0614*/ 	.word	0x00001a10
        /*0618*/ 	.word	0x00000006
        /*061c*/ 	.word	0x00022830
        /*0620*/ 	.short	0x010a
        /*0622*/ 	.byte	0x3f
	.zero		1


	//   ....[24]....
        /*0624*/ 	.word	0x00001a50
        /*0628*/ 	.word	0x00000006
        /*062c*/ 	.word	0x00022830
        /*0630*/ 	.short	0x010a
        /*0632*/ 	.byte	0x3f
	.zero		1


	//   ....[25]....
        /*0634*/ 	.word	0x00003420
        /*0638*/ 	.word	0x00000004
        /*063c*/ 	.word	0x00000000
        /*0640*/ 	.short	0x0101
        /*0642*/ 	.byte	0x3f
	.zero		1


	//   ....[26]....
        /*0644*/ 	.word	0x000038b0
        /*0648*/ 	.word	0x00000006
        /*064c*/ 	.word	0x00022850
        /*0650*/ 	.short	0x010a
        /*0652*/ 	.byte	0x3f
	.zero		1


	//   ....[27]....
        /*0654*/ 	.word	0x000038f0
        /*0658*/ 	.word	0x00000006
        /*065c*/ 	.word	0x00022850
        /*0660*/ 	.short	0x010a
        /*0662*/ 	.byte	0x3f
	.zero		1


	//   ....[28]....
        /*0664*/ 	.word	0x00003cc0
        /*0668*/ 	.word	0x00000006
        /*066c*/ 	.word	0x00000000
        /*0670*/ 	.short	0x0101
        /*0672*/ 	.byte	0x3f
	.zero		1


	//   ....[29]....
        /*0674*/ 	.word	0x00003e00
        /*0678*/ 	.word	0x000000ff
        /*067c*/ 	.word	0x00022830
        /*0680*/ 	.short	0x010a
        /*0682*/ 	.byte	0x1b
	.zero		1


	//   ....[30]....
        /*0684*/ 	.word	0x00003e40
        /*0688*/ 	.word	0x000000ff
        /*068c*/ 	.word	0x00022830
        /*0690*/ 	.short	0x010a
        /*0692*/ 	.byte	0x1b
	.zero		1


	//   ....[31]....
        /*0694*/ 	.word	0x00005890
        /*0698*/ 	.word	0x00000004
        /*069c*/ 	.word	0x00000000
        /*06a0*/ 	.short	0x0101
        /*06a2*/ 	.byte	0x3f
	.zero		1


	//   ....[32]....
        /*06a4*/ 	.word	0x00006420
        /*06a8*/ 	.word	0x000000ff
        /*06ac*/ 	.word	0x00022850
        /*06b0*/ 	.short	0x010a
        /*06b2*/ 	.byte	0x1b
	.zero		1


	//   ....[33]....
        /*06b4*/ 	.word	0x00006460
        /*06b8*/ 	.word	0x000000ff
        /*06bc*/ 	.word	0x00022850
        /*06c0*/ 	.short	0x010a
        /*06c2*/ 	.byte	0x1b
	.zero		1


	//   ....[34]....
        /*06c4*/ 	.word	0x00006770
        /*06c8*/ 	.word	0x000000c7
        /*06cc*/ 	.word	0x00000000
        /*06d0*/ 	.short	0x0101
        /*06d2*/ 	.byte	0x3f
	.zero		1


	//   ....[35]....
        /*06d4*/ 	.word	0x000068c0
        /*06d8*/ 	.word	0x000000ff
        /*06dc*/ 	.word	0x00022830
        /*06e0*/ 	.short	0x010a
        /*06e2*/ 	.byte	0x18
	.zero		1


	//   ....[36]....
        /*06e4*/ 	.word	0x00006900
        /*06e8*/ 	.word	0x000000ff
        /*06ec*/ 	.word	0x00022830
        /*06f0*/ 	.short	0x010a
        /*06f2*/ 	.byte	0x18
	.zero		1


	//   ....[37]....
        /*06f4*/ 	.word	0x00007c00
        /*06f8*/ 	.word	0x00000099
        /*06fc*/ 	.word	0x00000000
        /*0700*/ 	.short	0x0101
        /*0702*/ 	.byte	0x3f
	.zero		1


	//   ....[38]....
        /*0704*/ 	.word	0x00008790
        /*0708*/ 	.word	0x000000ff
        /*070c*/ 	.word	0x00022850
        /*0710*/ 	.short	0x010a
        /*0712*/ 	.byte	0x18
	.zero		1


	//   ....[39]....
        /*0714*/ 	.word	0x000087d0
        /*0718*/ 	.word	0x000000ff
        /*071c*/ 	.word	0x00022850
        /*0720*/ 	.short	0x010a
        /*0722*/ 	.byte	0x18
	.zero		1


	//   ....[40]....
        /*0724*/ 	.word	0x00008ad0
        /*0728*/ 	.word	0x000000b5
        /*072c*/ 	.word	0x00000000
        /*0730*/ 	.short	0x0101
        /*0732*/ 	.byte	0x3f
	.zero		1


	//   ....[41]....
        /*0734*/ 	.word	0x0000ad20
        /*0738*/ 	.word	0x000000cb
        /*073c*/ 	.word	0x00000000
        /*0740*/ 	.short	0x0101
        /*0742*/ 	.byte	0x3f
	.zero		1


	//   ....[42]....
        /*0744*/ 	.word	0x0000ce60
        /*0748*/ 	.word	0x00000003
        /*074c*/ 	.word	0x00022840
        /*0750*/ 	.short	0x010a
        /*0752*/ 	.byte	0x3f
	.zero		1


	//   ....[43]....
        /*0754*/ 	.word	0x0000da00
        /*0758*/ 	.word	0x00000011
        /*075c*/ 	.word	0x00022800
        /*0760*/ 	.short	0x0107
        /*0762*/ 	.byte	0x3f
	.zero		1


	//   ....[44]....
        /*0764*/ 	.word	0x0000daf0
        /*0768*/ 	.word	0x00000011
        /*076c*/ 	.word	0x00022800
        /*0770*/ 	.short	0x0101
        /*0772*/ 	.byte	0x3f
	.zero		1


	//   ....[45]....
        /*0774*/ 	.word	0x0000db10
        /*0778*/ 	.word	0x00000011
        /*077c*/ 	.word	0x00022820
        /*0780*/ 	.short	0x010a
        /*0782*/ 	.byte	0x3f
	.zero		1


	//   ....[46]....
        /*0784*/ 	.word	0x0000dbf0
        /*0788*/ 	.word	0x00000002
        /*078c*/ 	.word	0x00022860
        /*0790*/ 	.short	0x010a
        /*0792*/ 	.byte	0x3f
	.zero		1


	//   ....[47]....
        /*0794*/ 	.word	0x0000e410
        /*0798*/ 	.word	0x00000003
        /*079c*/ 	.word	0x00022840
        /*07a0*/ 	.short	0x010a
        /*07a2*/ 	.byte	0x3f
	.zero		1


	//   ....[48]....
        /*07a4*/ 	.word	0x0000e630
        /*07a8*/ 	.word	0x00000003
        /*07ac*/ 	.word	0x00022860
        /*07b0*/ 	.short	0x010a
        /*07b2*/ 	.byte	0x3f
	.zero		1


	//   ....[49]....
        /*07b4*/ 	.word	0x0000ee10
        /*07b8*/ 	.word	0x00000004
        /*07bc*/ 	.word	0x00022840
        /*07c0*/ 	.short	0x010a
        /*07c2*/ 	.byte	0x3f
	.zero		1


	//   ....[50]....
        /*07c4*/ 	.word	0x0000f030
        /*07c8*/ 	.word	0x00000004
        /*07cc*/ 	.word	0x00022860
        /*07d0*/ 	.short	0x010a
        /*07d2*/ 	.byte	0x3f
	.zero		1


	//   ....[51]....
        /*07d4*/ 	.word	0x0000f7b0
        /*07d8*/ 	.word	0x00000004
        /*07dc*/ 	.word	0x00022840
        /*07e0*/ 	.short	0x010a
        /*07e2*/ 	.byte	0x3f
	.zero		1


	//   ....[52]....
        /*07e4*/ 	.word	0x0000f9d0
        /*07e8*/ 	.word	0x00000004
        /*07ec*/ 	.word	0x00022860
        /*07f0*/ 	.short	0x010a
        /*07f2*/ 	.byte	0x3f
	.zero		1


	//   ....[53]....
        /*07f4*/ 	.word	0x00010340
        /*07f8*/ 	.word	0x00000000
        /*07fc*/ 	.word	0x00022820
        /*0800*/ 	.short	0x010a
        /*0802*/ 	.byte	0x3f
	.zero		1


	//   ....[54]....
        /*0804*/ 	.word	0x00010510
        /*0808*/ 	.word	0x00000006
        /*080c*/ 	.word	0x00000000
        /*0810*/ 	.short	0x010a
        /*0812*/ 	.byte	0x3f
	.zero		1


	//   ....[55]....
        /*0814*/ 	.word	0x00010560
        /*0818*/ 	.word	0x00000003
        /*081c*/ 	.word	0x00000000
        /*0820*/ 	.short	0x010a
        /*0822*/ 	.byte	0x3f
	.zero		1


	//   ....[56]....
        /*0824*/ 	.word	0x000105c0
        /*0828*/ 	.word	0x00000012
        /*082c*/ 	.word	0x00000000
        /*0830*/ 	.short	0x010a
        /*0832*/ 	.byte	0x3f
	.zero		1


	//   ....[57]....
        /*0834*/ 	.word	0x000105f0
        /*0838*/ 	.word	0x00000003
        /*083c*/ 	.word	0x00000000
        /*0840*/ 	.short	0x010a
        /*0842*/ 	.byte	0x3f
	.zero		1


	//   ....[58]....
        /*0844*/ 	.word	0x00010650
        /*0848*/ 	.word	0x00000007
        /*084c*/ 	.word	0x00022800
        /*0850*/ 	.short	0x010a
        /*0852*/ 	.byte	0x3f
	.zero		1


	//   ....[59]....
        /*0854*/ 	.word	0x000106a0
        /*0858*/ 	.word	0x00000006
        /*085c*/ 	.word	0x00022830
        /*0860*/ 	.short	0x010a
        /*0862*/ 	.byte	0x3f
	.zero		1


	//   ....[60]....
        /*0864*/ 	.word	0x000106f0
        /*0868*/ 	.word	0x00000006
        /*086c*/ 	.word	0x00022850
        /*0870*/ 	.short	0x010a
        /*0872*/ 	.byte	0x3f
	.zero		1


	//   ....[61]....
        /*0874*/ 	.word	0x00010750
        /*0878*/ 	.word	0x00000003
        /*087c*/ 	.word	0x00022830
        /*0880*/ 	.short	0x010a
        /*0882*/ 	.byte	0x3f
	.zero		1


	//   ....[62]....
        /*0884*/ 	.word	0x000107a0
        /*0888*/ 	.word	0x000000c7
        /*088c*/ 	.word	0x00022850
        /*0890*/ 	.short	0x010a
        /*0892*/ 	.byte	0x3f
	.zero		1


	//   ....[63]....
        /*0894*/ 	.word	0x00010800
        /*0898*/ 	.word	0x00000003
        /*089c*/ 	.word	0x00022830
        /*08a0*/ 	.short	0x010a
        /*08a2*/ 	.byte	0x3f
	.zero		1


	//   ....[64]....
        /*08a4*/ 	.word	0x00010850
        /*08a8*/ 	.word	0x000000b5
        /*08ac*/ 	.word	0x00022850
        /*08b0*/ 	.short	0x010a
        /*08b2*/ 	.byte	0x3f
	.zero		1


	//   ....[65]....
        /*08b4*/ 	.word	0x000109a0
        /*08b8*/ 	.word	0x00000003
        /*08bc*/ 	.word	0x00022840
        /*08c0*/ 	.short	0x010a
        /*08c2*/ 	.byte	0x3f
	.zero		1


	//   ....[66]....
        /*08c4*/ 	.word	0x00011430
        /*08c8*/ 	.word	0x00000011
        /*08cc*/ 	.word	0x00022820
        /*08d0*/ 	.short	0x010a
        /*08d2*/ 	.byte	0x3f
	.zero		1


	//   ....[67]....
        /*08d4*/ 	.word	0x00011480
        /*08d8*/ 	.word	0x00000002
        /*08dc*/ 	.word	0x00022860
        /*08e0*/ 	.short	0x010a
        /*08e2*/ 	.byte	0x3f
	.zero		1


	//   ....[68]....
        /*08e4*/ 	.word	0x000114d0
        /*08e8*/ 	.word	0x00000003
        /*08ec*/ 	.word	0x00022840
        /*08f0*/ 	.short	0x010a
        /*08f2*/ 	.byte	0x3f
	.zero		1


	//   ....[69]....
        /*08f4*/ 	.word	0x00011520
        /*08f8*/ 	.word	0x00000003
        /*08fc*/ 	.word	0x00022860
        /*0900*/ 	.short	0x010a
        /*0902*/ 	.byte	0x3f
	.zero		1


	//   ....[70]....
        /*0904*/ 	.word	0x00011570
        /*0908*/ 	.word	0x00000004
        /*090c*/ 	.word	0x00022840
        /*0910*/ 	.short	0x010a
        /*0912*/ 	.byte	0x3f
	.zero		1


	//   ....[71]....
        /*0914*/ 	.word	0x000115c0
        /*0918*/ 	.word	0x00000004
        /*091c*/ 	.word	0x00022860
        /*0920*/ 	.short	0x010a
        /*0922*/ 	.byte	0x3f
	.zero		1


	//   ....[72]....
        /*0924*/ 	.word	0x00011610
        /*0928*/ 	.word	0x00000004
        /*092c*/ 	.word	0x00022840
        /*0930*/ 	.short	0x010a
        /*0932*/ 	.byte	0x3f
	.zero		1


	//   ....[73]....
        /*0934*/ 	.word	0x00011660
        /*0938*/ 	.word	0x00000004
        /*093c*/ 	.word	0x00022860
        /*0940*/ 	.short	0x010a
        /*0942*/ 	.byte	0x3f
	.zero		1


	//   ....[74]....
        /*0944*/ 	.word	0x00011750
        /*0948*/ 	.word	0x00000000
        /*094c*/ 	.word	0x00022820
        /*0950*/ 	.short	0x010a
        /*0952*/ 	.byte	0x3f
	.zero		1


	//   ....[75]....
        /*0954*/ 	.word	0x000118f0
        /*0958*/ 	.word	0x00000006
        /*095c*/ 	.word	0x00000000
        /*0960*/ 	.short	0x010a
        /*0962*/ 	.byte	0x3f
	.zero		1


	//   ....[76]....
        /*0964*/ 	.word	0x00011940
        /*0968*/ 	.word	0x00000003
        /*096c*/ 	.word	0x00000000
        /*0970*/ 	.short	0x010a
        /*0972*/ 	.byte	0x3f
	.zero		1


	//   ....[77]....
        /*0974*/ 	.word	0x00011990
        /*0978*/ 	.word	0x00000012
        /*097c*/ 	.word	0x00000000
        /*0980*/ 	.short	0x010a
        /*0982*/ 	.byte	0x3f
	.zero		1


	//----- nvinfo : EIATTR_NUM_MBARRIERS
	.align		4
.L_503:
        /*0984*/ 	.byte	0x03, 0x38
        /*0986*/ 	.short	0x0016


	//----- nvinfo : EIATTR_EXIT_INSTR_OFFSETS
	.align		4
        /*0988*/ 	.byte	0x04, 0x1c
        /*098a*/ 	.short	(.L_505 - .L_504)


	//   ....[0]....
.L_504:
        /*098c*/ 	.word	0x00000a40


	//   ....[1]....
        /*0990*/ 	.word	0x0000be80


	//   ....[2]....
        /*0994*/ 	.word	0x00010640


	//----- nvinfo : EIATTR_MAX_THREADS
	.align		4
.L_505:
        /*0998*/ 	.byte	0x04, 0x05
        /*099a*/ 	.short	(.L_507 - .L_506)
.L_506:
        /*099c*/ 	.word	0x00000180
        /*09a0*/ 	.word	0x00000001
        /*09a4*/ 	.word	0x00000001


	//----- nvinfo : EIATTR_CRS_STACK_SIZE
	.align		4
.L_507:
        /*09a8*/ 	.byte	0x04, 0x1e
        /*09aa*/ 	.short	(.L_509 - .L_508)
.L_508:
        /*09ac*/ 	.word	0x00000000


	//----- nvinfo : EIATTR_CBANK_PARAM_SIZE
	.align		4
.L_509:
        /*09b0*/ 	.byte	0x03, 0x19
        /*09b2*/ 	.short	0x0af0


	//----- nvinfo : EIATTR_PARAM_CBANK
	.align		4
        /*09b4*/ 	.byte	0x04, 0x0a
        /*09b6*/ 	.short	(.L_511 - .L_510)
	.align		4
.L_510:
        /*09b8*/ 	.word	index@(.nv.constant0._ZN7cutlass13device_kernelIN5flash11enable_sm90INS1_16FlashAttnFwdSm90INS1_25CollectiveMainloopFwdSm90ILi2EN4cute5tupleIJNS5_1CILi1EEES8_S8_EEENS6_IJNS7_ILi128EEENS7_ILi96EEENS7_ILi64EEEEEELi256ENS_10bfloat16_tEfNS_4arch4Sm90ELb1ELb0ELb1ELb0ELb0ELb0ELb0ELb1ELb0ELb1ELb0ELb0EEENS1_21CollectiveEpilogueFwdINS6_IJSA_NS7_ILi256EEESB_EEES9_SE_SG_Li256ELb0ELb1ELb0ELb0EEENS1_30DynamicPersistentTileSchedulerILi256ELi128ELb0ELb1ELb1EEEEEEEEEvNT_6ParamsE)
        /*09bc*/ 	.short	0x0210
        /*09be*/ 	.short	0x0af0


	//----- nvinfo : EIATTR_SW_WAR
	.align		4
.L_511:
        /*09c0*/ 	.byte	0x04, 0x36
        /*09c2*/ 	.short	(.L_513 - .L_512)
.L_512:
        /*09c4*/ 	.word	0x00000008
.L_513:


//--------------------- .nv.info._ZN7cutlass13device_kernelIN5flash11enable_sm90INS1_16FlashAttnFwdSm90INS1_25CollectiveMainloopFwdSm90ILi2EN4cute5tupleIJNS5_1CILi1EEES8_S8_EEENS6_IJNS7_ILi128EEENS7_ILi96EEENS7_ILi64EEEEEELi256ENS_10bfloat16_tEfNS_4arch4Sm90ELb1ELb0ELb1ELb0ELb0ELb0ELb1ELb1ELb0ELb1ELb0ELb0EEENS1_21CollectiveEpilogueFwdINS6_IJSA_NS7_ILi256EEESB_EEES9_SE_SG_Li256ELb0ELb1ELb0ELb0EEENS1_30DynamicPersistentTileSchedulerILi256ELi128ELb0ELb1ELb1EEEEEEEEEvNT_6ParamsE --------------------------
	.section	.nv.info._ZN7cutlass13device_kernelIN5flash11enable_sm90INS1_16FlashAttnFwdSm90INS1_25CollectiveMainloopFwdSm90ILi2EN4cute5tupleIJNS5_1CILi1EEES8_S8_EEENS6_IJNS7_ILi128EEENS7_ILi96EEENS7_ILi64EEEEEELi256ENS_10bfloat16_tEfNS_4arch4Sm90ELb1ELb0ELb1ELb0ELb0ELb0ELb1ELb1ELb0ELb1ELb0ELb0EEENS1_21CollectiveEpilogueFwdINS6_IJSA_NS7_ILi256EEESB_EEES9_SE_SG_Li256ELb0ELb1ELb0ELb0EEENS1_30DynamicPersistentTileSchedulerILi256ELi128ELb0ELb1ELb1EEEEEEEEEvNT_6ParamsE,"",@"SHT_CUDA_INFO"
	.sectionflags	@""
	.align	4


	//----- nvinfo : EIATTR_CUDA_API_VERSION
	.align		4
        /*0000*/ 	.byte	0x04, 0x37
        /*0002*/ 	.short	(.L_515 - .L_514)
.L_514:
        /*0004*/ 	.word	0x00000082


	//----- nvinfo : EIATTR_KPARAM_INFO
	.align		4
.L_515:
        /*0008*/ 	.byte	0x04, 0x17
        /*000a*/ 	.short	(.L_517 - .L_516)
.L_516:
        /*000c*/ 	.word	0x00000000
        /*0010*/ 	.short	0x0000
        /*0012*/ 	.short	0x0070
        /*0014*/ 	.byte	0x00, 0xf0, 0x01, 0x2e


	//----- nvinfo : EIATTR_SPARSE_MMA_MASK
	.align		4
.L_517:
        /*0018*/ 	.byte	0x03, 0x50
        /*001a*/ 	.short	0x0000


	//----- nvinfo : EIATTR_MAXREG_COUNT
	.align		4
        /*001c*/ 	.byte	0x03, 0x1b
        /*001e*/ 	.short	0x00a8


	//----- nvinfo : EIATTR_NUM_BARRIERS
	.align		4
        /*0020*/ 	.byte	0x02, 0x4c
        /*0022*/ 	.byte	0x10
	.zero		1


	//----- nvinfo : EIATTR_EXTERNS
	.align		4
        /*0024*/ 	.byte	0x04, 0x0f
        /*0026*/ 	.short	(.L_519 - .L_518)


	//   ....[0]....
	.align		4
.L_518:
        /*0028*/ 	.word	index@(__assertfail)


	//----- nvinfo : EIATTR_ANNOTATIONS
	.align		4
.L_519:
        /*002c*/ 	.byte	0x04, 0x55
        /*002e*/ 	.short	(.L_521 - .L_520)


	//   ....[0]....
.L_520:
        /* <DEDUP_REMOVED lines=42> */


	//----- nvinfo : EIATTR_MERCURY_ISA_VERSION
	.align		4
.L_521:
        /*02b8*/ 	.byte	0x03, 0x5f
        /*02ba*/ 	.short	0x0101


	//----- nvinfo : EIATTR_INT_WARP_WIDE_INSTR_OFFSETS
	.align		4
        /*02bc*/ 	.byte	0x04, 0x31
        /*02be*/ 	.short	(.L_523 - .L_522)


	//   ....[0]....
.L_522:
        /*02c0*/ 	.word	0x00000130


	//   ....[1]....
        /*02c4*/ 	.word	0x00000170


	//   ....[2]....
        /*02c8*/ 	.word	0x000001e0


	//   ....[3]....
        /*02cc*/ 	.word	0x000001f0


	//   ....[4]....
        /*02d0*/ 	.word	0x0000dd10


	//   ....[5]....
        /*02d4*/ 	.word	0x0000ddb0


	//   ....[6]....
        /*02d8*/ 	.word	0x000123d0


	//   ....[7]....
        /*02dc*/ 	.word	0x00012470


	//----- nvinfo : EIATTR_COOP_GROUP_MASK_REGIDS
	.align		4
.L_523:
        /*02e0*/ 	.byte	0x04, 0x29
        /*02e2*/ 	.short	(.L_525 - .L_524)


	//   ....[0]....
.L_524:
        /*02e4*/ 	.word	0xffffffff


	//   ....[1]....
        /*02e8*/ 	.word	0xffffffff


	//   ....[2]....
        /*02ec*/ 	.word	0xffffffff


	//   ....[3]....
        /*02f0*/ 	.word	0xffffffff


	//   ....[4]....
        /*02f4*/ 	.word	0xffffffff


	//   ....[5]....
        /*02f8*/ 	.word	0xffffffff


	//   ....[6]....
        /*02fc*/ 	.word	0xffffffff


	//   ....[7]....
        /*0300*/ 	.word	0xffffffff


	//   ....[8]....
        /*0304*/ 	.word	0xffffffff


	//   ....[9]....
        /*0308*/ 	.word	0xffffffff


	//   ....[10]....
        /*030c*/ 	.word	0xffffffff


	//   ....[11]....
        /*0310*/ 	.word	0xffffffff


	//   ....[12]....
        /*0314*/ 	.word	0xffffffff


	//   ....[13]....
        /*0318*/ 	.word	0xffffffff


	//   ....[14]....
        /*031c*/ 	.word	0xffffffff


	//   ....[15]....
        /*0320*/ 	.word	0xffffffff


	//   ....[16]....
        /*0324*/ 	.word	0xffffffff


	//   ....[17]....
        /*0328*/ 	.word	0xffffffff


	//   ....[18]....
        /*032c*/ 	.word	0xffffffff


	//   ....[19]....
        /*0330*/ 	.word	0xffffffff


	//   ....[20]....
        /*0334*/ 	.word	0xffffffff


	//   ....[21]....
        /*0338*/ 	.word	0xffffffff


	//   ....[22]....
        /*033c*/ 	.word	0xffffffff


	//   ....[23]....
        /*0340*/ 	.word	0xffffffff


	//   ....[24]....
        /*0344*/ 	.word	0xffffffff


	//   ....[25]....
        /*0348*/ 	.word	0xffffffff


	//   ....[26]....
        /*034c*/ 	.word	0xffffffff


	//   ....[27]....
        /*0350*/ 	.word	0xffffffff


	//   ....[28]....
        /*0354*/ 	.word	0xffffffff


	//   ....[29]....
        /*0358*/ 	.word	0xffffffff


	//   ....[30]....
        /*035c*/ 	.word	0xffffffff


	//   ....[31]....
        /*0360*/ 	.word	0xffffffff


	//   ....[32]....
        /*0364*/ 	.word	0xffffffff


	//   ....[33]....
        /*0368*/ 	.word	0xffffffff


	//   ....[34]....
        /*036c*/ 	.word	0xffffffff


	//   ....[35]....
        /*0370*/ 	.word	0xffffffff


	//   ....[36]....
        /*0374*/ 	.word	0xffffffff


	//   ....[37]....
        /*0378*/ 	.word	0xffffffff


	//   ....[38]....
        /*037c*/ 	.word	0xffffffff


	//   ....[39]....
        /*0380*/ 	.word	0xffffffff


	//   ....[40]....
        /*0384*/ 	.word	0xffffffff


	//   ....[41]....
        /*0388*/ 	.word	0xffffffff


	//   ....[42]....
        /*038c*/ 	.word	0xffffffff


	//   ....[43]....
        /*0390*/ 	.word	0xffffffff


	//   ....[44]....
        /*0394*/ 	.word	0xffffffff


	//   ....[45]....
        /*0398*/ 	.word	0xffffffff


	//   ....[46]....
        /*039c*/ 	.word	0xffffffff


	//   ....[47]....
        /*03a0*/ 	.word	0xffffffff


	//   ....[48]....
        /*03a4*/ 	.word	0xffffffff


	//   ....[49]....
        /*03a8*/ 	.word	0xffffffff


	//   ....[50]....
        /*03ac*/ 	.word	0xffffffff


	//   ....[51]....
        /*03b0*/ 	.word	0xffffffff


	//   ....[52]....
        /*03b4*/ 	.word	0xffffffff


	//   ....[53]....
        /*03b8*/ 	.word	0xffffffff


	//   ....[54]....
        /*03bc*/ 	.word	0xffffffff


	//   ....[55]....
        /*03c0*/ 	.word	0xffffffff


	//   ....[56]....
        /*03c4*/ 	.word	0xffffffff


	//   ....[57]....
        /*03c8*/ 	.word	0xffffffff


	//   ....[58]....
        /*03cc*/ 	.word	0xffffffff


	//   ....[59]....
        /*03d0*/ 	.word	0xffffffff


	//   ....[60]....
        /*03d4*/ 	.word	0xffffffff


	//   ....[61]....
        /*03d8*/ 	.word	0xffffffff


	//   ....[62]....
        /*03dc*/ 	.word	0xffffffff


	//   ....[63]....
        /*03e0*/ 	.word	0xffffffff


	//   ....[64]....
        /*03e4*/ 	.word	0xffffffff


	//   ....[65]....
        /*03e8*/ 	.word	0xffffffff


	//   ....[66]....
        /*03ec*/ 	.word	0xffffffff


	//   ....[67]....
        /*03f0*/ 	.word	0xffffffff


	//   ....[68]....
        /*03f4*/ 	.word	0xffffffff


	//   ....[69]....
        /*03f8*/ 	.word	0xffffffff


	//   ....[70]....
        /*03fc*/ 	.word	0xffffffff


	//   ....[71]....
        /*0400*/ 	.word	0xffffffff


	//   ....[72]....
        /*0404*/ 	.word	0xffffffff


	//   ....[73]....
        /*0408*/ 	.word	0xffffffff


	//   ....[74]....
        /*040c*/ 	.word	0xffffffff


	//   ....[75]....
        /*0410*/ 	.word	0xffffffff


	//   ....[76]....
        /*0414*/ 	.word	0xffffffff


	//   ....[77]....
        /*0418*/ 	.word	0xffffffff


	//   ....[78]....
        /*041c*/ 	.word	0xffffffff


	//   ....[79]....
        /*0420*/ 	.word	0xffffffff


	//   ....[80]....
        /*0424*/ 	.word	0xffffffff


	//   ....[81]....
        /*0428*/ 	.word	0xffffffff


	//   ....[82]....
        /*042c*/ 	.word	0xffffffff


	//   ....[83]....
        /*0430*/ 	.word	0xffffffff


	//   ....[84]....
        /*0434*/ 	.word	0x0500000f


	//   ....[85]....
        /*0438*/ 	.word	0x0500000f


	//   ....[86]....
        /*043c*/ 	.word	0x0500000f


	//   ....[87]....
        /*0440*/ 	.word	0x0500000f


	//   ....[88]....
        /*0444*/ 	.word	0x0500000f


	//   ....[89]....
        /*0448*/ 	.word	0x0500000f


	//   ....[90]....
        /*044c*/ 	.word	0x0500000f


	//   ....[91]....
        /*0450*/ 	.word	0x0500000f


	//   ....[92]....
        /*0454*/ 	.word	0x0500000f


	//   ....[93]....
        /*0458*/ 	.word	0x0500000f


	//   ....[94]....
        /*045c*/ 	.word	0x0500000f


	//   ....[95]....
        /*0460*/ 	.word	0x0500000f


	//   ....[96]....
        /*0464*/ 	.word	0x0500000f


	//   ....[97]....
        /*0468*/ 	.word	0x0500000f


	//   ....[98]....
        /*046c*/ 	.word	0x0500000f


	//   ....[99]....
        /*0470*/ 	.word	0x0500000f


	//   ....[100]....
        /*0474*/ 	.word	0x0500000f


	//   ....[101]....
        /*0478*/ 	.word	0x0500000f


	//   ....[102]....
        /*047c*/ 	.word	0x0500000f


	//   ....[103]....
        /*0480*/ 	.word	0x0500000f


	//   ....[104]....
        /*0484*/ 	.word	0x0500000f


	//   ....[105]....
        /*0488*/ 	.word	0x0500000f


	//   ....[106]....
        /*048c*/ 	.word	0x0500000f


	//   ....[107]....
        /*0490*/ 	.word	0x0500000f


	//   ....[108]....
        /*0494*/ 	.word	0x0500000f


	//   ....[109]....
        /*0498*/ 	.word	0x0500000f


	//   ....[110]....
        /*049c*/ 	.word	0x0500000f


	//   ....[111]....
        /*04a0*/ 	.word	0x0500000f


	//   ....[112]....
        /*04a4*/ 	.word	0x0500000f


	//   ....[113]....
        /*04a8*/ 	.word	0x0500000f


	//   ....[114]....
        /*04ac*/ 	.word	0x0500000f


	//   ....[115]....
        /*04b0*/ 	.word	0x0500000f


	//   ....[116]....
        /*04b4*/ 	.word	0x0500000f


	//   ....[117]....
        /*04b8*/ 	.word	0x0500000f


	//   ....[118]....
        /*04bc*/ 	.word	0x0500000f


	//----- nvinfo : EIATTR_COOP_GROUP_INSTR_OFFSETS
	.align		4
.L_525:
        /*04c0*/ 	.byte	0x04, 0x28
        /*04c2*/ 	.short	(.L_527 - .L_526)


	//   ....[0]....
.L_526:
        /*04c4*/ 	.word	0x00000070


	//   ....[1]....
        /*04c8*/ 	.word	0x00000140


	//   ....[2]....
        /*04cc*/ 	.word	0x00000190


	//   ....[3]....
        /*04d0*/ 	.word	0x000003e0


	//   ....[4]....
        /*04d4*/ 	.word	0x00000540


	//   ....[5]....
        /*04d8*/ 	.word	0x00000660


	//   ....[6]....
        /*04dc*/ 	.word	0x000007c0


	//   ....[7]....
        /*04e0*/ 	.word	0x00001730


	//   ....[8]....
        /*04e4*/ 	.word	0x00002b10


	//   ....[9]....
        /*04e8*/ 	.word	0x00002b50


	//   ....[10]....
        /*04ec*/ 	.word	0x00003780


	//   ....[11]....
        /*04f0*/ 	.word	0x00003850


	//   ....[12]....
        /*04f4*/ 	.word	0x00003860


	//   ....[13]....
        /*04f8*/ 	.word	0x00003890


	//   ....[14]....
        /*04fc*/ 	.word	0x000051c0


	//   ....[15]....
        /*0500*/ 	.word	0x000052a0


	//   ....[16]....
        /*0504*/ 	.word	0x00006020


	//   ....[17]....
        /*0508*/ 	.word	0x000060a0


	//   ....[18]....
        /*050c*/ 	.word	0x000060c0


	//   ....[19]....
        /*0510*/ 	.word	0x000060e0


	//   ....[20]....
        /*0514*/ 	.word	0x000089e0


	//   ....[21]....
        /*0518*/ 	.word	0x00008a30


	//   ....[22]....
        /*051c*/ 	.word	0x00008a50


	//   ....[23]....
        /*0520*/ 	.word	0x00008a70


	//   ....[24]....
        /*0524*/ 	.word	0x0000a060


	//   ....[25]....
        /*0528*/ 	.word	0x0000a0a0


	//   ....[26]....
        /*052c*/ 	.word	0x0000a150


	//   ....[27]....
        /*0530*/ 	.word	0x0000a1b0


	//   ....[28]....
        /*0534*/ 	.word	0x0000bd30


	//   ....[29]....
        /*0538*/ 	.word	0x0000bd60


	//   ....[30]....
        /*053c*/ 	.word	0x0000bd90


	//   ....[31]....
        /*0540*/ 	.word	0x0000bdf0


	//   ....[32]....
        /*0544*/ 	.word	0x0000c2e0


	//   ....[33]....
        /*0548*/ 	.word	0x0000c310


	//   ....[34]....
        /*054c*/ 	.word	0x0000c470


	//   ....[35]....
        /*0550*/ 	.word	0x0000c490


	//   ....[36]....
        /*0554*/ 	.word	0x0000c5e0


	//   ....[37]....
        /*0558*/ 	.word	0x0000c600


	//   ....[38]....
        /*055c*/ 	.word	0x0000c760


	//   ....[39]....
        /*0560*/ 	.word	0x0000c780


	//   ....[40]....
        /*0564*/ 	.word	0x0000cf30


	//   ....[41]....
        /*0568*/ 	.word	0x0000cf50


	//   ....[42]....
        /*056c*/ 	.word	0x0000d0a0


	//   ....[43]....
        /*0570*/ 	.word	0x0000d0c0


	//   ....[44]....
        /*0574*/ 	.word	0x0000d210


	//   ....[45]....
        /*0578*/ 	.word	0x0000d230


	//   ....[46]....
        /*057c*/ 	.word	0x0000d390


	//   ....[47]....
        /*0580*/ 	.word	0x0000d3b0


	//   ....[48]....
        /*0584*/ 	.word	0x0000d5c0


	//   ....[49]....
        /*0588*/ 	.word	0x0000e330


	//   ....[50]....
        /*058c*/ 	.word	0x0000eca0


	//   ....[51]....
        /*0590*/ 	.word	0x0000ece0


	//   ....[52]....
        /*0594*/ 	.word	0x0000ed00


	//   ....[53]....
        /*0598*/ 	.word	0x0000ed30


	//   ....[54]....
        /*059c*/ 	.word	0x0000ee00


	//   ....[55]....
        /*05a0*/ 	.word	0x0000ee60


	//   ....[56]....
        /*05a4*/ 	.word	0x0000ee70


	//   ....[57]....
        /*05a8*/ 	.word	0x0000ef10


	//   ....[58]....
        /*05ac*/ 	.word	0x0000ef40


	//   ....[59]....
        /*05b0*/ 	.word	0x0000efc0


	//   ....[60]....
        /*05b4*/ 	.word	0x0000eff0


	//   ....[61]....
        /*05b8*/ 	.word	0x0000f070


	//   ....[62]....
        /*05bc*/ 	.word	0x0000f0a0


	//   ....[63]....
        /*05c0*/ 	.word	0x0000f0c0


	//   ....[64]....
        /*05c4*/ 	.word	0x0000f110


	//   ....[65]....
        /*05c8*/ 	.word	0x0000f120


	//   ....[66]....
        /*05cc*/ 	.word	0x0000f860


	//   ....[67]....
        /*05d0*/ 	.word	0x0000f880


	//   ....[68]....
        /*05d4*/ 	.word	0x0000f8c0


	//   ....[69]....
        /*05d8*/ 	.word	0x0000f970


	//   ....[70]....
        /*05dc*/ 	.word	0x0000fa00


	//   ....[71]....
        /*05e0*/ 	.word	0x0000fa10


	//   ....[72]....
        /*05e4*/ 	.word	0x0000faa0


	//   ....[73]....
        /*05e8*/ 	.word	0x0000fab0


	//   ....[74]....
        /*05ec*/ 	.word	0x0000fb20


	//   ....[75]....
        /*05f0*/ 	.word	0x0000fb30


	//   ....[76]....
        /*05f4*/ 	.word	0x0000fbb0


	//   ....[77]....
        /*05f8*/ 	.word	0x0000fbc0


	//   ....[78]....
        /*05fc*/ 	.word	0x0000fc40


	//   ....[79]....
        /*0600*/ 	.word	0x0000fc50


	//   ....[80]....
        /*0604*/ 	.word	0x0000fcd0


	//   ....[81]....
        /*0608*/ 	.word	0x0000fce0


	//   ....[82]....
        /*060c*/ 	.word	0x000125c0


	//   ....[83]....
        /*0610*/ 	.word	0x000127b0


	//   ....[84]....
        /*0614*/ 	.word	0x00012d70


	//   ....[85]....
        /*0618*/ 	.word	0x00012ed0


	//   ....[86]....
        /*061c*/ 	.word	0x00012f40


	//   ....[87]....
        /*0620*/ 	.word	0x00013070


	//   ....[88]....
        /*0624*/ 	.word	0x000130f0


	//   ....[89]....
        /*0628*/ 	.word	0x00013200


	//   ....[90]....
        /*062c*/ 	.word	0x00013260


	//   ....[91]....
        /*0630*/ 	.word	0x00013380


	//   ....[92]....
        /*0634*/ 	.word	0x000133e0


	//   ....[93]....
        /*0638*/ 	.word	0x00013500


	//   ....[94]....
        /*063c*/ 	.word	0x00013560


	//   ....[95]....
        /*0640*/ 	.word	0x00013680


	//   ....[96]....
        /*0644*/ 	.word	0x000136e0


	//   ....[97]....
        /*0648*/ 	.word	0x000137f0


	//   ....[98]....
        /*064c*/ 	.word	0x00013840


	//   ....[99]....
        /*0650*/ 	.word	0x00013940


	//   ....[100]....
        /*0654*/ 	.word	0x00013990


	//   ....[101]....
        /*0658*/ 	.word	0x00013a30


	//   ....[102]....
        /*065c*/ 	.word	0x00013af0


	//   ....[103]....
        /*0660*/ 	.word	0x00013e00


	//   ....[104]....
        /*0664*/ 	.word	0x00013e50


	//   ....[105]....
        /*0668*/ 	.word	0x00013f60


	//   ....[106]....
        /*066c*/ 	.word	0x00013fb0


	//   ....[107]....
        /*0670*/ 	.word	0x000140c0


	//   ....[108]....
        /*0674*/ 	.word	0x00014110


	//   ....[109]....
        /*0678*/ 	.word	0x00014220


	//   ....[110]....
        /*067c*/ 	.word	0x00014270


	//   ....[111]....
        /*0680*/ 	.word	0x00014390


	//   ....[112]....
        /*0684*/ 	.word	0x000143e0


	//   ....[113]....
        /*0688*/ 	.word	0x000144e0


	//   ....[114]....
        /*068c*/ 	.word	0x00014530


	//   ....[115]....
        /*0690*/ 	.word	0x00014630


	//   ....[116]....
        /*0694*/ 	.word	0x00014680


	//   ....[117]....
        /*0698*/ 	.word	0x000149a0


	//   ....[118]....
        /*069c*/ 	.word	0x00014ac0


	//----- nvinfo : EIATTR_REG_RECONFIG
	.align		4
.L_527:
        /*06a0*/ 	.byte	0x01, 0x54
	.zero		2


	//----- nvinfo : EIATTR_SYSCALL_OFFSETS
	.align		4
        /*06a4*/ 	.byte	0x04, 0x46
        /*06a6*/ 	.short	(.L_529 - .L_528)


	//   ....[0]....
.L_528:
        /*06a8*/ 	.word	0x00001990


	//   ....[1]....
        /*06ac*/ 	.word	0x0000df20


	//   ....[2]....
        /*06b0*/ 	.word	0x0000e070


	//   ....[3]....
        /*06b4*/ 	.word	0x0000e160


	//   ....[4]....
        /*06b8*/ 	.word	0x0000e8e0


	//   ....[5]....
        /*06bc*/ 	.word	0x0000f480


	//----- nvinfo : EIATTR_MBARRIER_INSTR_OFFSETS
	.align		4
.L_529:
        /*06c0*/ 	.byte	0x04, 0x39
        /*06c2*/ 	.short	(.L_531 - .L_530)


	//   ....[0]....
.L_530:
        /*06c4*/ 	.word	0x00000280
        /*06c8*/ 	.word	0x000000ff
        /*06cc*/ 	.word	0x00032400
        /*06d0*/ 	.short	0x0100
        /*06d2*/ 	.byte	0x08
	.zero		1


	//   ....[1]....
        /*06d4*/ 	.word	0x00000290
        /*06d8*/ 	.word	0x000000ff
        /*06dc*/ 	.word	0x00032410
        /*06e0*/ 	.short	0x0100
        /*06e2*/ 	.byte	0x08
	.zero		1


	//   ....[2]....
        /*06e4*/ 	.word	0x000002a0
        /*06e8*/ 	.word	0x000000ff
        /*06ec*/ 	.word	0x00032420
        /*06f0*/ 	.short	0x0100
        /*06f2*/ 	.byte	0x08
	.zero		1


	//   ....[3]....
        /*06f4*/ 	.word	0x00000390
        /*06f8*/ 	.word	0x000000ff
        /*06fc*/ 	.word	0x00032430
        /*0700*/ 	.short	0x0100
        /*0702*/ 	.byte	0x08
	.zero		1


	//   ....[4]....
        /*0704*/ 	.word	0x000003a0
        /*0708*/ 	.word	0x000000ff
        /*070c*/ 	.word	0x00032440
        /*0710*/ 	.short	0x0100
        /*0712*/ 	.byte	0x08
	.zero		1


	//   ....[5]....
        /*0714*/ 	.word	0x000003b0
        /*0718*/ 	.word	0x000000ff
        /*071c*/ 	.word	0x00032438
        /*0720*/ 	.short	0x0100
        /*0722*/ 	.byte	0x08
	.zero		1


	//   ....[6]....
        /*0724*/ 	.word	0x000003c0
        /*0728*/ 	.word	0x000000ff
        /*072c*/ 	.word	0x00032448
        /*0730*/ 	.short	0x0100
        /*0732*/ 	.byte	0x08
	.zero		1


	//   ....[7]....
        /*0734*/ 	.word	0x000004f0
        /*0738*/ 	.word	0x000000ff
        /*073c*/ 	.word	0x00032450
        /*0740*/ 	.short	0x0100
        /*0742*/ 	.byte	0x08
	.zero		1


	//   ....[8]....
        /*0744*/ 	.word	0x00000500
        /*0748*/ 	.word	0x000000ff
        /*074c*/ 	.word	0x00032460
        /*0750*/ 	.short	0x0100
        /*0752*/ 	.byte	0x08
	.zero		1


	//   ....[9]....
        /*0754*/ 	.word	0x00000510
        /*0758*/ 	.word	0x000000ff
        /*075c*/ 	.word	0x00032458
        /*0760*/ 	.short	0x0100
        /*0762*/ 	.byte	0x08
	.zero		1


	//   ....[10]....
        /*0764*/ 	.word	0x00000520
        /*0768*/ 	.word	0x000000ff
        /*076c*/ 	.word	0x00032468
        /*0770*/ 	.short	0x0100
        /*0772*/ 	.byte	0x08
	.zero		1


	//   ....[11]....
        /*0774*/ 	.word	0x00000610
        /*0778*/ 	.word	0x000000ff
        /*077c*/ 	.word	0x00032470
        /*0780*/ 	.short	0x0100
        /*0782*/ 	.byte	0x06
	.zero		1


	//   ....[12]....
        /*0784*/ 	.word	0x00000620
        /*0788*/ 	.word	0x000000ff
        /*078c*/ 	.word	0x00032480
        /*0790*/ 	.short	0x0100
        /*0792*/ 	.byte	0x06
	.zero		1


	//   ....[13]....
        /*0794*/ 	.word	0x00000630
        /*0798*/ 	.word	0x000000ff
        /*079c*/ 	.word	0x00032478
        /*07a0*/ 	.short	0x0100
        /*07a2*/ 	.byte	0x06
	.zero		1


	//   ....[14]....
        /*07a4*/ 	.word	0x00000640
        /*07a8*/ 	.word	0x000000ff
        /*07ac*/ 	.word	0x00032488
        /*07b0*/ 	.short	0x0100
        /*07b2*/ 	.byte	0x06
	.zero		1


	//   ....[15]....
        /*07b4*/ 	.word	0x00000770
        /*07b8*/ 	.word	0x000000ff
        /*07bc*/ 	.word	0x00032490
        /*07c0*/ 	.short	0x0100
        /*07c2*/ 	.byte	0x08
	.zero		1


	//   ....[16]....
        /*07c4*/ 	.word	0x00000780
        /*07c8*/ 	.word	0x000000ff
        /*07cc*/ 	.word	0x000324a0
        /*07d0*/ 	.short	0x0100
        /*07d2*/ 	.byte	0x08
	.zero		1


	//   ....[17]....
        /*07d4*/ 	.word	0x00000790
        /*07d8*/ 	.word	0x000000ff
        /*07dc*/ 	.word	0x00032498
        /*07e0*/ 	.short	0x0100
        /*07e2*/ 	.byte	0x08
	.zero		1


	//   ....[18]....
        /*07e4*/ 	.word	0x000007a0
        /*07e8*/ 	.word	0x000000ff
        /*07ec*/ 	.word	0x000324a8
        /*07f0*/ 	.short	0x0100
        /*07f2*/ 	.byte	0x08
	.zero		1


	//   ....[19]....
        /*07f4*/ 	.word	0x000008d0
        /*07f8*/ 	.word	0x000000ff
        /*07fc*/ 	.word	0x000324b0
        /*0800*/ 	.short	0x0100
        /*0802*/ 	.byte	0x08
	.zero		1


	//   ....[20]....
        /*0804*/ 	.word	0x000008e0
        /*0808*/ 	.word	0x000000ff
        /*080c*/ 	.word	0x000324c0
        /*0810*/ 	.short	0x0100
        /*0812*/ 	.byte	0x08
	.zero		1


	//   ....[21]....
        /*0814*/ 	.word	0x000008f0
        /*0818*/ 	.word	0x000000ff
        /*081c*/ 	.word	0x000324b8
        /*0820*/ 	.short	0x0100
        /*0822*/ 	.byte	0x08
	.zero		1


	//   ....[22]....
        /*0824*/ 	.word	0x00000900
        /*0828*/ 	.word	0x000000ff
        /*082c*/ 	.word	0x000324c8
        /*0830*/ 	.short	0x0100
        /*0832*/ 	.byte	0x08
	.zero		1


	//   ....[23]....
        /*0834*/ 	.word	0x00001a50
        /*0838*/ 	.word	0x00000005
        /*083c*/ 	.word	0x00032400
        /*0840*/ 	.short	0x010a
        /*0842*/ 	.byte	0x3f
	.zero		1


	//   ....[24]....
        /*0844*/ 	.word	0x00001b30
        /*0848*/ 	.word	0x00000000
        /*084c*/ 	.word	0x00032430
        /*0850*/ 	.short	0x010a
        /*0852*/ 	.byte	0x3f
	.zero		1


	//   ....[25]....
        /*0854*/ 	.word	0x00001b70
        /*0858*/ 	.word	0x00000000
        /*085c*/ 	.word	0x00032430
        /*0860*/ 	.short	0x010a
        /*0862*/ 	.byte	0x3f
	.zero		1


	//   ....[26]....
        /*0864*/ 	.word	0x00001e70
        /*0868*/ 	.word	0x00000005
        /*086c*/ 	.word	0x00032410
        /*0870*/ 	.short	0x010a
        /*0872*/ 	.byte	0x3f
	.zero		1


	//   ....[27]....
        /*0874*/ 	.word	0x00001eb0
        /*0878*/ 	.word	0x00000000
        /*087c*/ 	.word	0x00032450
        /*0880*/ 	.short	0x010a
        /*0882*/ 	.byte	0x3f
	.zero		1


	//   ....[28]....
        /*0884*/ 	.word	0x00001ef0
        /*0888*/ 	.word	0x00000000
        /*088c*/ 	.word	0x00032450
        /*0890*/ 	.short	0x010a
        /*0892*/ 	.byte	0x3f
	.zero		1


	//   ....[29]....
        /*0894*/ 	.word	0x00003b70
        /*0898*/ 	.word	0x00000018
        /*089c*/ 	.word	0x00000000
        /*08a0*/ 	.short	0x0101
        /*08a2*/ 	.byte	0x3f
	.zero		1


	//   ....[30]....
        /*08a4*/ 	.word	0x000045f0
        /*08a8*/ 	.word	0x00000000
        /*08ac*/ 	.word	0x00000000
        /*08b0*/ 	.short	0x0101
        /*08b2*/ 	.byte	0x3f
	.zero		1


	//   ....[31]....
        /*08b4*/ 	.word	0x000047a0
        /*08b8*/ 	.word	0x000000ff
        /*08bc*/ 	.word	0x00032430
        /*08c0*/ 	.short	0x010a
        /*08c2*/ 	.byte	0x04
	.zero		1


	//   ....[32]....
        /*08c4*/ 	.word	0x000047e0
        /*08c8*/ 	.word	0x000000ff
        /*08cc*/ 	.word	0x00032430
        /*08d0*/ 	.short	0x010a
        /*08d2*/ 	.byte	0x04
	.zero		1


	//   ....[33]....
        /*08d4*/ 	.word	0x000049f0
        /*08d8*/ 	.word	0x000000ff
        /*08dc*/ 	.word	0x00032450
        /*08e0*/ 	.short	0x010a
        /*08e2*/ 	.byte	0x04
	.zero		1


	//   ....[34]....
        /*08e4*/ 	.word	0x00004a30
        /*08e8*/ 	.word	0x000000ff
        /*08ec*/ 	.word	0x00032450
        /*08f0*/ 	.short	0x010a
        /*08f2*/ 	.byte	0x04
	.zero		1


	//   ....[35]....
        /*08f4*/ 	.word	0x000062f0
        /*08f8*/ 	.word	0x00000098
        /*08fc*/ 	.word	0x00000000
        /*0900*/ 	.short	0x0101
        /*0902*/ 	.byte	0x3f
	.zero		1


	//   ....[36]....
        /*0904*/ 	.word	0x00007700
        /*0908*/ 	.word	0x000000bb
        /*090c*/ 	.word	0x00000000
        /*0910*/ 	.short	0x0101
        /*0912*/ 	.byte	0x3f
	.zero		1


	//   ....[37]....
        /*0914*/ 	.word	0x00007840
        /*0918*/ 	.word	0x000000ff
        /*091c*/ 	.word	0x00032430
        /*0920*/ 	.short	0x010a
        /*0922*/ 	.byte	0x05
	.zero		1


	//   ....[38]....
        /*0924*/ 	.word	0x00007880
        /*0928*/ 	.word	0x000000ff
        /*092c*/ 	.word	0x00032430
        /*0930*/ 	.short	0x010a
        /*0932*/ 	.byte	0x05
	.zero		1


	//   ....[39]....
        /*0934*/ 	.word	0x00007a90
        /*0938*/ 	.word	0x000000ff
        /*093c*/ 	.word	0x00032450
        /*0940*/ 	.short	0x010a
        /*0942*/ 	.byte	0x05
	.zero		1


	//   ....[40]....
        /*0944*/ 	.word	0x00007ad0
        /*0948*/ 	.word	0x000000ff
        /*094c*/ 	.word	0x00032450
        /*0950*/ 	.short	0x010a
        /*0952*/ 	.byte	0x05
	.zero		1


	//   ....[41]....
        /*0954*/ 	.word	0x00008cb0
        /*0958*/ 	.word	0x00000098
        /*095c*/ 	.word	0x00000000
        /*0960*/ 	.short	0x0101
        /*0962*/ 	.byte	0x3f
	.zero		1


	//   ....[42]....
        /*0964*/ 	.word	0x0000a040
        /*0968*/ 	.word	0x000000d7
        /*096c*/ 	.word	0x00000000
        /*0970*/ 	.short	0x0101
        /*0972*/ 	.byte	0x3f
	.zero		1


	//   ....[43]....
        /*0974*/ 	.word	0x0000c320
        /*0978*/ 	.word	0x000000c2
        /*097c*/ 	.word	0x00000000
        /*0980*/ 	.short	0x0101
        /*0982*/ 	.byte	0x3f
	.zero		1


	//   ....[44]....
        /*0984*/ 	.word	0x0000e570
        /*0988*/ 	.word	0x00000000
        /*098c*/ 	.word	0x00032440
        /*0990*/ 	.short	0x010a
        /*0992*/ 	.byte	0x3f
	.zero		1


	//   ....[45]....
        /*0994*/ 	.word	0x0000f250
        /*0998*/ 	.word	0x00000011
        /*099c*/ 	.word	0x00032400
        /*09a0*/ 	.short	0x0107
        /*09a2*/ 	.byte	0x3f
	.zero		1


	//   ....[46]....
        /*09a4*/ 	.word	0x0000f2f0
        /*09a8*/ 	.word	0x00000011
        /*09ac*/ 	.word	0x00032400
        /*09b0*/ 	.short	0x0101
        /*09b2*/ 	.byte	0x3f
	.zero		1


	//   ....[47]....
        /*09b4*/ 	.word	0x0000fdf0
        /*09b8*/ 	.word	0x00000011
        /*09bc*/ 	.word	0x00032410
        /*09c0*/ 	.short	0x0107
        /*09c2*/ 	.byte	0x3f
	.zero		1


	//   ....[48]....
        /*09c4*/ 	.word	0x0000fef0
        /*09c8*/ 	.word	0x00000011
        /*09cc*/ 	.word	0x00032410
        /*09d0*/ 	.short	0x0101
        /*09d2*/ 	.byte	0x3f
	.zero		1


	//   ....[49]....
        /*09d4*/ 	.word	0x0000ff10
        /*09d8*/ 	.word	0x00000011
        /*09dc*/ 	.word	0x00032420
        /*09e0*/ 	.short	0x010a
        /*09e2*/ 	.byte	0x3f
	.zero		1


	//   ....[50]....
        /*09e4*/ 	.word	0x0000ffe0
        /*09e8*/ 	.word	0x00000002
        /*09ec*/ 	.word	0x00032460
        /*09f0*/ 	.short	0x010a
        /*09f2*/ 	.byte	0x3f
	.zero		1


	//   ....[51]....
        /*09f4*/ 	.word	0x00010800
        /*09f8*/ 	.word	0x00000003
        /*09fc*/ 	.word	0x00032440
        /*0a00*/ 	.short	0x010a
        /*0a02*/ 	.byte	0x3f
	.zero		1


	//   ....[52]....
        /*0a04*/ 	.word	0x00010a20
        /*0a08*/ 	.word	0x00000003
        /*0a0c*/ 	.word	0x00032460
        /*0a10*/ 	.short	0x010a
        /*0a12*/ 	.byte	0x3f
	.zero		1


	//   ....[53]....
        /*0a14*/ 	.word	0x00011200
        /*0a18*/ 	.word	0x00000004
        /*0a1c*/ 	.word	0x00032440
        /*0a20*/ 	.short	0x010a
        /*0a22*/ 	.byte	0x3f
	.zero		1


	//   ....[54]....
        /*0a24*/ 	.word	0x00011420
        /*0a28*/ 	.word	0x00000004
        /*0a2c*/ 	.word	0x00032460
        /*0a30*/ 	.short	0x010a
        /*0a32*/ 	.byte	0x3f
	.zero		1


	//   ....[55]....
        /*0a34*/ 	.word	0x00011ba0
        /*0a38*/ 	.word	0x00000004
        /*0a3c*/ 	.word	0x00032440
        /*0a40*/ 	.short	0x010a
        /*0a42*/ 	.byte	0x3f
	.zero		1


	//   ....[56]....
        /*0a44*/ 	.word	0x00011dc0
        /*0a48*/ 	.word	0x00000004
        /*0a4c*/ 	.word	0x00032460
        /*0a50*/ 	.short	0x010a
        /*0a52*/ 	.byte	0x3f
	.zero		1


	//   ....[57]....
        /*0a54*/ 	.word	0x00012730
        /*0a58*/ 	.word	0x00000000
        /*0a5c*/ 	.word	0x00032420
        /*0a60*/ 	.short	0x010a
        /*0a62*/ 	.byte	0x3f
	.zero		1


	//   ....[58]....
        /*0a64*/ 	.word	0x00012940
        /*0a68*/ 	.word	0x00000006
        /*0a6c*/ 	.word	0x00000000
        /*0a70*/ 	.short	0x010a
        /*0a72*/ 	.byte	0x3f
	.zero		1


	//   ....[59]....
        /*0a74*/ 	.word	0x00012970
        /*0a78*/ 	.word	0x00000007
        /*0a7c*/ 	.word	0x00000000
        /*0a80*/ 	.short	0x010a
        /*0a82*/ 	.byte	0x3f
	.zero		1


	//   ....[60]....
        /*0a84*/ 	.word	0x000129d0
        /*0a88*/ 	.word	0x00000004
        /*0a8c*/ 	.word	0x00000000
        /*0a90*/ 	.short	0x010a
        /*0a92*/ 	.byte	0x3f
	.zero		1


	//   ....[61]....
        /*0a94*/ 	.word	0x00012a00
        /*0a98*/ 	.word	0x00000003
        /*0a9c*/ 	.word	0x00000000
        /*0aa0*/ 	.short	0x010a
        /*0aa2*/ 	.byte	0x3f
	.zero		1


	//   ....[62]....
        /*0aa4*/ 	.word	0x00012a60
        /*0aa8*/ 	.word	0x00000005
        /*0aac*/ 	.word	0x00032400
        /*0ab0*/ 	.short	0x010a
        /*0ab2*/ 	.byte	0x3f
	.zero		1


	//   ....[63]....
        /*0ab4*/ 	.word	0x00012ab0
        /*0ab8*/ 	.word	0x00000000
        /*0abc*/ 	.word	0x00032430
        /*0ac0*/ 	.short	0x010a
        /*0ac2*/ 	.byte	0x3f
	.zero		1


	//   ....[64]....
        /*0ac4*/ 	.word	0x00012b00
        /*0ac8*/ 	.word	0x00000005
        /*0acc*/ 	.word	0x00032410
        /*0ad0*/ 	.short	0x010a
        /*0ad2*/ 	.byte	0x3f
	.zero		1


	//   ....[65]....
        /*0ad4*/ 	.word	0x00012b50
        /*0ad8*/ 	.word	0x00000000
        /*0adc*/ 	.word	0x00032450
        /*0ae0*/ 	.short	0x010a
        /*0ae2*/ 	.byte	0x3f
	.zero		1


	//   ....[66]....
        /*0ae4*/ 	.word	0x00012bb0
        /*0ae8*/ 	.word	0x00000015
        /*0aec*/ 	.word	0x00032430
        /*0af0*/ 	.short	0x010a
        /*0af2*/ 	.byte	0x3f
	.zero		1


	//   ....[67]....
        /*0af4*/ 	.word	0x00012c10
        /*0af8*/ 	.word	0x00000015
        /*0afc*/ 	.word	0x00032450
        /*0b00*/ 	.short	0x010a
        /*0b02*/ 	.byte	0x3f
	.zero		1


	//   ....[68]....
        /*0b04*/ 	.word	0x00012c70
        /*0b08*/ 	.word	0x00000015
        /*0b0c*/ 	.word	0x00032430
        /*0b10*/ 	.short	0x010a
        /*0b12*/ 	.byte	0x3f
	.zero		1


	//   ....[69]....
        /*0b14*/ 	.word	0x00012cd0
        /*0b18*/ 	.word	0x00000015
        /*0b1c*/ 	.word	0x00032450
        /*0b20*/ 	.short	0x010a
        /*0b22*/ 	.byte	0x3f
	.zero		1


	//   ....[70]....
        /*0b24*/ 	.word	0x00012e20
        /*0b28*/ 	.word	0x00000000
        /*0b2c*/ 	.word	0x00032440
        /*0b30*/ 	.short	0x010a
        /*0b32*/ 	.byte	0x3f
	.zero		1


	//   ....[71]....
        /*0b34*/ 	.word	0x000146c0
        /*0b38*/ 	.word	0x00000011
        /*0b3c*/ 	.word	0x00032420
        /*0b40*/ 	.short	0x010a
        /*0b42*/ 	.byte	0x3f
	.zero		1


	//   ....[72]....
        /*0b44*/ 	.word	0x00014710
        /*0b48*/ 	.word	0x00000002
        /*0b4c*/ 	.word	0x00032460
        /*0b50*/ 	.short	0x010a
        /*0b52*/ 	.byte	0x3f
	.zero		1


	//   ....[73]....
        /*0b54*/ 	.word	0x00014760
        /*0b58*/ 	.word	0x00000003
        /*0b5c*/ 	.word	0x00032440
        /*0b60*/ 	.short	0x010a
        /*0b62*/ 	.byte	0x3f
	.zero		1


	//   ....[74]....
        /*0b64*/ 	.word	0x000147b0
        /*0b68*/ 	.word	0x00000003
        /*0b6c*/ 	.word	0x00032460
        /*0b70*/ 	.short	0x010a
        /*0b72*/ 	.byte	0x3f
	.zero		1


	//   ....[75]....
        /*0b74*/ 	.word	0x00014800
        /*0b78*/ 	.word	0x00000004
        /*0b7c*/ 	.word	0x00032440
        /*0b80*/ 	.short	0x010a
        /*0b82*/ 	.byte	0x3f
	.zero		1


	//   ....[76]....
        /*0b84*/ 	.word	0x00014850
        /*0b88*/ 	.word	0x00000004
        /*0b8c*/ 	.word	0x00032460
        /*0b90*/ 	.short	0x010a
        /*0b92*/ 	.byte	0x3f
	.zero		1


	//   ....[77]....
        /*0b94*/ 	.word	0x000148a0
        /*0b98*/ 	.word	0x00000004
        /*0b9c*/ 	.word	0x00032440
        /*0ba0*/ 	.short	0x010a
        /*0ba2*/ 	.byte	0x3f
	.zero		1


	//   ....[78]....
        /*0ba4*/ 	.word	0x000148f0
        /*0ba8*/ 	.word	0x00000004
        /*0bac*/ 	.word	0x00032460
        /*0bb0*/ 	.short	0x010a
        /*0bb2*/ 	.byte	0x3f
	.zero		1


	//   ....[79]....
        /*0bb4*/ 	.word	0x000149e0
        /*0bb8*/ 	.word	0x00000000
        /*0bbc*/ 	.word	0x00032420
        /*0bc0*/ 	.short	0x010a
        /*0bc2*/ 	.byte	0x3f
	.zero		1


	//   ....[80]....
        /*0bc4*/ 	.word	0x00014b80
        /*0bc8*/ 	.word	0x00000006
        /*0bcc*/ 	.word	0x00000000
        /*0bd0*/ 	.short	0x010a
        /*0bd2*/ 	.byte	0x3f
	.zero		1


	//   ....[81]....
        /*0bd4*/ 	.word	0x00014bd0
        /*0bd8*/ 	.word	0x00000007
        /*0bdc*/ 	.word	0x00000000
        /*0be0*/ 	.short	0x010a
        /*0be2*/ 	.byte	0x3f
	.zero		1


	//   ....[82]....
        /*0be4*/ 	.word	0x00014c20
        /*0be8*/ 	.word	0x00000004
        /*0bec*/ 	.word	0x00000000
        /*0bf0*/ 	.short	0x010a
        /*0bf2*/ 	.byte	0x3f
	.zero		1


	//----- nvinfo : EIATTR_NUM_MBARRIERS
	.align		4
.L_531:
        /*0bf4*/ 	.byte	0x03, 0x38
        /*0bf6*/ 	.short	0x0017


	//----- nvinfo : EIATTR_EXIT_INSTR_OFFSETS
	.align		4
        /*0bf8*/ 	.byte	0x04, 0x1c
        /*0bfa*/ 	.short	(.L_533 - .L_532)


	//   ....[0]....
.L_532:
        /*0bfc*/ 	.word	0x00000a70


	//   ....[1]....
        /*0c00*/ 	.word	0x0000d540


	//   ....[2]....
        /*0c04*/ 	.word	0x00012a50


	//----- nvinfo : EIATTR_MAX_THREADS
	.align		4
.L_533:
        /*0c08*/ 	.byte	0x04, 0x05
        /*0c0a*/ 	.short	(.L_535 - .L_534)
.L_534:
        /*0c0c*/ 	.word	0x00000180
        /*0c10*/ 	.word	0x00000001
        /*0c14*/ 	.word	0x00000001


	//----- nvinfo : EIATTR_CRS_STACK_SIZE
	.align		4
.L_535:
        /*0c18*/ 	.byte	0x04, 0x1e
        /*0c1a*/ 	.short	(.L_537 - .L_536)
.L_536:
        /*0c1c*/ 	.word	0x00000000


	//----- nvinfo : EIATTR_CBANK_PARAM_SIZE
	.align		4
.L_537:
        /*0c20*/ 	.byte	0x03, 0x19
        /*0c22*/ 	.short	0x0bf0


	//----- nvinfo : EIATTR_PARAM_CBANK
	.align		4
        /*0c24*/ 	.byte	0x04, 0x0a
        /*0c26*/ 	.short	(.L_539 - .L_538)
	.align		4
.L_538:
        /*0c28*/ 	.word	index@(.nv.constant0._ZN7cutlass13device_kernelIN5flash11enable_sm90INS1_16FlashAttnFwdSm90INS1_25CollectiveMainloopFwdSm90ILi2EN4cute5tupleIJNS5_1CILi1EEES8_S8_EEENS6_IJNS7_ILi128EEENS7_ILi96EEENS7_ILi64EEEEEELi256ENS_10bfloat16_tEfNS_4arch4Sm90ELb1ELb0ELb1ELb0ELb0ELb0ELb1ELb1ELb0ELb1ELb0ELb0EEENS1_21CollectiveEpilogueFwdINS6_IJSA_NS7_ILi256EEESB_EEES9_SE_SG_Li256ELb0ELb1ELb0ELb0EEENS1_30DynamicPersistentTileSchedulerILi256ELi128ELb0ELb1ELb1EEEEEEEEEvNT_6ParamsE)
        /*0c2c*/ 	.short	0x0210
        /*0c2e*/ 	.short	0x0bf0


	//----- nvinfo : EIATTR_SW_WAR
	.align		4
.L_539:
        /*0c30*/ 	.byte	0x04, 0x36
        /*0c32*/ 	.short	(.L_541 - .L_540)
.L_540:
        /*0c34*/ 	.word	0x00000008
.L_541:


//--------------------- .nv.info._ZN7cutlass13device_kernelIN5flash11enable_sm90INS1_16FlashAttnFwdSm90INS1_25CollectiveMainloopFwdSm90ILi2EN4cute5tupleIJNS5_1CILi1EEES8_S8_EEENS6_IJNS7_ILi128EEENS7_ILi96EEENS7_ILi64EEEEEELi256ENS_10bfloat16_tEfNS_4arch4Sm90ELb1ELb0ELb1ELb1ELb0ELb0ELb0ELb1ELb0ELb1ELb0ELb0EEENS1_21CollectiveEpilogueFwdINS6_IJSA_NS7_ILi256EEESB_EEES9_SE_SG_Li256ELb1ELb1ELb0ELb0EEENS1_36VarlenDynamicPersistentTileSchedulerILi128ELi96ELi256ELi128ELb0ELb1ELb1ELb1ELb1ELb1EEEEEEEEEvNT_6ParamsE --------------------------
	.section	.nv.info._ZN7cutlass13device_kernelIN5flash11enable_sm90INS1_16FlashAttnFwdSm90INS1_25CollectiveMainloopFwdSm90ILi2EN4cute5tupleIJNS5_1CILi1EEES8_S8_EEENS6_IJNS7_ILi128EEENS7_ILi96EEENS7_ILi64EEEEEELi256ENS_10bfloat16_tEfNS_4arch4Sm90ELb1ELb0ELb1ELb1ELb0ELb0ELb0ELb1ELb0ELb1ELb0ELb0EEENS1_21CollectiveEpilogueFwdINS6_IJSA_NS7_ILi256EEESB_EEES9_SE_SG_Li256ELb1ELb1ELb0ELb0EEENS1_36VarlenDynamicPersistentTileSchedulerILi128ELi96ELi256ELi128ELb0ELb1ELb1ELb1ELb1ELb1EEEEEEEEEvNT_6ParamsE,"",@"SHT_CUDA_INFO"
	.sectionflags	@""
	.align	4


	//----- nvinfo : EIATTR_CUDA_API_VERSION
	.align		4
        /*0000*/ 	.byte	0x04, 0x37
        /*0002*/ 	.short	(.L_543 - .L_542)
.L_542:
        /*0004*/ 	.word	0x00000082


	//----- nvinfo : EIATTR_KPARAM_INFO
	.align		4
.L_543:
        /*0008*/ 	.byte	0x04, 0x17
        /*000a*/ 	.short	(.L_545 - .L_544)
.L_544:
        /*000c*/ 	.word	0x00000000
        /*0010*/ 	.short	0x0000
        /*0012*/ 	.short	0x0070
        /*0014*/ 	.byte	0x00, 0xf0, 0x01, 0x2a


	//----- nvinfo : EIATTR_SPARSE_MMA_MASK
	.align		4
.L_545:
        /*0018*/ 	.byte	0x03, 0x50
        /*001a*/ 	.short	0x0000


	//----- nvinfo : EIATTR_MAXREG_COUNT
	.align		4
        /*001c*/ 	.byte	0x03, 0x1b
        /*001e*/ 	.short	0x00a8


	//----- nvinfo : EIATTR_NUM_BARRIERS
	.align		4
        /*0020*/ 	.byte	0x02, 0x4c
        /*0022*/ 	.byte	0x10
	.zero		1


	//----- nvinfo : EIATTR_EXTERNS
	.align		4
        /*0024*/ 	.byte	0x04, 0x0f
        /*0026*/ 	.short	(.L_547 - .L_546)


	//   ....[0]....
	.align		4
.L_546:
        /*0028*/ 	.word	index@(__assertfail)


	//----- nvinfo : EIATTR_ANNOTATIONS
	.align		4
.L_547:
        /*002c*/ 	.byte	0x04, 0x55
        /*002e*/ 	.short	(.L_549 - .L_548)


	//   ....[0]....
.L_548:
        /* <DEDUP_REMOVED lines=71> */


	//----- nvinfo : EIATTR_MERCURY_ISA_VERSION
	.align		4
.L_549:
        /*0490*/ 	.byte	0x03, 0x5f
        /*0492*/ 	.short	0x0101


	//----- nvinfo : EIATTR_UNUSED_LOAD_BYTE_OFFSET
	.align		4
        /*0494*/ 	.byte	0x04, 0x44
        /*0496*/ 	.short	(.L_551 - .L_550)


	//   ....[0]....
.L_550:
        /*0498*/ 	.word	0x00000a40
        /*049c*/ 	.word	0x0000fff0


	//   ....[1]....
        /*04a0*/ 	.word	0x00009710
        /*04a4*/ 	.word	0x0000fff0


	//----- nvinfo : EIATTR_INT_WARP_WIDE_INSTR_OFFSETS
	.align		4
.L_551:
        /*04a8*/ 	.byte	0x04, 0x31
        /*04aa*/ 	.short	(.L_553 - .L_552)


	//   ....[0]....
.L_552:
        /*04ac*/ 	.word	0x00000130


	//   ....[1]....
        /*04b0*/ 	.word	0x00000170


	//   ....[2]....
        /*04b4*/ 	.word	0x000001e0


	//   ....[3]....
        /*04b8*/ 	.word	0x0000d7b0


	//   ....[4]....
        /*04bc*/ 	.word	0x0000d840


	//   ....[5]....
        /*04c0*/ 	.word	0x00011770


	//   ....[6]....
        /*04c4*/ 	.word	0x00011800


	//----- nvinfo : EIATTR_COOP_GROUP_MASK_REGIDS
	.align		4
.L_553:
        /*04c8*/ 	.byte	0x04, 0x29
        /*04ca*/ 	.short	(.L_555 - .L_554)


	//   ....[0]....
.L_554:
        /*04cc*/ 	.word	0xffffffff


	//   ....[1]....
        /*04d0*/ 	.word	0xffffffff


	//   ....[2]....
        /*04d4*/ 	.word	0xffffffff


	//   ....[3]....
        /*04d8*/ 	.word	0xffffffff


	//   ....[4]....
        /*04dc*/ 	.word	0xffffffff


	//   ....[5]....
        /*04e0*/ 	.word	0xffffffff


	//   ....[6]....
        /*04e4*/ 	.word	0xffffffff


	//   ....[7]....
        /*04e8*/ 	.word	0xffffffff


	//   ....[8]....
        /*04ec*/ 	.word	0xffffffff


	//   ....[9]....
        /*04f0*/ 	.word	0xffffffff


	//   ....[10]....
        /*04f4*/ 	.word	0xffffffff


	//   ....[11]....
        /*04f8*/ 	.word	0xffffffff


	//   ....[12]....
        /*04fc*/ 	.word	0xffffffff


	//   ....[13]....
        /*0500*/ 	.word	0xffffffff


	//   ....[14]....
        /*0504*/ 	.word	0xffffffff


	//   ....[15]....
        /*0508*/ 	.word	0xffffffff


	//   ....[16]....
        /*050c*/ 	.word	0xffffffff


	//   ....[17]....
        /*0510*/ 	.word	0xffffffff


	//   ....[18]....
        /*0514*/ 	.word	0xffffffff


	//   ....[19]....
        /*0518*/ 	.word	0xffffffff


	//   ....[20]....
        /*051c*/ 	.word	0xffffffff


	//   ....[21]....
        /*0520*/ 	.word	0xffffffff


	//   ....[22]....
        /*0524*/ 	.word	0xffffffff


	//   ....[23]....
        /*0528*/ 	.word	0xffffffff


	//   ....[24]....
        /*052c*/ 	.word	0xffffffff


	//   ....[25]....
        /*0530*/ 	.word	0xffffffff


	//   ....[26]....
        /*0534*/ 	.word	0xffffffff


	//   ....[27]....
        /*0538*/ 	.word	0xffffffff


	//   ....[28]....
        /*053c*/ 	.word	0xffffffff


	//   ....[29]....
        /*0540*/ 	.word	0xffffffff


	//   ....[30]....
        /*0544*/ 	.word	0xffffffff


	//   ....[31]....
        /*0548*/ 	.word	0xffffffff


	//   ....[32]....
        /*054c*/ 	.word	0xffffffff


	//   ....[33]....
        /*0550*/ 	.word	0xffffffff


	//   ....[34]....
        /*0554*/ 	.word	0xffffffff


	//   ....[35]....
        /*0558*/ 	.word	0xffffffff


	//   ....[36]....
        /*055c*/ 	.word	0xffffffff


	//   ....[37]....
        /*0560*/ 	.word	0xffffffff


	//   ....[38]....
        /*0564*/ 	.word	0xffffffff


	//   ....[39]....
        /*0568*/ 	.word	0xffffffff


	//   ....[40]....
        /*056c*/ 	.word	0xffffffff


	//   ....[41]....
        /*0570*/ 	.word	0xffffffff


	//   ....[42]....
        /*0574*/ 	.word	0xffffffff


	//   ....[43]....
        /*0578*/ 	.word	0xffffffff


	//   ....[44]....
        /*057c*/ 	.word	0xffffffff


	//   ....[45]....
        /*0580*/ 	.word	0xffffffff


	//   ....[46]....
        /*0584*/ 	.word	0xffffffff


	//   ....[47]....
        /*0588*/ 	.word	0xffffffff


	//   ....[48]....
        /*058c*/ 	.word	0xffffffff


	//   ....[49]....
        /*0590*/ 	.word	0xffffffff


	//   ....[50]....
        /*0594*/ 	.word	0xffffffff


	//   ....[51]....
        /*0598*/ 	.word	0xffffffff


	//   ....[52]....
        /*059c*/ 	.word	0xffffffff


	//   ....[53]....
        /*05a0*/ 	.word	0xffffffff


	//   ....[54]....
        /*05a4*/ 	.word	0xffffffff


	//   ....[55]....
        /*05a8*/ 	.word	0xffffffff


	//   ....[56]....
        /*05ac*/ 	.word	0xffffffff


	//   ....[57]....
        /*05b0*/ 	.word	0xffffffff


	//   ....[58]....
        /*05b4*/ 	.word	0xffffffff


	//   ....[59]....
        /*05b8*/ 	.word	0xffffffff


	//   ....[60]....
        /*05bc*/ 	.word	0xffffffff


	//   ....[61]....
        /*05c0*/ 	.word	0xffffffff


	//   ....[62]....
        /*05c4*/ 	.word	0xffffffff


	//   ....[63]....
        /*05c8*/ 	.word	0xffffffff


	//   ....[64]....
        /*05cc*/ 	.word	0xffffffff


	//   ....[65]....
        /*05d0*/ 	.word	0xffffffff


	//   ....[66]....
        /*05d4*/ 	.word	0xffffffff


	//   ....[67]....
        /*05d8*/ 	.word	0xffffffff


	//   ....[68]....
        /*05dc*/ 	.word	0xffffffff


	//   ....[69]....
        /*05e0*/ 	.word	0xffffffff


	//   ....[70]....
        /*05e4*/ 	.word	0xffffffff


	//   ....[71]....
        /*05e8*/ 	.word	0xffffffff


	//   ....[72]....
        /*05ec*/ 	.word	0xffffffff


	//   ....[73]....
        /*05f0*/ 	.word	0xffffffff


	//   ....[74]....
        /*05f4*/ 	.word	0xffffffff


	//   ....[75]....
        /*05f8*/ 	.word	0xffffffff


	//   ....[76]....
        /*05fc*/ 	.word	0xffffffff


	//   ....[77]....
        /*0600*/ 	.word	0xffffffff


	//   ....[78]....
        /*0604*/ 	.word	0xffffffff


	//   ....[79]....
        /*0608*/ 	.word	0xffffffff


	//   ....[80]....
        /*060c*/ 	.word	0xffffffff


	//   ....[81]....
        /*0610*/ 	.word	0xffffffff


	//   ....[82]....
        /*0614*/ 	.word	0xffffffff


	//   ....[83]....
        /*0618*/ 	.word	0xffffffff


	//   ....[84]....
        /*061c*/ 	.word	0xffffffff


	//   ....[85]....
        /*0620*/ 	.word	0xffffffff


	//   ....[86]....
        /*0624*/ 	.word	0xffffffff


	//   ....[87]....
        /*0628*/ 	.word	0xffffffff


	//   ....[88]....
        /*062c*/ 	.word	0xffffffff


	//   ....[89]....
        /*0630*/ 	.word	0xffffffff


	//   ....[90]....
        /*0634*/ 	.word	0xffffffff


	//   ....[91]....
        /*0638*/ 	.word	0xffffffff


	//   ....[92]....
        /*063c*/ 	.word	0xffffffff


	//   ....[93]....
        /*0640*/ 	.word	0xffffffff


	//   ....[94]....
        /*0644*/ 	.word	0xffffffff


	//   ....[95]....
        /*0648*/ 	.word	0xffffffff


	//   ....[96]....
        /*064c*/ 	.word	0xffffffff


	//   ....[97]....
        /*0650*/ 	.word	0xffffffff


	//   ....[98]....
        /*0654*/ 	.word	0xffffffff


	//   ....[99]....
        /*0658*/ 	.word	0x0500000f


	//   ....[100]....
        /*065c*/ 	.word	0x0500000f


	//   ....[101]....
        /*0660*/ 	.word	0x0500000f


	//   ....[102]....
        /*0664*/ 	.word	0x0500000f


	//   ....[103]....
        /*0668*/ 	.word	0x0500000f


	//   ....[104]....
        /*066c*/ 	.word	0x0500000f


	//   ....[105]....
        /*0670*/ 	.word	0x0500000f


	//   ....[106]....
        /*0674*/ 	.word	0x0500000f


	//   ....[107]....
        /*0678*/ 	.word	0x0500000f


	//   ....[108]....
        /*067c*/ 	.word	0x0500000f


	//   ....[109]....
        /*0680*/ 	.word	0x0500000f


	//   ....[110]....
        /*0684*/ 	.word	0x0500000f


	//   ....[111]....
        /*0688*/ 	.word	0x0500000f


	//   ....[112]....
        /*068c*/ 	.word	0x0500000f


	//   ....[113]....
        /*0690*/ 	.word	0x0500000f


	//   ....[114]....
        /*0694*/ 	.word	0x0500000f


	//   ....[115]....
        /*0698*/ 	.word	0x0500000f


	//   ....[116]....
        /*069c*/ 	.word	0x0500000f


	//   ....[117]....
        /*06a0*/ 	.word	0x0500000f


	//   ....[118]....
        /*06a4*/ 	.word	0x0500000f


	//   ....[119]....
        /*06a8*/ 	.word	0x0500000f


	//   ....[120]....
        /*06ac*/ 	.word	0x0500000f


	//   ....[121]....
        /*06b0*/ 	.word	0x0500000f


	//   ....[122]....
        /*06b4*/ 	.word	0x0500000f


	//   ....[123]....
        /*06b8*/ 	.word	0x0500000f


	//   ....[124]....
        /*06bc*/ 	.word	0x0500000f


	//   ....[125]....
        /*06c0*/ 	.word	0x0500000f


	//   ....[126]....
        /*06c4*/ 	.word	0x0500000f


	//   ....[127]....
        /*06c8*/ 	.word	0x0500000f


	//   ....[128]....
        /*06cc*/ 	.word	0x0500000f


	//   ....[129]....
        /*06d0*/ 	.word	0x0500000f


	//   ....[130]....
        /*06d4*/ 	.word	0x0500000f


	//   ....[131]....
        /*06d8*/ 	.word	0x0500000f


	//   ....[132]....
        /*06dc*/ 	.word	0x0500000f


	//   ....[133]....
        /*06e0*/ 	.word	0x0500000f


	//----- nvinfo : EIATTR_COOP_GROUP_INSTR_OFFSETS
	.align		4
.L_555:
        /*06e4*/ 	.byte	0x04, 0x28
        /*06e6*/ 	.short	(.L_557 - .L_556)


	//   ....[0]....
.L_556:
        /*06e8*/ 	.word	0x00000070


	//   ....[1]....
        /*06ec*/ 	.word	0x00000140


	//   ....[2]....
        /*06f0*/ 	.word	0x00000190


	//   ....[3]....
        /*06f4*/ 	.word	0x000003c0


	//   ....[4]....
        /*06f8*/ 	.word	0x00000520


	//   ....[5]....
        /*06fc*/ 	.word	0x00000640


	//   ....[6]....
        /*0700*/ 	.word	0x000007a0


	//   ....[7]....
        /*0704*/ 	.word	0x000018a0


	//   ....[8]....
        /*0708*/ 	.word	0x00001eb0


	//   ....[9]....
        /*070c*/ 	.word	0x00001ed0


	//   ....[10]....
        /*0710*/ 	.word	0x000029c0


	//   ....[11]....
        /*0714*/ 	.word	0x00002a10


	//   ....[12]....
        /*0718*/ 	.word	0x00003120


	//   ....[13]....
        /*071c*/ 	.word	0x00003180


	//   ....[14]....
        /*0720*/ 	.word	0x00004170


	//   ....[15]....
        /*0724*/ 	.word	0x00004b80


	//   ....[16]....
        /*0728*/ 	.word	0x00004bd0


	//   ....[17]....
        /*072c*/ 	.word	0x00004be0


	//   ....[18]....
        /*0730*/ 	.word	0x00005390


	//   ....[19]....
        /*0734*/ 	.word	0x000053f0


	//   ....[20]....
        /*0738*/ 	.word	0x00007240


	//   ....[21]....
        /*073c*/ 	.word	0x000072c0


	//   ....[22]....
        /*0740*/ 	.word	0x00007750


	//   ....[23]....
        /*0744*/ 	.word	0x00007910


	//   ....[24]....
        /*0748*/ 	.word	0x00008c90


	//   ....[25]....
        /*074c*/ 	.word	0x00008d10


	//   ....[26]....
        /*0750*/ 	.word	0x00008d70


	//   ....[27]....
        /*0754*/ 	.word	0x00008da0


	//   ....[28]....
        /*0758*/ 	.word	0x0000a7a0


	//   ....[29]....
        /*075c*/ 	.word	0x0000a7d0


	//   ....[30]....
        /*0760*/ 	.word	0x0000a800


	//   ....[31]....
        /*0764*/ 	.word	0x0000a840


	//   ....[32]....
        /*0768*/ 	.word	0x0000b100


	//   ....[33]....
        /*076c*/ 	.word	0x0000b120


	//   ....[34]....
        /*0770*/ 	.word	0x0000b270


	//   ....[35]....
        /*0774*/ 	.word	0x0000b290


	//   ....[36]....
        /*0778*/ 	.word	0x0000b3d0


	//   ....[37]....
        /*077c*/ 	.word	0x0000b3f0


	//   ....[38]....
        /*0780*/ 	.word	0x0000b540


	//   ....[39]....
        /*0784*/ 	.word	0x0000b560


	//   ....[40]....
        /*0788*/ 	.word	0x0000be80


	//   ....[41]....
        /*078c*/ 	.word	0x0000beb0


	//   ....[42]....
        /*0790*/ 	.word	0x0000c000


	//   ....[43]....
        /*0794*/ 	.word	0x0000c020


	//   ....[44]....
        /*0798*/ 	.word	0x0000c160


	//   ....[45]....
        /*079c*/ 	.word	0x0000c180


	//   ....[46]....
        /*07a0*/ 	.word	0x0000c2d0


	//   ....[47]....
        /*07a4*/ 	.word	0x0000c2f0


	//   ....[48]....
        /*07a8*/ 	.word	0x0000c4b0


	//   ....[49]....
        /*07ac*/ 	.word	0x0000c680


	//   ....[50]....
        /*07b0*/ 	.word	0x0000c6b0


	//   ....[51]....
        /*07b4*/ 	.word	0x0000c6e0


	//   ....[52]....
        /*07b8*/ 	.word	0x0000c710


	//   ....[53]....
        /*07bc*/ 	.word	0x0000c740


	//   ....[54]....
        /*07c0*/ 	.word	0x0000c770


	//   ....[55]....
        /*07c4*/ 	.word	0x0000c8e0


	//   ....[56]....
        /*07c8*/ 	.word	0x0000c910


	//   ....[57]....
        /*07cc*/ 	.word	0x0000c940


	//   ....[58]....
        /*07d0*/ 	.word	0x0000c970


	//   ....[59]....
        /*07d4*/ 	.word	0x0000c9a0


	//   ....[60]....
        /*07d8*/ 	.word	0x0000c9d0


	//   ....[61]....
        /*07dc*/ 	.word	0x0000ca70


	//   ....[62]....
        /*07e0*/ 	.word	0x0000cad0


	//   ....[63]....
        /*07e4*/ 	.word	0x0000cb60


	//   ....[64]....
        /*07e8*/ 	.word	0x0000ddb0


	//   ....[65]....
        /*07ec*/ 	.word	0x0000e910


	//   ....[66]....
        /*07f0*/ 	.word	0x0000e930


	//   ....[67]....
        /*07f4*/ 	.word	0x0000e9d0


	//   ....[68]....
        /*07f8*/ 	.word	0x0000e9f0


	//   ....[69]....
        /*07fc*/ 	.word	0x0000ea70


	//   ....[70]....
        /*0800*/ 	.word	0x0000ea90


	//   ....[71]....
        /*0804*/ 	.word	0x0000eb10


	//   ....[72]....
        /*0808*/ 	.word	0x0000eb30


	//   ....[73]....
        /*080c*/ 	.word	0x0000ebb0


	//   ....[74]....
        /*0810*/ 	.word	0x0000ebd0


	//   ....[75]....
        /*0814*/ 	.word	0x0000ec50


	//   ....[76]....
        /*0818*/ 	.word	0x0000ec70


	//   ....[77]....
        /*081c*/ 	.word	0x0000ecf0


	//   ....[78]....
        /*0820*/ 	.word	0x0000ed10


	//   ....[79]....
        /*0824*/ 	.word	0x0000ed20


	//   ....[80]....
        /*0828*/ 	.word	0x0000ed30


	//   ....[81]....
        /*082c*/ 	.word	0x00011a00


	//   ....[82]....
        /*0830*/ 	.word	0x00011a60


	//   ....[83]....
        /*0834*/ 	.word	0x00011a90


	//   ....[84]....
        /*0838*/ 	.word	0x00011aa0


	//   ....[85]....
        /*083c*/ 	.word	0x00011ad0


	//   ....[86]....
        /*0840*/ 	.word	0x00011b00


	//   ....[87]....
        /*0844*/ 	.word	0x00011b30


	//   ....[88]....
        /*0848*/ 	.word	0x00011b60


	//   ....[89]....
        /*084c*/ 	.word	0x00011ce0


	//   ....[90]....
        /*0850*/ 	.word	0x00011d10


	//   ....[91]....
        /*0854*/ 	.word	0x00011d40


	//   ....[92]....
        /*0858*/ 	.word	0x00011d70


	//   ....[93]....
        /*085c*/ 	.word	0x00011da0


	//   ....[94]....
        /*0860*/ 	.word	0x00011dd0


	//   ....[95]....
        /*0864*/ 	.word	0x00011e90


	//   ....[96]....
        /*0868*/ 	.word	0x00011eb0


	//   ....[97]....
        /*086c*/ 	.word	0x00011f20


	//   ....[98]....
        /*0870*/ 	.word	0x000125e0


	//   ....[99]....
        /*0874*/ 	.word	0x00012b70


	//   ....[100]....
        /*0878*/ 	.word	0x00012d20


	//   ....[101]....
        /*087c*/ 	.word	0x00012d70


	//   ....[102]....
        /*0880*/ 	.word	0x00012dd0


	//   ....[103]....
        /*0884*/ 	.word	0x00012ed0


	//   ....[104]....
        /*0888*/ 	.word	0x00012f30


	//   ....[105]....
        /*088c*/ 	.word	0x00013030


	//   ....[106]....
        /*0890*/ 	.word	0x00013090


	//   ....[107]....
        /*0894*/ 	.word	0x00013190


	//   ....[108]....
        /*0898*/ 	.word	0x000131f0


	//   ....[109]....
        /*089c*/ 	.word	0x000132f0


	//   ....[110]....
        /*08a0*/ 	.word	0x00013350


	//   ....[111]....
        /*08a4*/ 	.word	0x00013450


	//   ....[112]....
        /*08a8*/ 	.word	0x000134b0


	//   ....[113]....
        /*08ac*/ 	.word	0x000135a0


	//   ....[114]....
        /*08b0*/ 	.word	0x00013600


	//   ....[115]....
        /*08b4*/ 	.word	0x000136a0


	//   ....[116]....
        /*08b8*/ 	.word	0x00013a10


	//   ....[117]....
        /*08bc*/ 	.word	0x00013ab0


	//   ....[118]....
        /*08c0*/ 	.word	0x00013bd0


	//   ....[119]....
        /*08c4*/ 	.word	0x00013c40


	//   ....[120]....
        /*08c8*/ 	.word	0x00013cb0


	//   ....[121]....
        /*08cc*/ 	.word	0x00013d20


	//   ....[122]....
        /*08d0*/ 	.word	0x00013d90


	//   ....[123]....
        /*08d4*/ 	.word	0x00013e10


	//   ....[124]....
        /*08d8*/ 	.word	0x00013ea0


	//   ....[125]....
        /*08dc*/ 	.word	0x00013f30


	//   ....[126]....
        /*08e0*/ 	.word	0x00013fa0


	//   ....[127]....
        /*08e4*/ 	.word	0x00014010


	//   ....[128]....
        /*08e8*/ 	.word	0x00014080


	//   ....[129]....
        /*08ec*/ 	.word	0x00014100


	//   ....[130]....
        /*08f0*/ 	.word	0x00014170


	//   ....[131]....
        /*08f4*/ 	.word	0x00014210


	//   ....[132]....
        /*08f8*/ 	.word	0x000142a0


	//   ....[133]....
        /*08fc*/ 	.word	0x000143d0


	//----- nvinfo : EIATTR_REG_RECONFIG
	.align		4
.L_557:
        /*0900*/ 	.byte	0x01, 0x54
	.zero		2


	//----- nvinfo : EIATTR_SYSCALL_OFFSETS
	.align		4
        /*0904*/ 	.byte	0x04, 0x46
        /*0906*/ 	.short	(.L_559 - .L_558)


	//   ....[0]....
.L_558:
        /*0908*/ 	.word	0x00001a80


	//   ....[1]....
        /*090c*/ 	.word	0x0000d9b0


	//   ....[2]....
        /*0910*/ 	.word	0x0000db10


	//   ....[3]....
        /*0914*/ 	.word	0x0000dc10


	//   ....[4]....
        /*0918*/ 	.word	0x0000e540


	//----- nvinfo : EIATTR_MBARRIER_INSTR_OFFSETS
	.align		4
.L_559:
        /*091c*/ 	.byte	0x04, 0x39
        /*091e*/ 	.short	(.L_561 - .L_560)


	//   ....[0]....
.L_560:
        /*0920*/ 	.word	0x00000270
        /*0924*/ 	.word	0x000000ff
        /*0928*/ 	.word	0x00022800
        /*092c*/ 	.short	0x0100
        /*092e*/ 	.byte	0x08
	.zero		1


	//   ....[1]....
        /*0930*/ 	.word	0x00000280
        /*0934*/ 	.word	0x000000ff
        /*0938*/ 	.word	0x00022820
        /*093c*/ 	.short	0x0100
        /*093e*/ 	.byte	0x08
	.zero		1


	//   ....[2]....
        /*0940*/ 	.word	0x00000370
        /*0944*/ 	.word	0x000000ff
        /*0948*/ 	.word	0x00022830
        /*094c*/ 	.short	0x0100
        /*094e*/ 	.byte	0x08
	.zero		1


	//   ....[3]....
        /*0950*/ 	.word	0x00000380
        /*0954*/ 	.word	0x000000ff
        /*0958*/ 	.word	0x00022840
        /*095c*/ 	.short	0x0100
        /*095e*/ 	.byte	0x08
	.zero		1


	//   ....[4]....
        /*0960*/ 	.word	0x00000390
        /*0964*/ 	.word	0x000000ff
        /*0968*/ 	.word	0x00022838
        /*096c*/ 	.short	0x0100
        /*096e*/ 	.byte	0x08
	.zero		1


	//   ....[5]....
        /*0970*/ 	.word	0x000003a0
        /*0974*/ 	.word	0x000000ff
        /*0978*/ 	.word	0x00022848
        /*097c*/ 	.short	0x0100
        /*097e*/ 	.byte	0x08
	.zero		1


	//   ....[6]....
        /*0980*/ 	.word	0x000004d0
        /*0984*/ 	.word	0x000000ff
        /*0988*/ 	.word	0x00022850
        /*098c*/ 	.short	0x0100
        /*098e*/ 	.byte	0x08
	.zero		1


	//   ....[7]....
        /*0990*/ 	.word	0x000004e0
        /*0994*/ 	.word	0x000000ff
        /*0998*/ 	.word	0x00022860
        /*099c*/ 	.short	0x0100
        /*099e*/ 	.byte	0x08
	.zero		1


	//   ....[8]....
        /*09a0*/ 	.word	0x000004f0
        /*09a4*/ 	.word	0x000000ff
        /*09a8*/ 	.word	0x00022858
        /*09ac*/ 	.short	0x0100
        /*09ae*/ 	.byte	0x08
	.zero		1


	//   ....[9]....
        /*09b0*/ 	.word	0x00000500
        /*09b4*/ 	.word	0x000000ff
        /*09b8*/ 	.word	0x00022868
        /*09bc*/ 	.short	0x0100
        /*09be*/ 	.byte	0x08
	.zero		1


	//   ....[10]....
        /*09c0*/ 	.word	0x000005f0
        /*09c4*/ 	.word	0x000000ff
        /*09c8*/ 	.word	0x00022870
        /*09cc*/ 	.short	0x0100
        /*09ce*/ 	.byte	0x06
	.zero		1


	//   ....[11]....
        /*09d0*/ 	.word	0x00000600
        /*09d4*/ 	.word	0x000000ff
        /*09d8*/ 	.word	0x00022880
        /*09dc*/ 	.short	0x0100
        /*09de*/ 	.byte	0x06
	.zero		1


	//   ....[12]....
        /*09e0*/ 	.word	0x00000610
        /*09e4*/ 	.word	0x000000ff
        /*09e8*/ 	.word	0x00022878
        /*09ec*/ 	.short	0x0100
        /*09ee*/ 	.byte	0x06
	.zero		1


	//   ....[13]....
        /*09f0*/ 	.word	0x00000620
        /*09f4*/ 	.word	0x000000ff
        /*09f8*/ 	.word	0x00022888
        /*09fc*/ 	.short	0x0100
        /*09fe*/ 	.byte	0x06
	.zero		1


	//   ....[14]....
        /*0a00*/ 	.word	0x00000750
        /*0a04*/ 	.word	0x000000ff
        /*0a08*/ 	.word	0x00022890
        /*0a0c*/ 	.short	0x0100
        /*0a0e*/ 	.byte	0x08
	.zero		1


	//   ....[15]....
        /*0a10*/ 	.word	0x00000760
        /*0a14*/ 	.word	0x000000ff
        /*0a18*/ 	.word	0x000228a0
        /*0a1c*/ 	.short	0x0100
        /*0a1e*/ 	.byte	0x08
	.zero		1


	//   ....[16]....
        /*0a20*/ 	.word	0x00000770
        /*0a24*/ 	.word	0x000000ff
        /*0a28*/ 	.word	0x00022898
        /*0a2c*/ 	.short	0x0100
        /*0a2e*/ 	.byte	0x08
	.zero		1


	//   ....[17]....
        /*0a30*/ 	.word	0x00000780
        /*0a34*/ 	.word	0x000000ff
        /*0a38*/ 	.word	0x000228a8
        /*0a3c*/ 	.short	0x0100
        /*0a3e*/ 	.byte	0x08
	.zero		1


	//   ....[18]....
        /*0a40*/ 	.word	0x000008b0
        /*0a44*/ 	.word	0x000000ff
        /*0a48*/ 	.word	0x000228b0
        /*0a4c*/ 	.short	0x0100
        /*0a4e*/ 	.byte	0x08
	.zero		1


	//   ....[19]....
        /*0a50*/ 	.word	0x000008c0
        /*0a54*/ 	.word	0x000000ff
        /*0a58*/ 	.word	0x000228c0
        /*0a5c*/ 	.short	0x0100
        /*0a5e*/ 	.byte	0x08
	.zero		1


	//   ....[20]....
        /*0a60*/ 	.word	0x000008d0
        /*0a64*/ 	.word	0x000000ff
        /*0a68*/ 	.word	0x000228b8
        /*0a6c*/ 	.short	0x0100
        /*0a6e*/ 	.byte	0x08
	.zero		1


	//   ....[21]....
        /*0a70*/ 	.word	0x000008e0
        /*0a74*/ 	.word	0x000000ff
        /*0a78*/ 	.word	0x000228c8
        /*0a7c*/ 	.short	0x0100
        /*0a7e*/ 	.byte	0x08
	.zero		1


	//   ....[22]....
        /*0a80*/ 	.word	0x00001b30
        /*0a84*/ 	.word	0x00000007
        /*0a88*/ 	.word	0x00022800
        /*0a8c*/ 	.short	0x010a
        /*0a8e*/ 	.byte	0x3f
	.zero		1


	//   ....[23]....
        /*0a90*/ 	.word	0x00001c00
        /*0a94*/ 	.word	0x00000006
        /*0a98*/ 	.word	0x00022830
        /*0a9c*/ 	.short	0x010a
        /*0a9e*/ 	.byte	0x3f
	.zero		1


	//   ....[24]....
        /*0aa0*/ 	.word	0x00001c40
        /*0aa4*/ 	.word	0x00000006
        /*0aa8*/ 	.word	0x00022830
        /*0aac*/ 	.short	0x010a
        /*0aae*/ 	.byte	0x3f
	.zero		1


	//   ....[25]....
        /*0ab0*/ 	.word	0x000035c0
        /*0ab4*/ 	.word	0x00000000
        /*0ab8*/ 	.word	0x00000000
        /*0abc*/ 	.short	0x0101
        /*0abe*/ 	.byte	0x3f
	.zero		1


	//   ....[26]....
        /*0ac0*/ 	.word	0x00003a70
        /*0ac4*/ 	.word	0x00000006
        /*0ac8*/ 	.word	0x00022850
        /*0acc*/ 	.short	0x010a
        /*0ace*/ 	.byte	0x3f
	.zero		1


	//   ....[27]....
        /*0ad0*/ 	.word	0x00003ab0
        /*0ad4*/ 	.word	0x00000006
        /*0ad8*/ 	.word	0x00022850
        /*0adc*/ 	.short	0x010a
        /*0ade*/ 	.byte	0x3f
	.zero		1


	//   ....[28]....
        /*0ae0*/ 	.word	0x00003e70
        /*0ae4*/ 	.word	0x00000006
        /*0ae8*/ 	.word	0x00000000
        /*0aec*/ 	.short	0x0101
        /*0aee*/ 	.byte	0x3f
	.zero		1


	//   ....[29]....
        /*0af0*/ 	.word	0x00003fa0
        /*0af4*/ 	.word	0x000000ff
        /*0af8*/ 	.word	0x00022830
        /*0afc*/ 	.short	0x010a
        /*0afe*/ 	.byte	0x1a
	.zero		1


	//   ....[30]....
        /*0b00*/ 	.word	0x00003fe0
        /*0b04*/ 	.word	0x000000ff
        /*0b08*/ 	.word	0x00022830
        /*0b0c*/ 	.short	0x010a
        /*0b0e*/ 	.byte	0x1a
	.zero		1


	//   ....[31]....
        /*0b10*/ 	.word	0x00005a50
        /*0b14*/ 	.word	0x00000000
        /*0b18*/ 	.word	0x00000000
        /*0b1c*/ 	.short	0x0101
        /*0b1e*/ 	.byte	0x3f
	.zero		1


	//   ....[32]....
        /*0b20*/ 	.word	0x000065c0
        /*0b24*/ 	.word	0x000000ff
        /*0b28*/ 	.word	0x00022850
        /*0b2c*/ 	.short	0x010a
        /*0b2e*/ 	.byte	0x1a
	.zero		1


	//   ....[33]....
        /*0b30*/ 	.word	0x00006600
        /*0b34*/ 	.word	0x000000ff
        /*0b38*/ 	.word	0x00022850
        /*0b3c*/ 	.short	0x010a
        /*0b3e*/ 	.byte	0x1a
	.zero		1


	//   ....[34]....
        /*0b40*/ 	.word	0x00006910
        /*0b44*/ 	.word	0x000000c7
        /*0b48*/ 	.word	0x00000000
        /*0b4c*/ 	.short	0x0101
        /*0b4e*/ 	.byte	0x3f
	.zero		1


	//   ....[35]....
        /*0b50*/ 	.word	0x00006a60
        /*0b54*/ 	.word	0x000000ff
        /*0b58*/ 	.word	0x00022830
        /*0b5c*/ 	.short	0x010a
        /*0b5e*/ 	.byte	0x19
	.zero		1


	//   ....[36]....
        /*0b60*/ 	.word	0x00006aa0
        /*0b64*/ 	.word	0x000000ff
        /*0b68*/ 	.word	0x00022830
        /*0b6c*/ 	.short	0x010a
        /*0b6e*/ 	.byte	0x19
	.zero		1


	//   ....[37]....
        /*0b70*/ 	.word	0x00007da0
        /*0b74*/ 	.word	0x00000099
        /*0b78*/ 	.word	0x00000000
        /*0b7c*/ 	.short	0x0101
        /*0b7e*/ 	.byte	0x3f
	.zero		1


	//   ....[38]....
        /*0b80*/ 	.word	0x00008930
        /*0b84*/ 	.word	0x000000ff
        /*0b88*/ 	.word	0x00022850
        /*0b8c*/ 	.short	0x010a
        /*0b8e*/ 	.byte	0x19
	.zero		1


	//   ....[39]....
        /*0b90*/ 	.word	0x00008970
        /*0b94*/ 	.word	0x000000ff
        /*0b98*/ 	.word	0x00022850
        /*0b9c*/ 	.short	0x010a
        /*0b9e*/ 	.byte	0x19
	.zero		1


	//   ....[40]....
        /*0ba0*/ 	.word	0x00008c70
        /*0ba4*/ 	.word	0x000000b5
        /*0ba8*/ 	.word	0x00000000
        /*0bac*/ 	.short	0x0101
        /*0bae*/ 	.byte	0x3f
	.zero		1


	//   ....[41]....
        /*0bb0*/ 	.word	0x0000b0f0
        /*0bb4*/ 	.word	0x00000097
        /*0bb8*/ 	.word	0x00000000
        /*0bbc*/ 	.short	0x0101
        /*0bbe*/ 	.byte	0x3f
	.zero		1


	//   ....[42]....
        /*0bc0*/ 	.word	0x0000e040
        /*0bc4*/ 	.word	0x00000000
        /*0bc8*/ 	.word	0x00022840
        /*0bcc*/ 	.short	0x010a
        /*0bce*/ 	.byte	0x3f
	.zero		1


	//   ....[43]....
        /*0bd0*/ 	.word	0x0000ee40
        /*0bd4*/ 	.word	0x00000008
        /*0bd8*/ 	.word	0x00022800
        /*0bdc*/ 	.short	0x0107
        /*0bde*/ 	.byte	0x3f
	.zero		1


	//   ....[44]....
        /*0be0*/ 	.word	0x0000ef40
        /*0be4*/ 	.word	0x00000002
        /*0be8*/ 	.word	0x00022800
        /*0bec*/ 	.short	0x0101
        /*0bee*/ 	.byte	0x3f
	.zero		1


	//   ....[45]....
        /*0bf0*/ 	.word	0x0000ef60
        /*0bf4*/ 	.word	0x00000002
        /*0bf8*/ 	.word	0x00022820
        /*0bfc*/ 	.short	0x010a
        /*0bfe*/ 	.byte	0x3f
	.zero		1


	//   ....[46]....
        /*0c00*/ 	.word	0x0000f070
        /*0c04*/ 	.word	0x00000002
        /*0c08*/ 	.word	0x00022860
        /*0c0c*/ 	.short	0x010a
        /*0c0e*/ 	.byte	0x3f
	.zero		1


	//   ....[47]....
        /*0c10*/ 	.word	0x0000f950
        /*0c14*/ 	.word	0x00000003
        /*0c18*/ 	.word	0x00022840
        /*0c1c*/ 	.short	0x010a
        /*0c1e*/ 	.byte	0x3f
	.zero		1


	//   ....[48]....
        /*0c20*/ 	.word	0x0000fbb0
        /*0c24*/ 	.word	0x00000003
        /*0c28*/ 	.word	0x00022860
        /*0c2c*/ 	.short	0x010a
        /*0c2e*/ 	.byte	0x3f
	.zero		1


	//   ....[49]....
        /*0c30*/ 	.word	0x00010430
        /*0c34*/ 	.word	0x00000004
        /*0c38*/ 	.word	0x00022840
        /*0c3c*/ 	.short	0x010a
        /*0c3e*/ 	.byte	0x3f
	.zero		1


	//   ....[50]....
        /*0c40*/ 	.word	0x00010680
        /*0c44*/ 	.word	0x00000004
        /*0c48*/ 	.word	0x00022860
        /*0c4c*/ 	.short	0x010a
        /*0c4e*/ 	.byte	0x3f
	.zero		1


	//   ....[51]....
        /*0c50*/ 	.word	0x00010e90
        /*0c54*/ 	.word	0x00000004
        /*0c58*/ 	.word	0x00022840
        /*0c5c*/ 	.short	0x010a
        /*0c5e*/ 	.byte	0x3f
	.zero		1


	//   ....[52]....
        /*0c60*/ 	.word	0x000110f0
        /*0c64*/ 	.word	0x00000004
        /*0c68*/ 	.word	0x00022860
        /*0c6c*/ 	.short	0x010a
        /*0c6e*/ 	.byte	0x3f
	.zero		1


	//   ....[53]....
        /*0c70*/ 	.word	0x00012560
        /*0c74*/ 	.word	0x00000000
        /*0c78*/ 	.word	0x00022820
        /*0c7c*/ 	.short	0x010a
        /*0c7e*/ 	.byte	0x3f
	.zero		1


	//   ....[54]....
        /*0c80*/ 	.word	0x00012720
        /*0c84*/ 	.word	0x00000006
        /*0c88*/ 	.word	0x00000000
        /*0c8c*/ 	.short	0x010a
        /*0c8e*/ 	.byte	0x3f
	.zero		1


	//   ....[55]....
        /*0c90*/ 	.word	0x00012790
        /*0c94*/ 	.word	0x00000007
        /*0c98*/ 	.word	0x00000000
        /*0c9c*/ 	.short	0x010a
        /*0c9e*/ 	.byte	0x3f
	.zero		1


	//   ....[56]....
        /*0ca0*/ 	.word	0x00012800
        /*0ca4*/ 	.word	0x00000004
        /*0ca8*/ 	.word	0x00000000
        /*0cac*/ 	.short	0x010a
        /*0cae*/ 	.byte	0x3f
	.zero		1


	//   ....[57]....
        /*0cb0*/ 	.word	0x00012830
        /*0cb4*/ 	.word	0x00000003
        /*0cb8*/ 	.word	0x00000000
        /*0cbc*/ 	.short	0x010a
        /*0cbe*/ 	.byte	0x3f
	.zero		1


	//   ....[58]....
        /*0cc0*/ 	.word	0x00012890
        /*0cc4*/ 	.word	0x00000007
        /*0cc8*/ 	.word	0x00022800
        /*0ccc*/ 	.short	0x010a
        /*0cce*/ 	.byte	0x3f
	.zero		1


	//   ....[59]....
        /*0cd0*/ 	.word	0x000128e0
        /*0cd4*/ 	.word	0x00000006
        /*0cd8*/ 	.word	0x00022830
        /*0cdc*/ 	.short	0x010a
        /*0cde*/ 	.byte	0x3f
	.zero		1


	//   ....[60]....
        /*0ce0*/ 	.word	0x00012930
        /*0ce4*/ 	.word	0x00000006
        /*0ce8*/ 	.word	0x00022850
        /*0cec*/ 	.short	0x010a
        /*0cee*/ 	.byte	0x3f
	.zero		1


	//   ....[61]....
        /*0cf0*/ 	.word	0x00012990
        /*0cf4*/ 	.word	0x00000005
        /*0cf8*/ 	.word	0x00022830
        /*0cfc*/ 	.short	0x010a
        /*0cfe*/ 	.byte	0x3f
	.zero		1


	//   ....[62]....
        /*0d00*/ 	.word	0x000129e0
        /*0d04*/ 	.word	0x000000c7
        /*0d08*/ 	.word	0x00022850
        /*0d0c*/ 	.short	0x010a
        /*0d0e*/ 	.byte	0x3f
	.zero		1


	//   ....[63]....
        /*0d10*/ 	.word	0x00012a40
        /*0d14*/ 	.word	0x00000005
        /*0d18*/ 	.word	0x00022830
        /*0d1c*/ 	.short	0x010a
        /*0d1e*/ 	.byte	0x3f
	.zero		1


	//   ....[64]....
        /*0d20*/ 	.word	0x00012a90
        /*0d24*/ 	.word	0x000000b5
        /*0d28*/ 	.word	0x00022850
        /*0d2c*/ 	.short	0x010a
        /*0d2e*/ 	.byte	0x3f
	.zero		1


	//   ....[65]....
        /*0d30*/ 	.word	0x00012c30
        /*0d34*/ 	.word	0x00000000
        /*0d38*/ 	.word	0x00022840
        /*0d3c*/ 	.short	0x010a
        /*0d3e*/ 	.byte	0x3f
	.zero		1


	//   ....[66]....
        /*0d40*/ 	.word	0x00013730
        /*0d44*/ 	.word	0x00000002
        /*0d48*/ 	.word	0x00022820
        /*0d4c*/ 	.short	0x010a
        /*0d4e*/ 	.byte	0x3f
	.zero		1


	//   ....[67]....
        /*0d50*/ 	.word	0x00013780
        /*0d54*/ 	.word	0x00000002
        /*0d58*/ 	.word	0x00022860
        /*0d5c*/ 	.short	0x010a
        /*0d5e*/ 	.byte	0x3f
	.zero		1


	//   ....[68]....
        /*0d60*/ 	.word	0x000137d0
        /*0d64*/ 	.word	0x00000003
        /*0d68*/ 	.word	0x00022840
        /*0d6c*/ 	.short	0x010a
        /*0d6e*/ 	.byte	0x3f
	.zero		1


	//   ....[69]....
        /*0d70*/ 	.word	0x00013820
        /*0d74*/ 	.word	0x00000003
        /*0d78*/ 	.word	0x00022860
        /*0d7c*/ 	.short	0x010a
        /*0d7e*/ 	.byte	0x3f
	.zero		1


	//   ....[70]....
        /*0d80*/ 	.word	0x00013870
        /*0d84*/ 	.word	0x00000004
        /*0d88*/ 	.word	0x00022840
        /*0d8c*/ 	.short	0x010a
        /*0d8e*/ 	.byte	0x3f
	.zero		1


	//   ....[71]....
        /*0d90*/ 	.word	0x000138c0
        /*0d94*/ 	.word	0x00000004
        /*0d98*/ 	.word	0x00022860
        /*0d9c*/ 	.short	0x010a
        /*0d9e*/ 	.byte	0x3f
	.zero		1


	//   ....[72]....
        /*0da0*/ 	.word	0x00013910
        /*0da4*/ 	.word	0x00000004
        /*0da8*/ 	.word	0x00022840
        /*0dac*/ 	.short	0x010a
        /*0dae*/ 	.byte	0x3f
	.zero		1


	//   ....[73]....
        /*0db0*/ 	.word	0x00013960
        /*0db4*/ 	.word	0x00000004
        /*0db8*/ 	.word	0x00022860
        /*0dbc*/ 	.short	0x010a
        /*0dbe*/ 	.byte	0x3f
	.zero		1


	//   ....[74]....
        /*0dc0*/ 	.word	0x000142f0
        /*0dc4*/ 	.word	0x00000000
        /*0dc8*/ 	.word	0x00022820
        /*0dcc*/ 	.short	0x010a
        /*0dce*/ 	.byte	0x3f
	.zero		1


	//   ....[75]....
        /*0dd0*/ 	.word	0x00014490
        /*0dd4*/ 	.word	0x00000006
        /*0dd8*/ 	.word	0x00000000
        /*0ddc*/ 	.short	0x010a
        /*0dde*/ 	.byte	0x3f
	.zero		1


	//   ....[76]....
        /*0de0*/ 	.word	0x000144e0
        /*0de4*/ 	.word	0x00000007
        /*0de8*/ 	.word	0x00000000
        /*0dec*/ 	.short	0x010a
        /*0dee*/ 	.byte	0x3f
	.zero		1


	//   ....[77]....
        /*0df0*/ 	.word	0x00014530
        /*0df4*/ 	.word	0x00000004
        /*0df8*/ 	.word	0x00000000
        /*0dfc*/ 	.short	0x010a
        /*0dfe*/ 	.byte	0x3f
	.zero		1


	//----- nvinfo : EIATTR_NUM_MBARRIERS
	.align		4
.L_561:
        /*0e00*/ 	.byte	0x03, 0x38
        /*0e02*/ 	.short	0x0016


	//----- nvinfo : EIATTR_EXIT_INSTR_OFFSETS
	.align		4
        /*0e04*/ 	.byte	0x04, 0x1c
        /*0e06*/ 	.short	(.L_563 - .L_562)


	//   ....[0]....
.L_562:
        /*0e08*/ 	.word	0x00000a80


	//   ....[1]....
        /*0e0c*/ 	.word	0x0000c460


	//   ....[2]....
        /*0e10*/ 	.word	0x00012880


	//----- nvinfo : EIATTR_MAX_THREADS
	.align		4
.L_563:
        /*0e14*/ 	.byte	0x04, 0x05
        /*0e16*/ 	.short	(.L_565 - .L_564)
.L_564:
        /*0e18*/ 	.word	0x00000180
        /*0e1c*/ 	.word	0x00000001
        /*0e20*/ 	.word	0x00000001


	//----- nvinfo : EIATTR_CRS_STACK_SIZE
	.align		4
.L_565:
        /*0e24*/ 	.byte	0x04, 0x1e
        /*0e26*/ 	.short	(.L_567 - .L_566)
.L_566:
        /*0e28*/ 	.word	0x00000000


	//----- nvinfo : EIATTR_CBANK_PARAM_SIZE
	.align		4
.L_567:
        /*0e2c*/ 	.byte	0x03, 0x19
        /*0e2e*/ 	.short	0x0af0


	//----- nvinfo : EIATTR_PARAM_CBANK
	.align		4
        /*0e30*/ 	.byte	0x04, 0x0a
        /*0e32*/ 	.short	(.L_569 - .L_568)
	.align		4
.L_568:
        /*0e34*/ 	.word	index@(.nv.constant0._ZN7cutlass13device_kernelIN5flash11enable_sm90INS1_16FlashAttnFwdSm90INS1_25CollectiveMainloopFwdSm90ILi2EN4cute5tupleIJNS5_1CILi1EEES8_S8_EEENS6_IJNS7_ILi128EEENS7_ILi96EEENS7_ILi64EEEEEELi256ENS_10bfloat16_tEfNS_4arch4Sm90ELb1ELb0ELb1ELb1ELb0ELb0ELb0ELb1ELb0ELb1ELb0ELb0EEENS1_21CollectiveEpilogueFwdINS6_IJSA_NS7_ILi256EEESB_EEES9_SE_SG_Li256ELb1ELb1ELb0ELb0EEENS1_36VarlenDynamicPersistentTileSchedulerILi128ELi96ELi256ELi128ELb0ELb1ELb1ELb1ELb1ELb1EEEEEEEEEvNT_6ParamsE)
        /*0e38*/ 	.short	0x0210
        /*0e3a*/ 	.short	0x0af0


	//----- nvinfo : EIATTR_SW_WAR
	.align		4
.L_569:
        /*0e3c*/ 	.byte	0x04, 0x36
        /*0e3e*/ 	.short	(.L_571 - .L_570)
.L_570:
        /*0e40*/ 	.word	0x00000008
.L_571:


//--------------------- .nv.info._ZN7cutlass13device_kernelIN5flash11enable_sm90INS1_16FlashAttnFwdSm90INS1_25CollectiveMainloopFwdSm90ILi2EN4cute5tupleIJNS5_1CILi1EEES8_S8_EEENS6_IJNS7_ILi128EEENS7_ILi96EEENS7_ILi64EEEEEELi256ENS_10bfloat16_tEfNS_4arch4Sm90ELb1ELb0ELb1ELb1ELb0ELb1ELb0ELb1ELb0ELb1ELb0ELb0EEENS1_21CollectiveEpilogueFwdINS6_IJSA_NS7_ILi256EEESB_EEES9_SE_SG_Li256ELb1ELb1ELb0ELb0EEENS1_36VarlenDynamicPersistentTileSchedulerILi128ELi96ELi256ELi128ELb0ELb1ELb1ELb1ELb1ELb1EEEEEEEEEvNT_6ParamsE --------------------------
	.section	.nv.info._ZN7cutlass13device_kernelIN5flash11enable_sm90INS1_16FlashAttnFwdSm90INS1_25CollectiveMainloopFwdSm90ILi2EN4cute5tupleIJNS5_1CILi1EEES8_S8_EEENS6_IJNS7_ILi128EEENS7_ILi96EEENS7_ILi64EEEEEELi256ENS_10bfloat16_tEfNS_4arch4Sm90ELb1ELb0ELb1ELb1ELb0ELb1ELb0ELb1ELb0ELb1ELb0ELb0EEENS1_21CollectiveEpilogueFwdINS6_IJSA_NS7_ILi256EEESB_EEES9_SE_SG_Li256ELb1ELb1ELb0ELb0EEENS1_36VarlenDynamicPersistentTileSchedulerILi128ELi96ELi256ELi128ELb0ELb1ELb1ELb1ELb1ELb1EEEEEEEEEvNT_6ParamsE,"",@"SHT_CUDA_INFO"
	.sectionflags	@""
	.align	4


	//----- nvinfo : EIATTR_CUDA_API_VERSION
	.align		4
        /*0000*/ 	.byte	0x04, 0x37
        /*0002*/ 	.short	(.L_573 - .L_572)
.L_572:
        /*0004*/ 	.word	0x00000082


	//----- nvinfo : EIATTR_KPARAM_INFO
	.align		4
.L_573:
        /*0008*/ 	.byte	0x04, 0x17
        /*000a*/ 	.short	(.L_575 - .L_574)
.L_574:
        /*000c*/ 	.word	0x00000000
        /*0010*/ 	.short	0x0000
        /*0012*/ 	.short	0x0070
        /*0014*/ 	.byte	0x00, 0xf0, 0x01, 0x2a


	//----- nvinfo : EIATTR_SPARSE_MMA_MASK
	.align		4
.L_575:
        /*0018*/ 	.byte	0x03, 0x50
        /*001a*/ 	.short	0x0000


	//----- nvinfo : EIATTR_MAXREG_COUNT
	.align		4
        /*001c*/ 	.byte	0x03, 0x1b
        /*001e*/ 	.short	0x00a8


	//----- nvinfo : EIATTR_NUM_BARRIERS
	.align		4
        /*0020*/ 	.byte	0x02, 0x4c
        /*0022*/ 	.byte	0x10
	.zero		1


	//----- nvinfo : EIATTR_EXTERNS
	.align		4
        /*0024*/ 	.byte	0x04, 0x0f
        /*0026*/ 	.short	(.L_577 - .L_576)


	//   ....[0]....
	.align		4
.L_576:
        /*0028*/ 	.word	index@(__assertfail)


	//----- nvinfo : EIATTR_ANNOTATIONS
	.align		4
.L_577:
        /*002c*/ 	.byte	0x04, 0x55
        /*002e*/ 	.short	(.L_579 - .L_578)


	//   ....[0]....
.L_578:
        /* <DEDUP_REMOVED lines=95> */


	//----- nvinfo : EIATTR_MERCURY_ISA_VERSION
	.align		4
.L_579:
        /*0608*/ 	.byte	0x03, 0x5f
        /*060a*/ 	.short	0x0101


	//----- nvinfo : EIATTR_UNUSED_LOAD_BYTE_OFFSET
	.align		4
        /*060c*/ 	.byte	0x04, 0x44
        /*060e*/ 	.short	(.L_581 - .L_580)


	//   ....[0]....
.L_580:
        /*0610*/ 	.word	0x00000ac0
        /*0614*/ 	.word	0x0000fff0


	//   ....[1]....
        /*0618*/ 	.word	0x00011180
        /*061c*/ 	.word	0x0000fff0


	//----- nvinfo : EIATTR_INT_WARP_WIDE_INSTR_OFFSETS
	.align		4
.L_581:
        /*0620*/ 	.byte	0x04, 0x31
        /*0622*/ 	.short	(.L_583 - .L_582)


	//   ....[0]....
.L_582:
        /*0624*/ 	.word	0x00000180


	//   ....[1]....
        /*0628*/ 	.word	0x00000220


	//   ....[2]....
        /*062c*/ 	.word	0x00000290


	//   ....[3]....
        /*0630*/ 	.word	0x00016960


	//   ....[4]....
        /*0634*/ 	.word	0x000169f0


	//   ....[5]....
        /*0638*/ 	.word	0x0001a960


	//   ....[6]....
        /*063c*/ 	.word	0x0001a9f0


	//----- nvinfo : EIATTR_COOP_GROUP_MASK_REGIDS
	.align		4
.L_583:
        /*0640*/ 	.byte	0x04, 0x29
        /*0642*/ 	.short	(.L_585 - .L_584)


	//   ....[0]....
.L_584:
        /*0644*/ 	.word	0xffffffff


	//   ....[1]....
        /*0648*/ 	.word	0xffffffff


	//   ....[2]....
        /*064c*/ 	.word	0xffffffff


	//   ....[3]....
        /*0650*/ 	.word	0xffffffff


	//   ....[4]....
        /*0654*/ 	.word	0xffffffff


	//   ....[5]....
        /*0658*/ 	.word	0xffffffff


	//   ....[6]....
        /*065c*/ 	.word	0xffffffff


	//   ....[7]....
        /*0660*/ 	.word	0xffffffff


	//   ....[8]....
        /*0664*/ 	.word	0xffffffff


	//   ....[9]....
        /*0668*/ 	.word	0xffffffff


	//   ....[10]....
        /*066c*/ 	.word	0xffffffff


	//   ....[11]....
        /*0670*/ 	.word	0xffffffff


	//   ....[12]....
        /*0674*/ 	.word	0xffffffff


	//   ....[13]....
        /*0678*/ 	.word	0xffffffff


	//   ....[14]....
        /*067c*/ 	.word	0xffffffff


	//   ....[15]....
        /*0680*/ 	.word	0xffffffff


	//   ....[16]....
        /*0684*/ 	.word	0xffffffff


	//   ....[17]....
        /*0688*/ 	.word	0xffffffff


	//   ....[18]....
        /*068c*/ 	.word	0xffffffff


	//   ....[19]....
        /*0690*/ 	.word	0xffffffff


	//   ....[20]....
        /*0694*/ 	.word	0xffffffff


	//   ....[21]....
        /*0698*/ 	.word	0xffffffff


	//   ....[22]....
        /*069c*/ 	.word	0xffffffff


	//   ....[23]....
        /*06a0*/ 	.word	0xffffffff


	//   ....[24]....
        /*06a4*/ 	.word	0xffffffff


	//   ....[25]....
        /*06a8*/ 	.word	0xffffffff


	//   ....[26]....
        /*06ac*/ 	.word	0xffffffff


	//   ....[27]....
        /*06b0*/ 	.word	0xffffffff


	//   ....[28]....
        /*06b4*/ 	.word	0xffffffff


	//   ....[29]....
        /*06b8*/ 	.word	0xffffffff


	//   ....[30]....
        /*06bc*/ 	.word	0xffffffff


	//   ....[31]....
        /*06c0*/ 	.word	0xffffffff


	//   ....[32]....
        /*06c4*/ 	.word	0xffffffff


	//   ....[33]....
        /*06c8*/ 	.word	0xffffffff


	//   ....[34]....
        /*06cc*/ 	.word	0xffffffff


	//   ....[35]....
        /*06d0*/ 	.word	0xffffffff


	//   ....[36]....
        /*06d4*/ 	.word	0xffffffff


	//   ....[37]....
        /*06d8*/ 	.word	0xffffffff


	//   ....[38]....
        /*06dc*/ 	.word	0xffffffff


	//   ....[39]....
        /*06e0*/ 	.word	0xffffffff


	//   ....[40]....
        /*06e4*/ 	.word	0xffffffff


	//   ....[41]....
        /*06e8*/ 	.word	0xffffffff


	//   ....[42]....
        /*06ec*/ 	.word	0xffffffff


	//   ....[43]....
        /*06f0*/ 	.word	0xffffffff


	//   ....[44]....
        /*06f4*/ 	.word	0xffffffff


	//   ....[45]....
        /*06f8*/ 	.word	0xffffffff


	//   ....[46]....
        /*06fc*/ 	.word	0xffffffff


	//   ....[47]....
        /*0700*/ 	.word	0xffffffff


	//   ....[48]....
        /*0704*/ 	.word	0xffffffff


	//   ....[49]....
        /*0708*/ 	.word	0xffffffff


	//   ....[50]....
        /*070c*/ 	.word	0xffffffff


	//   ....[51]....
        /*0710*/ 	.word	0xffffffff


	//   ....[52]....
        /*0714*/ 	.word	0xffffffff


	//   ....[53]....
        /*0718*/ 	.word	0xffffffff


	//   ....[54]....
        /*071c*/ 	.word	0xffffffff


	//   ....[55]....
        /*0720*/ 	.word	0xffffffff


	//   ....[56]....
        /*0724*/ 	.word	0xffffffff


	//   ....[57]....
        /*0728*/ 	.word	0xffffffff


	//   ....[58]....
        /*072c*/ 	.word	0xffffffff


	//   ....[59]....
        /*0730*/ 	.word	0xffffffff


	//   ....[60]....
        /*0734*/ 	.word	0xffffffff


	//   ....[61]....
        /*0738*/ 	.word	0xffffffff


	//   ....[62]....
        /*073c*/ 	.word	0xffffffff


	//   ....[63]....
        /*0740*/ 	.word	0xffffffff


	//   ....[64]....
        /*0744*/ 	.word	0xffffffff


	//   ....[65]....
        /*0748*/ 	.word	0xffffffff


	//   ....[66]....
        /*074c*/ 	.word	0xffffffff


	//   ....[67]....
        /*0750*/ 	.word	0xffffffff


	//   ....[68]....
        /*0754*/ 	.word	0xffffffff


	//   ....[69]....
        /*0758*/ 	.word	0xffffffff


	//   ....[70]....
        /*075c*/ 	.word	0xffffffff


	//   ....[71]....
        /*0760*/ 	.word	0xffffffff


	//   ....[72]....
        /*0764*/ 	.word	0xffffffff


	//   ....[73]....
        /*0768*/ 	.word	0xffffffff


	//   ....[74]....
        /*076c*/ 	.word	0xffffffff


	//   ....[75]....
        /*0770*/ 	.word	0xffffffff


	//   ....[76]....
        /*0774*/ 	.word	0xffffffff


	//   ....[77]....
        /*0778*/ 	.word	0xffffffff


	//   ....[78]....
        /*077c*/ 	.word	0xffffffff


	//   ....[79]....
        /*0780*/ 	.word	0xffffffff


	//   ....[80]....
        /*0784*/ 	.word	0xffffffff


	//   ....[81]....
        /*0788*/ 	.word	0xffffffff


	//   ....[82]....
        /*078c*/ 	.word	0xffffffff


	//   ....[83]....
        /*0790*/ 	.word	0xffffffff


	//   ....[84]....
        /*0794*/ 	.word	0xffffffff


	//   ....[85]....
        /*0798*/ 	.word	0xffffffff


	//   ....[86]....
        /*079c*/ 	.word	0xffffffff


	//   ....[87]....
        /*07a0*/ 	.word	0xffffffff


	//   ....[88]....
        /*07a4*/ 	.word	0xffffffff


	//   ....[89]....
        /*07a8*/ 	.word	0xffffffff


	//   ....[90]....
        /*07ac*/ 	.word	0xffffffff


	//   ....[91]....
        /*07b0*/ 	.word	0xffffffff


	//   ....[92]....
        /*07b4*/ 	.word	0xffffffff


	//   ....[93]....
        /*07b8*/ 	.word	0xffffffff


	//   ....[94]....
        /*07bc*/ 	.word	0xffffffff


	//   ....[95]....
        /*07c0*/ 	.word	0xffffffff


	//   ....[96]....
        /*07c4*/ 	.word	0xffffffff


	//   ....[97]....
        /*07c8*/ 	.word	0xffffffff


	//   ....[98]....
        /*07cc*/ 	.word	0xffffffff


	//   ....[99]....
        /*07d0*/ 	.word	0xffffffff


	//   ....[100]....
        /*07d4*/ 	.word	0xffffffff


	//   ....[101]....
        /*07d8*/ 	.word	0xffffffff


	//   ....[102]....
        /*07dc*/ 	.word	0xffffffff


	//   ....[103]....
        /*07e0*/ 	.word	0xffffffff


	//   ....[104]....
        /*07e4*/ 	.word	0xffffffff


	//   ....[105]....
        /*07e8*/ 	.word	0xffffffff


	//   ....[106]....
        /*07ec*/ 	.word	0xffffffff


	//   ....[107]....
        /*07f0*/ 	.word	0xffffffff


	//   ....[108]....
        /*07f4*/ 	.word	0xffffffff


	//   ....[109]....
        /*07f8*/ 	.word	0xffffffff


	//   ....[110]....
        /*07fc*/ 	.word	0xffffffff


	//   ....[111]....
        /*0800*/ 	.word	0xffffffff


	//   ....[112]....
        /*0804*/ 	.word	0xffffffff


	//   ....[113]....
        /*0808*/ 	.word	0xffffffff


	//   ....[114]....
        /*080c*/ 	.word	0xffffffff


	//   ....[115]....
        /*0810*/ 	.word	0xffffffff


	//   ....[116]....
        /*0814*/ 	.word	0x0500000f


	//   ....[117]....
        /*0818*/ 	.word	0x0500000f


	//   ....[118]....
        /*081c*/ 	.word	0x0500000f


	//   ....[119]....
        /*0820*/ 	.word	0x0500000f


	//   ....[120]....
        /*0824*/ 	.word	0x0500000f


	//   ....[121]....
        /*0828*/ 	.word	0x0500000f


	//   ....[122]....
        /*082c*/ 	.word	0x0500000f


	//   ....[123]....
        /*0830*/ 	.word	0x0500000f


	//   ....[124]....
        /*0834*/ 	.word	0x0500000f


	//   ....[125]....
        /*0838*/ 	.word	0x0500000f


	//   ....[126]....
        /*083c*/ 	.word	0x0500000f


	//   ....[127]....
        /*0840*/ 	.word	0x0500000f


	//   ....[128]....
        /*0844*/ 	.word	0x0500000f


	//   ....[129]....
        /*0848*/ 	.word	0x0500000f


	//   ....[130]....
        /*084c*/ 	.word	0x0500000f


	//   ....[131]....
        /*0850*/ 	.word	0x0500000f


	//   ....[132]....
        /*0854*/ 	.word	0x0500000f


	//   ....[133]....
        /*0858*/ 	.word	0x0500000f


	//   ....[134]....
        /*085c*/ 	.word	0x0500000f


	//   ....[135]....
        /*0860*/ 	.word	0x0500000f


	//   ....[136]....
        /*0864*/ 	.word	0x0500000f


	//   ....[137]....
        /*0868*/ 	.word	0x0500000f


	//   ....[138]....
        /*086c*/ 	.word	0x0500000f


	//   ....[139]....
        /*0870*/ 	.word	0x0500000f


	//   ....[140]....
        /*0874*/ 	.word	0x0500000f


	//   ....[141]....
        /*0878*/ 	.word	0x0500000f


	//   ....[142]....
        /*087c*/ 	.word	0x0500000f


	//   ....[143]....
        /*0880*/ 	.word	0x0500000f


	//   ....[144]....
        /*0884*/ 	.word	0x0500000f


	//   ....[145]....
        /*0888*/ 	.word	0x0500000f


	//   ....[146]....
        /*088c*/ 	.word	0x0500000f


	//   ....[147]....
        /*0890*/ 	.word	0x0500000f


	//   ....[148]....
        /*0894*/ 	.word	0x0500000f


	//   ....[149]....
        /*0898*/ 	.word	0x0500000f


	//   ....[150]....
        /*089c*/ 	.word	0x0500000f


	//   ....[151]....
        /*08a0*/ 	.word	0x0500000f


	//   ....[152]....
        /*08a4*/ 	.word	0x0500000f


	//   ....[153]....
        /*08a8*/ 	.word	0x0500000f


	//   ....[154]....
        /*08ac*/ 	.word	0x0500000f


	//   ....[155]....
        /*08b0*/ 	.word	0x0500000f


	//   ....[156]....
        /*08b4*/ 	.word	0x0500000f


	//   ....[157]....
        /*08b8*/ 	.word	0x0500000f


	//   ....[158]....
        /*08bc*/ 	.word	0x0500000f


	//   ....[159]....
        /*08c0*/ 	.word	0x0500000f


	//   ....[160]....
        /*08c4*/ 	.word	0x0500000f


	//   ....[161]....
        /*08c8*/ 	.word	0x0500000f


	//   ....[162]....
        /*08cc*/ 	.word	0x0500000f


	//   ....[163]....
        /*08d0*/ 	.word	0x0500000f


	//   ....[164]....
        /*08d4*/ 	.word	0x0500000f


	//   ....[165]....
        /*08d8*/ 	.word	0x0500000f


	//   ....[166]....
        /*08dc*/ 	.word	0x0500000f


	//   ....[167]....
        /*08e0*/ 	.word	0x0500000f


	//   ....[168]....
        /*08e4*/ 	.word	0x0500000f


	//   ....[169]....
        /*08e8*/ 	.word	0x0500000f


	//   ....[170]....
        /*08ec*/ 	.word	0x0500000f


	//   ....[171]....
        /*08f0*/ 	.word	0x0500000f


	//   ....[172]....
        /*08f4*/ 	.word	0x0500000f


	//   ....[173]....
        /*08f8*/ 	.word	0x0500000f


	//   ....[174]....
        /*08fc*/ 	.word	0x0500000f


	//   ....[175]....
        /*0900*/ 	.word	0x0500000f


	//   ....[176]....
        /*0904*/ 	.word	0x0500000f


	//----- nvinfo : EIATTR_COOP_GROUP_INSTR_OFFSETS
	.align		4
.L_585:
        /*0908*/ 	.byte	0x04, 0x28
        /*090a*/ 	.short	(.L_587 - .L_586)


	//   ....[0]....
.L_586:
        /*090c*/ 	.word	0x00000060


	//   ....[1]....
        /*0910*/ 	.word	0x00000190


	//   ....[2]....
        /*0914*/ 	.word	0x00000240


	//   ....[3]....
        /*0918*/ 	.word	0x00000400


	//   ....[4]....
        /*091c*/ 	.word	0x00000560


	//   ....[5]....
        /*0920*/ 	.word	0x00000680


	//   ....[6]....
        /*0924*/ 	.word	0x000007e0


	//   ....[7]....
        /*0928*/ 	.word	0x00005f30


	//   ....[8]....
        /*092c*/ 	.word	0x00006630


	//   ....[9]....
        /*0930*/ 	.word	0x00006640


	//   ....[10]....
        /*0934*/ 	.word	0x00006650


	//   ....[11]....
        /*0938*/ 	.word	0x00006660


	//   ....[12]....
        /*093c*/ 	.word	0x00006960


	//   ....[13]....
        /*0940*/ 	.word	0x00006970


	//   ....[14]....
        /*0944*/ 	.word	0x00006980


	//   ....[15]....
        /*0948*/ 	.word	0x00006990


	//   ....[16]....
        /*094c*/ 	.word	0x00007c70


	//   ....[17]....
        /*0950*/ 	.word	0x00007c90


	//   ....[18]....
        /*0954*/ 	.word	0x00007ca0


	//   ....[19]....
        /*0958*/ 	.word	0x00007cb0


	//   ....[20]....
        /*095c*/ 	.word	0x00007d90


	//   ....[21]....
        /*0960*/ 	.word	0x00007da0


	//   ....[22]....
        /*0964*/ 	.word	0x00007e30


	//   ....[23]....
        /*0968*/ 	.word	0x00007e80


	//   ....[24]....
        /*096c*/ 	.word	0x00009720


	//   ....[25]....
        /*0970*/ 	.word	0x000097b0


	//   ....[26]....
        /*0974*/ 	.word	0x00009ee0


	//   ....[27]....
        /*0978*/ 	.word	0x00009f90


	//   ....[28]....
        /*097c*/ 	.word	0x0000a6d0


	//   ....[29]....
        /*0980*/ 	.word	0x0000a730


	//   ....[30]....
        /*0984*/ 	.word	0x0000b6d0


	//   ....[31]....
        /*0988*/ 	.word	0x0000b6e0


	//   ....[32]....
        /*098c*/ 	.word	0x0000c410


	//   ....[33]....
        /*0990*/ 	.word	0x0000c4b0


	//   ....[34]....
        /*0994*/ 	.word	0x0000cfd0


	//   ....[35]....
        /*0998*/ 	.word	0x0000d060


	//   ....[36]....
        /*099c*/ 	.word	0x0000eb70


	//   ....[37]....
        /*09a0*/ 	.word	0x0000ebd0


	//   ....[38]....
        /*09a4*/ 	.word	0x0000f590


	//   ....[39]....
        /*09a8*/ 	.word	0x0000f5f0


	//   ....[40]....
        /*09ac*/ 	.word	0x00010700


	//   ....[41]....
        /*09b0*/ 	.word	0x00010770


	//   ....[42]....
        /*09b4*/ 	.word	0x000107e0


	//   ....[43]....
        /*09b8*/ 	.word	0x00010810


	//   ....[44]....
        /*09bc*/ 	.word	0x00012190


	//   ....[45]....
        /*09c0*/ 	.word	0x000121e0


	//   ....[46]....
        /*09c4*/ 	.word	0x00012230


	//   ....[47]....
        /*09c8*/ 	.word	0x00012260


	//   ....[48]....
        /*09cc*/ 	.word	0x00012940


	//   ....[49]....
        /*09d0*/ 	.word	0x00012ba0


	//   ....[50]....
        /*09d4*/ 	.word	0x00012ce0


	//   ....[51]....
        /*09d8*/ 	.word	0x00012d10


	//   ....[52]....
        /*09dc*/ 	.word	0x00012e50


	//   ....[53]....
        /*09e0*/ 	.word	0x00012e70


	//   ....[54]....
        /*09e4*/ 	.word	0x00012fc0


	//   ....[55]....
        /*09e8*/ 	.word	0x00012fd0


	//   ....[56]....
        /*09ec*/ 	.word	0x00013820


	//   ....[57]....
        /*09f0*/ 	.word	0x00013830


	//   ....[58]....
        /*09f4*/ 	.word	0x00013a10


	//   ....[59]....
        /*09f8*/ 	.word	0x00013a20


	//   ....[60]....
        /*09fc*/ 	.word	0x00013bf0


	//   ....[61]....
        /*0a00*/ 	.word	0x00013c00


	//   ....[62]....
        /*0a04*/ 	.word	0x00013dd0


	//   ....[63]....
        /*0a08*/ 	.word	0x00013de0


	//   ....[64]....
        /*0a0c*/ 	.word	0x00014010


	//   ....[65]....
        /*0a10*/ 	.word	0x000141e0


	//   ....[66]....
        /*0a14*/ 	.word	0x00014210


	//   ....[67]....
        /*0a18*/ 	.word	0x00014240


	//   ....[68]....
        /*0a1c*/ 	.word	0x00014270


	//   ....[69]....
        /*0a20*/ 	.word	0x000142a0


	//   ....[70]....
        /*0a24*/ 	.word	0x000142d0


	//   ....[71]....
        /*0a28*/ 	.word	0x00014440


	//   ....[72]....
        /*0a2c*/ 	.word	0x00014470


	//   ....[73]....
        /*0a30*/ 	.word	0x000144a0


	//   ....[74]....
        /*0a34*/ 	.word	0x000144d0


	//   ....[75]....
        /*0a38*/ 	.word	0x00014500


	//   ....[76]....
        /*0a3c*/ 	.word	0x00014530


	//   ....[77]....
        /*0a40*/ 	.word	0x000145d0


	//   ....[78]....
        /*0a44*/ 	.word	0x00014630


	//   ....[79]....
        /*0a48*/ 	.word	0x000146c0


	//   ....[80]....
        /*0a4c*/ 	.word	0x000154d0


	//   ....[81]....
        /*0a50*/ 	.word	0x00016f60


	//   ....[82]....
        /*0a54*/ 	.word	0x00017b10


	//   ....[83]....
        /*0a58*/ 	.word	0x00017b20


	//   ....[84]....
        /*0a5c*/ 	.word	0x00017b40


	//   ....[85]....
        /*0a60*/ 	.word	0x00017be0


	//   ....[86]....
        /*0a64*/ 	.word	0x00017c10


	//   ....[87]....
        /*0a68*/ 	.word	0x00017c80


	//   ....[88]....
        /*0a6c*/ 	.word	0x00017cb0


	//   ....[89]....
        /*0a70*/ 	.word	0x00017d20


	//   ....[90]....
        /*0a74*/ 	.word	0x00017d50


	//   ....[91]....
        /*0a78*/ 	.word	0x00017dc0


	//   ....[92]....
        /*0a7c*/ 	.word	0x00017df0


	//   ....[93]....
        /*0a80*/ 	.word	0x00017e60


	//   ....[94]....
        /*0a84*/ 	.word	0x00017e90


	//   ....[95]....
        /*0a88*/ 	.word	0x00017eb0


	//   ....[96]....
        /*0a8c*/ 	.word	0x00017f10


	//   ....[97]....
        /*0a90*/ 	.word	0x00017f20


	//   ....[98]....
        /*0a94*/ 	.word	0x0001abf0


	//   ....[99]....
        /*0a98*/ 	.word	0x0001ac50


	//   ....[100]....
        /*0a9c*/ 	.word	0x0001ac80


	//   ....[101]....
        /*0aa0*/ 	.word	0x0001ac90


	//   ....[102]....
        /*0aa4*/ 	.word	0x0001acc0


	//   ....[103]....
        /*0aa8*/ 	.word	0x0001acf0


	//   ....[104]....
        /*0aac*/ 	.word	0x0001ad20


	//   ....[105]....
        /*0ab0*/ 	.word	0x0001ad50


	//   ....[106]....
        /*0ab4*/ 	.word	0x0001aed0


	//   ....[107]....
        /*0ab8*/ 	.word	0x0001af00


	//   ....[108]....
        /*0abc*/ 	.word	0x0001af30


	//   ....[109]....
        /*0ac0*/ 	.word	0x0001af60


	//   ....[110]....
        /*0ac4*/ 	.word	0x0001af90


	//   ....[111]....
        /*0ac8*/ 	.word	0x0001afc0


	//   ....[112]....
        /*0acc*/ 	.word	0x0001b080


	//   ....[113]....
        /*0ad0*/ 	.word	0x0001b0a0


	//   ....[114]....
        /*0ad4*/ 	.word	0x0001b110


	//   ....[115]....
        /*0ad8*/ 	.word	0x0001b7e0


	//   ....[116]....
        /*0adc*/ 	.word	0x0001bc70


	//   ....[117]....
        /*0ae0*/ 	.word	0x0001bd10


	//   ....[118]....
        /*0ae4*/ 	.word	0x0001bda0


	//   ....[119]....
        /*0ae8*/ 	.word	0x0001bdf0


	//   ....[120]....
        /*0aec*/ 	.word	0x0001be40


	//   ....[121]....
        /*0af0*/ 	.word	0x0001bed0


	//   ....[122]....
        /*0af4*/ 	.word	0x0001bf60


	//   ....[123]....
        /*0af8*/ 	.word	0x0001bfb0


	//   ....[124]....
        /*0afc*/ 	.word	0x0001c000


	//   ....[125]....
        /*0b00*/ 	.word	0x0001c0f0


	//   ....[126]....
        /*0b04*/ 	.word	0x0001c1a0


	//   ....[127]....
        /*0b08*/ 	.word	0x0001c220


	//   ....[128]....
        /*0b0c*/ 	.word	0x0001c2a0


	//   ....[129]....
        /*0b10*/ 	.word	0x0001c340


	//   ....[130]....
        /*0b14*/ 	.word	0x0001c3e0


	//   ....[131]....
        /*0b18*/ 	.word	0x0001c460


	//   ....[132]....
        /*0b1c*/ 	.word	0x0001c570


	//   ....[133]....
        /*0b20*/ 	.word	0x0001c8a0


	//   ....[134]....
        /*0b24*/ 	.word	0x0001c8f0


	//   ....[135]....
        /*0b28*/ 	.word	0x0001c980


	//   ....[136]....
        /*0b2c*/ 	.word	0x0001ca10


	//   ....[137]....
        /*0b30*/ 	.word	0x0001caa0


	//   ....[138]....
        /*0b34*/ 	.word	0x0001cb30


	//   ....[139]....
        /*0b38*/ 	.word	0x0001cbc0


	//   ....[140]....
        /*0b3c*/ 	.word	0x0001cc50


	//   ....[141]....
        /*0b40*/ 	.word	0x0001cd10


	//   ....[142]....
        /*0b44*/ 	.word	0x0001d000


	//   ....[143]....
        /*0b48*/ 	.word	0x0001d1a0


	//   ....[144]....
        /*0b4c*/ 	.word	0x0001d1f0


	//   ....[145]....
        /*0b50*/ 	.word	0x0001d250


	//   ....[146]....
        /*0b54*/ 	.word	0x0001d2f0


	//   ....[147]....
        /*0b58*/ 	.word	0x0001d3b0


	//   ....[148]....
        /*0b5c*/ 	.word	0x0001d440


	//   ....[149]....
        /*0b60*/ 	.word	0x0001d510


	//   ....[150]....
        /*0b64*/ 	.word	0x0001d5a0


	//   ....[151]....
        /*0b68*/ 	.word	0x0001d670


	//   ....[152]....
        /*0b6c*/ 	.word	0x0001d700


	//   ....[153]....
        /*0b70*/ 	.word	0x0001d7d0


	//   ....[154]....
        /*0b74*/ 	.word	0x0001d860


	//   ....[155]....
        /*0b78*/ 	.word	0x0001d930


	//   ....[156]....
        /*0b7c*/ 	.word	0x0001d9c0


	//   ....[157]....
        /*0b80*/ 	.word	0x0001da90


	//   ....[158]....
        /*0b84*/ 	.word	0x0001db20


	//   ....[159]....
        /*0b88*/ 	.word	0x0001dea0


	//   ....[160]....
        /*0b8c*/ 	.word	0x0001df40


	//   ....[161]....
        /*0b90*/ 	.word	0x0001e060


	//   ....[162]....
        /*0b94*/ 	.word	0x0001e0d0


	//   ....[163]....
        /*0b98*/ 	.word	0x0001e150


	//   ....[164]....
        /*0b9c*/ 	.word	0x0001e1d0


	//   ....[165]....
        /*0ba0*/ 	.word	0x0001e250


	//   ....[166]....
        /*0ba4*/ 	.word	0x0001e2e0


	//   ....[167]....
        /*0ba8*/ 	.word	0x0001e380


	//   ....[168]....
        /*0bac*/ 	.word	0x0001e420


	//   ....[169]....
        /*0bb0*/ 	.word	0x0001e490


	//   ....[170]....
        /*0bb4*/ 	.word	0x0001e500


	//   ....[171]....
        /*0bb8*/ 	.word	0x0001e570


	//   ....[172]....
        /*0bbc*/ 	.word	0x0001e5f0


	//   ....[173]....
        /*0bc0*/ 	.word	0x0001e670


	//   ....[174]....
        /*0bc4*/ 	.word	0x0001e710


	//   ....[175]....
        /*0bc8*/ 	.word	0x0001e7a0


	//   ....[176]....
        /*0bcc*/ 	.word	0x0001e8d0


	//----- nvinfo : EIATTR_REG_RECONFIG
	.align		4
.L_587:
        /*0bd0*/ 	.byte	0x01, 0x54
	.zero		2


	//----- nvinfo : EIATTR_SYSCALL_OFFSETS
	.align		4
        /*0bd4*/ 	.byte	0x04, 0x46
        /*0bd6*/ 	.short	(.L_589 - .L_588)


	//   ....[0]....
.L_588:
        /*0bd8*/ 	.word	0x000018c0


	//   ....[1]....
        /*0bdc*/ 	.word	0x00001a10


	//   ....[2]....
        /*0be0*/ 	.word	0x000060d0


	//   ....[3]....
        /*0be4*/ 	.word	0x000063e0


	//   ....[4]....
        /*0be8*/ 	.word	0x00016b60


	//   ....[5]....
        /*0bec*/ 	.word	0x00016cc0


	//   ....[6]....
        /*0bf0*/ 	.word	0x00016dc0


	//   ....[7]....
        /*0bf4*/ 	.word	0x00017730


	//----- nvinfo : EIATTR_MBARRIER_INSTR_OFFSETS
	.align		4
.L_589:
        /*0bf8*/ 	.byte	0x04, 0x39
        /*0bfa*/ 	.short	(.L_591 - .L_590)


	//   ....[0]....
.L_590:
        /*0bfc*/ 	.word	0x000002b0
        /*0c00*/ 	.word	0x000000ff
        /*0c04*/ 	.word	0x00022800
        /*0c08*/ 	.short	0x0100
        /*0c0a*/ 	.byte	0x08
	.zero		1


	//   ....[1]....
        /*0c0c*/ 	.word	0x000002c0
        /*0c10*/ 	.word	0x000000ff
        /*0c14*/ 	.word	0x00022820
        /*0c18*/ 	.short	0x0100
        /*0c1a*/ 	.byte	0x08
	.zero		1


	//   ....[2]....
        /*0c1c*/ 	.word	0x000003b0
        /*0c20*/ 	.word	0x000000ff
        /*0c24*/ 	.word	0x00022830
        /*0c28*/ 	.short	0x0100
        /*0c2a*/ 	.byte	0x08
	.zero		1


	//   ....[3]....
        /*0c2c*/ 	.word	0x000003c0
        /*0c30*/ 	.word	0x000000ff
        /*0c34*/ 	.word	0x00022840
        /*0c38*/ 	.short	0x0100
        /*0c3a*/ 	.byte	0x08
	.zero		1


	//   ....[4]....
        /*0c3c*/ 	.word	0x000003d0
        /*0c40*/ 	.word	0x000000ff
        /*0c44*/ 	.word	0x00022838
        /*0c48*/ 	.short	0x0100
        /*0c4a*/ 	.byte	0x08
	.zero		1


	//   ....[5]....
        /*0c4c*/ 	.word	0x000003e0
        /*0c50*/ 	.word	0x000000ff
        /*0c54*/ 	.word	0x00022848
        /*0c58*/ 	.short	0x0100
        /*0c5a*/ 	.byte	0x08
	.zero		1


	//   ....[6]....
        /*0c5c*/ 	.word	0x00000510
        /*0c60*/ 	.word	0x000000ff
        /*0c64*/ 	.word	0x00022850
        /*0c68*/ 	.short	0x0100
        /*0c6a*/ 	.byte	0x08
	.zero		1


	//   ....[7]....
        /*0c6c*/ 	.word	0x00000520
        /*0c70*/ 	.word	0x000000ff
        /*0c74*/ 	.word	0x00022860
        /*0c78*/ 	.short	0x0100
        /*0c7a*/ 	.byte	0x08
	.zero		1


	//   ....[8]....
        /*0c7c*/ 	.word	0x00000530
        /*0c80*/ 	.word	0x000000ff
        /*0c84*/ 	.word	0x00022858
        /*0c88*/ 	.short	0x0100
        /*0c8a*/ 	.byte	0x08
	.zero		1


	//   ....[9]....
        /*0c8c*/ 	.word	0x00000540
        /*0c90*/ 	.word	0x000000ff
        /*0c94*/ 	.word	0x00022868
        /*0c98*/ 	.short	0x0100
        /*0c9a*/ 	.byte	0x08
	.zero		1


	//   ....[10]....
        /*0c9c*/ 	.word	0x00000630
        /*0ca0*/ 	.word	0x000000ff
        /*0ca4*/ 	.word	0x00022870
        /*0ca8*/ 	.short	0x0100
        /*0caa*/ 	.byte	0x06
	.zero		1


	//   ....[11]....
        /*0cac*/ 	.word	0x00000640
        /*0cb0*/ 	.word	0x000000ff
        /*0cb4*/ 	.word	0x00022880
        /*0cb8*/ 	.short	0x0100
        /*0cba*/ 	.byte	0x06
	.zero		1


	//   ....[12]....
        /*0cbc*/ 	.word	0x00000650
        /*0cc0*/ 	.word	0x000000ff
        /*0cc4*/ 	.word	0x00022878
        /*0cc8*/ 	.short	0x0100
        /*0cca*/ 	.byte	0x06
	.zero		1


	//   ....[13]....
        /*0ccc*/ 	.word	0x00000660
        /*0cd0*/ 	.word	0x000000ff
        /*0cd4*/ 	.word	0x00022888
        /*0cd8*/ 	.short	0x0100
        /*0cda*/ 	.byte	0x06
	.zero		1


	//   ....[14]....
        /*0cdc*/ 	.word	0x00000790
        /*0ce0*/ 	.word	0x000000ff
        /*0ce4*/ 	.word	0x00022890
        /*0ce8*/ 	.short	0x0100
        /*0cea*/ 	.byte	0x08
	.zero		1


	//   ....[15]....
        /*0cec*/ 	.word	0x000007a0
        /*0cf0*/ 	.word	0x000000ff
        /*0cf4*/ 	.word	0x000228a0
        /*0cf8*/ 	.short	0x0100
        /*0cfa*/ 	.byte	0x08
	.zero		1


	//   ....[16]....
        /*0cfc*/ 	.word	0x000007b0
        /*0d00*/ 	.word	0x000000ff
        /*0d04*/ 	.word	0x00022898
        /*0d08*/ 	.short	0x0100
        /*0d0a*/ 	.byte	0x08
	.zero		1


	//   ....[17]....
        /*0d0c*/ 	.word	0x000007c0
        /*0d10*/ 	.word	0x000000ff
        /*0d14*/ 	.word	0x000228a8
        /*0d18*/ 	.short	0x0100
        /*0d1a*/ 	.byte	0x08
	.zero		1


	//   ....[18]....
        /*0d1c*/ 	.word	0x000008f0
        /*0d20*/ 	.word	0x000000ff
        /*0d24*/ 	.word	0x000228b0
        /*0d28*/ 	.short	0x0100
        /*0d2a*/ 	.byte	0x08
	.zero		1


	//   ....[19]....
        /*0d2c*/ 	.word	0x00000900
        /*0d30*/ 	.word	0x000000ff
        /*0d34*/ 	.word	0x000228c0
        /*0d38*/ 	.short	0x0100
        /*0d3a*/ 	.byte	0x08
	.zero		1


	//   ....[20]....
        /*0d3c*/ 	.word	0x00000910
        /*0d40*/ 	.word	0x000000ff
        /*0d44*/ 	.word	0x000228b8
        /*0d48*/ 	.short	0x0100
        /*0d4a*/ 	.byte	0x08
	.zero		1


	//   ....[21]....
        /*0d4c*/ 	.word	0x00000920
        /*0d50*/ 	.word	0x000000ff
        /*0d54*/ 	.word	0x000228c8
        /*0d58*/ 	.short	0x0100
        /*0d5a*/ 	.byte	0x08
	.zero		1


	//   ....[22]....
        /*0d5c*/ 	.word	0x00002c90
        /*0d60*/ 	.word	0x00000060
        /*0d64*/ 	.word	0x00022890
        /*0d68*/ 	.short	0x010a
        /*0d6a*/ 	.byte	0x3f
	.zero		1


	//   ....[23]....
        /*0d6c*/ 	.word	0x00003f60
        /*0d70*/ 	.word	0x00000060
        /*0d74*/ 	.word	0x00022890
        /*0d78*/ 	.short	0x010a
        /*0d7a*/ 	.byte	0x3f
	.zero		1


	//   ....[24]....
        /*0d7c*/ 	.word	0x00005040
        /*0d80*/ 	.word	0x00000060
        /*0d84*/ 	.word	0x00022890
        /*0d88*/ 	.short	0x010a
        /*0d8a*/ 	.byte	0x3f
	.zero		1


	//   ....[25]....
        /*0d8c*/ 	.word	0x00005250
        /*0d90*/ 	.word	0x00000020
        /*0d94*/ 	.word	0x00000000
        /*0d98*/ 	.short	0x0101
        /*0d9a*/ 	.byte	0x3f
	.zero		1


	//   ....[26]....
        /*0d9c*/ 	.word	0x00005290
        /*0da0*/ 	.word	0x00000060
        /*0da4*/ 	.word	0x000228b0
        /*0da8*/ 	.short	0x010a
        /*0daa*/ 	.byte	0x3f
	.zero		1


	//   ....[27]....
        /*0dac*/ 	.word	0x000058e0
        /*0db0*/ 	.word	0x00000060
        /*0db4*/ 	.word	0x00000000
        /*0db8*/ 	.short	0x0101
        /*0dba*/ 	.byte	0x3f
	.zero		1


	//   ....[28]....
        /*0dbc*/ 	.word	0x00006160
        /*0dc0*/ 	.word	0x00000012
        /*0dc4*/ 	.word	0x00022800
        /*0dc8*/ 	.short	0x010a
        /*0dca*/ 	.byte	0x3f
	.zero		1


	//   ....[29]....
        /*0dcc*/ 	.word	0x000061b0
        /*0dd0*/ 	.word	0x00000012
        /*0dd4*/ 	.word	0x00022800
        /*0dd8*/ 	.short	0x010a
        /*0dda*/ 	.byte	0x3f
	.zero		1


	//   ....[30]....
        /*0ddc*/ 	.word	0x00006bd0
        /*0de0*/ 	.word	0x00000012
        /*0de4*/ 	.word	0x00022800
        /*0de8*/ 	.short	0x010a
        /*0dea*/ 	.byte	0x3f
	.zero		1


	//   ....[31]....
        /*0dec*/ 	.word	0x000080e0
        /*0df0*/ 	.word	0x00000012
        /*0df4*/ 	.word	0x00022800
        /*0df8*/ 	.short	0x010a
        /*0dfa*/ 	.byte	0x3f
	.zero		1


	//   ....[32]....
        /*0dfc*/ 	.word	0x00009060
        /*0e00*/ 	.word	0x00000014
        /*0e04*/ 	.word	0x00022830
        /*0e08*/ 	.short	0x010a
        /*0e0a*/ 	.byte	0x3f
	.zero		1


	//   ....[33]....
        /*0e0c*/ 	.word	0x00009100
        /*0e10*/ 	.word	0x00000014
        /*0e14*/ 	.word	0x00022830
        /*0e18*/ 	.short	0x010a
        /*0e1a*/ 	.byte	0x3f
	.zero		1


	//   ....[34]....
        /*0e1c*/ 	.word	0x0000ab70
        /*0e20*/ 	.word	0x00000003
        /*0e24*/ 	.word	0x00000000
        /*0e28*/ 	.short	0x0101
        /*0e2a*/ 	.byte	0x3f
	.zero		1


	//   ....[35]....
        /*0e2c*/ 	.word	0x0000b020
        /*0e30*/ 	.word	0x00000014
        /*0e34*/ 	.word	0x00022850
        /*0e38*/ 	.short	0x010a
        /*0e3a*/ 	.byte	0x3f
	.zero		1


	//   ....[36]....
        /*0e3c*/ 	.word	0x0000b070
        /*0e40*/ 	.word	0x00000014
        /*0e44*/ 	.word	0x00022850
        /*0e48*/ 	.short	0x010a
        /*0e4a*/ 	.byte	0x3f
	.zero		1


	//   ....[37]....
        /*0e4c*/ 	.word	0x0000b4d0
        /*0e50*/ 	.word	0x00000014
        /*0e54*/ 	.word	0x00000000
        /*0e58*/ 	.short	0x0101
        /*0e5a*/ 	.byte	0x3f
	.zero		1


	//   ....[38]....
        /*0e5c*/ 	.word	0x0000b5f0
        /*0e60*/ 	.word	0x000000d3
        /*0e64*/ 	.word	0x00022830
        /*0e68*/ 	.short	0x010a
        /*0e6a*/ 	.byte	0x3f
	.zero		1


	//   ....[39]....
        /*0e6c*/ 	.word	0x0000b6a0
        /*0e70*/ 	.word	0x000000d3
        /*0e74*/ 	.word	0x00022830
        /*0e78*/ 	.short	0x010a
        /*0e7a*/ 	.byte	0x3f
	.zero		1


	//   ....[40]....
        /*0e7c*/ 	.word	0x0000d330
        /*0e80*/ 	.word	0x0000009d
        /*0e84*/ 	.word	0x00000000
        /*0e88*/ 	.short	0x0101
        /*0e8a*/ 	.byte	0x3f
	.zero		1


	//   ....[41]....
        /*0e8c*/ 	.word	0x0000dde0
        /*0e90*/ 	.word	0x000000d3
        /*0e94*/ 	.word	0x00022850
        /*0e98*/ 	.short	0x010a
        /*0e9a*/ 	.byte	0x3f
	.zero		1


	//   ....[42]....
        /*0e9c*/ 	.word	0x0000de30
        /*0ea0*/ 	.word	0x000000d3
        /*0ea4*/ 	.word	0x00022850
        /*0ea8*/ 	.short	0x010a
        /*0eaa*/ 	.byte	0x3f
	.zero		1


	//   ....[43]....
        /*0eac*/ 	.word	0x0000e1f0
        /*0eb0*/ 	.word	0x000000d3
        /*0eb4*/ 	.word	0x00000000
        /*0eb8*/ 	.short	0x0101
        /*0eba*/ 	.byte	0x3f
	.zero		1


	//   ....[44]....
        /*0ebc*/ 	.word	0x0000e2f0
        /*0ec0*/ 	.word	0x00000014
        /*0ec4*/ 	.word	0x00022830
        /*0ec8*/ 	.short	0x010a
        /*0eca*/ 	.byte	0x3f
	.zero		1


	//   ....[45]....
        /*0ecc*/ 	.word	0x0000e350
        /*0ed0*/ 	.word	0x00000014
        /*0ed4*/ 	.word	0x00022830
        /*0ed8*/ 	.short	0x010a
        /*0eda*/ 	.byte	0x3f
	.zero		1


	//   ....[46]....
        /*0edc*/ 	.word	0x0000fa40
        /*0ee0*/ 	.word	0x00000003
        /*0ee4*/ 	.word	0x00000000
        /*0ee8*/ 	.short	0x0101
        /*0eea*/ 	.byte	0x3f
	.zero		1


	//   ....[47]....
        /*0eec*/ 	.word	0x000102c0
        /*0ef0*/ 	.word	0x00000014
        /*0ef4*/ 	.word	0x00022850
        /*0ef8*/ 	.short	0x010a
        /*0efa*/ 	.byte	0x3f
	.zero		1


	//   ....[48]....
        /*0efc*/ 	.word	0x00010310
        /*0f00*/ 	.word	0x00000014
        /*0f04*/ 	.word	0x00022850
        /*0f08*/ 	.short	0x010a
        /*0f0a*/ 	.byte	0x3f
	.zero		1


	//   ....[49]....
        /*0f0c*/ 	.word	0x000106d0
        /*0f10*/ 	.word	0x00000014
        /*0f14*/ 	.word	0x00000000
        /*0f18*/ 	.short	0x0101
        /*0f1a*/ 	.byte	0x3f
	.zero		1


	//   ....[50]....
        /*0f1c*/ 	.word	0x00012b90
        /*0f20*/ 	.word	0x00000000
        /*0f24*/ 	.word	0x00000000
        /*0f28*/ 	.short	0x0101
        /*0f2a*/ 	.byte	0x3f
	.zero		1


	//   ....[51]....
        /*0f2c*/ 	.word	0x000155c0
        /*0f30*/ 	.word	0x00000006
        /*0f34*/ 	.word	0x00022820
        /*0f38*/ 	.short	0x010a
        /*0f3a*/ 	.byte	0x3f
	.zero		1


	//   ....[52]....
        /*0f3c*/ 	.word	0x000156a0
        /*0f40*/ 	.word	0x00000004
        /*0f44*/ 	.word	0x000228a0
        /*0f48*/ 	.short	0x010a
        /*0f4a*/ 	.byte	0x3f
	.zero		1


	//   ....[53]....
        /*0f4c*/ 	.word	0x000158f0
        /*0f50*/ 	.word	0x00000004
        /*0f54*/ 	.word	0x000228c0
        /*0f58*/ 	.short	0x010a
        /*0f5a*/ 	.byte	0x3f
	.zero		1


	//   ....[54]....
        /*0f5c*/ 	.word	0x00015fb0
        /*0f60*/ 	.word	0x00000005
        /*0f64*/ 	.word	0x000228a0
        /*0f68*/ 	.short	0x010a
        /*0f6a*/ 	.byte	0x3f
	.zero		1


	//   ....[55]....
        /*0f6c*/ 	.word	0x000161f0
        /*0f70*/ 	.word	0x00000005
        /*0f74*/ 	.word	0x000228c0
        /*0f78*/ 	.short	0x010a
        /*0f7a*/ 	.byte	0x3f
	.zero		1


	//   ....[56]....
        /*0f7c*/ 	.word	0x00017210
        /*0f80*/ 	.word	0x00000000
        /*0f84*/ 	.word	0x00022840
        /*0f88*/ 	.short	0x010a
        /*0f8a*/ 	.byte	0x3f
	.zero		1


	//   ....[57]....
        /*0f8c*/ 	.word	0x00018030
        /*0f90*/ 	.word	0x00000008
        /*0f94*/ 	.word	0x00022800
        /*0f98*/ 	.short	0x0107
        /*0f9a*/ 	.byte	0x3f
	.zero		1


	//   ....[58]....
        /*0f9c*/ 	.word	0x00018130
        /*0fa0*/ 	.word	0x00000002
        /*0fa4*/ 	.word	0x00022800
        /*0fa8*/ 	.short	0x0101
        /*0faa*/ 	.byte	0x3f
	.zero		1


	//   ....[59]....
        /*0fac*/ 	.word	0x00018150
        /*0fb0*/ 	.word	0x00000002
        /*0fb4*/ 	.word	0x00022820
        /*0fb8*/ 	.short	0x010a
        /*0fba*/ 	.byte	0x3f
	.zero		1


	//   ....[60]....
        /*0fbc*/ 	.word	0x00018250
        /*0fc0*/ 	.word	0x00000002
        /*0fc4*/ 	.word	0x00022860
        /*0fc8*/ 	.short	0x010a
        /*0fca*/ 	.byte	0x3f
	.zero		1


	//   ....[61]....
        /*0fcc*/ 	.word	0x00018b40
        /*0fd0*/ 	.word	0x00000002
        /*0fd4*/ 	.word	0x00022840
        /*0fd8*/ 	.short	0x010a
        /*0fda*/ 	.byte	0x3f
	.zero		1


	//   ....[62]....
        /*0fdc*/ 	.word	0x00018da0
        /*0fe0*/ 	.word	0x00000002
        /*0fe4*/ 	.word	0x00022860
        /*0fe8*/ 	.short	0x010a
        /*0fea*/ 	.byte	0x3f
	.zero		1


	//   ....[63]....
        /*0fec*/ 	.word	0x00019620
        /*0ff0*/ 	.word	0x00000003
        /*0ff4*/ 	.word	0x00022840
        /*0ff8*/ 	.short	0x010a
        /*0ffa*/ 	.byte	0x3f
	.zero		1


	//   ....[64]....
        /*0ffc*/ 	.word	0x00019870
        /*1000*/ 	.word	0x00000003
        /*1004*/ 	.word	0x00022860
        /*1008*/ 	.short	0x010a
        /*100a*/ 	.byte	0x3f
	.zero		1


	//   ....[65]....
        /*100c*/ 	.word	0x0001a080
        /*1010*/ 	.word	0x00000003
        /*1014*/ 	.word	0x00022840
        /*1018*/ 	.short	0x010a
        /*101a*/ 	.byte	0x3f
	.zero		1


	//   ....[66]....
        /*101c*/ 	.word	0x0001a2e0
        /*1020*/ 	.word	0x00000003
        /*1024*/ 	.word	0x00022860
        /*1028*/ 	.short	0x010a
        /*102a*/ 	.byte	0x3f
	.zero		1


	//   ....[67]....
        /*102c*/ 	.word	0x0001b760
        /*1030*/ 	.word	0x00000000
        /*1034*/ 	.word	0x00022820
        /*1038*/ 	.short	0x010a
        /*103a*/ 	.byte	0x3f
	.zero		1


	//   ....[68]....
        /*103c*/ 	.word	0x0001b910
        /*1040*/ 	.word	0x00000006
        /*1044*/ 	.word	0x00000000
        /*1048*/ 	.short	0x010a
        /*104a*/ 	.byte	0x3f
	.zero		1


	//   ....[69]....
        /*104c*/ 	.word	0x0001b980
        /*1050*/ 	.word	0x00000007
        /*1054*/ 	.word	0x00000000
        /*1058*/ 	.short	0x010a
        /*105a*/ 	.byte	0x3f
	.zero		1


	//   ....[70]....
        /*105c*/ 	.word	0x0001b9f0
        /*1060*/ 	.word	0x00000004
        /*1064*/ 	.word	0x00000000
        /*1068*/ 	.short	0x010a
        /*106a*/ 	.byte	0x3f
	.zero		1


	//   ....[71]....
        /*106c*/ 	.word	0x0001ba20
        /*1070*/ 	.word	0x00000003
        /*1074*/ 	.word	0x00000000
        /*1078*/ 	.short	0x010a
        /*107a*/ 	.byte	0x3f
	.zero		1


	//   ....[72]....
        /*107c*/ 	.word	0x0001ba80
        /*1080*/ 	.word	0x00000060
        /*1084*/ 	.word	0x00022890
        /*1088*/ 	.short	0x010a
        /*108a*/ 	.byte	0x3f
	.zero		1


	//   ....[73]....
        /*108c*/ 	.word	0x0001bad0
        /*1090*/ 	.word	0x00000060
        /*1094*/ 	.word	0x00022890
        /*1098*/ 	.short	0x010a
        /*109a*/ 	.byte	0x3f
	.zero		1


	//   ....[74]....
        /*109c*/ 	.word	0x0001bb20
        /*10a0*/ 	.word	0x00000060
        /*10a4*/ 	.word	0x00022890
        /*10a8*/ 	.short	0x010a
        /*10aa*/ 	.byte	0x3f
	.zero		1


	//   ....[75]....
        /*10ac*/ 	.word	0x0001bb70
        /*10b0*/ 	.word	0x00000060
        /*10b4*/ 	.word	0x000228b0
        /*10b8*/ 	.short	0x010a
        /*10ba*/ 	.byte	0x3f
	.zero		1


	//   ....[76]....
        /*10bc*/ 	.word	0x0001c030
        /*10c0*/ 	.word	0x00000012
        /*10c4*/ 	.word	0x00022800
        /*10c8*/ 	.short	0x010a
        /*10ca*/ 	.byte	0x3f
	.zero		1


	//   ....[77]....
        /*10cc*/ 	.word	0x0001c620
        /*10d0*/ 	.word	0x00000012
        /*10d4*/ 	.word	0x00022800
        /*10d8*/ 	.short	0x010a
        /*10da*/ 	.byte	0x3f
	.zero		1


	//   ....[78]....
        /*10dc*/ 	.word	0x0001c670
        /*10e0*/ 	.word	0x00000014
        /*10e4*/ 	.word	0x00022830
        /*10e8*/ 	.short	0x010a
        /*10ea*/ 	.byte	0x3f
	.zero		1


	//   ....[79]....
        /*10ec*/ 	.word	0x0001c6c0
        /*10f0*/ 	.word	0x00000014
        /*10f4*/ 	.word	0x00022850
        /*10f8*/ 	.short	0x010a
        /*10fa*/ 	.byte	0x3f
	.zero		1


	//   ....[80]....
        /*10fc*/ 	.word	0x0001c710
        /*1100*/ 	.word	0x000000d3
        /*1104*/ 	.word	0x00022830
        /*1108*/ 	.short	0x010a
        /*110a*/ 	.byte	0x3f
	.zero		1


	//   ....[81]....
        /*110c*/ 	.word	0x0001c760
        /*1110*/ 	.word	0x000000d3
        /*1114*/ 	.word	0x00022850
        /*1118*/ 	.short	0x010a
        /*111a*/ 	.byte	0x3f
	.zero		1


	//   ....[82]....
        /*111c*/ 	.word	0x0001c7b0
        /*1120*/ 	.word	0x00000014
        /*1124*/ 	.word	0x00022830
        /*1128*/ 	.short	0x010a
        /*112a*/ 	.byte	0x3f
	.zero		1


	//   ....[83]....
        /*112c*/ 	.word	0x0001c800
        /*1130*/ 	.word	0x00000014
        /*1134*/ 	.word	0x00022850
        /*1138*/ 	.short	0x010a
        /*113a*/ 	.byte	0x3f
	.zero		1


	//   ....[84]....
        /*113c*/ 	.word	0x0001cde0
        /*1140*/ 	.word	0x00000005
        /*1144*/ 	.word	0x00022820
        /*1148*/ 	.short	0x010a
        /*114a*/ 	.byte	0x3f
	.zero		1


	//   ....[85]....
        /*114c*/ 	.word	0x0001ce30
        /*1150*/ 	.word	0x00000004
        /*1154*/ 	.word	0x000228a0
        /*1158*/ 	.short	0x010a
        /*115a*/ 	.byte	0x3f
	.zero		1


	//   ....[86]....
        /*115c*/ 	.word	0x0001ce80
        /*1160*/ 	.word	0x00000004
        /*1164*/ 	.word	0x000228c0
        /*1168*/ 	.short	0x010a
        /*116a*/ 	.byte	0x3f
	.zero		1


	//   ....[87]....
        /*116c*/ 	.word	0x0001ced0
        /*1170*/ 	.word	0x00000005
        /*1174*/ 	.word	0x000228a0
        /*1178*/ 	.short	0x010a
        /*117a*/ 	.byte	0x3f
	.zero		1


	//   ....[88]....
        /*117c*/ 	.word	0x0001cf20
        /*1180*/ 	.word	0x00000005
        /*1184*/ 	.word	0x000228c0
        /*1188*/ 	.short	0x010a
        /*118a*/ 	.byte	0x3f
	.zero		1


	//   ....[89]....
        /*118c*/ 	.word	0x0001d0c0
        /*1190*/ 	.word	0x00000000
        /*1194*/ 	.word	0x00022840
        /*1198*/ 	.short	0x010a
        /*119a*/ 	.byte	0x3f
	.zero		1


	//   ....[90]....
        /*119c*/ 	.word	0x0001dbc0
        /*11a0*/ 	.word	0x00000002
        /*11a4*/ 	.word	0x00022820
        /*11a8*/ 	.short	0x010a
        /*11aa*/ 	.byte	0x3f
	.zero		1


	//   ....[91]....
        /*11ac*/ 	.word	0x0001dc10
        /*11b0*/ 	.word	0x00000002
        /*11b4*/ 	.word	0x00022860
        /*11b8*/ 	.short	0x010a
        /*11ba*/ 	.byte	0x3f
	.zero		1


	//   ....[92]....
        /*11bc*/ 	.word	0x0001dc60
        /*11c0*/ 	.word	0x00000002
        /*11c4*/ 	.word	0x00022840
        /*11c8*/ 	.short	0x010a
        /*11ca*/ 	.byte	0x3f
	.zero		1


	//   ....[93]....
        /*11cc*/ 	.word	0x0001dcb0
        /*11d0*/ 	.word	0x00000002
        /*11d4*/ 	.word	0x00022860
        /*11d8*/ 	.short	0x010a
        /*11da*/ 	.byte	0x3f
	.zero		1


	//   ....[94]....
        /*11dc*/ 	.word	0x0001dd00
        /*11e0*/ 	.word	0x00000003
        /*11e4*/ 	.word	0x00022840
        /*11e8*/ 	.short	0x010a
        /*11ea*/ 	.byte	0x3f
	.zero		1


	//   ....[95]....
        /*11ec*/ 	.word	0x0001dd50
        /*11f0*/ 	.word	0x00000003
        /*11f4*/ 	.word	0x00022860
        /*11f8*/ 	.short	0x010a
        /*11fa*/ 	.byte	0x3f
	.zero		1


	//   ....[96]....
        /*11fc*/ 	.word	0x0001dda0
        /*1200*/ 	.word	0x00000003
        /*1204*/ 	.word	0x00022840
        /*1208*/ 	.short	0x010a
        /*120a*/ 	.byte	0x3f
	.zero		1


	//   ....[97]....
        /*120c*/ 	.word	0x0001ddf0
        /*1210*/ 	.word	0x00000003
        /*1214*/ 	.word	0x00022860
        /*1218*/ 	.short	0x010a
        /*121a*/ 	.byte	0x3f
	.zero		1


	//   ....[98]....
        /*121c*/ 	.word	0x0001e7f0
        /*1220*/ 	.word	0x00000000
        /*1224*/ 	.word	0x00022820
        /*1228*/ 	.short	0x010a
        /*122a*/ 	.byte	0x3f
	.zero		1


	//   ....[99]....
        /*122c*/ 	.word	0x0001e990
        /*1230*/ 	.word	0x00000006
        /*1234*/ 	.word	0x00000000
        /*1238*/ 	.short	0x010a
        /*123a*/ 	.byte	0x3f
	.zero		1


	//   ....[100]....
        /*123c*/ 	.word	0x0001e9e0
        /*1240*/ 	.word	0x00000007
        /*1244*/ 	.word	0x00000000
        /*1248*/ 	.short	0x010a
        /*124a*/ 	.byte	0x3f
	.zero		1


	//   ....[101]....
        /*124c*/ 	.word	0x0001ea30
        /*1250*/ 	.word	0x00000004
        /*1254*/ 	.word	0x00000000
        /*1258*/ 	.short	0x010a
        /*125a*/ 	.byte	0x3f
	.zero		1


	//----- nvinfo : EIATTR_NUM_MBARRIERS
	.align		4
.L_591:
        /*125c*/ 	.byte	0x03, 0x38
        /*125e*/ 	.short	0x0016


	//----- nvinfo : EIATTR_EXIT_INSTR_OFFSETS
	.align		4
        /*1260*/ 	.byte	0x04, 0x1c
        /*1262*/ 	.short	(.L_593 - .L_592)


	//   ....[0]....
.L_592:
        /*1264*/ 	.word	0x0001ba70


	//----- nvinfo : EIATTR_MAX_THREADS
	.align		4
.L_593:
        /*1268*/ 	.byte	0x04, 0x05
        /*126a*/ 	.short	(.L_595 - .L_594)
.L_594:
        /*126c*/ 	.word	0x00000180
        /*1270*/ 	.word	0x00000001
        /*1274*/ 	.word	0x00000001


	//----- nvinfo : EIATTR_CRS_STACK_SIZE
	.align		4
.L_595:
        /*1278*/ 	.byte	0x04, 0x1e
        /*127a*/ 	.short	(.L_597 - .L_596)
.L_596:
        /*127c*/ 	.word	0x00000000


	//----- nvinfo : EIATTR_CBANK_PARAM_SIZE
	.align		4
.L_597:
        /*1280*/ 	.byte	0x03, 0x19
        /*1282*/ 	.short	0x0af0


	//----- nvinfo : EIATTR_PARAM_CBANK
	.align		4
        /*1284*/ 	.byte	0x04, 0x0a
        /*1286*/ 	.short	(.L_599 - .L_598)
	.align		4
.L_598:
        /*1288*/ 	.word	index@(.nv.constant0._ZN7cutlass13device_kernelIN5flash11enable_sm90INS1_16FlashAttnFwdSm90INS1_25CollectiveMainloopFwdSm90ILi2EN4cute5tupleIJNS5_1CILi1EEES8_S8_EEENS6_IJNS7_ILi128EEENS7_ILi96EEENS7_ILi64EEEEEELi256ENS_10bfloat16_tEfNS_4arch4Sm90ELb1ELb0ELb1ELb1ELb0ELb1ELb0ELb1ELb0ELb1ELb0ELb0EEENS1_21CollectiveEpilogueFwdINS6_IJSA_NS7_ILi256EEESB_EEES9_SE_SG_Li256ELb1ELb1ELb0ELb0EEENS1_36VarlenDynamicPersistentTileSchedulerILi128ELi96ELi256ELi128ELb0ELb1ELb1ELb1ELb1ELb1EEEEEEEEEvNT_6ParamsE)
        /*128c*/ 	.short	0x0210
        /*128e*/ 	.short	0x0af0


	//----- nvinfo : EIATTR_SW_WAR
	.align		4
.L_599:
        /*1290*/ 	.byte	0x04, 0x36
        /*1292*/ 	.short	(.L_601 - .L_600)
.L_600:
        /*1294*/ 	.word	0x00000008
.L_601:


//--------------------- .nv.info._ZN7cutlass13device_kernelIN5flash11enable_sm90INS1_16FlashAttnFwdSm90INS1_25CollectiveMainloopFwdSm90ILi2EN4cute5tupleIJNS5_1CILi1EEES8_S8_EEENS6_IJNS7_ILi128EEENS7_ILi96EEENS7_ILi64EEEEEELi256ENS_10bfloat16_tEfNS_4arch4Sm90ELb1ELb0ELb1ELb1ELb0ELb0ELb1ELb1ELb0ELb1ELb0ELb0EEENS1_21CollectiveEpilogueFwdINS6_IJSA_NS7_ILi256EEESB_EEES9_SE_SG_Li256ELb1ELb1ELb0ELb0EEENS1_36VarlenDynamicPersistentTileSchedulerILi128ELi96ELi256ELi128ELb0ELb1ELb1ELb1ELb1ELb1EEEEEEEEEvNT_6ParamsE --------------------------
	.section	.nv.info._ZN7cutlass13device_kernelIN5flash11enable_sm90INS1_16FlashAttnFwdSm90INS1_25CollectiveMainloopFwdSm90ILi2EN4cute5tupleIJNS5_1CILi1EEES8_S8_EEENS6_IJNS7_ILi128EEENS7_ILi96EEENS7_ILi64EEEEEELi256ENS_10bfloat16_tEfNS_4arch4Sm90ELb1ELb0ELb1ELb1ELb0ELb0ELb1ELb1ELb0ELb1ELb0ELb0EEENS1_21CollectiveEpilogueFwdINS6_IJSA_NS7_ILi256EEESB_EEES9_SE_SG_Li256ELb1ELb1ELb0ELb0EEENS1_36VarlenDynamicPersistentTileSchedulerILi128ELi96ELi256ELi128ELb0ELb1ELb1ELb1ELb1ELb1EEEEEEEEEvNT_6ParamsE,"",@"SHT_CUDA_INFO"
	.sectionflags	@""
	.align	4


	//----- nvinfo : EIATTR_CUDA_API_VERSION
	.align		4
        /*0000*/ 	.byte	0x04, 0x37
        /*0002*/ 	.short	(.L_603 - .L_602)
.L_602:
        /*0004*/ 	.word	0x00000082


	//----- nvinfo : EIATTR_KPARAM_INFO
	.align		4
.L_603:
        /*0008*/ 	.byte	0x04, 0x17
        /*000a*/ 	.short	(.L_605 - .L_604)
.L_604:
        /*000c*/ 	.word	0x00000000
        /*0010*/ 	.short	0x0000
        /*0012*/ 	.short	0x0070
        /*0014*/ 	.byte	0x00, 0xf0, 0x01, 0x2e


	//----- nvinfo : EIATTR_SPARSE_MMA_MASK
	.align		4
.L_605:
        /*0018*/ 	.byte	0x03, 0x50
        /*001a*/ 	.short	0x0000


	//----- nvinfo : EIATTR_MAXREG_COUNT
	.align		4
        /*001c*/ 	.byte	0x03, 0x1b
        /*001e*/ 	.short	0x00a8


	//----- nvinfo : EIATTR_NUM_BARRIERS
	.align		4
        /*0020*/ 	.byte	0x02, 0x4c
        /*0022*/ 	.byte	0x10
	.zero		1


	//----- nvinfo : EIATTR_EXTERNS
	.align		4
        /*0024*/ 	.byte	0x04, 0x0f
        /*0026*/ 	.short	(.L_607 - .L_606)


	//   ....[0]....
	.align		4
.L_606:
        /*0028*/ 	.word	index@(__assertfail)


	//----- nvinfo : EIATTR_ANNOTATIONS
	.align		4
.L_607:
        /*002c*/ 	.byte	0x04, 0x55
        /*002e*/ 	.short	(.L_609 - .L_608)


	//   ....[0]....
.L_608:
        /* <DEDUP_REMOVED lines=97> */


	//----- nvinfo : EIATTR_MERCURY_ISA_VERSION
	.align		4
.L_609:
        /*0630*/ 	.byte	0x03, 0x5f
        /*0632*/ 	.short	0x0101


	//----- nvinfo : EIATTR_UNUSED_LOAD_BYTE_OFFSET
	.align		4
        /*0634*/ 	.byte	0x04, 0x44
        /*0636*/ 	.short	(.L_611 - .L_610)


	//   ....[0]....
.L_610:
        /*0638*/ 	.word	0x00000a80
        /*063c*/ 	.word	0x0000fff0


	//   ....[1]....
        /*0640*/ 	.word	0x0000ac50
        /*0644*/ 	.word	0x0000fff0


	//----- nvinfo : EIATTR_INT_WARP_WIDE_INSTR_OFFSETS
	.align		4
.L_611:
        /*0648*/ 	.byte	0x04, 0x31
        /*064a*/ 	.short	(.L_613 - .L_612)


	//   ....[0]....
.L_612:
        /*064c*/ 	.word	0x00000130


	//   ....[1]....
        /*0650*/ 	.word	0x00000170


	//   ....[2]....
        /*0654*/ 	.word	0x000001e0


	//   ....[3]....
        /*0658*/ 	.word	0x000001f0


	//   ....[4]....
        /*065c*/ 	.word	0x0000ee10


	//   ....[5]....
        /*0660*/ 	.word	0x0000eea0


	//   ....[6]....
        /*0664*/ 	.word	0x00013a50


	//   ....[7]....
        /*0668*/ 	.word	0x00013ae0


	//----- nvinfo : EIATTR_COOP_GROUP_MASK_REGIDS
	.align		4
.L_613:
        /*066c*/ 	.byte	0x04, 0x29
        /*066e*/ 	.short	(.L_615 - .L_614)


	//   ....[0]....
.L_614:
        /*0670*/ 	.word	0xffffffff


	//   ....[1]....
        /*0674*/ 	.word	0xffffffff


	//   ....[2]....
        /*0678*/ 	.word	0xffffffff


	//   ....[3]....
        /*067c*/ 	.word	0xffffffff


	//   ....[4]....
        /*0680*/ 	.word	0xffffffff


	//   ....[5]....
        /*0684*/ 	.word	0xffffffff


	//   ....[6]....
        /*0688*/ 	.word	0xffffffff


	//   ....[7]....
        /*068c*/ 	.word	0xffffffff


	//   ....[8]....
        /*0690*/ 	.word	0xffffffff


	//   ....[9]....
        /*0694*/ 	.word	0xffffffff


	//   ....[10]....
        /*0698*/ 	.word	0xffffffff


	//   ....[11]....
        /*069c*/ 	.word	0xffffffff


	//   ....[12]....
        /*06a0*/ 	.word	0xffffffff


	//   ....[13]....
        /*06a4*/ 	.word	0xffffffff


	//   ....[14]....
        /*06a8*/ 	.word	0xffffffff


	//   ....[15]....
        /*06ac*/ 	.word	0xffffffff


	//   ....[16]....
        /*06b0*/ 	.word	0xffffffff


	//   ....[17]....
        /*06b4*/ 	.word	0xffffffff


	//   ....[18]....
        /*06b8*/ 	.word	0xffffffff


	//   ....[19]....
        /*06bc*/ 	.word	0xffffffff


	//   ....[20]....
        /*06c0*/ 	.word	0xffffffff


	//   ....[21]....
        /*06c4*/ 	.word	0xffffffff


	//   ....[22]....
        /*06c8*/ 	.word	0xffffffff


	//   ....[23]....
        /*06cc*/ 	.word	0xffffffff


	//   ....[24]....
        /*06d0*/ 	.word	0xffffffff


	//   ....[25]....
        /*06d4*/ 	.word	0xffffffff


	//   ....[26]....
        /*06d8*/ 	.word	0xffffffff


	//   ....[27]....
        /*06dc*/ 	.word	0xffffffff


	//   ....[28]....
        /*06e0*/ 	.word	0xffffffff


	//   ....[29]....
        /*06e4*/ 	.word	0xffffffff


	//   ....[30]....
        /*06e8*/ 	.word	0xffffffff


	//   ....[31]....
        /*06ec*/ 	.word	0xffffffff


	//   ....[32]....
        /*06f0*/ 	.word	0xffffffff


	//   ....[33]....
        /*06f4*/ 	.word	0xffffffff


	//   ....[34]....
        /*06f8*/ 	.word	0xffffffff


	//   ....[35]....
        /*06fc*/ 	.word	0xffffffff


	//   ....[36]....
        /*0700*/ 	.word	0xffffffff


	//   ....[37]....
        /*0704*/ 	.word	0xffffffff


	//   ....[38]....
        /*0708*/ 	.word	0xffffffff


	//   ....[39]....
        /*070c*/ 	.word	0xffffffff


	//   ....[40]....
        /*0710*/ 	.word	0xffffffff


	//   ....[41]....
        /*0714*/ 	.word	0xffffffff


	//   ....[42]....
        /*0718*/ 	.word	0xffffffff


	//   ....[43]....
        /*071c*/ 	.word	0xffffffff


	//   ....[44]....
        /*0720*/ 	.word	0xffffffff


	//   ....[45]....
        /*0724*/ 	.word	0xffffffff


	//   ....[46]....
        /*0728*/ 	.word	0xffffffff


	//   ....[47]....
        /*072c*/ 	.word	0xffffffff


	//   ....[48]....
        /*0730*/ 	.word	0xffffffff


	//   ....[49]....
        /*0734*/ 	.word	0xffffffff


	//   ....[50]....
        /*0738*/ 	.word	0xffffffff


	//   ....[51]....
        /*073c*/ 	.word	0xffffffff


	//   ....[52]....
        /*0740*/ 	.word	0xffffffff


	//   ....[53]....
        /*0744*/ 	.word	0xffffffff


	//   ....[54]....
        /*0748*/ 	.word	0xffffffff


	//   ....[55]....
        /*074c*/ 	.word	0xffffffff


	//   ....[56]....
        /*0750*/ 	.word	0xffffffff


	//   ....[57]....
        /*0754*/ 	.word	0xffffffff


	//   ....[58]....
        /*0758*/ 	.word	0xffffffff


	//   ....[59]....
        /*075c*/ 	.word	0xffffffff


	//   ....[60]....
        /*0760*/ 	.word	0xffffffff


	//   ....[61]....
        /*0764*/ 	.word	0xffffffff


	//   ....[62]....
        /*0768*/ 	.word	0xffffffff


	//   ....[63]....
        /*076c*/ 	.word	0xffffffff


	//   ....[64]....
        /*0770*/ 	.word	0xffffffff


	//   ....[65]....
        /*0774*/ 	.word	0xffffffff


	//   ....[66]....
        /*0778*/ 	.word	0xffffffff


	//   ....[67]....
        /*077c*/ 	.word	0xffffffff


	//   ....[68]....
        /*0780*/ 	.word	0xffffffff


	//   ....[69]....
        /*0784*/ 	.word	0xffffffff


	//   ....[70]....
        /*0788*/ 	.word	0xffffffff


	//   ....[71]....
        /*078c*/ 	.word	0xffffffff


	//   ....[72]....
        /*0790*/ 	.word	0xffffffff


	//   ....[73]....
        /*0794*/ 	.word	0xffffffff


	//   ....[74]....
        /*0798*/ 	.word	0xffffffff


	//   ....[75]....
        /*079c*/ 	.word	0xffffffff


	//   ....[76]....
        /*07a0*/ 	.word	0xffffffff


	//   ....[77]....
        /*07a4*/ 	.word	0xffffffff


	//   ....[78]....
        /*07a8*/ 	.word	0xffffffff


	//   ....[79]....
        /*07ac*/ 	.word	0xffffffff


	//   ....[80]....
        /*07b0*/ 	.word	0xffffffff


	//   ....[81]....
        /*07b4*/ 	.word	0xffffffff


	//   ....[82]....
        /*07b8*/ 	.word	0xffffffff


	//   ....[83]....
        /*07bc*/ 	.word	0xffffffff


	//   ....[84]....
        /*07c0*/ 	.word	0xffffffff


	//   ....[85]....
        /*07c4*/ 	.word	0xffffffff


	//   ....[86]....
        /*07c8*/ 	.word	0xffffffff


	//   ....[87]....
        /*07cc*/ 	.word	0xffffffff


	//   ....[88]....
        /*07d0*/ 	.word	0xffffffff


	//   ....[89]....
        /*07d4*/ 	.word	0xffffffff


	//   ....[90]....
        /*07d8*/ 	.word	0xffffffff


	//   ....[91]....
        /*07dc*/ 	.word	0xffffffff


	//   ....[92]....
        /*07e0*/ 	.word	0xffffffff


	//   ....[93]....
        /*07e4*/ 	.word	0xffffffff


	//   ....[94]....
        /*07e8*/ 	.word	0xffffffff


	//   ....[95]....
        /*07ec*/ 	.word	0xffffffff


	//   ....[96]....
        /*07f0*/ 	.word	0xffffffff


	//   ....[97]....
        /*07f4*/ 	.word	0xffffffff


	//   ....[98]....
        /*07f8*/ 	.word	0xffffffff


	//   ....[99]....
        /*07fc*/ 	.word	0xffffffff


	//   ....[100]....
        /*0800*/ 	.word	0xffffffff


	//   ....[101]....
        /*0804*/ 	.word	0xffffffff


	//   ....[102]....
        /*0808*/ 	.word	0xffffffff


	//   ....[103]....
        /*080c*/ 	.word	0xffffffff


	//   ....[104]....
        /*0810*/ 	.word	0xffffffff


	//   ....[105]....
        /*0814*/ 	.word	0xffffffff


	//   ....[106]....
        /*0818*/ 	.word	0xffffffff


	//   ....[107]....
        /*081c*/ 	.word	0xffffffff


	//   ....[108]....
        /*0820*/ 	.word	0xffffffff


	//   ....[109]....
        /*0824*/ 	.word	0xffffffff


	//   ....[110]....
        /*0828*/ 	.word	0xffffffff


	//   ....[111]....
        /*082c*/ 	.word	0xffffffff


	//   ....[112]....
        /*0830*/ 	.word	0xffffffff


	//   ....[113]....
        /*0834*/ 	.word	0xffffffff


	//   ....[114]....
        /*0838*/ 	.word	0xffffffff


	//   ....[115]....
        /*083c*/ 	.word	0x0500000f


	//   ....[116]....
        /*0840*/ 	.word	0x0500000f


	//   ....[117]....
        /*0844*/ 	.word	0x0500000f


	//   ....[118]....
        /*0848*/ 	.word	0x0500000f


	//   ....[119]....
        /*084c*/ 	.word	0x0500000f


	//   ....[120]....
        /*0850*/ 	.word	0x0500000f


	//   ....[121]....
        /*0854*/ 	.word	0x0500000f


	//   ....[122]....
        /*0858*/ 	.word	0x0500000f


	//   ....[123]....
        /*085c*/ 	.word	0x0500000f


	//   ....[124]....
        /*0860*/ 	.word	0x0500000f


	//   ....[125]....
        /*0864*/ 	.word	0x0500000f


	//   ....[126]....
        /*0868*/ 	.word	0x0500000f


	//   ....[127]....
        /*086c*/ 	.word	0x0500000f


	//   ....[128]....
        /*0870*/ 	.word	0x0500000f


	//   ....[129]....
        /*0874*/ 	.word	0x0500000f


	//   ....[130]....
        /*0878*/ 	.word	0x0500000f


	//   ....[131]....
        /*087c*/ 	.word	0x0500000f


	//   ....[132]....
        /*0880*/ 	.word	0x0500000f


	//   ....[133]....
        /*0884*/ 	.word	0x0500000f


	//   ....[134]....
        /*0888*/ 	.word	0x0500000f


	//   ....[135]....
        /*088c*/ 	.word	0x0500000f


	//   ....[136]....
        /*0890*/ 	.word	0x0500000f


	//   ....[137]....
        /*0894*/ 	.word	0x0500000f


	//   ....[138]....
        /*0898*/ 	.word	0x0500000f


	//   ....[139]....
        /*089c*/ 	.word	0x0500000f


	//   ....[140]....
        /*08a0*/ 	.word	0x0500000f


	//   ....[141]....
        /*08a4*/ 	.word	0x0500000f


	//   ....[142]....
        /*08a8*/ 	.word	0x0500000f


	//   ....[143]....
        /*08ac*/ 	.word	0x0500000f


	//   ....[144]....
        /*08b0*/ 	.word	0x0500000f


	//   ....[145]....
        /*08b4*/ 	.word	0x0500000f


	//   ....[146]....
        /*08b8*/ 	.word	0x0500000f


	//   ....[147]....
        /*08bc*/ 	.word	0x0500000f


	//   ....[148]....
        /*08c0*/ 	.word	0x0500000f


	//   ....[149]....
        /*08c4*/ 	.word	0x0500000f


	//   ....[150]....
        /*08c8*/ 	.word	0x0500000f


	//   ....[151]....
        /*08cc*/ 	.word	0x0500000f


	//   ....[152]....
        /*08d0*/ 	.word	0x0500000f


	//   ....[153]....
        /*08d4*/ 	.word	0x0500000f


	//   ....[154]....
        /*08d8*/ 	.word	0x0500000f


	//   ....[155]....
        /*08dc*/ 	.word	0x0500000f


	//   ....[156]....
        /*08e0*/ 	.word	0x0500000f


	//   ....[157]....
        /*08e4*/ 	.word	0x0500000f


	//   ....[158]....
        /*08e8*/ 	.word	0x0500000f


	//   ....[159]....
        /*08ec*/ 	.word	0x0500000f


	//   ....[160]....
        /*08f0*/ 	.word	0x0500000f


	//   ....[161]....
        /*08f4*/ 	.word	0x0500000f


	//   ....[162]....
        /*08f8*/ 	.word	0x0500000f


	//   ....[163]....
        /*08fc*/ 	.word	0x0500000f


	//   ....[164]....
        /*0900*/ 	.word	0x0500000f


	//   ....[165]....
        /*0904*/ 	.word	0x0500000f


	//----- nvinfo : EIATTR_COOP_GROUP_INSTR_OFFSETS
	.align		4
.L_615:
        /*0908*/ 	.byte	0x04, 0x28
        /*090a*/ 	.short	(.L_617 - .L_616)


	//   ....[0]....
.L_616:
        /*090c*/ 	.word	0x00000070


	//   ....[1]....
        /*0910*/ 	.word	0x00000140


	//   ....[2]....
        /*0914*/ 	.word	0x00000190


	//   ....[3]....
        /*0918*/ 	.word	0x000003e0


	//   ....[4]....
        /*091c*/ 	.word	0x00000540


	//   ....[5]....
        /*0920*/ 	.word	0x00000660


	//   ....[6]....
        /*0924*/ 	.word	0x000007c0


	//   ....[7]....
        /*0928*/ 	.word	0x00001920


	//   ....[8]....
        /*092c*/ 	.word	0x00002590


	//   ....[9]....
        /*0930*/ 	.word	0x000025d0


	//   ....[10]....
        /*0934*/ 	.word	0x000039a0


	//   ....[11]....
        /*0938*/ 	.word	0x000039e0


	//   ....[12]....
        /*093c*/ 	.word	0x00003a00


	//   ....[13]....
        /*0940*/ 	.word	0x00003a20


	//   ....[14]....
        /*0944*/ 	.word	0x000053f0


	//   ....[15]....
        /*0948*/ 	.word	0x00005430


	//   ....[16]....
        /*094c*/ 	.word	0x00006160


	//   ....[17]....
        /*0950*/ 	.word	0x00006210


	//   ....[18]....
        /*0954*/ 	.word	0x00006230


	//   ....[19]....
        /*0958*/ 	.word	0x00006250


	//   ....[20]....
        /*095c*/ 	.word	0x00008ab0


	//   ....[21]....
        /*0960*/ 	.word	0x00008b50


	//   ....[22]....
        /*0964*/ 	.word	0x00008bb0


	//   ....[23]....
        /*0968*/ 	.word	0x00008d50


	//   ....[24]....
        /*096c*/ 	.word	0x0000a1b0


	//   ....[25]....
        /*0970*/ 	.word	0x0000a1f0


	//   ....[26]....
        /*0974*/ 	.word	0x0000a2a0


	//   ....[27]....
        /*0978*/ 	.word	0x0000a300


	//   ....[28]....
        /*097c*/ 	.word	0x0000bda0


	//   ....[29]....
        /*0980*/ 	.word	0x0000bdd0


	//   ....[30]....
        /*0984*/ 	.word	0x0000be10


	//   ....[31]....
        /*0988*/ 	.word	0x0000be40


	//   ....[32]....
        /*098c*/ 	.word	0x0000c680


	//   ....[33]....
        /*0990*/ 	.word	0x0000c6c0


	//   ....[34]....
        /*0994*/ 	.word	0x0000c800


	//   ....[35]....
        /*0998*/ 	.word	0x0000c820


	//   ....[36]....
        /*099c*/ 	.word	0x0000c960


	//   ....[37]....
        /*09a0*/ 	.word	0x0000c980


	//   ....[38]....
        /*09a4*/ 	.word	0x0000cad0


	//   ....[39]....
        /*09a8*/ 	.word	0x0000caf0


	//   ....[40]....
        /*09ac*/ 	.word	0x0000d490


	//   ....[41]....
        /*09b0*/ 	.word	0x0000d4b0


	//   ....[42]....
        /*09b4*/ 	.word	0x0000d5f0


	//   ....[43]....
        /*09b8*/ 	.word	0x0000d610


	//   ....[44]....
        /*09bc*/ 	.word	0x0000d750


	//   ....[45]....
        /*09c0*/ 	.word	0x0000d770


	//   ....[46]....
        /*09c4*/ 	.word	0x0000d8c0


	//   ....[47]....
        /*09c8*/ 	.word	0x0000d8e0


	//   ....[48]....
        /*09cc*/ 	.word	0x0000dab0


	//   ....[49]....
        /*09d0*/ 	.word	0x0000dc90


	//   ....[50]....
        /*09d4*/ 	.word	0x0000dcc0


	//   ....[51]....
        /*09d8*/ 	.word	0x0000dcf0


	//   ....[52]....
        /*09dc*/ 	.word	0x0000dd20


	//   ....[53]....
        /*09e0*/ 	.word	0x0000dd50


	//   ....[54]....
        /*09e4*/ 	.word	0x0000dd80


	//   ....[55]....
        /*09e8*/ 	.word	0x0000def0


	//   ....[56]....
        /*09ec*/ 	.word	0x0000df20


	//   ....[57]....
        /*09f0*/ 	.word	0x0000df50


	//   ....[58]....
        /*09f4*/ 	.word	0x0000df80


	//   ....[59]....
        /*09f8*/ 	.word	0x0000dfb0


	//   ....[60]....
        /*09fc*/ 	.word	0x0000dfe0


	//   ....[61]....
        /*0a00*/ 	.word	0x0000e080


	//   ....[62]....
        /*0a04*/ 	.word	0x0000e0e0


	//   ....[63]....
        /*0a08*/ 	.word	0x0000e170


	//   ....[64]....
        /*0a0c*/ 	.word	0x0000f410


	//   ....[65]....
        /*0a10*/ 	.word	0x0000ffa0


	//   ....[66]....
        /*0a14*/ 	.word	0x0000ffc0


	//   ....[67]....
        /*0a18*/ 	.word	0x0000fff0


	//   ....[68]....
        /*0a1c*/ 	.word	0x00010010


	//   ....[69]....
        /*0a20*/ 	.word	0x000100c0


	//   ....[70]....
        /*0a24*/ 	.word	0x00010150


	//   ....[71]....
        /*0a28*/ 	.word	0x00010180


	//   ....[72]....
        /*0a2c*/ 	.word	0x00010200


	//   ....[73]....
        /*0a30*/ 	.word	0x00010230


	//   ....[74]....
        /*0a34*/ 	.word	0x000102b0


	//   ....[75]....
        /*0a38*/ 	.word	0x000102e0


	//   ....[76]....
        /*0a3c*/ 	.word	0x00010360


	//   ....[77]....
        /*0a40*/ 	.word	0x00010390


	//   ....[78]....
        /*0a44*/ 	.word	0x000103b0


	//   ....[79]....
        /*0a48*/ 	.word	0x00010400


	//   ....[80]....
        /*0a4c*/ 	.word	0x00010410


	//   ....[81]....
        /*0a50*/ 	.word	0x00010b70


	//   ....[82]....
        /*0a54*/ 	.word	0x00010bd0


	//   ....[83]....
        /*0a58*/ 	.word	0x00010c80


	//   ....[84]....
        /*0a5c*/ 	.word	0x00010c90


	//   ....[85]....
        /*0a60*/ 	.word	0x00010d20


	//   ....[86]....
        /*0a64*/ 	.word	0x00010d30


	//   ....[87]....
        /*0a68*/ 	.word	0x00010dc0


	//   ....[88]....
        /*0a6c*/ 	.word	0x00010dd0


	//   ....[89]....
        /*0a70*/ 	.word	0x00010e40


	//   ....[90]....
        /*0a74*/ 	.word	0x00010e50


	//   ....[91]....
        /*0a78*/ 	.word	0x00010ed0


	//   ....[92]....
        /*0a7c*/ 	.word	0x00010ee0


	//   ....[93]....
        /*0a80*/ 	.word	0x00010f60


	//   ....[94]....
        /*0a84*/ 	.word	0x00010f70


	//   ....[95]....
        /*0a88*/ 	.word	0x00010ff0


	//   ....[96]....
        /*0a8c*/ 	.word	0x00011000


	//   ....[97]....
        /*0a90*/ 	.word	0x00013ce0


	//   ....[98]....
        /*0a94*/ 	.word	0x00013d40


	//   ....[99]....
        /*0a98*/ 	.word	0x00013d70


	//   ....[100]....
        /*0a9c*/ 	.word	0x00013d80


	//   ....[101]....
        /*0aa0*/ 	.word	0x00013db0


	//   ....[102]....
        /*0aa4*/ 	.word	0x00013de0


	//   ....[103]....
        /*0aa8*/ 	.word	0x00013e10


	//   ....[104]....
        /*0aac*/ 	.word	0x00013e40


	//   ....[105]....
        /*0ab0*/ 	.word	0x00013fc0


	//   ....[106]....
        /*0ab4*/ 	.word	0x00013ff0


	//   ....[107]....
        /*0ab8*/ 	.word	0x00014020


	//   ....[108]....
        /*0abc*/ 	.word	0x00014050


	//   ....[109]....
        /*0ac0*/ 	.word	0x00014080


	//   ....[110]....
        /*0ac4*/ 	.word	0x000140b0


	//   ....[111]....
        /*0ac8*/ 	.word	0x00014170


	//   ....[112]....
        /*0acc*/ 	.word	0x00014190


	//   ....[113]....
        /*0ad0*/ 	.word	0x00014200


	//   ....[114]....
        /*0ad4*/ 	.word	0x000148d0


	//   ....[115]....
        /*0ad8*/ 	.word	0x00014ef0


	//   ....[116]....
        /*0adc*/ 	.word	0x00015070


	//   ....[117]....
        /*0ae0*/ 	.word	0x000150e0


	//   ....[118]....
        /*0ae4*/ 	.word	0x00015140


	//   ....[119]....
        /*0ae8*/ 	.word	0x000151a0


	//   ....[120]....
        /*0aec*/ 	.word	0x00015270


	//   ....[121]....
        /*0af0*/ 	.word	0x00015330


	//   ....[122]....
        /*0af4*/ 	.word	0x00015440


	//   ....[123]....
        /*0af8*/ 	.word	0x000154e0


	//   ....[124]....
        /*0afc*/ 	.word	0x000155b0


	//   ....[125]....
        /*0b00*/ 	.word	0x00015650


	//   ....[126]....
        /*0b04*/ 	.word	0x00015720


	//   ....[127]....
        /*0b08*/ 	.word	0x000157c0


	//   ....[128]....
        /*0b0c*/ 	.word	0x00015890


	//   ....[129]....
        /*0b10*/ 	.word	0x00015930


	//   ....[130]....
        /*0b14*/ 	.word	0x000159e0


	//   ....[131]....
        /*0b18*/ 	.word	0x00015a80


	//   ....[132]....
        /*0b1c*/ 	.word	0x00015d10


	//   ....[133]....
        /*0b20*/ 	.word	0x00015de0


	//   ....[134]....
        /*0b24*/ 	.word	0x00015ec0


	//   ....[135]....
        /*0b28*/ 	.word	0x00015f30


	//   ....[136]....
        /*0b2c*/ 	.word	0x00016040


	//   ....[137]....
        /*0b30*/ 	.word	0x00016100


	//   ....[138]....
        /*0b34*/ 	.word	0x000161c0


	//   ....[139]....
        /*0b38*/ 	.word	0x00016280


	//   ....[140]....
        /*0b3c*/ 	.word	0x00016340


	//   ....[141]....
        /*0b40*/ 	.word	0x00016400


	//   ....[142]....
        /*0b44*/ 	.word	0x000164c0


	//   ....[143]....
        /*0b48*/ 	.word	0x00016570


	//   ....[144]....
        /*0b4c*/ 	.word	0x00016670


	//   ....[145]....
        /*0b50*/ 	.word	0x000166c0


	//   ....[146]....
        /*0b54*/ 	.word	0x00016720


	//   ....[147]....
        /*0b58*/ 	.word	0x00016800


	//   ....[148]....
        /*0b5c*/ 	.word	0x00016b30


	//   ....[149]....
        /*0b60*/ 	.word	0x00016bd0


	//   ....[150]....
        /*0b64*/ 	.word	0x00016cf0


	//   ....[151]....
        /*0b68*/ 	.word	0x00016d70


	//   ....[152]....
        /*0b6c*/ 	.word	0x00016df0


	//   ....[153]....
        /*0b70*/ 	.word	0x00016e70


	//   ....[154]....
        /*0b74*/ 	.word	0x00016ef0


	//   ....[155]....
        /*0b78*/ 	.word	0x00016f80


	//   ....[156]....
        /*0b7c*/ 	.word	0x00017020


	//   ....[157]....
        /*0b80*/ 	.word	0x000170c0


	//   ....[158]....
        /*0b84*/ 	.word	0x00017140


	//   ....[159]....
        /*0b88*/ 	.word	0x000171c0


	//   ....[160]....
        /*0b8c*/ 	.word	0x00017240


	//   ....[161]....
        /*0b90*/ 	.word	0x000172d0


	//   ....[162]....
        /*0b94*/ 	.word	0x00017350


	//   ....[163]....
        /*0b98*/ 	.word	0x000173f0


	//   ....[164]....
        /*0b9c*/ 	.word	0x00017480


	//   ....[165]....
        /*0ba0*/ 	.word	0x000175b0


	//----- nvinfo : EIATTR_REG_RECONFIG
	.align		4
.L_617:
        /*0ba4*/ 	.byte	0x01, 0x54
	.zero		2


	//----- nvinfo : EIATTR_SYSCALL_OFFSETS
	.align		4
        /*0ba8*/ 	.byte	0x04, 0x46
        /*0baa*/ 	.short	(.L_619 - .L_618)


	//   ....[0]....
.L_618:
        /*0bac*/ 	.word	0x00001b80


	//   ....[1]....
        /*0bb0*/ 	.word	0x0000f010


	//   ....[2]....
        /*0bb4*/ 	.word	0x0000f170


	//   ....[3]....
        /*0bb8*/ 	.word	0x0000f270


	//   ....[4]....
        /*0bbc*/ 	.word	0x0000fb80


	//   ....[5]....
        /*0bc0*/ 	.word	0x00010790


	//----- nvinfo : EIATTR_MBARRIER_INSTR_OFFSETS
	.align		4
.L_619:
        /*0bc4*/ 	.byte	0x04, 0x39
        /*0bc6*/ 	.short	(.L_621 - .L_620)


	//   ....[0]....
.L_620:
        /*0bc8*/ 	.word	0x00000280
        /*0bcc*/ 	.word	0x000000ff
        /*0bd0*/ 	.word	0x00032400
        /*0bd4*/ 	.short	0x0100
        /*0bd6*/ 	.byte	0x08
	.zero		1


	//   ....[1]....
        /*0bd8*/ 	.word	0x00000290
        /*0bdc*/ 	.word	0x000000ff
        /*0be0*/ 	.word	0x00032410
        /*0be4*/ 	.short	0x0100
        /*0be6*/ 	.byte	0x08
	.zero		1


	//   ....[2]....
        /*0be8*/ 	.word	0x000002a0
        /*0bec*/ 	.word	0x000000ff
        /*0bf0*/ 	.word	0x00032420
        /*0bf4*/ 	.short	0x0100
        /*0bf6*/ 	.byte	0x08
	.zero		1


	//   ....[3]....
        /*0bf8*/ 	.word	0x00000390
        /*0bfc*/ 	.word	0x000000ff
        /*0c00*/ 	.word	0x00032430
        /*0c04*/ 	.short	0x0100
        /*0c06*/ 	.byte	0x08
	.zero		1


	//   ....[4]....
        /*0c08*/ 	.word	0x000003a0
        /*0c0c*/ 	.word	0x000000ff
        /*0c10*/ 	.word	0x00032440
        /*0c14*/ 	.short	0x0100
        /*0c16*/ 	.byte	0x08
	.zero		1


	//   ....[5]....
        /*0c18*/ 	.word	0x000003b0
        /*0c1c*/ 	.word	0x000000ff
        /*0c20*/ 	.word	0x00032438
        /*0c24*/ 	.short	0x0100
        /*0c26*/ 	.byte	0x08
	.zero		1


	//   ....[6]....
        /*0c28*/ 	.word	0x000003c0
        /*0c2c*/ 	.word	0x000000ff
        /*0c30*/ 	.word	0x00032448
        /*0c34*/ 	.short	0x0100
        /*0c36*/ 	.byte	0x08
	.zero		1


	//   ....[7]....
        /*0c38*/ 	.word	0x000004f0
        /*0c3c*/ 	.word	0x000000ff
        /*0c40*/ 	.word	0x00032450
        /*0c44*/ 	.short	0x0100
        /*0c46*/ 	.byte	0x08
	.zero		1


	//   ....[8]....
        /*0c48*/ 	.word	0x00000500
        /*0c4c*/ 	.word	0x000000ff
        /*0c50*/ 	.word	0x00032460
        /*0c54*/ 	.short	0x0100
        /*0c56*/ 	.byte	0x08
	.zero		1


	//   ....[9]....
        /*0c58*/ 	.word	0x00000510
        /*0c5c*/ 	.word	0x000000ff
        /*0c60*/ 	.word	0x00032458
        /*0c64*/ 	.short	0x0100
        /*0c66*/ 	.byte	0x08
	.zero		1


	//   ....[10]....
        /*0c68*/ 	.word	0x00000520
        /*0c6c*/ 	.word	0x000000ff
        /*0c70*/ 	.word	0x00032468
        /*0c74*/ 	.short	0x0100
        /*0c76*/ 	.byte	0x08
	.zero		1


	//   ....[11]....
        /*0c78*/ 	.word	0x00000610
        /*0c7c*/ 	.word	0x000000ff
        /*0c80*/ 	.word	0x00032470
        /*0c84*/ 	.short	0x0100
        /*0c86*/ 	.byte	0x06
	.zero		1


	//   ....[12]....
        /*0c88*/ 	.word	0x00000620
        /*0c8c*/ 	.word	0x000000ff
        /*0c90*/ 	.word	0x00032480
        /*0c94*/ 	.short	0x0100
        /*0c96*/ 	.byte	0x06
	.zero		1


	//   ....[13]....
        /*0c98*/ 	.word	0x00000630
        /*0c9c*/ 	.word	0x000000ff
        /*0ca0*/ 	.word	0x00032478
        /*0ca4*/ 	.short	0x0100
        /*0ca6*/ 	.byte	0x06
	.zero		1


	//   ....[14]....
        /*0ca8*/ 	.word	0x00000640
        /*0cac*/ 	.word	0x000000ff
        /*0cb0*/ 	.word	0x00032488
        /*0cb4*/ 	.short	0x0100
        /*0cb6*/ 	.byte	0x06
	.zero		1


	//   ....[15]....
        /*0cb8*/ 	.word	0x00000770
        /*0cbc*/ 	.word	0x000000ff
        /*0cc0*/ 	.word	0x00032490
        /*0cc4*/ 	.short	0x0100
        /*0cc6*/ 	.byte	0x08
	.zero		1


	//   ....[16]....
        /*0cc8*/ 	.word	0x00000780
        /*0ccc*/ 	.word	0x000000ff
        /*0cd0*/ 	.word	0x000324a0
        /*0cd4*/ 	.short	0x0100
        /*0cd6*/ 	.byte	0x08
	.zero		1


	//   ....[17]....
        /*0cd8*/ 	.word	0x00000790
        /*0cdc*/ 	.word	0x000000ff
        /*0ce0*/ 	.word	0x00032498
        /*0ce4*/ 	.short	0x0100
        /*0ce6*/ 	.byte	0x08
	.zero		1


	//   ....[18]....
        /*0ce8*/ 	.word	0x000007a0
        /*0cec*/ 	.word	0x000000ff
        /*0cf0*/ 	.word	0x000324a8
        /*0cf4*/ 	.short	0x0100
        /*0cf6*/ 	.byte	0x08
	.zero		1


	//   ....[19]....
        /*0cf8*/ 	.word	0x000008d0
        /*0cfc*/ 	.word	0x000000ff
        /*0d00*/ 	.word	0x000324b0
        /*0d04*/ 	.short	0x0100
        /*0d06*/ 	.byte	0x08
	.zero		1


	//   ....[20]....
        /*0d08*/ 	.word	0x000008e0
        /*0d0c*/ 	.word	0x000000ff
        /*0d10*/ 	.word	0x000324c0
        /*0d14*/ 	.short	0x0100
        /*0d16*/ 	.byte	0x08
	.zero		1


	//   ....[21]....
        /*0d18*/ 	.word	0x000008f0
        /*0d1c*/ 	.word	0x000000ff
        /*0d20*/ 	.word	0x000324b8
        /*0d24*/ 	.short	0x0100
        /*0d26*/ 	.byte	0x08
	.zero		1


	//   ....[22]....
        /*0d28*/ 	.word	0x00000900
        /*0d2c*/ 	.word	0x000000ff
        /*0d30*/ 	.word	0x000324c8
        /*0d34*/ 	.short	0x0100
        /*0d36*/ 	.byte	0x08
	.zero		1


	//   ....[23]....
        /*0d38*/ 	.word	0x00001c40
        /*0d3c*/ 	.word	0x00000005
        /*0d40*/ 	.word	0x00032400
        /*0d44*/ 	.short	0x010a
        /*0d46*/ 	.byte	0x3f
	.zero		1


	//   ....[24]....
        /*0d48*/ 	.word	0x00001d20
        /*0d4c*/ 	.word	0x00000000
        /*0d50*/ 	.word	0x00032430
        /*0d54*/ 	.short	0x010a
        /*0d56*/ 	.byte	0x3f
	.zero		1


	//   ....[25]....
        /*0d58*/ 	.word	0x00001d60
        /*0d5c*/ 	.word	0x00000000
        /*0d60*/ 	.word	0x00032430
        /*0d64*/ 	.short	0x010a
        /*0d66*/ 	.byte	0x3f
	.zero		1


	//   ....[26]....
        /*0d68*/ 	.word	0x00002060
        /*0d6c*/ 	.word	0x00000005
        /*0d70*/ 	.word	0x00032410
        /*0d74*/ 	.short	0x010a
        /*0d76*/ 	.byte	0x3f
	.zero		1


	//   ....[27]....
        /*0d78*/ 	.word	0x000020a0
        /*0d7c*/ 	.word	0x00000000
        /*0d80*/ 	.word	0x00032450
        /*0d84*/ 	.short	0x010a
        /*0d86*/ 	.byte	0x3f
	.zero		1


	//   ....[28]....
        /*0d88*/ 	.word	0x000020e0
        /*0d8c*/ 	.word	0x00000000
        /*0d90*/ 	.word	0x00032450
        /*0d94*/ 	.short	0x010a
        /*0d96*/ 	.byte	0x3f
	.zero		1


	//   ....[29]....
        /*0d98*/ 	.word	0x00003c80
        /*0d9c*/ 	.word	0x00000018
        /*0da0*/ 	.word	0x00000000
        /*0da4*/ 	.short	0x0101
        /*0da6*/ 	.byte	0x3f
	.zero		1


	//   ....[30]....
        /*0da8*/ 	.word	0x00004820
        /*0dac*/ 	.word	0x00000000
        /*0db0*/ 	.word	0x00000000
        /*0db4*/ 	.short	0x0101
        /*0db6*/ 	.byte	0x3f
	.zero		1


	//   ....[31]....
        /*0db8*/ 	.word	0x00004940
        /*0dbc*/ 	.word	0x000000ff
        /*0dc0*/ 	.word	0x00032430
        /*0dc4*/ 	.short	0x010a
        /*0dc6*/ 	.byte	0x04
	.zero		1


	//   ....[32]....
        /*0dc8*/ 	.word	0x00004980
        /*0dcc*/ 	.word	0x000000ff
        /*0dd0*/ 	.word	0x00032430
        /*0dd4*/ 	.short	0x010a
        /*0dd6*/ 	.byte	0x04
	.zero		1


	//   ....[33]....
        /*0dd8*/ 	.word	0x00004b90
        /*0ddc*/ 	.word	0x000000ff
        /*0de0*/ 	.word	0x00032450
        /*0de4*/ 	.short	0x010a
        /*0de6*/ 	.byte	0x04
	.zero		1


	//   ....[34]....
        /*0de8*/ 	.word	0x00004bd0
        /*0dec*/ 	.word	0x000000ff
        /*0df0*/ 	.word	0x00032450
        /*0df4*/ 	.short	0x010a
        /*0df6*/ 	.byte	0x04
	.zero		1


	//   ....[35]....
        /*0df8*/ 	.word	0x00006480
        /*0dfc*/ 	.word	0x00000099
        /*0e00*/ 	.word	0x00000000
        /*0e04*/ 	.short	0x0101
        /*0e06*/ 	.byte	0x3f
	.zero		1


	//   ....[36]....
        /*0e08*/ 	.word	0x00007870
        /*0e0c*/ 	.word	0x000000bb
        /*0e10*/ 	.word	0x00000000
        /*0e14*/ 	.short	0x0101
        /*0e16*/ 	.byte	0x3f
	.zero		1


	//   ....[37]....
        /*0e18*/ 	.word	0x000079a0
        /*0e1c*/ 	.word	0x000000ff
        /*0e20*/ 	.word	0x00032430
        /*0e24*/ 	.short	0x010a
        /*0e26*/ 	.byte	0x04
	.zero		1


	//   ....[38]....
        /*0e28*/ 	.word	0x000079e0
        /*0e2c*/ 	.word	0x000000ff
        /*0e30*/ 	.word	0x00032430
        /*0e34*/ 	.short	0x010a
        /*0e36*/ 	.byte	0x04
	.zero		1


	//   ....[39]....
        /*0e38*/ 	.word	0x00007bf0
        /*0e3c*/ 	.word	0x000000ff
        /*0e40*/ 	.word	0x00032450
        /*0e44*/ 	.short	0x010a
        /*0e46*/ 	.byte	0x04
	.zero		1


	//   ....[40]....
        /*0e48*/ 	.word	0x00007c30
        /*0e4c*/ 	.word	0x000000ff
        /*0e50*/ 	.word	0x00032450
        /*0e54*/ 	.short	0x010a
        /*0e56*/ 	.byte	0x04
	.zero		1


	//   ....[41]....
        /*0e58*/ 	.word	0x00008fe0
        /*0e5c*/ 	.word	0x00000098
        /*0e60*/ 	.word	0x00000000
        /*0e64*/ 	.short	0x0101
        /*0e66*/ 	.byte	0x3f
	.zero		1


	//   ....[42]....
        /*0e68*/ 	.word	0x0000a190
        /*0e6c*/ 	.word	0x000000d6
        /*0e70*/ 	.word	0x00000000
        /*0e74*/ 	.short	0x0101
        /*0e76*/ 	.byte	0x3f
	.zero		1


	//   ....[43]....
        /*0e78*/ 	.word	0x0000c6b0
        /*0e7c*/ 	.word	0x00000097
        /*0e80*/ 	.word	0x00000000
        /*0e84*/ 	.short	0x0101
        /*0e86*/ 	.byte	0x3f
	.zero		1


	//   ....[44]....
        /*0e88*/ 	.word	0x0000f6c0
        /*0e8c*/ 	.word	0x00000000
        /*0e90*/ 	.word	0x00032440
        /*0e94*/ 	.short	0x010a
        /*0e96*/ 	.byte	0x3f
	.zero		1


	//   ....[45]....
        /*0e98*/ 	.word	0x00010530
        /*0e9c*/ 	.word	0x00000008
        /*0ea0*/ 	.word	0x00032400
        /*0ea4*/ 	.short	0x0107
        /*0ea6*/ 	.byte	0x3f
	.zero		1


	//   ....[46]....
        /*0ea8*/ 	.word	0x000105d0
        /*0eac*/ 	.word	0x00000002
        /*0eb0*/ 	.word	0x00032400
        /*0eb4*/ 	.short	0x0101
        /*0eb6*/ 	.byte	0x3f
	.zero		1


	//   ....[47]....
        /*0eb8*/ 	.word	0x00011120
        /*0ebc*/ 	.word	0x00000007
        /*0ec0*/ 	.word	0x00032410
        /*0ec4*/ 	.short	0x0107
        /*0ec6*/ 	.byte	0x3f
	.zero		1


	//   ....[48]....
        /*0ec8*/ 	.word	0x00011220
        /*0ecc*/ 	.word	0x00000002
        /*0ed0*/ 	.word	0x00032410
        /*0ed4*/ 	.short	0x0101
        /*0ed6*/ 	.byte	0x3f
	.zero		1


	//   ....[49]....
        /*0ed8*/ 	.word	0x00011240
        /*0edc*/ 	.word	0x00000002
        /*0ee0*/ 	.word	0x00032420
        /*0ee4*/ 	.short	0x010a
        /*0ee6*/ 	.byte	0x3f
	.zero		1


	//   ....[50]....
        /*0ee8*/ 	.word	0x00011350
        /*0eec*/ 	.word	0x00000002
        /*0ef0*/ 	.word	0x00032460
        /*0ef4*/ 	.short	0x010a
        /*0ef6*/ 	.byte	0x3f
	.zero		1


	//   ....[51]....
        /*0ef8*/ 	.word	0x00011c30
        /*0efc*/ 	.word	0x00000003
        /*0f00*/ 	.word	0x00032440
        /*0f04*/ 	.short	0x010a
        /*0f06*/ 	.byte	0x3f
	.zero		1


	//   ....[52]....
        /*0f08*/ 	.word	0x00011e90
        /*0f0c*/ 	.word	0x00000003
        /*0f10*/ 	.word	0x00032460
        /*0f14*/ 	.short	0x010a
        /*0f16*/ 	.byte	0x3f
	.zero		1


	//   ....[53]....
        /*0f18*/ 	.word	0x00012710
        /*0f1c*/ 	.word	0x00000004
        /*0f20*/ 	.word	0x00032440
        /*0f24*/ 	.short	0x010a
        /*0f26*/ 	.byte	0x3f
	.zero		1


	//   ....[54]....
        /*0f28*/ 	.word	0x00012960
        /*0f2c*/ 	.word	0x00000004
        /*0f30*/ 	.word	0x00032460
        /*0f34*/ 	.short	0x010a
        /*0f36*/ 	.byte	0x3f
	.zero		1


	//   ....[55]....
        /*0f38*/ 	.word	0x00013170
        /*0f3c*/ 	.word	0x00000004
        /*0f40*/ 	.word	0x00032440
        /*0f44*/ 	.short	0x010a
        /*0f46*/ 	.byte	0x3f
	.zero		1


	//   ....[56]....
        /*0f48*/ 	.word	0x000133d0
        /*0f4c*/ 	.word	0x00000004
        /*0f50*/ 	.word	0x00032460
        /*0f54*/ 	.short	0x010a
        /*0f56*/ 	.byte	0x3f
	.zero		1


	//   ....[57]....
        /*0f58*/ 	.word	0x00014850
        /*0f5c*/ 	.word	0x00000000
        /*0f60*/ 	.word	0x00032420
        /*0f64*/ 	.short	0x010a
        /*0f66*/ 	.byte	0x3f
	.zero		1


	//   ....[58]....
        /*0f68*/ 	.word	0x00014a30
        /*0f6c*/ 	.word	0x00000006
        /*0f70*/ 	.word	0x00000000
        /*0f74*/ 	.short	0x010a
        /*0f76*/ 	.byte	0x3f
	.zero		1


	//   ....[59]....
        /*0f78*/ 	.word	0x00014aa0
        /*0f7c*/ 	.word	0x00000007
        /*0f80*/ 	.word	0x00000000
        /*0f84*/ 	.short	0x010a
        /*0f86*/ 	.byte	0x3f
	.zero		1


	//   ....[60]....
        /*0f88*/ 	.word	0x00014b10
        /*0f8c*/ 	.word	0x00000004
        /*0f90*/ 	.word	0x00000000
        /*0f94*/ 	.short	0x010a
        /*0f96*/ 	.byte	0x3f
	.zero		1


	//   ....[61]....
        /*0f98*/ 	.word	0x00014b40
        /*0f9c*/ 	.word	0x00000003
        /*0fa0*/ 	.word	0x00000000
        /*0fa4*/ 	.short	0x010a
        /*0fa6*/ 	.byte	0x3f
	.zero		1


	//   ....[62]....
        /*0fa8*/ 	.word	0x00014ba0
        /*0fac*/ 	.word	0x00000005
        /*0fb0*/ 	.word	0x00032400
        /*0fb4*/ 	.short	0x010a
        /*0fb6*/ 	.byte	0x3f
	.zero		1


	//   ....[63]....
        /*0fb8*/ 	.word	0x00014bf0
        /*0fbc*/ 	.word	0x00000000
        /*0fc0*/ 	.word	0x00032430
        /*0fc4*/ 	.short	0x010a
        /*0fc6*/ 	.byte	0x3f
	.zero		1


	//   ....[64]....
        /*0fc8*/ 	.word	0x00014c40
        /*0fcc*/ 	.word	0x00000005
        /*0fd0*/ 	.word	0x00032410
        /*0fd4*/ 	.short	0x010a
        /*0fd6*/ 	.byte	0x3f
	.zero		1


	//   ....[65]....
        /*0fd8*/ 	.word	0x00014c90
        /*0fdc*/ 	.word	0x00000000
        /*0fe0*/ 	.word	0x00032450
        /*0fe4*/ 	.short	0x010a
        /*0fe6*/ 	.byte	0x3f
	.zero		1


	//   ....[66]....
        /*0fe8*/ 	.word	0x00014cf0
        /*0fec*/ 	.word	0x00000098
        /*0ff0*/ 	.word	0x00032430
        /*0ff4*/ 	.short	0x010a
        /*0ff6*/ 	.byte	0x3f
	.zero		1


	//   ....[67]....
        /*0ff8*/ 	.word	0x00014d50
        /*0ffc*/ 	.word	0x000000d4
        /*1000*/ 	.word	0x00032450
        /*1004*/ 	.short	0x010a
        /*1006*/ 	.byte	0x3f
	.zero		1


	//   ....[68]....
        /*1008*/ 	.word	0x00014db0
        /*100c*/ 	.word	0x00000098
        /*1010*/ 	.word	0x00032430
        /*1014*/ 	.short	0x010a
        /*1016*/ 	.byte	0x3f
	.zero		1


	//   ....[69]....
        /*1018*/ 	.word	0x00014e10
        /*101c*/ 	.word	0x000000ca
        /*1020*/ 	.word	0x00032450
        /*1024*/ 	.short	0x010a
        /*1026*/ 	.byte	0x3f
	.zero		1


	//   ....[70]....
        /*1028*/ 	.word	0x00014fb0
        /*102c*/ 	.word	0x00000000
        /*1030*/ 	.word	0x00032440
        /*1034*/ 	.short	0x010a
        /*1036*/ 	.byte	0x3f
	.zero		1


	//   ....[71]....
        /*1038*/ 	.word	0x00016850
        /*103c*/ 	.word	0x00000002
        /*1040*/ 	.word	0x00032420
        /*1044*/ 	.short	0x010a
        /*1046*/ 	.byte	0x3f
	.zero		1


	//   ....[72]....
        /*1048*/ 	.word	0x000168a0
        /*104c*/ 	.word	0x00000002
        /*1050*/ 	.word	0x00032460
        /*1054*/ 	.short	0x010a
        /*1056*/ 	.byte	0x3f
	.zero		1


	//   ....[73]....
        /*1058*/ 	.word	0x000168f0
        /*105c*/ 	.word	0x00000003
        /*1060*/ 	.word	0x00032440
        /*1064*/ 	.short	0x010a
        /*1066*/ 	.byte	0x3f
	.zero		1


	//   ....[74]....
        /*1068*/ 	.word	0x00016940
        /*106c*/ 	.word	0x00000003
        /*1070*/ 	.word	0x00032460
        /*1074*/ 	.short	0x010a
        /*1076*/ 	.byte	0x3f
	.zero		1


	//   ....[75]....
        /*1078*/ 	.word	0x00016990
        /*107c*/ 	.word	0x00000004
        /*1080*/ 	.word	0x00032440
        /*1084*/ 	.short	0x010a
        /*1086*/ 	.byte	0x3f
	.zero		1


	//   ....[76]....
        /*1088*/ 	.word	0x000169e0
        /*108c*/ 	.word	0x00000004
        /*1090*/ 	.word	0x00032460
        /*1094*/ 	.short	0x010a
        /*1096*/ 	.byte	0x3f
	.zero		1


	//   ....[77]....
        /*1098*/ 	.word	0x00016a30
        /*109c*/ 	.word	0x00000004
        /*10a0*/ 	.word	0x00032440
        /*10a4*/ 	.short	0x010a
        /*10a6*/ 	.byte	0x3f
	.zero		1


	//   ....[78]....
        /*10a8*/ 	.word	0x00016a80
        /*10ac*/ 	.word	0x00000004
        /*10b0*/ 	.word	0x00032460
        /*10b4*/ 	.short	0x010a
        /*10b6*/ 	.byte	0x3f
	.zero		1


	//   ....[79]....
        /*10b8*/ 	.word	0x000174d0
        /*10bc*/ 	.word	0x00000000
        /*10c0*/ 	.word	0x00032420
        /*10c4*/ 	.short	0x010a
        /*10c6*/ 	.byte	0x3f
	.zero		1


	//   ....[80]....
        /*10c8*/ 	.word	0x00017670
        /*10cc*/ 	.word	0x00000006
        /*10d0*/ 	.word	0x00000000
        /*10d4*/ 	.short	0x010a
        /*10d6*/ 	.byte	0x3f
	.zero		1


	//   ....[81]....
        /*10d8*/ 	.word	0x000176c0
        /*10dc*/ 	.word	0x00000007
        /*10e0*/ 	.word	0x00000000
        /*10e4*/ 	.short	0x010a
        /*10e6*/ 	.byte	0x3f
	.zero		1


	//   ....[82]....
        /*10e8*/ 	.word	0x00017710
        /*10ec*/ 	.word	0x00000004
        /*10f0*/ 	.word	0x00000000
        /*10f4*/ 	.short	0x010a
        /*10f6*/ 	.byte	0x3f
	.zero		1


	//----- nvinfo : EIATTR_NUM_MBARRIERS
	.align		4
.L_621:
        /*10f8*/ 	.byte	0x03, 0x38
        /*10fa*/ 	.short	0x0017


	//----- nvinfo : EIATTR_EXIT_INSTR_OFFSETS
	.align		4
        /*10fc*/ 	.byte	0x04, 0x1c
        /*10fe*/ 	.short	(.L_623 - .L_622)


	//   ....[0]....
.L_622:
        /*1100*/ 	.word	0x00000ac0


	//   ....[1]....
        /*1104*/ 	.word	0x0000da50


	//   ....[2]....
        /*1108*/ 	.word	0x00014b90


	//----- nvinfo : EIATTR_MAX_THREADS
	.align		4
.L_623:
        /*110c*/ 	.byte	0x04, 0x05
        /*110e*/ 	.short	(.L_625 - .L_624)
.L_624:
        /*1110*/ 	.word	0x00000180
        /*1114*/ 	.word	0x00000001
        /*1118*/ 	.word	0x00000001


	//----- nvinfo : EIATTR_CRS_STACK_SIZE
	.align		4
.L_625:
        /*111c*/ 	.byte	0x04, 0x1e
        /*111e*/ 	.short	(.L_627 - .L_626)
.L_626:
        /*1120*/ 	.word	0x00000000


	//----- nvinfo : EIATTR_CBANK_PARAM_SIZE
	.align		4
.L_627:
        /*1124*/ 	.byte	0x03, 0x19
        /*1126*/ 	.short	0x0bf0


	//----- nvinfo : EIATTR_PARAM_CBANK
	.align		4
        /*1128*/ 	.byte	0x04, 0x0a
        /*112a*/ 	.short	(.L_629 - .L_628)
	.align		4
.L_628:
        /*112c*/ 	.word	index@(.nv.constant0._ZN7cutlass13device_kernelIN5flash11enable_sm90INS1_16FlashAttnFwdSm90INS1_25CollectiveMainloopFwdSm90ILi2EN4cute5tupleIJNS5_1CILi1EEES8_S8_EEENS6_IJNS7_ILi128EEENS7_ILi96EEENS7_ILi64EEEEEELi256ENS_10bfloat16_tEfNS_4arch4Sm90ELb1ELb0ELb1ELb1ELb0ELb0ELb1ELb1ELb0ELb1ELb0ELb0EEENS1_21CollectiveEpilogueFwdINS6_IJSA_NS7_ILi256EEESB_EEES9_SE_SG_Li256ELb1ELb1ELb0ELb0EEENS1_36VarlenDynamicPersistentTileSchedulerILi128ELi96ELi256ELi128ELb0ELb1ELb1ELb1ELb1ELb1EEEEEEEEEvNT_6ParamsE)
        /*1130*/ 	.short	0x0210
        /*1132*/ 	.short	0x0bf0


	//----- nvinfo : EIATTR_SW_WAR
	.align		4
.L_629:
        /*1134*/ 	.byte	0x04, 0x36
        /*1136*/ 	.short	(.L_631 - .L_630)
.L_630:
        /*1138*/ 	.word	0x00000008
.L_631:


//--------------------- .nv.info._ZN7cutlass13device_kernelIN5flash11enable_sm90INS1_16FlashAttnFwdSm90INS1_25CollectiveMainloopFwdSm90ILi2EN4cute5tupleIJNS5_1CILi1EEES8_S8_EEENS6_IJNS7_ILi128EEENS7_ILi96EEENS7_ILi64EEEEEELi256ENS_10bfloat16_tEfNS_4arch4Sm90ELb1ELb0ELb1ELb1ELb0ELb1ELb1ELb1ELb0ELb1ELb0ELb0EEENS1_21CollectiveEpilogueFwdINS6_IJSA_NS7_ILi256EEESB_EEES9_SE_SG_Li256ELb1ELb1ELb0ELb0EEENS1_36VarlenDynamicPersistentTileSchedulerILi128ELi96ELi256ELi128ELb0ELb1ELb1ELb1ELb1ELb1EEEEEEEEEvNT_6ParamsE --------------------------
	.section	.nv.info._ZN7cutlass13device_kernelIN5flash11enable_sm90INS1_16FlashAttnFwdSm90INS1_25CollectiveMainloopFwdSm90ILi2EN4cute5tupleIJNS5_1CILi1EEES8_S8_EEENS6_IJNS7_ILi128EEENS7_ILi96EEENS7_ILi64EEEEEELi256ENS_10bfloat16_tEfNS_4arch4Sm90ELb1ELb0ELb1ELb1ELb0ELb1ELb1ELb1ELb0ELb1ELb0ELb0EEENS1_21CollectiveEpilogueFwdINS6_IJSA_NS7_ILi256EEESB_EEES9_SE_SG_Li256ELb1ELb1ELb0ELb0EEENS1_36VarlenDynamicPersistentTileSchedulerILi128ELi96ELi256ELi128ELb0ELb1ELb1ELb1ELb1ELb1EEEEEEEEEvNT_6ParamsE,"",@"SHT_CUDA_INFO"
	.sectionflags	@""
	.align	4


	//----- nvinfo : EIATTR_CUDA_API_VERSION
	.align		4
        /*0000*/ 	.byte	0x04, 0x37
        /*0002*/ 	.short	(.L_633 - .L_632)
.L_632:
        /*0004*/ 	.word	0x00000082


	//----- nvinfo : EIATTR_KPARAM_INFO
	.align		4
.L_633:
        /*0008*/ 	.byte	0x04, 0x17
        /*000a*/ 	.short	(.L_635 - .L_634)
.L_634:
        /*000c*/ 	.word	0x00000000
        /*0010*/ 	.short	0x0000
        /*0012*/ 	.short	0x0070
        /*0014*/ 	.byte	0x00, 0xf0, 0x01, 0x2e


	//----- nvinfo : EIATTR_SPARSE_MMA_MASK
	.align		4
.L_635:
        /*0018*/ 	.byte	0x03, 0x50
        /*001a*/ 	.short	0x0000


	//----- nvinfo : EIATTR_MAXREG_COUNT
	.align		4
        /*001c*/ 	.byte	0x03, 0x1b
        /*001e*/ 	.short	0x00a8


	//----- nvinfo : EIATTR_NUM_BARRIERS
	.align		4
        /*0020*/ 	.byte	0x02, 0x4c
        /*0022*/ 	.byte	0x10
	.zero		1


	//----- nvinfo : EIATTR_EXTERNS
	.align		4
        /*0024*/ 	.byte	0x04, 0x0f
        /*0026*/ 	.short	(.L_637 - .L_636)


	//   ....[0]....
	.align		4
.L_636:
        /*0028*/ 	.word	index@(__assertfail)


	//----- nvinfo : EIATTR_ANNOTATIONS
	.align		4
.L_637:
        /*002c*/ 	.byte	0x04, 0x55
        /*002e*/ 	.short	(.L_639 - .L_638)


	//   ....[0]....
.L_638:
        /* <DEDUP_REMOVED lines=181> */


	//----- nvinfo : EIATTR_MERCURY_ISA_VERSION
	.align		4
.L_639:
        /*0b70*/ 	.byte	0x03, 0x5f
        /*0b72*/ 	.short	0x0101


	//----- nvinfo : EIATTR_UNUSED_LOAD_BYTE_OFFSET
	.align		4
        /*0b74*/ 	.byte	0x04, 0x44
        /*0b76*/ 	.short	(.L_641 - .L_640)


	//   ....[0]....
.L_640:
        /*0b78*/ 	.word	0x00000af0
        /*0b7c*/ 	.word	0x0000fff0


	//   ....[1]....
        /*0b80*/ 	.word	0x000136e0
        /*0b84*/ 	.word	0x0000fff0


	//----- nvinfo : EIATTR_INT_WARP_WIDE_INSTR_OFFSETS
	.align		4
.L_641:
        /*0b88*/ 	.byte	0x04, 0x31
        /*0b8a*/ 	.short	(.L_643 - .L_642)


	//   ....[0]....
.L_642:
        /*0b8c*/ 	.word	0x00000180


	//   ....[1]....
        /*0b90*/ 	.word	0x000001c0


	//   ....[2]....
        /*0b94*/ 	.word	0x00000230


	//   ....[3]....
        /*0b98*/ 	.word	0x000002a0


	//   ....[4]....
        /*0b9c*/ 	.word	0x00019240


	//   ....[5]....
        /*0ba0*/ 	.word	0x000192d0


	//   ....[6]....
        /*0ba4*/ 	.word	0x0001dfa0


	//   ....[7]....
        /*0ba8*/ 	.word	0x0001e030


	//----- nvinfo : EIATTR_COOP_GROUP_MASK_REGIDS
	.align		4
.L_643:
        /*0bac*/ 	.byte	0x04, 0x29
        /*0bae*/ 	.short	(.L_645 - .L_644)


	//   ....[0]....
.L_644:
        /*0bb0*/ 	.word	0xffffffff


	//   ....[1]....
        /*0bb4*/ 	.word	0xffffffff


	//   ....[2]....
        /*0bb8*/ 	.word	0xffffffff


	//   ....[3]....
        /*0bbc*/ 	.word	0xffffffff


	//   ....[4]....
        /*0bc0*/ 	.word	0xffffffff


	//   ....[5]....
        /*0bc4*/ 	.word	0xffffffff


	//   ....[6]....
        /*0bc8*/ 	.word	0xffffffff


	//   ....[7]....
        /*0bcc*/ 	.word	0xffffffff


	//   ....[8]....
        /*0bd0*/ 	.word	0xffffffff


	//   ....[9]....
        /*0bd4*/ 	.word	0xffffffff


	//   ....[10]....
        /*0bd8*/ 	.word	0xffffffff


	//   ....[11]....
        /*0bdc*/ 	.word	0xffffffff


	//   ....[12]....
        /*0be0*/ 	.word	0xffffffff


	//   ....[13]....
        /*0be4*/ 	.word	0xffffffff


	//   ....[14]....
        /*0be8*/ 	.word	0xffffffff


	//   ....[15]....
        /*0bec*/ 	.word	0xffffffff


	//   ....[16]....
        /*0bf0*/ 	.word	0xffffffff


	//   ....[17]....
        /*0bf4*/ 	.word	0xffffffff


	//   ....[18]....
        /*0bf8*/ 	.word	0xffffffff


	//   ....[19]....
        /*0bfc*/ 	.word	0xffffffff


	//   ....[20]....
        /*0c00*/ 	.word	0xffffffff


	//   ....[21]....
        /*0c04*/ 	.word	0xffffffff


	//   ....[22]....
        /*0c08*/ 	.word	0xffffffff


	//   ....[23]....
        /*0c0c*/ 	.word	0xffffffff


	//   ....[24]....
        /*0c10*/ 	.word	0xffffffff


	//   ....[25]....
        /*0c14*/ 	.word	0xffffffff


	//   ....[26]....
        /*0c18*/ 	.word	0xffffffff


	//   ....[27]....
        /*0c1c*/ 	.word	0xffffffff


	//   ....[28]....
        /*0c20*/ 	.word	0xffffffff


	//   ....[29]....
        /*0c24*/ 	.word	0xffffffff


	//   ....[30]....
        /*0c28*/ 	.word	0xffffffff


	//   ....[31]....
        /*0c2c*/ 	.word	0xffffffff


	//   ....[32]....
        /*0c30*/ 	.word	0xffffffff


	//   ....[33]....
        /*0c34*/ 	.word	0xffffffff


	//   ....[34]....
        /*0c38*/ 	.word	0xffffffff


	//   ....[35]....
        /*0c3c*/ 	.word	0xffffffff


	//   ....[36]....
        /*0c40*/ 	.word	0xffffffff


	//   ....[37]....
        /*0c44*/ 	.word	0xffffffff


	//   ....[38]....
        /*0c48*/ 	.word	0xffffffff


	//   ....[39]....
        /*0c4c*/ 	.word	0xffffffff


	//   ....[40]....
        /*0c50*/ 	.word	0xffffffff


	//   ....[41]....
        /*0c54*/ 	.word	0xffffffff


	//   ....[42]....
        /*0c58*/ 	.word	0xffffffff


	//   ....[43]....
        /*0c5c*/ 	.word	0xffffffff


	//   ....[44]....
        /*0c60*/ 	.word	0xffffffff


	//   ....[45]....
        /*0c64*/ 	.word	0xffffffff


	//   ....[46]....
        /*0c68*/ 	.word	0xffffffff


	//   ....[47]....
        /*0c6c*/ 	.word	0xffffffff


	//   ....[48]....
        /*0c70*/ 	.word	0xffffffff


	//   ....[49]....
        /*0c74*/ 	.word	0xffffffff


	//   ....[50]....
        /*0c78*/ 	.word	0xffffffff


	//   ....[51]....
        /*0c7c*/ 	.word	0xffffffff


	//   ....[52]....
        /*0c80*/ 	.word	0xffffffff


	//   ....[53]....
        /*0c84*/ 	.word	0xffffffff


	//   ....[54]....
        /*0c88*/ 	.word	0xffffffff


	//   ....[55]....
        /*0c8c*/ 	.word	0xffffffff


	//   ....[56]....
        /*0c90*/ 	.word	0xffffffff


	//   ....[57]....
        /*0c94*/ 	.word	0xffffffff


	//   ....[58]....
        /*0c98*/ 	.word	0xffffffff


	//   ....[59]....
        /*0c9c*/ 	.word	0xffffffff


	//   ....[60]....
        /*0ca0*/ 	.word	0xffffffff


	//   ....[61]....
        /*0ca4*/ 	.word	0xffffffff


	//   ....[62]....
        /*0ca8*/ 	.word	0xffffffff


	//   ....[63]....
        /*0cac*/ 	.word	0xffffffff


	//   ....[64]....
        /*0cb0*/ 	.word	0xffffffff


	//   ....[65]....
        /*0cb4*/ 	.word	0xffffffff


	//   ....[66]....
        /*0cb8*/ 	.word	0xffffffff


	//   ....[67]....
        /*0cbc*/ 	.word	0xffffffff


	//   ....[68]....
        /*0cc0*/ 	.word	0xffffffff


	//   ....[69]....
        /*0cc4*/ 	.word	0xffffffff


	//   ....[70]....
        /*0cc8*/ 	.word	0xffffffff


	//   ....[71]....
        /*0ccc*/ 	.word	0xffffffff


	//   ....[72]....
        /*0cd0*/ 	.word	0xffffffff


	//   ....[73]....
        /*0cd4*/ 	.word	0xffffffff


	//   ....[74]....
        /*0cd8*/ 	.word	0xffffffff


	//   ....[75]....
        /*0cdc*/ 	.word	0xffffffff


	//   ....[76]....
        /*0ce0*/ 	.word	0xffffffff


	//   ....[77]....
        /*0ce4*/ 	.word	0xffffffff


	//   ....[78]....
        /*0ce8*/ 	.word	0xffffffff


	//   ....[79]....
        /*0cec*/ 	.word	0xffffffff


	//   ....[80]....
        /*0cf0*/ 	.word	0xffffffff


	//   ....[81]....
        /*0cf4*/ 	.word	0xffffffff


	//   ....[82]....
        /*0cf8*/ 	.word	0xffffffff


	//   ....[83]....
        /*0cfc*/ 	.word	0xffffffff


	//   ....[84]....
        /*0d00*/ 	.word	0xffffffff


	//   ....[85]....
        /*0d04*/ 	.word	0xffffffff


	//   ....[86]....
        /*0d08*/ 	.word	0xffffffff


	//   ....[87]....
        /*0d0c*/ 	.word	0xffffffff


	//   ....[88]....
        /*0d10*/ 	.word	0xffffffff


	//   ....[89]....
        /*0d14*/ 	.word	0xffffffff


	//   ....[90]....
        /*0d18*/ 	.word	0xffffffff


	//   ....[91]....
        /*0d1c*/ 	.word	0xffffffff


	//   ....[92]....
        /*0d20*/ 	.word	0xffffffff


	//   ....[93]....
        /*0d24*/ 	.word	0xffffffff


	//   ....[94]....
        /*0d28*/ 	.word	0xffffffff


	//   ....[95]....
        /*0d2c*/ 	.word	0xffffffff


	//   ....[96]....
        /*0d30*/ 	.word	0xffffffff


	//   ....[97]....
        /*0d34*/ 	.word	0xffffffff


	//   ....[98]....
        /*0d38*/ 	.word	0xffffffff


	//   ....[99]....
        /*0d3c*/ 	.word	0xffffffff


	//   ....[100]....
        /*0d40*/ 	.word	0xffffffff


	//   ....[101]....
        /*0d44*/ 	.word	0xffffffff


	//   ....[102]....
        /*0d48*/ 	.word	0xffffffff


	//   ....[103]....
        /*0d4c*/ 	.word	0xffffffff


	//   ....[104]....
        /*0d50*/ 	.word	0xffffffff


	//   ....[105]....
        /*0d54*/ 	.word	0xffffffff


	//   ....[106]....
        /*0d58*/ 	.word	0xffffffff


	//   ....[107]....
        /*0d5c*/ 	.word	0xffffffff


	//   ....[108]....
        /*0d60*/ 	.word	0xffffffff


	//   ....[109]....
        /*0d64*/ 	.word	0xffffffff


	//   ....[110]....
        /*0d68*/ 	.word	0xffffffff


	//   ....[111]....
        /*0d6c*/ 	.word	0xffffffff


	//   ....[112]....
        /*0d70*/ 	.word	0xffffffff


	//   ....[113]....
        /*0d74*/ 	.word	0xffffffff


	//   ....[114]....
        /*0d78*/ 	.word	0xffffffff


	//   ....[115]....
        /*0d7c*/ 	.word	0xffffffff


	//   ....[116]....
        /*0d80*/ 	.word	0xffffffff


	//   ....[117]....
        /*0d84*/ 	.word	0xffffffff


	//   ....[118]....
        /*0d88*/ 	.word	0xffffffff


	//   ....[119]....
        /*0d8c*/ 	.word	0xffffffff


	//   ....[120]....
        /*0d90*/ 	.word	0xffffffff


	//   ....[121]....
        /*0d94*/ 	.word	0xffffffff


	//   ....[122]....
        /*0d98*/ 	.word	0xffffffff


	//   ....[123]....
        /*0d9c*/ 	.word	0xffffffff


	//   ....[124]....
        /*0da0*/ 	.word	0xffffffff


	//   ....[125]....
        /*0da4*/ 	.word	0xffffffff


	//   ....[126]....
        /*0da8*/ 	.word	0xffffffff


	//   ....[127]....
        /*0dac*/ 	.word	0xffffffff


	//   ....[128]....
        /*0db0*/ 	.word	0xffffffff


	//   ....[129]....
        /*0db4*/ 	.word	0xffffffff


	//   ....[130]....
        /*0db8*/ 	.word	0xffffffff


	//   ....[131]....
        /*0dbc*/ 	.word	0xffffffff


	//   ....[132]....
        /*0dc0*/ 	.word	0x0500000f


	//   ....[133]....
        /*0dc4*/ 	.word	0x0500000f


	//   ....[134]....
        /*0dc8*/ 	.word	0x0500000f


	//   ....[135]....
        /*0dcc*/ 	.word	0x0500000f


	//   ....[136]....
        /*0dd0*/ 	.word	0x0500000f


	//   ....[137]....
        /*0dd4*/ 	.word	0x0500000f


	//   ....[138]....
        /*0dd8*/ 	.word	0x0500000f


	//   ....[139]....
        /*0ddc*/ 	.word	0x0500000f


	//   ....[140]....
        /*0de0*/ 	.word	0x0500000f


	//   ....[141]....
        /*0de4*/ 	.word	0x0500000f


	//   ....[142]....
        /*0de8*/ 	.word	0x0500000f


	//   ....[143]....
        /*0dec*/ 	.word	0x0500000f


	//   ....[144]....
        /*0df0*/ 	.word	0x0500000f


	//   ....[145]....
        /*0df4*/ 	.word	0x0500000f


	//   ....[146]....
        /*0df8*/ 	.word	0x0500000f


	//   ....[147]....
        /*0dfc*/ 	.word	0x0500000f


	//   ....[148]....
        /*0e00*/ 	.word	0x0500000f


	//   ....[149]....
        /*0e04*/ 	.word	0x0500000f


	//   ....[150]....
        /*0e08*/ 	.word	0x0500000f


	//   ....[151]....
        /*0e0c*/ 	.word	0x0500000f


	//   ....[152]....
        /*0e10*/ 	.word	0x0500000f


	//   ....[153]....
        /*0e14*/ 	.word	0x0500000f


	//   ....[154]....
        /*0e18*/ 	.word	0x0500000f


	//   ....[155]....
        /*0e1c*/ 	.word	0x0500000f


	//   ....[156]....
        /*0e20*/ 	.word	0x0500000f


	//   ....[157]....
        /*0e24*/ 	.word	0x0500000f


	//   ....[158]....
        /*0e28*/ 	.word	0x0500000f


	//   ....[159]....
        /*0e2c*/ 	.word	0x0500000f


	//   ....[160]....
        /*0e30*/ 	.word	0x0500000f


	//   ....[161]....
        /*0e34*/ 	.word	0x0500000f


	//   ....[162]....
        /*0e38*/ 	.word	0x0500000f


	//   ....[163]....
        /*0e3c*/ 	.word	0x0500000f


	//   ....[164]....
        /*0e40*/ 	.word	0x0500000f


	//   ....[165]....
        /*0e44*/ 	.word	0x0500000f


	//   ....[166]....
        /*0e48*/ 	.word	0x0500000f


	//   ....[167]....
        /*0e4c*/ 	.word	0x0500000f


	//   ....[168]....
        /*0e50*/ 	.word	0x0500000f


	//   ....[169]....
        /*0e54*/ 	.word	0x0500000f


	//   ....[170]....
        /*0e58*/ 	.word	0x0500000f


	//   ....[171]....
        /*0e5c*/ 	.word	0x0500000f


	//   ....[172]....
        /*0e60*/ 	.word	0x0500000f


	//   ....[173]....
        /*0e64*/ 	.word	0x0500000f


	//   ....[174]....
        /*0e68*/ 	.word	0x0500000f


	//   ....[175]....
        /*0e6c*/ 	.word	0x0500000f


	//   ....[176]....
        /*0e70*/ 	.word	0x0500000f


	//   ....[177]....
        /*0e74*/ 	.word	0x0500000f


	//   ....[178]....
        /*0e78*/ 	.word	0x0500000f


	//   ....[179]....
        /*0e7c*/ 	.word	0x0500000f


	//   ....[180]....
        /*0e80*/ 	.word	0x0500000f


	//   ....[181]....
        /*0e84*/ 	.word	0x0500000f


	//   ....[182]....
        /*0e88*/ 	.word	0x0500000f


	//   ....[183]....
        /*0e8c*/ 	.word	0x0500000f


	//   ....[184]....
        /*0e90*/ 	.word	0x0500000f


	//   ....[185]....
        /*0e94*/ 	.word	0x0500000f


	//   ....[186]....
        /*0e98*/ 	.word	0x0500000f


	//   ....[187]....
        /*0e9c*/ 	.word	0x0500000f


	//   ....[188]....
        /*0ea0*/ 	.word	0x0500000f


	//   ....[189]....
        /*0ea4*/ 	.word	0x0500000f


	//   ....[190]....
        /*0ea8*/ 	.word	0x0500000f


	//   ....[191]....
        /*0eac*/ 	.word	0x0500000f


	//   ....[192]....
        /*0eb0*/ 	.word	0x0500000f


	//   ....[193]....
        /*0eb4*/ 	.word	0x0500000f


	//   ....[194]....
        /*0eb8*/ 	.word	0x0500000f


	//   ....[195]....
        /*0ebc*/ 	.word	0x0500000f


	//   ....[196]....
        /*0ec0*/ 	.word	0x0500000f


	//   ....[197]....
        /*0ec4*/ 	.word	0x0500000f


	//   ....[198]....
        /*0ec8*/ 	.word	0x0500000f


	//   ....[199]....
        /*0ecc*/ 	.word	0x0500000f


	//   ....[200]....
        /*0ed0*/ 	.word	0x0500000f


	//   ....[201]....
        /*0ed4*/ 	.word	0x0500000f


	//   ....[202]....
        /*0ed8*/ 	.word	0x0500000f


	//   ....[203]....
        /*0edc*/ 	.word	0x0500000f


	//   ....[204]....
        /*0ee0*/ 	.word	0x0500000f


	//   ....[205]....
        /*0ee4*/ 	.word	0x0500000f


	//   ....[206]....
        /*0ee8*/ 	.word	0x0500000f


	//   ....[207]....
        /*0eec*/ 	.word	0x0500000f


	//   ....[208]....
        /*0ef0*/ 	.word	0x0500000f


	//----- nvinfo : EIATTR_COOP_GROUP_INSTR_OFFSETS
	.align		4
.L_645:
        /*0ef4*/ 	.byte	0x04, 0x28
        /*0ef6*/ 	.short	(.L_647 - .L_646)


	//   ....[0]....
.L_646:
        /*0ef8*/ 	.word	0x00000060


	//   ....[1]....
        /*0efc*/ 	.word	0x00000190


	//   ....[2]....
        /*0f00*/ 	.word	0x00000250


	//   ....[3]....
        /*0f04*/ 	.word	0x00000420


	//   ....[4]....
        /*0f08*/ 	.word	0x00000580


	//   ....[5]....
        /*0f0c*/ 	.word	0x000006a0


	//   ....[6]....
        /*0f10*/ 	.word	0x00000800


	//   ....[7]....
        /*0f14*/ 	.word	0x000062e0


	//   ....[8]....
        /*0f18*/ 	.word	0x00006ab0


	//   ....[9]....
        /*0f1c*/ 	.word	0x00006ac0


	//   ....[10]....
        /*0f20*/ 	.word	0x00006ad0


	//   ....[11]....
        /*0f24*/ 	.word	0x00006ae0


	//   ....[12]....
        /*0f28*/ 	.word	0x00006e00


	//   ....[13]....
        /*0f2c*/ 	.word	0x00006e10


	//   ....[14]....
        /*0f30*/ 	.word	0x00006e20


	//   ....[15]....
        /*0f34*/ 	.word	0x00006e30


	//   ....[16]....
        /*0f38*/ 	.word	0x00008200


	//   ....[17]....
        /*0f3c*/ 	.word	0x00008210


	//   ....[18]....
        /*0f40*/ 	.word	0x00008220


	//   ....[19]....
        /*0f44*/ 	.word	0x00008230


	//   ....[20]....
        /*0f48*/ 	.word	0x00008320


	//   ....[21]....
        /*0f4c*/ 	.word	0x00008330


	//   ....[22]....
        /*0f50*/ 	.word	0x000083c0


	//   ....[23]....
        /*0f54*/ 	.word	0x00008460


	//   ....[24]....
        /*0f58*/ 	.word	0x0000a8e0


	//   ....[25]....
        /*0f5c*/ 	.word	0x0000b0d0


	//   ....[26]....
        /*0f60*/ 	.word	0x0000b0f0


	//   ....[27]....
        /*0f64*/ 	.word	0x0000b200


	//   ....[28]....
        /*0f68*/ 	.word	0x0000b8d0


	//   ....[29]....
        /*0f6c*/ 	.word	0x0000b8f0


	//   ....[30]....
        /*0f70*/ 	.word	0x0000d780


	//   ....[31]....
        /*0f74*/ 	.word	0x0000d8e0


	//   ....[32]....
        /*0f78*/ 	.word	0x0000e3a0


	//   ....[33]....
        /*0f7c*/ 	.word	0x0000e3c0


	//   ....[34]....
        /*0f80*/ 	.word	0x0000e8d0


	//   ....[35]....
        /*0f84*/ 	.word	0x0000e8f0


	//   ....[36]....
        /*0f88*/ 	.word	0x00011080


	//   ....[37]....
        /*0f8c*/ 	.word	0x000110f0


	//   ....[38]....
        /*0f90*/ 	.word	0x00011790


	//   ....[39]....
        /*0f94*/ 	.word	0x000117b0


	//   ....[40]....
        /*0f98*/ 	.word	0x00012c50


	//   ....[41]....
        /*0f9c*/ 	.word	0x00012ca0


	//   ....[42]....
        /*0fa0*/ 	.word	0x00012d00


	//   ....[43]....
        /*0fa4*/ 	.word	0x00012d20


	//   ....[44]....
        /*0fa8*/ 	.word	0x00014890


	//   ....[45]....
        /*0fac*/ 	.word	0x000148d0


	//   ....[46]....
        /*0fb0*/ 	.word	0x00014910


	//   ....[47]....
        /*0fb4*/ 	.word	0x00014950


	//   ....[48]....
        /*0fb8*/ 	.word	0x000151f0


	//   ....[49]....
        /*0fbc*/ 	.word	0x00015230


	//   ....[50]....
        /*0fc0*/ 	.word	0x00015370


	//   ....[51]....
        /*0fc4*/ 	.word	0x00015390


	//   ....[52]....
        /*0fc8*/ 	.word	0x000154d0


	//   ....[53]....
        /*0fcc*/ 	.word	0x000154f0


	//   ....[54]....
        /*0fd0*/ 	.word	0x00015640


	//   ....[55]....
        /*0fd4*/ 	.word	0x00015660


	//   ....[56]....
        /*0fd8*/ 	.word	0x00015f70


	//   ....[57]....
        /*0fdc*/ 	.word	0x00015f80


	//   ....[58]....
        /*0fe0*/ 	.word	0x000161a0


	//   ....[59]....
        /*0fe4*/ 	.word	0x000161b0


	//   ....[60]....
        /*0fe8*/ 	.word	0x000163c0


	//   ....[61]....
        /*0fec*/ 	.word	0x000163d0


	//   ....[62]....
        /*0ff0*/ 	.word	0x000165e0


	//   ....[63]....
        /*0ff4*/ 	.word	0x000165f0


	//   ....[64]....
        /*0ff8*/ 	.word	0x00016860


	//   ....[65]....
        /*0ffc*/ 	.word	0x00016a40


	//   ....[66]....
        /*1000*/ 	.word	0x00016a70


	//   ....[67]....
        /*1004*/ 	.word	0x00016aa0


	//   ....[68]....
        /*1008*/ 	.word	0x00016ad0


	//   ....[69]....
        /*100c*/ 	.word	0x00016b00


	//   ....[70]....
        /*1010*/ 	.word	0x00016b30


	//   ....[71]....
        /*1014*/ 	.word	0x00016ca0


	//   ....[72]....
        /*1018*/ 	.word	0x00016cd0


	//   ....[73]....
        /*101c*/ 	.word	0x00016d00


	//   ....[74]....
        /*1020*/ 	.word	0x00016d30


	//   ....[75]....
        /*1024*/ 	.word	0x00016d60


	//   ....[76]....
        /*1028*/ 	.word	0x00016d90


	//   ....[77]....
        /*102c*/ 	.word	0x00016e30


	//   ....[78]....
        /*1030*/ 	.word	0x00016e90


	//   ....[79]....
        /*1034*/ 	.word	0x00016f20


	//   ....[80]....
        /*1038*/ 	.word	0x00017da0


	//   ....[81]....
        /*103c*/ 	.word	0x00019840


	//   ....[82]....
        /*1040*/ 	.word	0x0001a3d0


	//   ....[83]....
        /*1044*/ 	.word	0x0001a3f0


	//   ....[84]....
        /*1048*/ 	.word	0x0001a420


	//   ....[85]....
        /*104c*/ 	.word	0x0001a440


	//   ....[86]....
        /*1050*/ 	.word	0x0001a4f0


	//   ....[87]....
        /*1054*/ 	.word	0x0001a580


	//   ....[88]....
        /*1058*/ 	.word	0x0001a5b0


	//   ....[89]....
        /*105c*/ 	.word	0x0001a630


	//   ....[90]....
        /*1060*/ 	.word	0x0001a660


	//   ....[91]....
        /*1064*/ 	.word	0x0001a6e0


	//   ....[92]....
        /*1068*/ 	.word	0x0001a710


	//   ....[93]....
        /*106c*/ 	.word	0x0001a790


	//   ....[94]....
        /*1070*/ 	.word	0x0001a7c0


	//   ....[95]....
        /*1074*/ 	.word	0x0001a820


	//   ....[96]....
        /*1078*/ 	.word	0x0001a830


	//   ....[97]....
        /*107c*/ 	.word	0x0001a8a0


	//   ....[98]....
        /*1080*/ 	.word	0x0001afc0


	//   ....[99]....
        /*1084*/ 	.word	0x0001afe0


	//   ....[100]....
        /*1088*/ 	.word	0x0001b000


	//   ....[101]....
        /*108c*/ 	.word	0x0001b0b0


	//   ....[102]....
        /*1090*/ 	.word	0x0001b170


	//   ....[103]....
        /*1094*/ 	.word	0x0001b180


	//   ....[104]....
        /*1098*/ 	.word	0x0001b240


	//   ....[105]....
        /*109c*/ 	.word	0x0001b250


	//   ....[106]....
        /*10a0*/ 	.word	0x0001b2f0


	//   ....[107]....
        /*10a4*/ 	.word	0x0001b300


	//   ....[108]....
        /*10a8*/ 	.word	0x0001b3b0


	//   ....[109]....
        /*10ac*/ 	.word	0x0001b3c0


	//   ....[110]....
        /*10b0*/ 	.word	0x0001b470


	//   ....[111]....
        /*10b4*/ 	.word	0x0001b480


	//   ....[112]....
        /*10b8*/ 	.word	0x0001b4f0


	//   ....[113]....
        /*10bc*/ 	.word	0x0001b540


	//   ....[114]....
        /*10c0*/ 	.word	0x0001e230


	//   ....[115]....
        /*10c4*/ 	.word	0x0001e260


	//   ....[116]....
        /*10c8*/ 	.word	0x0001e2a0


	//   ....[117]....
        /*10cc*/ 	.word	0x0001e2d0


	//   ....[118]....
        /*10d0*/ 	.word	0x0001e300


	//   ....[119]....
        /*10d4*/ 	.word	0x0001e330


	//   ....[120]....
        /*10d8*/ 	.word	0x0001e360


	//   ....[121]....
        /*10dc*/ 	.word	0x0001e390


	//   ....[122]....
        /*10e0*/ 	.word	0x0001e510


	//   ....[123]....
        /*10e4*/ 	.word	0x0001e540


	//   ....[124]....
        /*10e8*/ 	.word	0x0001e570


	//   ....[125]....
        /*10ec*/ 	.word	0x0001e5a0


	//   ....[126]....
        /*10f0*/ 	.word	0x0001e5d0


	//   ....[127]....
        /*10f4*/ 	.word	0x0001e600


	//   ....[128]....
        /*10f8*/ 	.word	0x0001e6c0


	//   ....[129]....
        /*10fc*/ 	.word	0x0001e6e0


	//   ....[130]....
        /*1100*/ 	.word	0x0001e750


	//   ....[131]....
        /*1104*/ 	.word	0x0001ee10


	//   ....[132]....
        /*1108*/ 	.word	0x0001f2a0


	//   ....[133]....
        /*110c*/ 	.word	0x0001f340


	//   ....[134]....
        /*1110*/ 	.word	0x0001f3d0


	//   ....[135]....
        /*1114*/ 	.word	0x0001f420


	//   ....[136]....
        /*1118*/ 	.word	0x0001f470


	//   ....[137]....
        /*111c*/ 	.word	0x0001f500


	//   ....[138]....
        /*1120*/ 	.word	0x0001f590


	//   ....[139]....
        /*1124*/ 	.word	0x0001f5e0


	//   ....[140]....
        /*1128*/ 	.word	0x0001f630


	//   ....[141]....
        /*112c*/ 	.word	0x0001f720


	//   ....[142]....
        /*1130*/ 	.word	0x0001f7d0


	//   ....[143]....
        /*1134*/ 	.word	0x0001f820


	//   ....[144]....
        /*1138*/ 	.word	0x0001f870


	//   ....[145]....
        /*113c*/ 	.word	0x0001f9a0


	//   ....[146]....
        /*1140*/ 	.word	0x0001fa70


	//   ....[147]....
        /*1144*/ 	.word	0x0001fbb0


	//   ....[148]....
        /*1148*/ 	.word	0x0001fc20


	//   ....[149]....
        /*114c*/ 	.word	0x0001ff50


	//   ....[150]....
        /*1150*/ 	.word	0x0001ffa0


	//   ....[151]....
        /*1154*/ 	.word	0x00020030


	//   ....[152]....
        /*1158*/ 	.word	0x000200c0


	//   ....[153]....
        /*115c*/ 	.word	0x00020150


	//   ....[154]....
        /*1160*/ 	.word	0x000201e0


	//   ....[155]....
        /*1164*/ 	.word	0x00020270


	//   ....[156]....
        /*1168*/ 	.word	0x00020300


	//   ....[157]....
        /*116c*/ 	.word	0x000203c0


	//   ....[158]....
        /*1170*/ 	.word	0x000206b0


	//   ....[159]....
        /*1174*/ 	.word	0x00020830


	//   ....[160]....
        /*1178*/ 	.word	0x000208a0


	//   ....[161]....
        /*117c*/ 	.word	0x00020900


	//   ....[162]....
        /*1180*/ 	.word	0x00020960


	//   ....[163]....
        /*1184*/ 	.word	0x00020a30


	//   ....[164]....
        /*1188*/ 	.word	0x00020af0


	//   ....[165]....
        /*118c*/ 	.word	0x00020c00


	//   ....[166]....
        /*1190*/ 	.word	0x00020ca0


	//   ....[167]....
        /*1194*/ 	.word	0x00020d70


	//   ....[168]....
        /*1198*/ 	.word	0x00020e10


	//   ....[169]....
        /*119c*/ 	.word	0x00020ee0


	//   ....[170]....
        /*11a0*/ 	.word	0x00020f80


	//   ....[171]....
        /*11a4*/ 	.word	0x00021050


	//   ....[172]....
        /*11a8*/ 	.word	0x000210f0


	//   ....[173]....
        /*11ac*/ 	.word	0x000211a0


	//   ....[174]....
        /*11b0*/ 	.word	0x00021280


	//   ....[175]....
        /*11b4*/ 	.word	0x000214d0


	//   ....[176]....
        /*11b8*/ 	.word	0x000215a0


	//   ....[177]....
        /*11bc*/ 	.word	0x00021670


	//   ....[178]....
        /*11c0*/ 	.word	0x000216e0


	//   ....[179]....
        /*11c4*/ 	.word	0x000217f0


	//   ....[180]....
        /*11c8*/ 	.word	0x000218e0


	//   ....[181]....
        /*11cc*/ 	.word	0x00021970


	//   ....[182]....
        /*11d0*/ 	.word	0x00021a60


	//   ....[183]....
        /*11d4*/ 	.word	0x00021af0


	//   ....[184]....
        /*11d8*/ 	.word	0x00021be0


	//   ....[185]....
        /*11dc*/ 	.word	0x00021c70


	//   ....[186]....
        /*11e0*/ 	.word	0x00021d50


	//   ....[187]....
        /*11e4*/ 	.word	0x00021e80


	//   ....[188]....
        /*11e8*/ 	.word	0x00021ed0


	//   ....[189]....
        /*11ec*/ 	.word	0x00021f30


	//   ....[190]....
        /*11f0*/ 	.word	0x00021fd0


	//   ....[191]....
        /*11f4*/ 	.word	0x00022370


	//   ....[192]....
        /*11f8*/ 	.word	0x00022410


	//   ....[193]....
        /*11fc*/ 	.word	0x00022530


	//   ....[194]....
        /*1200*/ 	.word	0x000225b0


	//   ....[195]....
        /*1204*/ 	.word	0x00022630


	//   ....[196]....
        /*1208*/ 	.word	0x000226b0


	//   ....[197]....
        /*120c*/ 	.word	0x00022730


	//   ....[198]....
        /*1210*/ 	.word	0x000227c0


	//   ....[199]....
        /*1214*/ 	.word	0x00022860


	//   ....[200]....
        /*1218*/ 	.word	0x00022910


	//   ....[201]....
        /*121c*/ 	.word	0x00022990


	//   ....[202]....
        /*1220*/ 	.word	0x00022a10


	//   ....[203]....
        /*1224*/ 	.word	0x00022a90


	//   ....[204]....
        /*1228*/ 	.word	0x00022b20


	//   ....[205]....
        /*122c*/ 	.word	0x00022ba0


	//   ....[206]....
        /*1230*/ 	.word	0x00022c40


	//   ....[207]....
        /*1234*/ 	.word	0x00022cd0


	//   ....[208]....
        /*1238*/ 	.word	0x00022e00


	//----- nvinfo : EIATTR_REG_RECONFIG
	.align		4
.L_647:
        /*123c*/ 	.byte	0x01, 0x54
	.zero		2


	//----- nvinfo : EIATTR_SYSCALL_OFFSETS
	.align		4
        /*1240*/ 	.byte	0x04, 0x46
        /*1242*/ 	.short	(.L_649 - .L_648)


	//   ....[0]....
.L_648:
        /*1244*/ 	.word	0x00001a50


	//   ....[1]....
        /*1248*/ 	.word	0x00001ba0


	//   ....[2]....
        /*124c*/ 	.word	0x000064d0


	//   ....[3]....
        /*1250*/ 	.word	0x000067f0


	//   ....[4]....
        /*1254*/ 	.word	0x00019440


	//   ....[5]....
        /*1258*/ 	.word	0x000195a0


	//   ....[6]....
        /*125c*/ 	.word	0x000196a0


	//   ....[7]....
        /*1260*/ 	.word	0x00019fb0


	//   ....[8]....
        /*1264*/ 	.word	0x0001abc0


	//----- nvinfo : EIATTR_MBARRIER_INSTR_OFFSETS
	.align		4
.L_649:
        /*1268*/ 	.byte	0x04, 0x39
        /*126a*/ 	.short	(.L_651 - .L_650)


	//   ....[0]....
.L_650:
        /*126c*/ 	.word	0x000002c0
        /*1270*/ 	.word	0x000000ff
        /*1274*/ 	.word	0x00032400
        /*1278*/ 	.short	0x0100
        /*127a*/ 	.byte	0x08
	.zero		1


	//   ....[1]....
        /*127c*/ 	.word	0x000002d0
        /*1280*/ 	.word	0x000000ff
        /*1284*/ 	.word	0x00032410
        /*1288*/ 	.short	0x0100
        /*128a*/ 	.byte	0x08
	.zero		1


	//   ....[2]....
        /*128c*/ 	.word	0x000002e0
        /*1290*/ 	.word	0x000000ff
        /*1294*/ 	.word	0x00032420
        /*1298*/ 	.short	0x0100
        /*129a*/ 	.byte	0x08
	.zero		1


	//   ....[3]....
        /*129c*/ 	.word	0x000003d0
        /*12a0*/ 	.word	0x000000ff
        /*12a4*/ 	.word	0x00032430
        /*12a8*/ 	.short	0x0100
        /*12aa*/ 	.byte	0x08
	.zero		1


	//   ....[4]....
        /*12ac*/ 	.word	0x000003e0
        /*12b0*/ 	.word	0x000000ff
        /*12b4*/ 	.word	0x00032440
        /*12b8*/ 	.short	0x0100
        /*12ba*/ 	.byte	0x08
	.zero		1


	//   ....[5]....
        /*12bc*/ 	.word	0x000003f0
        /*12c0*/ 	.word	0x000000ff
        /*12c4*/ 	.word	0x00032438
        /*12c8*/ 	.short	0x0100
        /*12ca*/ 	.byte	0x08
	.zero		1


	//   ....[6]....
        /*12cc*/ 	.word	0x00000400
        /*12d0*/ 	.word	0x000000ff
        /*12d4*/ 	.word	0x00032448
        /*12d8*/ 	.short	0x0100
        /*12da*/ 	.byte	0x08
	.zero		1


	//   ....[7]....
        /*12dc*/ 	.word	0x00000530
        /*12e0*/ 	.word	0x000000ff
        /*12e4*/ 	.word	0x00032450
        /*12e8*/ 	.short	0x0100
        /*12ea*/ 	.byte	0x08
	.zero		1


	//   ....[8]....
        /*12ec*/ 	.word	0x00000540
        /*12f0*/ 	.word	0x000000ff
        /*12f4*/ 	.word	0x00032460
        /*12f8*/ 	.short	0x0100
        /*12fa*/ 	.byte	0x08
	.zero		1


	//   ....[9]....
        /*12fc*/ 	.word	0x00000550
        /*1300*/ 	.word	0x000000ff
        /*1304*/ 	.word	0x00032458
        /*1308*/ 	.short	0x0100
        /*130a*/ 	.byte	0x08
	.zero		1


	//   ....[10]....
        /*130c*/ 	.word	0x00000560
        /*1310*/ 	.word	0x000000ff
        /*1314*/ 	.word	0x00032468
        /*1318*/ 	.short	0x0100
        /*131a*/ 	.byte	0x08
	.zero		1


	//   ....[11]....
        /*131c*/ 	.word	0x00000650
        /*1320*/ 	.word	0x000000ff
        /*1324*/ 	.word	0x00032470
        /*1328*/ 	.short	0x0100
        /*132a*/ 	.byte	0x06
	.zero		1


	//   ....[12]....
        /*132c*/ 	.word	0x00000660
        /*1330*/ 	.word	0x000000ff
        /*1334*/ 	.word	0x00032480
        /*1338*/ 	.short	0x0100
        /*133a*/ 	.byte	0x06
	.zero		1


	//   ....[13]....
        /*133c*/ 	.word	0x00000670
        /*1340*/ 	.word	0x000000ff
        /*1344*/ 	.word	0x00032478
        /*1348*/ 	.short	0x0100
        /*134a*/ 	.byte	0x06
	.zero		1


	//   ....[14]....
        /*134c*/ 	.word	0x00000680
        /*1350*/ 	.word	0x000000ff
        /*1354*/ 	.word	0x00032488
        /*1358*/ 	.short	0x0100
        /*135a*/ 	.byte	0x06
	.zero		1


	//   ....[15]....
        /*135c*/ 	.word	0x000007b0
        /*1360*/ 	.word	0x000000ff
        /*1364*/ 	.word	0x00032490
        /*1368*/ 	.short	0x0100
        /*136a*/ 	.byte	0x08
	.zero		1


	//   ....[16]....
        /*136c*/ 	.word	0x000007c0
        /*1370*/ 	.word	0x000000ff
        /*1374*/ 	.word	0x000324a0
        /*1378*/ 	.short	0x0100
        /*137a*/ 	.byte	0x08
	.zero		1


	//   ....[17]....
        /*137c*/ 	.word	0x000007d0
        /*1380*/ 	.word	0x000000ff
        /*1384*/ 	.word	0x00032498
        /*1388*/ 	.short	0x0100
        /*138a*/ 	.byte	0x08
	.zero		1


	//   ....[18]....
        /*138c*/ 	.word	0x000007e0
        /*1390*/ 	.word	0x000000ff
        /*1394*/ 	.word	0x000324a8
        /*1398*/ 	.short	0x0100
        /*139a*/ 	.byte	0x08
	.zero		1


	//   ....[19]....
        /*139c*/ 	.word	0x00000910
        /*13a0*/ 	.word	0x000000ff
        /*13a4*/ 	.word	0x000324b0
        /*13a8*/ 	.short	0x0100
        /*13aa*/ 	.byte	0x08
	.zero		1


	//   ....[20]....
        /*13ac*/ 	.word	0x00000920
        /*13b0*/ 	.word	0x000000ff
        /*13b4*/ 	.word	0x000324c0
        /*13b8*/ 	.short	0x0100
        /*13ba*/ 	.byte	0x08
	.zero		1


	//   ....[21]....
        /*13bc*/ 	.word	0x00000930
        /*13c0*/ 	.word	0x000000ff
        /*13c4*/ 	.word	0x000324b8
        /*13c8*/ 	.short	0x0100
        /*13ca*/ 	.byte	0x08
	.zero		1


	//   ....[22]....
        /*13cc*/ 	.word	0x00000940
        /*13d0*/ 	.word	0x000000ff
        /*13d4*/ 	.word	0x000324c8
        /*13d8*/ 	.short	0x0100
        /*13da*/ 	.byte	0x08
	.zero		1


	//   ....[23]....
        /*13dc*/ 	.word	0x00002f10
        /*13e0*/ 	.word	0x00000060
        /*13e4*/ 	.word	0x00032490
        /*13e8*/ 	.short	0x010a
        /*13ea*/ 	.byte	0x3f
	.zero		1


	//   ....[24]....
        /*13ec*/ 	.word	0x000041f0
        /*13f0*/ 	.word	0x00000060
        /*13f4*/ 	.word	0x00032490
        /*13f8*/ 	.short	0x010a
        /*13fa*/ 	.byte	0x3f
	.zero		1


	//   ....[25]....
        /*13fc*/ 	.word	0x000053d0
        /*1400*/ 	.word	0x00000060
        /*1404*/ 	.word	0x00032490
        /*1408*/ 	.short	0x010a
        /*140a*/ 	.byte	0x3f
	.zero		1


	//   ....[26]....
        /*140c*/ 	.word	0x000055f0
        /*1410*/ 	.word	0x00000020
        /*1414*/ 	.word	0x00000000
        /*1418*/ 	.short	0x0101
        /*141a*/ 	.byte	0x3f
	.zero		1


	//   ....[27]....
        /*141c*/ 	.word	0x00005630
        /*1420*/ 	.word	0x00000060
        /*1424*/ 	.word	0x000324b0
        /*1428*/ 	.short	0x010a
        /*142a*/ 	.byte	0x3f
	.zero		1


	//   ....[28]....
        /*142c*/ 	.word	0x00005c90
        /*1430*/ 	.word	0x00000060
        /*1434*/ 	.word	0x00000000
        /*1438*/ 	.short	0x0101
        /*143a*/ 	.byte	0x3f
	.zero		1


	//   ....[29]....
        /*143c*/ 	.word	0x00006570
        /*1440*/ 	.word	0x00000013
        /*1444*/ 	.word	0x00032400
        /*1448*/ 	.short	0x010a
        /*144a*/ 	.byte	0x3f
	.zero		1


	//   ....[30]....
        /*144c*/ 	.word	0x000065c0
        /*1450*/ 	.word	0x00000013
        /*1454*/ 	.word	0x00032400
        /*1458*/ 	.short	0x010a
        /*145a*/ 	.byte	0x3f
	.zero		1


	//   ....[31]....
        /*145c*/ 	.word	0x000070b0
        /*1460*/ 	.word	0x00000013
        /*1464*/ 	.word	0x00032400
        /*1468*/ 	.short	0x010a
        /*146a*/ 	.byte	0x3f
	.zero		1


	//   ....[32]....
        /*146c*/ 	.word	0x000086b0
        /*1470*/ 	.word	0x00000013
        /*1474*/ 	.word	0x00032400
        /*1478*/ 	.short	0x010a
        /*147a*/ 	.byte	0x3f
	.zero		1


	//   ....[33]....
        /*147c*/ 	.word	0x000096f0
        /*1480*/ 	.word	0x000000b4
        /*1484*/ 	.word	0x00032430
        /*1488*/ 	.short	0x010a
        /*148a*/ 	.byte	0x3f
	.zero		1


	//   ....[34]....
        /*148c*/ 	.word	0x00009780
        /*1490*/ 	.word	0x000000b4
        /*1494*/ 	.word	0x00032430
        /*1498*/ 	.short	0x010a
        /*149a*/ 	.byte	0x3f
	.zero		1


	//   ....[35]....
        /*149c*/ 	.word	0x00009ab0
        /*14a0*/ 	.word	0x00000013
        /*14a4*/ 	.word	0x00032410
        /*14a8*/ 	.short	0x010a
        /*14aa*/ 	.byte	0x3f
	.zero		1


	//   ....[36]....
        /*14ac*/ 	.word	0x00009b00
        /*14b0*/ 	.word	0x000000b4
        /*14b4*/ 	.word	0x00032450
        /*14b8*/ 	.short	0x010a
        /*14ba*/ 	.byte	0x3f
	.zero		1


	//   ....[37]....
        /*14bc*/ 	.word	0x00009b80
        /*14c0*/ 	.word	0x000000b4
        /*14c4*/ 	.word	0x00032450
        /*14c8*/ 	.short	0x010a
        /*14ca*/ 	.byte	0x3f
	.zero		1


	//   ....[38]....
        /*14cc*/ 	.word	0x0000bc60
        /*14d0*/ 	.word	0x00000018
        /*14d4*/ 	.word	0x00000000
        /*14d8*/ 	.short	0x0101
        /*14da*/ 	.byte	0x3f
	.zero		1


	//   ....[39]....
        /*14dc*/ 	.word	0x0000c780
        /*14e0*/ 	.word	0x000000b4
        /*14e4*/ 	.word	0x00000000
        /*14e8*/ 	.short	0x0101
        /*14ea*/ 	.byte	0x3f
	.zero		1


	//   ....[40]....
        /*14ec*/ 	.word	0x0000c860
        /*14f0*/ 	.word	0x000000d2
        /*14f4*/ 	.word	0x00032430
        /*14f8*/ 	.short	0x010a
        /*14fa*/ 	.byte	0x3f
	.zero		1


	//   ....[41]....
        /*14fc*/ 	.word	0x0000c8d0
        /*1500*/ 	.word	0x000000d2
        /*1504*/ 	.word	0x00032430
        /*1508*/ 	.short	0x010a
        /*150a*/ 	.byte	0x3f
	.zero		1


	//   ....[42]....
        /*150c*/ 	.word	0x0000cb70
        /*1510*/ 	.word	0x000000d2
        /*1514*/ 	.word	0x00032450
        /*1518*/ 	.short	0x010a
        /*151a*/ 	.byte	0x3f
	.zero		1


	//   ....[43]....
        /*151c*/ 	.word	0x0000cbc0
        /*1520*/ 	.word	0x000000d2
        /*1524*/ 	.word	0x00032450
        /*1528*/ 	.short	0x010a
        /*152a*/ 	.byte	0x3f
	.zero		1


	//   ....[44]....
        /*152c*/ 	.word	0x0000f280
        /*1530*/ 	.word	0x0000009c
        /*1534*/ 	.word	0x00000000
        /*1538*/ 	.short	0x0101
        /*153a*/ 	.byte	0x3f
	.zero		1


	//   ....[45]....
        /*153c*/ 	.word	0x0000fd80
        /*1540*/ 	.word	0x000000d2
        /*1544*/ 	.word	0x00000000
        /*1548*/ 	.short	0x0101
        /*154a*/ 	.byte	0x3f
	.zero		1


	//   ....[46]....
        /*154c*/ 	.word	0x0000fe80
        /*1550*/ 	.word	0x000000d2
        /*1554*/ 	.word	0x00032430
        /*1558*/ 	.short	0x010a
        /*155a*/ 	.byte	0x3f
	.zero		1


	//   ....[47]....
        /*155c*/ 	.word	0x0000fef0
        /*1560*/ 	.word	0x000000d2
        /*1564*/ 	.word	0x00032430
        /*1568*/ 	.short	0x010a
        /*156a*/ 	.byte	0x3f
	.zero		1


	//   ....[48]....
        /*156c*/ 	.word	0x00010190
        /*1570*/ 	.word	0x000000d2
        /*1574*/ 	.word	0x00032450
        /*1578*/ 	.short	0x010a
        /*157a*/ 	.byte	0x3f
	.zero		1


	//   ....[49]....
        /*157c*/ 	.word	0x000101e0
        /*1580*/ 	.word	0x000000d2
        /*1584*/ 	.word	0x00032450
        /*1588*/ 	.short	0x010a
        /*158a*/ 	.byte	0x3f
	.zero		1


	//   ....[50]....
        /*158c*/ 	.word	0x000122c0
        /*1590*/ 	.word	0x00000003
        /*1594*/ 	.word	0x00000000
        /*1598*/ 	.short	0x0101
        /*159a*/ 	.byte	0x3f
	.zero		1


	//   ....[51]....
        /*159c*/ 	.word	0x00012c10
        /*15a0*/ 	.word	0x000000d2
        /*15a4*/ 	.word	0x00000000
        /*15a8*/ 	.short	0x0101
        /*15aa*/ 	.byte	0x3f
	.zero		1


	//   ....[52]....
        /*15ac*/ 	.word	0x000151e0
        /*15b0*/ 	.word	0x00000000
        /*15b4*/ 	.word	0x00000000
        /*15b8*/ 	.short	0x0101
        /*15ba*/ 	.byte	0x3f
	.zero		1


	//   ....[53]....
        /*15bc*/ 	.word	0x00017e90
        /*15c0*/ 	.word	0x00000006
        /*15c4*/ 	.word	0x00032420
        /*15c8*/ 	.short	0x010a
        /*15ca*/ 	.byte	0x3f
	.zero		1


	//   ....[54]....
        /*15cc*/ 	.word	0x00017f80
        /*15d0*/ 	.word	0x00000004
        /*15d4*/ 	.word	0x000324a0
        /*15d8*/ 	.short	0x010a
        /*15da*/ 	.byte	0x3f
	.zero		1


	//   ....[55]....
        /*15dc*/ 	.word	0x000181d0
        /*15e0*/ 	.word	0x00000004
        /*15e4*/ 	.word	0x000324c0
        /*15e8*/ 	.short	0x010a
        /*15ea*/ 	.byte	0x3f
	.zero		1


	//   ....[56]....
        /*15ec*/ 	.word	0x00018890
        /*15f0*/ 	.word	0x00000005
        /*15f4*/ 	.word	0x000324a0
        /*15f8*/ 	.short	0x010a
        /*15fa*/ 	.byte	0x3f
	.zero		1


	//   ....[57]....
        /*15fc*/ 	.word	0x00018ad0
        /*1600*/ 	.word	0x00000005
        /*1604*/ 	.word	0x000324c0
        /*1608*/ 	.short	0x010a
        /*160a*/ 	.byte	0x3f
	.zero		1


	//   ....[58]....
        /*160c*/ 	.word	0x00019af0
        /*1610*/ 	.word	0x00000000
        /*1614*/ 	.word	0x00032440
        /*1618*/ 	.short	0x010a
        /*161a*/ 	.byte	0x3f
	.zero		1


	//   ....[59]....
        /*161c*/ 	.word	0x0001a960
        /*1620*/ 	.word	0x00000008
        /*1624*/ 	.word	0x00032400
        /*1628*/ 	.short	0x0107
        /*162a*/ 	.byte	0x3f
	.zero		1


	//   ....[60]....
        /*162c*/ 	.word	0x0001aa00
        /*1630*/ 	.word	0x00000002
        /*1634*/ 	.word	0x00032400
        /*1638*/ 	.short	0x0101
        /*163a*/ 	.byte	0x3f
	.zero		1


	//   ....[61]....
        /*163c*/ 	.word	0x0001b660
        /*1640*/ 	.word	0x00000008
        /*1644*/ 	.word	0x00032410
        /*1648*/ 	.short	0x0107
        /*164a*/ 	.byte	0x3f
	.zero		1


	//   ....[62]....
        /*164c*/ 	.word	0x0001b760
        /*1650*/ 	.word	0x00000002
        /*1654*/ 	.word	0x00032410
        /*1658*/ 	.short	0x0101
        /*165a*/ 	.byte	0x3f
	.zero		1


	//   ....[63]....
        /*165c*/ 	.word	0x0001b780
        /*1660*/ 	.word	0x00000002
        /*1664*/ 	.word	0x00032420
        /*1668*/ 	.short	0x010a
        /*166a*/ 	.byte	0x3f
	.zero		1


	//   ....[64]....
        /*166c*/ 	.word	0x0001b890
        /*1670*/ 	.word	0x00000002
        /*1674*/ 	.word	0x00032460
        /*1678*/ 	.short	0x010a
        /*167a*/ 	.byte	0x3f
	.zero		1


	//   ....[65]....
        /*167c*/ 	.word	0x0001c180
        /*1680*/ 	.word	0x00000002
        /*1684*/ 	.word	0x00032440
        /*1688*/ 	.short	0x010a
        /*168a*/ 	.byte	0x3f
	.zero		1


	//   ....[66]....
        /*168c*/ 	.word	0x0001c3e0
        /*1690*/ 	.word	0x00000002
        /*1694*/ 	.word	0x00032460
        /*1698*/ 	.short	0x010a
        /*169a*/ 	.byte	0x3f
	.zero		1


	//   ....[67]....
        /*169c*/ 	.word	0x0001cc60
        /*16a0*/ 	.word	0x00000003
        /*16a4*/ 	.word	0x00032440
        /*16a8*/ 	.short	0x010a
        /*16aa*/ 	.byte	0x3f
	.zero		1


	//   ....[68]....
        /*16ac*/ 	.word	0x0001ceb0
        /*16b0*/ 	.word	0x00000003
        /*16b4*/ 	.word	0x00032460
        /*16b8*/ 	.short	0x010a
        /*16ba*/ 	.byte	0x3f
	.zero		1


	//   ....[69]....
        /*16bc*/ 	.word	0x0001d6c0
        /*16c0*/ 	.word	0x00000003
        /*16c4*/ 	.word	0x00032440
        /*16c8*/ 	.short	0x010a
        /*16ca*/ 	.byte	0x3f
	.zero		1


	//   ....[70]....
        /*16cc*/ 	.word	0x0001d920
        /*16d0*/ 	.word	0x00000003
        /*16d4*/ 	.word	0x00032460
        /*16d8*/ 	.short	0x010a
        /*16da*/ 	.byte	0x3f
	.zero		1


	//   ....[71]....
        /*16dc*/ 	.word	0x0001ed90
        /*16e0*/ 	.word	0x00000000
        /*16e4*/ 	.word	0x00032420
        /*16e8*/ 	.short	0x010a
        /*16ea*/ 	.byte	0x3f
	.zero		1


	//   ....[72]....
        /*16ec*/ 	.word	0x0001ef40
        /*16f0*/ 	.word	0x00000006
        /*16f4*/ 	.word	0x00000000
        /*16f8*/ 	.short	0x010a
        /*16fa*/ 	.byte	0x3f
	.zero		1


	//   ....[73]....
        /*16fc*/ 	.word	0x0001efb0
        /*1700*/ 	.word	0x00000007
        /*1704*/ 	.word	0x00000000
        /*1708*/ 	.short	0x010a
        /*170a*/ 	.byte	0x3f
	.zero		1


	//   ....[74]....
        /*170c*/ 	.word	0x0001f020
        /*1710*/ 	.word	0x00000004
        /*1714*/ 	.word	0x00000000
        /*1718*/ 	.short	0x010a
        /*171a*/ 	.byte	0x3f
	.zero		1


	//   ....[75]....
        /*171c*/ 	.word	0x0001f050
        /*1720*/ 	.word	0x00000003
        /*1724*/ 	.word	0x00000000
        /*1728*/ 	.short	0x010a
        /*172a*/ 	.byte	0x3f
	.zero		1


	//   ....[76]....
        /*172c*/ 	.word	0x0001f0b0
        /*1730*/ 	.word	0x00000060
        /*1734*/ 	.word	0x00032490
        /*1738*/ 	.short	0x010a
        /*173a*/ 	.byte	0x3f
	.zero		1


	//   ....[77]....
        /*173c*/ 	.word	0x0001f100
        /*1740*/ 	.word	0x00000060
        /*1744*/ 	.word	0x00032490
        /*1748*/ 	.short	0x010a
        /*174a*/ 	.byte	0x3f
	.zero		1


	//   ....[78]....
        /*174c*/ 	.word	0x0001f150
        /*1750*/ 	.word	0x00000060
        /*1754*/ 	.word	0x00032490
        /*1758*/ 	.short	0x010a
        /*175a*/ 	.byte	0x3f
	.zero		1


	//   ....[79]....
        /*175c*/ 	.word	0x0001f1a0
        /*1760*/ 	.word	0x00000060
        /*1764*/ 	.word	0x000324b0
        /*1768*/ 	.short	0x010a
        /*176a*/ 	.byte	0x3f
	.zero		1


	//   ....[80]....
        /*176c*/ 	.word	0x0001f660
        /*1770*/ 	.word	0x00000013
        /*1774*/ 	.word	0x00032400
        /*1778*/ 	.short	0x010a
        /*177a*/ 	.byte	0x3f
	.zero		1


	//   ....[81]....
        /*177c*/ 	.word	0x0001fc80
        /*1780*/ 	.word	0x00000013
        /*1784*/ 	.word	0x00032400
        /*1788*/ 	.short	0x010a
        /*178a*/ 	.byte	0x3f
	.zero		1


	//   ....[82]....
        /*178c*/ 	.word	0x0001fcd0
        /*1790*/ 	.word	0x000000b4
        /*1794*/ 	.word	0x00032430
        /*1798*/ 	.short	0x010a
        /*179a*/ 	.byte	0x3f
	.zero		1


	//   ....[83]....
        /*179c*/ 	.word	0x0001fd20
        /*17a0*/ 	.word	0x00000013
        /*17a4*/ 	.word	0x00032410
        /*17a8*/ 	.short	0x010a
        /*17aa*/ 	.byte	0x3f
	.zero		1


	//   ....[84]....
        /*17ac*/ 	.word	0x0001fd70
        /*17b0*/ 	.word	0x000000b4
        /*17b4*/ 	.word	0x00032450
        /*17b8*/ 	.short	0x010a
        /*17ba*/ 	.byte	0x3f
	.zero		1


	//   ....[85]....
        /*17bc*/ 	.word	0x0001fdc0
        /*17c0*/ 	.word	0x000000d2
        /*17c4*/ 	.word	0x00032430
        /*17c8*/ 	.short	0x010a
        /*17ca*/ 	.byte	0x3f
	.zero		1


	//   ....[86]....
        /*17cc*/ 	.word	0x0001fe10
        /*17d0*/ 	.word	0x000000d2
        /*17d4*/ 	.word	0x00032450
        /*17d8*/ 	.short	0x010a
        /*17da*/ 	.byte	0x3f
	.zero		1


	//   ....[87]....
        /*17dc*/ 	.word	0x0001fe60
        /*17e0*/ 	.word	0x000000d2
        /*17e4*/ 	.word	0x00032430
        /*17e8*/ 	.short	0x010a
        /*17ea*/ 	.byte	0x3f
	.zero		1


	//   ....[88]....
        /*17ec*/ 	.word	0x0001feb0
        /*17f0*/ 	.word	0x000000d2
        /*17f4*/ 	.word	0x00032450
        /*17f8*/ 	.short	0x010a
        /*17fa*/ 	.byte	0x3f
	.zero		1


	//   ....[89]....
        /*17fc*/ 	.word	0x00020490
        /*1800*/ 	.word	0x00000005
        /*1804*/ 	.word	0x00032420
        /*1808*/ 	.short	0x010a
        /*180a*/ 	.byte	0x3f
	.zero		1


	//   ....[90]....
        /*180c*/ 	.word	0x000204e0
        /*1810*/ 	.word	0x00000004
        /*1814*/ 	.word	0x000324a0
        /*1818*/ 	.short	0x010a
        /*181a*/ 	.byte	0x3f
	.zero		1


	//   ....[91]....
        /*181c*/ 	.word	0x00020530
        /*1820*/ 	.word	0x00000004
        /*1824*/ 	.word	0x000324c0
        /*1828*/ 	.short	0x010a
        /*182a*/ 	.byte	0x3f
	.zero		1


	//   ....[92]....
        /*182c*/ 	.word	0x00020580
        /*1830*/ 	.word	0x00000005
        /*1834*/ 	.word	0x000324a0
        /*1838*/ 	.short	0x010a
        /*183a*/ 	.byte	0x3f
	.zero		1


	//   ....[93]....
        /*183c*/ 	.word	0x000205d0
        /*1840*/ 	.word	0x00000005
        /*1844*/ 	.word	0x000324c0
        /*1848*/ 	.short	0x010a
        /*184a*/ 	.byte	0x3f
	.zero		1


	//   ....[94]....
        /*184c*/ 	.word	0x00020770
        /*1850*/ 	.word	0x00000000
        /*1854*/ 	.word	0x00032440
        /*1858*/ 	.short	0x010a
        /*185a*/ 	.byte	0x3f
	.zero		1


	//   ....[95]....
        /*185c*/ 	.word	0x00022090
        /*1860*/ 	.word	0x00000002
        /*1864*/ 	.word	0x00032420
        /*1868*/ 	.short	0x010a
        /*186a*/ 	.byte	0x3f
	.zero		1


	//   ....[96]....
        /*186c*/ 	.word	0x000220e0
        /*1870*/ 	.word	0x00000002
        /*1874*/ 	.word	0x00032460
        /*1878*/ 	.short	0x010a
        /*187a*/ 	.byte	0x3f
	.zero		1


	//   ....[97]....
        /*187c*/ 	.word	0x00022130
        /*1880*/ 	.word	0x00000002
        /*1884*/ 	.word	0x00032440
        /*1888*/ 	.short	0x010a
        /*188a*/ 	.byte	0x3f
	.zero		1


	//   ....[98]....
        /*188c*/ 	.word	0x00022180
        /*1890*/ 	.word	0x00000002
        /*1894*/ 	.word	0x00032460
        /*1898*/ 	.short	0x010a
        /*189a*/ 	.byte	0x3f
	.zero		1


	//   ....[99]....
        /*189c*/ 	.word	0x000221d0
        /*18a0*/ 	.word	0x00000003
        /*18a4*/ 	.word	0x00032440
        /*18a8*/ 	.short	0x010a
        /*18aa*/ 	.byte	0x3f
	.zero		1


	//   ....[100]....
        /*18ac*/ 	.word	0x00022220
        /*18b0*/ 	.word	0x00000003
        /*18b4*/ 	.word	0x00032460
        /*18b8*/ 	.short	0x010a
        /*18ba*/ 	.byte	0x3f
	.zero		1


	//   ....[101]....
        /*18bc*/ 	.word	0x00022270
        /*18c0*/ 	.word	0x00000003
        /*18c4*/ 	.word	0x00032440
        /*18c8*/ 	.short	0x010a
        /*18ca*/ 	.byte	0x3f
	.zero		1


	//   ....[102]....
        /*18cc*/ 	.word	0x000222c0
        /*18d0*/ 	.word	0x00000003
        /*18d4*/ 	.word	0x00032460
        /*18d8*/ 	.short	0x010a
        /*18da*/ 	.byte	0x3f
	.zero		1


	//   ....[103]....
        /*18dc*/ 	.word	0x00022d20
        /*18e0*/ 	.word	0x00000000
        /*18e4*/ 	.word	0x00032420
        /*18e8*/ 	.short	0x010a
        /*18ea*/ 	.byte	0x3f
	.zero		1


	//   ....[104]....
        /*18ec*/ 	.word	0x00022ec0
        /*18f0*/ 	.word	0x00000006
        /*18f4*/ 	.word	0x00000000
        /*18f8*/ 	.short	0x010a
        /*18fa*/ 	.byte	0x3f
	.zero		1


	//   ....[105]....
        /*18fc*/ 	.word	0x00022f10
        /*1900*/ 	.word	0x00000007
        /*1904*/ 	.word	0x00000000
        /*1908*/ 	.short	0x010a
        /*190a*/ 	.byte	0x3f
	.zero		1


	//   ....[106]....
        /*190c*/ 	.word	0x00022f60
        /*1910*/ 	.word	0x00000004
        /*1914*/ 	.word	0x00000000
        /*1918*/ 	.short	0x010a
        /*191a*/ 	.byte	0x3f
	.zero		1


	//----- nvinfo : EIATTR_NUM_MBARRIERS
	.align		4
.L_651:
        /*191c*/ 	.byte	0x03, 0x38
        /*191e*/ 	.short	0x0017


	//----- nvinfo : EIATTR_EXIT_INSTR_OFFSETS
	.align		4
        /*1920*/ 	.byte	0x04, 0x1c
        /*1922*/ 	.short	(.L_653 - .L_652)


	//   ....[0]....
.L_652:
        /*1924*/ 	.word	0x0001f0a0


	//----- nvinfo : EIATTR_MAX_THREADS
	.align		4
.L_653:
        /*1928*/ 	.byte	0x04, 0x05
        /*192a*/ 	.short	(.L_655 - .L_654)
.L_654:
        /*192c*/ 	.word	0x00000180
        /*1930*/ 	.word	0x00000001
        /*1934*/ 	.word	0x00000001


	//----- nvinfo : EIATTR_CRS_STACK_SIZE
	.align		4
.L_655:
        /*1938*/ 	.byte	0x04, 0x1e
        /*193a*/ 	.short	(.L_657 - .L_656)
.L_656:
        /*193c*/ 	.word	0x00000000


	//----- nvinfo : EIATTR_CBANK_PARAM_SIZE
	.align		4
.L_657:
        /*1940*/ 	.byte	0x03, 0x19
        /*1942*/ 	.short	0x0bf0


	//----- nvinfo : EIATTR_PARAM_CBANK
	.align		4
        /*1944*/ 	.byte	0x04, 0x0a
        /*1946*/ 	.short	(.L_659 - .L_658)
	.align		4
.L_658:
        /*1948*/ 	.word	index@(.nv.constant0._ZN7cutlass13device_kernelIN5flash11enable_sm90INS1_16FlashAttnFwdSm90INS1_25CollectiveMainloopFwdSm90ILi2EN4cute5tupleIJNS5_1CILi1EEES8_S8_EEENS6_IJNS7_ILi128EEENS7_ILi96EEENS7_ILi64EEEEEELi256ENS_10bfloat16_tEfNS_4arch4Sm90ELb1ELb0ELb1ELb1ELb0ELb1ELb1ELb1ELb0ELb1ELb0ELb0EEENS1_21CollectiveEpilogueFwdINS6_IJSA_NS7_ILi256EEESB_EEES9_SE_SG_Li256ELb1ELb1ELb0ELb0EEENS1_36VarlenDynamicPersistentTileSchedulerILi128ELi96ELi256ELi128ELb0ELb1ELb1ELb1ELb1ELb1EEEEEEEEEvNT_6ParamsE)
        /*194c*/ 	.short	0x0210
        /*194e*/ 	.short	0x0bf0


	//----- nvinfo : EIATTR_SW_WAR
	.align		4
.L_659:
        /*1950*/ 	.byte	0x04, 0x36
        /*1952*/ 	.short	(.L_661 - .L_660)
.L_660:
        /*1954*/ 	.word	0x00000008
.L_661:


//--------------------- .nv.callgraph             --------------------------
	.section	.nv.callgraph,"",@"SHT_CUDA_CALLGRAPH"
	.align	4
	.sectionentsize	8
	.align		4
        /*0000*/ 	.word	0x00000000
	.align		4
        /*0004*/ 	.word	0xffffffff
	.align		4
        /*0008*/ 	.word	index@(_ZN7cutlass13device_kernelIN5flash11enable_sm90INS1_16FlashAttnFwdSm90INS1_25CollectiveMainloopFwdSm90ILi2EN4cute5tupleIJNS5_1CILi1EEES8_S8_EEENS6_IJNS7_ILi128EEENS7_ILi96EEENS7_ILi64EEEEEELi256ENS_10bfloat16_tEfNS_4arch4Sm90ELb0ELb0ELb1ELb0ELb0ELb0ELb0ELb1ELb0ELb1ELb0ELb0EEENS1_21CollectiveEpilogueFwdINS6_IJSA_NS7_ILi256EEESB_EEES9_SE_SG_Li256ELb0ELb1ELb0ELb0EEENS1_29StaticPersistentTileSchedulerILb0EEEEEEEEEvNT_6ParamsE)
	.align		4
        /*000c*/ 	.word	index@(__assertfail)
	.align		4
        /*0010*/ 	.word	index@(_ZN7cutlass13device_kernelIN5flash11enable_sm90INS1_16FlashAttnFwdSm90INS1_25CollectiveMainloopFwdSm90ILi2EN4cute5tupleIJNS5_1CILi1EEES8_S8_EEENS6_IJNS7_ILi128EEENS7_ILi96EEENS7_ILi64EEEEEELi256ENS_10bfloat16_tEfNS_4arch4Sm90ELb0ELb0ELb1ELb0ELb0ELb0ELb1ELb1ELb0ELb1ELb0ELb0EEENS1_21CollectiveEpilogueFwdINS6_IJSA_NS7_ILi256EEESB_EEES9_SE_SG_Li256ELb0ELb1ELb0ELb0EEENS1_29StaticPersistentTileSchedulerILb0EEEEEEEEEvNT_6ParamsE)
	.align		4
        /*0014*/ 	.word	index@(__assertfail)
	.align		4
        /*0018*/ 	.word	index@(_ZN7cutlass13device_kernelIN5flash11enable_sm90INS1_16FlashAttnFwdSm90INS1_25CollectiveMainloopFwdSm90ILi2EN4cute5tupleIJNS5_1CILi1EEES8_S8_EEENS6_IJNS7_ILi128EEENS7_ILi96EEENS7_ILi64EEEEEELi256ENS_10bfloat16_tEfNS_4arch4Sm90ELb0ELb0ELb1ELb1ELb0ELb0ELb0ELb1ELb0ELb1ELb0ELb0EEENS1_21CollectiveEpilogueFwdINS6_IJSA_NS7_ILi256EEESB_EEES9_SE_SG_Li256ELb1ELb1ELb0ELb0EEENS1_36VarlenDynamicPersistentTileSchedulerILi128ELi96ELi256ELi128ELb0ELb1ELb1ELb0ELb1ELb1EEEEEEEEEvNT_6ParamsE)
	.align		4
        /*001c*/ 	.word	index@(__assertfail)
	.align		4
        /*0020*/ 	.word	index@(_ZN7cutlass13device_kernelIN5flash11enable_sm90INS1_16FlashAttnFwdSm90INS1_25CollectiveMainloopFwdSm90ILi2EN4cute5tupleIJNS5_1CILi1EEES8_S8_EEENS6_IJNS7_ILi128EEENS7_ILi96EEENS7_ILi64EEEEEELi256ENS_10bfloat16_tEfNS_4arch4Sm90ELb0ELb0ELb1ELb1ELb0ELb1ELb0ELb1ELb0ELb1ELb0ELb0EEENS1_21CollectiveEpilogueFwdINS6_IJSA_NS7_ILi256EEESB_EEES9_SE_SG_Li256ELb1ELb1ELb0ELb0EEENS1_36VarlenDynamicPersistentTileSchedulerILi128ELi96ELi256ELi128ELb0ELb1ELb1ELb0ELb1ELb1EEEEEEEEEvNT_6ParamsE)
	.align		4
        /*0024*/ 	.word	index@(__assertfail)
	.align		4
        /*0028*/ 	.word	index@(_ZN7cutlass13device_kernelIN5flash11enable_sm90INS1_16FlashAttnFwdSm90INS1_25CollectiveMainloopFwdSm90ILi2EN4cute5tupleIJNS5_1CILi1EEES8_S8_EEENS6_IJNS7_ILi128EEENS7_ILi96EEENS7_ILi64EEEEEELi256ENS_10bfloat16_tEfNS_4arch4Sm90ELb0ELb0ELb1ELb1ELb0ELb0ELb1ELb1ELb0ELb1ELb0ELb0EEENS1_21CollectiveEpilogueFwdINS6_IJSA_NS7_ILi256EEESB_EEES9_SE_SG_Li256ELb1ELb1ELb0ELb0EEENS1_36VarlenDynamicPersistentTileSchedulerILi128ELi96ELi256ELi128ELb0ELb1ELb1ELb0ELb1ELb1EEEEEEEEEvNT_6ParamsE)
	.align		4
        /*002c*/ 	.word	index@(__assertfail)
	.align		4
        /*0030*/ 	.word	index@(_ZN7cutlass13device_kernelIN5flash11enable_sm90INS1_16FlashAttnFwdSm90INS1_25CollectiveMainloopFwdSm90ILi2EN4cute5tupleIJNS5_1CILi1EEES8_S8_EEENS6_IJNS7_ILi128EEENS7_ILi96EEENS7_ILi64EEEEEELi256ENS_10bfloat16_tEfNS_4arch4Sm90ELb0ELb0ELb1ELb1ELb0ELb1ELb1ELb1ELb0ELb1ELb0ELb0EEENS1_21CollectiveEpilogueFwdINS6_IJSA_NS7_ILi256EEESB_EEES9_SE_SG_Li256ELb1ELb1ELb0ELb0EEENS1_36VarlenDynamicPersistentTileSchedulerILi128ELi96ELi256ELi128ELb0ELb1ELb1ELb0ELb1ELb1EEEEEEEEEvNT_6ParamsE)
	.align		4
        /*0034*/ 	.word	index@(__assertfail)
	.align		4
        /*0038*/ 	.word	index@(_ZN7cutlass13device_kernelIN5flash11enable_sm90INS1_16FlashAttnFwdSm90INS1_25CollectiveMainloopFwdSm90ILi2EN4cute5tupleIJNS5_1CILi1EEES8_S8_EEENS6_IJNS7_ILi128EEENS7_ILi96EEENS7_ILi64EEEEEELi256ENS_10bfloat16_tEfNS_4arch4Sm90ELb0ELb1ELb1ELb0ELb0ELb0ELb0ELb1ELb0ELb1ELb0ELb0EEENS1_21CollectiveEpilogueFwdINS6_IJSA_NS7_ILi256EEESB_EEES9_SE_SG_Li256ELb0ELb1ELb0ELb0EEENS1_30DynamicPersistentTileSchedulerILi256ELi128ELb0ELb1ELb1EEEEEEEEEvNT_6ParamsE)
	.align		4
        /*003c*/ 	.word	index@(__assertfail)
	.align		4
        /*0040*/ 	.word	index@(_ZN7cutlass13device_kernelIN5flash11enable_sm90INS1_16FlashAttnFwdSm90INS1_25CollectiveMainloopFwdSm90ILi2EN4cute5tupleIJNS5_1CILi1EEES8_S8_EEENS6_IJNS7_ILi128EEENS7_ILi96EEENS7_ILi64EEEEEELi256ENS_10bfloat16_tEfNS_4arch4Sm90ELb0ELb1ELb1ELb0ELb0ELb0ELb1ELb1ELb0ELb1ELb0ELb0EEENS1_21CollectiveEpilogueFwdINS6_IJSA_NS7_ILi256EEESB_EEES9_SE_SG_Li256ELb0ELb1ELb0ELb0EEENS1_30DynamicPersistentTileSchedulerILi256ELi128ELb0ELb1ELb1EEEEEEEEEvNT_6ParamsE)
	.align		4
        /*0044*/ 	.word	index@(__assertfail)
	.align		4
        /*0048*/ 	.word	index@(_ZN7cutlass13device_kernelIN5flash11enable_sm90INS1_16FlashAttnFwdSm90INS1_25CollectiveMainloopFwdSm90ILi2EN4cute5tupleIJNS5_1CILi1EEES8_S8_EEENS6_IJNS7_ILi128EEENS7_ILi96EEENS7_ILi64EEEEEELi256ENS_10bfloat16_tEfNS_4arch4Sm90ELb0ELb1ELb1ELb1ELb0ELb0ELb0ELb1ELb0ELb1ELb0ELb0EEENS1_21CollectiveEpilogueFwdINS6_IJSA_NS7_ILi256EEESB_EEES9_SE_SG_Li256ELb1ELb1ELb0ELb0EEENS1_36VarlenDynamicPersistentTileSchedulerILi128ELi96ELi256ELi128ELb0ELb1ELb1ELb1ELb0ELb1EEEEEEEEEvNT_6ParamsE)
	.align		4
        /*004c*/ 	.word	index@(__assertfail)
	.align		4
        /*0050*/ 	.word	index@(_ZN7cutlass13device_kernelIN5flash11enable_sm90INS1_16FlashAttnFwdSm90INS1_25CollectiveMainloopFwdSm90ILi2EN4cute5tupleIJNS5_1CILi1EEES8_S8_EEENS6_IJNS7_ILi128EEENS7_ILi96EEENS7_ILi64EEEEEELi256ENS_10bfloat16_tEfNS_4arch4Sm90ELb0ELb1ELb1ELb1ELb0ELb1ELb0ELb1ELb0ELb1ELb0ELb0EEENS1_21CollectiveEpilogueFwdINS6_IJSA_NS7_ILi256EEESB_EEES9_SE_SG_Li256ELb1ELb1ELb0ELb0EEENS1_36VarlenDynamicPersistentTileSchedulerILi128ELi96ELi256ELi128ELb0ELb1ELb1ELb1ELb0ELb1EEEEEEEEEvNT_6ParamsE)
	.align		4
        /*0054*/ 	.word	index@(__assertfail)
	.align		4
        /*0058*/ 	.word	index@(_ZN7cutlass13device_kernelIN5flash11enable_sm90INS1_16FlashAttnFwdSm90INS1_25CollectiveMainloopFwdSm90ILi2EN4cute5tupleIJNS5_1CILi1EEES8_S8_EEENS6_IJNS7_ILi128EEENS7_ILi96EEENS7_ILi64EEEEEELi256ENS_10bfloat16_tEfNS_4arch4Sm90ELb0ELb1ELb1ELb1ELb0ELb0ELb1ELb1ELb0ELb1ELb0ELb0EEENS1_21CollectiveEpilogueFwdINS6_IJSA_NS7_ILi256EEESB_EEES9_SE_SG_Li256ELb1ELb1ELb0ELb0EEENS1_36VarlenDynamicPersistentTileSchedulerILi128ELi96ELi256ELi128ELb0ELb1ELb1ELb1ELb0ELb1EEEEEEEEEvNT_6ParamsE)
	.align		4
        /*005c*/ 	.word	index@(__assertfail)
	.align		4
        /*0060*/ 	.word	index@(_ZN7cutlass13device_kernelIN5flash11enable_sm90INS1_16FlashAttnFwdSm90INS1_25CollectiveMainloopFwdSm90ILi2EN4cute5tupleIJNS5_1CILi1EEES8_S8_EEENS6_IJNS7_ILi128EEENS7_ILi96EEENS7_ILi64EEEEEELi256ENS_10bfloat16_tEfNS_4arch4Sm90ELb0ELb1ELb1ELb1ELb0ELb1ELb1ELb1ELb0ELb1ELb0ELb0EEENS1_21CollectiveEpilogueFwdINS6_IJSA_NS7_ILi256EEESB_EEES9_SE_SG_Li256ELb1ELb1ELb0ELb0EEENS1_36VarlenDynamicPersistentTileSchedulerILi128ELi96ELi256ELi128ELb0ELb1ELb1ELb1ELb0ELb1EEEEEEEEEvNT_6ParamsE)
	.align		4
        /*0064*/ 	.word	index@(__assertfail)
	.align		4
        /*0068*/ 	.word	index@(_ZN7cutlass13device_kernelIN5flash11enable_sm90INS1_16FlashAttnFwdSm90INS1_25CollectiveMainloopFwdSm90ILi2EN4cute5tupleIJNS5_1CILi1EEES8_S8_EEENS6_IJNS7_ILi128EEENS7_ILi96EEENS7_ILi64EEEEEELi256ENS_10bfloat16_tEfNS_4arch4Sm90ELb1ELb0ELb1ELb0ELb0ELb0ELb0ELb1ELb0ELb1ELb0ELb0EEENS1_21CollectiveEpilogueFwdINS6_IJSA_NS7_ILi256EEESB_EEES9_SE_SG_Li256ELb0ELb1ELb0ELb0EEENS1_30DynamicPersistentTileSchedulerILi256ELi128ELb0ELb1ELb1EEEEEEEEEvNT_6ParamsE)
	.align		4
        /*006c*/ 	.word	index@(__assertfail)
	.align		4
        /*0070*/ 	.word	index@(_ZN7cutlass13device_kernelIN5flash11enable_sm90INS1_16FlashAttnFwdSm90INS1_25CollectiveMainloopFwdSm90ILi2EN4cute5tupleIJNS5_1CILi1EEES8_S8_EEENS6_IJNS7_ILi128EEENS7_ILi96EEENS7_ILi64EEEEEELi256ENS_10bfloat16_tEfNS_4arch4Sm90ELb1ELb0ELb1ELb0ELb0ELb0ELb1ELb1ELb0ELb1ELb0ELb0EEENS1_21CollectiveEpilogueFwdINS6_IJSA_NS7_ILi256EEESB_EEES9_SE_SG_Li256ELb0ELb1ELb0ELb0EEENS1_30DynamicPersistentTileSchedulerILi256ELi128ELb0ELb1ELb1EEEEEEEEEvNT_6ParamsE)
	.align		4
        /*0074*/ 	.word	index@(__assertfail)
	.align		4
        /*0078*/ 	.word	index@(_ZN7cutlass13device_kernelIN5flash11enable_sm90INS1_16FlashAttnFwdSm90INS1_25CollectiveMainloopFwdSm90ILi2EN4cute5tupleIJNS5_1CILi1EEES8_S8_EEENS6_IJNS7_ILi128EEENS7_ILi96EEENS7_ILi64EEEEEELi256ENS_10bfloat16_tEfNS_4arch4Sm90ELb1ELb0ELb1ELb1ELb0ELb0ELb0ELb1ELb0ELb1ELb0ELb0EEENS1_21CollectiveEpilogueFwdINS6_IJSA_NS7_ILi256EEESB_EEES9_SE_SG_Li256ELb1ELb1ELb0ELb0EEENS1_36VarlenDynamicPersistentTileSchedulerILi128ELi96ELi256ELi128ELb0ELb1ELb1ELb1ELb1ELb1EEEEEEEEEvNT_6ParamsE)
	.align		4
        /*007c*/ 	.word	index@(__assertfail)
	.align		4
        /*0080*/ 	.word	index@(_ZN7cutlass13device_kernelIN5flash11enable_sm90INS1_16FlashAttnFwdSm90INS1_25CollectiveMainloopFwdSm90ILi2EN4cute5tupleIJNS5_1CILi1EEES8_S8_EEENS6_IJNS7_ILi128EEENS7_ILi96EEENS7_ILi64EEEEEELi256ENS_10bfloat16_tEfNS_4arch4Sm90ELb1ELb0ELb1ELb1ELb0ELb1ELb0ELb1ELb0ELb1ELb0ELb0EEENS1_21CollectiveEpilogueFwdINS6_IJSA_NS7_ILi256EEESB_EEES9_SE_SG_Li256ELb1ELb1ELb0ELb0EEENS1_36VarlenDynamicPersistentTileSchedulerILi128ELi96ELi256ELi128ELb0ELb1ELb1ELb1ELb1ELb1EEEEEEEEEvNT_6ParamsE)
	.align		4
        /*0084*/ 	.word	index@(__assertfail)
	.align		4
        /*0088*/ 	.word	index@(_ZN7cutlass13device_kernelIN5flash11enable_sm90INS1_16FlashAttnFwdSm90INS1_25CollectiveMainloopFwdSm90ILi2EN4cute5tupleIJNS5_1CILi1EEES8_S8_EEENS6_IJNS7_ILi128EEENS7_ILi96EEENS7_ILi64EEEEEELi256ENS_10bfloat16_tEfNS_4arch4Sm90ELb1ELb0ELb1ELb1ELb0ELb0ELb1ELb1ELb0ELb1ELb0ELb0EEENS1_21CollectiveEpilogueFwdINS6_IJSA_NS7_ILi256EEESB_EEES9_SE_SG_Li256ELb1ELb1ELb0ELb0EEENS1_36VarlenDynamicPersistentTileSchedulerILi128ELi96ELi256ELi128ELb0ELb1ELb1ELb1ELb1ELb1EEEEEEEEEvNT_6ParamsE)
	.align		4
        /*008c*/ 	.word	index@(__assertfail)
	.align		4
        /*0090*/ 	.word	index@(_ZN7cutlass13device_kernelIN5flash11enable_sm90INS1_16FlashAttnFwdSm90INS1_25CollectiveMainloopFwdSm90ILi2EN4cute5tupleIJNS5_1CILi1EEES8_S8_EEENS6_IJNS7_ILi128EEENS7_ILi96EEENS7_ILi64EEEEEELi256ENS_10bfloat16_tEfNS_4arch4Sm90ELb1ELb0ELb1ELb1ELb0ELb1ELb1ELb1ELb0ELb1ELb0ELb0EEENS1_21CollectiveEpilogueFwdINS6_IJSA_NS7_ILi256EEESB_EEES9_SE_SG_Li256ELb1ELb1ELb0ELb0EEENS1_36VarlenDynamicPersistentTileSchedulerILi128ELi96ELi256ELi128ELb0ELb1ELb1ELb1ELb1ELb1EEEEEEEEEvNT_6ParamsE)
	.align		4
        /*0094*/ 	.word	index@(__assertfail)
	.align		4
        /*0098*/ 	.word	0x00000000
	.align		4
        /*009c*/ 	.word	0xfffffffe
	.align		4
        /*00a0*/ 	.word	0x00000000
	.align		4
        /*00a4*/ 	.word	0xfffffffd
	.align		4
        /*00a8*/ 	.word	0x00000000
	.align		4
        /*00ac*/ 	.word	0xfffffffc


//--------------------- .nv.constant4             --------------------------
	.section	.nv.constant4,"a",@progbits
	.align	8
	.align		8
.nv.constant4:
        /*0000*/ 	.dword	__assertfail
	.align		8
        /*0008*/ 	.dword	__unnamed_1
	.align		8
        /*0010*/ 	.dword	__unnamed_2
	.align		8
        /*0018*/ 	.dword	__unnamed_3
	.align		8
        /*0020*/ 	.dword	__unnamed_4
	.align		8
        /*0028*/ 	.dword	__unnamed_5
	.align		8
        /*0030*/ 	.dword	__unnamed_6
	.align		8
        /*0038*/ 	.dword	__unnamed_7
	.align		8
        /*0040*/ 	.dword	_ZN85_INTERNAL_fae86351_49_flash_fwd_hdim64_256_bf16_softcap_packgqa_sm90_cu_c0233546_32954cuda3std3__45__cpo5beginE
	.align		8
        /*0048*/ 	.dword	_ZN85_INTERNAL_fae86351_49_flash_fwd_hdim64_256_bf16_softcap_packgqa_sm90_cu_c0233546_32954cuda3std3__45__cpo3endE
	.align		8
        /*0050*/ 	.dword	_ZN85_INTERNAL_fae86351_49_flash_fwd_hdim64_256_bf16_softcap_packgqa_sm90_cu_c0233546_32954cuda3std3__45__cpo6cbeginE
	.align		8
        /*0058*/ 	.dword	_ZN85_INTERNAL_fae86351_49_flash_fwd_hdim64_256_bf16_softcap_packgqa_sm90_cu_c0233546_32954cuda3std3__45__cpo4cendE
	.align		8
        /*0060*/ 	.dword	_ZN85_INTERNAL_fae86351_49_flash_fwd_hdim64_256_bf16_softcap_packgqa_sm90_cu_c0233546_32954cuda3std3__487_GLOBAL__N__fae86351_49_flash_fwd_hdim64_256_bf16_softcap_packgqa_sm90_cu_c0233546_32956ignoreE
	.align		8
        /*0068*/ 	.dword	_ZN85_INTERNAL_fae86351_49_flash_fwd_hdim64_256_bf16_softcap_packgqa_sm90_cu_c0233546_32954cuda3std3__419piecewise_constructE
	.align		8
        /*0070*/ 	.dword	_ZN85_INTERNAL_fae86351_49_flash_fwd_hdim64_256_bf16_softcap_packgqa_sm90_cu_c0233546_32954cuda3std3__48in_placeE
	.align		8
        /*0078*/ 	.dword	_ZN85_INTERNAL_fae86351_49_flash_fwd_hdim64_256_bf16_softcap_packgqa_sm90_cu_c0233546_32954cuda3std6ranges3__45__cpo4swapE
	.align		8
        /*0080*/ 	.dword	_ZN85_INTERNAL_fae86351_49_flash_fwd_hdim64_256_bf16_softcap_packgqa_sm90_cu_c0233546_32954cuda3std6ranges3__45__cpo9iter_moveE
	.align		8
        /*0088*/ 	.dword	_ZN85_INTERNAL_fae86351_49_flash_fwd_hdim64_256_bf16_softcap_packgqa_sm90_cu_c0233546_32954cute7productE
	.align		8
        /*0090*/ 	.dword	_ZN85_INTERNAL_fae86351_49_flash_fwd_hdim64_256_bf16_softcap_packgqa_sm90_cu_c0233546_32954cute1_E
	.align		8
        /*0098*/ 	.dword	$str$20
	.align		8
        /*00a0*/ 	.dword	$str$21


//--------------------- .text._ZN7cutlass13device_kernelIN5flash11enable_sm90INS1_16FlashAttnFwdSm90INS1_25CollectiveMainloopFwdSm90ILi2EN4cute5tupleIJNS5_1CILi1EEES8_S8_EEENS6_IJNS7_ILi128EEENS7_ILi96EEENS7_ILi64EEEEEELi256ENS_10bfloat16_tEfNS_4arch4Sm90ELb0ELb0ELb1ELb0ELb0ELb0ELb0ELb1ELb0ELb1ELb0ELb0EEENS1_21CollectiveEpilogueFwdINS6_IJSA_NS7_ILi256EEESB_EEES9_SE_SG_Li256ELb0ELb1ELb0ELb0EEENS1_29StaticPersistentTileSchedulerILb0EEEEEEEEEvNT_6ParamsE --------------------------
	.section	.text._ZN7cutlass13device_kernelIN5flash11enable_sm90INS1_16FlashAttnFwdSm90INS1_25CollectiveMainloopFwdSm90ILi2EN4cute5tupleIJNS5_1CILi1EEES8_S8_EEENS6_IJNS7_ILi128EEENS7_ILi96EEENS7_ILi64EEEEEELi256ENS_10bfloat16_tEfNS_4arch4Sm90ELb0ELb0ELb1ELb0ELb0ELb0ELb0ELb1ELb0ELb1ELb0ELb0EEENS1_21CollectiveEpilogueFwdINS6_IJSA_NS7_ILi256EEESB_EEES9_SE_SG_Li256ELb0ELb1ELb0ELb0EEENS1_29StaticPersistentTileSchedulerILb0EEEEEEEEEvNT_6ParamsE,"ax",@progbits
	.align	128
.text._ZN7cutlass13device_kernelIN5flash11enable_sm90INS1_16FlashAttnFwdSm90INS1_25CollectiveMainloopFwdSm90ILi2EN4cute5tupleIJNS5_1CILi1EEES8_S8_EEENS6_IJNS7_ILi128EEENS7_ILi96EEENS7_ILi64EEEEEELi256ENS_10bfloat16_tEfNS_4arch4Sm90ELb0ELb0ELb1ELb0ELb0ELb0ELb0ELb1ELb0ELb1ELb0ELb0EEENS1_21CollectiveEpilogueFwdINS6_IJSA_NS7_ILi256EEESB_EEES9_SE_SG_Li256ELb0ELb1ELb0ELb0EEENS1_29StaticPersistentTileSchedulerILb0EEEEEEEEEvNT_6ParamsE:
        .type           _ZN7cutlass13device_kernelIN5flash11enable_sm90INS1_16FlashAttnFwdSm90INS1_25CollectiveMainloopFwdSm90ILi2EN4cute5tupleIJNS5_1CILi1EEES8_S8_EEENS6_IJNS7_ILi128EEENS7_ILi96EEENS7_ILi64EEEEEELi256ENS_10bfloat16_tEfNS_4arch4Sm90ELb0ELb0ELb1ELb0ELb0ELb0ELb0ELb1ELb0ELb1ELb0ELb0EEENS1_21CollectiveEpilogueFwdINS6_IJSA_NS7_ILi256EEESB_EEES9_SE_SG_Li256ELb0ELb1ELb0ELb0EEENS1_29StaticPersistentTileSchedulerILb0EEEEEEEEEvNT_6ParamsE,@function
        .size           _ZN7cutlass13device_kernelIN5flash11enable_sm90INS1_16FlashAttnFwdSm90INS1_25CollectiveMainloopFwdSm90ILi2EN4cute5tupleIJNS5_1CILi1EEES8_S8_EEENS6_IJNS7_ILi128EEENS7_ILi96EEENS7_ILi64EEEEEELi256ENS_10bfloat16_tEfNS_4arch4Sm90ELb0ELb0ELb1ELb0ELb0ELb0ELb0ELb1ELb0ELb1ELb0ELb0EEENS1_21CollectiveEpilogueFwdINS6_IJSA_NS7_ILi256EEESB_EEES9_SE_SG_Li256ELb0ELb1ELb0ELb0EEENS1_29StaticPersistentTileSchedulerILb0EEEEEEEEEvNT_6ParamsE,(.L_x_6030 - _ZN7cutlass13device_kernelIN5flash11enable_sm90INS1_16FlashAttnFwdSm90INS1_25CollectiveMainloopFwdSm90ILi2EN4cute5tupleIJNS5_1CILi1EEES8_S8_EEENS6_IJNS7_ILi128EEENS7_ILi96EEENS7_ILi64EEEEEELi256ENS_10bfloat16_tEfNS_4arch4Sm90ELb0ELb0ELb1ELb0ELb0ELb0ELb0ELb1ELb0ELb1ELb0ELb0EEENS1_21CollectiveEpilogueFwdINS6_IJSA_NS7_ILi256EEESB_EEES9_SE_SG_Li256ELb0ELb1ELb0ELb0EEENS1_29StaticPersistentTileSchedulerILb0EEEEEEEEEvNT_6ParamsE)
        .other          _ZN7cutlass13device_kernelIN5flash11enable_sm90INS1_16FlashAttnFwdSm90INS1_25CollectiveMainloopFwdSm90ILi2EN4cute5tupleIJNS5_1CILi1EEES8_S8_EEENS6_IJNS7_ILi128EEENS7_ILi96EEENS7_ILi64EEEEEELi256ENS_10bfloat16_tEfNS_4arch4Sm90ELb0ELb0ELb1ELb0ELb0ELb0ELb0ELb1ELb0ELb1ELb0ELb0EEENS1_21CollectiveEpilogueFwdINS6_IJSA_NS7_ILi256EEESB_EEES9_SE_SG_Li256ELb0ELb1ELb0ELb0EEENS1_29StaticPersistentTileSchedulerILb0EEEEEEEEEvNT_6ParamsE,@"STO_CUDA_ENTRY STV_DEFAULT"
_ZN7cutlass13device_kernelIN5flash11enable_sm90INS1_16FlashAttnFwdSm90INS1_25CollectiveMainloopFwdSm90ILi2EN4cute5tupleIJNS5_1CILi1EEES8_S8_EEENS6_IJNS7_ILi128EEENS7_ILi96EEENS7_ILi64EEEEEELi256ENS_10bfloat16_tEfNS_4arch4Sm90ELb0ELb0ELb1ELb0ELb0ELb0ELb0ELb1ELb0ELb1ELb0ELb0EEENS1_21CollectiveEpilogueFwdINS6_IJSA_NS7_ILi256EEESB_EEES9_SE_SG_Li256ELb0ELb1ELb0ELb0EEENS1_29StaticPersistentTileSchedulerILb0EEEEEEEEEvNT_6ParamsE:
[----:B------:R-:W0:Y:S02]  /*0000*/  LDC R1, c[0x0][0x28] ;  /* 0x00000a00ff017b82 */ /* 0x000e240000000800 */
[----:B0-----:R-:W-:Y:S01]  /*0010*/  VIADD R1, R1, 0xffffffc8 ;  /* 0xffffffc801017836 */ /* 0x001fe20000000000 */
[----:B------:R-:W0:Y:S01]  /*0020*/  S2R R0, SR_TID.X ;  /* 0x0000000000007919 */ /* 0x000e220000002100 */
[----:B------:R-:W-:Y:S01]  /*0030*/  ELECT P0, URZ, PT ;  /* 0x00000000003f782f */ /* 0x000fe20003800000 */
[----:B------:R-:W-:Y:S01]  /*0040*/  BSSY B0, `(.L_x_0) ;  /* 0x000000e000007945 */ /* 0x000fe20003800000 */
[--C-:B0-----:R-:W-:Y:S02]  /*0050*/  SHF.R.U32.HI R2, RZ, 0x5, R0.reuse ;  /* 0x00000005ff027819 */ /* 0x101fe40000011600 */
[----:B------:R-:W-:-:S03]  /*0060*/  SHF.R.U32.HI R4, RZ, 0x7, R0 ;  /* 0x00000007ff047819 */ /* 0x000fc60000011600 */
[----:B------:R-:W0:Y:S02]  /*0070*/  SHFL.IDX PT, R3, R2, RZ, 0x1f ;  /* 0x00001fff02037589 */ /* 0x000e2400000e0000 */
[----:B0-----:R-:W-:-:S13]  /*0080*/  ISETP.EQ.AND P0, PT, R3, RZ, P0 ;  /* 0x000000ff0300720c */ /* 0x001fda0000702270 */
[----:B------:R-:W-:Y:S05]  /*0090*/  @!P0 BRA `(.L_x_1) ;  /* 0x0000000000208947 */ /* 0x000fea0003800000 */
[----:B------:R-:W-:Y:S02]  /*00a0*/  ULDC.64 UR4, c[0x0][0x198] ;  /* 0x0000660000047ab9 */ /* 0x000fe40000000a00 */
[----:B------:R-:W-:Y:S02]  /*00b0*/  UIADD3 UR6, UP0, UR4, 0x370, URZ ;  /* 0x0000037004067890 */ /* 0x000fe4000ff1e03f */
[----:B------:R-:W-:Y:S02]  /*00c0*/  UIADD3 UR4, UP1, UR4, 0x470, URZ ;  /* 0x0000047004047890 */ /* 0x000fe4000ff3e03f */
[----:B------:R-:W-:Y:S02]  /*00d0*/  UIADD3.X UR7, URZ, UR5, URZ, UP0, !UPT ;  /* 0x000000053f077290 */ /* 0x000fe400087fe43f */
[----:B------:R-:W-:-:S07]  /*00e0*/  UIADD3.X UR5, URZ, UR5, URZ, UP1, !UPT ;  /* 0x000000053f057290 */ /* 0x000fce0008ffe43f */
[----:B------:R0:W-:Y:S02]  /*00f0*/  UTMACCTL.PF [UR6] ;  /* 0x00000000060079b9 */ /* 0x0001e40008040000 */
[----:B------:R0:W-:Y:S02]  /*0100*/  UTMACCTL.PF [UR4] ;  /* 0x00000000040079b9 */ /* 0x0001e40008040000 */
[----:B0-----:R-:W-:Y:S01]  /*0110*/  NOP ;  /* 0x0000000000007918 */ /* 0x001fe20000000000 */
.L_x_1:
[----:B------:R-:W-:Y:S05]  /*0120*/  BSYNC B0 ;  /* 0x0000000000007941 */ /* 0x000fea0003800000 */
.L_x_0:
[----:B------:R-:W-:Y:S01]  /*0130*/  VOTEU.ANY UP0, P0 ;  /* 0x00000000003f7886 */ /* 0x000fe20000000100 */
[----:B------:R-:W0:Y:S01]  /*0140*/  SHFL.IDX PT, R4, R4, RZ, 0x1f ;  /* 0x00001fff04047589 */ /* 0x000e2200000e0000 */
[----:B------:R-:W-:Y:S01]  /*0150*/  UMOV UR4, 0x80 ;  /* 0x0000008000047882 */ /* 0x000fe20000000000 */
[----:B------:R-:W-:Y:S01]  /*0160*/  UMOV UR7, 0x100 ;  /* 0x0000010000077882 */ /* 0x000fe20000000000 */
[----:B------:R-:W-:Y:S01]  /*0170*/  VOTEU.ANY UP1, P0 ;  /* 0x00000000003f7886 */ /* 0x000fe20000020100 */
[----:B------:R-:W1:Y:S01]  /*0180*/  @UP0 S2UR UR8, SR_CgaCtaId ;  /* 0x00000000000809c3 */ /* 0x000e620000008800 */
[----:B------:R-:W2:Y:S01]  /*0190*/  SHFL.IDX PT, R3, R2, RZ, 0x1f ;  /* 0x00001fff02037589 */ /* 0x000ea200000e0000 */
[----:B------:R-:W-:Y:S01]  /*01a0*/  @UP0 UMOV UR6, 0x400 ;  /* 0x0000040000060882 */ /* 0x000fe20000000000 */
[----:B------:R-:W-:-:S04]  /*01b0*/  @UP0 UIADD3 UR4, -UR4, 0x100000, URZ ;  /* 0x0010000004040890 */ /* 0x000fc8000fffe13f */
[----:B------:R-:W-:Y:S02]  /*01c0*/  @UP0 USHF.L.U32 UR5, UR4, 0xb, URZ ;  /* 0x0000000b04050899 */ /* 0x000fe4000800063f */
[----:B------:R-:W-:Y:S01]  /*01d0*/  @UP0 USHF.L.U32 UR4, UR4, 0x1, URZ ;  /* 0x0000000104040899 */ /* 0x000fe2000800063f */
[----:B------:R-:W-:Y:S01]  /*01e0*/  VOTEU.ANY UP2, P0 ;  /* 0x00000000003f7886 */ /* 0x000fe20000040100 */
[----:B0-----:R-:W-:Y:S01]  /*01f0*/  R2UR UR9, R4 ;  /* 0x00000000040972ca */ /* 0x001fe200000e0000 */
[----:B-1----:R-:W-:Y:S01]  /*0200*/  @UP0 ULEA UR8, UR8, UR6, 0x18 ;  /* 0x0000000608080291 */ /* 0x002fe2000f8ec03f */
[----:B--2---:R-:W-:Y:S01]  /*0210*/  ISETP.NE.AND P1, PT, R3, RZ, PT ;  /* 0x000000ff0300720c */ /* 0x004fe20003f25270 */
[----:B------:R-:W-:-:S04]  /*0220*/  @UP0 UIADD3 UR6, -UR7, 0x100000, URZ ;  /* 0x0010000007060890 */ /* 0x000fc8000fffe13f */
[----:B------:R-:W-:Y:S02]  /*0230*/  @UP0 USHF.L.U32 UR7, UR6, 0xb, URZ ;  /* 0x0000000b06070899 */ /* 0x000fe4000800063f */
[----:B------:R-:W-:-:S04]  /*0240*/  @UP0 USHF.L.U32 UR6, UR6, 0x1, URZ ;  /* 0x0000000106060899 */ /* 0x000fc8000800063f */
[----:B------:R-:W-:Y:S01]  /*0250*/  UISETP.NE.AND UP0, UPT, UR9, URZ, UPT ;  /* 0x0000003f0900728c */ /* 0x000fe2000bf05270 */
[----:B------:R-:W0:Y:S02]  /*0260*/  FENCE.VIEW.ASYNC.S ;  /* 0x00000000000073c6 */ /* 0x000e240000000000 */
[----:B0-----:R0:W1:Y:S05]  /*0270*/  @UP1 SYNCS.EXCH.64 URZ, [UR8+0x22800], UR4 ;  /* 0x02280004083f15b2 */ /* 0x00106a0008000100 */
[----:B------:R0:W2:Y:S01]  /*0280*/  @UP2 SYNCS.EXCH.64 URZ, [UR8+0x22820], UR6 ;  /* 0x02282006083f25b2 */ /* 0x0000a20008000100 */
[----:B------:R-:W-:Y:S05]  /*0290*/  @P1 BRA `(.L_x_2) ;  /* 0x0000000000481947 */ /* 0x000fea0003800000 */
[----:B0-----:R-:W0:Y:S01]  /*02a0*/  S2UR UR5, SR_CgaCtaId ;  /* 0x00000000000579c3 */ /* 0x001e220000008800 */
[----:B------:R-:W-:Y:S01]  /*02b0*/  UMOV UR4, 0x400 ;  /* 0x0000040000047882 */ /* 0x000fe20000000000 */
[----:B------:R-:W-:Y:S01]  /*02c0*/  UMOV UR6, 0x1 ;  /* 0x0000000100067882 */ /* 0x000fe20000000000 */
[----:B------:R-:W-:Y:S01]  /*02d0*/  UMOV UR7, 0x2 ;  /* 0x0000000200077882 */ /* 0x000fe20000000000 */
[----:B------:R-:W-:Y:S01]  /*02e0*/  ELECT P0, URZ, PT ;  /* 0x00000000003f782f */ /* 0x000fe20003800000 */
[----:B0-----:R-:W-:Y:S02]  /*02f0*/  ULEA UR8, UR5, UR4, 0x18 ;  /* 0x0000000405087291 */ /* 0x001fe4000f8ec03f */
[----:B------:R-:W-:-:S04]  /*0300*/  UIADD3 UR4, -UR6, 0x100000, URZ ;  /* 0x0010000006047890 */ /* 0x000fc8000fffe13f */
[----:B------:R-:W-:Y:S02]  /*0310*/  USHF.L.U32 UR5, UR4, 0xb, URZ ;  /* 0x0000000b04057899 */ /* 0x000fe4000800063f */
[----:B------:R-:W-:Y:S02]  /*0320*/  USHF.L.U32 UR4, UR4, 0x1, URZ ;  /* 0x0000000104047899 */ /* 0x000fe4000800063f */
[----:B------:R-:W-:-:S04]  /*0330*/  UIADD3 UR6, -UR7, 0x100000, URZ ;  /* 0x0010000007067890 */ /* 0x000fc8000fffe13f */
[----:B------:R-:W-:Y:S02]  /*0340*/  USHF.L.U32 UR7, UR6, 0xb, URZ ;  /* 0x0000000b06077899 */ /* 0x000fe4000800063f */
[----:B------:R-:W-:Y:S01]  /*0350*/  USHF.L.U32 UR6, UR6, 0x1, URZ ;  /* 0x0000000106067899 */ /* 0x000fe2000800063f */
[----:B------:R-:W0:Y:S03]  /*0360*/  FENCE.VIEW.ASYNC.S ;  /* 0x00000000000073c6 */ /* 0x000e260000000000 */
[----:B0-----:R3:W4:Y:S08]  /*0370*/  SYNCS.EXCH.64 URZ, [UR8+0x22830], UR4 ;  /* 0x02283004083f75b2 */ /* 0x0017300008000100 */
[----:B------:R3:W0:Y:S01]  /*0380*/  SYNCS.EXCH.64 URZ, [UR8+0x22840], UR6 ;  /* 0x02284006083f75b2 */ /* 0x0006220008000100 */
[----:B------:R3:W0:Y:S01]  /*0390*/  SYNCS.EXCH.64 URZ, [UR8+0x22838], UR4 ;  /* 0x02283804083f75b2 */ /* 0x0006220008000100 */
[----:B------:R3:W0:Y:S02]  /*03a0*/  SYNCS.EXCH.64 URZ, [UR8+0x22848], UR6 ;  /* 0x02284806083f75b2 */ /* 0x0006240008000100 */
[----:B---3--:R-:W-:Y:S01]  /*03b0*/  NOP ;  /* 0x0000000000007918 */ /* 0x008fe20000000000 */
.L_x_2:
[----:B------:R-:W3:Y:S01]  /*03c0*/  SHFL.IDX PT, R3, R2, RZ, 0x1f ;  /* 0x00001fff02037589 */ /* 0x000ee200000e0000 */
[----:B------:R-:W-:Y:S01]  /*03d0*/  NOP ;  /* 0x0000000000007918 */ /* 0x000fe20000000000 */
[----:B---3--:R-:W-:-:S13]  /*03e0*/  ISETP.NE.AND P0, PT, R3, RZ, PT ;  /* 0x000000ff0300720c */ /* 0x008fda0003f05270 */
        /* <DEDUP_REMOVED lines=14> */
[----:B0-----:R3:W0:Y:S08]  /*04d0*/  SYNCS.EXCH.64 URZ, [UR8+0x22850], UR4 ;  /* 0x02285004083f75b2 */ /* 0x0016300008000100 */
[----:B------:R3:W0:Y:S01]  /*04e0*/  SYNCS.EXCH.64 URZ, [UR8+0x22860], UR6 ;  /* 0x02286006083f75b2 */ /* 0x0006220008000100 */
[----:B------:R3:W0:Y:S01]  /*04f0*/  SYNCS.EXCH.64 URZ, [UR8+0x22858], UR4 ;  /* 0x02285804083f75b2 */ /* 0x0006220008000100 */
[----:B------:R3:W0:Y:S02]  /*0500*/  SYNCS.EXCH.64 URZ, [UR8+0x22868], UR6 ;  /* 0x02286806083f75b2 */ /* 0x0006240008000100 */
[----:B---3--:R-:W-:Y:S01]  /*0510*/  NOP ;  /* 0x0000000000007918 */ /* 0x008fe20000000000 */
.L_x_3:
[----:B------:R-:W3:Y:S01]  /*0520*/  SHFL.IDX PT, R3, R2, RZ, 0x1f ;  /* 0x00001fff02037589 */ /* 0x000ee200000e0000 */
[----:B------:R-:W-:Y:S01]  /*0530*/  NOP ;  /* 0x0000000000007918 */ /* 0x000fe20000000000 */
[----:B---3--:R-:W-:-:S13]  /*0540*/  ISETP.NE.AND P0, PT, R3, RZ, PT ;  /* 0x000000ff0300720c */ /* 0x008fda0003f05270 */
[----:B------:R-:W-:Y:S05]  /*0550*/  @P0 BRA `(.L_x_4) ;  /* 0x0000000000380947 */ /* 0x000fea0003800000 */
[----:B0-----:R-:W0:Y:S01]  /*0560*/  S2UR UR5, SR_CgaCtaId ;  /* 0x00000000000579c3 */ /* 0x001e220000008800 */
[----:B------:R-:W-:Y:S01]  /*0570*/  UMOV UR4, 0x400 ;  /* 0x0000040000047882 */ /* 0x000fe20000000000 */
[----:B------:R-:W-:Y:S01]  /*0580*/  UMOV UR7, 0x1 ;  /* 0x0000000100077882 */ /* 0x000fe20000000000 */
[----:B------:R-:W-:Y:S01]  /*0590*/  ELECT P0, URZ, PT ;  /* 0x00000000003f782f */ /* 0x000fe20003800000 */
[----:B0-----:R-:W-:Y:S02]  /*05a0*/  ULEA UR6, UR5, UR4, 0x18 ;  /* 0x0000000405067291 */ /* 0x001fe4000f8ec03f */
[----:B------:R-:W-:-:S04]  /*05b0*/  UIADD3 UR4, -UR7, 0x100000, URZ ;  /* 0x0010000007047890 */ /* 0x000fc8000fffe13f */
[----:B------:R-:W-:Y:S02]  /*05c0*/  USHF.L.U32 UR5, UR4, 0xb, URZ ;  /* 0x0000000b04057899 */ /* 0x000fe4000800063f */
[----:B------:R-:W-:Y:S01]  /*05d0*/  USHF.L.U32 UR4, UR4, 0x1, URZ ;  /* 0x0000000104047899 */ /* 0x000fe2000800063f */
[----:B------:R-:W0:Y:S11]  /*05e0*/  FENCE.VIEW.ASYNC.S ;  /* 0x00000000000073c6 */ /* 0x000e360000000000 */
[----:B0-----:R3:W0:Y:S01]  /*05f0*/  SYNCS.EXCH.64 URZ, [UR6+0x22870], UR4 ;  /* 0x02287004063f75b2 */ /* 0x0016220008000100 */
[----:B------:R3:W0:Y:S01]  /*0600*/  SYNCS.EXCH.64 URZ, [UR6+0x22880], UR4 ;  /* 0x02288004063f75b2 */ /* 0x0006220008000100 */
[----:B------:R3:W0:Y:S01]  /*0610*/  SYNCS.EXCH.64 URZ, [UR6+0x22878], UR4 ;  /* 0x02287804063f75b2 */ /* 0x0006220008000100 */
[----:B------:R3:W0:Y:S02]  /*0620*/  SYNCS.EXCH.64 URZ, [UR6+0x22888], UR4 ;  /* 0x02288804063f75b2 */ /* 0x0006240008000100 */
[----:B---3--:R-:W-:Y:S01]  /*0630*/  NOP ;  /* 0x0000000000007918 */ /* 0x008fe20000000000 */
.L_x_4:
        /* <DEDUP_REMOVED lines=22> */
.L_x_5:
        /* <DEDUP_REMOVED lines=22> */
.L_x_6:
[----:B------:R-:W-:Y:S01]  /*0900*/  PLOP3.LUT P0, PT, PT, PT, UP0, 0x80, 0x0 ;  /* 0x000000000000781c */ /* 0x000fe20003f0f008 */
[----:B------:R-:W-:Y:S01]  /*0910*/  UMOV UR37, 0x1 ;  /* 0x0000000100257882 */ /* 0x000fe20000000000 */
[----:B------:R-:W-:Y:S01]  /*0920*/  NOP ;  /* 0x0000000000007918 */ /* 0x000fe20000000000 */
[----:B------:R-:W-:Y:S01]  /*0930*/  USEL UR37, UR37, 0x2, !UP0 ;  /* 0x0000000225257887 */ /* 0x000fe2000c000000 */
[----:B------:R-:W-:Y:S01]  /*0940*/  ULDC.64 UR42, c[0x0][0x208] ;  /* 0x00008200002a7ab9 */ /* 0x000fe20000000a00 */
[----:B012-4-:R-:W-:Y:S08]  /*0950*/  BAR.SYNC.DEFER_BLOCKING 0x0 ;  /* 0x0000000000007b1d */ /* 0x017ff00000010000 */
[----:B------:R-:W-:Y:S05]  /*0960*/  @!P0 BRA `(.L_x_7) ;  /* 0x0000007000fc8947 */ /* 0x000fea0003800000 */
.L_x_8:
[----:B------:R-:W-:-:S08]  /*0970*/  NOP ;  /* 0x0000000000007918 */ /* 0x000fd00000000000 */
[----:B------:R-:W0:Y:S02]  /*0980*/  USETMAXREG.TRY_ALLOC.CTAPOOL UP0, 0xf0 ;  /* 0x000000f0000079c8 */ /* 0x000e240008000600 */
[----:B0-----:R-:W-:-:S13]  /*0990*/  PLOP3.LUT P0, PT, PT, PT, UP0, 0x80, 0x0 ;  /* 0x000000000000781c */ /* 0x001fda0003f0f008 */
[----:B------:R-:W-:Y:S05]  /*09a0*/  @!P0 BRA `(.L_x_8) ;  /* 0xfffffffc00f08947 */ /* 0x000fea000383ffff */
[----:B------:R-:W-:Y:S01]  /*09b0*/  SHF.R.U32.HI R2, RZ, 0x7, R0 ;  /* 0x00000007ff027819 */ /* 0x000fe20000011600 */
[----:B------:R-:W0:Y:S08]  /*09c0*/  S2UR UR39, SR_CTAID.X ;  /* 0x00000000002779c3 */ /* 0x000e300000002500 */
[----:B------:R-:W-:Y:S06]  /*09d0*/  BAR.ARV 0x8, 0x180 ;  /* 0x0206000000007b1d */ /* 0x000fec0000002000 */
[----:B------:R-:W-:-:S02]  /*09e0*/  ISETP.NE.AND P0, PT, R2, 0x1, PT ;  /* 0x000000010200780c */ /* 0x000fc40003f05270 */
[----:B------:R-:W0:Y:S11]  /*09f0*/  LDC R2, c[0x0][0xc34] ;  /* 0x00030d00ff027b82 */ /* 0x000e360000000800 */
[----:B------:R-:W-:Y:S06]  /*0a00*/  @!P0 BAR.ARV 0x9, 0x100 ;  /* 0x0244000000008b1d */ /* 0x000fec0000002000 */
[----:B0-----:R-:W-:-:S13]  /*0a10*/  ISETP.LE.AND P0, PT, R2, UR39, PT ;  /* 0x0000002702007c0c */ /* 0x001fda000bf03270 */
[----:B------:R-:W-:Y:S05]  /*0a20*/  @P0 EXIT ;  /* 0x000000000000094d */ /* 0x000fea0003800000 */
[----:B------:R-:W-:Y:S01]  /*0a30*/  VIADD R0, R0, 0xffffff80 ;  /* 0xffffff8000007836 */ /* 0x000fe20000000000 */
[----:B------:R-:W-:Y:S01]  /*0a40*/  ULOP3.LUT UR48, UR37, 0x1, URZ, 0xfc, !UPT ;  /* 0x0000000125307892 */ /* 0x000fe2000f8efc3f */
[----:B------:R-:W-:Y:S01]  /*0a50*/  UMOV UR47, URZ ;  /* 0x0000003f002f7c82 */ /* 0x000fe20008000000 */
[----:B------:R-:W-:Y:S02]  /*0a60*/  UMOV UR38, URZ ;  /* 0x0000003f00267c82 */ /* 0x000fe40008000000 */
[----:B------:R-:W-:Y:S01]  /*0a70*/  SHF.R.S32.HI R3, RZ, 0x1f, R0 ;  /* 0x0000001fff037819 */ /* 0x000fe20000011400 */
[----:B------:R-:W-:-:S03]  /*0a80*/  UMOV UR36, URZ ;  /* 0x0000003f00247c82 */ /* 0x000fc60008000000 */
[CC--:B------:R-:W-:Y:S02]  /*0a90*/  LEA.HI R2, R3.reuse, R0.reuse, RZ, 0x7 ;  /* 0x0000000003027211 */ /* 0x0c0fe400078f38ff */
[CC--:B------:R-:W-:Y:S02]  /*0aa0*/  LEA.HI R4, R3.reuse, R0.reuse, RZ, 0x4 ;  /* 0x0000000003047211 */ /* 0x0c0fe400078f20ff */
[----:B------:R-:W-:Y:S02]  /*0ab0*/  LOP3.LUT R205, R2, 0xffffff80, RZ, 0xc0, !PT ;  /* 0xffffff8002cd7812 */ /* 0x000fe400078ec0ff */
[CC--:B------:R-:W-:Y:S02]  /*0ac0*/  LEA.HI R5, R3.reuse, R0.reuse, RZ, 0x5 ;  /* 0x0000000003057211 */ /* 0x0c0fe400078f28ff */
[----:B------:R-:W-:Y:S01]  /*0ad0*/  SHF.R.S32.HI R7, RZ, 0x4, R4 ;  /* 0x00000004ff077819 */ /* 0x000fe20000011404 */
[----:B------:R-:W-:Y:S01]  /*0ae0*/  IMAD.IADD R205, R0, 0x1, -R205 ;  /* 0x0000000100cd7824 */ /* 0x000fe200078e0acd */
[----:B------:R-:W-:Y:S01]  /*0af0*/  LEA.HI R12, R3, R0, RZ, 0x2 ;  /* 0x00000000030c7211 */ /* 0x000fe200078f10ff */
[----:B------:R-:W-:Y:S01]  /*0b00*/  IMAD.SHL.U32 R6, R5, 0x20, RZ ;  /* 0x0000002005067824 */ /* 0x000fe200078e00ff */
[----:B------:R-:W-:-:S02]  /*0b10*/  LOP3.LUT R5, R4, 0x3fffff0, RZ, 0xc0, !PT ;  /* 0x03fffff004057812 */ /* 0x000fc400078ec0ff */
[----:B------:R-:W-:Y:S02]  /*0b20*/  SHF.R.S32.HI R8, RZ, 0x1f, R205 ;  /* 0x0000001fff087819 */ /* 0x000fe400000114cd */
[----:B------:R-:W-:Y:S01]  /*0b30*/  LEA.HI R4, R4, R7, RZ, 0x1 ;  /* 0x0000000704047211 */ /* 0x000fe200078f08ff */
[----:B------:R-:W-:Y:S01]  /*0b40*/  IMAD.IADD R5, R0, 0x1, -R5 ;  /* 0x0000000100057824 */ /* 0x000fe200078e0a05 */
[----:B------:R-:W-:Y:S02]  /*0b50*/  LEA.HI R9, R8, R205, RZ, 0x2 ;  /* 0x000000cd08097211 */ /* 0x000fe400078f10ff */
[----:B------:R-:W-:Y:S02]  /*0b60*/  LOP3.LUT R4, R4, 0x1ffffffe, RZ, 0xc0, !PT ;  /* 0x1ffffffe04047812 */ /* 0x000fe400078ec0ff */
[--C-:B------:R-:W-:Y:S02]  /*0b70*/  SHF.R.S32.HI R10, RZ, 0x2, R9.reuse ;  /* 0x00000002ff0a7819 */ /* 0x100fe40000011409 */
[----:B------:R-:W-:Y:S01]  /*0b80*/  SHF.R.S32.HI R11, RZ, 0x1f, R9 ;  /* 0x0000001fff0b7819 */ /* 0x000fe20000011409 */
[----:B------:R-:W-:Y:S01]  /*0b90*/  IMAD.IADD R4, R7, 0x1, -R4 ;  /* 0x0000000107047824 */ /* 0x000fe200078e0a04 */
[----:B------:R-:W-:-:S02]  /*0ba0*/  SHF.R.S32.HI R207, RZ, 0x7, R2 ;  /* 0x00000007ffcf7819 */ /* 0x000fc40000011402 */
[----:B------:R-:W-:Y:S02]  /*0bb0*/  LEA.HI R11, R11, R10, RZ, 0x3 ;  /* 0x0000000a0b0b7211 */ /* 0x000fe400078f18ff */
[----:B------:R-:W-:Y:S02]  /*0bc0*/  LOP3.LUT R7, R12, 0xfffffffc, RZ, 0xc0, !PT ;  /* 0xfffffffc0c077812 */ /* 0x000fe400078ec0ff */
[----:B------:R-:W-:Y:S02]  /*0bd0*/  LOP3.LUT R11, R11, 0xfffffff8, RZ, 0xc0, !PT ;  /* 0xfffffff80b0b7812 */ /* 0x000fe400078ec0ff */
[----:B------:R-:W-:Y:S01]  /*0be0*/  LEA.HI R8, R8, R205, RZ, 0x5 ;  /* 0x000000cd08087211 */ /* 0x000fe200078f28ff */
[----:B------:R-:W-:Y:S01]  /*0bf0*/  IMAD.IADD R7, R0, 0x1, -R7 ;  /* 0x0000000100077824 */ /* 0x000fe200078e0a07 */
[----:B------:R-:W-:Y:S01]  /*0c00*/  LEA.HI R2, R2, R207, RZ, 0x1 ;  /* 0x000000cf02027211 */ /* 0x000fe200078f08ff */
[----:B------:R-:W-:Y:S01]  /*0c10*/  IMAD.IADD R11, R10, 0x1, -R11 ;  /* 0x000000010a0b7824 */ /* 0x000fe200078e0a0b */
[----:B------:R-:W-:-:S02]  /*0c20*/  LEA.HI R22, R3, R0, RZ, 0x3 ;  /* 0x0000000003167211 */ /* 0x000fc400078f18ff */
[----:B------:R-:W-:Y:S02]  /*0c30*/  SHF.R.S32.HI R8, RZ, 0x5, R8 ;  /* 0x00000005ff087819 */ /* 0x000fe40000011408 */
[----:B------:R-:W-:Y:S02]  /*0c40*/  LOP3.LUT R2, R2, 0x3fffffe, RZ, 0xc0, !PT ;  /* 0x03fffffe02027812 */ /* 0x000fe400078ec0ff */
[----:B------:R-:W-:Y:S01]  /*0c50*/  LOP3.LUT R19, R22, 0xfffffff8, RZ, 0xc0, !PT ;  /* 0xfffffff816137812 */ /* 0x000fe200078ec0ff */
[----:B------:R-:W-:Y:S01]  /*0c60*/  IMAD R11, R8, 0x10, R11 ;  /* 0x00000010080b7824 */ /* 0x000fe200078e020b */
[----:B------:R-:W-:Y:S01]  /*0c70*/  LOP3.LUT R6, R6, 0xfffffc00, RZ, 0xc0, !PT ;  /* 0xfffffc0006067812 */ /* 0x000fe200078ec0ff */
[----:B------:R-:W-:Y:S01]  /*0c80*/  IMAD.IADD R2, R207, 0x1, -R2 ;  /* 0x00000001cf027824 */ /* 0x000fe200078e0a02 */
[----:B------:R-:W-:Y:S01]  /*0c90*/  LEA.HI R3, R7, R7, RZ, 0x1 ;  /* 0x0000000707037211 */ /* 0x000fe200078f08ff */
[----:B------:R-:W-:Y:S01]  /*0ca0*/  IMAD.IADD R19, R0, 0x1, -R19 ;  /* 0x0000000100137824 */ /* 0x000fe200078e0a13 */
[----:B------:R-:W-:Y:S01]  /*0cb0*/  LOP3.LUT R0, R9, 0x7ffffffc, RZ, 0xc0, !PT ;  /* 0x7ffffffc09007812 */ /* 0x000fe200078ec0ff */
[----:B------:R-:W-:Y:S01]  /*0cc0*/  IMAD R5, R5, 0x40, R6 ;  /* 0x0000004005057824 */ /* 0x000fe200078e0206 */
[----:B------:R-:W-:Y:S01]  /*0cd0*/  LOP3.LUT R6, R3, 0x1ffffffe, RZ, 0xc0, !PT ;  /* 0x1ffffffe03067812 */ /* 0x000fe200078ec0ff */
[----:B------:R-:W-:Y:S01]  /*0ce0*/  IMAD R208, R2, 0x40, R11 ;  /* 0x0000004002d07824 */ /* 0x000fe200078e020b */
[----:B------:R-:W-:Y:S01]  /*0cf0*/  SHF.R.S32.HI R22, RZ, 0x3, R22 ;  /* 0x00000003ff167819 */ /* 0x000fe20000011416 */
[----:B------:R-:W-:-:S02]  /*0d00*/  IMAD.SHL.U32 R2, R19, 0x8, RZ ;  /* 0x0000000813027824 */ /* 0x000fc400078e00ff */
[----:B------:R-:W-:Y:S02]  /*0d10*/  IMAD.IADD R7, R7, 0x1, -R6 ;  /* 0x0000000107077824 */ /* 0x000fe400078e0a06 */
[C---:B------:R-:W-:Y:S02]  /*0d20*/  VIADD R18, R2.reuse, 0x40 ;  /* 0x0000004002127836 */ /* 0x040fe40000000000 */
[C---:B------:R-:W-:Y:S02]  /*0d30*/  VIADD R17, R2.reuse, 0x80 ;  /* 0x0000008002117836 */ /* 0x040fe40000000000 */
[----:B------:R-:W-:Y:S01]  /*0d40*/  VIADD R16, R2, 0xc0 ;  /* 0x000000c002107836 */ /* 0x000fe20000000000 */
[----:B------:R-:W-:Y:S01]  /*0d50*/  SHF.R.S32.HI R214, RZ, 0x1f, R18 ;  /* 0x0000001fffd67819 */ /* 0x000fe20000011412 */
[----:B------:R-:W-:Y:S01]  /*0d60*/  IMAD R211, R4, 0x8, R5 ;  /* 0x0000000804d37824 */ /* 0x000fe200078e0205 */
[----:B------:R-:W-:Y:S01]  /*0d70*/  SHF.R.S32.HI R213, RZ, 0x1f, R17 ;  /* 0x0000001fffd57819 */ /* 0x000fe20000011411 */
[----:B------:R-:W-:Y:S01]  /*0d80*/  IMAD.IADD R209, R205, 0x1, -R0 ;  /* 0x00000001cdd17824 */ /* 0x000fe200078e0a00 */
[----:B------:R-:W-:Y:S01]  /*0d90*/  SHF.R.S32.HI R212, RZ, 0x1f, R16 ;  /* 0x0000001fffd47819 */ /* 0x000fe20000011410 */
[----:B------:R-:W-:-:S07]  /*0da0*/  IMAD R210, R7, 0x8, R208 ;  /* 0x0000000807d27824 */ /* 0x000fce00078e02d0 */
.L_x_37:
[----:B0-----:R-:W0:Y:S01]  /*0db0*/  SHFL.IDX PT, R0, R207, RZ, 0x1f ;  /* 0x00001fffcf007589 */ /* 0x001e2200000e0000 */
[----:B-1----:R-:W1:Y:S01]  /*0dc0*/  S2UR UR4, SR_CgaCtaId ;  /* 0x00000000000479c3 */ /* 0x002e620000008800 */
[----:B------:R-:W-:Y:S01]  /*0dd0*/  ULDC.64 UR6, c[0x0][0x418] ;  /* 0x0001060000067ab9 */ /* 0x000fe20000000a00 */
[----:B------:R-:W-:Y:S01]  /*0de0*/  ULDC UR5, c[0x0][0xc38] ;  /* 0x00030e0000057ab9 */ /* 0x000fe20000000800 */
[----:B------:R-:W-:Y:S02]  /*0df0*/  UISETP.NE.U32.AND UP0, UPT, UR6, URZ, UPT ;  /* 0x0000003f0600728c */ /* 0x000fe4000bf05070 */
[----:B------:R-:W-:Y:S01]  /*0e00*/  UISETP.NE.AND UP1, UPT, UR5, 0x1, UPT ;  /* 0x000000010500788c */ /* 0x000fe2000bf25270 */
[----:B------:R-:W-:Y:S02]  /*0e10*/  UMOV UR45, 0x400 ;  /* 0x00000400002d7882 */ /* 0x000fe40000000000 */
[----:B------:R-:W-:Y:S01]  /*0e20*/  ULDC UR5, c[0x0][0xc44] ;  /* 0x0003110000057ab9 */ /* 0x000fe20000000800 */
[----:B------:R-:W-:-:S02]  /*0e30*/  UISETP.NE.AND.EX UP0, UPT, UR7, URZ, UPT, UP0 ;  /* 0x0000003f0700728c */ /* 0x000fc4000bf05300 */
[----:B------:R-:W-:Y:S01]  /*0e40*/  UISETP.NE.AND UP2, UPT, UR5, 0x1, UPT ;  /* 0x000000010500788c */ /* 0x000fe2000bf45270 */
[----:B------:R-:W-:Y:S01]  /*0e50*/  ULDC UR44, c[0x0][0x424] ;  /* 0x00010900002c7ab9 */ /* 0x000fe20000000800 */
[----:B------:R-:W-:Y:S01]  /*0e60*/  ULDC UR10, c[0x0][0x2f0] ;  /* 0x0000bc00000a7ab9 */ /* 0x000fe20000000800 */
[----:B------:R-:W-:Y:S02]  /*0e70*/  USEL UR44, UR44, 0x1, UP0 ;  /* 0x000000012c2c7887 */ /* 0x000fe40008000000 */
[----:B------:R-:W-:Y:S01]  /*0e80*/  @UP1 ULDC UR12, c[0x0][0xc40] ;  /* 0x00031000000c1ab9 */ /* 0x000fe20000000800 */
[----:B------:R-:W-:Y:S01]  /*0e90*/  UMOV UR46, UR39 ;  /* 0x00000027002e7c82 */ /* 0x000fe20008000000 */
[----:B------:R-:W-:-:S04]  /*0ea0*/  UIMAD UR44, UR44, UR10, URZ ;  /* 0x0000000a2c2c72a4 */ /* 0x000fc8000f8e023f */
[----:B------:R-:W-:Y:S01]  /*0eb0*/  @UP2 ULDC.64 UR8, c[0x0][0xc48] ;  /* 0x0003120000082ab9 */ /* 0x000fe20000000a00 */
[----:B0-----:R-:W-:Y:S01]  /*0ec0*/  R2UR UR6, R0 ;  /* 0x00000000000672ca */ /* 0x001fe200000e0000 */
[----:B-1----:R-:W-:-:S03]  /*0ed0*/  ULEA UR45, UR4, UR45, 0x18 ;  /* 0x0000002d042d7291 */ /* 0x002fc6000f8ec03f */
[----:B------:R-:W-:Y:S01]  /*0ee0*/  @UP1 ULDC UR4, c[0x0][0xc3c] ;  /* 0x00030f0000041ab9 */ /* 0x000fe20000000800 */
[----:B------:R-:W-:Y:S02]  /*0ef0*/  UIADD3 UR11, UR45, 0x18400, URZ ;  /* 0x000184002d0b7890 */ /* 0x000fe4000fffe03f */
[----:B------:R-:W-:Y:S02]  /*0f00*/  UIMAD.WIDE.U32 UR4, UR39, UR4, URZ ;  /* 0x00000004270472a5 */ /* 0x000fe4000f8e003f */
[----:B------:R-:W-:Y:S02]  /*0f10*/  ULOP3.LUT UP0, URZ, UR11, 0x1bf, URZ, 0xc0, !UPT ;  /* 0x000001bf0b3f7892 */ /* 0x000fe4000f80c03f */
[----:B------:R-:W-:Y:S02]  /*0f20*/  @UP1 USHF.R.U32.HI UR46, URZ, UR12, UR5 ;  /* 0x0000000c3f2e1299 */ /* 0x000fe40008011605 */
[----:B------:R-:W-:Y:S02]  /*0f30*/  ULEA.HI UR7, UR6, UR6, URZ, 0x1 ;  /* 0x0000000606077291 */ /* 0x000fe4000f8f083f */
[----:B------:R-:W-:Y:S01]  /*0f40*/  PLOP3.LUT P0, PT, PT, PT, UP0, 0x80, 0x0 ;  /* 0x000000000000781c */ /* 0x000fe20003f0f008 */
[----:B------:R-:W-:-:S02]  /*0f50*/  UIMAD.WIDE.U32 UR4, UR46, UR8, URZ ;  /* 0x000000082e0472a5 */ /* 0x000fc4000f8e003f */
[----:B------:R-:W-:Y:S01]  /*0f60*/  ULOP3.LUT UR7, UR7, 0x1e, URZ, 0xc0, !UPT ;  /* 0x0000001e07077892 */ /* 0x000fe2000f8ec03f */
[----:B------:R-:W-:Y:S01]  /*0f70*/  UMOV UR41, UR46 ;  /* 0x0000002e00297c82 */ /* 0x000fe20008000000 */
[----:B------:R-:W-:Y:S02]  /*0f80*/  @UP2 USHF.R.U32.HI UR41, URZ, UR9, UR5 ;  /* 0x000000093f292299 */ /* 0x000fe40008011605 */
[----:B------:R-:W-:Y:S02]  /*0f90*/  UIADD3 UR7, UR6, -UR7, URZ ;  /* 0x8000000706077290 */ /* 0x000fe4000fffe03f */
[----:B------:R-:W-:Y:S02]  /*0fa0*/  UIADD3 UR6, UR44, 0x5f, URZ ;  /* 0x0000005f2c067890 */ /* 0x000fe4000fffe03f */
[----:B------:R-:W-:Y:S02]  /*0fb0*/  ULEA UR8, UR7, UR11, 0xd ;  /* 0x0000000b07087291 */ /* 0x000fe4000f8e683f */
[----:B------:R-:W-:-:S02]  /*0fc0*/  UIMAD.WIDE UR6, UR6, 0x2aaaaaab, URZ ;  /* 0x2aaaaaab060678a5 */ /* 0x000fc4000f8e023f */
[----:B------:R-:W-:Y:S02]  /*0fd0*/  USHF.R.U32.HI UR8, URZ, 0x4, UR8 ;  /* 0x000000043f087899 */ /* 0x000fe40008011608 */
[----:B------:R-:W-:Y:S02]  /*0fe0*/  USHF.R.U32.HI UR40, URZ, 0x1f, UR7 ;  /* 0x0000001f3f287899 */ /* 0x000fe40008011607 */
[----:B------:R-:W-:Y:S02]  /*0ff0*/  ULOP3.LUT UR49, UR8, 0x3fff, URZ, 0xc0, !UPT ;  /* 0x00003fff08317892 */ /* 0x000fe4000f8ec03f */
[----:B------:R-:W-:Y:S01]  /*1000*/  ULEA.HI.SX32 UR40, UR7, UR40, 0x1c ;  /* 0x0000002807287291 */ /* 0x000fe2000f8fe23f */
[----:B--234-:R-:W-:Y:S11]  /*1010*/  @!P0 BRA `(.L_x_9) ;  /* 0x0000000000408947 */ /* 0x01cff60003800000 */
[----:B------:R-:W-:Y:S01]  /*1020*/  MOV R0, 0x0 ;  /* 0x0000000000007802 */ /* 0x000fe20000000f00 */
[----:B------:R-:W-:Y:S01]  /*1030*/  ULDC.64 UR4, c[0x4][0x98] ;  /* 0x0100260000047ab9 */ /* 0x000fe20000000a00 */
[----:B------:R-:W-:Y:S01]  /*1040*/  ULDC.64 UR6, c[0x4][0x38] ;  /* 0x01000e0000067ab9 */ /* 0x000fe20000000a00 */
[----:B------:R-:W-:Y:S01]  /*1050*/  IMAD.U32 R4, RZ, RZ, UR4 ;  /* 0x00000004ff047e24 */ /* 0x000fe2000f8e00ff */
[----:B------:R0:W1:Y:S01]  /*1060*/  LDC.64 R14, c[0x4][R0] ;  /* 0x01000000000e7b82 */ /* 0x0000620000000a00 */
[----:B------:R-:W-:Y:S01]  /*1070*/  IMAD.U32 R5, RZ, RZ, UR5 ;  /* 0x00000005ff057e24 */ /* 0x000fe2000f8e00ff */
[----:B------:R-:W-:Y:S01]  /*1080*/  ULDC.64 UR4, c[0x4][0xa0] ;  /* 0x0100280000047ab9 */ /* 0x000fe20000000a00 */
[----:B------:R-:W-:Y:S02]  /*1090*/  IMAD.U32 R10, RZ, RZ, UR6 ;  /* 0x00000006ff0a7e24 */ /* 0x000fe4000f8e00ff */
[----:B------:R-:W-:Y:S02]  /*10a0*/  IMAD.U32 R6, RZ, RZ, UR4 ;  /* 0x00000004ff067e24 */ /* 0x000fe4000f8e00ff */
[----:B------:R-:W-:-:S02]  /*10b0*/  IMAD.U32 R7, RZ, RZ, UR5 ;  /* 0x00000005ff077e24 */ /* 0x000fc4000f8e00ff */
[----:B------:R-:W-:Y:S02]  /*10c0*/  IMAD.U32 R11, RZ, RZ, UR7 ;  /* 0x00000007ff0b7e24 */ /* 0x000fe4000f8e00ff */
[----:B------:R-:W-:Y:S02]  /*10d0*/  IMAD.MOV.U32 R8, RZ, RZ, 0x70 ;  /* 0x00000070ff087424 */ /* 0x000fe400078e00ff */
[----:B------:R-:W-:Y:S02]  /*10e0*/  IMAD.MOV.U32 R12, RZ, RZ, 0x1 ;  /* 0x00000001ff0c7424 */ /* 0x000fe400078e00ff */
[----:B0-----:R-:W-:-:S07]  /*10f0*/  IMAD.MOV.U32 R13, RZ, RZ, RZ ;  /* 0x000000ffff0d7224 */ /* 0x001fce00078e00ff */
[----:B------:R-:W-:-:S07]  /*1100*/  LEPC R20, `(.L_x_9) ;  /* 0x000000001014794e */ /* 0x000fce0000000000 */
[----:B-1----:R-:W-:Y:S05]  /*1110*/  CALL.ABS.NOINC R14 ;  /* 0x000000000e007343 */ /* 0x002fea0003c00000 */
.L_x_9:
[----:B------:R-:W-:Y:S01]  /*1120*/  ULOP3.LUT UR4, UR47, 0x1, URZ, 0xc0, !UPT ;  /* 0x000000012f047892 */ /* 0x000fe2000f8ec03f */
[----:B------:R-:W0:Y:S05]  /*1130*/  S2R R20, SR_TID.X ;  /* 0x0000000000147919 */ /* 0x000e2a0000002100 */
[----:B------:R-:W-:-:S05]  /*1140*/  IMAD.U32 R0, RZ, RZ, UR4 ;  /* 0x00000004ff007e24 */ /* 0x000fca000f8e00ff */
[----:B------:R-:W-:-:S04]  /*1150*/  SHF.L.U32 R0, R0, 0x1f, RZ ;  /* 0x0000001f00007819 */ /* 0x000fc800000006ff */
[----:B------:R-:W1:Y:S01]  /*1160*/  SYNCS.PHASECHK.TRANS64.TRYWAIT P0, [UR45+0x22800], R0 ;  /* 0x02280000ff0075a7 */ /* 0x000e62000800016d */
[----:B0-----:R-:W-:-:S05]  /*1170*/  SHF.R.U32.HI R20, RZ, 0x7, R20 ;  /* 0x00000007ff147819 */ /* 0x001fca0000011614 */
[----:B------:R-:W-:Y:S01]  /*1180*/  VIADD R7, R20, 0x8 ;  /* 0x0000000814077836 */ /* 0x000fe20000000000 */
[----:B-1----:R-:W-:Y:S06]  /*1190*/  @!P0 BRA `(.L_x_10) ;  /* 0x000000ac00248947 */ /* 0x002fec0003800000 */
.L_x_127:
[----:B0-----:R-:W-:Y:S01]  /*11a0*/  IMAD.U32 R0, RZ, RZ, UR48 ;  /* 0x00000030ff007e24 */ /* 0x001fe2000f8e00ff */
[----:B------:R-:W-:Y:S05]  /*11b0*/  WARPSYNC.ALL ;  /* 0x0000000000007948 */ /* 0x000fea0003800000 */
[----:B------:R0:W-:Y:S01]  /*11c0*/  BAR.SYNC.DEFER_BLOCKING R7, 0x100 ;  /* 0x000400070000751d */ /* 0x0001e20000010000 */
[----:B------:R-:W-:-:S13]  /*11d0*/  ISETP.NE.AND P0, PT, R0, 0x3, PT ;  /* 0x000000030000780c */ /* 0x000fda0003f05270 */
[----:B0-----:R-:W-:Y:S05]  /*11e0*/  @!P0 BRA `(.L_x_11) ;  /* 0x0000000000048947 */ /* 0x001fea0003800000 */
[----:B------:R-:W-:Y:S01]  /*11f0*/  BPT.TRAP 0x1 ;  /* 0x000000040000795c */ /* 0x000fe20000300000 */
.L_x_11:
[----:B------:R-:W-:Y:S01]  /*1200*/  ULEA UR21, UR36, UR45, 0x3 ;  /* 0x0000002d24157291 */ /* 0x000fe2000f8e183f */
[----:B------:R-:W-:-:S05]  /*1210*/  IMAD.U32 R8, RZ, RZ, UR38 ;  /* 0x00000026ff087e24 */ /* 0x000fca000f8e00ff */
[----:B------:R-:W-:-:S04]  /*1220*/  SHF.L.U32 R8, R8, 0x1f, RZ ;  /* 0x0000001f08087819 */ /* 0x000fc800000006ff */
[----:B------:R0:W1:Y:S01]  /*1230*/  SYNCS.PHASECHK.TRANS64.TRYWAIT P1, [UR21+0x22830], R8 ;  /* 0x02283008ff0075a7 */ /* 0x0000620008020155 */
[----:B------:R-:W-:Y:S05]  /*1240*/  @!P0 BRA `(.L_x_12) ;  /* 0x0000000000048947 */ /* 0x000fea0003800000 */
[----:B------:R-:W-:Y:S01]  /*1250*/  BPT.TRAP 0x1 ;  /* 0x000000040000795c */ /* 0x000fe20000300000 */
.L_x_12:
[----:B-1----:R-:W-:Y:S05]  /*1260*/  @P1 BRA `(.L_x_13) ;  /* 0x0000000000081947 */ /* 0x002fea0003800000 */
[----:B------:R-:W1:Y:S02]  /*1270*/  SYNCS.PHASECHK.TRANS64.TRYWAIT P1, [UR21+0x22830], R8 ;  /* 0x02283008ff0075a7 */ /* 0x000e640008020155 */
[----:B-1----:R-:W-:Y:S05]  /*1280*/  @!P1 BRA `(.L_x_14) ;  /* 0x000000ac00009947 */ /* 0x002fea0003800000 */
.L_x_13:
[----:B------:R-:W-:Y:S01]  /*1290*/  UIADD3 UR4, UR45, 0x1c400, URZ ;  /* 0x0001c4002d047890 */ /* 0x000fe2000fffe03f */
[----:B------:R-:W-:Y:S01]  /*12a0*/  WARPGROUP.ARRIVE ;  /* 0x00000000000079c5 */ /* 0x000fe20000000000 */
[----:B------:R-:W-:Y:S01]  /*12b0*/  UMOV UR5, 0x40000040 ;  /* 0x4000004000057882 */ /* 0x000fe20000000000 */
[----:B------:R-:W-:Y:S01]  /*12c0*/  UMOV UR7, 0x40000040 ;  /* 0x4000004000077882 */ /* 0x000fe20000000000 */
[----:B------:R-:W-:-:S03]  /*12d0*/  USHF.R.U32.HI UR4, URZ, 0x4, UR4 ;  /* 0x000000043f047899 */ /* 0x000fc60008011604 */
[----:B------:R-:W2:Y:S01]  /*12e0*/  S2R R72, SR_TID.X ;  /* 0x0000000000487919 */ /* 0x000ea20000002100 */
[----:B------:R-:W-:Y:S01]  /*12f0*/  UMOV UR9, 0x40000040 ;  /* 0x4000004000097882 */ /* 0x000fe20000000000 */
[----:B------:R-:W-:Y:S01]  /*1300*/  UMOV UR11, 0x40000040 ;  /* 0x40000040000b7882 */ /* 0x000fe20000000000 */
[----:B------:R-:W-:Y:S01]  /*1310*/  ULOP3.LUT UR4, UR4, 0x3fff, URZ, 0xc0, !UPT ;  /* 0x00003fff04047892 */ /* 0x000fe2000f8ec03f */
[----:B------:R-:W-:Y:S01]  /*1320*/  P2R R23, PR, RZ, 0x1 ;  /* 0x00000001ff177803 */ /* 0x000fe20000000000 */
[----:B------:R-:W-:Y:S01]  /*1330*/  UMOV UR13, 0x40000040 ;  /* 0x40000040000d7882 */ /* 0x000fe20000000000 */
[----:B------:R-:W-:Y:S01]  /*1340*/  UMOV UR15, 0x40000040 ;  /* 0x40000040000f7882 */ /* 0x000fe20000000000 */
[----:B------:R-:W-:Y:S02]  /*1350*/  ULOP3.LUT UR20, UR4, 0x10000, URZ, 0xfc, !UPT ;  /* 0x0001000004147892 */ /* 0x000fe4000f8efc3f */
[----:B------:R-:W-:Y:S02]  /*1360*/  ULOP3.LUT UR4, UR49, 0x10000, URZ, 0xfc, !UPT ;  /* 0x0001000031047892 */ /* 0x000fe4000f8efc3f */
[----:B------:R-:W-:-:S02]  /*1370*/  UIMAD UR6, UR36, 0x300, UR20 ;  /* 0x00000300240678a4 */ /* 0x000fc4000f8e0214 */
[----:B------:R-:W-:Y:S02]  /*1380*/  UIADD3 UR8, UR4, 0x2, URZ ;  /* 0x0000000204087890 */ /* 0x000fe4000fffe03f */
[----:B------:R-:W-:Y:S02]  /*1390*/  UIADD3 UR10, UR6, 0x2, URZ ;  /* 0x00000002060a7890 */ /* 0x000fe4000fffe03f */
[----:B------:R-:W-:Y:S02]  /*13a0*/  UIADD3 UR12, UR4, 0x4, URZ ;  /* 0x00000004040c7890 */ /* 0x000fe4000fffe03f */
[----:B------:R-:W-:Y:S02]  /*13b0*/  UIADD3 UR14, UR6, 0x4, URZ ;  /* 0x00000004060e7890 */ /* 0x000fe4000fffe03f */
[----:B------:R-:W-:Y:S01]  /*13c0*/  HGMMA.64x96x16.F32.BF16 R24, gdesc[UR4], RZ, !UPT, gsb0 ;  /* 0x01600000041879f0 */ /* 0x000fe2000c0018ff */
[----:B------:R-:W-:Y:S02]  /*13d0*/  UIADD3 UR16, UR4, 0x6, URZ ;  /* 0x0000000604107890 */ /* 0x000fe4000fffe03f */
[----:B------:R-:W-:Y:S01]  /*13e0*/  UIADD3 UR18, UR6, 0x6, URZ ;  /* 0x0000000606127890 */ /* 0x000fe2000fffe03f */
[----:B------:R-:W-:Y:S01]  /*13f0*/  UMOV UR17, 0x40000040 ;  /* 0x4000004000117882 */ /* 0x000fe20000000000 */
[----:B------:R-:W-:Y:S01]  /*1400*/  UMOV UR19, 0x40000040 ;  /* 0x4000004000137882 */ /* 0x000fe20000000000 */
[----:B------:R-:W-:Y:S01]  /*1410*/  ULDC UR7, c[0x0][0x9d8] ;  /* 0x0002760000077ab9 */ /* 0x000fe20000000800 */
[----:B------:R-:W-:-:S04]  /*1420*/  UIMAD UR6, UR40, -0x60, UR44 ;  /* 0xffffffa0280678a4 */ /* 0x000fc8000f8e022c */
[----:B------:R-:W-:Y:S01]  /*1430*/  UIADD3 UR6, UR6, 0x60, URZ ;  /* 0x0000006006067890 */ /* 0x000fe2000fffe03f */
[----:B--2---:R-:W-:-:S05]  /*1440*/  LOP3.LUT R72, R72, 0x7f, RZ, 0xc0, !PT ;  /* 0x0000007f48487812 */ /* 0x004fca00078ec0ff */
[----:B------:R-:W-:-:S04]  /*1450*/  IMAD.U32 R0, RZ, RZ, UR6 ;  /* 0x00000006ff007e24 */ /* 0x000fc8000f8e00ff */
[----:B------:R-:W-:-:S05]  /*1460*/  IMAD R0, R209, -0x2, R0 ;  /* 0xfffffffed1007824 */ /* 0x000fca00078e0200 */
[C---:B------:R-:W-:Y:S02]  /*1470*/  ISETP.GT.AND P6, PT, R0.reuse, RZ, PT ;  /* 0x000000ff0000720c */ /* 0x040fe40003fc4270 */
[C---:B------:R-:W-:Y:S02]  /*1480*/  ISETP.GT.AND P5, PT, R0.reuse, 0x1, PT ;  /* 0x000000010000780c */ /* 0x040fe40003fa4270 */
[C---:B------:R-:W-:Y:S02]  /*1490*/  ISETP.GT.AND P4, PT, R0.reuse, 0x8, PT ;  /* 0x000000080000780c */ /* 0x040fe40003f84270 */
[C---:B------:R-:W-:Y:S02]  /*14a0*/  ISETP.GT.AND P3, PT, R0.reuse, 0x9, PT ;  /* 0x000000090000780c */ /* 0x040fe40003f64270 */
[C---:B------:R-:W-:Y:S02]  /*14b0*/  ISETP.GT.AND P1, PT, R0.reuse, 0x10, PT ;  /* 0x000000100000780c */ /* 0x040fe40003f24270 */
[----:B------:R-:W-:Y:S01]  /*14c0*/  ISETP.GT.AND P2, PT, R0, 0x11, PT ;  /* 0x000000110000780c */ /* 0x000fe20003f44270 */
[----:B------:R-:W-:-:S02]  /*14d0*/  WARPGROUP.DEPBAR.LE gsb0, 0x0 ;  /* 0x00008000000079c5 */ /* 0x000fc40000010000 */
[----:B------:R-:W-:-:S06]  /*14e0*/  WARPGROUP.ARRIVE ;  /* 0x00000000000079c5 */ /* 0x000fcc0000000000 */
[----:B------:R-:W-:Y:S01]  /*14f0*/  HGMMA.64x96x16.F32.BF16 R24, gdesc[UR8], R24, gsb0 ;  /* 0x01600000081879f0 */ /* 0x000fe20008001818 */
[----:B------:R-:W-:Y:S02]  /*1500*/  ULDC UR10, c[0x0][0x988] ;  /* 0x00026200000a7ab9 */ /* 0x000fe40000000800 */
[----:B------:R-:W-:Y:S02]  /*1510*/  WARPGROUP.DEPBAR.LE gsb0, 0x0 ;  /* 0x00008000000079c5 */ /* 0x000fe40000010000 */
[----:B------:R-:W-:-:S06]  /*1520*/  WARPGROUP.ARRIVE ;  /* 0x00000000000079c5 */ /* 0x000fcc0000000000 */
[----:B------:R-:W-:Y:S03]  /*1530*/  HGMMA.64x96x16.F32.BF16 R24, gdesc[UR12], R24, gsb0 ;  /* 0x016000000c1879f0 */ /* 0x000fe60008001818 */
[----:B------:R-:W-:Y:S02]  /*1540*/  WARPGROUP.DEPBAR.LE gsb0, 0x0 ;  /* 0x00008000000079c5 */ /* 0x000fe40000010000 */
[----:B------:R-:W-:-:S06]  /*1550*/  WARPGROUP.ARRIVE ;  /* 0x00000000000079c5 */ /* 0x000fcc0000000000 */
[----:B------:R-:W-:Y:S03]  /*1560*/  HGMMA.64x96x16.F32.BF16 R24, gdesc[UR16], R24, gsb0 ;  /* 0x01600000101879f0 */ /* 0x000fe60008001818 */
[----:B------:R-:W-:Y:S02]  /*1570*/  WARPGROUP.DEPBAR.LE gsb0, 0x0 ;  /* 0x00008000000079c5 */ /* 0x000fe40000010000 */
[----:B------:R-:W-:Y:S01]  /*1580*/  FMUL.FTZ R24, R24, UR7 ;  /* 0x0000000718187c20 */ /* 0x000fe20008410000 */
[----:B------:R-:W-:Y:S01]  /*1590*/  FMUL.FTZ R25, R25, UR7 ;  /* 0x0000000719197c20 */ /* 0x000fe20008410000 */
[----:B------:R-:W-:Y:S01]  /*15a0*/  FMUL.FTZ R28, R28, UR7 ;  /* 0x000000071c1c7c20 */ /* 0x000fe20008410000 */
[----:B------:R-:W-:Y:S01]  /*15b0*/  FMUL.FTZ R29, R29, UR7 ;  /* 0x000000071d1d7c20 */ /* 0x000fe20008410000 */
[----:B------:R-:W-:Y:S01]  /*15c0*/  FMUL.FTZ R32, R32, UR7 ;  /* 0x0000000720207c20 */ /* 0x000fe20008410000 */
[----:B------:R-:W-:Y:S01]  /*15d0*/  FMUL.FTZ R33, R33, UR7 ;  /* 0x0000000721217c20 */ /* 0x000fe20008410000 */
[----:B------:R-:W2:Y:S01]  /*15e0*/  MUFU.TANH R24, R24 ;  /* 0x0000001800187308 */ /* 0x000ea20000002400 */
[----:B------:R-:W-:Y:S01]  /*15f0*/  FMUL.FTZ R26, R26, UR7 ;  /* 0x000000071a1a7c20 */ /* 0x000fe20008410000 */
[----:B------:R-:W-:Y:S01]  /*1600*/  FMUL.FTZ R36, R36, UR7 ;  /* 0x0000000724247c20 */ /* 0x000fe20008410000 */
[----:B------:R-:W-:Y:S01]  /*1610*/  FMUL.FTZ R27, R27, UR7 ;  /* 0x000000071b1b7c20 */ /* 0x000fe20008410000 */
[----:B------:R-:W-:Y:S01]  /*1620*/  FMUL.FTZ R37, R37, UR7 ;  /* 0x0000000725257c20 */ /* 0x000fe20008410000 */
[----:B------:R-:W-:Y:S01]  /*1630*/  FMUL.FTZ R30, R30, UR7 ;  /* 0x000000071e1e7c20 */ /* 0x000fe20008410000 */
[----:B------:R-:W-:Y:S01]  /*1640*/  FMUL.FTZ R40, R40, UR7 ;  /* 0x0000000728287c20 */ /* 0x000fe20008410000 */
[----:B------:R-:W-:Y:S01]  /*1650*/  FMUL.FTZ R31, R31, UR7 ;  /* 0x000000071f1f7c20 */ /* 0x000fe20008410000 */
[----:B------:R-:W3:Y:S01]  /*1660*/  MUFU.TANH R25, R25 ;  /* 0x0000001900197308 */ /* 0x000ee20000002400 */
[----:B------:R-:W-:Y:S01]  /*1670*/  FMUL.FTZ R41, R41, UR7 ;  /* 0x0000000729297c20 */ /* 0x000fe20008410000 */
[----:B------:R-:W-:Y:S01]  /*1680*/  FMUL.FTZ R34, R34, UR7 ;  /* 0x0000000722227c20 */ /* 0x000fe20008410000 */
[----:B------:R-:W-:Y:S01]  /*1690*/  FMUL.FTZ R44, R44, UR7 ;  /* 0x000000072c2c7c20 */ /* 0x000fe20008410000 */
[----:B------:R-:W-:Y:S01]  /*16a0*/  FMUL.FTZ R35, R35, UR7 ;  /* 0x0000000723237c20 */ /* 0x000fe20008410000 */
[----:B------:R-:W-:Y:S01]  /*16b0*/  FMUL.FTZ R45, R45, UR7 ;  /* 0x000000072d2d7c20 */ /* 0x000fe20008410000 */
[----:B------:R-:W-:Y:S01]  /*16c0*/  FMUL.FTZ R38, R38, UR7 ;  /* 0x0000000726267c20 */ /* 0x000fe20008410000 */
[----:B------:R-:W-:Y:S01]  /*16d0*/  FMUL.FTZ R48, R48, UR7 ;  /* 0x0000000730307c20 */ /* 0x000fe20008410000 */
[----:B------:R-:W4:Y:S01]  /*16e0*/  MUFU.TANH R28, R28 ;  /* 0x0000001c001c7308 */ /* 0x000f220000002400 */
[----:B--2---:R-:W-:Y:S01]  /*16f0*/  FSEL R24, R24, -INF , P6 ;  /* 0xff80000018187808 */ /* 0x004fe20003000000 */
[----:B------:R-:W-:Y:S01]  /*1700*/  FMUL.FTZ R39, R39, UR7 ;  /* 0x0000000727277c20 */ /* 0x000fe20008410000 */
[----:B------:R-:W-:Y:S01]  /*1710*/  FMUL.FTZ R49, R49, UR7 ;  /* 0x0000000731317c20 */ /* 0x000fe20008410000 */
[----:B------:R-:W-:Y:S01]  /*1720*/  FMUL.FTZ R42, R42, UR7 ;  /* 0x000000072a2a7c20 */ /* 0x000fe20008410000 */
[----:B------:R-:W-:Y:S01]  /*1730*/  FMUL.FTZ R52, R52, UR7 ;  /* 0x0000000734347c20 */ /* 0x000fe20008410000 */
[----:B------:R-:W-:Y:S01]  /*1740*/  FMUL.FTZ R43, R43, UR7 ;  /* 0x000000072b2b7c20 */ /* 0x000fe20008410000 */
[----:B------:R-:W-:Y:S01]  /*1750*/  FMUL.FTZ R47, R47, UR7 ;  /* 0x000000072f2f7c20 */ /* 0x000fe20008410000 */
[----:B------:R-:W2:Y:S01]  /*1760*/  MUFU.TANH R29, R29 ;  /* 0x0000001d001d7308 */ /* 0x000ea20000002400 */
[----:B---3--:R-:W-:Y:S01]  /*1770*/  FSEL R25, R25, -INF , P5 ;  /* 0xff80000019197808 */ /* 0x008fe20002800000 */
[----:B------:R-:W-:Y:S01]  /*1780*/  FMUL.FTZ R53, R53, UR7 ;  /* 0x0000000735357c20 */ /* 0x000fe20008410000 */
[----:B------:R-:W-:Y:S01]  /*1790*/  FMUL.FTZ R46, R46, UR7 ;  /* 0x000000072e2e7c20 */ /* 0x000fe20008410000 */
[----:B------:R-:W-:Y:S01]  /*17a0*/  FMUL.FTZ R56, R56, UR7 ;  /* 0x0000000738387c20 */ /* 0x000fe20008410000 */
[----:B------:R-:W-:Y:S01]  /*17b0*/  FMNMX.FTZ R21, R24, R25, !PT ;  /* 0x0000001918157209 */ /* 0x000fe20007810000 */
[----:B------:R-:W-:Y:S01]  /*17c0*/  FMUL.FTZ R50, R50, UR7 ;  /* 0x0000000732327c20 */ /* 0x000fe20008410000 */
[----:B------:R-:W-:Y:S01]  /*17d0*/  FMUL.FTZ R57, R57, UR7 ;  /* 0x0000000739397c20 */ /* 0x000fe20008410000 */
[----:B------:R-:W3:Y:S01]  /*17e0*/  MUFU.TANH R32, R32 ;  /* 0x0000002000207308 */ /* 0x000ee20000002400 */
[----:B----4-:R-:W-:Y:S01]  /*17f0*/  FSEL R28, R28, -INF , P4 ;  /* 0xff8000001c1c7808 */ /* 0x010fe20002000000 */
[----:B------:R-:W-:Y:S01]  /*1800*/  FMUL.FTZ R51, R51, UR7 ;  /* 0x0000000733337c20 */ /* 0x000fe20008410000 */
[----:B------:R-:W-:Y:S01]  /*1810*/  FMUL.FTZ R60, R60, UR7 ;  /* 0x000000073c3c7c20 */ /* 0x000fe20008410000 */
[----:B------:R-:W-:Y:S01]  /*1820*/  FMUL.FTZ R54, R54, UR7 ;  /* 0x0000000736367c20 */ /* 0x000fe20008410000 */
[----:B------:R-:W-:Y:S01]  /*1830*/  FMNMX.FTZ R4, R28, R21, !PT ;  /* 0x000000151c047209 */ /* 0x000fe20007810000 */
[----:B------:R-:W-:Y:S01]  /*1840*/  FMUL.FTZ R61, R61, UR7 ;  /* 0x000000073d3d7c20 */ /* 0x000fe20008410000 */
[----:B------:R-:W-:Y:S01]  /*1850*/  FMUL.FTZ R55, R55, UR7 ;  /* 0x0000000737377c20 */ /* 0x000fe20008410000 */
[----:B-1----:R-:W1:Y:S01]  /*1860*/  MUFU.TANH R3, R26 ;  /* 0x0000001a00037308 */ /* 0x002e620000002400 */
[----:B--2---:R-:W-:Y:S01]  /*1870*/  FSEL R29, R29, -INF , P3 ;  /* 0xff8000001d1d7808 */ /* 0x004fe20001800000 */
[----:B------:R-:W-:Y:S01]  /*1880*/  FMUL.FTZ R64, R64, UR7 ;  /* 0x0000000740407c20 */ /* 0x000fe20008410000 */
[----:B------:R-:W-:Y:S01]  /*1890*/  FMUL.FTZ R58, R58, UR7 ;  /* 0x000000073a3a7c20 */ /* 0x000fe20008410000 */
[----:B------:R-:W-:Y:S01]  /*18a0*/  FMUL.FTZ R65, R65, UR7 ;  /* 0x0000000741417c20 */ /* 0x000fe20008410000 */
[----:B------:R-:W-:Y:S01]  /*18b0*/  FMNMX.FTZ R21, R29, R4, !PT ;  /* 0x000000041d157209 */ /* 0x000fe20007810000 */
        /* <DEDUP_REMOVED lines=11> */
[----:B-1----:R-:W-:Y:S01]  /*1970*/  FSEL R3, R3, -INF , P6 ;  /* 0xff80000003037808 */ /* 0x002fe20003000000 */
[----:B------:R-:W-:Y:S01]  /*1980*/  FMUL.FTZ R70, R70, UR7 ;  /* 0x0000000746467c20 */ /* 0x000fe20008410000 */
[----:B------:R-:W-:Y:S01]  /*1990*/  ISETP.GT.AND P6, PT, R0, 0x18, PT ;  /* 0x000000180000780c */ /* 0x000fe20003fc4270 */
[----:B------:R-:W-:-:S04]  /*19a0*/  FMUL.FTZ R71, R71, UR7 ;  /* 0x0000000747477c20 */ /* 0x000fc80008410000 */
[----:B------:R-:W1:Y:S01]  /*19b0*/  MUFU.TANH R36, R36 ;  /* 0x0000002400247308 */ /* 0x000e620000002400 */
[----:B--2---:R-:W-:-:S04]  /*19c0*/  FSEL R33, R33, -INF , P2 ;  /* 0xff80000021217808 */ /* 0x004fc80001000000 */
[----:B------:R-:W-:-:S03]  /*19d0*/  FMNMX.FTZ R21, R33, R4, !PT ;  /* 0x0000000421157209 */ /* 0x000fc60007810000 */
[----:B------:R-:W2:Y:S01]  /*19e0*/  MUFU.TANH R5, R30 ;  /* 0x0000001e00057308 */ /* 0x000ea20000002400 */
[----:B---3--:R-:W-:Y:S02]  /*19f0*/  FSEL R6, R6, -INF , P5 ;  /* 0xff80000006067808 */ /* 0x008fe40002800000 */
[----:B------:R-:W-:-:S05]  /*1a00*/  ISETP.GT.AND P5, PT, R0, 0x19, PT ;  /* 0x000000190000780c */ /* 0x000fca0003fa4270 */
[----:B------:R-:W3:Y:S01]  /*1a10*/  MUFU.TANH R37, R37 ;  /* 0x0000002500257308 */ /* 0x000ee20000002400 */
[----:B-1----:R-:W-:-:S04]  /*1a20*/  FSEL R36, R36, -INF , P6 ;  /* 0xff80000024247808 */ /* 0x002fc80003000000 */
[----:B------:R-:W-:-:S03]  /*1a30*/  FMNMX.FTZ R4, R36, R21, !PT ;  /* 0x0000001524047209 */ /* 0x000fc60007810000 */
[----:B------:R-:W1:Y:S01]  /*1a40*/  MUFU.TANH R9, R31 ;  /* 0x0000001f00097308 */ /* 0x000e620000002400 */
[----:B--2---:R-:W-:Y:S02]  /*1a50*/  FSEL R5, R5, -INF , P4 ;  /* 0xff80000005057808 */ /* 0x004fe40002000000 */
[----:B------:R-:W-:-:S05]  /*1a60*/  ISETP.GT.AND P4, PT, R0, 0x20, PT ;  /* 0x000000200000780c */ /* 0x000fca0003f84270 */
[----:B------:R-:W2:Y:S01]  /*1a70*/  MUFU.TANH R40, R40 ;  /* 0x0000002800287308 */ /* 0x000ea20000002400 */
[----:B---3--:R-:W-:-:S04]  /*1a80*/  FSEL R37, R37, -INF , P5 ;  /* 0xff80000025257808 */ /* 0x008fc80002800000 */
[----:B------:R-:W-:-:S03]  /*1a90*/  FMNMX.FTZ R21, R37, R4, !PT ;  /* 0x0000000425157209 */ /* 0x000fc60007810000 */
[----:B------:R-:W3:Y:S01]  /*1aa0*/  MUFU.TANH R10, R34 ;  /* 0x00000022000a7308 */ /* 0x000ee20000002400 */
[----:B-1----:R-:W-:Y:S02]  /*1ab0*/  FSEL R9, R9, -INF , P3 ;  /* 0xff80000009097808 */ /* 0x002fe40001800000 */
[----:B------:R-:W-:-:S05]  /*1ac0*/  ISETP.GT.AND P3, PT, R0, 0x21, PT ;  /* 0x000000210000780c */ /* 0x000fca0003f64270 */
        /* <DEDUP_REMOVED lines=88> */
[----:B-1----:R-:W-:-:S04]  /*2050*/  FSEL R69, R69, -INF , P1 ;  /* 0xff80000045457808 */ /* 0x002fc80000800000 */
[----:B------:R-:W-:-:S03]  /*2060*/  FMNMX.FTZ R4, R69, R0, !PT ;  /* 0x0000000045047209 */ /* 0x000fc60007810000 */
[----:B------:R-:W1:Y:S01]  /*2070*/  MUFU.TANH R66, R66 ;  /* 0x0000004200427308 */ /* 0x000e620000002400 */
[----:B--2---:R-:W-:Y:S01]  /*2080*/  FSEL R62, R62, -INF , P6 ;  /* 0xff8000003e3e7808 */ /* 0x004fe20003000000 */
[----:B------:R-:W2:Y:S06]  /*2090*/  SHFL.BFLY PT, R21, R4, 0x2, 0x1f ;  /* 0x0c401f0004157f89 */ /* 0x000eac00000e0000 */
[----:B------:R-:W4:Y:S01]  /*20a0*/  MUFU.TANH R67, R67 ;  /* 0x0000004300437308 */ /* 0x000f220000002400 */
[----:B---3--:R-:W-:-:S07]  /*20b0*/  FSEL R63, R63, -INF , P5 ;  /* 0xff8000003f3f7808 */ /* 0x008fce0002800000 */
[----:B------:R-:W3:Y:S01]  /*20c0*/  MUFU.TANH R70, R70 ;  /* 0x0000004600467308 */ /* 0x000ee20000002400 */
[----:B-1----:R-:W-:-:S07]  /*20d0*/  FSEL R66, R66, -INF , P4 ;  /* 0xff80000042427808 */ /* 0x002fce0002000000 */
[----:B------:R-:W1:Y:S01]  /*20e0*/  MUFU.TANH R71, R71 ;  /* 0x0000004700477308 */ /* 0x000e620000002400 */
[----:B----4-:R-:W-:Y:S02]  /*20f0*/  FSEL R67, R67, -INF , P3 ;  /* 0xff80000043437808 */ /* 0x010fe40001800000 */
[----:B--2---:R-:W-:Y:S02]  /*2100*/  FMNMX.FTZ R21, R4, R21, !PT ;  /* 0x0000001504157209 */ /* 0x004fe40007810000 */
[----:B------:R-:W-:-:S03]  /*2110*/  FMNMX.FTZ R4, R3, R6, !PT ;  /* 0x0000000603047209 */ /* 0x000fc60007810000 */
[----:B------:R-:W2:Y:S01]  /*2120*/  SHFL.BFLY PT, R0, R21, 0x1, 0x1f ;  /* 0x0c201f0015007f89 */ /* 0x000ea200000e0000 */
[----:B------:R-:W-:Y:S02]  /*2130*/  FMNMX.FTZ R4, R5, R4, !PT ;  /* 0x0000000405047209 */ /* 0x000fe40007810000 */
[----:B---3--:R-:W-:Y:S02]  /*2140*/  FSEL R70, R70, -INF , P2 ;  /* 0xff80000046467808 */ /* 0x008fe40001000000 */
[----:B-1----:R-:W-:Y:S02]  /*2150*/  FSEL R71, R71, -INF , P1 ;  /* 0xff80000047477808 */ /* 0x002fe40000800000 */
[----:B--2---:R-:W-:Y:S02]  /*2160*/  FMNMX.FTZ R0, R21, R0, !PT ;  /* 0x0000000015007209 */ /* 0x004fe40007810000 */
[----:B------:R-:W-:Y:S02]  /*2170*/  FMNMX.FTZ R21, R9, R4, !PT ;  /* 0x0000000409157209 */ /* 0x000fe40007810000 */
[C---:B------:R-:W-:Y:S01]  /*2180*/  FSETP.NEU.FTZ.AND P0, PT, R0.reuse, -INF , PT ;  /* 0xff8000000000780b */ /* 0x040fe20003f1d000 */
[----:B------:R-:W-:Y:S01]  /*2190*/  FMUL.FTZ R20, R0, UR10 ;  /* 0x0000000a00147c20 */ /* 0x000fe20008410000 */
[----:B------:R-:W-:-:S04]  /*21a0*/  FMNMX.FTZ R4, R10, R21, !PT ;  /* 0x000000150a047209 */ /* 0x000fc80007810000 */
[----:B------:R-:W-:Y:S02]  /*21b0*/  FMNMX.FTZ R21, R11, R4, !PT ;  /* 0x000000040b157209 */ /* 0x000fe40007810000 */
[----:B------:R-:W-:Y:S02]  /*21c0*/  FSEL R20, R20, RZ, P0 ;  /* 0x000000ff14147208 */ /* 0x000fe40000000000 */
[----:B------:R-:W-:Y:S02]  /*21d0*/  FMNMX.FTZ R4, R12, R21, !PT ;  /* 0x000000150c047209 */ /* 0x000fe40007810000 */
[----:B------:R-:W-:Y:S01]  /*21e0*/  ISETP.NE.AND P0, PT, R23, RZ, PT ;  /* 0x000000ff1700720c */ /* 0x000fe20003f05270 */
[--C-:B------:R-:W-:Y:S01]  /*21f0*/  FFMA.FTZ R24, R24, UR10, -R20.reuse ;  /* 0x0000000a18187c23 */ /* 0x100fe20008010814 */
[----:B------:R-:W-:Y:S01]  /*2200*/  FMNMX.FTZ R21, R13, R4, !PT ;  /* 0x000000040d157209 */ /* 0x000fe20007810000 */
[--C-:B------:R-:W-:Y:S01]  /*2210*/  FFMA.FTZ R25, R25, UR10, -R20.reuse ;  /* 0x0000000a19197c23 */ /* 0x100fe20008010814 */
[--C-:B------:R-:W-:Y:S01]  /*2220*/  FFMA.FTZ R28, R28, UR10, -R20.reuse ;  /* 0x0000000a1c1c7c23 */ /* 0x100fe20008010814 */
[--C-:B------:R-:W-:Y:S01]  /*2230*/  FFMA.FTZ R29, R29, UR10, -R20.reuse ;  /* 0x0000000a1d1d7c23 */ /* 0x100fe20008010814 */
[----:B------:R-:W-:Y:S01]  /*2240*/  FMNMX.FTZ R4, R14, R21, !PT ;  /* 0x000000150e047209 */ /* 0x000fe20007810000 */
[----:B------:R-:W-:Y:S01]  /*2250*/  MUFU.EX2 R24, R24 ;  /* 0x0000001800187308 */ /* 0x000fe20000000800 */
[--C-:B------:R-:W-:Y:S01]  /*2260*/  FFMA.FTZ R32, R32, UR10, -R20.reuse ;  /* 0x0000000a20207c23 */ /* 0x100fe20008010814 */
[--C-:B------:R-:W-:Y:S01]  /*2270*/  FFMA.FTZ R33, R33, UR10, -R20.reuse ;  /* 0x0000000a21217c23 */ /* 0x100fe20008010814 */
[----:B------:R-:W-:Y:S01]  /*2280*/  FMNMX.FTZ R21, R15, R4, !PT ;  /* 0x000000040f157209 */ /* 0x000fe20007810000 */
[--C-:B------:R-:W-:Y:S01]  /*2290*/  FFMA.FTZ R36, R36, UR10, -R20.reuse ;  /* 0x0000000a24247c23 */ /* 0x100fe20008010814 */
[--C-:B------:R-:W-:Y:S01]  /*22a0*/  FFMA.FTZ R37, R37, UR10, -R20.reuse ;  /* 0x0000000a25257c23 */ /* 0x100fe20008010814 */
[--C-:B------:R-:W-:Y:S01]  /*22b0*/  FFMA.FTZ R40, R40, UR10, -R20.reuse ;  /* 0x0000000a28287c23 */ /* 0x100fe20008010814 */
[----:B------:R-:W-:Y:S01]  /*22c0*/  FMNMX.FTZ R4, R46, R21, !PT ;  /* 0x000000152e047209 */ /* 0x000fe20007810000 */
[----:B------:R-:W1:Y:S01]  /*22d0*/  MUFU.EX2 R25, R25 ;  /* 0x0000001900197308 */ /* 0x000e620000000800 */
[--C-:B------:R-:W-:Y:S01]  /*22e0*/  FFMA.FTZ R41, R41, UR10, -R20.reuse ;  /* 0x0000000a29297c23 */ /* 0x100fe20008010814 */
        /* <DEDUP_REMOVED lines=14> */
[----:B------:R-:W2:Y:S01]  /*23d0*/  MUFU.EX2 R29, R29 ;  /* 0x0000001d001d7308 */ /* 0x000ea20000000800 */
[--C-:B------:R-:W-:Y:S01]  /*23e0*/  FFMA.FTZ R61, R61, UR10, -R20.reuse ;  /* 0x0000000a3d3d7c23 */ /* 0x100fe20008010814 */
[--C-:B------:R-:W-:Y:S01]  /*23f0*/  FFMA.FTZ R64, R64, UR10, -R20.reuse ;  /* 0x0000000a40407c23 */ /* 0x100fe20008010814 */
[----:B------:R-:W-:Y:S01]  /*2400*/  FMNMX.FTZ R21, R55, R4, !PT ;  /* 0x0000000437157209 */ /* 0x000fe20007810000 */
[--C-:B------:R-:W-:Y:S01]  /*2410*/  FFMA.FTZ R65, R65, UR10, -R20.reuse ;  /* 0x0000000a41417c23 */ /* 0x100fe20008010814 */
[--C-:B------:R-:W-:Y:S01]  /*2420*/  FFMA.FTZ R68, R68, UR10, -R20.reuse ;  /* 0x0000000a44447c23 */ /* 0x100fe20008010814 */
[----:B------:R-:W-:Y:S01]  /*2430*/  FFMA.FTZ R20, R69, UR10, -R20 ;  /* 0x0000000a45147c23 */ /* 0x000fe20008010814 */
[----:B------:R-:W-:Y:S01]  /*2440*/  FMNMX.FTZ R4, R58, R21, !PT ;  /* 0x000000153a047209 */ /* 0x000fe20007810000 */
[----:B------:R-:W-:Y:S01]  /*2450*/  MUFU.EX2 R32, R32 ;  /* 0x0000002000207308 */ /* 0x000fe20000000800 */
[----:B-1----:R-:W-:-:S02]  /*2460*/  F2FP.BF16.F32.PACK_AB R152, R25, R24 ;  /* 0x000000181998723e */ /* 0x002fc400000010ff */
[----:B------:R-:W-:-:S04]  /*2470*/  FMNMX.FTZ R21, R59, R4, !PT ;  /* 0x000000043b157209 */ /* 0x000fc80007810000 */
[----:B------:R-:W-:Y:S01]  /*2480*/  FMNMX.FTZ R4, R62, R21, !PT ;  /* 0x000000153e047209 */ /* 0x000fe20007810000 */
[----:B------:R-:W1:Y:S01]  /*2490*/  MUFU.EX2 R33, R33 ;  /* 0x0000002100217308 */ /* 0x000e620000000800 */
[----:B--2---:R-:W-:Y:S02]  /*24a0*/  F2FP.BF16.F32.PACK_AB R154, R29, R28 ;  /* 0x0000001c1d9a723e */ /* 0x004fe400000010ff */
[----:B------:R-:W-:-:S04]  /*24b0*/  FMNMX.FTZ R21, R63, R4, !PT ;  /* 0x000000043f157209 */ /* 0x000fc80007810000 */
[----:B------:R-:W-:Y:S01]  /*24c0*/  FMNMX.FTZ R4, R66, R21, !PT ;  /* 0x0000001542047209 */ /* 0x000fe20007810000 */
[----:B------:R-:W-:Y:S03]  /*24d0*/  MUFU.EX2 R36, R36 ;  /* 0x0000002400247308 */ /* 0x000fe60000000800 */
[----:B------:R-:W-:-:S04]  /*24e0*/  FMNMX.FTZ R21, R67, R4, !PT ;  /* 0x0000000443157209 */ /* 0x000fc80007810000 */
[----:B------:R-:W-:Y:S01]  /*24f0*/  FMNMX.FTZ R4, R70, R21, !PT ;  /* 0x0000001546047209 */ /* 0x000fe20007810000 */
[----:B------:R-:W2:Y:S01]  /*2500*/  MUFU.EX2 R37, R37 ;  /* 0x0000002500257308 */ /* 0x000ea20000000800 */
[----:B-1----:R-:W-:Y:S02]  /*2510*/  F2FP.BF16.F32.PACK_AB R156, R33, R32 ;  /* 0x00000020219c723e */ /* 0x002fe400000010ff */
[----:B------:R-:W-:-:S05]  /*2520*/  FMNMX.FTZ R4, R71, R4, !PT ;  /* 0x0000000447047209 */ /* 0x000fca0007810000 */
[----:B------:R-:W1:Y:S01]  /*2530*/  SHFL.BFLY PT, R21, R4, 0x2, 0x1f ;  /* 0x0c401f0004157f89 */ /* 0x000e6200000e0000 */
[----:B------:R-:W-:Y:S08]  /*2540*/  MUFU.EX2 R40, R40 ;  /* 0x0000002800287308 */ /* 0x000ff00000000800 */
[----:B------:R-:W3:Y:S01]  /*2550*/  MUFU.EX2 R41, R41 ;  /* 0x0000002900297308 */ /* 0x000ee20000000800 */
[----:B--2---:R-:W-:-:S07]  /*2560*/  F2FP.BF16.F32.PACK_AB R158, R37, R36 ;  /* 0x00000024259e723e */ /* 0x004fce00000010ff */
[----:B------:R-:W-:Y:S01]  /*2570*/  MUFU.EX2 R44, R44 ;  /* 0x0000002c002c7308 */ /* 0x000fe20000000800 */
[----:B-1----:R-:W-:-:S07]  /*2580*/  FMNMX.FTZ R21, R4, R21, !PT ;  /* 0x0000001504157209 */ /* 0x002fce0007810000 */
[----:B------:R-:W1:Y:S01]  /*2590*/  MUFU.EX2 R45, R45 ;  /* 0x0000002d002d7308 */ /* 0x000e620000000800 */
[----:B---3--:R-:W-:Y:S01]  /*25a0*/  F2FP.BF16.F32.PACK_AB R160, R41, R40 ;  /* 0x0000002829a0723e */ /* 0x008fe200000010ff */
[----:B------:R-:W2:Y:S06]  /*25b0*/  SHFL.BFLY PT, R4, R21, 0x1, 0x1f ;  /* 0x0c201f0015047f89 */ /* 0x000eac00000e0000 */
[----:B------:R-:W-:Y:S08]  /*25c0*/  MUFU.EX2 R48, R48 ;  /* 0x0000003000307308 */ /* 0x000ff00000000800 */
[----:B------:R-:W3:Y:S01]  /*25d0*/  MUFU.EX2 R49, R49 ;  /* 0x0000003100317308 */ /* 0x000ee20000000800 */
[----:B-1----:R-:W-:-:S07]  /*25e0*/  F2FP.BF16.F32.PACK_AB R162, R45, R44 ;  /* 0x0000002c2da2723e */ /* 0x002fce00000010ff */
[----:B------:R-:W-:Y:S01]  /*25f0*/  MUFU.EX2 R52, R52 ;  /* 0x0000003400347308 */ /* 0x000fe20000000800 */
[----:B--2---:R-:W-:-:S04]  /*2600*/  FMNMX.FTZ R4, R21, R4, !PT ;  /* 0x0000000415047209 */ /* 0x004fc80007810000 */
[C---:B------:R-:W-:Y:S01]  /*2610*/  FSETP.NEU.FTZ.AND P1, PT, R4.reuse, -INF , PT ;  /* 0xff8000000400780b */ /* 0x040fe20003f3d000 */
[----:B------:R-:W-:Y:S02]  /*2620*/  FMUL.FTZ R21, R4, UR10 ;  /* 0x0000000a04157c20 */ /* 0x000fe40008410000 */
[----:B------:R-:W1:Y:S01]  /*2630*/  MUFU.EX2 R53, R53 ;  /* 0x0000003500357308 */ /* 0x000e620000000800 */
[----:B---3--:R-:W-:Y:S02]  /*2640*/  F2FP.BF16.F32.PACK_AB R164, R49, R48 ;  /* 0x0000003031a4723e */ /* 0x008fe400000010ff */
[----:B------:R-:W-:Y:S02]  /*2650*/  FSEL R26, R21, RZ, P1 ;  /* 0x000000ff151a7208 */ /* 0x000fe40000800000 */
[----:B------:R-:W-:Y:S02]  /*2660*/  ISETP.NE.AND P1, PT, R72, RZ, PT ;  /* 0x000000ff4800720c */ /* 0x000fe40003f25270 */
[----:B------:R-:W2:Y:S01]  /*2670*/  S2R R72, SR_TID.X ;  /* 0x0000000000487919 */ /* 0x000ea20000002100 */
[--C-:B------:R-:W-:Y:S01]  /*2680*/  FFMA.FTZ R3, R3, UR10, -R26.reuse ;  /* 0x0000000a03037c23 */ /* 0x100fe2000801081a */
[--C-:B------:R-:W-:Y:S01]  /*2690*/  FFMA.FTZ R6, R6, UR10, -R26.reuse ;  /* 0x0000000a06067c23 */ /* 0x100fe2000801081a */
[--C-:B------:R-:W-:Y:S01]  /*26a0*/  FFMA.FTZ R5, R5, UR10, -R26.reuse ;  /* 0x0000000a05057c23 */ /* 0x100fe2000801081a */
[--C-:B------:R-:W-:Y:S01]  /*26b0*/  FFMA.FTZ R9, R9, UR10, -R26.reuse ;  /* 0x0000000a09097c23 */ /* 0x100fe2000801081a */
[----:B------:R3:W-:Y:S01]  /*26c0*/  MUFU.EX2 R153, R3 ;  /* 0x0000000300997308 */ /* 0x0007e20000000800 */
[--C-:B------:R-:W-:Y:S01]  /*26d0*/  FFMA.FTZ R10, R10, UR10, -R26.reuse ;  /* 0x0000000a0a0a7c23 */ /* 0x100fe2000801081a */
[--C-:B------:R-:W-:Y:S01]  /*26e0*/  FFMA.FTZ R11, R11, UR10, -R26.reuse ;  /* 0x0000000a0b0b7c23 */ /* 0x100fe2000801081a */
[--C-:B------:R-:W-:Y:S01]  /*26f0*/  FFMA.FTZ R12, R12, UR10, -R26.reuse ;  /* 0x0000000a0c0c7c23 */ /* 0x100fe2000801081a */
[--C-:B------:R-:W-:Y:S01]  /*2700*/  FFMA.FTZ R13, R13, UR10, -R26.reuse ;  /* 0x0000000a0d0d7c23 */ /* 0x100fe2000801081a */
[--C-:B------:R-:W-:Y:S01]  /*2710*/  FFMA.FTZ R14, R14, UR10, -R26.reuse ;  /* 0x0000000a0e0e7c23 */ /* 0x100fe2000801081a */
[--C-:B------:R-:W-:Y:S01]  /*2720*/  FFMA.FTZ R15, R15, UR10, -R26.reuse ;  /* 0x0000000a0f0f7c23 */ /* 0x100fe2000801081a */
[--C-:B------:R-:W-:Y:S01]  /*2730*/  FFMA.FTZ R46, R46, UR10, -R26.reuse ;  /* 0x0000000a2e2e7c23 */ /* 0x100fe2000801081a */
[----:B------:R4:W5:Y:S01]  /*2740*/  MUFU.EX2 R30, R6 ;  /* 0x00000006001e7308 */ /* 0x0009620000000800 */
[----:B---3--:R-:W-:Y:S01]  /*2750*/  FADD.FTZ R3, R24, R25 ;  /* 0x0000001918037221 */ /* 0x008fe20000010000 */
[--C-:B------:R-:W-:Y:S01]  /*2760*/  FFMA.FTZ R47, R47, UR10, -R26.reuse ;  /* 0x0000000a2f2f7c23 */ /* 0x100fe2000801081a */
[--C-:B------:R-:W-:Y:S01]  /*2770*/  FFMA.FTZ R50, R50, UR10, -R26.reuse ;  /* 0x0000000a32327c23 */ /* 0x100fe2000801081a */
[--C-:B------:R-:W-:Y:S01]  /*2780*/  FFMA.FTZ R51, R51, UR10, -R26.reuse ;  /* 0x0000000a33337c23 */ /* 0x100fe2000801081a */
[--C-:B------:R-:W-:Y:S01]  /*2790*/  FFMA.FTZ R54, R54, UR10, -R26.reuse ;  /* 0x0000000a36367c23 */ /* 0x100fe2000801081a */
[--C-:B------:R-:W-:Y:S01]  /*27a0*/  FFMA.FTZ R55, R55, UR10, -R26.reuse ;  /* 0x0000000a37377c23 */ /* 0x100fe2000801081a */
[--C-:B------:R-:W-:Y:S01]  /*27b0*/  FFMA.FTZ R58, R58, UR10, -R26.reuse ;  /* 0x0000000a3a3a7c23 */ /* 0x100fe2000801081a */
[----:B------:R3:W0:Y:S01]  /*27c0*/  MUFU.EX2 R155, R5 ;  /* 0x00000005009b7308 */ /* 0x0006220000000800 */
[----:B----4-:R-:W-:Y:S01]  /*27d0*/  FADD.FTZ R6, R28, R3 ;  /* 0x000000031c067221 */ /* 0x010fe20000010000 */
[--C-:B------:R-:W-:Y:S01]  /*27e0*/  FFMA.FTZ R59, R59, UR10, -R26.reuse ;  /* 0x0000000a3b3b7c23 */ /* 0x100fe2000801081a */
[--C-:B------:R-:W-:Y:S01]  /*27f0*/  FFMA.FTZ R62, R62, UR10, -R26.reuse ;  /* 0x0000000a3e3e7c23 */ /* 0x100fe2000801081a */
[----:B------:R-:W-:Y:S01]  /*2800*/  FFMA.FTZ R63, R63, UR10, -R26 ;  /* 0x0000000a3f3f7c23 */ /* 0x000fe2000801081a */
[----:B------:R-:W-:Y:S01]  /*2810*/  FADD.FTZ R3, R29, R6 ;  /* 0x000000061d037221 */ /* 0x000fe20000010000 */
[--C-:B------:R-:W-:Y:S01]  /*2820*/  FFMA.FTZ R66, R66, UR10, -R26.reuse ;  /* 0x0000000a42427c23 */ /* 0x100fe2000801081a */
[--C-:B------:R-:W-:Y:S01]  /*2830*/  FFMA.FTZ R67, R67, UR10, -R26.reuse ;  /* 0x0000000a43437c23 */ /* 0x100fe2000801081a */
[----:B------:R4:W0:Y:S01]  /*2840*/  MUFU.EX2 R34, R9 ;  /* 0x0000000900227308 */ /* 0x0008220000000800 */
[----:B------:R-:W-:Y:S01]  /*2850*/  FADD.FTZ R6, R32, R3 ;  /* 0x0000000320067221 */ /* 0x000fe20000010000 */
[----:B------:R-:W-:Y:S01]  /*2860*/  FFMA.FTZ R70, R70, UR10, -R26 ;  /* 0x0000000a46467c23 */ /* 0x000fe2000801081a */
[----:B--2---:R-:W-:Y:S01]  /*2870*/  SHF.R.U32.HI R72, RZ, 0x7, R72 ;  /* 0x00000007ff487819 */ /* 0x004fe20000011648 */
[----:B------:R-:W-:Y:S01]  /*2880*/  FFMA.FTZ R26, R71, UR10, -R26 ;  /* 0x0000000a471a7c23 */ /* 0x000fe2000801081a */
[----:B---3--:R-:W-:Y:S01]  /*2890*/  FADD.FTZ R5, R33, R6 ;  /* 0x0000000621057221 */ /* 0x008fe20000010000 */
[----:B-1----:R-:W-:-:S02]  /*28a0*/  F2FP.BF16.F32.PACK_AB R166, R53, R52 ;  /* 0x0000003435a6723e */ /* 0x002fc400000010ff */
[----:B------:R-:W1:Y:S01]  /*28b0*/  MUFU.EX2 R10, R10 ;  /* 0x0000000a000a7308 */ /* 0x000e620000000800 */
[----:B----4-:R-:W-:Y:S01]  /*28c0*/  IMAD.U32 R9, RZ, RZ, UR21 ;  /* 0x00000015ff097e24 */ /* 0x010fe2000f8e00ff */
[----:B------:R-:W-:-:S06]  /*28d0*/  IADD3 R6, -R72, 0xb, RZ ;  /* 0x0000000b48067810 */ /* 0x000fcc0007ffe1ff */
[----:B------:R5:W-:Y:S08]  /*28e0*/  MUFU.EX2 R21, R20 ;  /* 0x0000001400157308 */ /* 0x000bf00000000800 */
[----:B------:R-:W2:Y:S01]  /*28f0*/  MUFU.EX2 R11, R11 ;  /* 0x0000000b000b7308 */ /* 0x000ea20000000800 */
[----:B-----5:R-:W-:Y:S01]  /*2900*/  FADD.FTZ R20, R153, R30 ;  /* 0x0000001e99147221 */ /* 0x020fe20000010000 */
[----:B------:R-:W-:-:S03]  /*2910*/  F2FP.BF16.F32.PACK_AB R153, R30, R153 ;  /* 0x000000991e99723e */ /* 0x000fc600000010ff */
[----:B0-----:R-:W-:Y:S01]  /*2920*/  FADD.FTZ R3, R155, R20 ;  /* 0x000000149b037221 */ /* 0x001fe20000010000 */
[----:B------:R-:W-:Y:S01]  /*2930*/  FADD.FTZ R20, R36, R5 ;  /* 0x0000000524147221 */ /* 0x000fe20000010000 */
[C---:B------:R-:W-:Y:S01]  /*2940*/  F2FP.BF16.F32.PACK_AB R155, R34.reuse, R155 ;  /* 0x0000009b229b723e */ /* 0x040fe200000010ff */
[----:B------:R-:W0:Y:S01]  /*2950*/  MUFU.EX2 R12, R12 ;  /* 0x0000000c000c7308 */ /* 0x000e220000000800 */
[----:B------:R-:W-:Y:S01]  /*2960*/  FADD.FTZ R5, R34, R3 ;  /* 0x0000000322057221 */ /* 0x000fe20000010000 */
[----:B------:R-:W-:Y:S01]  /*2970*/  FADD.FTZ R23, R37, R20 ;  /* 0x0000001425177221 */ /* 0x000fe20000010000 */
[----:B------:R-:W-:Y:S02]  /*2980*/  @!P1 VIADD R3, R9, 0x22840 ;  /* 0x0002284009039836 */ /* 0x000fe40000000000 */
[----:B-1----:R-:W-:Y:S01]  /*2990*/  FADD.FTZ R20, R10, R5 ;  /* 0x000000050a147221 */ /* 0x002fe20000010000 */
[----:B------:R-:W-:Y:S02]  /*29a0*/  FADD.FTZ R38, R40, R23 ;  /* 0x0000001728267221 */ /* 0x000fe40000010000 */
[----:B------:R-:W1:Y:S01]  /*29b0*/  MUFU.EX2 R13, R13 ;  /* 0x0000000d000d7308 */ /* 0x000e620000000800 */
[----:B--2---:R-:W-:Y:S01]  /*29c0*/  FADD.FTZ R5, R11, R20 ;  /* 0x000000140b057221 */ /* 0x004fe20000010000 */
[----:B------:R-:W-:Y:S01]  /*29d0*/  @!P1 PRMT R3, RZ, 0x654, R3 ;  /* 0x00000654ff039816 */ /* 0x000fe20000000003 */
[----:B------:R2:W-:Y:S06]  /*29e0*/  BAR.ARV R6, 0x100 ;  /* 0x000400060000751d */ /* 0x0005ec0000002000 */
[----:B------:R-:W3:Y:S01]  /*29f0*/  MUFU.EX2 R14, R14 ;  /* 0x0000000e000e7308 */ /* 0x000ee20000000800 */
[----:B0-----:R-:W-:Y:S01]  /*2a00*/  FADD.FTZ R20, R12, R5 ;  /* 0x000000050c147221 */ /* 0x001fe20000010000 */
[----:B------:R0:W-:Y:S01]  /*2a10*/  @!P1 SYNCS.ARRIVE.TRANS64.RED.A1T0 RZ, [R3+URZ], RZ ;  /* 0x000000ff03ff99a7 */ /* 0x0001e2000810043f */
[----:B------:R-:W-:Y:S01]  /*2a20*/  FADD.FTZ R23, R41, R38 ;  /* 0x0000002629177221 */ /* 0x000fe20000010000 */
[----:B------:R-:W-:-:S03]  /*2a30*/  F2FP.BF16.F32.PACK_AB R157, R11, R10 ;  /* 0x0000000a0b9d723e */ /* 0x000fc600000010ff */
[----:B------:R-:W-:Y:S01]  /*2a40*/  FADD.FTZ R38, R44, R23 ;  /* 0x000000172c267221 */ /* 0x000fe20000010000 */
[----:B------:R-:W0:Y:S01]  /*2a50*/  MUFU.EX2 R15, R15 ;  /* 0x0000000f000f7308 */ /* 0x000e220000000800 */
[C---:B-1----:R-:W-:Y:S01]  /*2a60*/  FADD.FTZ R5, R13.reuse, R20 ;  /* 0x000000140d057221 */ /* 0x042fe20000010000 */
[----:B------:R-:W-:Y:S01]  /*2a70*/  F2FP.BF16.F32.PACK_AB R159, R13, R12 ;  /* 0x0000000c0d9f723e */ /* 0x000fe200000010ff */
[----:B------:R-:W-:-:S04]  /*2a80*/  FADD.FTZ R23, R45, R38 ;  /* 0x000000262d177221 */ /* 0x000fc80000010000 */
[----:B------:R-:W-:Y:S01]  /*2a90*/  FADD.FTZ R38, R48, R23 ;  /* 0x0000001730267221 */ /* 0x000fe20000010000 */
[----:B------:R-:W1:Y:S01]  /*2aa0*/  MUFU.EX2 R46, R46 ;  /* 0x0000002e002e7308 */ /* 0x000e620000000800 */
[----:B---3--:R-:W-:Y:S02]  /*2ab0*/  FADD.FTZ R20, R14, R5 ;  /* 0x000000050e147221 */ /* 0x008fe40000010000 */
[----:B------:R-:W-:-:S04]  /*2ac0*/  FADD.FTZ R5, R49, R38 ;  /* 0x0000002631057221 */ /* 0x000fc80000010000 */
[----:B------:R-:W-:Y:S01]  /*2ad0*/  FADD.FTZ R38, R52, R5 ;  /* 0x0000000534267221 */ /* 0x000fe20000010000 */
[----:B------:R-:W3:Y:S01]  /*2ae0*/  MUFU.EX2 R47, R47 ;  /* 0x0000002f002f7308 */ /* 0x000ee20000000800 */
[C---:B0-----:R-:W-:Y:S01]  /*2af0*/  FADD.FTZ R3, R15.reuse, R20 ;  /* 0x000000140f037221 */ /* 0x041fe20000010000 */
[----:B------:R-:W-:Y:S01]  /*2b00*/  F2FP.BF16.F32.PACK_AB R161, R15, R14 ;  /* 0x0000000e0fa1723e */ /* 0x000fe200000010ff */
[----:B------:R-:W-:-:S05]  /*2b10*/  FADD.FTZ R5, R53, R38 ;  /* 0x0000002635057221 */ /* 0x000fca0000010000 */
[----:B------:R-:W0:Y:S01]  /*2b20*/  MUFU.EX2 R50, R50 ;  /* 0x0000003200327308 */ /* 0x000e220000000800 */
[----:B-1----:R-:W-:-:S07]  /*2b30*/  FADD.FTZ R20, R46, R3 ;  /* 0x000000032e147221 */ /* 0x002fce0000010000 */
[----:B------:R-:W1:Y:S01]  /*2b40*/  MUFU.EX2 R51, R51 ;  /* 0x0000003300337308 */ /* 0x000e620000000800 */
[C---:B---3--:R-:W-:Y:S01]  /*2b50*/  FADD.FTZ R3, R47.reuse, R20 ;  /* 0x000000142f037221 */ /* 0x048fe20000010000 */
[----:B------:R-:W-:-:S06]  /*2b60*/  F2FP.BF16.F32.PACK_AB R163, R47, R46 ;  /* 0x0000002e2fa3723e */ /* 0x000fcc00000010ff */
[----:B------:R-:W3:Y:S01]  /*2b70*/  MUFU.EX2 R54, R54 ;  /* 0x0000003600367308 */ /* 0x000ee20000000800 */
[----:B0-----:R-:W-:-:S07]  /*2b80*/  FADD.FTZ R20, R50, R3 ;  /* 0x0000000332147221 */ /* 0x001fce0000010000 */
[----:B------:R-:W0:Y:S01]  /*2b90*/  MUFU.EX2 R55, R55 ;  /* 0x0000003700377308 */ /* 0x000e220000000800 */
[C---:B-1----:R-:W-:Y:S01]  /*2ba0*/  FADD.FTZ R3, R51.reuse, R20 ;  /* 0x0000001433037221 */ /* 0x042fe20000010000 */
[----:B------:R-:W-:-:S06]  /*2bb0*/  F2FP.BF16.F32.PACK_AB R165, R51, R50 ;  /* 0x0000003233a5723e */ /* 0x000fcc00000010ff */
[----:B------:R-:W1:Y:S01]  /*2bc0*/  MUFU.EX2 R58, R58 ;  /* 0x0000003a003a7308 */ /* 0x000e620000000800 */
[----:B---3--:R-:W-:-:S07]  /*2bd0*/  FADD.FTZ R20, R54, R3 ;  /* 0x0000000336147221 */ /* 0x008fce0000010000 */
[----:B------:R-:W3:Y:S01]  /*2be0*/  MUFU.EX2 R56, R56 ;  /* 0x0000003800387308 */ /* 0x000ee20000000800 */
[C---:B0-----:R-:W-:Y:S01]  /*2bf0*/  FADD.FTZ R3, R55.reuse, R20 ;  /* 0x0000001437037221 */ /* 0x041fe20000010000 */
[----:B------:R-:W-:-:S06]  /*2c00*/  F2FP.BF16.F32.PACK_AB R167, R55, R54 ;  /* 0x0000003637a7723e */ /* 0x000fcc00000010ff */
[----:B------:R-:W0:Y:S01]  /*2c10*/  MUFU.EX2 R59, R59 ;  /* 0x0000003b003b7308 */ /* 0x000e220000000800 */
[----:B-1----:R-:W-:-:S07]  /*2c20*/  FADD.FTZ R20, R58, R3 ;  /* 0x000000033a147221 */ /* 0x002fce0000010000 */
[----:B------:R-:W1:Y:S01]  /*2c30*/  MUFU.EX2 R57, R57 ;  /* 0x0000003900397308 */ /* 0x000e620000000800 */
[----:B---3--:R-:W-:-:S07]  /*2c40*/  FADD.FTZ R24, R56, R5 ;  /* 0x0000000538187221 */ /* 0x008fce0000010000 */
[----:B------:R-:W3:Y:S01]  /*2c50*/  MUFU.EX2 R62, R62 ;  /* 0x0000003e003e7308 */ /* 0x000ee20000000800 */
[C---:B0-----:R-:W-:Y:S01]  /*2c60*/  FADD.FTZ R3, R59.reuse, R20 ;  /* 0x000000143b037221 */ /* 0x041fe20000010000 */
[----:B------:R-:W-:-:S06]  /*2c70*/  F2FP.BF16.F32.PACK_AB R169, R59, R58 ;  /* 0x0000003a3ba9723e */ /* 0x000fcc00000010ff */
[----:B------:R-:W0:Y:S01]  /*2c80*/  MUFU.EX2 R60, R60 ;  /* 0x0000003c003c7308 */ /* 0x000e220000000800 */
[C---:B-1----:R-:W-:Y:S01]  /*2c90*/  FADD.FTZ R5, R57.reuse, R24 ;  /* 0x0000001839057221 */ /* 0x042fe20000010000 */
[----:B------:R-:W-:-:S06]  /*2ca0*/  F2FP.BF16.F32.PACK_AB R168, R57, R56 ;  /* 0x0000003839a8723e */ /* 0x000fcc00000010ff */
[----:B------:R-:W1:Y:S01]  /*2cb0*/  MUFU.EX2 R63, R63 ;  /* 0x0000003f003f7308 */ /* 0x000e620000000800 */
[----:B---3--:R-:W-:-:S07]  /*2cc0*/  FADD.FTZ R20, R62, R3 ;  /* 0x000000033e147221 */ /* 0x008fce0000010000 */
[----:B------:R-:W3:Y:S01]  /*2cd0*/  MUFU.EX2 R61, R61 ;  /* 0x0000003d003d7308 */ /* 0x000ee20000000800 */
[----:B0-----:R-:W-:-:S07]  /*2ce0*/  FADD.FTZ R24, R60, R5 ;  /* 0x000000053c187221 */ /* 0x001fce0000010000 */
[----:B------:R-:W0:Y:S01]  /*2cf0*/  MUFU.EX2 R66, R66 ;  /* 0x0000004200427308 */ /* 0x000e220000000800 */
[C---:B-1----:R-:W-:Y:S01]  /*2d00*/  FADD.FTZ R3, R63.reuse, R20 ;  /* 0x000000143f037221 */ /* 0x042fe20000010000 */
[----:B------:R-:W-:-:S06]  /*2d10*/  F2FP.BF16.F32.PACK_AB R171, R63, R62 ;  /* 0x0000003e3fab723e */ /* 0x000fcc00000010ff */
[----:B------:R-:W1:Y:S01]  /*2d20*/  MUFU.EX2 R64, R64 ;  /* 0x0000004000407308 */ /* 0x000e620000000800 */
[C---:B---3--:R-:W-:Y:S01]  /*2d30*/  FADD.FTZ R5, R61.reuse, R24 ;  /* 0x000000183d057221 */ /* 0x048fe20000010000 */
[----:B------:R-:W-:-:S06]  /*2d40*/  F2FP.BF16.F32.PACK_AB R170, R61, R60 ;  /* 0x0000003c3daa723e */ /* 0x000fcc00000010ff */
[----:B------:R-:W3:Y:S01]  /*2d50*/  MUFU.EX2 R67, R67 ;  /* 0x0000004300437308 */ /* 0x000ee20000000800 */
[----:B0-----:R-:W-:-:S07]  /*2d60*/  FADD.FTZ R20, R66, R3 ;  /* 0x0000000342147221 */ /* 0x001fce0000010000 */
[----:B------:R-:W0:Y:S01]  /*2d70*/  MUFU.EX2 R65, R65 ;  /* 0x0000004100417308 */ /* 0x000e220000000800 */
[----:B-1----:R-:W-:-:S07]  /*2d80*/  FADD.FTZ R24, R64, R5 ;  /* 0x0000000540187221 */ /* 0x002fce0000010000 */
[----:B------:R-:W1:Y:S01]  /*2d90*/  MUFU.EX2 R70, R70 ;  /* 0x0000004600467308 */ /* 0x000e620000000800 */
[C---:B---3--:R-:W-:Y:S01]  /*2da0*/  FADD.FTZ R3, R67.reuse, R20 ;  /* 0x0000001443037221 */ /* 0x048fe20000010000 */
[----:B------:R-:W-:-:S06]  /*2db0*/  F2FP.BF16.F32.PACK_AB R173, R67, R66 ;  /* 0x0000004243ad723e */ /* 0x000fcc00000010ff */
[----:B------:R-:W3:Y:S01]  /*2dc0*/  MUFU.EX2 R68, R68 ;  /* 0x0000004400447308 */ /* 0x000ee20000000800 */
[C---:B0-----:R-:W-:Y:S01]  /*2dd0*/  FADD.FTZ R5, R65.reuse, R24 ;  /* 0x0000001841057221 */ /* 0x041fe20000010000 */
[----:B------:R-:W-:-:S06]  /*2de0*/  F2FP.BF16.F32.PACK_AB R172, R65, R64 ;  /* 0x0000004041ac723e */ /* 0x000fcc00000010ff */
[----:B------:R-:W0:Y:S01]  /*2df0*/  MUFU.EX2 R175, R26 ;  /* 0x0000001a00af7308 */ /* 0x000e220000000800 */
[----:B-1----:R-:W-:Y:S01]  /*2e00*/  FADD.FTZ R10, R70, R3 ;  /* 0x00000003460a7221 */ /* 0x002fe20000010000 */
[----:B---3--:R-:W-:Y:S01]  /*2e10*/  FADD.FTZ R24, R68, R5 ;  /* 0x0000000544187221 */ /* 0x008fe20000010000 */
[----:B------:R-:W-:-:S03]  /*2e20*/  F2FP.BF16.F32.PACK_AB R174, R21, R68 ;  /* 0x0000004415ae723e */ /* 0x000fc600000010ff */
[----:B------:R-:W-:Y:S01]  /*2e30*/  FADD.FTZ R5, R21, R24 ;  /* 0x0000001815057221 */ /* 0x000fe20000010000 */
[C---:B0-----:R-:W-:Y:S01]  /*2e40*/  FADD.FTZ R3, R175.reuse, R10 ;  /* 0x0000000aaf037221 */ /* 0x041fe20000010000 */
[----:B------:R-:W-:Y:S01]  /*2e50*/  F2FP.BF16.F32.PACK_AB R175, R175, R70 ;  /* 0x00000046afaf723e */ /* 0x000fe200000010ff */
[----:B--2---:R-:W-:Y:S06]  /*2e60*/  @!P0 BRA `(.L_x_15) ;  /* 0x0000000000048947 */ /* 0x004fec0003800000 */
[----:B------:R-:W-:Y:S01]  /*2e70*/  BPT.TRAP 0x1 ;  /* 0x000000040000795c */ /* 0x000fe20000300000 */
.L_x_15:
[----:B------:R0:W1:Y:S01]  /*2e80*/  SYNCS.PHASECHK.TRANS64.TRYWAIT P2, [UR21+0x22850], R8 ;  /* 0x02285008ff0075a7 */ /* 0x0000620008040155 */
[----:B------:R-:W-:Y:S05]  /*2e90*/  @!P0 BRA `(.L_x_16) ;  /* 0x0000000000048947 */ /* 0x000fea0003800000 */
[----:B------:R-:W-:Y:S01]  /*2ea0*/  BPT.TRAP 0x1 ;  /* 0x000000040000795c */ /* 0x000fe20000300000 */
.L_x_16:
[----:B-1----:R-:W-:Y:S05]  /*2eb0*/  @P2 BRA `(.L_x_17) ;  /* 0x0000000000082947 */ /* 0x002fea0003800000 */
[----:B------:R-:W1:Y:S02]  /*2ec0*/  SYNCS.PHASECHK.TRANS64.TRYWAIT P2, [UR21+0x22850], R8 ;  /* 0x02285008ff0075a7 */ /* 0x000e640008040155 */
[----:B-1----:R-:W-:Y:S05]  /*2ed0*/  @!P2 BRA `(.L_x_18) ;  /* 0x000000900004a947 */ /* 0x002fea0003800000 */
.L_x_17:
[----:B------:R2:W-:Y:S01]  /*2ee0*/  BAR.SYNC.DEFER_BLOCKING R7, 0x100 ;  /* 0x000400070000751d */ /* 0x0005e20000010000 */
[----:B------:R-:W-:Y:S01]  /*2ef0*/  UIADD3 UR45, UR45, 0x400, URZ ;  /* 0x000004002d2d7890 */ /* 0x000fe2000fffe03f */
[----:B-1----:R-:W-:Y:S01]  /*2f00*/  @!P1 VIADD R9, R9, 0x22860 ;  /* 0x0002286009099836 */ /* 0x002fe20000000000 */
[----:B------:R-:W-:Y:S02]  /*2f10*/  UISETP.GE.AND UP0, UPT, UR44, 0x61, UPT ;  /* 0x000000612c00788c */ /* 0x000fe4000bf06270 */
[----:B------:R-:W-:Y:S01]  /*2f20*/  USHF.R.U32.HI UR45, URZ, 0x4, UR45 ;  /* 0x000000043f2d7899 */ /* 0x000fe2000801162d */
[----:B------:R-:W-:Y:S01]  /*2f30*/  UMOV UR7, 0x40000040 ;  /* 0x4000004000077882 */ /* 0x000fe20000000000 */
[----:B------:R-:W-:Y:S02]  /*2f40*/  @!P1 PRMT R9, RZ, 0x654, R9 ;  /* 0x00000654ff099816 */ /* 0x000fe40000000009 */
[----:B------:R-:W-:Y:S01]  /*2f50*/  ULOP3.LUT UR21, UR45, 0x3fff, URZ, 0xc0, !UPT ;  /* 0x00003fff2d157892 */ /* 0x000fe2000f8ec03f */
[----:B------:R-:W-:-:S03]  /*2f60*/  PLOP3.LUT P2, PT, PT, PT, UP0, 0x80, 0x0 ;  /* 0x000000000000781c */ /* 0x000fc60003f4f008 */
[----:B------:R-:W-:-:S04]  /*2f70*/  ULOP3.LUT UR21, UR21, 0x3000000, URZ, 0xfc, !UPT ;  /* 0x0300000015157892 */ /* 0x000fc8000f8efc3f */
[----:B------:R-:W-:Y:S01]  /*2f80*/  UIMAD UR11, UR36, 0xc00, UR21 ;  /* 0x00000c00240b78a4 */ /* 0x000fe2000f8e0215 */
[----:B------:R-:W-:-:S06]  /*2f90*/  WARPGROUP.ARRIVE ;  /* 0x00000000000079c5 */ /* 0x000fcc0000000000 */
[----:B------:R-:W-:Y:S02]  /*2fa0*/  UMOV UR6, UR11 ;  /* 0x0000000b00067c82 */ /* 0x000fe40008000000 */
[----:B------:R-:W-:Y:S01]  /*2fb0*/  HGMMA.64x256x16.F32.BF16 R24, R152, gdesc[UR4].tnspB, RZ, !UPT, gsb0 ;  /* 0x43e0000498187df0 */ /* 0x000fe2000c0018ff */
[----:B------:R-:W-:Y:S01]  /*2fc0*/  UIADD3 UR6, UR11, 0x80, URZ ;  /* 0x000000800b067890 */ /* 0x000fe2000fffe03f */
[----:B------:R-:W-:Y:S01]  /*2fd0*/  UMOV UR7, 0x40000040 ;  /* 0x4000004000077882 */ /* 0x000fe20000000000 */
[----:B------:R-:W-:Y:S02]  /*2fe0*/  WARPGROUP.DEPBAR.LE gsb0, 0x0 ;  /* 0x00008000000079c5 */ /* 0x000fe40000010000 */
[----:B------:R-:W-:-:S15]  /*2ff0*/  WARPGROUP.ARRIVE ;  /* 0x00000000000079c5 */ /* 0x000fde0000000000 */
[----:B------:R-:W-:-:S08]  /*3000*/  NOP ;  /* 0x0000000000007918 */ /* 0x000fd00000000000 */
[----:B------:R-:W-:Y:S01]  /*3010*/  HGMMA.64x256x16.F32.BF16 R24, R156, gdesc[UR4].tnspB, R24, gsb0 ;  /* 0x43e000049c187df0 */ /* 0x000fe20008001818 */
        /* <DEDUP_REMOVED lines=23> */
[----:B------:R-:W-:Y:S03]  /*3190*/  HGMMA.64x256x16.F32.BF16 R24, R172, gdesc[UR4].tnspB, R24, gsb0 ;  /* 0x43e00004ac187df0 */ /* 0x000fe60008001818 */
[----:B------:R-:W-:Y:S02]  /*31a0*/  WARPGROUP.DEPBAR.LE gsb0, 0x0 ;  /* 0x00008000000079c5 */ /* 0x000fe40000010000 */
[----:B------:R2:W-:Y:S01]  /*31b0*/  @!P1 SYNCS.ARRIVE.TRANS64.RED.A1T0 RZ, [R9+URZ], RZ ;  /* 0x000000ff09ff99a7 */ /* 0x0005e2000810043f */
[----:B------:R-:W-:Y:S05]  /*31c0*/  @!P2 BRA `(.L_x_19) ;  /* 0x0000002000eca947 */ /* 0x000fea0003800000 */
[----:B--2---:R-:W-:Y:S01]  /*31d0*/  IMAD.MOV.U32 R7, RZ, RZ, R4 ;  /* 0x000000ffff077224 */ /* 0x004fe200078e0004 */
[----:B------:R-:W-:Y:S01]  /*31e0*/  UIADD3 UR40, UR40, -0x2, URZ ;  /* 0xfffffffe28287890 */ /* 0x000fe2000fffe03f */
[----:B------:R-:W-:Y:S01]  /*31f0*/  IMAD.MOV.U32 R23, RZ, RZ, R0 ;  /* 0x000000ffff177224 */ /* 0x000fe200078e0000 */
[----:B------:R-:W-:Y:S01]  /*3200*/  ULDC UR24, c[0x0][0x9d8] ;  /* 0x0002760000187ab9 */ /* 0x000fe20000000800 */
[----:B------:R-:W-:-:S09]  /*3210*/  ULDC UR22, c[0x0][0x988] ;  /* 0x0002620000167ab9 */ /* 0x000fd20000000800 */
.L_x_28:
[----:B------:R-:W-:Y:S01]  /*3220*/  UIADD3 UR36, UR36, 0x1, URZ ;  /* 0x0000000124247890 */ /* 0x000fe2000fffe03f */
[----:B------:R-:W-:Y:S01]  /*3230*/  IMAD.U32 R0, RZ, RZ, UR40 ;  /* 0x00000028ff007e24 */ /* 0x000fe2000f8e00ff */
[----:B------:R-:W-:Y:S02]  /*3240*/  UIADD3 UR40, UR40, -0x1, URZ ;  /* 0xffffffff28287890 */ /* 0x000fe4000fffe03f */
[----:B------:R-:W-:Y:S02]  /*3250*/  UISETP.NE.AND UP0, UPT, UR36, 0x2, UPT ;  /* 0x000000022400788c */ /* 0x000fe4000bf05270 */
[----:B------:R-:W-:Y:S02]  /*3260*/  ISETP.GT.AND P2, PT, R0, RZ, PT ;  /* 0x000000ff0000720c */ /* 0x000fe40003f44270 */
[----:B------:R-:W-:Y:S02]  /*3270*/  USEL UR6, URZ, 0x1, UP0 ;  /* 0x000000013f067887 */ /* 0x000fe40008000000 */
[----:B------:R-:W-:-:S02]  /*3280*/  USEL UR36, UR36, URZ, UP0 ;  /* 0x0000003f24247287 */ /* 0x000fc40008000000 */
[----:B------:R-:W-:Y:S01]  /*3290*/  ULOP3.LUT UR38, UR38, UR6, URZ, 0x3c, !UPT ;  /* 0x0000000626267292 */ /* 0x000fe2000f8e3c3f */
[----:B-1----:R-:W-:Y:S11]  /*32a0*/  @!P0 BRA `(.L_x_20) ;  /* 0x0000000000048947 */ /* 0x002ff60003800000 */
[----:B------:R-:W-:Y:S01]  /*32b0*/  BPT.TRAP 0x1 ;  /* 0x000000040000795c */ /* 0x000fe20000300000 */
.L_x_20:
[----:B------:R-:W1:Y:S01]  /*32c0*/  S2UR UR7, SR_CgaCtaId ;  /* 0x00000000000779c3 */ /* 0x000e620000008800 */
[----:B------:R-:W-:Y:S01]  /*32d0*/  IMAD.U32 R0, RZ, RZ, UR38 ;  /* 0x00000026ff007e24 */ /* 0x000fe2000f8e00ff */
[----:B------:R-:W-:-:S04]  /*32e0*/  UMOV UR6, 0x400 ;  /* 0x0000040000067882 */ /* 0x000fc80000000000 */
[----:B------:R-:W-:-:S04]  /*32f0*/  SHF.L.U32 R0, R0, 0x1f, RZ ;  /* 0x0000001f00007819 */ /* 0x000fc800000006ff */
[----:B------:R-:W-:-:S13]  /*3300*/  R2UR UR25, R0 ;  /* 0x00000000001972ca */ /* 0x000fda00000e0000 */
[----:B------:R-:W-:Y:S01]  /*3310*/  IMAD.U32 R0, RZ, RZ, UR25 ;  /* 0x00000019ff007e24 */ /* 0x000fe2000f8e00ff */
[----:B-1----:R-:W-:-:S04]  /*3320*/  ULEA UR6, UR7, UR6, 0x18 ;  /* 0x0000000607067291 */ /* 0x002fc8000f8ec03f */
[----:B------:R-:W-:-:S09]  /*3330*/  ULEA UR23, UR36, UR6, 0x3 ;  /* 0x0000000624177291 */ /* 0x000fd2000f8e183f */
[----:B------:R1:W2:Y:S01]  /*3340*/  SYNCS.PHASECHK.TRANS64.TRYWAIT P3, [UR23+0x22830], R0 ;  /* 0x02283000ff0075a7 */ /* 0x0002a20008060157 */
[----:B------:R-:W-:Y:S05]  /*3350*/  @!P0 BRA `(.L_x_21) ;  /* 0x0000000000048947 */ /* 0x000fea0003800000 */
[----:B------:R-:W-:Y:S01]  /*3360*/  BPT.TRAP 0x1 ;  /* 0x000000040000795c */ /* 0x000fe20000300000 */
.L_x_21:
[----:B--2---:R-:W-:Y:S05]  /*3370*/  @P3 BRA `(.L_x_22) ;  /* 0x00000000000c3947 */ /* 0x004fea0003800000 */
[----:B-1----:R-:W-:-:S04]  /*3380*/  IMAD.U32 R0, RZ, RZ, UR25 ;  /* 0x00000019ff007e24 */ /* 0x002fc8000f8e00ff */
[----:B------:R-:W1:Y:S02]  /*3390*/  SYNCS.PHASECHK.TRANS64.TRYWAIT P3, [UR23+0x22830], R0 ;  /* 0x02283000ff0075a7 */ /* 0x000e640008060157 */
[----:B-1----:R-:W-:Y:S05]  /*33a0*/  @!P3 BRA `(.L_x_23) ;  /* 0x0000008800e4b947 */ /* 0x002fea0003800000 */
.L_x_22:
[----:B------:R-:W-:Y:S01]  /*33b0*/  UIMAD UR6, UR36, 0x300, UR20 ;  /* 0x00000300240678a4 */ /* 0x000fe2000f8e0214 */
[----:B------:R-:W-:Y:S01]  /*33c0*/  WARPGROUP.ARRIVE ;  /* 0x00000000000079c5 */ /* 0x000fe20000000000 */
[----:B------:R-:W-:Y:S01]  /*33d0*/  UMOV UR7, 0x40000040 ;  /* 0x4000004000077882 */ /* 0x000fe20000000000 */
[----:B------:R-:W-:Y:S01]  /*33e0*/  UMOV UR11, 0x40000040 ;  /* 0x40000040000b7882 */ /* 0x000fe20000000000 */
[----:B------:R-:W-:-:S03]  /*33f0*/  UIADD3 UR10, UR6, 0x2, URZ ;  /* 0x00000002060a7890 */ /* 0x000fc6000fffe03f */
[----:B------:R-:W2:Y:S01]  /*3400*/  S2R R216, SR_TID.X ;  /* 0x0000000000d87919 */ /* 0x000ea20000002100 */
[----:B------:R-:W-:Y:S01]  /*3410*/  UIADD3 UR14, UR6, 0x4, URZ ;  /* 0x00000004060e7890 */ /* 0x000fe2000fffe03f */
[----:B------:R-:W-:Y:S01]  /*3420*/  UMOV UR15, 0x40000040 ;  /* 0x40000040000f7882 */ /* 0x000fe20000000000 */
[----:B------:R-:W-:Y:S01]  /*3430*/  HGMMA.64x96x16.F32.BF16 R152, gdesc[UR4], RZ, !UPT, gsb0 ;  /* 0x01600000049879f0 */ /* 0x000fe2000c0018ff */
[----:B------:R-:W-:Y:S01]  /*3440*/  UIADD3 UR18, UR6, 0x6, URZ ;  /* 0x0000000606127890 */ /* 0x000fe2000fffe03f */
[----:B------:R-:W-:Y:S01]  /*3450*/  UMOV UR19, 0x40000040 ;  /* 0x4000004000137882 */ /* 0x000fe20000000000 */
[----:B--2---:R-:W-:Y:S01]  /*3460*/  SHF.R.U32.HI R216, RZ, 0x7, R216 ;  /* 0x00000007ffd87819 */ /* 0x004fe200000116d8 */
[----:B------:R-:W-:Y:S02]  /*3470*/  WARPGROUP.DEPBAR.LE gsb0, 0x0 ;  /* 0x00008000000079c5 */ /* 0x000fe40000010000 */
[----:B------:R-:W-:-:S06]  /*3480*/  WARPGROUP.ARRIVE ;  /* 0x00000000000079c5 */ /* 0x000fcc0000000000 */
[----:B------:R-:W-:Y:S01]  /*3490*/  HGMMA.64x96x16.F32.BF16 R152, gdesc[UR8], R152, gsb0 ;  /* 0x01600000089879f0 */ /* 0x000fe20008001898 */
[----:B------:R-:W-:Y:S02]  /*34a0*/  UMOV UR10, UR22 ;  /* 0x00000016000a7c82 */ /* 0x000fe40008000000 */
        /* <DEDUP_REMOVED lines=14> */
[----:B0-----:R-:W-:Y:S01]  /*3590*/  FMUL.FTZ R8, R155, UR24 ;  /* 0x000000189b087c20 */ /* 0x001fe20008410000 */
[----:B------:R-:W-:Y:S01]  /*35a0*/  FMUL.FTZ R155, R161, UR24 ;  /* 0x00000018a19b7c20 */ /* 0x000fe20008410000 */
[----:B-1----:R-:W-:Y:S01]  /*35b0*/  FMUL.FTZ R9, R158, UR24 ;  /* 0x000000189e097c20 */ /* 0x002fe20008410000 */
[----:B------:R-:W-:Y:S01]  /*35c0*/  FMUL.FTZ R158, R164, UR24 ;  /* 0x00000018a49e7c20 */ /* 0x000fe20008410000 */
[----:B------:R-:W-:Y:S01]  /*35d0*/  FMUL.FTZ R157, R165, UR24 ;  /* 0x00000018a59d7c20 */ /* 0x000fe20008410000 */
[----:B------:R-:W-:Y:S01]  /*35e0*/  FMUL.FTZ R160, R168, UR24 ;  /* 0x00000018a8a07c20 */ /* 0x000fe20008410000 */
[----:B------:R-:W-:Y:S01]  /*35f0*/  FMUL.FTZ R10, R159, UR24 ;  /* 0x000000189f0a7c20 */ /* 0x000fe20008410000 */
[----:B------:R-:W0:Y:S01]  /*3600*/  MUFU.TANH R152, R152 ;  /* 0x0000009800987308 */ /* 0x000e220000002400 */
[----:B------:R-:W-:Y:S01]  /*3610*/  FMUL.FTZ R159, R169, UR24 ;  /* 0x00000018a99f7c20 */ /* 0x000fe20008410000 */
[----:B------:R-:W-:Y:S01]  /*3620*/  FMUL.FTZ R200, R172, UR24 ;  /* 0x00000018acc87c20 */ /* 0x000fe20008410000 */
[----:B------:R-:W-:Y:S01]  /*3630*/  FMUL.FTZ R201, R173, UR24 ;  /* 0x00000018adc97c20 */ /* 0x000fe20008410000 */
[----:B------:R-:W-:Y:S01]  /*3640*/  FMUL.FTZ R202, R176, UR24 ;  /* 0x00000018b0ca7c20 */ /* 0x000fe20008410000 */
[----:B------:R-:W-:Y:S01]  /*3650*/  FMUL.FTZ R215, R177, UR24 ;  /* 0x00000018b1d77c20 */ /* 0x000fe20008410000 */
[----:B------:R-:W-:Y:S01]  /*3660*/  FMUL.FTZ R180, R180, UR24 ;  /* 0x00000018b4b47c20 */ /* 0x000fe20008410000 */
[----:B------:R-:W-:Y:S01]  /*3670*/  FMUL.FTZ R206, R181, UR24 ;  /* 0x00000018b5ce7c20 */ /* 0x000fe20008410000 */
[----:B------:R-:W1:Y:S01]  /*3680*/  MUFU.TANH R154, R154 ;  /* 0x0000009a009a7308 */ /* 0x000e620000002400 */
[----:B--2---:R-:W-:Y:S01]  /*3690*/  FMNMX.FTZ R161, R4, R23, !PT ;  /* 0x0000001704a17209 */ /* 0x004fe20007810000 */
[----:B------:R-:W-:Y:S01]  /*36a0*/  FMUL.FTZ R181, R184, UR24 ;  /* 0x00000018b8b57c20 */ /* 0x000fe20008410000 */
[----:B------:R-:W-:Y:S01]  /*36b0*/  FMUL.FTZ R203, R185, UR24 ;  /* 0x00000018b9cb7c20 */ /* 0x000fe20008410000 */
[----:B------:R-:W-:Y:S01]  /*36c0*/  FMUL.FTZ R184, R188, UR24 ;  /* 0x00000018bcb87c20 */ /* 0x000fe20008410000 */
[----:B------:R-:W-:Y:S01]  /*36d0*/  FMUL.FTZ R204, R189, UR24 ;  /* 0x00000018bdcc7c20 */ /* 0x000fe20008410000 */
[----:B------:R-:W-:Y:S01]  /*36e0*/  FMUL.FTZ R185, R192, UR24 ;  /* 0x00000018c0b97c20 */ /* 0x000fe20008410000 */
[----:B------:R-:W-:Y:S01]  /*36f0*/  FMUL.FTZ R192, R193, UR24 ;  /* 0x00000018c1c07c20 */ /* 0x000fe20008410000 */
[----:B------:R-:W2:Y:S01]  /*3700*/  MUFU.TANH R153, R153 ;  /* 0x0000009900997308 */ /* 0x000ea20000002400 */
[----:B0-----:R-:W-:Y:S01]  /*3710*/  FMNMX.FTZ R161, R152, R161, !PT ;  /* 0x000000a198a17209 */ /* 0x001fe20007810000 */
[----:B------:R-:W-:Y:S01]  /*3720*/  FMUL.FTZ R189, R196, UR24 ;  /* 0x00000018c4bd7c20 */ /* 0x000fe20008410000 */
[----:B------:R-:W-:Y:S01]  /*3730*/  FMUL.FTZ R188, R197, UR24 ;  /* 0x00000018c5bc7c20 */ /* 0x000fe20008410000 */
[----:B------:R-:W-:Y:S01]  /*3740*/  FMUL.FTZ R12, R163, UR24 ;  /* 0x00000018a30c7c20 */ /* 0x000fe20008410000 */
[----:B------:R-:W-:Y:S01]  /*3750*/  FMUL.FTZ R21, R174, UR24 ;  /* 0x00000018ae157c20 */ /* 0x000fe20008410000 */
[----:B------:R-:W-:Y:S01]  /*3760*/  FMUL.FTZ R11, R162, UR24 ;  /* 0x00000018a20b7c20 */ /* 0x000fe20008410000 */
[----:B------:R-:W-:Y:S01]  /*3770*/  FMUL.FTZ R13, R166, UR24 ;  /* 0x00000018a60d7c20 */ /* 0x000fe20008410000 */
[----:B------:R-:W0:Y:S01]  /*3780*/  MUFU.TANH R156, R156 ;  /* 0x0000009c009c7308 */ /* 0x000e220000002400 */
[----:B-1----:R-:W-:Y:S01]  /*3790*/  FMNMX.FTZ R0, R154, R161, !PT ;  /* 0x000000a19a007209 */ /* 0x002fe20007810000 */
        /* <DEDUP_REMOVED lines=16> */
[----:B------:R-:W-:-:S06]  /*38a0*/  IMAD.U32 R195, RZ, RZ, UR23 ;  /* 0x00000017ffc37e24 */ /* 0x000fcc000f8e00ff */
[----:B------:R-:W0:Y:S01]  /*38b0*/  MUFU.TANH R157, R157 ;  /* 0x0000009d009d7308 */ /* 0x000e220000002400 */
[----:B-1----:R-:W-:-:S07]  /*38c0*/  FMNMX.FTZ R161, R155, R0, !PT ;  /* 0x000000009ba17209 */ /* 0x002fce0007810000 */
[----:B------:R-:W1:Y:S01]  /*38d0*/  MUFU.TANH R160, R160 ;  /* 0x000000a000a07308 */ /* 0x000e620000002400 */
[----:B--2---:R-:W-:-:S07]  /*38e0*/  FMNMX.FTZ R0, R158, R161, !PT ;  /* 0x000000a19e007209 */ /* 0x004fce0007810000 */
[----:B------:R-:W2:Y:S01]  /*38f0*/  MUFU.TANH R159, R159 ;  /* 0x0000009f009f7308 */ /* 0x000ea20000002400 */
[----:B0-----:R-:W-:-:S07]  /*3900*/  FMNMX.FTZ R161, R157, R0, !PT ;  /* 0x000000009da17209 */ /* 0x001fce0007810000 */
        /* <DEDUP_REMOVED lines=21> */
[----:B--2---:R-:W-:Y:S01]  /*3a60*/  FMNMX.FTZ R163, R184, R161, !PT ;  /* 0x000000a1b8a37209 */ /* 0x004fe20007810000 */
[----:B------:R-:W-:-:S06]  /*3a70*/  FMUL.FTZ R161, R175, UR24 ;  /* 0x00000018afa17c20 */ /* 0x000fcc0008410000 */
        /* <DEDUP_REMOVED lines=10> */
[----:B-1----:R-:W-:Y:S01]  /*3b20*/  FMNMX.FTZ R0, R188, R165, !PT ;  /* 0x000000a5bc007209 */ /* 0x002fe20007810000 */
[----:B------:R-:W-:-:S04]  /*3b30*/  FMUL.FTZ R165, R183, UR24 ;  /* 0x00000018b7a57c20 */ /* 0x000fc80008410000 */
[----:B------:R-:W1:Y:S02]  /*3b40*/  SHFL.BFLY PT, R169, R0, 0x2, 0x1f ;  /* 0x0c401f0000a97f89 */ /* 0x000e6400000e0000 */
[----:B------:R-:W3:Y:S08]  /*3b50*/  MUFU.TANH R9, R9 ;  /* 0x0000000900097308 */ /* 0x000ef00000002400 */
[----:B------:R-:W4:Y:S08]  /*3b60*/  MUFU.TANH R10, R10 ;  /* 0x0000000a000a7308 */ /* 0x000f300000002400 */
[----:B------:R-:W5:Y:S01]  /*3b70*/  MUFU.TANH R11, R11 ;  /* 0x0000000b000b7308 */ /* 0x000f620000002400 */
[----:B-1----:R-:W-:Y:S01]  /*3b80*/  FMNMX.FTZ R174, R0, R169, !PT ;  /* 0x000000a900ae7209 */ /* 0x002fe20007810000 */
[----:B------:R-:W-:-:S06]  /*3b90*/  FMUL.FTZ R169, R191, UR24 ;  /* 0x00000018bfa97c20 */ /* 0x000fcc0008410000 */
[----:B------:R-:W1:Y:S01]  /*3ba0*/  MUFU.TANH R12, R12 ;  /* 0x0000000c000c7308 */ /* 0x000e620000002400 */
[----:B------:R-:W2:Y:S07]  /*3bb0*/  SHFL.BFLY PT, R175, R174, 0x1, 0x1f ;  /* 0x0c201f00aeaf7f89 */ /* 0x000eae00000e0000 */
[----:B------:R-:W1:Y:S08]  /*3bc0*/  MUFU.TANH R13, R13 ;  /* 0x0000000d000d7308 */ /* 0x000e700000002400 */
[----:B------:R-:W1:Y:S08]  /*3bd0*/  MUFU.TANH R14, R14 ;  /* 0x0000000e000e7308 */ /* 0x000e700000002400 */
[----:B------:R-:W1:Y:S01]  /*3be0*/  MUFU.TANH R15, R15 ;  /* 0x0000000f000f7308 */ /* 0x000e620000002400 */
[----:B--2---:R-:W-:-:S05]  /*3bf0*/  FMNMX.FTZ R0, R174, R175, !PT ;  /* 0x000000afae007209 */ /* 0x004fca0007810000 */
[C---:B------:R-:W-:Y:S01]  /*3c00*/  FADD.FTZ R23, -R0.reuse, R23 ;  /* 0x0000001700177221 */ /* 0x040fe20000010100 */
[----:B------:R-:W-:Y:S01]  /*3c10*/  FMUL.FTZ R191, R0, UR10 ;  /* 0x0000000a00bf7c20 */ /* 0x000fe20008410000 */
[----:B------:R-:W2:Y:S02]  /*3c20*/  MUFU.TANH R20, R20 ;  /* 0x0000001400147308 */ /* 0x000ea40000002400 */
[----:B------:R-:W-:Y:S01]  /*3c30*/  FMUL.FTZ R174, R23, UR10 ;  /* 0x0000000a17ae7c20 */ /* 0x000fe20008410000 */
[----:B------:R-:W-:Y:S01]  /*3c40*/  FMNMX.FTZ R23, R6, R7, !PT ;  /* 0x0000000706177209 */ /* 0x000fe20007810000 */
[--C-:B------:R-:W-:Y:S01]  /*3c50*/  FFMA.FTZ R176, R4, UR10, -R191.reuse ;  /* 0x0000000a04b07c23 */ /* 0x100fe200080108bf */
[--C-:B------:R-:W-:Y:S01]  /*3c60*/  FFMA.FTZ R152, R152, UR10, -R191.reuse ;  /* 0x0000000a98987c23 */ /* 0x100fe200080108bf */
[--C-:B------:R-:W-:Y:S01]  /*3c70*/  FFMA.FTZ R154, R154, UR10, -R191.reuse ;  /* 0x0000000a9a9a7c23 */ /* 0x100fe200080108bf */
[----:B0-----:R-:W-:Y:S01]  /*3c80*/  FMNMX.FTZ R4, R8, R23, !PT ;  /* 0x0000001708047209 */ /* 0x001fe20007810000 */
[----:B------:R-:W0:Y:S01]  /*3c90*/  MUFU.TANH R21, R21 ;  /* 0x0000001500157308 */ /* 0x000e220000002400 */
[--C-:B------:R-:W-:Y:S01]  /*3ca0*/  FFMA.FTZ R153, R153, UR10, -R191.reuse ;  /* 0x0000000a99997c23 */ /* 0x100fe200080108bf */
[--C-:B------:R-:W-:Y:S01]  /*3cb0*/  FFMA.FTZ R156, R156, UR10, -R191.reuse ;  /* 0x0000000a9c9c7c23 */ /* 0x100fe200080108bf */
[----:B---3--:R-:W-:Y:S01]  /*3cc0*/  FMNMX.FTZ R175, R9, R4, !PT ;  /* 0x0000000409af7209 */ /* 0x008fe20007810000 */
[--C-:B------:R-:W-:Y:S01]  /*3cd0*/  FFMA.FTZ R155, R155, UR10, -R191.reuse ;  /* 0x0000000a9b9b7c23 */ /* 0x100fe200080108bf */
[--C-:B------:R-:W-:Y:S01]  /*3ce0*/  FFMA.FTZ R158, R158, UR10, -R191.reuse ;  /* 0x0000000a9e9e7c23 */ /* 0x100fe200080108bf */
[--C-:B------:R-:W-:Y:S01]  /*3cf0*/  FFMA.FTZ R186, R192, UR10, -R191.reuse ;  /* 0x0000000ac0ba7c23 */ /* 0x100fe200080108bf */
[----:B----4-:R-:W-:Y:S01]  /*3d00*/  FMNMX.FTZ R4, R10, R175, !PT ;  /* 0x000000af0a047209 */ /* 0x010fe20007810000 */
[----:B------:R-:W3:Y:S01]  /*3d10*/  MUFU.TANH R161, R161 ;  /* 0x000000a100a17308 */ /* 0x000ee20000002400 */
[--C-:B------:R-:W-:Y:S01]  /*3d20*/  FFMA.FTZ R192, R189, UR10, -R191.reuse ;  /* 0x0000000abdc07c23 */ /* 0x100fe200080108bf */
[--C-:B------:R-:W-:Y:S01]  /*3d30*/  FFMA.FTZ R157, R157, UR10, -R191.reuse ;  /* 0x0000000a9d9d7c23 */ /* 0x100fe200080108bf */
[----:B-----5:R-:W-:Y:S01]  /*3d40*/  FMNMX.FTZ R175, R11, R4, !PT ;  /* 0x000000040baf7209 */ /* 0x020fe20007810000 */
[--C-:B------:R-:W-:Y:S01]  /*3d50*/  FFMA.FTZ R179, R180, UR10, -R191.reuse ;  /* 0x0000000ab4b37c23 */ /* 0x100fe200080108bf */
[--C-:B------:R-:W-:Y:S01]  /*3d60*/  FFMA.FTZ R160, R160, UR10, -R191.reuse ;  /* 0x0000000aa0a07c23 */ /* 0x100fe200080108bf */
[--C-:B------:R-:W-:Y:S01]  /*3d70*/  FFMA.FTZ R159, R159, UR10, -R191.reuse ;  /* 0x0000000a9f9f7c23 */ /* 0x100fe200080108bf */
[----:B-1----:R-:W-:Y:S01]  /*3d80*/  FMNMX.FTZ R4, R12, R175, !PT ;  /* 0x000000af0c047209 */ /* 0x002fe20007810000 */
[----:B------:R-:W1:Y:S01]  /*3d90*/  MUFU.TANH R162, R162 ;  /* 0x000000a200a27308 */ /* 0x000e620000002400 */
[--C-:B------:R-:W-:Y:S01]  /*3da0*/  FFMA.FTZ R178, R215, UR10, -R191.reuse ;  /* 0x0000000ad7b27c23 */ /* 0x100fe200080108bf */
[--C-:B------:R-:W-:Y:S01]  /*3db0*/  FFMA.FTZ R180, R206, UR10, -R191.reuse ;  /* 0x0000000aceb47c23 */ /* 0x100fe200080108bf */
[----:B------:R-:W-:Y:S01]  /*3dc0*/  FMNMX.FTZ R175, R13, R4, !PT ;  /* 0x000000040daf7209 */ /* 0x000fe20007810000 */
[--C-:B------:R-:W-:Y:S01]  /*3dd0*/  FFMA.FTZ R181, R181, UR10, -R191.reuse ;  /* 0x0000000ab5b57c23 */ /* 0x100fe200080108bf */
[--C-:B------:R-:W-:Y:S01]  /*3de0*/  FFMA.FTZ R182, R203, UR10, -R191.reuse ;  /* 0x0000000acbb67c23 */ /* 0x100fe200080108bf */
[--C-:B------:R-:W-:Y:S01]  /*3df0*/  FFMA.FTZ R185, R185, UR10, -R191.reuse ;  /* 0x0000000ab9b97c23 */ /* 0x100fe200080108bf */
[----:B------:R-:W-:Y:S01]  /*3e00*/  FMNMX.FTZ R4, R14, R175, !PT ;  /* 0x000000af0e047209 */ /* 0x000fe20007810000 */
[----:B------:R-:W4:Y:S01]  /*3e10*/  MUFU.TANH R163, R163 ;  /* 0x000000a300a37308 */ /* 0x000f220000002400 */
[----:B------:R-:W-:-:S02]  /*3e20*/  FFMA.FTZ R190, R188, UR10, -R191 ;  /* 0x0000000abcbe7c23 */ /* 0x000fc400080108bf */
[----:B------:R-:W-:-:S04]  /*3e30*/  FMNMX.FTZ R175, R15, R4, !PT ;  /* 0x000000040faf7209 */ /* 0x000fc80007810000 */
[----:B--2---:R-:W-:Y:S01]  /*3e40*/  FMNMX.FTZ R4, R20, R175, !PT ;  /* 0x000000af14047209 */ /* 0x004fe20007810000 */
[----:B------:R-:W2:Y:S03]  /*3e50*/  MUFU.TANH R164, R164 ;  /* 0x000000a400a47308 */ /* 0x000ea60000002400 */
[----:B0-----:R-:W-:-:S04]  /*3e60*/  FMNMX.FTZ R4, R21, R4, !PT ;  /* 0x0000000415047209 */ /* 0x001fc80007810000 */
[----:B---3--:R-:W-:Y:S01]  /*3e70*/  FMNMX.FTZ R175, R161, R4, !PT ;  /* 0x00000004a1af7209 */ /* 0x008fe20007810000 */
[----:B------:R-:W0:Y:S03]  /*3e80*/  MUFU.TANH R165, R165 ;  /* 0x000000a500a57308 */ /* 0x000e260000002400 */
[----:B-1----:R-:W-:-:S04]  /*3e90*/  FMNMX.FTZ R4, R162, R175, !PT ;  /* 0x000000afa2047209 */ /* 0x002fc80007810000 */
[----:B----4-:R-:W-:Y:S01]  /*3ea0*/  FMNMX.FTZ R175, R163, R4, !PT ;  /* 0x00000004a3af7209 */ /* 0x010fe20007810000 */
[----:B------:R-:W1:Y:S03]  /*3eb0*/  MUFU.TANH R166, R166 ;  /* 0x000000a600a67308 */ /* 0x000e660000002400 */
[----:B--2---:R-:W-:-:S05]  /*3ec0*/  FMNMX.FTZ R4, R164, R175, !PT ;  /* 0x000000afa4047209 */ /* 0x004fca0007810000 */
        /* <DEDUP_REMOVED lines=12> */
[----:B------:R-:W-:-:S06]  /*3f90*/  FFMA.FTZ R175, R200, UR10, -R191 ;  /* 0x0000000ac8af7c23 */ /* 0x000fcc00080108bf */
[----:B------:R-:W2:Y:S01]  /*3fa0*/  MUFU.TANH R173, R173 ;  /* 0x000000ad00ad7308 */ /* 0x000ea20000002400 */
[----:B0-----:R-:W-:-:S07]  /*3fb0*/  FMNMX.FTZ R177, R171, R4, !PT ;  /* 0x00000004abb17209 */ /* 0x001fce0007810000 */
[----:B------:R-:W0:Y:S01]  /*3fc0*/  MUFU.EX2 R174, R174 ;  /* 0x000000ae00ae7308 */ /* 0x000e220000000800 */
[----:B-1----:R-:W-:Y:S01]  /*3fd0*/  FMNMX.FTZ R4, R172, R177, !PT ;  /* 0x000000b1ac047209 */ /* 0x002fe20007810000 */
[----:B------:R-:W-:-:S06]  /*3fe0*/  FFMA.FTZ R177, R202, UR10, -R191 ;  /* 0x0000000acab17c23 */ /* 0x000fcc00080108bf */
[----:B------:R1:W3:Y:S01]  /*3ff0*/  MUFU.EX2 R23, R176 ;  /* 0x000000b000177308 */ /* 0x0002e20000000800 */
[----:B--2---:R-:W-:-:S05]  /*4000*/  FMNMX.FTZ R4, R173, R4, !PT ;  /* 0x00000004ad047209 */ /* 0x004fca0007810000 */
[----:B------:R-:W2:Y:S02]  /*4010*/  SHFL.BFLY PT, R183, R4, 0x2, 0x1f ;  /* 0x0c401f0004b77f89 */ /* 0x000ea400000e0000 */
[----:B------:R-:W4:Y:S01]  /*4020*/  MUFU.EX2 R152, R152 ;  /* 0x0000009800987308 */ /* 0x000f220000000800 */
[----:B-1----:R-:W-:Y:S01]  /*4030*/  FFMA.FTZ R176, R201, UR10, -R191 ;  /* 0x0000000ac9b07c23 */ /* 0x002fe200080108bf */
[-C--:B0-----:R-:W-:Y:S01]  /*4040*/  FMUL.FTZ R24, R24, R174.reuse ;  /* 0x000000ae18187220 */ /* 0x081fe20000410000 */
[-C--:B------:R-:W-:Y:S01]  /*4050*/  FMUL.FTZ R25, R25, R174.reuse ;  /* 0x000000ae19197220 */ /* 0x080fe20000410000 */
[-C--:B------:R-:W-:Y:S01]  /*4060*/  FMUL.FTZ R28, R28, R174.reuse ;  /* 0x000000ae1c1c7220 */ /* 0x080fe20000410000 */
[-C--:B------:R-:W-:Y:S01]  /*4070*/  FMUL.FTZ R29, R29, R174.reuse ;  /* 0x000000ae1d1d7220 */ /* 0x080fe20000410000 */
[-C--:B------:R-:W-:Y:S01]  /*4080*/  FMUL.FTZ R32, R32, R174.reuse ;  /* 0x000000ae20207220 */ /* 0x080fe20000410000 */
[-C--:B------:R-:W-:Y:S01]  /*4090*/  FMUL.FTZ R33, R33, R174.reuse ;  /* 0x000000ae21217220 */ /* 0x080fe20000410000 */
[----:B------:R-:W0:Y:S01]  /*40a0*/  MUFU.EX2 R154, R154 ;  /* 0x0000009a009a7308 */ /* 0x000e220000000800 */
[----:B---3--:R-:W-:Y:S01]  /*40b0*/  FFMA.FTZ R5, R174, R5, R23 ;  /* 0x00000005ae057223 */ /* 0x008fe20000010017 */
[-C--:B------:R-:W-:Y:S01]  /*40c0*/  FMUL.FTZ R36, R36, R174.reuse ;  /* 0x000000ae24247220 */ /* 0x080fe20000410000 */
[-C--:B------:R-:W-:Y:S01]  /*40d0*/  FMUL.FTZ R37, R37, R174.reuse ;  /* 0x000000ae25257220 */ /* 0x080fe20000410000 */
[-C--:B------:R-:W-:Y:S01]  /*40e0*/  FMUL.FTZ R40, R40, R174.reuse ;  /* 0x000000ae28287220 */ /* 0x080fe20000410000 */
[-C--:B------:R-:W-:Y:S01]  /*40f0*/  FMUL.FTZ R41, R41, R174.reuse ;  /* 0x000000ae29297220 */ /* 0x080fe20000410000 */
[-C--:B------:R-:W-:Y:S01]  /*4100*/  FMUL.FTZ R44, R44, R174.reuse ;  /* 0x000000ae2c2c7220 */ /* 0x080fe20000410000 */
[-C--:B------:R-:W-:Y:S01]  /*4110*/  FMUL.FTZ R45, R45, R174.reuse ;  /* 0x000000ae2d2d7220 */ /* 0x080fe20000410000 */
[----:B------:R-:W1:Y:S01]  /*4120*/  MUFU.EX2 R153, R153 ;  /* 0x0000009900997308 */ /* 0x000e620000000800 */
[----:B----4-:R-:W-:Y:S01]  /*4130*/  FADD.FTZ R5, R152, R5 ;  /* 0x0000000598057221 */ /* 0x010fe20000010000 */
[-C--:B------:R-:W-:Y:S01]  /*4140*/  FMUL.FTZ R48, R48, R174.reuse ;  /* 0x000000ae30307220 */ /* 0x080fe20000410000 */
[-C--:B------:R-:W-:Y:S01]  /*4150*/  FMUL.FTZ R49, R49, R174.reuse ;  /* 0x000000ae31317220 */ /* 0x080fe20000410000 */
[-C--:B------:R-:W-:Y:S01]  /*4160*/  FMUL.FTZ R52, R52, R174.reuse ;  /* 0x000000ae34347220 */ /* 0x080fe20000410000 */
[-C--:B------:R-:W-:Y:S01]  /*4170*/  FMUL.FTZ R53, R53, R174.reuse ;  /* 0x000000ae35357220 */ /* 0x080fe20000410000 */
[----:B--2---:R-:W-:Y:S01]  /*4180*/  FMNMX.FTZ R187, R4, R183, !PT ;  /* 0x000000b704bb7209 */ /* 0x004fe20007810000 */
[--C-:B------:R-:W-:Y:S01]  /*4190*/  FFMA.FTZ R183, R184, UR10, -R191.reuse ;  /* 0x0000000ab8b77c23 */ /* 0x100fe200080108bf */
[----:B------:R-:W2:Y:S01]  /*41a0*/  MUFU.EX2 R156, R156 ;  /* 0x0000009c009c7308 */ /* 0x000ea20000000800 */
[----:B------:R-:W-:Y:S01]  /*41b0*/  FFMA.FTZ R184, R204, UR10, -R191 ;  /* 0x0000000accb87c23 */ /* 0x000fe200080108bf */
[-C--:B------:R-:W-:Y:S01]  /*41c0*/  FMUL.FTZ R56, R56, R174.reuse ;  /* 0x000000ae38387220 */ /* 0x080fe20000410000 */
[----:B------:R-:W3:Y:S01]  /*41d0*/  SHFL.BFLY PT, R4, R187, 0x1, 0x1f ;  /* 0x0c201f00bb047f89 */ /* 0x000ee200000e0000 */
[-C--:B------:R-:W-:Y:S01]  /*41e0*/  FMUL.FTZ R57, R57, R174.reuse ;  /* 0x000000ae39397220 */ /* 0x080fe20000410000 */
[-C--:B------:R-:W-:Y:S01]  /*41f0*/  FMUL.FTZ R60, R60, R174.reuse ;  /* 0x000000ae3c3c7220 */ /* 0x080fe20000410000 */
[-C--:B------:R-:W-:Y:S01]  /*4200*/  FMUL.FTZ R61, R61, R174.reuse ;  /* 0x000000ae3d3d7220 */ /* 0x080fe20000410000 */
[-C--:B------:R-:W-:Y:S01]  /*4210*/  FMUL.FTZ R64, R64, R174.reuse ;  /* 0x000000ae40407220 */ /* 0x080fe20000410000 */
[----:B------:R-:W4:Y:S01]  /*4220*/  MUFU.EX2 R155, R155 ;  /* 0x0000009b009b7308 */ /* 0x000f220000000800 */
[-C--:B------:R-:W-:Y:S01]  /*4230*/  FMUL.FTZ R65, R65, R174.reuse ;  /* 0x000000ae41417220 */ /* 0x080fe20000410000 */
[-C--:B------:R-:W-:Y:S01]  /*4240*/  FMUL.FTZ R68, R68, R174.reuse ;  /* 0x000000ae44447220 */ /* 0x080fe20000410000 */
[-C--:B------:R-:W-:Y:S01]  /*4250*/  FMUL.FTZ R69, R69, R174.reuse ;  /* 0x000000ae45457220 */ /* 0x080fe20000410000 */
[-C--:B------:R-:W-:Y:S01]  /*4260*/  FMUL.FTZ R72, R72, R174.reuse ;  /* 0x000000ae48487220 */ /* 0x080fe20000410000 */
[-C--:B------:R-:W-:Y:S01]  /*4270*/  FMUL.FTZ R73, R73, R174.reuse ;  /* 0x000000ae49497220 */ /* 0x080fe20000410000 */
[-C--:B------:R-:W-:Y:S01]  /*4280*/  FMUL.FTZ R76, R76, R174.reuse ;  /* 0x000000ae4c4c7220 */ /* 0x080fe20000410000 */
[-C--:B------:R-:W-:Y:S01]  /*4290*/  FMUL.FTZ R77, R77, R174.reuse ;  /* 0x000000ae4d4d7220 */ /* 0x080fe20000410000 */
[----:B------:R-:W5:Y:S01]  /*42a0*/  MUFU.EX2 R158, R158 ;  /* 0x0000009e009e7308 */ /* 0x000f620000000800 */
        /* <DEDUP_REMOVED lines=9> */
[----:B------:R-:W-:Y:S01]  /*4340*/  FMUL.FTZ R96, R96, R174 ;  /* 0x000000ae60607220 */ /* 0x000fe20000410000 */
[----:B---3--:R-:W-:Y:S01]  /*4350*/  FMNMX.FTZ R4, R187, R4, !PT ;  /* 0x00000004bb047209 */ /* 0x008fe20007810000 */
[-C--:B------:R-:W-:Y:S01]  /*4360*/  FMUL.FTZ R97, R97, R174.reuse ;  /* 0x000000ae61617220 */ /* 0x080fe20000410000 */
[-C--:B------:R-:W-:Y:S01]  /*4370*/  FMUL.FTZ R100, R100, R174.reuse ;  /* 0x000000ae64647220 */ /* 0x080fe20000410000 */
[-C--:B------:R-:W-:Y:S01]  /*4380*/  FMUL.FTZ R101, R101, R174.reuse ;  /* 0x000000ae65657220 */ /* 0x080fe20000410000 */
[-C--:B------:R-:W-:Y:S01]  /*4390*/  FMUL.FTZ R104, R104, R174.reuse ;  /* 0x000000ae68687220 */ /* 0x080fe20000410000 */
[C---:B------:R-:W-:Y:S01]  /*43a0*/  FMUL.FTZ R189, R4.reuse, UR10 ;  /* 0x0000000a04bd7c20 */ /* 0x040fe20008410000 */
[----:B------:R-:W3:Y:S01]  /*43b0*/  MUFU.EX2 R160, R160 ;  /* 0x000000a000a07308 */ /* 0x000ee20000000800 */
[----:B------:R-:W-:Y:S01]  /*43c0*/  FADD.FTZ R7, -R4, R7 ;  /* 0x0000000704077221 */ /* 0x000fe20000010100 */
[----:B------:R-:W-:Y:S01]  /*43d0*/  FMUL.FTZ R105, R105, R174 ;  /* 0x000000ae69697220 */ /* 0x000fe20000410000 */
[----:B------:R-:W-:Y:S01]  /*43e0*/  FFMA.FTZ R191, R162, UR10, -R189 ;  /* 0x0000000aa2bf7c23 */ /* 0x000fe200080108bd */
[----:B0-----:R-:W-:Y:S01]  /*43f0*/  FADD.FTZ R162, R154, R5 ;  /* 0x000000059aa27221 */ /* 0x001fe20000010000 */
[----:B------:R-:W-:Y:S01]  /*4400*/  FMUL.FTZ R188, R7, UR10 ;  /* 0x0000000a07bc7c20 */ /* 0x000fe20008410000 */
[--C-:B------:R-:W-:Y:S01]  /*4410*/  FFMA.FTZ R7, R6, UR10, -R189.reuse ;  /* 0x0000000a06077c23 */ /* 0x100fe200080108bd */
[--C-:B------:R-:W-:Y:S01]  /*4420*/  FFMA.FTZ R8, R8, UR10, -R189.reuse ;  /* 0x0000000a08087c23 */ /* 0x100fe200080108bd */
[----:B-1----:R-:W-:Y:S01]  /*4430*/  FADD.FTZ R5, R153, R162 ;  /* 0x000000a299057221 */ /* 0x002fe20000010000 */
[----:B------:R-:W0:Y:S01]  /*4440*/  MUFU.EX2 R159, R159 ;  /* 0x0000009f009f7308 */ /* 0x000e220000000800 */
[--C-:B------:R-:W-:Y:S01]  /*4450*/  FFMA.FTZ R9, R9, UR10, -R189.reuse ;  /* 0x0000000a09097c23 */ /* 0x100fe200080108bd */
[----:B------:R-:W-:Y:S01]  /*4460*/  FFMA.FTZ R10, R10, UR10, -R189 ;  /* 0x0000000a0a0a7c23 */ /* 0x000fe200080108bd */
[----:B--2---:R-:W-:Y:S01]  /*4470*/  FADD.FTZ R162, R156, R5 ;  /* 0x000000059ca27221 */ /* 0x004fe20000010000 */
[--C-:B------:R-:W-:Y:S01]  /*4480*/  FFMA.FTZ R11, R11, UR10, -R189.reuse ;  /* 0x0000000a0b0b7c23 */ /* 0x100fe200080108bd */
[--C-:B------:R-:W-:Y:S01]  /*4490*/  FFMA.FTZ R12, R12, UR10, -R189.reuse ;  /* 0x0000000a0c0c7c23 */ /* 0x100fe200080108bd */
[--C-:B------:R-:W-:Y:S01]  /*44a0*/  FFMA.FTZ R13, R13, UR10, -R189.reuse ;  /* 0x0000000a0d0d7c23 */ /* 0x100fe200080108bd */
[----:B----4-:R-:W-:Y:S01]  /*44b0*/  FADD.FTZ R5, R155, R162 ;  /* 0x000000a29b057221 */ /* 0x010fe20000010000 */
[----:B------:R-:W1:Y:S01]  /*44c0*/  MUFU.EX2 R175, R175 ;  /* 0x000000af00af7308 */ /* 0x000e620000000800 */
[--C-:B------:R-:W-:Y:S01]  /*44d0*/  FFMA.FTZ R193, R164, UR10, -R189.reuse ;  /* 0x0000000aa4c17c23 */ /* 0x100fe200080108bd */
[----:B------:R-:W-:Y:S01]  /*44e0*/  FFMA.FTZ R14, R14, UR10, -R189 ;  /* 0x0000000a0e0e7c23 */ /* 0x000fe200080108bd */
[----:B-----5:R-:W-:Y:S01]  /*44f0*/  FADD.FTZ R162, R158, R5 ;  /* 0x000000059ea27221 */ /* 0x020fe20000010000 */
[--C-:B------:R-:W-:Y:S01]  /*4500*/  FFMA.FTZ R15, R15, UR10, -R189.reuse ;  /* 0x0000000a0f0f7c23 */ /* 0x100fe200080108bd */
[--C-:B------:R-:W-:Y:S01]  /*4510*/  FFMA.FTZ R20, R20, UR10, -R189.reuse ;  /* 0x0000000a14147c23 */ /* 0x100fe200080108bd */
[--C-:B------:R-:W-:Y:S01]  /*4520*/  FFMA.FTZ R21, R21, UR10, -R189.reuse ;  /* 0x0000000a15157c23 */ /* 0x100fe200080108bd */
[----:B------:R-:W-:Y:S01]  /*4530*/  FADD.FTZ R5, R157, R162 ;  /* 0x000000a29d057221 */ /* 0x000fe20000010000 */
[----:B------:R-:W2:Y:S01]  /*4540*/  MUFU.EX2 R176, R176 ;  /* 0x000000b000b07308 */ /* 0x000ea20000000800 */
[--C-:B------:R-:W-:Y:S01]  /*4550*/  FFMA.FTZ R194, R163, UR10, -R189.reuse ;  /* 0x0000000aa3c27c23 */ /* 0x100fe200080108bd */
[----:B------:R-:W-:Y:S01]  /*4560*/  FFMA.FTZ R196, R165, UR10, -R189 ;  /* 0x0000000aa5c47c23 */ /* 0x000fe200080108bd */
[----:B---3--:R-:W-:Y:S01]  /*4570*/  FADD.FTZ R162, R160, R5 ;  /* 0x00000005a0a27221 */ /* 0x008fe20000010000 */
[--C-:B------:R-:W-:Y:S01]  /*4580*/  FFMA.FTZ R197, R166, UR10, -R189.reuse ;  /* 0x0000000aa6c57c23 */ /* 0x100fe200080108bd */
[--C-:B------:R-:W-:Y:S01]  /*4590*/  FFMA.FTZ R198, R167, UR10, -R189.reuse ;  /* 0x0000000aa7c67c23 */ /* 0x100fe200080108bd */
[--C-:B------:R-:W-:Y:S01]  /*45a0*/  FFMA.FTZ R199, R168, UR10, -R189.reuse ;  /* 0x0000000aa8c77c23 */ /* 0x100fe200080108bd */
[----:B0-----:R-:W-:Y:S01]  /*45b0*/  FADD.FTZ R162, R159, R162 ;  /* 0x000000a29fa27221 */ /* 0x001fe20000010000 */
[----:B------:R-:W0:Y:S01]  /*45c0*/  MUFU.EX2 R177, R177 ;  /* 0x000000b100b17308 */ /* 0x000e220000000800 */
[--C-:B------:R-:W-:Y:S01]  /*45d0*/  FFMA.FTZ R200, R169, UR10, -R189.reuse ;  /* 0x0000000aa9c87c23 */ /* 0x100fe200080108bd */
[----:B------:R-:W-:Y:S01]  /*45e0*/  IADD3 R6, -R216, 0xb, RZ ;  /* 0x0000000bd8067810 */ /* 0x000fe20007ffe1ff */
[----:B-1----:R-:W-:Y:S01]  /*45f0*/  FADD.FTZ R5, R175, R162 ;  /* 0x000000a2af057221 */ /* 0x002fe20000010000 */
[--C-:B------:R-:W-:Y:S01]  /*4600*/  FFMA.FTZ R170, R170, UR10, -R189.reuse ;  /* 0x0000000aaaaa7c23 */ /* 0x100fe200080108bd */
[----:B------:R-:W-:Y:S01]  /*4610*/  FFMA.FTZ R202, R171, UR10, -R189 ;  /* 0x0000000aabca7c23 */ /* 0x000fe200080108bd */
[----:B------:R-:W-:Y:S01]  /*4620*/  F2FP.BF16.F32.PACK_AB R154, R153, R154 ;  /* 0x0000009a999a723e */ /* 0x000fe200000010ff */
[-C--:B------:R-:W-:Y:S01]  /*4630*/  FMUL.FTZ R108, R108, R174.reuse ;  /* 0x000000ae6c6c7220 */ /* 0x080fe20000410000 */
[----:B------:R-:W-:Y:S01]  /*4640*/  MUFU.EX2 R188, R188 ;  /* 0x000000bc00bc7308 */ /* 0x000fe20000000800 */
[----:B--2---:R-:W-:Y:S01]  /*4650*/  FADD.FTZ R162, R176, R5 ;  /* 0x00000005b0a27221 */ /* 0x004fe20000010000 */
[-C--:B------:R-:W-:Y:S01]  /*4660*/  FMUL.FTZ R109, R109, R174.reuse ;  /* 0x000000ae6d6d7220 */ /* 0x080fe20000410000 */
[-C--:B------:R-:W-:Y:S01]  /*4670*/  FMUL.FTZ R112, R112, R174.reuse ;  /* 0x000000ae70707220 */ /* 0x080fe20000410000 */
[-C--:B------:R-:W-:Y:S01]  /*4680*/  FMUL.FTZ R113, R113, R174.reuse ;  /* 0x000000ae71717220 */ /* 0x080fe20000410000 */
[-C--:B------:R-:W-:Y:S01]  /*4690*/  FMUL.FTZ R116, R116, R174.reuse ;  /* 0x000000ae74747220 */ /* 0x080fe20000410000 */
[-C--:B------:R-:W-:Y:S01]  /*46a0*/  FMUL.FTZ R117, R117, R174.reuse ;  /* 0x000000ae75757220 */ /* 0x080fe20000410000 */
[-C--:B------:R-:W-:Y:S01]  /*46b0*/  FMUL.FTZ R120, R120, R174.reuse ;  /* 0x000000ae78787220 */ /* 0x080fe20000410000 */
[----:B------:R-:W1:Y:S01]  /*46c0*/  MUFU.EX2 R7, R7 ;  /* 0x0000000700077308 */ /* 0x000e620000000800 */
[----:B0-----:R-:W-:Y:S01]  /*46d0*/  FADD.FTZ R5, R177, R162 ;  /* 0x000000a2b1057221 */ /* 0x001fe20000010000 */
[-C--:B------:R-:W-:Y:S01]  /*46e0*/  FMUL.FTZ R121, R121, R174.reuse ;  /* 0x000000ae79797220 */ /* 0x080fe20000410000 */
[-C--:B------:R-:W-:Y:S01]  /*46f0*/  FMUL.FTZ R124, R124, R174.reuse ;  /* 0x000000ae7c7c7220 */ /* 0x080fe20000410000 */
[-C--:B------:R-:W-:Y:S01]  /*4700*/  FMUL.FTZ R125, R125, R174.reuse ;  /* 0x000000ae7d7d7220 */ /* 0x080fe20000410000 */
[-C--:B------:R-:W-:Y:S01]  /*4710*/  FMUL.FTZ R128, R128, R174.reuse ;  /* 0x000000ae80807220 */ /* 0x080fe20000410000 */
[-C--:B------:R-:W-:Y:S01]  /*4720*/  FMUL.FTZ R129, R129, R174.reuse ;  /* 0x000000ae81817220 */ /* 0x080fe20000410000 */
[-C--:B------:R-:W-:Y:S01]  /*4730*/  FMUL.FTZ R132, R132, R174.reuse ;  /* 0x000000ae84847220 */ /* 0x080fe20000410000 */
[----:B------:R-:W0:Y:S01]  /*4740*/  MUFU.EX2 R178, R178 ;  /* 0x000000b200b27308 */ /* 0x000e220000000800 */
[-C--:B------:R-:W-:Y:S01]  /*4750*/  FMUL.FTZ R133, R133, R174.reuse ;  /* 0x000000ae85857220 */ /* 0x080fe20000410000 */
[-C--:B------:R-:W-:Y:S01]  /*4760*/  FMUL.FTZ R136, R136, R174.reuse ;  /* 0x000000ae88887220 */ /* 0x080fe20000410000 */
[-C--:B------:R-:W-:Y:S01]  /*4770*/  FMUL.FTZ R137, R137, R174.reuse ;  /* 0x000000ae89897220 */ /* 0x080fe20000410000 */
[-C--:B------:R-:W-:Y:S01]  /*4780*/  FMUL.FTZ R140, R140, R174.reuse ;  /* 0x000000ae8c8c7220 */ /* 0x080fe20000410000 */
[-C--:B------:R-:W-:Y:S01]  /*4790*/  FMUL.FTZ R141, R141, R174.reuse ;  /* 0x000000ae8d8d7220 */ /* 0x080fe20000410000 */
[-C--:B------:R-:W-:Y:S01]  /*47a0*/  FMUL.FTZ R144, R144, R174.reuse ;  /* 0x000000ae90907220 */ /* 0x080fe20000410000 */
[-C--:B------:R-:W-:Y:S01]  /*47b0*/  FMUL.FTZ R145, R145, R174.reuse ;  /* 0x000000ae91917220 */ /* 0x080fe20000410000 */
[----:B------:R-:W2:Y:S01]  /*47c0*/  MUFU.EX2 R8, R8 ;  /* 0x0000000800087308 */ /* 0x000ea20000000800 */
[----:B-1----:R-:W-:Y:S01]  /*47d0*/  FFMA.FTZ R3, R188, R3, R7 ;  /* 0x00000003bc037223 */ /* 0x002fe20000010007 */
[-C--:B------:R-:W-:Y:S01]  /*47e0*/  FMUL.FTZ R148, R148, R174.reuse ;  /* 0x000000ae94947220 */ /* 0x080fe20000410000 */
[----:B------:R-:W-:Y:S01]  /*47f0*/  FMUL.FTZ R149, R149, R174 ;  /* 0x000000ae95957220 */ /* 0x000fe20000410000 */
[----:B------:R-:W-:Y:S01]  /*4800*/  F2FP.BF16.F32.PACK_AB R156, R155, R156 ;  /* 0x0000009c9b9c723e */ /* 0x000fe200000010ff */
[----:B------:R-:W-:Y:S01]  /*4810*/  FMUL.FTZ R26, R26, R188 ;  /* 0x000000bc1a1a7220 */ /* 0x000fe20000410000 */
[----:B------:R-:W-:Y:S01]  /*4820*/  F2FP.BF16.F32.PACK_AB R158, R157, R158 ;  /* 0x0000009e9d9e723e */ /* 0x000fe200000010ff */
[-C--:B------:R-:W-:Y:S01]  /*4830*/  FMUL.FTZ R27, R27, R188.reuse ;  /* 0x000000bc1b1b7220 */ /* 0x080fe20000410000 */
[----:B------:R-:W1:Y:S01]  /*4840*/  MUFU.EX2 R9, R9 ;  /* 0x0000000900097308 */ /* 0x000e620000000800 */
[C---:B0-----:R-:W-:Y:S01]  /*4850*/  FADD.FTZ R162, R178.reuse, R5 ;  /* 0x00000005b2a27221 */ /* 0x041fe20000010000 */
[----:B------:R-:W-:Y:S01]  /*4860*/  F2FP.BF16.F32.PACK_AB R164, R178, R177 ;  /* 0x000000b1b2a4723e */ /* 0x000fe200000010ff */
[----:B------:R-:W-:Y:S01]  /*4870*/  FMUL.FTZ R30, R30, R188 ;  /* 0x000000bc1e1e7220 */ /* 0x000fe20000410000 */
[----:B------:R-:W-:Y:S01]  /*4880*/  F2FP.BF16.F32.PACK_AB R160, R159, R160 ;  /* 0x000000a09fa0723e */ /* 0x000fe200000010ff */
[-C--:B------:R-:W-:Y:S01]  /*4890*/  FMUL.FTZ R31, R31, R188.reuse ;  /* 0x000000bc1f1f7220 */ /* 0x080fe20000410000 */
[----:B------:R-:W-:Y:S01]  /*48a0*/  F2FP.BF16.F32.PACK_AB R152, R152, R23 ;  /* 0x000000179898723e */ /* 0x000fe200000010ff */
[-C--:B------:R-:W-:Y:S01]  /*48b0*/  FMUL.FTZ R34, R34, R188.reuse ;  /* 0x000000bc22227220 */ /* 0x080fe20000410000 */
[----:B------:R-:W0:Y:S01]  /*48c0*/  MUFU.EX2 R10, R10 ;  /* 0x0000000a000a7308 */ /* 0x000e220000000800 */
[C---:B--2---:R-:W-:Y:S01]  /*48d0*/  FADD.FTZ R178, R8.reuse, R3 ;  /* 0x0000000308b27221 */ /* 0x044fe20000010000 */
[----:B------:R-:W-:Y:S01]  /*48e0*/  F2FP.BF16.F32.PACK_AB R153, R8, R7 ;  /* 0x000000070899723e */ /* 0x000fe200000010ff */
[-C--:B------:R-:W-:Y:S01]  /*48f0*/  FMUL.FTZ R35, R35, R188.reuse ;  /* 0x000000bc23237220 */ /* 0x080fe20000410000 */
[-C--:B------:R-:W-:Y:S01]  /*4900*/  FMUL.FTZ R38, R38, R188.reuse ;  /* 0x000000bc26267220 */ /* 0x080fe20000410000 */
[-C--:B------:R-:W-:Y:S01]  /*4910*/  FMUL.FTZ R39, R39, R188.reuse ;  /* 0x000000bc27277220 */ /* 0x080fe20000410000 */
[-C--:B------:R-:W-:Y:S01]  /*4920*/  FMUL.FTZ R42, R42, R188.reuse ;  /* 0x000000bc2a2a7220 */ /* 0x080fe20000410000 */
[-C--:B------:R-:W-:Y:S01]  /*4930*/  FMUL.FTZ R43, R43, R188.reuse ;  /* 0x000000bc2b2b7220 */ /* 0x080fe20000410000 */
[----:B------:R-:W2:Y:S01]  /*4940*/  MUFU.EX2 R11, R11 ;  /* 0x0000000b000b7308 */ /* 0x000ea20000000800 */
[----:B-1----:R-:W-:Y:S01]  /*4950*/  FADD.FTZ R3, R9, R178 ;  /* 0x000000b209037221 */ /* 0x002fe20000010000 */
        /* <DEDUP_REMOVED lines=15> */
[----:B--2---:R-:W-:Y:S01]  /*4a50*/  FADD.FTZ R3, R11, R178 ;  /* 0x000000b20b037221 */ /* 0x004fe20000010000 */
[-C--:B------:R-:W-:Y:S01]  /*4a60*/  FMUL.FTZ R70, R70, R188.reuse ;  /* 0x000000bc46467220 */ /* 0x080fe20000410000 */
        /* <DEDUP_REMOVED lines=29> */
[----:B------:R2:W-:Y:S01]  /*4c40*/  MUFU.EX2 R187, R192 ;  /* 0x000000c000bb7308 */ /* 0x0005e20000000800 */
[----:B-1----:R-:W-:Y:S01]  /*4c50*/  FADD.FTZ R3, R15, R178 ;  /* 0x000000b20f037221 */ /* 0x002fe20000010000 */
[-C--:B------:R-:W-:Y:S01]  /*4c60*/  FMUL.FTZ R118, R118, R188.reuse ;  /* 0x000000bc76767220 */ /* 0x080fe20000410000 */
[-C--:B------:R-:W-:Y:S01]  /*4c70*/  FMUL.FTZ R119, R119, R188.reuse ;  /* 0x000000bc77777220 */ /* 0x080fe20000410000 */
[-C--:B------:R-:W-:Y:S01]  /*4c80*/  FMUL.FTZ R122, R122, R188.reuse ;  /* 0x000000bc7a7a7220 */ /* 0x080fe20000410000 */
[-C--:B------:R-:W-:Y:S01]  /*4c90*/  FMUL.FTZ R123, R123, R188.reuse ;  /* 0x000000bc7b7b7220 */ /* 0x080fe20000410000 */
[-C--:B------:R-:W-:Y:S01]  /*4ca0*/  FMUL.FTZ R126, R126, R188.reuse ;  /* 0x000000bc7e7e7220 */ /* 0x080fe20000410000 */
[----:B------:R-:W-:Y:S01]  /*4cb0*/  FMUL.FTZ R127, R127, R188 ;  /* 0x000000bc7f7f7220 */ /* 0x000fe20000410000 */
[----:B------:R-:W1:Y:S01]  /*4cc0*/  MUFU.EX2 R21, R21 ;  /* 0x0000001500157308 */ /* 0x000e620000000800 */
[----:B--2---:R-:W-:Y:S01]  /*4cd0*/  FFMA.FTZ R192, R161, UR10, -R189 ;  /* 0x0000000aa1c07c23 */ /* 0x004fe200080108bd */
[----:B0-----:R-:W-:Y:S01]  /*4ce0*/  FADD.FTZ R178, R20, R3 ;  /* 0x0000000314b27221 */ /* 0x001fe20000010000 */
[----:B------:R-:W-:-:S02]  /*4cf0*/  @!P1 VIADD R161, R195, 0x22840 ;  /* 0x00022840c3a19836 */ /* 0x000fc40000000000 */
[-C--:B------:R-:W-:Y:S01]  /*4d00*/  FMUL.FTZ R130, R130, R188.reuse ;  /* 0x000000bc82827220 */ /* 0x080fe20000410000 */
[-C--:B------:R-:W-:Y:S01]  /*4d10*/  FMUL.FTZ R131, R131, R188.reuse ;  /* 0x000000bc83837220 */ /* 0x080fe20000410000 */
[-C--:B------:R-:W-:Y:S01]  /*4d20*/  FMUL.FTZ R134, R134, R188.reuse ;  /* 0x000000bc86867220 */ /* 0x080fe20000410000 */
[-C--:B------:R-:W-:Y:S01]  /*4d30*/  FMUL.FTZ R135, R135, R188.reuse ;  /* 0x000000bc87877220 */ /* 0x080fe20000410000 */
[----:B------:R-:W0:Y:S01]  /*4d40*/  MUFU.EX2 R192, R192 ;  /* 0x000000c000c07308 */ /* 0x000e220000000800 */
[----:B------:R-:W-:Y:S01]  /*4d50*/  @!P1 PRMT R161, RZ, 0x654, R161 ;  /* 0x00000654ffa19816 */ /* 0x000fe200000000a1 */
[----:B------:R2:W-:Y:S06]  /*4d60*/  BAR.ARV R6, 0x100 ;  /* 0x000400060000751d */ /* 0x0005ec0000002000 */
[----:B------:R-:W3:Y:S01]  /*4d70*/  MUFU.EX2 R179, R179 ;  /* 0x000000b300b37308 */ /* 0x000ee20000000800 */
[----:B-1----:R-:W-:Y:S01]  /*4d80*/  FADD.FTZ R3, R21, R178 ;  /* 0x000000b215037221 */ /* 0x002fe20000010000 */
[----:B------:R1:W-:Y:S01]  /*4d90*/  @!P1 SYNCS.ARRIVE.TRANS64.RED.A1T0 RZ, [R161+URZ], RZ ;  /* 0x000000ffa1ff99a7 */ /* 0x0003e2000810043f */
[-C--:B------:R-:W-:Y:S01]  /*4da0*/  FMUL.FTZ R138, R138, R188.reuse ;  /* 0x000000bc8a8a7220 */ /* 0x080fe20000410000 */
[-C--:B------:R-:W-:Y:S01]  /*4db0*/  FMUL.FTZ R139, R139, R188.reuse ;  /* 0x000000bc8b8b7220 */ /* 0x080fe20000410000 */
[-C--:B------:R-:W-:Y:S01]  /*4dc0*/  FMUL.FTZ R142, R142, R188.reuse ;  /* 0x000000bc8e8e7220 */ /* 0x080fe20000410000 */
[-C--:B------:R-:W-:Y:S01]  /*4dd0*/  FMUL.FTZ R143, R143, R188.reuse ;  /* 0x000000bc8f8f7220 */ /* 0x080fe20000410000 */
[-C--:B------:R-:W-:Y:S01]  /*4de0*/  FMUL.FTZ R146, R146, R188.reuse ;  /* 0x000000bc92927220 */ /* 0x080fe20000410000 */
[----:B------:R-:W4:Y:S01]  /*4df0*/  MUFU.EX2 R191, R191 ;  /* 0x000000bf00bf7308 */ /* 0x000f220000000800 */
[----:B0-----:R-:W-:Y:S01]  /*4e00*/  FADD.FTZ R178, R192, R3 ;  /* 0x00000003c0b27221 */ /* 0x001fe20000010000 */
[--C-:B-1----:R-:W-:Y:S01]  /*4e10*/  FFMA.FTZ R161, R172, UR10, -R189.reuse ;  /* 0x0000000aaca17c23 */ /* 0x102fe200080108bd */
[----:B------:R-:W-:Y:S01]  /*4e20*/  FFMA.FTZ R189, R173, UR10, -R189 ;  /* 0x0000000aadbd7c23 */ /* 0x000fe200080108bd */
[-C--:B------:R-:W-:Y:S01]  /*4e30*/  FMUL.FTZ R147, R147, R188.reuse ;  /* 0x000000bc93937220 */ /* 0x080fe20000410000 */
[-C--:B------:R-:W-:Y:S01]  /*4e40*/  FMUL.FTZ R150, R150, R188.reuse ;  /* 0x000000bc96967220 */ /* 0x080fe20000410000 */
[----:B------:R-:W-:Y:S01]  /*4e50*/  FMUL.FTZ R151, R151, R188 ;  /* 0x000000bc97977220 */ /* 0x000fe20000410000 */
[----:B------:R-:W-:Y:S01]  /*4e60*/  F2FP.BF16.F32.PACK_AB R155, R10, R9 ;  /* 0x000000090a9b723e */ /* 0x000fe200000010ff */
[----:B------:R-:W0:Y:S01]  /*4e70*/  MUFU.EX2 R180, R180 ;  /* 0x000000b400b47308 */ /* 0x000e220000000800 */
[----:B---3--:R-:W-:Y:S01]  /*4e80*/  FADD.FTZ R5, R179, R162 ;  /* 0x000000a2b3057221 */ /* 0x008fe20000010000 */
[----:B------:R-:W-:-:S02]  /*4e90*/  F2FP.BF16.F32.PACK_AB R157, R12, R11 ;  /* 0x0000000b0c9d723e */ /* 0x000fc400000010ff */
[----:B------:R-:W-:Y:S02]  /*4ea0*/  F2FP.BF16.F32.PACK_AB R159, R14, R13 ;  /* 0x0000000d0e9f723e */ /* 0x000fe400000010ff */
[----:B------:R-:W-:Y:S02]  /*4eb0*/  F2FP.BF16.F32.PACK_AB R163, R192, R21 ;  /* 0x00000015c0a3723e */ /* 0x000fe400000010ff */
[----:B------:R-:W1:Y:S01]  /*4ec0*/  MUFU.EX2 R194, R194 ;  /* 0x000000c200c27308 */ /* 0x000e620000000800 */
[----:B----4-:R-:W-:-:S07]  /*4ed0*/  FADD.FTZ R3, R191, R178 ;  /* 0x000000b2bf037221 */ /* 0x010fce0000010000 */
        /* <DEDUP_REMOVED lines=25> */
[----:B-1----:R-:W-:Y:S01]  /*5070*/  FADD.FTZ R5, R185, R162 ;  /* 0x000000a2b9057221 */ /* 0x002fe20000010000 */
[----:B------:R-:W-:-:S06]  /*5080*/  F2FP.BF16.F32.PACK_AB R162, R176, R175 ;  /* 0x000000afb0a2723e */ /* 0x000fcc00000010ff */
[----:B------:R1:W4:Y:S01]  /*5090*/  MUFU.EX2 R173, R170 ;  /* 0x000000aa00ad7308 */ /* 0x0003220000000800 */
[----:B---3--:R-:W-:-:S07]  /*50a0*/  FADD.FTZ R3, R199, R178 ;  /* 0x000000b2c7037221 */ /* 0x008fce0000010000 */
[----:B------:R-:W3:Y:S01]  /*50b0*/  MUFU.EX2 R186, R186 ;  /* 0x000000ba00ba7308 */ /* 0x000ee20000000800 */
[----:B0-----:R-:W-:Y:S01]  /*50c0*/  FADD.FTZ R178, R200, R3 ;  /* 0x00000003c8b27221 */ /* 0x001fe20000010000 */
[----:B-1----:R-:W-:Y:S02]  /*50d0*/  F2FP.BF16.F32.PACK_AB R170, R184, R183 ;  /* 0x000000b7b8aa723e */ /* 0x002fe400000010ff */
[----:B------:R-:W-:-:S04]  /*50e0*/  F2FP.BF16.F32.PACK_AB R171, R200, R199 ;  /* 0x000000c7c8ab723e */ /* 0x000fc800000010ff */
[----:B------:R-:W0:Y:S01]  /*50f0*/  MUFU.EX2 R202, R202 ;  /* 0x000000ca00ca7308 */ /* 0x000e220000000800 */
[----:B----4-:R-:W-:-:S07]  /*5100*/  FADD.FTZ R3, R173, R178 ;  /* 0x000000b2ad037221 */ /* 0x010fce0000010000 */
[----:B------:R1:W4:Y:S01]  /*5110*/  MUFU.EX2 R175, R161 ;  /* 0x000000a100af7308 */ /* 0x0003220000000800 */
[C---:B---3--:R-:W-:Y:S01]  /*5120*/  FADD.FTZ R168, R186.reuse, R5 ;  /* 0x00000005baa87221 */ /* 0x048fe20000010000 */
[----:B------:R-:W-:-:S03]  /*5130*/  F2FP.BF16.F32.PACK_AB R172, R186, R185 ;  /* 0x000000b9baac723e */ /* 0x000fc600000010ff */
[----:B------:R-:W-:Y:S01]  /*5140*/  FADD.FTZ R5, R187, R168 ;  /* 0x000000a8bb057221 */ /* 0x000fe20000010000 */
[----:B------:R-:W-:Y:S02]  /*5150*/  F2FP.BF16.F32.PACK_AB R168, R182, R181 ;  /* 0x000000b5b6a8723e */ /* 0x000fe400000010ff */
[----:B------:R-:W3:Y:S01]  /*5160*/  MUFU.EX2 R190, R190 ;  /* 0x000000be00be7308 */ /* 0x000ee20000000800 */
[----:B0-----:R-:W-:Y:S01]  /*5170*/  FADD.FTZ R8, R202, R3 ;  /* 0x00000003ca087221 */ /* 0x001fe20000010000 */
[----:B-1----:R-:W-:Y:S02]  /*5180*/  F2FP.BF16.F32.PACK_AB R161, R20, R15 ;  /* 0x0000000f14a1723e */ /* 0x002fe400000010ff */
[----:B------:R-:W-:-:S04]  /*5190*/  F2FP.BF16.F32.PACK_AB R173, R202, R173 ;  /* 0x000000adcaad723e */ /* 0x000fc800000010ff */
[----:B------:R-:W0:Y:S01]  /*51a0*/  MUFU.EX2 R176, R189 ;  /* 0x000000bd00b07308 */ /* 0x000e220000000800 */
[----:B----4-:R-:W-:Y:S01]  /*51b0*/  FADD.FTZ R3, R175, R8 ;  /* 0x00000008af037221 */ /* 0x010fe20000010000 */
[C---:B---3--:R-:W-:Y:S01]  /*51c0*/  FADD.FTZ R5, R190.reuse, R5 ;  /* 0x00000005be057221 */ /* 0x048fe20000010000 */
[----:B------:R-:W-:Y:S02]  /*51d0*/  F2FP.BF16.F32.PACK_AB R174, R190, R187 ;  /* 0x000000bbbeae723e */ /* 0x000fe400000010ff */
[C---:B0-----:R-:W-:Y:S01]  /*51e0*/  FADD.FTZ R3, R176.reuse, R3 ;  /* 0x00000003b0037221 */ /* 0x041fe20000010000 */
[----:B------:R-:W-:Y:S01]  /*51f0*/  F2FP.BF16.F32.PACK_AB R175, R176, R175 ;  /* 0x000000afb0af723e */ /* 0x000fe200000010ff */
[----:B--2---:R-:W-:Y:S06]  /*5200*/  @!P0 BRA `(.L_x_24) ;  /* 0x0000000000048947 */ /* 0x004fec0003800000 */
[----:B------:R-:W-:Y:S01]  /*5210*/  BPT.TRAP 0x1 ;  /* 0x000000040000795c */ /* 0x000fe20000300000 */
.L_x_24:
[----:B------:R-:W-:-:S04]  /*5220*/  IMAD.U32 R7, RZ, RZ, UR25 ;  /* 0x00000019ff077e24 */ /* 0x000fc8000f8e00ff */
[----:B------:R0:W1:Y:S01]  /*5230*/  SYNCS.PHASECHK.TRANS64.TRYWAIT P3, [UR23+0x22850], R7 ;  /* 0x02285007ff0075a7 */ /* 0x0000620008060157 */
[----:B------:R-:W-:Y:S05]  /*5240*/  @!P0 BRA `(.L_x_25) ;  /* 0x0000000000048947 */ /* 0x000fea0003800000 */
[----:B------:R-:W-:Y:S01]  /*5250*/  BPT.TRAP 0x1 ;  /* 0x000000040000795c */ /* 0x000fe20000300000 */
.L_x_25:
[----:B-1----:R-:W-:Y:S05]  /*5260*/  @P3 BRA `(.L_x_26) ;  /* 0x00000000000c3947 */ /* 0x002fea0003800000 */
[----:B0-----:R-:W-:-:S04]  /*5270*/  IMAD.U32 R7, RZ, RZ, UR25 ;  /* 0x00000019ff077e24 */ /* 0x001fc8000f8e00ff */
[----:B------:R-:W0:Y:S02]  /*5280*/  SYNCS.PHASECHK.TRANS64.TRYWAIT P3, [UR23+0x22850], R7 ;  /* 0x02285007ff0075a7 */ /* 0x000e240008060157 */
[----:B0-----:R-:W-:Y:S05]  /*5290*/  @!P3 BRA `(.L_x_27) ;  /* 0x0000006c0044b947 */ /* 0x001fea0003800000 */
.L_x_26:
[----:B0-----:R-:W0:Y:S01]  /*52a0*/  S2R R7, SR_TID.X ;  /* 0x0000000000077919 */ /* 0x001e220000002100 */
[----:B------:R-:W-:Y:S01]  /*52b0*/  UIMAD UR11, UR36, 0xc00, UR21 ;  /* 0x00000c00240b78a4 */ /* 0x000fe2000f8e0215 */
[----:B------:R-:W-:Y:S01]  /*52c0*/  @!P1 VIADD R195, R195, 0x22860 ;  /* 0x00022860c3c39836 */ /* 0x000fe20000000000 */
[----:B------:R-:W-:Y:S01]  /*52d0*/  UMOV UR7, 0x40000040 ;  /* 0x4000004000077882 */ /* 0x000fe20000000000 */
[----:B------:R-:W-:-:S03]  /*52e0*/  IMAD.MOV.U32 R23, RZ, RZ, R0 ;  /* 0x000000ffff177224 */ /* 0x000fc600078e0000 */
[----:B------:R-:W-:Y:S01]  /*52f0*/  @!P1 PRMT R195, RZ, 0x654, R195 ;  /* 0x00000654ffc39816 */ /* 0x000fe200000000c3 */
[----:B------:R-:W-:Y:S01]  /*5300*/  UMOV UR6, UR11 ;  /* 0x0000000b00067c82 */ /* 0x000fe20008000000 */
[----:B0-----:R-:W-:-:S05]  /*5310*/  SHF.R.U32.HI R7, RZ, 0x7, R7 ;  /* 0x00000007ff077819 */ /* 0x001fca0000011607 */
[----:B------:R-:W-:-:S05]  /*5320*/  VIADD R7, R7, 0x8 ;  /* 0x0000000807077836 */ /* 0x000fca0000000000 */
[----:B------:R0:W-:Y:S02]  /*5330*/  BAR.SYNC.DEFER_BLOCKING R7, 0x100 ;  /* 0x000400070000751d */ /* 0x0001e40000010000 */
[----:B0-----:R-:W-:-:S04]  /*5340*/  IMAD.MOV.U32 R7, RZ, RZ, R4 ;  /* 0x000000ffff077224 */ /* 0x001fc800078e0004 */
[----:B------:R-:W-:-:S06]  /*5350*/  WARPGROUP.ARRIVE ;  /* 0x00000000000079c5 */ /* 0x000fcc0000000000 */
        /* <DEDUP_REMOVED lines=33> */
[----:B------:R-:W-:Y:S05]  /*5570*/  @P2 BRA `(.L_x_28) ;  /* 0xffffffdc00282947 */ /* 0x000fea000383ffff */
.L_x_19:
[----:B0-----:R-:W0:Y:S01]  /*5580*/  SHFL.BFLY PT, R8, R5, 0x2, 0x1f ;  /* 0x0c401f0005087f89 */ /* 0x001e2200000e0000 */
[----:B------:R-:W-:Y:S01]  /*5590*/  MOV R206, 0x400 ;  /* 0x0000040000ce7802 */ /* 0x000fe20000000f00 */
[----:B------:R-:W-:Y:S02]  /*55a0*/  UIADD3 UR4, -UR41, URZ, URZ ;  /* 0x0000003f29047290 */ /* 0x000fe4000fffe13f */
[----:B------:R-:W3:Y:S01]  /*55b0*/  SHFL.BFLY PT, R10, R3, 0x2, 0x1f ;  /* 0x0c401f00030a7f89 */ /* 0x000ee200000e0000 */
[----:B------:R-:W-:Y:S01]  /*55c0*/  ULDC.64 UR6, c[0x0][0xb90] ;  /* 0x0002e40000067ab9 */ /* 0x000fe20000000a00 */
[----:B------:R-:W-:Y:S01]  /*55d0*/  ULDC.64 UR8, c[0x0][0xae8] ;  /* 0x0002ba0000087ab9 */ /* 0x000fe20000000a00 */
[----:B------:R-:W4:Y:S01]  /*55e0*/  S2R R11, SR_CgaCtaId ;  /* 0x00000000000b7919 */ /* 0x000f220000008800 */
[----:B------:R-:W1:Y:S01]  /*55f0*/  S2R R13, SR_SWINHI ;  /* 0x00000000000d7919 */ /* 0x000e620000002f00 */
[----:B------:R2:W-:Y:S06]  /*5600*/  BAR.ARV R6, 0x100 ;  /* 0x000400060000751d */ /* 0x0005ec0000002000 */
[----:B0-----:R-:W-:Y:S01]  /*5610*/  FADD.FTZ R8, R8, R5 ;  /* 0x0000000508087221 */ /* 0x001fe20000010000 */
[----:B--2---:R-:W-:Y:S01]  /*5620*/  IMAD.MOV.U32 R6, RZ, RZ, -0x800000 ;  /* 0xff800000ff067424 */ /* 0x004fe200078e00ff */
[----:B------:R-:W-:Y:S06]  /*5630*/  BAR.ARV 0x8, 0x180 ;  /* 0x0206000000007b1d */ /* 0x000fec0000002000 */
[----:B---3--:R-:W-:Y:S01]  /*5640*/  FADD.FTZ R10, R10, R3 ;  /* 0x000000030a0a7221 */ /* 0x008fe20000010000 */
[----:B------:R-:W-:Y:S01]  /*5650*/  IMAD.MOV.U32 R3, RZ, RZ, RZ ;  /* 0x000000ffff037224 */ /* 0x000fe200078e00ff */
[----:B------:R-:W0:Y:S01]  /*5660*/  SHFL.BFLY PT, R7, R8, 0x1, 0x1f ;  /* 0x0c201f0008077f89 */ /* 0x000e2200000e0000 */
[----:B------:R-:W-:-:S03]  /*5670*/  IMAD.MOV.U32 R5, RZ, RZ, -0x800000 ;  /* 0xff800000ff057424 */ /* 0x000fc600078e00ff */
[----:B------:R-:W2:Y:S01]  /*5680*/  SHFL.BFLY PT, R9, R10, 0x1, 0x1f ;  /* 0x0c201f000a097f89 */ /* 0x000ea200000e0000 */
[----:B----4-:R-:W-:Y:S01]  /*5690*/  LEA R206, R11, R206, 0x18 ;  /* 0x000000ce0bce7211 */ /* 0x010fe200078ec0ff */
[----:B------:R-:W-:Y:S01]  /*56a0*/  BAR.SYNC.DEFER_BLOCKING 0x1, 0x100 ;  /* 0x0044000000007b1d */ /* 0x000fe20000010000 */
[----:B0-----:R-:W-:Y:S01]  /*56b0*/  FADD.FTZ R12, R8, R7 ;  /* 0x00000007080c7221 */ /* 0x001fe20000010000 */
[----:B------:R-:W-:Y:S02]  /*56c0*/  IMAD.MOV.U32 R7, RZ, RZ, RZ ;  /* 0x000000ffff077224 */ /* 0x000fe400078e00ff */
[----:B--2---:R-:W-:Y:S02]  /*56d0*/  FADD.FTZ R14, R10, R9 ;  /* 0x000000090a0e7221 */ /* 0x004fe40000010000 */
[----:B------:R-:W-:Y:S01]  /*56e0*/  FSETP.NE.FTZ.AND P0, PT, R12, RZ, PT ;  /* 0x000000ff0c00720b */ /* 0x000fe20003f15000 */
[----:B------:R-:W-:Y:S01]  /*56f0*/  IMAD R9, R22, 0x40, R2 ;  /* 0x0000004016097824 */ /* 0x000fe200078e0202 */
[----:B------:R-:W-:-:S02]  /*5700*/  MOV R10, R206 ;  /* 0x000000ce000a7202 */ /* 0x000fc40000000f00 */
[----:B-1----:R-:W-:Y:S01]  /*5710*/  MOV R11, R13 ;  /* 0x0000000d000b7202 */ /* 0x002fe20000000f00 */
[----:B------:R-:W-:Y:S01]  /*5720*/  IMAD.U32 R13, RZ, RZ, UR10 ;  /* 0x0000000aff0d7e24 */ /* 0x000fe2000f8e00ff */
[----:B------:R-:W-:Y:S01]  /*5730*/  FSETP.NE.FTZ.AND P1, PT, R14, RZ, PT ;  /* 0x000000ff0e00720b */ /* 0x000fe20003f35000 */
[----:B------:R-:W-:-:S04]  /*5740*/  IMAD.WIDE R8, R9, 0x2, R10 ;  /* 0x0000000209087825 */ /* 0x000fc800078e020a */
[----:B------:R-:W-:Y:S02]  /*5750*/  IMAD.WIDE R10, R211, 0x2, R10 ;  /* 0x00000002d30a7825 */ /* 0x000fe400078e020a */
[----:B------:R-:W0:Y:S02]  /*5760*/  @P0 MUFU.RCP R7, R12 ;  /* 0x0000000c00070308 */ /* 0x000e240000001000 */
[----:B------:R-:W-:Y:S01]  /*5770*/  @P0 FMUL.FTZ R13, R13, 0.69314718246459960938 ;  /* 0x3f3172180d0d0820 */ /* 0x000fe20000410000 */
[C---:B------:R-:W-:Y:S02]  /*5780*/  IADD3 R21, P3, R10.reuse, 0xc060, RZ ;  /* 0x0000c0600a157810 */ /* 0x040fe40007f7e0ff */
[----:B------:R-:W-:Y:S02]  /*5790*/  LOP3.LUT R171, R10, 0x380, RZ, 0xc0, !PT ;  /* 0x000003800aab7812 */ /* 0x000fe400078ec0ff */
[----:B------:R-:W-:Y:S01]  /*57a0*/  LOP3.LUT R20, R21, 0x380, RZ, 0xc0, !PT ;  /* 0x0000038015147812 */ /* 0x000fe200078ec0ff */
[----:B------:R-:W1:Y:S01]  /*57b0*/  @P1 MUFU.RCP R3, R14 ;  /* 0x0000000e00031308 */ /* 0x000e620000001000 */
[----:B------:R-:W-:-:S04]  /*57c0*/  SHF.R.U64 R171, R171, 0x3, RZ ;  /* 0x00000003abab7819 */ /* 0x000fc800000012ff */
[----:B------:R-:W-:Y:S01]  /*57d0*/  LOP3.LUT R170, R171, R10, RZ, 0x3c, !PT ;  /* 0x0000000aabaa7212 */ /* 0x000fe200078e3cff */
[--C-:B------:R-:W-:Y:S02]  /*57e0*/  IMAD.MOV.U32 R171, RZ, RZ, R11.reuse ;  /* 0x000000ffffab7224 */ /* 0x100fe400078e000b */
[----:B------:R-:W2:Y:S01]  /*57f0*/  @P0 MUFU.LG2 R12, R12 ;  /* 0x0000000c000c0308 */ /* 0x000ea20000000c00 */
[-C--:B0-----:R-:W-:Y:S01]  /*5800*/  FMUL.FTZ R189, R52, R7.reuse ;  /* 0x0000000734bd7220 */ /* 0x081fe20000410000 */
[----:B------:R-:W-:Y:S02]  /*5810*/  IMAD.U32 R52, RZ, RZ, UR10 ;  /* 0x0000000aff347e24 */ /* 0x000fe4000f8e00ff */
[-C--:B------:R-:W-:Y:S01]  /*5820*/  FMUL.FTZ R187, R29, R7.reuse ;  /* 0x000000071dbb7220 */ /* 0x080fe20000410000 */
[-C--:B------:R-:W-:Y:S01]  /*5830*/  FMUL.FTZ R201, R69, R7.reuse ;  /* 0x0000000745c97220 */ /* 0x080fe20000410000 */
[-C--:B------:R-:W-:Y:S01]  /*5840*/  FMUL.FTZ R199, R85, R7.reuse ;  /* 0x0000000755c77220 */ /* 0x080fe20000410000 */
[----:B------:R-:W-:Y:S01]  /*5850*/  @P1 FMUL.FTZ R52, R52, 0.69314718246459960938 ;  /* 0x3f31721834341820 */ /* 0x000fe20000410000 */
[-C--:B------:R-:W-:Y:S01]  /*5860*/  FMUL.FTZ R197, R93, R7.reuse ;  /* 0x000000075dc57220 */ /* 0x080fe20000410000 */
[----:B------:R-:W0:Y:S01]  /*5870*/  @P1 MUFU.LG2 R14, R14 ;  /* 0x0000000e000e1308 */ /* 0x000e220000000c00 */
[----:B------:R-:W-:Y:S01]  /*5880*/  FMUL.FTZ R195, R101, R7 ;  /* 0x0000000765c37220 */ /* 0x000fe20000410000 */
[-C--:B-1----:R-:W-:Y:S01]  /*5890*/  FMUL.FTZ R176, R131, R3.reuse ;  /* 0x0000000383b07220 */ /* 0x082fe20000410000 */
[-C--:B------:R-:W-:Y:S01]  /*58a0*/  FMUL.FTZ R29, R95, R3.reuse ;  /* 0x000000035f1d7220 */ /* 0x080fe20000410000 */
[-C--:B------:R-:W-:Y:S01]  /*58b0*/  FMUL.FTZ R69, R99, R3.reuse ;  /* 0x0000000363457220 */ /* 0x080fe20000410000 */
[-C--:B------:R-:W-:Y:S01]  /*58c0*/  FMUL.FTZ R85, R103, R3.reuse ;  /* 0x0000000367557220 */ /* 0x080fe20000410000 */
[-C--:B------:R-:W-:Y:S01]  /*58d0*/  FMUL.FTZ R93, R107, R3.reuse ;  /* 0x000000036b5d7220 */ /* 0x080fe20000410000 */
[----:B------:R-:W-:Y:S01]  /*58e0*/  FMUL.FTZ R101, R111, R3 ;  /* 0x000000036f657220 */ /* 0x000fe20000410000 */
[----:B------:R-:W-:-:S02]  /*58f0*/  IMAD.X R131, RZ, RZ, R11, P3 ;  /* 0x000000ffff837224 */ /* 0x000fc400018e060b */
[----:B--2---:R-:W-:Y:S01]  /*5900*/  @P0 FMUL.FTZ R12, R12, 0.69314718246459960938 ;  /* 0x3f3172180c0c0820 */ /* 0x004fe20000410000 */
[----:B------:R-:W-:Y:S01]  /*5910*/  FMUL.FTZ R177, R130, R3 ;  /* 0x0000000382b17220 */ /* 0x000fe20000410000 */
[C---:B------:R-:W-:Y:S01]  /*5920*/  IADD3 R111, P4, R10.reuse, 0xc040, RZ ;  /* 0x0000c0400a6f7810 */ /* 0x040fe20007f9e0ff */
[-C--:B------:R-:W-:Y:S01]  /*5930*/  FMUL.FTZ R25, R25, R7.reuse ;  /* 0x0000000719197220 */ /* 0x080fe20000410000 */
[----:B------:R-:W-:Y:S01]  /*5940*/  @P0 FFMA.FTZ R6, R13, R0, R12 ;  /* 0x000000000d060223 */ /* 0x000fe2000001000c */
[----:B------:R-:W-:Y:S01]  /*5950*/  IADD3 R107, P5, R10, 0xc020, RZ ;  /* 0x0000c0200a6b7810 */ /* 0x000fe20007fbe0ff */
[-C--:B------:R-:W-:Y:S01]  /*5960*/  FMUL.FTZ R24, R24, R7.reuse ;  /* 0x0000000718187220 */ /* 0x080fe20000410000 */
[----:B------:R-:W-:Y:S01]  /*5970*/  IADD3 R103, P6, R10, 0xc000, RZ ;  /* 0x0000c0000a677810 */ /* 0x000fe20007fde0ff */
[----:B0-----:R-:W-:Y:S01]  /*5980*/  @P1 FMUL.FTZ R15, R14, 0.69314718246459960938 ;  /* 0x3f3172180e0f1820 */ /* 0x001fe20000410000 */
[----:B------:R-:W-:Y:S01]  /*5990*/  IADD3 R99, P0, R10, 0x8060, RZ ;  /* 0x000080600a637810 */ /* 0x000fe20007f1e0ff */
[-C--:B------:R-:W-:Y:S01]  /*59a0*/  FMUL.FTZ R28, R28, R7.reuse ;  /* 0x000000071c1c7220 */ /* 0x080fe20000410000 */
[----:B------:R-:W-:Y:S01]  /*59b0*/  IADD3 R95, P2, R10, 0x8040, RZ ;  /* 0x000080400a5f7810 */ /* 0x000fe20007f5e0ff */
[----:B------:R-:W-:Y:S01]  /*59c0*/  @P1 FFMA.FTZ R5, R52, R4, R15 ;  /* 0x0000000434051223 */ /* 0x000fe2000001000f */
[C---:B------:R-:W-:Y:S01]  /*59d0*/  IADD3 R13, P1, R10.reuse, 0x20, RZ ;  /* 0x000000200a0d7810 */ /* 0x040fe20007f3e0ff */
[-C--:B------:R-:W-:Y:S01]  /*59e0*/  FMUL.FTZ R33, R33, R7.reuse ;  /* 0x0000000721217220 */ /* 0x080fe20000410000 */
[----:B------:R-:W-:Y:S01]  /*59f0*/  IADD3 R14, P3, R10, 0x8020, RZ ;  /* 0x000080200a0e7810 */ /* 0x000fe20007f7e0ff */
[-C--:B------:R-:W-:Y:S01]  /*5a00*/  FMUL.FTZ R32, R32, R7.reuse ;  /* 0x0000000720207220 */ /* 0x080fe20000410000 */
[----:B------:R-:W-:Y:S01]  /*5a10*/  SHF.R.U64 R130, R20, 0x3, RZ ;  /* 0x0000000314827819 */ /* 0x000fe200000012ff */
[-C--:B------:R-:W-:Y:S01]  /*5a20*/  FMUL.FTZ R37, R37, R7.reuse ;  /* 0x0000000725257220 */ /* 0x080fe20000410000 */
        /* <DEDUP_REMOVED lines=51> */
[----:B------:R-:W-:Y:S01]  /*5d60*/  FMUL.FTZ R148, R148, R7 ;  /* 0x0000000794947220 */ /* 0x000fe20000410000 */
[-C--:B------:R-:W-:Y:S01]  /*5d70*/  FMUL.FTZ R178, R135, R3.reuse ;  /* 0x0000000387b27220 */ /* 0x080fe20000410000 */
[-C--:B------:R-:W-:Y:S01]  /*5d80*/  FMUL.FTZ R180, R139, R3.reuse ;  /* 0x000000038bb47220 */ /* 0x080fe20000410000 */
[-C--:B------:R-:W-:Y:S01]  /*5d90*/  FMUL.FTZ R182, R143, R3.reuse ;  /* 0x000000038fb67220 */ /* 0x080fe20000410000 */
[-C--:B------:R-:W-:Y:S01]  /*5da0*/  FMUL.FTZ R184, R147, R3.reuse ;  /* 0x0000000393b87220 */ /* 0x080fe20000410000 */
[-C--:B------:R-:W-:Y:S01]  /*5db0*/  FMUL.FTZ R186, R151, R3.reuse ;  /* 0x0000000397ba7220 */ /* 0x080fe20000410000 */
[----:B------:R-:W-:Y:S01]  /*5dc0*/  FMUL.FTZ R7, R91, R3 ;  /* 0x000000035b077220 */ /* 0x000fe20000410000 */
[----:B------:R-:W-:Y:S01]  /*5dd0*/  LOP3.LUT R130, R130, R21, RZ, 0x3c, !PT ;  /* 0x0000001582827212 */ /* 0x000fe200078e3cff */
[--C-:B------:R-:W-:Y:S01]  /*5de0*/  IMAD.X R135, RZ, RZ, R11.reuse, P4 ;  /* 0x000000ffff877224 */ /* 0x100fe200020e060b */
[C---:B------:R-:W-:Y:S01]  /*5df0*/  IADD3 R91, P4, R10.reuse, 0x8000, RZ ;  /* 0x000080000a5b7810 */ /* 0x040fe20007f9e0ff */
        /* <DEDUP_REMOVED lines=11> */
[----:B------:R-:W-:Y:S01]  /*5eb0*/  IADD3 R0, P3, R10, 0x60, RZ ;  /* 0x000000600a007810 */ /* 0x000fe20007f7e0ff */
[--C-:B------:R-:W-:Y:S01]  /*5ec0*/  IMAD.X R157, RZ, RZ, R11.reuse, P4 ;  /* 0x000000ffff9d7224 */ /* 0x100fe200020e060b */
[----:B------:R-:W-:Y:S01]  /*5ed0*/  LOP3.LUT R4, R103, 0x380, RZ, 0xc0, !PT ;  /* 0x0000038067047812 */ /* 0x000fe200078ec0ff */
[--C-:B------:R-:W-:Y:S01]  /*5ee0*/  IMAD.X R159, RZ, RZ, R11.reuse, P5 ;  /* 0x000000ffff9f7224 */ /* 0x100fe200028e060b */
[----:B------:R-:W-:Y:S01]  /*5ef0*/  LOP3.LUT R20, R107, 0x380, RZ, 0xc0, !PT ;  /* 0x000003806b147812 */ /* 0x000fe200078ec0ff */
[--C-:B------:R-:W-:Y:S01]  /*5f00*/  IMAD.X R161, RZ, RZ, R11.reuse, P6 ;  /* 0x000000ffffa17224 */ /* 0x100fe200030e060b */
[----:B------:R-:W-:Y:S01]  /*5f10*/  SHF.R.U64 R4, R4, 0x3, RZ ;  /* 0x0000000304047819 */ /* 0x000fe200000012ff */
[----:B------:R-:W-:-:S02]  /*5f20*/  IMAD.X R163, RZ, RZ, R11, P0 ;  /* 0x000000ffffa37224 */ /* 0x000fc400000e060b */
[----:B------:R-:W-:Y:S01]  /*5f30*/  FMUL.FTZ R183, R142, R3 ;  /* 0x000000038eb77220 */ /* 0x000fe20000410000 */
[--C-:B------:R-:W-:Y:S01]  /*5f40*/  IMAD.X R165, RZ, RZ, R11.reuse, P1 ;  /* 0x000000ffffa57224 */ /* 0x100fe200008e060b */
[----:B------:R-:W-:Y:S01]  /*5f50*/  LOP3.LUT R142, R4, R103, RZ, 0x3c, !PT ;  /* 0x00000067048e7212 */ /* 0x000fe200078e3cff */
[--C-:B------:R-:W-:Y:S01]  /*5f60*/  IMAD.X R167, RZ, RZ, R11.reuse, P2 ;  /* 0x000000ffffa77224 */ /* 0x100fe200010e060b */
[----:B------:R-:W-:Y:S01]  /*5f70*/  SHF.R.U64 R10, R20, 0x3, RZ ;  /* 0x00000003140a7819 */ /* 0x000fe200000012ff */
[----:B------:R-:W-:Y:S01]  /*5f80*/  IMAD.X R169, RZ, RZ, R11, P3 ;  /* 0x000000ffffa97224 */ /* 0x000fe200018e060b */
[----:B------:R-:W-:Y:S01]  /*5f90*/  LOP3.LUT R11, R14, 0x380, RZ, 0xc0, !PT ;  /* 0x000003800e0b7812 */ /* 0x000fe200078ec0ff */
[-C--:B------:R-:W-:Y:S01]  /*5fa0*/  FMUL.FTZ R181, R138, R3.reuse ;  /* 0x000000038ab57220 */ /* 0x080fe20000410000 */
[----:B------:R-:W-:Y:S01]  /*5fb0*/  LOP3.LUT R4, R13, 0x380, RZ, 0xc0, !PT ;  /* 0x000003800d047812 */ /* 0x000fe200078ec0ff */
[-C--:B------:R-:W-:Y:S01]  /*5fc0*/  FMUL.FTZ R27, R27, R3.reuse ;  /* 0x000000031b1b7220 */ /* 0x080fe20000410000 */
[----:B------:R-:W-:Y:S01]  /*5fd0*/  SHF.R.U64 R11, R11, 0x3, RZ ;  /* 0x000000030b0b7819 */ /* 0x000fe200000012ff */
[----:B------:R-:W-:Y:S01]  /*5fe0*/  FMUL.FTZ R26, R26, R3 ;  /* 0x000000031a1a7220 */ /* 0x000fe20000410000 */
[----:B------:R-:W-:Y:S01]  /*5ff0*/  LOP3.LUT R138, R10, R107, RZ, 0x3c, !PT ;  /* 0x0000006b0a8a7212 */ /* 0x000fe200078e3cff */
[-C--:B------:R-:W-:Y:S01]  /*6000*/  FMUL.FTZ R31, R31, R3.reuse ;  /* 0x000000031f1f7220 */ /* 0x080fe20000410000 */
[----:B------:R-:W-:Y:S01]  /*6010*/  LOP3.LUT R154, R11, R14, RZ, 0x3c, !PT ;  /* 0x0000000e0b9a7212 */ /* 0x000fe200078e3cff */
[-C--:B------:R-:W-:Y:S01]  /*6020*/  FMUL.FTZ R30, R30, R3.reuse ;  /* 0x000000031e1e7220 */ /* 0x080fe20000410000 */
[----:B------:R-:W-:Y:S01]  /*6030*/  SHF.R.U64 R4, R4, 0x3, RZ ;  /* 0x0000000304047819 */ /* 0x000fe200000012ff */
[-C--:B------:R-:W-:Y:S01]  /*6040*/  FMUL.FTZ R35, R35, R3.reuse ;  /* 0x0000000323237220 */ /* 0x080fe20000410000 */
[----:B------:R-:W-:Y:S01]  /*6050*/  LOP3.LUT R11, R12, 0x380, RZ, 0xc0, !PT ;  /* 0x000003800c0b7812 */ /* 0x000fe200078ec0ff */
[-C--:B------:R-:W-:Y:S01]  /*6060*/  FMUL.FTZ R34, R34, R3.reuse ;  /* 0x0000000322227220 */ /* 0x080fe20000410000 */
[----:B------:R-:W-:Y:S01]  /*6070*/  LOP3.LUT R10, R95, 0x380, RZ, 0xc0, !PT ;  /* 0x000003805f0a7812 */ /* 0x000fe200078ec0ff */
        /* <DEDUP_REMOVED lines=43> */
[----:B------:R-:W-:Y:S01]  /*6330*/  LOP3.LUT R150, R4, R13, RZ, 0x3c, !PT ;  /* 0x0000000d04967212 */ /* 0x000fe200078e3cff */
[----:B------:R-:W-:Y:S01]  /*6340*/  ULDC UR10, c[0x0][0xc44] ;  /* 0x00031100000a7ab9 */ /* 0x000fe20000000800 */
[----:B------:R-:W-:Y:S01]  /*6350*/  SHF.R.U64 R11, R11, 0x3, RZ ;  /* 0x000000030b0b7819 */ /* 0x000fe200000012ff */
[----:B------:R-:W-:Y:S01]  /*6360*/  UIMAD UR10, UR10, UR4, UR46 ;  /* 0x000000040a0a72a4 */ /* 0x000fe2000f8e022e */
[----:B------:R-:W-:-:S02]  /*6370*/  SHF.R.U64 R10, R10, 0x3, RZ ;  /* 0x000000030a0a7819 */ /* 0x000fc400000012ff */
[----:B------:R-:W-:Y:S01]  /*6380*/  IADD3 R13, P3, R8, 0x1000, RZ ;  /* 0x00001000080d7810 */ /* 0x000fe20007f7e0ff */
[----:B------:R-:W-:Y:S01]  /*6390*/  USHF.R.S32.HI UR11, URZ, 0x1f, UR10 ;  /* 0x0000001f3f0b7899 */ /* 0x000fe2000801140a */
[----:B------:R-:W-:Y:S01]  /*63a0*/  LOP3.LUT R162, R11, R12, RZ, 0x3c, !PT ;  /* 0x0000000c0ba27212 */ /* 0x000fe200078e3cff */
[----:B------:R-:W-:Y:S01]  /*63b0*/  UIMAD.WIDE.U32 UR4, UR10, UR6, URZ ;  /* 0x000000060a0472a5 */ /* 0x000fe2000f8e003f */
[----:B------:R-:W-:Y:S01]  /*63c0*/  LOP3.LUT R152, R10, R95, RZ, 0x3c, !PT ;  /* 0x0000005f0a987212 */ /* 0x000fe200078e3cff */
[----:B------:R-:W-:Y:S01]  /*63d0*/  UIMAD UR6, UR11, UR6, URZ ;  /* 0x000000060b0672a4 */ /* 0x000fe2000f8e023f */
[----:B------:R-:W-:Y:S02]  /*63e0*/  LOP3.LUT R12, R13, 0x380, RZ, 0xc0, !PT ;  /* 0x000003800d0c7812 */ /* 0x000fe400078ec0ff */
[----:B------:R-:W-:Y:S01]  /*63f0*/  LOP3.LUT R20, R99, 0x380, RZ, 0xc0, !PT ;  /* 0x0000038063147812 */ /* 0x000fe200078ec0ff */
[----:B------:R-:W-:Y:S01]  /*6400*/  UIMAD UR6, UR10, UR7, UR6 ;  /* 0x000000070a0672a4 */ /* 0x000fe2000f8e0206 */
[----:B------:R-:W-:Y:S01]  /*6410*/  LOP3.LUT R10, R91, 0x380, RZ, 0xc0, !PT ;  /* 0x000003805b0a7812 */ /* 0x000fe200078ec0ff */
[----:B------:R-:W-:Y:S01]  /*6420*/  USHF.R.S32.HI UR7, URZ, 0x1f, UR41 ;  /* 0x0000001f3f077899 */ /* 0x000fe20008011429 */
[----:B------:R-:W-:Y:S01]  /*6430*/  SHF.R.U64 R12, R12, 0x3, RZ ;  /* 0x000000030c0c7819 */ /* 0x000fe200000012ff */
[----:B------:R-:W-:Y:S01]  /*6440*/  IMAD.U32 R11, RZ, RZ, UR5 ;  /* 0x00000005ff0b7e24 */ /* 0x000fe2000f8e00ff */
[----:B------:R-:W-:-:S02]  /*6450*/  SHF.R.U64 R20, R20, 0x3, RZ ;  /* 0x0000000314147819 */ /* 0x000fc400000012ff */
[----:B------:R-:W-:Y:S02]  /*6460*/  SHF.R.U64 R10, R10, 0x3, RZ ;  /* 0x000000030a0a7819 */ /* 0x000fe400000012ff */
[----:B------:R-:W-:Y:S01]  /*6470*/  LOP3.LUT R12, R12, R13, RZ, 0x3c, !PT ;  /* 0x0000000d0c0c7212 */ /* 0x000fe200078e3cff */
[----:B------:R-:W-:Y:S01]  /*6480*/  IMAD.X R13, RZ, RZ, R9, P3 ;  /* 0x000000ffff0d7224 */ /* 0x000fe200018e0609 */
[----:B------:R-:W-:Y:S02]  /*6490*/  LOP3.LUT R146, R20, R99, RZ, 0x3c, !PT ;  /* 0x0000006314927212 */ /* 0x000fe400078e3cff */
[----:B------:R-:W-:Y:S02]  /*64a0*/  LOP3.LUT R156, R10, R91, RZ, 0x3c, !PT ;  /* 0x0000005b0a9c7212 */ /* 0x000fe400078e3cff */
[----:B------:R-:W-:Y:S02]  /*64b0*/  LOP3.LUT R10, R21, 0x380, RZ, 0xc0, !PT ;  /* 0x00000380150a7812 */ /* 0x000fe400078ec0ff */
[----:B------:R-:W-:-:S02]  /*64c0*/  IADD3 R99, P3, R8, 0x8000, RZ ;  /* 0x0000800008637810 */ /* 0x000fc40007f7e0ff */
[----:B------:R-:W-:Y:S02]  /*64d0*/  SHF.R.U64 R10, R10, 0x3, RZ ;  /* 0x000000030a0a7819 */ /* 0x000fe400000012ff */
[----:B------:R-:W-:Y:S02]  /*64e0*/  LOP3.LUT R98, R99, 0x380, RZ, 0xc0, !PT ;  /* 0x0000038063627812 */ /* 0x000fe400078ec0ff */
[----:B------:R-:W-:Y:S01]  /*64f0*/  LOP3.LUT R164, R10, R21, RZ, 0x3c, !PT ;  /* 0x000000150aa47212 */ /* 0x000fe200078e3cff */
[----:B------:R-:W-:Y:S01]  /*6500*/  IMAD.U32 R10, RZ, RZ, UR4 ;  /* 0x00000004ff0a7e24 */ /* 0x000fe2000f8e00ff */
[----:B------:R-:W-:Y:S01]  /*6510*/  SHF.R.U64 R98, R98, 0x3, RZ ;  /* 0x0000000362627819 */ /* 0x000fe200000012ff */
[----:B------:R-:W-:Y:S01]  /*6520*/  UIADD3 UR4, UR5, UR6, URZ ;  /* 0x0000000605047290 */ /* 0x000fe2000fffe03f */
[----:B------:R-:W-:Y:S02]  /*6530*/  LOP3.LUT R21, R0, 0x380, RZ, 0xc0, !PT ;  /* 0x0000038000157812 */ /* 0x000fe400078ec0ff */
[----:B------:R-:W-:Y:S01]  /*6540*/  LOP3.LUT R98, R98, R99, RZ, 0x3c, !PT ;  /* 0x0000006362627212 */ /* 0x000fe200078e3cff */
[--C-:B------:R-:W-:Y:S01]  /*6550*/  IMAD.X R99, RZ, RZ, R9.reuse, P3 ;  /* 0x000000ffff637224 */ /* 0x100fe200018e0609 */
[----:B------:R-:W-:Y:S01]  /*6560*/  SHF.R.U64 R21, R21, 0x3, RZ ;  /* 0x0000000315157819 */ /* 0x000fe200000012ff */
[----:B------:R-:W-:Y:S01]  /*6570*/  IMAD.U32 R11, RZ, RZ, UR4 ;  /* 0x00000004ff0b7e24 */ /* 0x000fe2000f8e00ff */
[C---:B------:R-:W-:Y:S01]  /*6580*/  IADD3 R215, P3, R8.reuse, 0xf000, RZ ;  /* 0x0000f00008d77810 */ /* 0x040fe20007f7e0ff */
[----:B------:R-:W-:Y:S01]  /*6590*/  ULDC.64 UR4, c[0x0][0xb88] ;  /* 0x0002e20000047ab9 */ /* 0x000fe20000000a00 */
[----:B------:R-:W-:Y:S01]  /*65a0*/  LOP3.LUT R168, R21, R0, RZ, 0x3c, !PT ;  /* 0x0000000015a87212 */ /* 0x000fe200078e3cff */
[----:B------:R-:W-:Y:S01]  /*65b0*/  ULDC UR6, c[0x0][0xa88] ;  /* 0x0002a20000067ab9 */ /* 0x000fe20000000800 */
[----:B------:R-:W-:Y:S01]  /*65c0*/  LOP3.LUT R0, R215, 0x380, RZ, 0xc0, !PT ;  /* 0x00000380d7007812 */ /* 0x000fe200078ec0ff */
[----:B------:R-:W-:Y:S01]  /*65d0*/  IMAD.X R127, RZ, RZ, R9, P3 ;  /* 0x000000ffff7f7224 */ /* 0x000fe200018e0609 */
[----:B------:R-:W-:-:S02]  /*65e0*/  IADD3 R95, P2, R8, 0x7000, RZ ;  /* 0x00007000085f7810 */ /* 0x000fc40007f5e0ff */
[----:B------:R-:W-:Y:S02]  /*65f0*/  SHF.R.U64 R0, R0, 0x3, RZ ;  /* 0x0000000300007819 */ /* 0x000fe400000012ff */
[----:B------:R-:W-:Y:S02]  /*6600*/  LOP3.LUT R94, R95, 0x380, RZ, 0xc0, !PT ;  /* 0x000003805f5e7812 */ /* 0x000fe400078ec0ff */
[----:B------:R-:W-:Y:S02]  /*6610*/  LOP3.LUT R126, R0, R215, RZ, 0x3c, !PT ;  /* 0x000000d7007e7212 */ /* 0x000fe400078e3cff */
[----:B------:R-:W0:Y:S01]  /*6620*/  LDC R0, c[0x0][0xbe8] ;  /* 0x0002fa00ff007b82 */ /* 0x000e220000000800 */
[----:B------:R-:W-:Y:S02]  /*6630*/  SHF.R.U64 R94, R94, 0x3, RZ ;  /* 0x000000035e5e7819 */ /* 0x000fe400000012ff */
[----:B------:R-:W-:Y:S02]  /*6640*/  LOP3.LUT R4, R57, 0x380, RZ, 0xc0, !PT ;  /* 0x0000038039047812 */ /* 0x000fe400078ec0ff */
[----:B------:R-:W-:Y:S01]  /*6650*/  LOP3.LUT R94, R94, R95, RZ, 0x3c, !PT ;  /* 0x0000005f5e5e7212 */ /* 0x000fe200078e3cff */
[----:B------:R-:W-:Y:S01]  /*6660*/  IMAD.X R95, RZ, RZ, R9, P2 ;  /* 0x000000ffff5f7224 */ /* 0x000fe200010e0609 */
[----:B------:R-:W-:-:S02]  /*6670*/  IADD3 R123, P2, R8, 0xe000, RZ ;  /* 0x0000e000087b7810 */ /* 0x000fc40007f5e0ff */
[----:B------:R-:W-:Y:S02]  /*6680*/  SHF.R.U64 R4, R4, 0x3, RZ ;  /* 0x0000000304047819 */ /* 0x000fe400000012ff */
[----:B------:R-:W-:Y:S02]  /*6690*/  LOP3.LUT R122, R123, 0x380, RZ, 0xc0, !PT ;  /* 0x000003807b7a7812 */ /* 0x000fe400078ec0ff */
[----:B------:R-:W-:Y:S02]  /*66a0*/  F2FP.BF16.F32.PACK_AB R24, R25, R24 ;  /* 0x000000181918723e */ /* 0x000fe400000010ff */
[----:B------:R-:W-:Y:S02]  /*66b0*/  SHF.R.U64 R122, R122, 0x3, RZ ;  /* 0x000000037a7a7819 */ /* 0x000fe400000012ff */
[----:B------:R-:W-:Y:S02]  /*66c0*/  F2FP.BF16.F32.PACK_AB R25, R27, R26 ;  /* 0x0000001a1b19723e */ /* 0x000fe400000010ff */
[----:B------:R-:W-:Y:S01]  /*66d0*/  LOP3.LUT R122, R122, R123, RZ, 0x3c, !PT ;  /* 0x0000007b7a7a7212 */ /* 0x000fe200078e3cff */
[----:B------:R-:W-:Y:S01]  /*66e0*/  IMAD.X R123, RZ, RZ, R9, P2 ;  /* 0x000000ffff7b7224 */ /* 0x000fe200010e0609 */
[----:B------:R-:W-:-:S02]  /*66f0*/  F2FP.BF16.F32.PACK_AB R27, R31, R30 ;  /* 0x0000001e1f1b723e */ /* 0x000fc400000010ff */
[----:B------:R-:W1:Y:S01]  /*6700*/  LDC R31, c[0x0][0xc38] ;  /* 0x00030e00ff1f7b82 */ /* 0x000e620000000800 */
[----:B0-----:R-:W-:Y:S02]  /*6710*/  ISETP.NE.AND P2, PT, R0, 0x1, PT ;  /* 0x000000010000780c */ /* 0x001fe40003f45270 */
[----:B------:R-:W-:Y:S02]  /*6720*/  LOP3.LUT R158, R4, R57, RZ, 0x3c, !PT ;  /* 0x00000039049e7212 */ /* 0x000fe400078e3cff */
[----:B------:R-:W-:Y:S02]  /*6730*/  LOP3.LUT R4, R15, 0x380, RZ, 0xc0, !PT ;  /* 0x000003800f047812 */ /* 0x000fe400078ec0ff */
[----:B------:R-:W-:Y:S02]  /*6740*/  MOV R170, R170 ;  /* 0x000000aa00aa7202 */ /* 0x000fe40000000f00 */
[----:B------:R-:W-:Y:S02]  /*6750*/  F2FP.BF16.F32.PACK_AB R26, R187, R28 ;  /* 0x0000001cbb1a723e */ /* 0x000fe400000010ff */
[----:B------:R-:W-:-:S02]  /*6760*/  SHF.R.U64 R4, R4, 0x3, RZ ;  /* 0x0000000304047819 */ /* 0x000fc400000012ff */
[----:B------:R-:W-:Y:S01]  /*6770*/  IADD3 R57, P0, R8, 0x5000, RZ ;  /* 0x0000500008397810 */ /* 0x000fe20007f1e0ff */
[----:B------:R0:W-:Y:S01]  /*6780*/  STSM.16.M88.4 [R170], R24 ;  /* 0x00000018aa007844 */ /* 0x0001e20000000200 */
[----:B------:R-:W-:Y:S02]  /*6790*/  LOP3.LUT R160, R4, R15, RZ, 0x3c, !PT ;  /* 0x0000000f04a07212 */ /* 0x000fe400078e3cff */
[----:B------:R-:W-:Y:S02]  /*67a0*/  LOP3.LUT R4, R53, 0x380, RZ, 0xc0, !PT ;  /* 0x0000038035047812 */ /* 0x000fe400078ec0ff */
[----:B------:R-:W-:Y:S02]  /*67b0*/  F2FP.BF16.F32.PACK_AB R32, R33, R32 ;  /* 0x000000202120723e */ /* 0x000fe400000010ff */
[----:B------:R-:W-:Y:S02]  /*67c0*/  SHF.R.U64 R4, R4, 0x3, RZ ;  /* 0x0000000304047819 */ /* 0x000fe400000012ff */
[----:B------:R-:W-:-:S02]  /*67d0*/  F2FP.BF16.F32.PACK_AB R33, R35, R34 ;  /* 0x000000222321723e */ /* 0x000fc400000010ff */
[----:B------:R-:W-:Y:S01]  /*67e0*/  LOP3.LUT R166, R4, R53, RZ, 0x3c, !PT ;  /* 0x0000003504a67212 */ /* 0x000fe200078e3cff */
[----:B------:R-:W-:Y:S01]  /*67f0*/  IMAD R4, RZ, RZ, -UR46 ;  /* 0x8000002eff047e24 */ /* 0x000fe2000f8e02ff */
[----:B------:R-:W-:Y:S02]  /*6800*/  IADD3 R91, P1, R8, 0x6000, RZ ;  /* 0x00006000085b7810 */ /* 0x000fe40007f3e0ff */
[----:B------:R-:W-:Y:S01]  /*6810*/  LOP3.LUT R56, R57, 0x380, RZ, 0xc0, !PT ;  /* 0x0000038039387812 */ /* 0x000fe200078ec0ff */
[----:B0-----:R-:W0:Y:S01]  /*6820*/  @P2 LDC R24, c[0x0][0xbec] ;  /* 0x0002fb00ff182b82 */ /* 0x001e220000000800 */
[----:B-1----:R-:W-:Y:S01]  /*6830*/  IMAD R4, R31, R4, UR39 ;  /* 0x000000271f047e24 */ /* 0x002fe2000f8e0204 */
[----:B------:R-:W-:Y:S02]  /*6840*/  F2FP.BF16.F32.PACK_AB R35, R39, R38 ;  /* 0x000000262723723e */ /* 0x000fe400000010ff */
[----:B------:R-:W-:Y:S01]  /*6850*/  LOP3.LUT R90, R91, 0x380, RZ, 0xc0, !PT ;  /* 0x000003805b5a7812 */ /* 0x000fe200078ec0ff */
[----:B------:R-:W-:Y:S01]  /*6860*/  IMAD R39, R4, 0x80, R210 ;  /* 0x0000008004277824 */ /* 0x000fe200078e02d2 */
[----:B------:R-:W-:-:S02]  /*6870*/  SHF.R.U64 R56, R56, 0x3, RZ ;  /* 0x0000000338387819 */ /* 0x000fc400000012ff */
[----:B------:R-:W1:Y:S01]  /*6880*/  @P2 LDC R25, c[0x0][0xbf0] ;  /* 0x0002fc00ff192b82 */ /* 0x000e620000000800 */
[----:B------:R-:W-:Y:S02]  /*6890*/  SHF.R.U64 R90, R90, 0x3, RZ ;  /* 0x000000035a5a7819 */ /* 0x000fe400000012ff */
[----:B------:R-:W-:Y:S01]  /*68a0*/  LOP3.LUT R56, R56, R57, RZ, 0x3c, !PT ;  /* 0x0000003938387212 */ /* 0x000fe200078e3cff */
[----:B------:R-:W-:Y:S01]  /*68b0*/  IMAD.X R57, RZ, RZ, R9, P0 ;  /* 0x000000ffff397224 */ /* 0x000fe200000e0609 */
[----:B------:R-:W-:Y:S01]  /*68c0*/  F2FP.BF16.F32.PACK_AB R34, R37, R36 ;  /* 0x000000242522723e */ /* 0x000fe200000010ff */
[----:B------:R-:W-:Y:S01]  /*68d0*/  IMAD.MOV.U32 R37, RZ, RZ, R39 ;  /* 0x000000ffff257224 */ /* 0x000fe200078e0027 */
[----:B------:R-:W-:Y:S01]  /*68e0*/  MOV R150, R150 ;  /* 0x0000009600967202 */ /* 0x000fe20000000f00 */
[----:B------:R-:W2:Y:S01]  /*68f0*/  LDC.64 R30, c[0x0][0xb98] ;  /* 0x0002e600ff1e7b82 */ /* 0x000ea20000000a00 */
[----:B------:R-:W-:Y:S02]  /*6900*/  IADD3 R115, P0, R8, 0xc000, RZ ;  /* 0x0000c00008737810 */ /* 0x000fe40007f1e0ff */
[----:B------:R-:W-:Y:S01]  /*6910*/  LOP3.LUT R90, R90, R91, RZ, 0x3c, !PT ;  /* 0x0000005b5a5a7212 */ /* 0x000fe200078e3cff */
[----:B------:R-:W-:Y:S01]  /*6920*/  IMAD.X R91, RZ, RZ, R9, P1 ;  /* 0x000000ffff5b7224 */ /* 0x000fe200008e0609 */
[----:B------:R-:W-:Y:S01]  /*6930*/  F2FP.BF16.F32.PACK_AB R40, R41, R40 ;  /* 0x000000282928723e */ /* 0x000fe200000010ff */
[----:B------:R3:W-:Y:S01]  /*6940*/  STSM.16.M88.4 [R150], R32 ;  /* 0x0000002096007844 */ /* 0x0007e20000000200 */
[----:B------:R-:W-:Y:S01]  /*6950*/  IADD3 R119, P1, R8, 0xd000, RZ ;  /* 0x0000d00008777810 */ /* 0x000fe20007f3e0ff */
[----:B0-----:R-:W-:Y:S01]  /*6960*/  @P2 IMAD.HI.U32 R24, R39, R24, RZ ;  /* 0x0000001827182227 */ /* 0x001fe200078e00ff */
[----:B------:R-:W-:-:S02]  /*6970*/  LOP3.LUT R114, R115, 0x380, RZ, 0xc0, !PT ;  /* 0x0000038073727812 */ /* 0x000fc400078ec0ff */
[----:B------:R-:W-:Y:S02]  /*6980*/  F2FP.BF16.F32.PACK_AB R41, R43, R42 ;  /* 0x0000002a2b29723e */ /* 0x000fe400000010ff */
[----:B------:R-:W-:Y:S02]  /*6990*/  F2FP.BF16.F32.PACK_AB R48, R49, R48 ;  /* 0x000000303130723e */ /* 0x000fe400000010ff */
[----:B------:R-:W-:Y:S02]  /*69a0*/  LOP3.LUT R52, R111, 0x380, RZ, 0xc0, !PT ;  /* 0x000003806f347812 */ /* 0x000fe400078ec0ff */
[----:B-1----:R-:W-:Y:S02]  /*69b0*/  @P2 SHF.R.U32.HI R37, RZ, R25, R24 ;  /* 0x00000019ff252219 */ /* 0x002fe40000011618 */
[----:B------:R-:W-:Y:S02]  /*69c0*/  MOV R160, R160 ;  /* 0x000000a000a07202 */ /* 0x000fe40000000f00 */
[----:B------:R-:W-:Y:S01]  /*69d0*/  F2FP.BF16.F32.PACK_AB R42, R45, R44 ;  /* 0x0000002c2d2a723e */ /* 0x000fe200000010ff */
[----:B---3--:R-:W-:Y:S01]  /*69e0*/  IMAD.MOV R33, RZ, RZ, -R37 ;  /* 0x000000ffff217224 */ /* 0x008fe200078e0a25 */
[----:B------:R-:W-:Y:S01]  /*69f0*/  F2FP.BF16.F32.PACK_AB R43, R47, R46 ;  /* 0x0000002e2f2b723e */ /* 0x000fe200000010ff */
[----:B--2---:R-:W-:Y:S01]  /*6a00*/  IMAD R28, R30, UR7, RZ ;  /* 0x000000071e1c7c24 */ /* 0x004fe2000f8e02ff */
[----:B------:R-:W-:Y:S01]  /*6a10*/  F2FP.BF16.F32.PACK_AB R49, R51, R50 ;  /* 0x000000323331723e */ /* 0x000fe200000010ff */
[----:B------:R-:W-:Y:S01]  /*6a20*/  IMAD R33, R0, R33, R39 ;  /* 0x0000002100217224 */ /* 0x000fe200078e0227 */
[----:B------:R-:W-:Y:S01]  /*6a30*/  MOV R168, R168 ;  /* 0x000000a800a87202 */ /* 0x000fe20000000f00 */
[----:B------:R-:W-:Y:S01]  /*6a40*/  IMAD.WIDE.U32 R10, R30, UR41, R10 ;  /* 0x000000291e0a7c25 */ /* 0x000fe2000f8e000a */
[----:B------:R-:W-:Y:S01]  /*6a50*/  F2FP.BF16.F32.PACK_AB R50, R204, R189 ;  /* 0x000000bdcc32723e */ /* 0x000fe200000010ff */
[----:B------:R-:W-:Y:S01]  /*6a60*/  STSM.16.M88.4 [R160], R40 ;  /* 0x00000028a0007844 */ /* 0x000fe20000000200 */
[----:B------:R-:W-:Y:S01]  /*6a70*/  F2FP.BF16.F32.PACK_AB R51, R55, R54 ;  /* 0x000000363733723e */ /* 0x000fe200000010ff */
[----:B------:R-:W-:Y:S01]  /*6a80*/  IMAD R28, R31, UR41, R28 ;  /* 0x000000291f1c7c24 */ /* 0x000fe2000f8e021c */
[----:B------:R-:W-:Y:S01]  /*6a90*/  MOV R166, R166 ;  /* 0x000000a600a67202 */ /* 0x000fe20000000f00 */
[----:B------:R-:W-:Y:S01]  /*6aa0*/  IMAD R32, R4, 0x80, R208 ;  /* 0x0000008004207824 */ /* 0x000fe200078e02d0 */
[----:B------:R-:W-:Y:S01]  /*6ab0*/  F2FP.BF16.F32.PACK_AB R24, R203, R188 ;  /* 0x000000bccb18723e */ /* 0x000fe200000010ff */
[----:B------:R-:W-:Y:S01]  /*6ac0*/  STSM.16.M88.4 [R168], R48 ;  /* 0x00000030a8007844 */ /* 0x000fe20000000200 */
[----:B------:R-:W-:-:S02]  /*6ad0*/  F2FP.BF16.F32.PACK_AB R25, R59, R58 ;  /* 0x0000003a3b19723e */ /* 0x000fc400000010ff */
[----:B------:R-:W-:Y:S02]  /*6ae0*/  F2FP.BF16.F32.PACK_AB R26, R202, R60 ;  /* 0x0000003cca1a723e */ /* 0x000fe400000010ff */
[----:B------:R-:W-:Y:S02]  /*6af0*/  F2FP.BF16.F32.PACK_AB R27, R63, R62 ;  /* 0x0000003e3f1b723e */ /* 0x000fe400000010ff */
[----:B------:R-:W-:Y:S02]  /*6b00*/  LOP3.LUT R118, R119, 0x380, RZ, 0xc0, !PT ;  /* 0x0000038077767812 */ /* 0x000fe400078ec0ff */
[----:B------:R-:W-:Y:S01]  /*6b10*/  SHF.R.U64 R114, R114, 0x3, RZ ;  /* 0x0000000372727819 */ /* 0x000fe200000012ff */
[----:B------:R0:W-:Y:S01]  /*6b20*/  STSM.16.M88.4 [R166], R24 ;  /* 0x00000018a6007844 */ /* 0x0001e20000000200 */
[----:B------:R-:W-:Y:S02]  /*6b30*/  SHF.R.U64 R52, R52, 0x3, RZ ;  /* 0x0000000334347819 */ /* 0x000fe400000012ff */
[----:B------:R-:W-:-:S02]  /*6b40*/  IADD3 R15, P4, R8, 0x2000, RZ ;  /* 0x00002000080f7810 */ /* 0x000fc40007f9e0ff */
[C---:B------:R-:W-:Y:S02]  /*6b50*/  IADD3 R21, P5, R8.reuse, 0x3000, RZ ;  /* 0x0000300008157810 */ /* 0x040fe40007fbe0ff */
[----:B------:R-:W-:Y:S02]  /*6b60*/  IADD3 R53, P6, R8, 0x4000, RZ ;  /* 0x0000400008357810 */ /* 0x000fe40007fde0ff */
[----:B------:R-:W-:Y:S02]  /*6b70*/  SHF.R.U64 R118, R118, 0x3, RZ ;  /* 0x0000000376767819 */ /* 0x000fe400000012ff */
[----:B------:R-:W-:Y:S01]  /*6b80*/  LOP3.LUT R114, R114, R115, RZ, 0x3c, !PT ;  /* 0x0000007372727212 */ /* 0x000fe200078e3cff */
[----:B------:R-:W-:Y:S01]  /*6b90*/  IMAD.X R115, RZ, RZ, R9, P0 ;  /* 0x000000ffff737224 */ /* 0x000fe200000e0609 */
[----:B------:R-:W-:Y:S02]  /*6ba0*/  F2FP.BF16.F32.PACK_AB R64, R65, R64 ;  /* 0x000000404140723e */ /* 0x000fe400000010ff */
[----:B------:R-:W-:-:S02]  /*6bb0*/  LOP3.LUT R134, R52, R111, RZ, 0x3c, !PT ;  /* 0x0000006f34867212 */ /* 0x000fc400078e3cff */
[----:B------:R-:W-:Y:S02]  /*6bc0*/  F2FP.BF16.F32.PACK_AB R65, R67, R66 ;  /* 0x000000424341723e */ /* 0x000fe400000010ff */
[----:B------:R-:W-:Y:S02]  /*6bd0*/  F2FP.BF16.F32.PACK_AB R72, R73, R72 ;  /* 0x000000484948723e */ /* 0x000fe400000010ff */
[----:B0-----:R-:W-:Y:S02]  /*6be0*/  F2FP.BF16.F32.PACK_AB R25, R7, R23 ;  /* 0x000000170719723e */ /* 0x001fe400000010ff */
[----:B------:R-:W-:Y:S02]  /*6bf0*/  LOP3.LUT R14, R15, 0x380, RZ, 0xc0, !PT ;  /* 0x000003800f0e7812 */ /* 0x000fe400078ec0ff */
[----:B------:R-:W-:Y:S02]  /*6c00*/  LOP3.LUT R20, R21, 0x380, RZ, 0xc0, !PT ;  /* 0x0000038015147812 */ /* 0x000fe400078ec0ff */
[----:B------:R-:W-:-:S02]  /*6c10*/  LOP3.LUT R52, R53, 0x380, RZ, 0xc0, !PT ;  /* 0x0000038035347812 */ /* 0x000fc400078ec0ff */
[----:B------:R-:W-:Y:S02]  /*6c20*/  MOV R164, R164 ;  /* 0x000000a400a47202 */ /* 0x000fe40000000f00 */
[----:B------:R-:W-:Y:S02]  /*6c30*/  F2FP.BF16.F32.PACK_AB R66, R201, R68 ;  /* 0x00000044c942723e */ /* 0x000fe400000010ff */
[----:B------:R-:W-:Y:S02]  /*6c40*/  F2FP.BF16.F32.PACK_AB R67, R71, R70 ;  /* 0x000000464743723e */ /* 0x000fe400000010ff */
[----:B------:R-:W-:Y:S02]  /*6c50*/  F2FP.BF16.F32.PACK_AB R73, R75, R74 ;  /* 0x0000004a4b49723e */ /* 0x000fe400000010ff */
[----:B------:R-:W-:Y:S01]  /*6c60*/  F2FP.BF16.F32.PACK_AB R80, R81, R80 ;  /* 0x000000505150723e */ /* 0x000fe200000010ff */
[----:B------:R-:W-:Y:S01]  /*6c70*/  STSM.16.M88.4 [R164], R64 ;  /* 0x00000040a4007844 */ /* 0x000fe20000000200 */
[----:B------:R-:W-:-:S02]  /*6c80*/  SHF.R.S32.HI R23, RZ, 0x1f, R37 ;  /* 0x0000001fff177819 */ /* 0x000fc40000011425 */
[----:B------:R-:W-:Y:S02]  /*6c90*/  SHF.R.S32.HI R7, RZ, 0x1f, R33 ;  /* 0x0000001fff077819 */ /* 0x000fe40000011421 */
[----:B------:R-:W-:Y:S02]  /*6ca0*/  IADD3 R10, P0, R37, R10, RZ ;  /* 0x0000000a250a7210 */ /* 0x000fe40007f1e0ff */
[----:B------:R-:W-:Y:S02]  /*6cb0*/  MOV R162, R162 ;  /* 0x000000a200a27202 */ /* 0x000fe40000000f00 */
[----:B------:R-:W-:Y:S02]  /*6cc0*/  F2FP.BF16.F32.PACK_AB R74, R200, R76 ;  /* 0x0000004cc84a723e */ /* 0x000fe400000010ff */
[----:B------:R-:W-:Y:S02]  /*6cd0*/  F2FP.BF16.F32.PACK_AB R75, R79, R78 ;  /* 0x0000004e4f4b723e */ /* 0x000fe400000010ff */
[----:B------:R-:W-:-:S02]  /*6ce0*/  F2FP.BF16.F32.PACK_AB R81, R83, R82 ;  /* 0x000000525351723e */ /* 0x000fc400000010ff */
[----:B------:R-:W-:Y:S01]  /*6cf0*/  LOP3.LUT R118, R118, R119, RZ, 0x3c, !PT ;  /* 0x0000007776767212 */ /* 0x000fe200078e3cff */
[----:B------:R-:W-:Y:S01]  /*6d00*/  STSM.16.M88.4 [R162], R72 ;  /* 0x00000048a2007844 */ /* 0x000fe20000000200 */
[----:B------:R-:W-:Y:S02]  /*6d10*/  MOV R158, R158 ;  /* 0x0000009e009e7202 */ /* 0x000fe40000000f00 */
[----:B------:R-:W-:Y:S02]  /*6d20*/  F2FP.BF16.F32.PACK_AB R82, R199, R84 ;  /* 0x00000054c752723e */ /* 0x000fe400000010ff */
[----:B------:R-:W-:Y:S02]  /*6d30*/  F2FP.BF16.F32.PACK_AB R83, R87, R86 ;  /* 0x000000565753723e */ /* 0x000fe400000010ff */
[----:B------:R-:W-:Y:S02]  /*6d40*/  LOP3.LUT R119, R8, 0x380, RZ, 0xc0, !PT ;  /* 0x0000038008777812 */ /* 0x000fe400078ec0ff */
[----:B------:R-:W-:Y:S01]  /*6d50*/  MOV R156, R156 ;  /* 0x0000009c009c7202 */ /* 0x000fe20000000f00 */
[----:B------:R-:W-:Y:S01]  /*6d60*/  STSM.16.M88.4 [R158], R80 ;  /* 0x000000509e007844 */ /* 0x000fe20000000200 */
[----:B------:R-:W-:-:S02]  /*6d70*/  F2FP.BF16.F32.PACK_AB R24, R198, R88 ;  /* 0x00000058c618723e */ /* 0x000fc400000010ff */
[----:B------:R-:W-:Y:S02]  /*6d80*/  F2FP.BF16.F32.PACK_AB R26, R197, R92 ;  /* 0x0000005cc51a723e */ /* 0x000fe400000010ff */
[----:B------:R-:W-:Y:S02]  /*6d90*/  F2FP.BF16.F32.PACK_AB R27, R29, R61 ;  /* 0x0000003d1d1b723e */ /* 0x000fe400000010ff */
[----:B------:R-:W-:Y:S02]  /*6da0*/  SHF.R.U64 R14, R14, 0x3, RZ ;  /* 0x000000030e0e7819 */ /* 0x000fe400000012ff */
[----:B------:R-:W-:Y:S01]  /*6db0*/  SHF.R.U64 R20, R20, 0x3, RZ ;  /* 0x0000000314147819 */ /* 0x000fe200000012ff */
[----:B------:R0:W-:Y:S01]  /*6dc0*/  STSM.16.M88.4 [R156], R24 ;  /* 0x000000189c007844 */ /* 0x0001e20000000200 */
[----:B------:R-:W-:Y:S02]  /*6dd0*/  SHF.R.U64 R52, R52, 0x3, RZ ;  /* 0x0000000334347819 */ /* 0x000fe400000012ff */
[----:B------:R-:W-:Y:S01]  /*6de0*/  IADD3.X R11, R23, R11, R28, P0, !PT ;  /* 0x0000000b170b7210 */ /* 0x000fe200007fe41c */
[----:B------:R-:W-:Y:S01]  /*6df0*/  IMAD R28, R7, UR4, RZ ;  /* 0x00000004071c7c24 */ /* 0x000fe2000f8e02ff */
[----:B------:R-:W-:Y:S01]  /*6e00*/  SHF.R.U64 R119, R119, 0x3, RZ ;  /* 0x0000000377777819 */ /* 0x000fe200000012ff */
[----:B------:R-:W-:Y:S01]  /*6e10*/  IMAD R7, R0, UR6, RZ ;  /* 0x0000000600077c24 */ /* 0x000fe2000f8e02ff */
[----:B------:R-:W-:Y:S01]  /*6e20*/  LOP3.LUT R14, R14, R15, RZ, 0x3c, !PT ;  /* 0x0000000f0e0e7212 */ /* 0x000fe200078e3cff */
[--C-:B------:R-:W-:Y:S01]  /*6e30*/  IMAD.X R15, RZ, RZ, R9.reuse, P4 ;  /* 0x000000ffff0f7224 */ /* 0x100fe200020e0609 */
[----:B------:R-:W-:Y:S01]  /*6e40*/  LOP3.LUT R20, R20, R21, RZ, 0x3c, !PT ;  /* 0x0000001514147212 */ /* 0x000fe200078e3cff */
[--C-:B------:R-:W-:Y:S01]  /*6e50*/  IMAD.X R21, RZ, RZ, R9.reuse, P5 ;  /* 0x000000ffff157224 */ /* 0x100fe200028e0609 */
[----:B------:R-:W-:Y:S01]  /*6e60*/  LOP3.LUT R52, R52, R53, RZ, 0x3c, !PT ;  /* 0x0000003534347212 */ /* 0x000fe200078e3cff */
[----:B------:R-:W-:Y:S01]  /*6e70*/  IMAD.X R53, RZ, RZ, R9, P6 ;  /* 0x000000ffff357224 */ /* 0x000fe200030e0609 */
[----:B------:R-:W-:Y:S01]  /*6e80*/  MOV R154, R154 ;  /* 0x0000009a009a7202 */ /* 0x000fe20000000f00 */
[----:B------:R-:W-:Y:S01]  /*6e90*/  IMAD R23, R33, UR5, R28 ;  /* 0x0000000521177c24 */ /* 0x000fe2000f8e021c */
[----:B------:R-:W-:Y:S01]  /*6ea0*/  F2FP.BF16.F32.PACK_AB R68, R196, R96 ;  /* 0x00000060c444723e */ /* 0x000fe200000010ff */
[----:B0-----:R-:W-:Y:S01]  /*6eb0*/  VIADD R24, R32, 0x8 ;  /* 0x0000000820187836 */ /* 0x001fe20000000000 */
[----:B------:R-:W-:Y:S01]  /*6ec0*/  F2FP.BF16.F32.PACK_AB R69, R69, R77 ;  /* 0x0000004d4545723e */ /* 0x000fe200000010ff */
[----:B------:R-:W-:Y:S01]  /*6ed0*/  IMAD.WIDE.U32 R10, R33, UR4, R10 ;  /* 0x00000004210a7c25 */ /* 0x000fe2000f8e000a */
[----:B------:R-:W-:Y:S01]  /*6ee0*/  F2FP.BF16.F32.PACK_AB R70, R195, R100 ;  /* 0x00000064c346723e */ /* 0x000fe200000010ff */
[----:B------:R-:W-:Y:S01]  /*6ef0*/  ULDC.64 UR4, c[0x0][0xb50] ;  /* 0x0002d40000047ab9 */ /* 0x000fe20000000a00 */
[----:B------:R-:W-:Y:S01]  /*6f00*/  F2FP.BF16.F32.PACK_AB R71, R85, R89 ;  /* 0x000000595547723e */ /* 0x000fe200000010ff */
[----:B------:R-:W-:Y:S01]  /*6f10*/  IMAD.IADD R11, R11, 0x1, R23 ;  /* 0x000000010b0b7824 */ /* 0x000fe200078e0217 */
[----:B------:R-:W-:-:S02]  /*6f20*/  LOP3.LUT P0, RZ, R205, 0x3, RZ, 0xc0, !PT ;  /* 0x00000003cdff7812 */ /* 0x000fc4000780c0ff */
[C---:B------:R-:W-:Y:S01]  /*6f30*/  IADD3 R103, P4, R8.reuse, 0x9000, RZ ;  /* 0x0000900008677810 */ /* 0x040fe20007f9e0ff */
[----:B------:R-:W-:Y:S01]  /*6f40*/  STSM.16.M88.4 [R154], R68 ;  /* 0x000000449a007844 */ /* 0x000fe20000000200 */
[C---:B------:R-:W-:Y:S02]  /*6f50*/  IADD3 R107, P5, R8.reuse, 0xa000, RZ ;  /* 0x0000a000086b7810 */ /* 0x040fe40007fbe0ff */
[----:B------:R-:W-:Y:S02]  /*6f60*/  IADD3 R111, P6, R8, 0xb000, RZ ;  /* 0x0000b000086f7810 */ /* 0x000fe40007fde0ff */
[----:B------:R-:W-:Y:S02]  /*6f70*/  MOV R152, R152 ;  /* 0x0000009800987202 */ /* 0x000fe40000000f00 */
[----:B------:R-:W-:Y:S02]  /*6f80*/  F2FP.BF16.F32.PACK_AB R28, R194, R104 ;  /* 0x00000068c21c723e */ /* 0x000fe400000010ff */
[----:B------:R-:W-:-:S02]  /*6f90*/  F2FP.BF16.F32.PACK_AB R29, R93, R97 ;  /* 0x000000615d1d723e */ /* 0x000fc400000010ff */
[----:B------:R-:W-:Y:S02]  /*6fa0*/  F2FP.BF16.F32.PACK_AB R30, R193, R108 ;  /* 0x0000006cc11e723e */ /* 0x000fe400000010ff */
[----:B------:R-:W-:Y:S02]  /*6fb0*/  F2FP.BF16.F32.PACK_AB R31, R101, R105 ;  /* 0x00000069651f723e */ /* 0x000fe400000010ff */
[----:B------:R-:W-:Y:S01]  /*6fc0*/  LOP3.LUT R8, R119, R8, RZ, 0x3c, !PT ;  /* 0x0000000877087212 */ /* 0x000fe200078e3cff */
[----:B------:R-:W-:Y:S01]  /*6fd0*/  IMAD.X R119, RZ, RZ, R9, P1 ;  /* 0x000000ffff777224 */ /* 0x000fe200008e0609 */
[-C--:B------:R-:W-:Y:S01]  /*6fe0*/  ISETP.GE.OR P1, PT, R32, R7.reuse, P0 ;  /* 0x000000072000720c */ /* 0x080fe20000726670 */
[----:B------:R0:W-:Y:S01]  /*6ff0*/  STSM.16.M88.4 [R152], R28 ;  /* 0x0000001c98007844 */ /* 0x0001e20000000200 */
[----:B------:R-:W-:Y:S02]  /*7000*/  ISETP.GE.OR P0, PT, R24, R7, P0 ;  /* 0x000000071800720c */ /* 0x000fe40000706670 */
[----:B------:R-:W-:-:S02]  /*7010*/  MOV R146, R146 ;  /* 0x0000009200927202 */ /* 0x000fc40000000f00 */
[----:B------:R-:W-:Y:S02]  /*7020*/  F2FP.BF16.F32.PACK_AB R24, R192, R112 ;  /* 0x00000070c018723e */ /* 0x000fe400000010ff */
[----:B------:R-:W-:Y:S02]  /*7030*/  F2FP.BF16.F32.PACK_AB R25, R109, R113 ;  /* 0x000000716d19723e */ /* 0x000fe400000010ff */
[----:B------:R-:W-:Y:S02]  /*7040*/  F2FP.BF16.F32.PACK_AB R26, R191, R116 ;  /* 0x00000074bf1a723e */ /* 0x000fe400000010ff */
[----:B------:R-:W-:Y:S02]  /*7050*/  F2FP.BF16.F32.PACK_AB R27, R117, R121 ;  /* 0x00000079751b723e */ /* 0x000fe400000010ff */
[----:B------:R-:W-:Y:S02]  /*7060*/  MOV R142, R142 ;  /* 0x0000008e008e7202 */ /* 0x000fe40000000f00 */
[----:B------:R-:W-:Y:S01]  /*7070*/  LEA R23, P3, R10, UR4, 0x2 ;  /* 0x000000040a177c11 */ /* 0x000fe2000f8610ff */
[----:B------:R-:W-:Y:S01]  /*7080*/  STSM.16.M88.4 [R146], R24 ;  /* 0x0000001892007844 */ /* 0x000fe20000000200 */
[----:B0-----:R-:W-:-:S02]  /*7090*/  F2FP.BF16.F32.PACK_AB R28, R190, R120 ;  /* 0x00000078be1c723e */ /* 0x001fc400000010ff */
[----:B------:R-:W-:Y:S01]  /*70a0*/  F2FP.BF16.F32.PACK_AB R29, R172, R173 ;  /* 0x000000adac1d723e */ /* 0x000fe200000010ff */
[----:B------:R-:W-:Y:S01]  /*70b0*/  SHFL.IDX PT, R48, R23, RZ, 0x1c1f ;  /* 0x001c1fff17307589 */ /* 0x000fe200000e0000 */
[----:B------:R-:W-:Y:S02]  /*70c0*/  F2FP.BF16.F32.PACK_AB R30, R125, R124 ;  /* 0x0000007c7d1e723e */ /* 0x000fe400000010ff */
[----:B------:R-:W-:Y:S01]  /*70d0*/  F2FP.BF16.F32.PACK_AB R31, R174, R175 ;  /* 0x000000afae1f723e */ /* 0x000fe200000010ff */
[----:B------:R-:W-:Y:S01]  /*70e0*/  SHFL.IDX PT, R50, R23, 0x1, 0x1c1f ;  /* 0x003c1f0017327f89 */ /* 0x000fe200000e0000 */
[----:B------:R-:W-:Y:S02]  /*70f0*/  MOV R138, R138 ;  /* 0x0000008a008a7202 */ /* 0x000fe40000000f00 */
[----:B------:R-:W-:Y:S01]  /*7100*/  F2FP.BF16.F32.PACK_AB R32, R129, R128 ;  /* 0x000000808120723e */ /* 0x000fe200000010ff */
[----:B------:R-:W-:Y:S01]  /*7110*/  STSM.16.M88.4 [R142], R28 ;  /* 0x0000001c8e007844 */ /* 0x000fe20000000200 */
[----:B------:R-:W-:-:S02]  /*7120*/  F2FP.BF16.F32.PACK_AB R33, R176, R177 ;  /* 0x000000b1b021723e */ /* 0x000fc400000010ff */
[----:B------:R-:W-:Y:S02]  /*7130*/  F2FP.BF16.F32.PACK_AB R34, R133, R132 ;  /* 0x000000848522723e */ /* 0x000fe400000010ff */
[----:B------:R-:W-:Y:S02]  /*7140*/  F2FP.BF16.F32.PACK_AB R35, R178, R179 ;  /* 0x000000b3b223723e */ /* 0x000fe400000010ff */
[----:B------:R-:W-:Y:S02]  /*7150*/  MOV R134, R134 ;  /* 0x0000008600867202 */ /* 0x000fe40000000f00 */
[----:B------:R-:W-:Y:S01]  /*7160*/  F2FP.BF16.F32.PACK_AB R36, R137, R136 ;  /* 0x000000888924723e */ /* 0x000fe200000010ff */
[----:B------:R-:W-:Y:S01]  /*7170*/  STSM.16.M88.4 [R138], R32 ;  /* 0x000000208a007844 */ /* 0x000fe20000000200 */
[----:B------:R-:W-:Y:S02]  /*7180*/  F2FP.BF16.F32.PACK_AB R37, R180, R181 ;  /* 0x000000b5b425723e */ /* 0x000fe400000010ff */
[----:B------:R-:W-:-:S02]  /*7190*/  F2FP.BF16.F32.PACK_AB R38, R141, R140 ;  /* 0x0000008c8d26723e */ /* 0x000fc400000010ff */
[----:B------:R-:W-:Y:S02]  /*71a0*/  F2FP.BF16.F32.PACK_AB R39, R182, R183 ;  /* 0x000000b7b627723e */ /* 0x000fe400000010ff */
[----:B------:R-:W-:Y:S02]  /*71b0*/  MOV R130, R130 ;  /* 0x0000008200827202 */ /* 0x000fe40000000f00 */
[----:B------:R-:W-:Y:S01]  /*71c0*/  F2FP.BF16.F32.PACK_AB R60, R145, R144 ;  /* 0x00000090913c723e */ /* 0x000fe200000010ff */
[----:B------:R-:W-:Y:S01]  /*71d0*/  STSM.16.M88.4 [R134], R36 ;  /* 0x0000002486007844 */ /* 0x000fe20000000200 */
[----:B------:R-:W-:Y:S02]  /*71e0*/  F2FP.BF16.F32.PACK_AB R61, R184, R185 ;  /* 0x000000b9b83d723e */ /* 0x000fe400000010ff */
[----:B------:R-:W-:Y:S02]  /*71f0*/  F2FP.BF16.F32.PACK_AB R62, R149, R148 ;  /* 0x00000094953e723e */ /* 0x000fe400000010ff */
[----:B------:R-:W-:-:S02]  /*7200*/  F2FP.BF16.F32.PACK_AB R63, R186, R3 ;  /* 0x00000003ba3f723e */ /* 0x000fc400000010ff */
[----:B------:R-:W-:Y:S01]  /*7210*/  LEA.HI.X R11, R10, UR5, R11, 0x2, P3 ;  /* 0x000000050a0b7c11 */ /* 0x000fe200098f140b */
[----:B------:R-:W-:Y:S01]  /*7220*/  UIMAD UR6, UR11, UR8, URZ ;  /* 0x000000080b0672a4 */ /* 0x000fe2000f8e023f */
[----:B------:R-:W-:Y:S01]  /*7230*/  LOP3.LUT R102, R103, 0x380, RZ, 0xc0, !PT ;  /* 0x0000038067667812 */ /* 0x000fe200078ec0ff */
[----:B------:R-:W-:Y:S01]  /*7240*/  STSM.16.M88.4 [R130], R60 ;  /* 0x0000003c82007844 */ /* 0x000fe20000000200 */
[----:B------:R-:W-:Y:S02]  /*7250*/  LOP3.LUT R106, R107, 0x380, RZ, 0xc0, !PT ;  /* 0x000003806b6a7812 */ /* 0x000fe400078ec0ff */
[----:B------:R-:W-:Y:S01]  /*7260*/  LOP3.LUT R110, R111, 0x380, RZ, 0xc0, !PT ;  /* 0x000003806f6e7812 */ /* 0x000fe200078ec0ff */
[----:B------:R-:W0:Y:S04]  /*7270*/  SHFL.IDX PT, R49, R11, RZ, 0x1c1f ;  /* 0x001c1fff0b317589 */ /* 0x000e2800000e0000 */
[----:B------:R-:W1:Y:S01]  /*7280*/  SHFL.IDX PT, R51, R11, 0x1, 0x1c1f ;  /* 0x003c1f000b337f89 */ /* 0x000e6200000e0000 */
[----:B------:R-:W-:Y:S01]  /*7290*/  IMAD R3, R19, 0x20, R22 ;  /* 0x0000002013037824 */ /* 0x000fe200078e0216 */
[----:B------:R-:W-:Y:S01]  /*72a0*/  UIMAD.WIDE.U32 UR4, UR10, UR8, URZ ;  /* 0x000000080a0472a5 */ /* 0x000fe2000f8e003f */
[----:B------:R-:W-:Y:S01]  /*72b0*/  SHF.R.U64 R102, R102, 0x3, RZ ;  /* 0x0000000366667819 */ /* 0x000fe200000012ff */
[----:B------:R-:W-:Y:S01]  /*72c0*/  BAR.SYNC.DEFER_BLOCKING 0x1, 0x100 ;  /* 0x0044000000007b1d */ /* 0x000fe20000010000 */
[----:B------:R-:W-:Y:S01]  /*72d0*/  UIMAD UR6, UR10, UR9, UR6 ;  /* 0x000000090a0672a4 */ /* 0x000fe2000f8e0206 */
[----:B------:R-:W-:-:S02]  /*72e0*/  SHF.R.U64 R106, R106, 0x3, RZ ;  /* 0x000000036a6a7819 */ /* 0x000fc400000012ff */
[----:B------:R-:W-:Y:S02]  /*72f0*/  SHF.R.U64 R110, R110, 0x3, RZ ;  /* 0x000000036e6e7819 */ /* 0x000fe400000012ff */
[----:B------:R-:W-:Y:S01]  /*7300*/  ULDC.64 UR8, c[0x0][0xaf0] ;  /* 0x0002bc0000087ab9 */ /* 0x000fe20000000a00 */
[----:B------:R-:W-:Y:S01]  /*7310*/  LOP3.LUT R102, R102, R103, RZ, 0x3c, !PT ;  /* 0x0000006766667212 */ /* 0x000fe200078e3cff */
[----:B0-----:R0:W-:Y:S01]  /*7320*/  @!P1 ST.E desc[UR42][R48.64], R6 ;  /* 0x0000000630009985 */ /* 0x0011e2000c10192a */
[----:B------:R-:W-:Y:S01]  /*7330*/  UIMAD UR7, UR7, UR8, URZ ;  /* 0x00000008070772a4 */ /* 0x000fe2000f8e023f */
[----:B------:R-:W-:Y:S01]  /*7340*/  LOP3.LUT R106, R106, R107, RZ, 0x3c, !PT ;  /* 0x0000006b6a6a7212 */ /* 0x000fe200078e3cff */
[----:B------:R-:W-:Y:S01]  /*7350*/  UIADD3 UR5, UR5, UR6, URZ ;  /* 0x0000000605057290 */ /* 0x000fe2000fffe03f */
[----:B-1----:R1:W-:Y:S01]  /*7360*/  @!P0 ST.E desc[UR42][R50.64], R5 ;  /* 0x0000000532008985 */ /* 0x0023e2000c10192a */
[----:B------:R-:W-:Y:S01]  /*7370*/  LOP3.LUT R110, R110, R111, RZ, 0x3c, !PT ;  /* 0x0000006f6e6e7212 */ /* 0x000fe200078e3cff */
[----:B------:R-:W-:-:S02]  /*7380*/  IMAD.X R103, RZ, RZ, R9, P4 ;  /* 0x000000ffff677224 */ /* 0x000fc400020e0609 */
[----:B------:R2:W5:Y:S01]  /*7390*/  LD.E.128 R44, desc[UR42][R14.64] ;  /* 0x0000002a0e2c7980 */ /* 0x000562000c101d00 */
[----:B0-----:R-:W0:Y:S03]  /*73a0*/  @P2 LDC R6, c[0x0][0xbf0] ;  /* 0x0002fc00ff062b82 */ /* 0x001e260000000800 */
[----:B------:R3:W5:Y:S01]  /*73b0*/  LD.E.128 R24, desc[UR42][R20.64] ;  /* 0x0000002a14187980 */ /* 0x000762000c101d00 */
[----:B------:R-:W-:Y:S01]  /*73c0*/  UIMAD UR7, UR41, UR9, UR7 ;  /* 0x00000009290772a4 */ /* 0x000fe2000f8e0207 */
[--C-:B------:R-:W-:Y:S01]  /*73d0*/  IMAD.X R107, RZ, RZ, R9.reuse, P5 ;  /* 0x000000ffff6b7224 */ /* 0x100fe200028e0609 */
[----:B------:R-:W-:Y:S01]  /*73e0*/  UIMAD.WIDE.U32 UR4, UR41, UR8, UR4 ;  /* 0x00000008290472a5 */ /* 0x000fe2000f8e0004 */
[----:B------:R-:W-:Y:S01]  /*73f0*/  IMAD.X R111, RZ, RZ, R9, P6 ;  /* 0x000000ffff6f7224 */ /* 0x000fe200030e0609 */
[----:B------:R4:W5:Y:S01]  /*7400*/  LD.E.128 R40, desc[UR42][R12.64] ;  /* 0x0000002a0c287980 */ /* 0x000962000c101d00 */
[C---:B------:R-:W-:Y:S01]  /*7410*/  IMAD R30, R4.reuse, 0x80, R22 ;  /* 0x00000080041e7824 */ /* 0x040fe200078e0216 */
[----:B-1----:R-:W1:Y:S02]  /*7420*/  @P2 LDC R5, c[0x0][0xbec] ;  /* 0x0002fb00ff052b82 */ /* 0x002e640000000800 */
[----:B------:R-:W5:Y:S04]  /*7430*/  LD.E.128 R52, desc[UR42][R52.64] ;  /* 0x0000002a34347980 */ /* 0x000f68000c101d00 */
[----:B------:R-:W5:Y:S02]  /*7440*/  LD.E.128 R56, desc[UR42][R56.64] ;  /* 0x0000002a38387980 */ /* 0x000f64000c101d00 */
[----:B--2---:R-:W2:Y:S01]  /*7450*/  LDC.64 R14, c[0x0][0xae0] ;  /* 0x0002b800ff0e7b82 */ /* 0x004ea20000000a00 */
[----:B---3--:R-:W-:Y:S01]  /*7460*/  IMAD R20, R4, 0x80, R3 ;  /* 0x0000008004147824 */ /* 0x008fe200078e0203 */
[----:B------:R-:W-:Y:S01]  /*7470*/  UIADD3 UR5, UR5, UR7, URZ ;  /* 0x0000000705057290 */ /* 0x000fe2000fffe03f */
[----:B------:R-:W5:Y:S01]  /*7480*/  LD.E.128 R8, desc[UR42][R8.64] ;  /* 0x0000002a08087980 */ /* 0x000f62000c101d00 */
[----:B------:R-:W-:Y:S01]  /*7490*/  UIADD3 UR36, UR36, 0x1, URZ ;  /* 0x0000000124247890 */ /* 0x000fe2000fffe03f */
[----:B------:R-:W-:Y:S01]  /*74a0*/  IMAD.MOV.U32 R3, RZ, RZ, R20 ;  /* 0x000000ffff037224 */ /* 0x000fe200078e0014 */
[----:B------:R-:W-:Y:S01]  /*74b0*/  ULDC.64 UR6, c[0x0][0xad8] ;  /* 0x0002b60000067ab9 */ /* 0x000fe20000000a00 */
[----:B------:R-:W5:Y:S01]  /*74c0*/  LD.E.128 R88, desc[UR42][R90.64] ;  /* 0x0000002a5a587980 */ /* 0x000f62000c101d00 */
[----:B------:R-:W-:-:S03]  /*74d0*/  ULDC.64 UR8, c[0x0][0xa80] ;  /* 0x0002a00000087ab9 */ /* 0x000fc60000000a00 */
[----:B------:R-:W5:Y:S04]  /*74e0*/  LD.E.128 R92, desc[UR42][R94.64] ;  /* 0x0000002a5e5c7980 */ /* 0x000f68000c101d00 */
[----:B------:R-:W5:Y:S01]  /*74f0*/  LD.E.128 R96, desc[UR42][R98.64] ;  /* 0x0000002a62607980 */ /* 0x000f62000c101d00 */
[----:B-1----:R-:W-:-:S03]  /*7500*/  @P2 IMAD.HI.U32 R5, R20, R5, RZ ;  /* 0x0000000514052227 */ /* 0x002fc600078e00ff */
[----:B------:R-:W5:Y:S02]  /*7510*/  LD.E.128 R100, desc[UR42][R102.64] ;  /* 0x0000002a66647980 */ /* 0x000f64000c101d00 */
[----:B0-----:R-:W-:Y:S02]  /*7520*/  @P2 SHF.R.U32.HI R3, RZ, R6, R5 ;  /* 0x00000006ff032219 */ /* 0x001fe40000011605 */
[----:B------:R-:W5:Y:S02]  /*7530*/  LD.E.128 R104, desc[UR42][R106.64] ;  /* 0x0000002a6a687980 */ /* 0x000f64000c101d00 */
[--C-:B------:R-:W-:Y:S02]  /*7540*/  SHF.R.S32.HI R5, RZ, 0x1f, R3.reuse ;  /* 0x0000001fff057819 */ /* 0x100fe40000011403 */
[----:B------:R-:W5:Y:S03]  /*7550*/  LD.E.128 R108, desc[UR42][R110.64] ;  /* 0x0000002a6e6c7980 */ /* 0x000f66000c101d00 */
[----:B--2---:R-:W-:Y:S01]  /*7560*/  IMAD R6, R5, R14, RZ ;  /* 0x0000000e05067224 */ /* 0x004fe200078e02ff */
[----:B------:R-:W5:Y:S01]  /*7570*/  LD.E.128 R112, desc[UR42][R114.64] ;  /* 0x0000002a72707980 */ /* 0x000f62000c101d00 */
[----:B------:R-:W-:-:S03]  /*7580*/  IMAD.MOV R5, RZ, RZ, -R3 ;  /* 0x000000ffff057224 */ /* 0x000fc600078e0a03 */
[----:B------:R-:W5:Y:S01]  /*7590*/  LD.E.128 R116, desc[UR42][R118.64] ;  /* 0x0000002a76747980 */ /* 0x000f62000c101d00 */
[----:B------:R-:W-:Y:S02]  /*75a0*/  IMAD R5, R0, R5, R20 ;  /* 0x0000000500057224 */ /* 0x000fe400078e0214 */
[C---:B------:R-:W-:Y:S01]  /*75b0*/  IMAD R15, R3.reuse, R15, R6 ;  /* 0x0000000f030f7224 */ /* 0x040fe200078e0206 */
[----:B------:R-:W5:Y:S01]  /*75c0*/  LD.E.128 R120, desc[UR42][R122.64] ;  /* 0x0000002a7a787980 */ /* 0x000f62000c101d00 */
[----:B----4-:R-:W-:Y:S01]  /*75d0*/  IMAD.WIDE.U32 R12, R3, R14, UR4 ;  /* 0x00000004030c7e25 */ /* 0x010fe2000f8e000e */
[----:B------:R-:W-:Y:S02]  /*75e0*/  SHF.R.S32.HI R3, RZ, 0x1f, R5 ;  /* 0x0000001fff037819 */ /* 0x000fe40000011405 */
[----:B------:R-:W5:Y:S01]  /*75f0*/  LD.E.128 R124, desc[UR42][R126.64] ;  /* 0x0000002a7e7c7980 */ /* 0x000f62000c101d00 */
[----:B------:R-:W-:Y:S01]  /*7600*/  @!PT LDS RZ, [RZ] ;  /* 0x00000000fffff984 */ /* 0x000fe20000000800 */
[----:B------:R-:W-:Y:S01]  /*7610*/  @!PT LDS RZ, [RZ] ;  /* 0x00000000fffff984 */ /* 0x000fe20000000800 */
[----:B------:R-:W-:Y:S01]  /*7620*/  @!PT LDS RZ, [RZ] ;  /* 0x00000000fffff984 */ /* 0x000fe20000000800 */
[----:B------:R-:W-:Y:S01]  /*7630*/  @!PT LDS RZ, [RZ] ;  /* 0x00000000fffff984 */ /* 0x000fe20000000800 */
[----:B------:R0:W-:Y:S06]  /*7640*/  MEMBAR.ALL.CTA ;  /* 0x0000000000007992 */ /* 0x0001ec0000008000 */
[----:B0-----:R-:W0:Y:S01]  /*7650*/  FENCE.VIEW.ASYNC.S ;  /* 0x00000000000073c6 */ /* 0x001e220000000000 */
[----:B------:R-:W-:-:S02]  /*7660*/  IMAD R4, R3, UR6, RZ ;  /* 0x0000000603047c24 */ /* 0x000fc4000f8e02ff */
[----:B------:R-:W-:Y:S02]  /*7670*/  IMAD.IADD R13, R13, 0x1, R15 ;  /* 0x000000010d0d7824 */ /* 0x000fe400078e020f */
[C---:B------:R-:W-:Y:S02]  /*7680*/  IMAD R3, R5.reuse, UR7, R4 ;  /* 0x0000000705037c24 */ /* 0x040fe4000f8e0204 */
[----:B------:R-:W-:Y:S01]  /*7690*/  IMAD.WIDE.U32 R4, R5, UR6, R12 ;  /* 0x0000000605047c25 */ /* 0x000fe2000f8e000c */
[----:B------:R-:W-:Y:S01]  /*76a0*/  ISETP.GE.AND P2, PT, R30, R7, PT ;  /* 0x000000071e00720c */ /* 0x000fe20003f46270 */
[----:B------:R-:W-:Y:S02]  /*76b0*/  UISETP.NE.AND UP0, UPT, UR36, 0x2, UPT ;  /* 0x000000022400788c */ /* 0x000fe4000bf05270 */
[----:B------:R-:W-:Y:S01]  /*76c0*/  IMAD.IADD R3, R5, 0x1, R3 ;  /* 0x0000000105037824 */ /* 0x000fe200078e0203 */
[----:B------:R-:W-:Y:S01]  /*76d0*/  LEA R6, P3, R4, UR8, 0x1 ;  /* 0x0000000804067c11 */ /* 0x000fe2000f8608ff */
[----:B------:R-:W-:Y:S01]  /*76e0*/  VIADD R206, R206, 0x22820 ;  /* 0x00022820cece7836 */ /* 0x000fe20000000000 */
[----:B------:R-:W-:Y:S01]  /*76f0*/  ULDC UR4, c[0x0][0xc] ;  /* 0x0000030000047ab9 */ /* 0x000fe20000000800 */
[----:B------:R-:W-:Y:S01]  /*7700*/  VIADD R0, R30, 0x20 ;  /* 0x000000201e007836 */ /* 0x000fe20000000000 */
[----:B------:R-:W-:Y:S01]  /*7710*/  UIADD3 UR39, UR4, UR39, URZ ;  /* 0x0000002704277290 */ /* 0x000fe2000fffe03f */
[----:B------:R-:W-:Y:S01]  /*7720*/  LEA.HI.X R3, R4, UR9, R3, 0x1, P3 ;  /* 0x0000000904037c11 */ /* 0x000fe200098f0c03 */
[----:B------:R-:W-:Y:S01]  /*7730*/  USEL UR4, URZ, 0x1, UP0 ;  /* 0x000000013f047887 */ /* 0x000fe20008000000 */
[----:B------:R-:W-:-:S02]  /*7740*/  PRMT R206, RZ, 0x654, R206 ;  /* 0x00000654ffce7816 */ /* 0x000fc400000000ce */
[-C--:B------:R-:W-:Y:S01]  /*7750*/  ISETP.GE.AND P1, PT, R0, R7.reuse, PT ;  /* 0x000000070000720c */ /* 0x080fe20003f26270 */
[----:B------:R-:W-:Y:S01]  /*7760*/  VIADD R0, R30, 0x40 ;  /* 0x000000401e007836 */ /* 0x000fe20000000000 */
[----:B------:R-:W-:Y:S01]  /*7770*/  USEL UR36, UR36, URZ, UP0 ;  /* 0x0000003f24247287 */ /* 0x000fe20008000000 */
[----:B0-----:R0:W-:Y:S01]  /*7780*/  SYNCS.ARRIVE.TRANS64.RED.A1T0 RZ, [R206+URZ], RZ ;  /* 0x000000ffceff79a7 */ /* 0x0011e2000810043f */
[----:B------:R-:W-:Y:S01]  /*7790*/  ULOP3.LUT UR38, UR38, UR4, URZ, 0x3c, !UPT ;  /* 0x0000000426267292 */ /* 0x000fe2000f8e3c3f */
[----:B------:R0:W1:Y:S01]  /*77a0*/  SHFL.IDX PT, R12, R6, RZ, 0x181f ;  /* 0x00181fff060c7589 */ /* 0x00006200000e0000 */
[----:B------:R-:W-:Y:S03]  /*77b0*/  BSSY B0, `(.L_x_29) ;  /* 0x0000014000007945 */ /* 0x000fe60003800000 */
[----:B------:R0:W2:Y:S01]  /*77c0*/  SHFL.IDX PT, R13, R3, RZ, 0x181f ;  /* 0x00181fff030d7589 */ /* 0x0000a200000e0000 */
[----:B------:R-:W-:Y:S01]  /*77d0*/  ISETP.GE.AND P0, PT, R0, R7, PT ;  /* 0x000000070000720c */ /* 0x000fe20003f06270 */
[----:B------:R-:W-:-:S12]  /*77e0*/  @P2 BRA `(.L_x_30) ;  /* 0x0000000000402947 */ /* 0x000fd80003800000 */
[----:B------:R-:W-:Y:S02]  /*77f0*/  ULDC UR4, c[0x0][0xac8] ;  /* 0x0002b20000047ab9 */ /* 0x000fe40000000800 */
[----:B------:R-:W-:Y:S02]  /*7800*/  ISETP.GE.AND P4, PT, R18, UR4, PT ;  /* 0x0000000412007c0c */ /* 0x000fe4000bf86270 */
[----:B------:R-:W-:Y:S02]  /*7810*/  ISETP.GE.AND P3, PT, R17, UR4, PT ;  /* 0x0000000411007c0c */ /* 0x000fe4000bf66270 */
[----:B------:R-:W-:Y:S02]  /*7820*/  ISETP.GE.AND P2, PT, R16, UR4, PT ;  /* 0x0000000410007c0c */ /* 0x000fe4000bf46270 */
[----:B------:R-:W-:-:S07]  /*7830*/  ISETP.GE.AND P5, PT, R2, UR4, PT ;  /* 0x0000000402007c0c */ /* 0x000fce000bfa6270 */
[----:B-1----:R-:W-:-:S04]  /*7840*/  @!P4 LEA R14, P6, R18, R12, 0x1 ;  /* 0x0000000c120ec211 */ /* 0x002fc800078c08ff */
[----:B--2---:R-:W-:Y:S02]  /*7850*/  @!P4 LEA.HI.X R15, R18, R13, R214, 0x1, P6 ;  /* 0x0000000d120fc211 */ /* 0x004fe400030f0cd6 */
[----:B------:R-:W-:Y:S01]  /*7860*/  @!P3 LEA R20, P6, R17, R12, 0x1 ;  /* 0x0000000c1114b211 */ /* 0x000fe200078c08ff */
[----:B------:R-:W-:-:S03]  /*7870*/  @!P5 IMAD.WIDE R4, R2, 0x2, R12 ;  /* 0x000000020204d825 */ /* 0x000fc600078e020c */
[-C--:B------:R-:W-:Y:S02]  /*7880*/  @!P3 LEA.HI.X R21, R17, R13.reuse, R213, 0x1, P6 ;  /* 0x0000000d1115b211 */ /* 0x080fe400030f0cd5 */
[C---:B------:R-:W-:Y:S01]  /*7890*/  @!P2 LEA R28, P6, R16.reuse, R12, 0x1 ;  /* 0x0000000c101ca211 */ /* 0x040fe200078c08ff */
[----:B-----5:R3:W-:Y:S03]  /*78a0*/  @!P5 ST.E.128 desc[UR42][R4.64], R8 ;  /* 0x000000080400d985 */ /* 0x0207e6000c101d2a */
[----:B------:R-:W-:Y:S01]  /*78b0*/  @!P2 LEA.HI.X R29, R16, R13, R212, 0x1, P6 ;  /* 0x0000000d101da211 */ /* 0x000fe200030f0cd4 */
[----:B------:R3:W-:Y:S04]  /*78c0*/  @!P4 ST.E.128 desc[UR42][R14.64], R52 ;  /* 0x000000340e00c985 */ /* 0x0007e8000c101d2a */
[----:B------:R3:W-:Y:S04]  /*78d0*/  @!P3 ST.E.128 desc[UR42][R20.64], R96 ;  /* 0x000000601400b985 */ /* 0x0007e8000c101d2a */
[----:B------:R3:W-:Y:S02]  /*78e0*/  @!P2 ST.E.128 desc[UR42][R28.64], R112 ;  /* 0x000000701c00a985 */ /* 0x0007e4000c101d2a */
.L_x_30:
[----:B------:R-:W-:Y:S05]  /*78f0*/  BSYNC B0 ;  /* 0x0000000000007941 */ /* 0x000fea0003800000 */
.L_x_29:
[----:B---3-5:R3:W4:Y:S01]  /*7900*/  SHFL.IDX PT, R9, R3, 0x1, 0x181f ;  /* 0x00381f0003097f89 */ /* 0x02872200000e0000 */
[----:B------:R-:W-:Y:S03]  /*7910*/  BSSY B0, `(.L_x_31) ;  /* 0x0000013000007945 */ /* 0x000fe60003800000 */
[----:B------:R3:W0:Y:S01]  /*7920*/  SHFL.IDX PT, R8, R6, 0x1, 0x181f ;  /* 0x00381f0006087f89 */ /* 0x00062200000e0000 */
[----:B------:R-:W-:Y:S05]  /*7930*/  @P1 BRA `(.L_x_32) ;  /* 0x0000000000401947 */ /* 0x000fea0003800000 */
[----:B------:R-:W-:Y:S02]  /*7940*/  ULDC UR4, c[0x0][0xac8] ;  /* 0x0002b20000047ab9 */ /* 0x000fe40000000800 */
[----:B------:R-:W-:Y:S02]  /*7950*/  ISETP.GE.AND P3, PT, R18, UR4, PT ;  /* 0x0000000412007c0c */ /* 0x000fe4000bf66270 */
[----:B------:R-:W-:Y:S02]  /*7960*/  ISETP.GE.AND P2, PT, R17, UR4, PT ;  /* 0x0000000411007c0c */ /* 0x000fe4000bf46270 */
[----:B------:R-:W-:Y:S02]  /*7970*/  ISETP.GE.AND P1, PT, R16, UR4, PT ;  /* 0x0000000410007c0c */ /* 0x000fe4000bf26270 */
[----:B------:R-:W-:-:S07]  /*7980*/  ISETP.GE.AND P4, PT, R2, UR4, PT ;  /* 0x0000000402007c0c */ /* 0x000fce000bf86270 */
[CC--:B0-----:R-:W-:Y:S02]  /*7990*/  @!P3 LEA R10, P6, R18.reuse, R8.reuse, 0x1 ;  /* 0x00000008120ab211 */ /* 0x0c1fe400078c08ff */
[CC--:B-1----:R-:W-:Y:S02]  /*79a0*/  @!P2 LEA R12, P5, R17.reuse, R8.reuse, 0x1 ;  /* 0x00000008110ca211 */ /* 0x0c2fe400078a08ff */
[-C--:B----4-:R-:W-:Y:S02]  /*79b0*/  @!P3 LEA.HI.X R11, R18, R9.reuse, R214, 0x1, P6 ;  /* 0x00000009120bb211 */ /* 0x090fe400030f0cd6 */
[----:B------:R-:W-:Y:S01]  /*79c0*/  @!P1 LEA R14, P6, R16, R8, 0x1 ;  /* 0x00000008100e9211 */ /* 0x000fe200078c08ff */
[----:B------:R-:W-:Y:S01]  /*79d0*/  @!P4 IMAD.WIDE R4, R2, 0x2, R8 ;  /* 0x000000020204c825 */ /* 0x000fe200078e0208 */
[-C--:B--2---:R-:W-:Y:S02]  /*79e0*/  @!P2 LEA.HI.X R13, R17, R9.reuse, R213, 0x1, P5 ;  /* 0x00000009110da211 */ /* 0x084fe400028f0cd5 */
[----:B------:R-:W-:-:S02]  /*79f0*/  @!P1 LEA.HI.X R15, R16, R9, R212, 0x1, P6 ;  /* 0x00000009100f9211 */ /* 0x000fc400030f0cd4 */
[----:B------:R0:W-:Y:S04]  /*7a00*/  @!P4 ST.E.128 desc[UR42][R4.64], R40 ;  /* 0x000000280400c985 */ /* 0x0001e8000c101d2a */
[----:B------:R0:W-:Y:S04]  /*7a10*/  @!P3 ST.E.128 desc[UR42][R10.64], R56 ;  /* 0x000000380a00b985 */ /* 0x0001e8000c101d2a */
[----:B------:R0:W-:Y:S04]  /*7a20*/  @!P2 ST.E.128 desc[UR42][R12.64], R100 ;  /* 0x000000640c00a985 */ /* 0x0001e8000c101d2a */
[----:B------:R0:W-:Y:S02]  /*7a30*/  @!P1 ST.E.128 desc[UR42][R14.64], R116 ;  /* 0x000000740e009985 */ /* 0x0001e4000c101d2a */
.L_x_32:
[----:B------:R-:W-:Y:S05]  /*7a40*/  BSYNC B0 ;  /* 0x0000000000007941 */ /* 0x000fea0003800000 */
.L_x_31:
[----:B----4-:R4:W1:Y:S01]  /*7a50*/  SHFL.IDX PT, R9, R3, 0x2, 0x181f ;  /* 0x00581f0003097f89 */ /* 0x01086200000e0000 */
[----:B------:R-:W-:Y:S03]  /*7a60*/  BSSY B0, `(.L_x_33) ;  /* 0x0000013000007945 */ /* 0x000fe60003800000 */
[----:B0-----:R4:W0:Y:S01]  /*7a70*/  SHFL.IDX PT, R8, R6, 0x2, 0x181f ;  /* 0x00581f0006087f89 */ /* 0x00182200000e0000 */
[----:B------:R-:W-:Y:S05]  /*7a80*/  @P0 BRA `(.L_x_34) ;  /* 0x0000000000400947 */ /* 0x000fea0003800000 */
[----:B------:R-:W-:Y:S02]  /*7a90*/  ULDC UR4, c[0x0][0xac8] ;  /* 0x0002b20000047ab9 */ /* 0x000fe40000000800 */
[----:B------:R-:W-:Y:S02]  /*7aa0*/  ISETP.GE.AND P4, PT, R18, UR4, PT ;  /* 0x0000000412007c0c */ /* 0x000fe4000bf86270 */
[----:B------:R-:W-:Y:S02]  /*7ab0*/  ISETP.GE.AND P5, PT, R17, UR4, PT ;  /* 0x0000000411007c0c */ /* 0x000fe4000bfa6270 */
[----:B------:R-:W-:Y:S02]  /*7ac0*/  ISETP.GE.AND P6, PT, R16, UR4, PT ;  /* 0x0000000410007c0c */ /* 0x000fe4000bfc6270 */
[----:B------:R-:W-:-:S07]  /*7ad0*/  ISETP.GE.AND P3, PT, R2, UR4, PT ;  /* 0x0000000402007c0c */ /* 0x000fce000bf66270 */
[-C--:B0-----:R-:W-:Y:S02]  /*7ae0*/  @!P4 LEA R10, P0, R18, R8.reuse, 0x1 ;  /* 0x00000008120ac211 */ /* 0x081fe400078008ff */
[CC--:B-1----:R-:W-:Y:S02]  /*7af0*/  @!P5 LEA R12, P1, R17.reuse, R8.reuse, 0x1 ;  /* 0x00000008110cd211 */ /* 0x0c2fe400078208ff */
[----:B------:R-:W-:Y:S02]  /*7b00*/  @!P6 LEA R14, P2, R16, R8, 0x1 ;  /* 0x00000008100ee211 */ /* 0x000fe400078408ff */
[----:B------:R-:W-:Y:S01]  /*7b10*/  @!P3 IMAD.WIDE R4, R2, 0x2, R8 ;  /* 0x000000020204b825 */ /* 0x000fe200078e0208 */
[-C--:B------:R-:W-:Y:S02]  /*7b20*/  @!P4 LEA.HI.X R11, R18, R9.reuse, R214, 0x1, P0 ;  /* 0x00000009120bc211 */ /* 0x080fe400000f0cd6 */
[-C--:B--2---:R-:W-:Y:S02]  /*7b30*/  @!P5 LEA.HI.X R13, R17, R9.reuse, R213, 0x1, P1 ;  /* 0x00000009110dd211 */ /* 0x084fe400008f0cd5 */
[----:B------:R-:W-:Y:S01]  /*7b40*/  @!P6 LEA.HI.X R15, R16, R9, R212, 0x1, P2 ;  /* 0x00000009100fe211 */ /* 0x000fe200010f0cd4 */
[----:B------:R0:W-:Y:S04]  /*7b50*/  @!P3 ST.E.128 desc[UR42][R4.64], R44 ;  /* 0x0000002c0400b985 */ /* 0x0001e8000c101d2a */
[----:B------:R0:W-:Y:S04]  /*7b60*/  @!P4 ST.E.128 desc[UR42][R10.64], R88 ;  /* 0x000000580a00c985 */ /* 0x0001e8000c101d2a */
[----:B------:R0:W-:Y:S04]  /*7b70*/  @!P5 ST.E.128 desc[UR42][R12.64], R104 ;  /* 0x000000680c00d985 */ /* 0x0001e8000c101d2a */
[----:B------:R0:W-:Y:S02]  /*7b80*/  @!P6 ST.E.128 desc[UR42][R14.64], R120 ;  /* 0x000000780e00e985 */ /* 0x0001e4000c101d2a */
.L_x_34:
[----:B------:R-:W-:Y:S05]  /*7b90*/  BSYNC B0 ;  /* 0x0000000000007941 */ /* 0x000fea0003800000 */
.L_x_33:
[----:B------:R-:W-:Y:S01]  /*7ba0*/  VIADD R0, R30, 0x60 ;  /* 0x000000601e007836 */ /* 0x000fe20000000000 */
[----:B-1----:R1:W1:Y:S01]  /*7bb0*/  SHFL.IDX PT, R9, R3, 0x3, 0x181f ;  /* 0x00781f0003097f89 */ /* 0x00226200000e0000 */
[----:B------:R-:W-:Y:S01]  /*7bc0*/  UIADD3 UR47, UR47, 0x1, URZ ;  /* 0x000000012f2f7890 */ /* 0x000fe2000fffe03f */
[----:B------:R-:W-:Y:S02]  /*7bd0*/  BSSY B0, `(.L_x_35) ;  /* 0x0000014000007945 */ /* 0x000fe40003800000 */
[----:B------:R-:W-:Y:S01]  /*7be0*/  ISETP.GE.AND P0, PT, R0, R7, PT ;  /* 0x000000070000720c */ /* 0x000fe20003f06270 */
[----:B0-----:R0:W0:-:S12]  /*7bf0*/  SHFL.IDX PT, R8, R6, 0x3, 0x181f ;  /* 0x00781f0006087f89 */ /* 0x00101800000e0000 */
[----:B------:R-:W-:Y:S05]  /*7c00*/  @P0 BRA `(.L_x_36) ;  /* 0x0000000000400947 */ /* 0x000fea0003800000 */
[----:B------:R-:W-:Y:S02]  /*7c10*/  ULDC UR4, c[0x0][0xac8] ;  /* 0x0002b20000047ab9 */ /* 0x000fe40000000800 */
[----:B------:R-:W-:Y:S02]  /*7c20*/  ISETP.GE.AND P4, PT, R18, UR4, PT ;  /* 0x0000000412007c0c */ /* 0x000fe4000bf86270 */
[----:B------:R-:W-:Y:S02]  /*7c30*/  ISETP.GE.AND P5, PT, R17, UR4, PT ;  /* 0x0000000411007c0c */ /* 0x000fe4000bfa6270 */
[----:B------:R-:W-:Y:S02]  /*7c40*/  ISETP.GE.AND P6, PT, R16, UR4, PT ;  /* 0x0000000410007c0c */ /* 0x000fe4000bfc6270 */
[----:B------:R-:W-:-:S07]  /*7c50*/  ISETP.GE.AND P3, PT, R2, UR4, PT ;  /* 0x0000000402007c0c */ /* 0x000fce000bf66270 */
[-C--:B0--34-:R-:W-:Y:S02]  /*7c60*/  @!P4 LEA R6, P0, R18, R8.reuse, 0x1 ;  /* 0x000000081206c211 */ /* 0x099fe400078008ff */
[CC--:B------:R-:W-:Y:S02]  /*7c70*/  @!P5 LEA R10, P1, R17.reuse, R8.reuse, 0x1 ;  /* 0x00000008110ad211 */ /* 0x0c0fe400078208ff */
[----:B------:R-:W-:Y:S02]  /*7c80*/  @!P6 LEA R12, P2, R16, R8, 0x1 ;  /* 0x00000008100ce211 */ /* 0x000fe400078408ff */
[----:B-1----:R-:W-:Y:S01]  /*7c90*/  @!P3 IMAD.WIDE R4, R2, 0x2, R8 ;  /* 0x000000020204b825 */ /* 0x002fe200078e0208 */
[-C--:B------:R-:W-:Y:S02]  /*7ca0*/  @!P4 LEA.HI.X R7, R18, R9.reuse, R214, 0x1, P0 ;  /* 0x000000091207c211 */ /* 0x080fe400000f0cd6 */
[-C--:B------:R-:W-:Y:S02]  /*7cb0*/  @!P5 LEA.HI.X R11, R17, R9.reuse, R213, 0x1, P1 ;  /* 0x00000009110bd211 */ /* 0x080fe400008f0cd5 */
[----:B--2---:R-:W-:Y:S01]  /*7cc0*/  @!P6 LEA.HI.X R13, R16, R9, R212, 0x1, P2 ;  /* 0x00000009100de211 */ /* 0x004fe200010f0cd4 */
[----:B------:R0:W-:Y:S04]  /*7cd0*/  @!P3 ST.E.128 desc[UR42][R4.64], R24 ;  /* 0x000000180400b985 */ /* 0x0001e8000c101d2a */
[----:B------:R0:W-:Y:S04]  /*7ce0*/  @!P4 ST.E.128 desc[UR42][R6.64], R92 ;  /* 0x0000005c0600c985 */ /* 0x0001e8000c101d2a */
[----:B------:R0:W-:Y:S04]  /*7cf0*/  @!P5 ST.E.128 desc[UR42][R10.64], R108 ;  /* 0x0000006c0a00d985 */ /* 0x0001e8000c101d2a */
[----:B------:R0:W-:Y:S02]  /*7d00*/  @!P6 ST.E.128 desc[UR42][R12.64], R124 ;  /* 0x0000007c0c00e985 */ /* 0x0001e4000c101d2a */
.L_x_36:
[----:B------:R-:W-:Y:S05]  /*7d10*/  BSYNC B0 ;  /* 0x0000000000007941 */ /* 0x000fea0003800000 */
.L_x_35:
[----:B------:R-:W5:Y:S02]  /*7d20*/  LDC R0, c[0x0][0xc34] ;  /* 0x00030d00ff007b82 */ /* 0x000f640000000800 */
[----:B-----5:R-:W-:-:S13]  /*7d30*/  ISETP.LE.AND P0, PT, R0, UR39, PT ;  /* 0x0000002700007c0c */ /* 0x020fda000bf03270 */
[----:B------:R-:W-:Y:S05]  /*7d40*/  @!P0 BRA `(.L_x_37) ;  /* 0xffffff9000188947 */ /* 0x000fea000383ffff */
[----:B------:R-:W-:Y:S05]  /*7d50*/  EXIT ;  /* 0x000000000000794d */ /* 0x000fea0003800000 */
.L_x_7:
[----:B------:R-:W-:-:S08]  /*7d60*/  NOP ;  /* 0x0000000000007918 */ /* 0x000fd00000000000 */
[----:B------:R-:W0:-:S00]  /*7d70*/  USETMAXREG.DEALLOC.CTAPOOL 0x18 ;  /* 0x00000018000079c8 */ /* 0x000e0000080e0500 */
[----:B------:R-:W1:Y:S01]  /*7d80*/  S2UR UR5, SR_CTAID.X ;  /* 0x00000000000579c3 */ /* 0x000e620000002500 */
[----:B0-----:R-:W-:Y:S02]  /*7d90*/  IMAD.MOV.U32 R2, RZ, RZ, 0x1 ;  /* 0x00000001ff027424 */ /* 0x001fe400078e00ff */
[----:B------:R-:W-:-:S05]  /*7da0*/  IMAD.MOV.U32 R18, RZ, RZ, RZ ;  /* 0x000000ffff127224 */ /* 0x000fca00078e00ff */
[----:B------:R-:W1:Y:S02]  /*7db0*/  LDC R3, c[0x0][0xc34] ;  /* 0x00030d00ff037b82 */ /* 0x000e640000000800 */
[----:B-1----:R-:W-:Y:S01]  /*7dc0*/  ISETP.LE.AND P0, PT, R3, UR5, PT ;  /* 0x0000000503007c0c */ /* 0x002fe2000bf03270 */
[----:B------:R-:W-:-:S05]  /*7dd0*/  IMAD.MOV.U32 R3, RZ, RZ, 0x1 ;  /* 0x00000001ff037424 */ /* 0x000fca00078e00ff */
[----:B------:R0:W-:Y:S07]  /*7de0*/  STL [R1], R3 ;  /* 0x0000000301007387 */ /* 0x0001ee0000100800 */
[----:B------:R-:W-:Y:S05]  /*7df0*/  @P0 BRA `(.L_x_38) ;  /* 0x0000003c00340947 */ /* 0x000fea0003800000 */
[----:B------:R-:W1:Y:S01]  /*7e00*/  S2UR UR4, SR_CgaCtaId ;  /* 0x00000000000479c3 */ /* 0x000e620000008800 */
[C---:B------:R-:W-:Y:S01]  /*7e10*/  IMAD.SHL.U32 R2, R0.reuse, 0x8, RZ ;  /* 0x0000000800027824 */ /* 0x040fe200078e00ff */
[----:B------:R-:W-:Y:S01]  /*7e20*/  LOP3.LUT R5, R0, 0x7f, RZ, 0xc0, !PT ;  /* 0x0000007f00057812 */ /* 0x000fe200078ec0ff */
[----:B------:R-:W-:Y:S01]  /*7e30*/  UMOV UR36, 0x400 ;  /* 0x0000040000247882 */ /* 0x000fe20000000000 */
[----:B------:R-:W-:Y:S01]  /*7e40*/  IMAD.MOV.U32 R18, RZ, RZ, RZ ;  /* 0x000000ffff127224 */ /* 0x000fe200078e00ff */
[----:B------:R-:W-:Y:S01]  /*7e50*/  ULDC.64 UR40, c[0x0][0x198] ;  /* 0x0000660000287ab9 */ /* 0x000fe20000000a00 */
[----:B0-----:R-:W-:Y:S01]  /*7e60*/  LOP3.LUT R3, R2, 0x1f8, RZ, 0xc0, !PT ;  /* 0x000001f802037812 */ /* 0x001fe200078ec0ff */
[----:B------:R-:W-:Y:S01]  /*7e70*/  IMAD.U32 R2, RZ, RZ, UR5 ;  /* 0x00000005ff027e24 */ /* 0x000fe2000f8e00ff */
[----:B------:R-:W-:Y:S02]  /*7e80*/  ULDC UR38, c[0x0][0xc] ;  /* 0x0000030000267ab9 */ /* 0x000fe40000000800 */
[----:B------:R-:W-:Y:S01]  /*7e90*/  LOP3.LUT R4, R3, 0x38, R0, 0x78, !PT ;  /* 0x0000003803047812 */ /* 0x000fe200078e7800 */
[----:B------:R-:W-:Y:S01]  /*7ea0*/  IMAD.SHL.U32 R3, R5, 0x8, RZ ;  /* 0x0000000805037824 */ /* 0x000fe200078e00ff */
[----:B------:R-:W-:-:S04]  /*7eb0*/  SHF.R.U32.HI R5, RZ, 0x3, R5 ;  /* 0x00000003ff057819 */ /* 0x000fc80000011605 */
[----:B------:R-:W-:Y:S01]  /*7ec0*/  LOP3.LUT R3, R4, 0x200, R3, 0xf8, !PT ;  /* 0x0000020004037812 */ /* 0x000fe200078ef803 */
[----:B------:R-:W-:-:S05]  /*7ed0*/  IMAD.SHL.U32 R4, R0, 0x10, RZ ;  /* 0x0000001000047824 */ /* 0x000fca00078e00ff */
[----:B------:R-:W-:Y:S01]  /*7ee0*/  LOP3.LUT R0, R5, 0x70, R4, 0xf8, !PT ;  /* 0x0000007005007812 */ /* 0x000fe200078ef804 */
[----:B------:R-:W-:Y:S01]  /*7ef0*/  IMAD.MOV.U32 R0, RZ, RZ, 0x1 ;  /* 0x00000001ff007424 */ /* 0x000fe200078e00ff */
[----:B-1----:R-:W-:-:S06]  /*7f00*/  ULEA UR36, UR4, UR36, 0x18 ;  /* 0x0000002404247291 */ /* 0x002fcc000f8ec03f */
[----:B------:R-:W-:-:S05]  /*7f10*/  LEA R3, R3, UR36, 0x1 ;  /* 0x0000002403037c11 */ /* 0x000fca000f8e08ff */
[----:B------:R0:W-:Y:S04]  /*7f20*/  STL [R1+0x14], R3 ;  /* 0x0000140301007387 */ /* 0x0001e80000100800 */
[----:B------:R0:W-:Y:S04]  /*7f30*/  STL [R1+0x24], R2 ;  /* 0x0000240201007387 */ /* 0x0001e80000100800 */
[----:B------:R0:W-:Y:S04]  /*7f40*/  STL [R1], R0 ;  /* 0x0000000001007387 */ /* 0x0001e80000100800 */
[----:B------:R0:W-:Y:S02]  /*7f50*/  STL [R1+0x30], RZ ;  /* 0x000030ff01007387 */ /* 0x0001e40000100800 */
.L_x_114:
[----:B------:R-:W2:Y:S01]  /*7f60*/  LDL R4, [R1+0x24] ;  /* 0x0000240001047983 */ /* 0x000ea20000100800 */
[----:B0-----:R-:W0:Y:S01]  /*7f70*/  LDC R0, c[0x0][0xc38] ;  /* 0x00030e00ff007b82 */ /* 0x001e220000000800 */
[----:B------:R-:W-:Y:S05]  /*7f80*/  YIELD ;  /* 0x0000000000007946 */ /* 0x000fea0003800000 */
[----:B------:R-:W-:Y:S02]  /*7f90*/  ULDC.64 UR4, c[0x0][0x418] ;  /* 0x0001060000047ab9 */ /* 0x000fe40000000a00 */
[----:B-1----:R-:W1:Y:S01]  /*7fa0*/  LDC R17, c[0x0][0xc44] ;  /* 0x00031100ff117b82 */ /* 0x002e620000000800 */
[----:B------:R-:W-:-:S03]  /*7fb0*/  UISETP.NE.U32.AND UP0, UPT, UR4, URZ, UPT ;  /* 0x0000003f0400728c */ /* 0x000fc6000bf05070 */
[----:B------:R-:W-:Y:S01]  /*7fc0*/  ULDC UR4, c[0x0][0x424] ;  /* 0x0001090000047ab9 */ /* 0x000fe20000000800 */
[----:B------:R-:W-:Y:S02]  /*7fd0*/  UISETP.NE.AND.EX UP0, UPT, UR5, URZ, UPT, UP0 ;  /* 0x0000003f0500728c */ /* 0x000fe4000bf05300 */
[----:B------:R-:W-:Y:S02]  /*7fe0*/  UIADD3 UR5, UR36, 0x1c400, URZ ;  /* 0x0001c40024057890 */ /* 0x000fe4000fffe03f */
[----:B------:R-:W-:Y:S02]  /*7ff0*/  USEL UR4, UR4, 0x1, UP0 ;  /* 0x0000000104047887 */ /* 0x000fe40008000000 */
[----:B------:R-:W-:Y:S01]  /*8000*/  ULOP3.LUT UP0, URZ, UR5, 0x3ff, URZ, 0xc0, !UPT ;  /* 0x000003ff053f7892 */ /* 0x000fe2000f80c03f */
[----:B0-----:R-:W-:Y:S02]  /*8010*/  ISETP.NE.AND P0, PT, R0, 0x1, PT ;  /* 0x000000010000780c */ /* 0x001fe40003f05270 */
[----:B-1----:R-:W-:-:S11]  /*8020*/  ISETP.NE.AND P1, PT, R17, 0x1, PT ;  /* 0x000000011100780c */ /* 0x002fd60003f25270 */
[----:B------:R-:W2:Y:S08]  /*8030*/  @P0 LDC R0, c[0x0][0xc3c] ;  /* 0x00030f00ff000b82 */ /* 0x000eb00000000800 */
[----:B------:R-:W0:Y:S08]  /*8040*/  @P0 LDC R5, c[0x0][0xc40] ;  /* 0x00031000ff050b82 */ /* 0x000e300000000800 */
[----:B------:R-:W1:Y:S01]  /*8050*/  @P1 LDC.64 R2, c[0x0][0xc48] ;  /* 0x00031200ff021b82 */ /* 0x000e620000000a00 */
[----:B--2---:R-:W-:-:S05]  /*8060*/  @P0 IMAD.HI.U32 R0, R4, R0, RZ ;  /* 0x0000000004000227 */ /* 0x004fca00078e00ff */
[----:B0-----:R-:W-:Y:S02]  /*8070*/  @P0 SHF.R.U32.HI R4, RZ, R5, R0 ;  /* 0x00000005ff040219 */ /* 0x001fe40000011600 */
[----:B------:R-:W0:Y:S01]  /*8080*/  LDC R0, c[0x0][0x2f0] ;  /* 0x0000bc00ff007b82 */ /* 0x000e220000000800 */
[----:B------:R-:W-:Y:S02]  /*8090*/  PLOP3.LUT P0, PT, PT, PT, UP0, 0x80, 0x0 ;  /* 0x000000000000781c */ /* 0x000fe40003f0f008 */
[----:B-1----:R-:W-:Y:S01]  /*80a0*/  @P1 IMAD.HI.U32 R2, R4, R2, RZ ;  /* 0x0000000204021227 */ /* 0x002fe200078e00ff */
[----:B------:R1:W-:Y:S03]  /*80b0*/  STL [R1+0x1c], R4 ;  /* 0x00001c0401007387 */ /* 0x0003e60000100800 */
[----:B------:R-:W-:Y:S01]  /*80c0*/  IMAD.MOV.U32 R19, RZ, RZ, R4 ;  /* 0x000000ffff137224 */ /* 0x000fe200078e0004 */
[----:B------:R-:W-:-:S05]  /*80d0*/  @P1 SHF.R.U32.HI R19, RZ, R3, R2 ;  /* 0x00000003ff131219 */ /* 0x000fca0000011602 */
[----:B------:R1:W-:Y:S01]  /*80e0*/  STL [R1+0x10], R19 ;  /* 0x0000101301007387 */ /* 0x0003e20000100800 */
[----:B0-----:R-:W-:Y:S02]  /*80f0*/  IMAD R6, R0, UR4, RZ ;  /* 0x0000000400067c24 */ /* 0x001fe4000f8e02ff */
[----:B------:R-:W-:Y:S02]  /*8100*/  IMAD.MOV R0, RZ, RZ, -R19 ;  /* 0x000000ffff007224 */ /* 0x000fe400078e0a13 */
[----:B------:R-:W-:Y:S01]  /*8110*/  VIADD R2, R6, 0x5f ;  /* 0x0000005f06027836 */ /* 0x000fe20000000000 */
[----:B------:R1:W-:Y:S01]  /*8120*/  STL [R1+0x2c], R6 ;  /* 0x00002c0601007387 */ /* 0x0003e20000100800 */
[----:B------:R-:W-:Y:S02]  /*8130*/  IMAD R17, R17, R0, R4 ;  /* 0x0000000011117224 */ /* 0x000fe400078e0204 */
[----:B------:R-:W-:-:S05]  /*8140*/  IMAD.HI R2, R2, 0x2aaaaaab, RZ ;  /* 0x2aaaaaab02027827 */ /* 0x000fca00078e02ff */
[----:B------:R-:W-:-:S04]  /*8150*/  SHF.R.U32.HI R3, RZ, 0x1f, R2 ;  /* 0x0000001fff037819 */ /* 0x000fc80000011602 */
[----:B------:R-:W-:-:S05]  /*8160*/  LEA.HI.SX32 R0, R2, R3, 0x1c ;  /* 0x0000000302007211 */ /* 0x000fca00078fe2ff */
[----:B------:R1:W-:Y:S01]  /*8170*/  STL [R1+0x20], R0 ;  /* 0x0000200001007387 */ /* 0x0003e20000100800 */
[----:B------:R-:W-:Y:S05]  /*8180*/  @!P0 BRA `(.L_x_39) ;  /* 0x0000000000408947 */ /* 0x000fea0003800000 */
[----:B------:R-:W-:Y:S01]  /*8190*/  MOV R2, 0x0 ;  /* 0x0000000000027802 */ /* 0x000fe20000000f00 */
[----:B------:R-:W-:Y:S01]  /*81a0*/  ULDC.64 UR6, c[0x4][0x98] ;  /* 0x0100260000067ab9 */ /* 0x000fe20000000a00 */
[----:B------:R-:W-:Y:S01]  /*81b0*/  ULDC.64 UR8, c[0x4][0xa0] ;  /* 0x0100280000087ab9 */ /* 0x000fe20000000a00 */
[----:B------:R-:W-:Y:S01]  /*81c0*/  ULDC.64 UR4, c[0x4][0x8] ;  /* 0x0100020000047ab9 */ /* 0x000fe20000000a00 */
[----:B-1----:R-:W-:Y:S02]  /*81d0*/  IMAD.U32 R4, RZ, RZ, UR6 ;  /* 0x00000006ff047e24 */ /* 0x002fe4000f8e00ff */
[----:B------:R-:W0:Y:S01]  /*81e0*/  LDC.64 R2, c[0x4][R2] ;  /* 0x0100000002027b82 */ /* 0x000e220000000a00 */
[----:B------:R-:W-:Y:S02]  /*81f0*/  IMAD.U32 R5, RZ, RZ, UR7 ;  /* 0x00000007ff057e24 */ /* 0x000fe4000f8e00ff */
[----:B------:R-:W-:Y:S02]  /*8200*/  IMAD.U32 R6, RZ, RZ, UR8 ;  /* 0x00000008ff067e24 */ /* 0x000fe4000f8e00ff */
[----:B------:R-:W-:-:S02]  /*8210*/  IMAD.U32 R7, RZ, RZ, UR9 ;  /* 0x00000009ff077e24 */ /* 0x000fc4000f8e00ff */
[----:B------:R-:W-:Y:S02]  /*8220*/  IMAD.U32 R10, RZ, RZ, UR4 ;  /* 0x00000004ff0a7e24 */ /* 0x000fe4000f8e00ff */
[----:B------:R-:W-:Y:S02]  /*8230*/  IMAD.U32 R11, RZ, RZ, UR5 ;  /* 0x00000005ff0b7e24 */ /* 0x000fe4000f8e00ff */
[----:B------:R-:W-:Y:S02]  /*8240*/  IMAD.MOV.U32 R8, RZ, RZ, 0x70 ;  /* 0x00000070ff087424 */ /* 0x000fe400078e00ff */
[----:B------:R-:W-:Y:S02]  /*8250*/  IMAD.MOV.U32 R12, RZ, RZ, 0x1 ;  /* 0x00000001ff0c7424 */ /* 0x000fe400078e00ff */
[----:B------:R-:W-:-:S07]  /*8260*/  IMAD.MOV.U32 R13, RZ, RZ, RZ ;  /* 0x000000ffff0d7224 */ /* 0x000fce00078e00ff */
[----:B------:R-:W-:-:S07]  /*8270*/  LEPC R20, `(.L_x_39) ;  /* 0x000000001014794e */ /* 0x000fce0000000000 */
[----:B0-----:R-:W-:Y:S05]  /*8280*/  CALL.ABS.NOINC R2 ;  /* 0x0000000002007343 */ /* 0x001fea0003c00000 */
.L_x_39:
[----:B------:R-:W-:-:S04]  /*8290*/  UIADD3 UR4, UR36, 0x400, URZ ;  /* 0x0000040024047890 */ /* 0x000fc8000fffe03f */
[----:B------:R-:W-:-:S06]  /*82a0*/  ULOP3.LUT UP0, URZ, UR4, 0x3ff, URZ, 0xc0, !UPT ;  /* 0x000003ff043f7892 */ /* 0x000fcc000f80c03f */
[----:B------:R-:W-:-:S13]  /*82b0*/  PLOP3.LUT P0, PT, PT, PT, UP0, 0x80, 0x0 ;  /* 0x000000000000781c */ /* 0x000fda0003f0f008 */
[----:B------:R-:W-:Y:S05]  /*82c0*/  @!P0 BRA `(.L_x_40) ;  /* 0x00000000007c8947 */ /* 0x000fea0003800000 */
[----:B------:R-:W-:Y:S01]  /*82d0*/  MOV R16, 0x0 ;  /* 0x0000000000107802 */ /* 0x000fe20000000f00 */
[----:B------:R-:W-:Y:S01]  /*82e0*/  ULDC.64 UR6, c[0x4][0x98] ;  /* 0x0100260000067ab9 */ /* 0x000fe20000000a00 */
[----:B------:R-:W-:Y:S01]  /*82f0*/  ULDC.64 UR8, c[0x4][0xa0] ;  /* 0x0100280000087ab9 */ /* 0x000fe20000000a00 */
[----:B------:R-:W-:Y:S01]  /*8300*/  ULDC.64 UR4, c[0x4][0x10] ;  /* 0x0100040000047ab9 */ /* 0x000fe20000000a00 */
[----:B------:R0:W2:Y:S01]  /*8310*/  LDC.64 R2, c[0x4][R16] ;  /* 0x0100000010027b82 */ /* 0x0000a20000000a00 */
[----:B-1----:R-:W-:Y:S02]  /*8320*/  IMAD.U32 R4, RZ, RZ, UR6 ;  /* 0x00000006ff047e24 */ /* 0x002fe4000f8e00ff */
[----:B------:R-:W-:Y:S02]  /*8330*/  IMAD.U32 R5, RZ, RZ, UR7 ;  /* 0x00000007ff057e24 */ /* 0x000fe4000f8e00ff */
[----:B------:R-:W-:Y:S02]  /*8340*/  IMAD.U32 R6, RZ, RZ, UR8 ;  /* 0x00000008ff067e24 */ /* 0x000fe4000f8e00ff */
[----:B------:R-:W-:-:S02]  /*8350*/  IMAD.U32 R7, RZ, RZ, UR9 ;  /* 0x00000009ff077e24 */ /* 0x000fc4000f8e00ff */
[----:B------:R-:W-:Y:S02]  /*8360*/  IMAD.U32 R10, RZ, RZ, UR4 ;  /* 0x00000004ff0a7e24 */ /* 0x000fe4000f8e00ff */
[----:B------:R-:W-:Y:S02]  /*8370*/  IMAD.U32 R11, RZ, RZ, UR5 ;  /* 0x00000005ff0b7e24 */ /* 0x000fe4000f8e00ff */
[----:B------:R-:W-:Y:S02]  /*8380*/  IMAD.MOV.U32 R8, RZ, RZ, 0x70 ;  /* 0x00000070ff087424 */ /* 0x000fe400078e00ff */
[----:B------:R-:W-:Y:S02]  /*8390*/  IMAD.MOV.U32 R12, RZ, RZ, 0x1 ;  /* 0x00000001ff0c7424 */ /* 0x000fe400078e00ff */
[----:B0-----:R-:W-:-:S07]  /*83a0*/  IMAD.MOV.U32 R13, RZ, RZ, RZ ;  /* 0x000000ffff0d7224 */ /* 0x001fce00078e00ff */
[----:B------:R-:W-:-:S07]  /*83b0*/  LEPC R20, `(.L_x_41) ;  /* 0x000000001014794e */ /* 0x000fce0000000000 */
[----:B--2---:R-:W-:Y:S05]  /*83c0*/  CALL.ABS.NOINC R2 ;  /* 0x0000000002007343 */ /* 0x004fea0003c00000 */
.L_x_41:
[----:B------:R0:W1:Y:S01]  /*83d0*/  LDC.64 R2, c[0x4][R16] ;  /* 0x0100000010027b82 */ /* 0x0000620000000a00 */
[----:B------:R-:W-:Y:S01]  /*83e0*/  ULDC.64 UR6, c[0x4][0x98] ;  /* 0x0100260000067ab9 */ /* 0x000fe20000000a00 */
[----:B------:R-:W-:Y:S01]  /*83f0*/  ULDC.64 UR8, c[0x4][0xa0] ;  /* 0x0100280000087ab9 */ /* 0x000fe20000000a00 */
[----:B------:R-:W-:Y:S01]  /*8400*/  ULDC.64 UR4, c[0x4][0x18] ;  /* 0x0100060000047ab9 */ /* 0x000fe20000000a00 */
[----:B------:R-:W-:Y:S02]  /*8410*/  IMAD.U32 R4, RZ, RZ, UR6 ;  /* 0x00000006ff047e24 */ /* 0x000fe4000f8e00ff */
        /* <DEDUP_REMOVED lines=9> */
[----:B-1----:R-:W-:Y:S05]  /*84b0*/  CALL.ABS.NOINC R2 ;  /* 0x0000000002007343 */ /* 0x002fea0003c00000 */
.L_x_40:
[----:B------:R-:W-:Y:S01]  /*84c0*/  ULDC.64 UR4, c[0x0][0x9f8] ;  /* 0x00027e0000047ab9 */ /* 0x000fe20000000a00 */
[----:B------:R-:W2:Y:S01]  /*84d0*/  LDL R16, [R1+0x20] ;  /* 0x0000200001107983 */ /* 0x000ea20000100800 */
[----:B------:R-:W-:-:S04]  /*84e0*/  ISETP.NE.U32.AND P0, PT, RZ, UR4, PT ;  /* 0x00000004ff007c0c */ /* 0x000fc8000bf05070 */
[----:B------:R-:W-:-:S13]  /*84f0*/  ISETP.NE.AND.EX P0, PT, RZ, UR5, PT, P0 ;  /* 0x00000005ff007c0c */ /* 0x000fda000bf05300 */
[----:B------:R-:W0:Y:S02]  /*8500*/  @P0 LDC.64 R2, c[0x0][0x9f8] ;  /* 0x00027e00ff020b82 */ /* 0x000e240000000a00 */
[----:B0-----:R-:W-:-:S05]  /*8510*/  @P0 IMAD.WIDE R2, R19, 0x4, R2 ;  /* 0x0000000413020825 */ /* 0x001fca00078e0202 */
[----:B-1----:R0:W3:Y:S01]  /*8520*/  @P0 LDG.E R19, desc[UR42][R2.64] ;  /* 0x0000002a02130981 */ /* 0x0020e2000c1e1900 */
[----:B------:R-:W-:Y:S01]  /*8530*/  UMOV UR4, 0xffffffff ;  /* 0xffffffff00047882 */ /* 0x000fe20000000000 */
[----:B0-----:R-:W0:Y:S02]  /*8540*/  LDC.64 R2, c[0x0][0x418] ;  /* 0x00010600ff027b82 */ /* 0x001e240000000a00 */
[----:B0-----:R-:W-:-:S04]  /*8550*/  ISETP.NE.U32.AND P0, PT, R2, RZ, PT ;  /* 0x000000ff0200720c */ /* 0x001fc80003f05070 */
[----:B------:R-:W-:-:S04]  /*8560*/  ISETP.NE.AND.EX P1, PT, R3, RZ, PT, P0 ;  /* 0x000000ff0300720c */ /* 0x000fc80003f25300 */
[----:B------:R-:W-:Y:S01]  /*8570*/  P2R R0, PR, RZ, 0x2 ;  /* 0x00000002ff007803 */ /* 0x000fe20000000000 */
[----:B--2---:R-:W-:-:S05]  /*8580*/  VIADD R8, R16, 0xffffffff ;  /* 0xffffffff10087836 */ /* 0x004fca0000000000 */
[----:B------:R0:W-:Y:S04]  /*8590*/  STL [R1+0x18], R8 ;  /* 0x0000180801007387 */ /* 0x0001e80000100800 */
[----:B------:R0:W-:Y:S01]  /*85a0*/  STL [R1+0xc], R0 ;  /* 0x00000c0001007387 */ /* 0x0001e20000100800 */
[----:B---3--:R-:W-:Y:S02]  /*85b0*/  SHF.R.S32.HI R7, RZ, 0x1f, R19 ;  /* 0x0000001fff077819 */ /* 0x008fe40000011413 */
[----:B------:R-:W-:-:S03]  /*85c0*/  SEL R16, R19, RZ, !P1 ;  /* 0x000000ff13107207 */ /* 0x000fc60004800000 */
[----:B------:R0:W-:Y:S01]  /*85d0*/  STL [R1+0x4], R7 ;  /* 0x0000040701007387 */ /* 0x0001e20000100800 */
[----:B------:R-:W-:Y:S05]  /*85e0*/  BRA.DIV UR4, `(.L_x_42) ;  /* 0x0000003a04887947 */ /* 0x000fea000b800000 */
[----:B0-----:R-:W0:Y:S02]  /*85f0*/  S2R R0, SR_TID.X ;  /* 0x0000000000007919 */ /* 0x001e240000002100 */
[----:B0-----:R-:W-:-:S04]  /*8600*/  SHF.R.U32.HI R0, RZ, 0x5, R0 ;  /* 0x00000005ff007819 */ /* 0x001fc80000011600 */
[----:B------:R-:W-:-:S05]  /*8610*/  LOP3.LUT R0, R0, 0x3, RZ, 0xc0, !PT ;  /* 0x0000000300007812 */ /* 0x000fca00078ec0ff */
[----:B------:R0:W1:Y:S02]  /*8620*/  SHFL.IDX PT, R14, R0, RZ, 0x1f ;  /* 0x00001fff000e7589 */ /* 0x00006400000e0000 */
.L_x_130:
[----:B------:R-:W-:Y:S02]  /*8630*/  PLOP3.LUT P2, PT, PT, PT, PT, 0x8, 0x0 ;  /* 0x000000000000781c */ /* 0x000fe40003f4e170 */
[----:B-1----:R-:W-:Y:S02]  /*8640*/  ISETP.NE.AND P0, PT, R14, RZ, PT ;  /* 0x000000ff0e00720c */ /* 0x002fe40003f05270 */
[----:B0-----:R-:W-:-:S05]  /*8650*/  P2R R0, PR, RZ, 0x4 ;  /* 0x00000004ff007803 */ /* 0x001fca0000000000 */
[----:B------:R0:W-:Y:S06]  /*8660*/  STL [R1+0x8], R0 ;  /* 0x0000080001007387 */ /* 0x0001ec0000100800 */
[----:B------:R-:W-:Y:S05]  /*8670*/  @P0 BRA `(.L_x_43) ;  /* 0x0000000000f80947 */ /* 0x000fea0003800000 */
[----:B------:R-:W-:-:S03]  /*8680*/  UMOV UR4, 0xffffffff ;  /* 0xffffffff00047882 */ /* 0x000fc60000000000 */
[----:B------:R-:W-:Y:S05]  /*8690*/  BRA.DIV UR4, `(.L_x_44) ;  /* 0x0000003a04907947 */ /* 0x000fea000b800000 */
[----:B------:R-:W-:-:S13]  /*86a0*/  ELECT P6, URZ, PT ;  /* 0x00000000003f782f */ /* 0x000fda00038c0000 */
.L_x_133:
[----:B------:R-:W-:Y:S05]  /*86b0*/  @!P6 BRA `(.L_x_43) ;  /* 0x0000000000e8e947 */ /* 0x000fea0003800000 */
[----:B------:R1:W-:Y:S01]  /*86c0*/  STL [R1+0x28], R8 ;  /* 0x0000280801007387 */ /* 0x0003e20000100800 */
[----:B------:R-:W-:Y:S01]  /*86d0*/  IMAD.MOV.U32 R16, RZ, RZ, R19 ;  /* 0x000000ffff107224 */ /* 0x000fe200078e0013 */
[----:B------:R-:W-:Y:S06]  /*86e0*/  @!P1 BRA `(.L_x_45) ;  /* 0x00000000004c9947 */ /* 0x000fec0003800000 */
[----:B------:R-:W2:Y:S01]  /*86f0*/  LDC R6, c[0x0][0x43c] ;  /* 0x00010f00ff067b82 */ /* 0x000ea20000000800 */
[----:B0-----:R-:W-:Y:S01]  /*8700*/  IMAD.MOV.U32 R0, RZ, RZ, R8 ;  /* 0x000000ffff007224 */ /* 0x001fe200078e0008 */
[----:B------:R-:W-:Y:S01]  /*8710*/  ULDC.64 UR4, c[0x0][0x428] ;  /* 0x00010a0000047ab9 */ /* 0x000fe20000000a00 */
[----:B--2---:R-:W-:-:S13]  /*8720*/  ISETP.NE.AND P0, PT, R6, 0x1, PT ;  /* 0x000000010600780c */ /* 0x004fda0003f05270 */
[----:B------:R-:W0:Y:S02]  /*8730*/  @P0 LDC.64 R4, c[0x0][0x440] ;  /* 0x00011000ff040b82 */ /* 0x000e240000000a00 */
[----:B0-----:R-:W-:-:S05]  /*8740*/  @P0 IMAD.HI.U32 R4, R8, R4, RZ ;  /* 0x0000000408040227 */ /* 0x001fca00078e00ff */
[----:B------:R-:W-:-:S04]  /*8750*/  @P0 SHF.R.U32.HI R0, RZ, R5, R4 ;  /* 0x00000005ff000219 */ /* 0x000fc80000011604 */
[--C-:B------:R-:W-:Y:S01]  /*8760*/  SHF.R.S32.HI R5, RZ, 0x1f, R0.reuse ;  /* 0x0000001fff057819 */ /* 0x100fe20000011400 */
[----:B------:R-:W-:-:S04]  /*8770*/  IMAD.MOV R4, RZ, RZ, -R0 ;  /* 0x000000ffff047224 */ /* 0x000fc800078e0a00 */
[----:B------:R-:W-:Y:S02]  /*8780*/  IMAD R6, R6, R4, R8 ;  /* 0x0000000406067224 */ /* 0x000fe400078e0208 */
[----:B------:R-:W-:-:S03]  /*8790*/  IMAD.MOV.U32 R4, RZ, RZ, R0 ;  /* 0x000000ffff047224 */ /* 0x000fc600078e0000 */
[----:B------:R0:W-:Y:S01]  /*87a0*/  STL [R1+0x28], R6 ;  /* 0x0000280601007387 */ /* 0x0001e20000100800 */
[----:B------:R-:W-:-:S03]  /*87b0*/  IMAD.WIDE.U32 R4, R19, UR4, R4 ;  /* 0x0000000413047c25 */ /* 0x000fc6000f8e0004 */
[----:B------:R-:W-:Y:S01]  /*87c0*/  LEA R2, P0, R4, R2, 0x2 ;  /* 0x0000000204027211 */ /* 0x000fe200078010ff */
[----:B0-----:R-:W-:-:S04]  /*87d0*/  IMAD R6, R7, UR4, RZ ;  /* 0x0000000407067c24 */ /* 0x001fc8000f8e02ff */
[----:B------:R-:W-:-:S04]  /*87e0*/  IMAD R0, R19, UR5, R6 ;  /* 0x0000000513007c24 */ /* 0x000fc8000f8e0206 */
[----:B------:R-:W-:-:S05]  /*87f0*/  IMAD.IADD R0, R5, 0x1, R0 ;  /* 0x0000000105007824 */ /* 0x000fca00078e0200 */
[----:B------:R-:W-:-:S05]  /*8800*/  LEA.HI.X R3, R4, R3, R0, 0x2, P0 ;  /* 0x0000000304037211 */ /* 0x000fca00000f1400 */
[----:B------:R2:W5:Y:S02]  /*8810*/  LDG.E R16, desc[UR42][R2.64] ;  /* 0x0000002a02107981 */ /* 0x000564000c1e1900 */
.L_x_45:
[----:B--2---:R-:W2:Y:S01]  /*8820*/  LDL R2, [R1] ;  /* 0x0000000001027983 */ /* 0x004ea20000100800 */
[----:B0-----:R-:W-:Y:S02]  /*8830*/  LEA R0, R18, UR36, 0x3 ;  /* 0x0000002412007c11 */ /* 0x001fe4000f8e18ff */
[----:B--2---:R-:W-:-:S04]  /*8840*/  SHF.L.U32 R2, R2, 0x1f, RZ ;  /* 0x0000001f02027819 */ /* 0x004fc800000006ff */
[----:B------:R-:W0:Y:S02]  /*8850*/  SYNCS.PHASECHK.TRANS64.TRYWAIT P0, [R0+URZ+0x22840], R2 ;  /* 0x02284002000075a7 */ /* 0x000e24000800017f */
[----:B0-----:R-:W-:Y:S05]  /*8860*/  @!P0 BRA `(.L_x_46) ;  /* 0x00000038003c8947 */ /* 0x001fea0003800000 */
.L_x_134:
[----:B------:R-:W2:Y:S02]  /*8870*/  S2R R3, SR_TID.X ;  /* 0x0000000000037919 */ /* 0x000ea40000002100 */
[----:B--2---:R-:W-:-:S04]  /*8880*/  LOP3.LUT R3, R3, 0x7f, RZ, 0xc0, !PT ;  /* 0x0000007f03037812 */ /* 0x004fc800078ec0ff */
[----:B------:R-:W-:-:S13]  /*8890*/  ISETP.NE.AND P0, PT, R3, RZ, PT ;  /* 0x000000ff0300720c */ /* 0x000fda0003f05270 */
[----:B------:R-:W-:Y:S05]  /*88a0*/  @P0 BRA `(.L_x_47) ;  /* 0x00000000001c0947 */ /* 0x000fea0003800000 */
[----:B------:R-:W2:Y:S01]  /*88b0*/  S2R R3, SR_TID.X ;  /* 0x0000000000037919 */ /* 0x000ea20000002100 */
[----:B0-----:R-:W-:-:S04]  /*88c0*/  IMAD.MOV.U32 R2, RZ, RZ, 0x3000 ;  /* 0x00003000ff027424 */ /* 0x001fc800078e00ff */
[----:B------:R3:W-:Y:S01]  /*88d0*/  SYNCS.ARRIVE.TRANS64 RZ, [R0+URZ+0x22830], R2 ;  /* 0x0228300200ff79a7 */ /* 0x0007e2000800003f */
[----:B--2---:R-:W-:-:S04]  /*88e0*/  LOP3.LUT R3, R3, 0x1f, RZ, 0xc0, !PT ;  /* 0x0000001f03037812 */ /* 0x004fc800078ec0ff */
[----:B------:R-:W-:-:S13]  /*88f0*/  ISETP.NE.AND P0, PT, R3, RZ, PT ;  /* 0x000000ff0300720c */ /* 0x000fda0003f05270 */
[----:B---3--:R-:W-:Y:S05]  /*8900*/  @!P0 BRA `(.L_x_47) ;  /* 0x0000000000048947 */ /* 0x008fea0003800000 */
[----:B------:R-:W-:Y:S01]  /*8910*/  BPT.TRAP 0x1 ;  /* 0x000000040000795c */ /* 0x000fe20000300000 */
.L_x_47:
[----:B0-----:R-:W2:Y:S01]  /*8920*/  LDL R2, [R1+0x28] ;  /* 0x0000280001027983 */ /* 0x001ea20000100800 */
[----:B------:R-:W-:Y:S01]  /*8930*/  R2UR UR8, R18 ;  /* 0x00000000120872ca */ /* 0x000fe200000e0000 */
[----:B------:R-:W-:Y:S01]  /*8940*/  UIADD3 UR4, UP0, UR40, 0x370, URZ ;  /* 0x0000037028047890 */ /* 0x000fe2000ff1e03f */
[----:B------:R-:W-:Y:S01]  /*8950*/  R2UR UR9, R0 ;  /* 0x00000000000972ca */ /* 0x000fe200000e0000 */
[----:B------:R-:W-:Y:S01]  /*8960*/  UMOV UR6, 0x0 ;  /* 0x0000000000067882 */ /* 0x000fe20000000000 */
[----:B------:R-:W-:Y:S01]  /*8970*/  R2UR UR12, R17 ;  /* 0x00000000110c72ca */ /* 0x000fe200000e0000 */
[----:B------:R-:W-:Y:S01]  /*8980*/  UIADD3.X UR5, URZ, UR41, URZ, UP0, !UPT ;  /* 0x000000293f057290 */ /* 0x000fe200087fe43f */
[----:B-----5:R-:W-:Y:S01]  /*8990*/  R2UR UR13, R16 ;  /* 0x00000000100d72ca */ /* 0x020fe200000e0000 */
[----:B------:R-:W-:Y:S01]  /*89a0*/  UMOV UR7, 0x14f00000 ;  /* 0x14f0000000077882 */ /* 0x000fe20000000000 */
[----:B------:R-:W-:Y:S01]  /*89b0*/  PLOP3.LUT P0, PT, PT, PT, PT, 0x80, 0x0 ;  /* 0x000000000000781c */ /* 0x000fe20003f0f070 */
[----:B------:R-:W-:-:S03]  /*89c0*/  UMOV UR10, URZ ;  /* 0x0000003f000a7c82 */ /* 0x000fc60008000000 */
[----:B------:R-:W-:Y:S01]  /*89d0*/  P2R R0, PR, RZ, 0x1 ;  /* 0x00000001ff007803 */ /* 0x000fe20000000000 */
[----:B------:R-:W-:Y:S02]  /*89e0*/  UIMAD UR8, UR8, 0x3000, UR36 ;  /* 0x00003000080878a4 */ /* 0x000fe4000f8e0224 */
[----:B------:R-:W-:Y:S02]  /*89f0*/  UIADD3 UR9, UR9, 0x22830, URZ ;  /* 0x0002283009097890 */ /* 0x000fe4000fffe03f */
[----:B------:R-:W-:Y:S01]  /*8a00*/  UIADD3 UR8, UR8, 0x1c400, URZ ;  /* 0x0001c40008087890 */ /* 0x000fe2000fffe03f */
[----:B------:R3:W-:Y:S01]  /*8a10*/  STL [R1+0x8], R0 ;  /* 0x0000080001007387 */ /* 0x0007e20000100800 */
[----:B--2---:R-:W-:-:S13]  /*8a20*/  R2UR UR11, R2 ;  /* 0x00000000020b72ca */ /* 0x004fda00000e0000 */
[----:B------:R-:W-:-:S09]  /*8a30*/  UIMAD UR11, UR11, 0x60, URZ ;  /* 0x000000600b0b78a4 */ /* 0x000fd2000f8e023f */
[----:B------:R3:W-:Y:S02]  /*8a40*/  UTMALDG.4D [UR8], [UR4], desc[UR6] ;  /* 0x00000608040075b4 */ /* 0x0007e40008019000 */
[----:B---3--:R-:W-:Y:S01]  /*8a50*/  NOP ;  /* 0x0000000000007918 */ /* 0x008fe20000000000 */
.L_x_43:
[----:B------:R-:W-:Y:S05]  /*8a60*/  WARPSYNC.ALL ;  /* 0x0000000000007948 */ /* 0x000fea0003800000 */
[----:B------:R-:W-:Y:S01]  /*8a70*/  UIADD3 UR4, UR36, 0x18400, URZ ;  /* 0x0001840024047890 */ /* 0x000fe2000fffe03f */
[----:B------:R-:W-:Y:S03]  /*8a80*/  BAR.SYNC.DEFER_BLOCKING 0x8, 0x180 ;  /* 0x0206000000007b1d */ /* 0x000fe60000010000 */
[----:B------:R-:W-:-:S06]  /*8a90*/  ULOP3.LUT UP0, URZ, UR4, 0x3ff, URZ, 0xc0, !UPT ;  /* 0x000003ff043f7892 */ /* 0x000fcc000f80c03f */
[----:B------:R-:W-:-:S13]  /*8aa0*/  PLOP3.LUT P0, PT, PT, PT, UP0, 0x80, 0x0 ;  /* 0x000000000000781c */ /* 0x000fda0003f0f008 */
[----:B------:R-:W-:Y:S05]  /*8ab0*/  @!P0 BRA `(.L_x_48) ;  /* 0x0000000000408947 */ /* 0x000fea0003800000 */
[----:B------:R-:W-:Y:S01]  /*8ac0*/  MOV R2, 0x0 ;  /* 0x0000000000027802 */ /* 0x000fe20000000f00 */
[----:B------:R-:W-:Y:S01]  /*8ad0*/  ULDC.64 UR6, c[0x4][0x98] ;  /* 0x0100260000067ab9 */ /* 0x000fe20000000a00 */
[----:B------:R-:W-:Y:S01]  /*8ae0*/  ULDC.64 UR8, c[0x4][0xa0] ;  /* 0x0100280000087ab9 */ /* 0x000fe20000000a00 */
[----:B------:R-:W-:Y:S01]  /*8af0*/  ULDC.64 UR4, c[0x4][0x20] ;  /* 0x0100080000047ab9 */ /* 0x000fe20000000a00 */
[----:B------:R-:W-:Y:S02]  /*8b00*/  IMAD.U32 R4, RZ, RZ, UR6 ;  /* 0x00000006ff047e24 */ /* 0x000fe4000f8e00ff */
[----:B------:R-:W2:Y:S01]  /*8b10*/  LDC.64 R2, c[0x4][R2] ;  /* 0x0100000002027b82 */ /* 0x000ea20000000a00 */
[----:B------:R-:W-:Y:S02]  /*8b20*/  IMAD.U32 R5, RZ, RZ, UR7 ;  /* 0x00000007ff057e24 */ /* 0x000fe4000f8e00ff */
[----:B------:R-:W-:Y:S02]  /*8b30*/  IMAD.U32 R6, RZ, RZ, UR8 ;  /* 0x00000008ff067e24 */ /* 0x000fe4000f8e00ff */
[----:B------:R-:W-:-:S02]  /*8b40*/  IMAD.U32 R7, RZ, RZ, UR9 ;  /* 0x00000009ff077e24 */ /* 0x000fc4000f8e00ff */
[----:B------:R-:W-:Y:S02]  /*8b50*/  IMAD.U32 R10, RZ, RZ, UR4 ;  /* 0x00000004ff0a7e24 */ /* 0x000fe4000f8e00ff */
[----:B------:R-:W-:Y:S02]  /*8b60*/  IMAD.U32 R11, RZ, RZ, UR5 ;  /* 0x00000005ff0b7e24 */ /* 0x000fe4000f8e00ff */
[----:B-1----:R-:W-:Y:S02]  /*8b70*/  IMAD.MOV.U32 R8, RZ, RZ, 0x70 ;  /* 0x00000070ff087424 */ /* 0x002fe400078e00ff */
[----:B------:R-:W-:Y:S02]  /*8b80*/  IMAD.MOV.U32 R12, RZ, RZ, 0x1 ;  /* 0x00000001ff0c7424 */ /* 0x000fe400078e00ff */
[----:B------:R-:W-:-:S07]  /*8b90*/  IMAD.MOV.U32 R13, RZ, RZ, RZ ;  /* 0x000000ffff0d7224 */ /* 0x000fce00078e00ff */
[----:B------:R-:W-:-:S07]  /*8ba0*/  LEPC R20, `(.L_x_48) ;  /* 0x000000001014794e */ /* 0x000fce0000000000 */
[----:B0-2---:R-:W-:Y:S05]  /*8bb0*/  CALL.ABS.NOINC R2 ;  /* 0x0000000002007343 */ /* 0x005fea0003c00000 */
.L_x_48:
[----:B------:R-:W2:Y:S01]  /*8bc0*/  LDL.LU R5, [R1+0x10] ;  /* 0x0000100001057983 */ /* 0x000ea20000300800 */
[----:B0-----:R-:W-:Y:S01]  /*8bd0*/  SHF.R.S32.HI R0, RZ, 0x1f, R17 ;  /* 0x0000001fff007819 */ /* 0x001fe20000011411 */
[----:B------:R-:W-:Y:S01]  /*8be0*/  ULDC.64 UR4, c[0x0][0x2d8] ;  /* 0x0000b60000047ab9 */ /* 0x000fe20000000a00 */
[----:B-1----:R-:W0:Y:S01]  /*8bf0*/  LDC R8, c[0x0][0x448] ;  /* 0x00011200ff087b82 */ /* 0x002e220000000800 */
[----:B------:R-:W3:Y:S01]  /*8c00*/  LDL.LU R7, [R1+0x1c] ;  /* 0x00001c0001077983 */ /* 0x000ee20000300800 */
[----:B------:R-:W-:Y:S01]  /*8c10*/  ULDC UR6, c[0x0][0x2b8] ;  /* 0x0000ae0000067ab9 */ /* 0x000fe20000000800 */
[----:B------:R-:W-:Y:S02]  /*8c20*/  IMAD R0, R0, UR4, RZ ;  /* 0x0000000400007c24 */ /* 0x000fe4000f8e02ff */
[C---:B------:R-:W-:Y:S01]  /*8c30*/  IMAD.WIDE.U32 R2, R17.reuse, UR4, RZ ;  /* 0x0000000411027c25 */ /* 0x040fe2000f8e00ff */
[----:B------:R-:W4:Y:S03]  /*8c40*/  LDL R4, [R1+0x24] ;  /* 0x0000240001047983 */ /* 0x000f260000100800 */
[----:B------:R-:W-:Y:S01]  /*8c50*/  IMAD R0, R17, UR5, R0 ;  /* 0x0000000511007c24 */ /* 0x000fe2000f8e0200 */
[----:B------:R-:W-:-:S03]  /*8c60*/  ULDC.64 UR4, c[0x0][0x2e0] ;  /* 0x0000b80000047ab9 */ /* 0x000fc60000000a00 */
[----:B------:R-:W-:Y:S01]  /*8c70*/  IMAD.IADD R3, R3, 0x1, R0 ;  /* 0x0000000103037824 */ /* 0x000fe200078e0200 */
[----:B0-----:R-:W-:-:S13]  /*8c80*/  ISETP.NE.AND P0, PT, R8, 0x1, PT ;  /* 0x000000010800780c */ /* 0x001fda0003f05270 */
[----:B------:R-:W0:Y:S01]  /*8c90*/  @P0 LDC R6, c[0x0][0x44c] ;  /* 0x00011300ff060b82 */ /* 0x000e220000000800 */
[----:B--2---:R-:W-:Y:S01]  /*8ca0*/  SHF.R.S32.HI R0, RZ, 0x1f, R5 ;  /* 0x0000001fff007819 */ /* 0x004fe20000011405 */
[----:B------:R-:W-:-:S04]  /*8cb0*/  IMAD.WIDE.U32 R2, R5, UR4, R2 ;  /* 0x0000000405027c25 */ /* 0x000fc8000f8e0002 */
[----:B------:R-:W-:Y:S01]  /*8cc0*/  IMAD R0, R0, UR4, RZ ;  /* 0x0000000400007c24 */ /* 0x000fe2000f8e02ff */
[----:B------:R-:W-:-:S03]  /*8cd0*/  ULDC UR4, c[0x0][0xc38] ;  /* 0x00030e0000047ab9 */ /* 0x000fc60000000800 */
[----:B------:R-:W-:Y:S02]  /*8ce0*/  IMAD R0, R5, UR5, R0 ;  /* 0x0000000505007c24 */ /* 0x000fe4000f8e0200 */
[----:B------:R-:W1:Y:S02]  /*8cf0*/  S2R R5, SR_TID.X ;  /* 0x0000000000057919 */ /* 0x000e640000002100 */
[----:B------:R-:W-:Y:S02]  /*8d00*/  IMAD.IADD R3, R3, 0x1, R0 ;  /* 0x0000000103037824 */ /* 0x000fe400078e0200 */
[----:B---3--:R-:W-:Y:S02]  /*8d10*/  IMAD.MOV R0, RZ, RZ, -R7 ;  /* 0x000000ffff007224 */ /* 0x008fe400078e0a07 */
[----:B------:R-:W2:Y:S02]  /*8d20*/  @P0 LDC R7, c[0x0][0x450] ;  /* 0x00011400ff070b82 */ /* 0x000ea40000000800 */
[----:B----4-:R-:W-:Y:S01]  /*8d30*/  IMAD R0, R0, UR4, R4 ;  /* 0x0000000400007c24 */ /* 0x010fe2000f8e0204 */
[----:B------:R-:W3:Y:S01]  /*8d40*/  S2R R10, SR_TID.X ;  /* 0x00000000000a7919 */ /* 0x000ee20000002100 */
[----:B------:R-:W-:-:S02]  /*8d50*/  ULDC.64 UR4, c[0x0][0x2d0] ;  /* 0x0000b40000047ab9 */ /* 0x000fc40000000a00 */
[----:B------:R-:W-:Y:S01]  /*8d60*/  IMAD.SHL.U32 R4, R0, 0x80, RZ ;  /* 0x0000008000047824 */ /* 0x000fe200078e00ff */
[----:B-1----:R-:W-:-:S04]  /*8d70*/  LOP3.LUT R5, R5, 0x7f, RZ, 0xc0, !PT ;  /* 0x0000007f05057812 */ /* 0x002fc800078ec0ff */
[----:B------:R-:W-:Y:S02]  /*8d80*/  SHF.R.U32.HI R9, RZ, 0x3, R5 ;  /* 0x00000003ff097819 */ /* 0x000fe40000011605 */
[----:B------:R-:W1:Y:S02]  /*8d90*/  S2R R5, SR_TID.X ;  /* 0x0000000000057919 */ /* 0x000e640000002100 */
[----:B-1----:R-:W-:-:S05]  /*8da0*/  IMAD.SHL.U32 R5, R5, 0x10, RZ ;  /* 0x0000001005057824 */ /* 0x002fca00078e00ff */
[----:B------:R-:W-:Y:S02]  /*8db0*/  LOP3.LUT R5, R9, 0x70, R5, 0xf8, !PT ;  /* 0x0000007009057812 */ /* 0x000fe400078ef805 */
[----:B------:R1:W5:Y:S02]  /*8dc0*/  LDL R9, [R1+0x14] ;  /* 0x0000140001097983 */ /* 0x0003640000100800 */
[----:B------:R-:W-:-:S05]  /*8dd0*/  LOP3.LUT R0, R5, R4, RZ, 0xfc, !PT ;  /* 0x0000000405007212 */ /* 0x000fca00078efcff */
[----:B0-----:R-:W-:-:S04]  /*8de0*/  @P0 IMAD.HI.U32 R6, R0, R6, RZ ;  /* 0x0000000600060227 */ /* 0x001fc800078e00ff */
[----:B------:R-:W-:Y:S01]  /*8df0*/  IMAD.MOV.U32 R5, RZ, RZ, R0 ;  /* 0x000000ffff057224 */ /* 0x000fe200078e0000 */
[----:B--2---:R-:W-:-:S05]  /*8e00*/  @P0 SHF.R.U32.HI R5, RZ, R7, R6 ;  /* 0x00000007ff050219 */ /* 0x004fca0000011606 */
[----:B------:R-:W-:-:S04]  /*8e10*/  IMAD.MOV R6, RZ, RZ, -R5 ;  /* 0x000000ffff067224 */ /* 0x000fc800078e0a05 */
[----:B------:R-:W-:Y:S01]  /*8e20*/  IMAD R0, R8, R6, R0 ;  /* 0x0000000608007224 */ /* 0x000fe200078e0200 */
[----:B------:R-:W-:Y:S01]  /*8e30*/  SHF.R.S32.HI R6, RZ, 0x1f, R5 ;  /* 0x0000001fff067819 */ /* 0x000fe20000011405 */
[----:B------:R-:W-:-:S04]  /*8e40*/  IMAD.WIDE.U32 R2, R5, UR4, R2 ;  /* 0x0000000405027c25 */ /* 0x000fc8000f8e0002 */
[----:B------:R-:W-:-:S04]  /*8e50*/  IMAD R6, R6, UR4, RZ ;  /* 0x0000000406067c24 */ /* 0x000fc8000f8e02ff */
[----:B------:R-:W-:Y:S01]  /*8e60*/  IMAD R6, R5, UR5, R6 ;  /* 0x0000000505067c24 */ /* 0x000fe2000f8e0206 */
[----:B------:R-:W-:Y:S01]  /*8e70*/  SHF.R.S32.HI R5, RZ, 0x1f, R0 ;  /* 0x0000001fff057819 */ /* 0x000fe20000011400 */
[----:B------:R-:W-:Y:S02]  /*8e80*/  ULDC.64 UR4, c[0x0][0x2c8] ;  /* 0x0000b20000047ab9 */ /* 0x000fe40000000a00 */
[----:B------:R-:W-:Y:S02]  /*8e90*/  IMAD.IADD R3, R3, 0x1, R6 ;  /* 0x0000000103037824 */ /* 0x000fe400078e0206 */
[----:B------:R-:W-:Y:S02]  /*8ea0*/  IMAD R5, R5, UR4, RZ ;  /* 0x0000000405057c24 */ /* 0x000fe4000f8e02ff */
[----:B------:R-:W-:-:S04]  /*8eb0*/  IMAD.WIDE.U32 R2, R0, UR4, R2 ;  /* 0x0000000400027c25 */ /* 0x000fc8000f8e0002 */
[----:B---3--:R-:W-:Y:S02]  /*8ec0*/  IMAD.SHL.U32 R10, R10, 0x8, RZ ;  /* 0x000000080a0a7824 */ /* 0x008fe400078e00ff */
[----:B------:R-:W-:Y:S01]  /*8ed0*/  IMAD R5, R0, UR5, R5 ;  /* 0x0000000500057c24 */ /* 0x000fe2000f8e0205 */
[----:B------:R-:W-:Y:S02]  /*8ee0*/  ULDC.64 UR4, c[0x0][0x280] ;  /* 0x0000a00000047ab9 */ /* 0x000fe40000000a00 */
[----:B------:R-:W-:Y:S01]  /*8ef0*/  LOP3.LUT R10, R10, 0x38, RZ, 0xc0, !PT ;  /* 0x000000380a0a7812 */ /* 0x000fe200078ec0ff */
[----:B------:R-:W-:Y:S01]  /*8f00*/  IMAD.IADD R5, R3, 0x1, R5 ;  /* 0x0000000103057824 */ /* 0x000fe200078e0205 */
[----:B------:R-:W-:Y:S01]  /*8f10*/  LEA R0, P1, R2, UR4, 0x1 ;  /* 0x0000000402007c11 */ /* 0x000fe2000f8208ff */
[----:B------:R-:W-:Y:S01]  /*8f20*/  UMOV UR4, 0xffffffff ;  /* 0xffffffff00047882 */ /* 0x000fe20000000000 */
[----:B------:R-:W-:Y:S02]  /*8f30*/  ISETP.GE.AND P0, PT, R10, UR6, PT ;  /* 0x000000060a007c0c */ /* 0x000fe4000bf06270 */
[----:B------:R-:W-:Y:S01]  /*8f40*/  LEA.HI.X R2, R2, UR5, R5, 0x1, P1 ;  /* 0x0000000502027c11 */ /* 0x000fe200088f0c05 */
[----:B-1----:R-:W-:Y:S10]  /*8f50*/  BRA.DIV UR4, `(.L_x_49) ;  /* 0x0000003204947947 */ /* 0x002ff4000b800000 */
[----:B------:R-:W0:Y:S01]  /*8f60*/  S2R R6, SR_TID.X ;  /* 0x0000000000067919 */ /* 0x000e220000002100 */
[----:B------:R-:W-:Y:S02]  /*8f70*/  ULDC UR4, c[0x0][0x288] ;  /* 0x0000a20000047ab9 */ /* 0x000fe40000000800 */
[----:B------:R-:W-:Y:S01]  /*8f80*/  IMAD R3, R8, UR4, RZ ;  /* 0x0000000408037c24 */ /* 0x000fe2000f8e02ff */
[----:B------:R-:W1:Y:S04]  /*8f90*/  SHFL.IDX PT, R7, R0, RZ, 0x181f ;  /* 0x00181fff00077589 */ /* 0x000e6800000e0000 */
[----:B------:R-:W-:Y:S01]  /*8fa0*/  SHFL.IDX PT, R8, R2, 0x1, 0x181f ;  /* 0x00381f0002087f89 */ /* 0x000fe200000e0000 */
[----:B0-----:R-:W-:-:S04]  /*8fb0*/  LOP3.LUT R6, R6, 0x7f, RZ, 0xc0, !PT ;  /* 0x0000007f06067812 */ /* 0x001fc800078ec0ff */
[----:B------:R-:W-:-:S05]  /*8fc0*/  SHF.R.U32.HI R6, RZ, 0x3, R6 ;  /* 0x00000003ff067819 */ /* 0x000fca0000011606 */
[----:B------:R-:W-:Y:S02]  /*8fd0*/  IMAD.IADD R4, R6, 0x1, R4 ;  /* 0x0000000106047824 */ /* 0x000fe400078e0204 */
[----:B------:R-:W0:Y:S02]  /*8fe0*/  SHFL.IDX PT, R6, R2, RZ, 0x181f ;  /* 0x00181fff02067589 */ /* 0x000e2400000e0000 */
[C---:B------:R-:W-:Y:S01]  /*8ff0*/  VIADD R5, R4.reuse, 0x10 ;  /* 0x0000001004057836 */ /* 0x040fe20000000000 */
[----:B------:R-:W-:-:S04]  /*9000*/  ISETP.GE.AND P1, PT, R4, R3, PT ;  /* 0x000000030400720c */ /* 0x000fc80003f26270 */
[----:B------:R-:W-:Y:S02]  /*9010*/  ISETP.GE.AND P2, PT, R5, R3, PT ;  /* 0x000000030500720c */ /* 0x000fe40003f46270 */
[----:B------:R-:W2:Y:S07]  /*9020*/  SHFL.IDX PT, R5, R0, 0x1, 0x181f ;  /* 0x00381f0000057f89 */ /* 0x000eae00000e0000 */
[----:B-1----:R-:W-:-:S05]  /*9030*/  @!P1 LEA R7, P3, R10, R7, 0x1 ;  /* 0x000000070a079211 */ /* 0x002fca00078608ff */
[----:B0-----:R-:W-:-:S05]  /*9040*/  @!P1 IMAD.X R6, RZ, RZ, R6, P3 ;  /* 0x000000ffff069224 */ /* 0x001fca00018e0606 */
[----:B------:R-:W-:-:S04]  /*9050*/  @!P1 LOP3.LUT R7, R7, R6, RZ, 0x3c, !PT ;  /* 0x0000000607079212 */ /* 0x000fc800078e3cff */
[----:B------:R-:W-:-:S04]  /*9060*/  @!P1 LOP3.LUT R6, R7, R6, RZ, 0x3c, !PT ;  /* 0x0000000607069212 */ /* 0x000fc800078e3cff */
[----:B------:R-:W-:-:S05]  /*9070*/  @!P1 LOP3.LUT R7, R7, R6, RZ, 0x3c, !PT ;  /* 0x0000000607079212 */ /* 0x000fca00078e3cff */
[----:B-----5:R2:W-:Y:S02]  /*9080*/  @!P1 LDGSTS.E.BYPASS.LTC128B.128 [R9+0x18400], desc[UR42][R6.64], !P0 ;  /* 0x1840000006099fae */ /* 0x0205e4000c101d6a */
[----:B--2---:R-:W-:Y:S01]  /*9090*/  @!P2 LEA R7, P1, R10, R5, 0x1 ;  /* 0x000000050a07a211 */ /* 0x004fe200078208ff */
[----:B------:R-:W-:-:S04]  /*90a0*/  VIADD R5, R4, 0x20 ;  /* 0x0000002004057836 */ /* 0x000fc80000000000 */
[----:B------:R-:W-:Y:S01]  /*90b0*/  @!P2 IMAD.X R6, RZ, RZ, R8, P1 ;  /* 0x000000ffff06a224 */ /* 0x000fe200008e0608 */
[----:B------:R-:W-:Y:S01]  /*90c0*/  ISETP.GE.AND P1, PT, R5, R3, PT ;  /* 0x000000030500720c */ /* 0x000fe20003f26270 */
[----:B------:R-:W-:-:S03]  /*90d0*/  VIADD R5, R4, 0x30 ;  /* 0x0000003004057836 */ /* 0x000fc60000000000 */
[----:B------:R-:W-:-:S04]  /*90e0*/  @!P2 LOP3.LUT R7, R7, R6, RZ, 0x3c, !PT ;  /* 0x000000060707a212 */ /* 0x000fc800078e3cff */
[----:B------:R-:W-:-:S04]  /*90f0*/  @!P2 LOP3.LUT R6, R7, R6, RZ, 0x3c, !PT ;  /* 0x000000060706a212 */ /* 0x000fc800078e3cff */
[----:B------:R-:W-:-:S05]  /*9100*/  @!P2 LOP3.LUT R7, R7, R6, RZ, 0x3c, !PT ;  /* 0x000000060707a212 */ /* 0x000fca00078e3cff */
[----:B------:R0:W-:Y:S04]  /*9110*/  @!P2 LDGSTS.E.BYPASS.LTC128B.128 [R9+0x18c00], desc[UR42][R6.64], !P0 ;  /* 0x18c000000609afae */ /* 0x0001e8000c101d6a */
[----:B0-----:R-:W0:Y:S04]  /*9120*/  SHFL.IDX PT, R7, R0, 0x2, 0x181f ;  /* 0x00581f0000077f89 */ /* 0x001e2800000e0000 */
[----:B------:R-:W1:Y:S01]  /*9130*/  SHFL.IDX PT, R6, R2, 0x2, 0x181f ;  /* 0x00581f0002067f89 */ /* 0x000e6200000e0000 */
[----:B0-----:R-:W-:-:S05]  /*9140*/  @!P1 LEA R7, P2, R10, R7, 0x1 ;  /* 0x000000070a079211 */ /* 0x001fca00078408ff */
[----:B-1----:R-:W-:-:S05]  /*9150*/  @!P1 IMAD.X R6, RZ, RZ, R6, P2 ;  /* 0x000000ffff069224 */ /* 0x002fca00010e0606 */
[----:B------:R-:W-:-:S04]  /*9160*/  @!P1 LOP3.LUT R7, R7, R6, RZ, 0x3c, !PT ;  /* 0x0000000607079212 */ /* 0x000fc800078e3cff */
[----:B------:R-:W-:-:S04]  /*9170*/  @!P1 LOP3.LUT R6, R7, R6, RZ, 0x3c, !PT ;  /* 0x0000000607069212 */ /* 0x000fc800078e3cff */
[----:B------:R-:W-:-:S05]  /*9180*/  @!P1 LOP3.LUT R7, R7, R6, RZ, 0x3c, !PT ;  /* 0x0000000607079212 */ /* 0x000fca00078e3cff */
[----:B------:R0:W-:Y:S01]  /*9190*/  @!P1 LDGSTS.E.BYPASS.LTC128B.128 [R9+0x19400], desc[UR42][R6.64], !P0 ;  /* 0x1940000006099fae */ /* 0x0001e2000c101d6a */
[----:B------:R-:W-:Y:S01]  /*91a0*/  ISETP.GE.AND P1, PT, R5, R3, PT ;  /* 0x000000030500720c */ /* 0x000fe20003f26270 */
[----:B------:R-:W-:Y:S02]  /*91b0*/  VIADD R5, R4, 0x40 ;  /* 0x0000004004057836 */ /* 0x000fe40000000000 */
[----:B0-----:R-:W0:Y:S04]  /*91c0*/  SHFL.IDX PT, R7, R0, 0x3, 0x181f ;  /* 0x00781f0000077f89 */ /* 0x001e2800000e0000 */
[----:B------:R-:W1:Y:S06]  /*91d0*/  SHFL.IDX PT, R6, R2, 0x3, 0x181f ;  /* 0x00781f0002067f89 */ /* 0x000e6c00000e0000 */
        /* <DEDUP_REMOVED lines=26> */
[----:B------:R-:W-:-:S03]  /*9380*/  ISETP.GE.AND P1, PT, R5, R3, PT ;  /* 0x000000030500720c */ /* 0x000fc60003f26270 */
[----:B------:R-:W-:Y:S04]  /*9390*/  SHFL.IDX PT, R5, R2, 0x7, 0x181f ;  /* 0x00f81f0002057f89 */ /* 0x000fe800000e0000 */
[----:B0-----:R-:W0:Y:S04]  /*93a0*/  SHFL.IDX PT, R7, R0, 0x6, 0x181f ;  /* 0x00d81f0000077f89 */ /* 0x001e2800000e0000 */
[----:B------:R-:W1:Y:S04]  /*93b0*/  SHFL.IDX PT, R6, R2, 0x6, 0x181f ;  /* 0x00d81f0002067f89 */ /* 0x000e6800000e0000 */
[----:B------:R-:W2:Y:S01]  /*93c0*/  SHFL.IDX PT, R0, R0, 0x7, 0x181f ;  /* 0x00f81f0000007f89 */ /* 0x000ea200000e0000 */
[----:B0-----:R-:W-:-:S05]  /*93d0*/  @!P1 LEA R7, P2, R10, R7, 0x1 ;  /* 0x000000070a079211 */ /* 0x001fca00078408ff */
[----:B-1----:R-:W-:-:S05]  /*93e0*/  @!P1 IMAD.X R6, RZ, RZ, R6, P2 ;  /* 0x000000ffff069224 */ /* 0x002fca00010e0606 */
[----:B------:R-:W-:-:S04]  /*93f0*/  @!P1 LOP3.LUT R7, R7, R6, RZ, 0x3c, !PT ;  /* 0x0000000607079212 */ /* 0x000fc800078e3cff */
[----:B------:R-:W-:-:S04]  /*9400*/  @!P1 LOP3.LUT R6, R7, R6, RZ, 0x3c, !PT ;  /* 0x0000000607069212 */ /* 0x000fc800078e3cff */
[----:B------:R-:W-:-:S05]  /*9410*/  @!P1 LOP3.LUT R7, R7, R6, RZ, 0x3c, !PT ;  /* 0x0000000607079212 */ /* 0x000fca00078e3cff */
[----:B--2---:R0:W-:Y:S02]  /*9420*/  @!P1 LDGSTS.E.BYPASS.LTC128B.128 [R9+0x1b400], desc[UR42][R6.64], !P0 ;  /* 0x1b40000006099fae */ /* 0x0041e4000c101d6a */
.L_x_151:
[----:B01----:R-:W2:Y:S01]  /*9430*/  LDL R6, [R1+0x30] ;  /* 0x0000300001067983 */ /* 0x003ea20000100800 */
[----:B------:R-:W-:-:S05]  /*9440*/  VIADD R4, R4, 0x70 ;  /* 0x0000007004047836 */ /* 0x000fca0000000000 */
[----:B------:R-:W-:-:S13]  /*9450*/  ISETP.GE.AND P1, PT, R4, R3, PT ;  /* 0x000000030400720c */ /* 0x000fda0003f26270 */
[----:B------:R-:W-:-:S05]  /*9460*/  @!P1 LEA R2, P2, R10, R0, 0x1 ;  /* 0x000000000a029211 */ /* 0x000fca00078408ff */
[----:B------:R-:W-:-:S05]  /*9470*/  @!P1 IMAD.X R3, RZ, RZ, R5, P2 ;  /* 0x000000ffff039224 */ /* 0x000fca00010e0605 */
[----:B------:R-:W-:Y:S01]  /*9480*/  @!PT LDS RZ, [RZ] ;  /* 0x00000000fffff984 */ /* 0x000fe20000000800 */
[----:B------:R-:W-:Y:S01]  /*9490*/  @!PT LDS RZ, [RZ] ;  /* 0x00000000fffff984 */ /* 0x000fe20000000800 */
[----:B------:R-:W-:Y:S01]  /*94a0*/  @!PT LDS RZ, [RZ] ;  /* 0x00000000fffff984 */ /* 0x000fe20000000800 */
[----:B------:R0:W-:Y:S01]  /*94b0*/  @!P1 LDGSTS.E.BYPASS.LTC128B.128 [R9+0x1bc00], desc[UR42][R2.64], !P0 ;  /* 0x1bc0000002099fae */ /* 0x0001e2000c101d6a */
[----:B------:R-:W-:Y:S01]  /*94c0*/  NOP ;  /* 0x0000000000007918 */ /* 0x000fe20000000000 */
[----:B------:R-:W-:Y:S02]  /*94d0*/  SYNCS.ARRIVE.TRANS64.RED.A0T1 RZ, [UR36+0x22800], RZ ;  /* 0x022800ffffff79a7 */ /* 0x000fe40008200424 */
[----:B------:R-:W-:Y:S01]  /*94e0*/  ARRIVES.LDGSTSBAR.64.TRANSCNT [UR36+0x22800] ;  /* 0x02280000ff0079b0 */ /* 0x000fe20008000aa4 */
[----:B--2---:R-:W-:-:S04]  /*94f0*/  LOP3.LUT R0, R6, 0x1, RZ, 0xc, !PT ;  /* 0x0000000106007812 */ /* 0x004fc800078e0cff */
[----:B------:R-:W-:Y:S01]  /*9500*/  SHF.L.U32 R0, R0, 0x1f, RZ ;  /* 0x0000001f00007819 */ /* 0x000fe200000006ff */
[----:B------:R-:W-:Y:S01]  /*9510*/  NOP ;  /* 0x0000000000007918 */ /* 0x000fe20000000000 */
[----:B------:R-:W-:Y:S01]  /*9520*/  SYNCS.ARRIVE.TRANS64.A1T0 RZ, [UR36+0x22800], RZ ;  /* 0x022800ffffff79a7 */ /* 0x000fe20008100024 */
[----:B------:R-:W-:Y:S01]  /*9530*/  BSSY B0, `(.L_x_50) ;  /* 0x0000003000007945 */ /* 0x000fe20003800000 */
[----:B------:R-:W1:Y:S03]  /*9540*/  SYNCS.PHASECHK.TRANS64.TRYWAIT P0, [UR36+0x22820], R0 ;  /* 0x02282000ff0075a7 */ /* 0x000e660008000164 */
[----:B01----:R-:W-:Y:S05]  /*9550*/  @!P0 BRA `(.L_x_51) ;  /* 0x0000003400c88947 */ /* 0x003fea0003800000 */
.L_x_152:
[----:B------:R-:W-:Y:S05]  /*9560*/  BSYNC B0 ;  /* 0x0000000000007941 */ /* 0x000fea0003800000 */
.L_x_50:
[----:B------:R-:W2:Y:S01]  /*9570*/  LDL R2, [R1+0x8] ;  /* 0x0000080001027983 */ /* 0x000ea20000100800 */
[----:B------:R-:W-:Y:S01]  /*9580*/  BSSY B0, `(.L_x_52) ;  /* 0x000005a000007945 */ /* 0x000fe20003800000 */
[----:B--2---:R-:W-:-:S13]  /*9590*/  ISETP.NE.AND P0, PT, R2, RZ, PT ;  /* 0x000000ff0200720c */ /* 0x004fda0003f05270 */
[----:B------:R-:W-:Y:S05]  /*95a0*/  @!P0 BRA `(.L_x_53) ;  /* 0x00000004005c8947 */ /* 0x000fea0003800000 */
[----:B------:R-:W2:Y:S01]  /*95b0*/  LDL R4, [R1] ;  /* 0x0000000001047983 */ /* 0x000ea20000100800 */
[----:B------:R-:W-:Y:S01]  /*95c0*/  LEA R2, R18, UR36, 0x3 ;  /* 0x0000002412027c11 */ /* 0x000fe2000f8e18ff */
[----:B------:R-:W-:Y:S01]  /*95d0*/  BSSY B1, `(.L_x_54) ;  /* 0x0000007000017945 */ /* 0x000fe20003800000 */
[----:B0-----:R-:W0:Y:S02]  /*95e0*/  S2R R3, SR_TID.X ;  /* 0x0000000000037919 */ /* 0x001e240000002100 */
[----:B0-----:R-:W-:-:S04]  /*95f0*/  LOP3.LUT R3, R3, 0x7f, RZ, 0xc0, !PT ;  /* 0x0000007f03037812 */ /* 0x001fc800078ec0ff */
[----:B------:R-:W-:Y:S02]  /*9600*/  ISETP.NE.AND P1, PT, R3, RZ, PT ;  /* 0x000000ff0300720c */ /* 0x000fe40003f25270 */
[----:B--2---:R-:W-:-:S04]  /*9610*/  SHF.L.U32 R0, R4, 0x1f, RZ ;  /* 0x0000001f04007819 */ /* 0x004fc800000006ff */
[----:B------:R-:W0:Y:S02]  /*9620*/  SYNCS.PHASECHK.TRANS64.TRYWAIT P0, [R2+URZ+0x22860], R0 ;  /* 0x02286000020075a7 */ /* 0x000e24000800017f */
[----:B0-----:R-:W-:Y:S05]  /*9630*/  @!P0 BRA `(.L_x_55) ;  /* 0x0000003400a88947 */ /* 0x001fea0003800000 */
.L_x_153:
[----:B------:R-:W-:Y:S05]  /*9640*/  BSYNC B1 ;  /* 0x0000000000017941 */ /* 0x000fea0003800000 */
.L_x_54:
[----:B------:R-:W-:Y:S04]  /*9650*/  BSSY B1, `(.L_x_56) ;  /* 0x0000009000017945 */ /* 0x000fe80003800000 */
[----:B------:R-:W-:Y:S05]  /*9660*/  @P1 BRA `(.L_x_57) ;  /* 0x00000000001c1947 */ /* 0x000fea0003800000 */
[----:B------:R-:W1:Y:S01]  /*9670*/  S2R R3, SR_TID.X ;  /* 0x0000000000037919 */ /* 0x000e620000002100 */
[----:B0-----:R-:W-:-:S04]  /*9680*/  IMAD.MOV.U32 R0, RZ, RZ, 0xc000 ;  /* 0x0000c000ff007424 */ /* 0x001fc800078e00ff */
[----:B------:R2:W-:Y:S01]  /*9690*/  SYNCS.ARRIVE.TRANS64 RZ, [R2+URZ+0x22850], R0 ;  /* 0x0228500002ff79a7 */ /* 0x0005e2000800003f */
[----:B-1----:R-:W-:-:S04]  /*96a0*/  LOP3.LUT R3, R3, 0x1f, RZ, 0xc0, !PT ;  /* 0x0000001f03037812 */ /* 0x002fc800078ec0ff */
[----:B------:R-:W-:-:S13]  /*96b0*/  ISETP.NE.AND P0, PT, R3, RZ, PT ;  /* 0x000000ff0300720c */ /* 0x000fda0003f05270 */
[----:B--2---:R-:W-:Y:S05]  /*96c0*/  @!P0 BRA `(.L_x_57) ;  /* 0x0000000000048947 */ /* 0x004fea0003800000 */
[----:B------:R-:W-:Y:S01]  /*96d0*/  BPT.TRAP 0x1 ;  /* 0x000000040000795c */ /* 0x000fe20000300000 */
.L_x_57:
[----:B------:R-:W-:Y:S05]  /*96e0*/  BSYNC B1 ;  /* 0x0000000000017941 */ /* 0x000fea0003800000 */
.L_x_56:
[----:B0-----:R-:W2:Y:S01]  /*96f0*/  LDL R0, [R1+0x28] ;  /* 0x0000280001007983 */ /* 0x001ea20000100800 */
[----:B------:R-:W-:Y:S01]  /*9700*/  IMAD.U32 R3, RZ, RZ, UR36 ;  /* 0x00000024ff037e24 */ /* 0x000fe2000f8e00ff */
[----:B------:R-:W-:Y:S01]  /*9710*/  UIADD3 UR4, UP0, UR40, 0x470, URZ ;  /* 0x0000047028047890 */ /* 0x000fe2000ff1e03f */
[----:B------:R-:W-:Y:S01]  /*9720*/  PLOP3.LUT P0, PT, PT, PT, PT, 0x80, 0x0 ;  /* 0x000000000000781c */ /* 0x000fe20003f0f070 */
[----:B------:R-:W-:Y:S01]  /*9730*/  VIADD R2, R2, 0x22850 ;  /* 0x0002285002027836 */ /* 0x000fe20000000000 */
[----:B------:R-:W-:Y:S01]  /*9740*/  UMOV UR6, 0x0 ;  /* 0x0000000000067882 */ /* 0x000fe20000000000 */
[----:B------:R-:W-:Y:S01]  /*9750*/  IMAD R3, R18, 0xc000, R3 ;  /* 0x0000c00012037824 */ /* 0x000fe200078e0203 */
[----:B------:R-:W-:Y:S01]  /*9760*/  UIADD3.X UR5, URZ, UR41, URZ, UP0, !UPT ;  /* 0x000000293f057290 */ /* 0x000fe200087fe43f */
[----:B------:R-:W-:Y:S02]  /*9770*/  UMOV UR7, 0x14f00000 ;  /* 0x14f0000000077882 */ /* 0x000fe40000000000 */
[----:B------:R-:W-:Y:S01]  /*9780*/  VIADD R4, R3, 0x400 ;  /* 0x0000040003047836 */ /* 0x000fe20000000000 */
[----:B------:R-:W-:Y:S01]  /*9790*/  UMOV UR10, URZ ;  /* 0x0000003f000a7c82 */ /* 0x000fe20008000000 */
[----:B--2---:R-:W-:-:S07]  /*97a0*/  IMAD R0, R0, 0x60, RZ ;  /* 0x0000006000007824 */ /* 0x004fce00078e02ff */
.L_x_58:
[----:B------:R-:W-:-:S13]  /*97b0*/  @P0 ELECT P1, URZ, PT ;  /* 0x00000000003f082f */ /* 0x000fda0003820000 */
[----:B------:R-:W-:Y:S02]  /*97c0*/  @P1 R2UR UR13, R16 ;  /* 0x00000000100d12ca */ /* 0x000fe400000e0000 */
[----:B------:R-:W-:Y:S02]  /*97d0*/  @P1 R2UR UR12, R17 ;  /* 0x00000000110c12ca */ /* 0x000fe400000e0000 */
[----:B------:R-:W-:Y:S02]  /*97e0*/  @P1 R2UR UR11, R0 ;  /* 0x00000000000b12ca */ /* 0x000fe400000e0000 */
[----:B------:R-:W-:Y:S02]  /*97f0*/  @P1 R2UR UR9, R2 ;  /* 0x00000000020912ca */ /* 0x000fe400000e0000 */
[----:B------:R-:W-:Y:S02]  /*9800*/  @P1 R2UR UR8, R4 ;  /* 0x00000000040812ca */ /* 0x000fe400000e0000 */
[----:B------:R-:W-:-:S02]  /*9810*/  @P1 PLOP3.LUT P0, PT, P1, PT, PT, 0x8, 0x0 ;  /* 0x000000000000181c */ /* 0x000fc40000f0e170 */
[----:B------:R-:W-:-:S09]  /*9820*/  PLOP3.LUT P1, PT, PT, PT, PT, 0x8, 0x0 ;  /* 0x000000000000781c */ /* 0x000fd20003f2e170 */
[----:B------:R0:W-:Y:S02]  /*9830*/  UTMALDG.4D [UR8], [UR4], desc[UR6] ;  /* 0x00000608040075b4 */ /* 0x0001e40008019000 */
[----:B0-----:R-:W-:Y:S05]  /*9840*/  @P0 BRA.U.ANY `(.L_x_58) ;  /* 0xfffffffd00d80947 */ /* 0x001fea000393ffff */
[----:B------:R-:W-:Y:S01]  /*9850*/  PLOP3.LUT P0, PT, PT, PT, PT, 0x80, 0x0 ;  /* 0x000000000000781c */ /* 0x000fe20003f0f070 */
[----:B------:R-:W-:Y:S01]  /*9860*/  VIADD R4, R3, 0x3400 ;  /* 0x0000340003047836 */ /* 0x000fe20000000000 */
[----:B------:R-:W-:Y:S01]  /*9870*/  UMOV UR6, 0x0 ;  /* 0x0000000000067882 */ /* 0x000fe20000000000 */
[----:B------:R-:W-:Y:S01]  /*9880*/  UMOV UR7, 0x14f00000 ;  /* 0x14f0000000077882 */ /* 0x000fe20000000000 */
[----:B------:R-:W-:-:S09]  /*9890*/  UMOV UR10, 0x40 ;  /* 0x00000040000a7882 */ /* 0x000fd20000000000 */
.L_x_59:
        /* <DEDUP_REMOVED lines=15> */
.L_x_60:
        /* <DEDUP_REMOVED lines=15> */
.L_x_61:
        /* <DEDUP_REMOVED lines=9> */
[----:B-1----:R-:W-:Y:S05]  /*9b10*/  @P0 BRA.U.ANY `(.L_x_61) ;  /* 0xfffffffd00d80947 */ /* 0x002fea000393ffff */
.L_x_53:
[----:B------:R-:W-:Y:S05]  /*9b20*/  BSYNC B0 ;  /* 0x0000000000007941 */ /* 0x000fea0003800000 */
.L_x_52:
[----:B------:R-:W2:Y:S04]  /*9b30*/  LDL.LU R4, [R1+0x2c] ;  /* 0x00002c0001047983 */ /* 0x000ea80000300800 */
[----:B------:R-:W3:Y:S01]  /*9b40*/  LDL.LU R7, [R1] ;  /* 0x0000000001077983 */ /* 0x000ee20000300800 */
[----:B------:R-:W-:-:S05]  /*9b50*/  VIADD R18, R18, 0x1 ;  /* 0x0000000112127836 */ /* 0x000fca0000000000 */
[----:B------:R-:W-:-:S04]  /*9b60*/  ISETP.NE.AND P0, PT, R18, 0x2, PT ;  /* 0x000000021200780c */ /* 0x000fc80003f05270 */
[----:B0-----:R-:W-:Y:S02]  /*9b70*/  SEL R0, RZ, 0x1, P0 ;  /* 0x00000001ff007807 */ /* 0x001fe40000000000 */
[----:B------:R-:W-:Y:S02]  /*9b80*/  SEL R18, R18, RZ, P0 ;  /* 0x000000ff12127207 */ /* 0x000fe40000000000 */
[----:B--2---:R-:W-:Y:S02]  /*9b90*/  ISETP.GE.AND P1, PT, R4, 0x61, PT ;  /* 0x000000610400780c */ /* 0x004fe40003f26270 */
[----:B---3--:R-:W-:-:S05]  /*9ba0*/  LOP3.LUT R7, R7, R0, RZ, 0x3c, !PT ;  /* 0x0000000007077212 */ /* 0x008fca00078e3cff */
[----:B------:R0:W-:Y:S06]  /*9bb0*/  STL [R1], R7 ;  /* 0x0000000701007387 */ /* 0x0001ec0000100800 */
[----:B------:R-:W-:Y:S05]  /*9bc0*/  @!P1 BRA `(.L_x_62) ;  /* 0x0000001c00989947 */ /* 0x000fea0003800000 */
[----:B------:R-:W2:Y:S01]  /*9bd0*/  LDL R4, [R1+0x20] ;  /* 0x0000200001047983 */ /* 0x000ea20000100800 */
[----:B------:R-:W-:Y:S02]  /*9be0*/  IMAD.MOV.U32 R0, RZ, RZ, 0x1 ;  /* 0x00000001ff007424 */ /* 0x000fe400078e00ff */
[----:B--2---:R-:W-:-:S05]  /*9bf0*/  IMAD.MOV R6, RZ, RZ, -R4 ;  /* 0x000000ffff067224 */ /* 0x004fca00078e0a04 */
[----:B------:R-:W-:-:S05]  /*9c00*/  VIADDMNMX R6, R6, R0, 0xffffffff, !PT ;  /* 0xffffffff06067446 */ /* 0x000fca0007800100 */
[----:B------:R-:W-:-:S05]  /*9c10*/  IMAD.IADD R0, R4, 0x1, R6 ;  /* 0x0000000104007824 */ /* 0x000fca00078e0206 */
[----:B------:R-:W-:-:S04]  /*9c20*/  LOP3.LUT R0, R0, 0x1, RZ, 0xc0, !PT ;  /* 0x0000000100007812 */ /* 0x000fc800078ec0ff */
[----:B------:R-:W-:Y:S01]  /*9c30*/  ISETP.NE.U32.AND P0, PT, R0, 0x1, PT ;  /* 0x000000010000780c */ /* 0x000fe20003f05070 */
[----:B------:R-:W-:-:S12]  /*9c40*/  VIADD R0, R4, 0xfffffffe ;  /* 0xfffffffe04007836 */ /* 0x000fd80000000000 */
[----:B------:R-:W-:Y:S05]  /*9c50*/  @P0 BRA `(.L_x_63) ;  /* 0x0000000800740947 */ /* 0x000fea0003800000 */
[----:B------:R-:W2:Y:S01]  /*9c60*/  LDL R4, [R1+0x8] ;  /* 0x0000080001047983 */ /* 0x000ea20000100800 */
[----:B------:R-:W-:Y:S01]  /*9c70*/  BSSY B0, `(.L_x_64) ;  /* 0x0000092000007945 */ /* 0x000fe20003800000 */
[----:B--2---:R-:W-:-:S13]  /*9c80*/  ISETP.NE.AND P2, PT, R4, RZ, PT ;  /* 0x000000ff0400720c */ /* 0x004fda0003f45270 */
[----:B------:R-:W-:Y:S05]  /*9c90*/  @!P2 BRA `(.L_x_65) ;  /* 0x00000008003ca947 */ /* 0x000fea0003800000 */
[----:B------:R-:W2:Y:S02]  /*9ca0*/  LDL R4, [R1+0xc] ;  /* 0x00000c0001047983 */ /* 0x000ea40000100800 */
[----:B--2---:R-:W-:-:S13]  /*9cb0*/  ISETP.NE.AND P2, PT, R4, RZ, PT ;  /* 0x000000ff0400720c */ /* 0x004fda0003f45270 */
[----:B------:R-:W-:Y:S05]  /*9cc0*/  @!P2 BRA `(.L_x_66) ;  /* 0x00000000004ca947 */ /* 0x000fea0003800000 */
[----:B------:R-:W2:Y:S01]  /*9cd0*/  LDL R8, [R1+0x4] ;  /* 0x0000040001087983 */ /* 0x000ea20000100800 */
[----:B------:R-:W1:Y:S01]  /*9ce0*/  LDC R5, c[0x0][0x43c] ;  /* 0x00010f00ff057b82 */ /* 0x000e620000000800 */
[----:B------:R-:W-:Y:S01]  /*9cf0*/  ULDC.64 UR4, c[0x0][0x428] ;  /* 0x00010a0000047ab9 */ /* 0x000fe20000000a00 */
[----:B-1----:R-:W-:-:S13]  /*9d00*/  ISETP.NE.AND P0, PT, R5, 0x1, PT ;  /* 0x000000010500780c */ /* 0x002fda0003f05270 */
[----:B------:R-:W1:Y:S02]  /*9d10*/  @P0 LDC.64 R2, c[0x0][0x440] ;  /* 0x00011000ff020b82 */ /* 0x000e640000000a00 */
[----:B-1----:R-:W-:-:S04]  /*9d20*/  @P0 IMAD.HI.U32 R4, R0, R2, RZ ;  /* 0x0000000200040227 */ /* 0x002fc800078e00ff */
[----:B------:R-:W-:Y:S01]  /*9d30*/  IMAD.MOV.U32 R2, RZ, RZ, R0 ;  /* 0x000000ffff027224 */ /* 0x000fe200078e0000 */
[----:B------:R-:W-:-:S05]  /*9d40*/  @P0 SHF.R.U32.HI R2, RZ, R3, R4 ;  /* 0x00000003ff020219 */ /* 0x000fca0000011604 */
[----:B------:R-:W-:-:S04]  /*9d50*/  IMAD.MOV R3, RZ, RZ, -R2 ;  /* 0x000000ffff037224 */ /* 0x000fc800078e0a02 */
[----:B------:R-:W-:Y:S01]  /*9d60*/  IMAD R0, R5, R3, R0 ;  /* 0x0000000305007224 */ /* 0x000fe200078e0200 */
[----:B------:R-:W-:-:S03]  /*9d70*/  SHF.R.S32.HI R3, RZ, 0x1f, R2 ;  /* 0x0000001fff037819 */ /* 0x000fc60000011402 */
[----:B------:R-:W-:-:S04]  /*9d80*/  IMAD.WIDE.U32 R2, R19, UR4, R2 ;  /* 0x0000000413027c25 */ /* 0x000fc8000f8e0002 */
[----:B--2---:R-:W-:-:S04]  /*9d90*/  IMAD R4, R8, UR4, RZ ;  /* 0x0000000408047c24 */ /* 0x004fc8000f8e02ff */
[----:B------:R-:W-:Y:S01]  /*9da0*/  IMAD R4, R19, UR5, R4 ;  /* 0x0000000513047c24 */ /* 0x000fe2000f8e0204 */
[----:B------:R-:W-:-:S03]  /*9db0*/  ULDC.64 UR4, c[0x0][0x418] ;  /* 0x0001060000047ab9 */ /* 0x000fc60000000a00 */
[----:B------:R-:W-:Y:S01]  /*9dc0*/  IMAD.IADD R3, R4, 0x1, R3 ;  /* 0x0000000104037824 */ /* 0x000fe200078e0203 */
[----:B------:R-:W-:-:S04]  /*9dd0*/  LEA R4, P0, R2, UR4, 0x2 ;  /* 0x0000000402047c11 */ /* 0x000fc8000f8010ff */
[----:B------:R-:W-:-:S05]  /*9de0*/  LEA.HI.X R5, R2, UR5, R3, 0x2, P0 ;  /* 0x0000000502057c11 */ /* 0x000fca00080f1403 */
[----:B------:R1:W5:Y:S04]  /*9df0*/  LDG.E R16, desc[UR42][R4.64] ;  /* 0x0000002a04107981 */ /* 0x000368000c1e1900 */
.L_x_66:
[----:B------:R-:W-:Y:S01]  /*9e00*/  LEA R3, R18, UR36, 0x3 ;  /* 0x0000002412037c11 */ /* 0x000fe2000f8e18ff */
[----:B-1----:R-:W1:Y:S01]  /*9e10*/  S2R R4, SR_TID.X ;  /* 0x0000000000047919 */ /* 0x002e620000002100 */
[----:B------:R-:W-:Y:S01]  /*9e20*/  SHF.L.U32 R2, R7, 0x1f, RZ ;  /* 0x0000001f07027819 */ /* 0x000fe200000006ff */
[----:B------:R-:W-:Y:S03]  /*9e30*/  BSSY B1, `(.L_x_67) ;  /* 0x0000005000017945 */ /* 0x000fe60003800000 */
[----:B------:R-:W2:Y:S01]  /*9e40*/  SYNCS.PHASECHK.TRANS64.TRYWAIT P0, [R3+URZ+0x22840], R2 ;  /* 0x02284002030075a7 */ /* 0x000ea2000800017f */
[----:B-1----:R-:W-:-:S04]  /*9e50*/  LOP3.LUT R4, R4, 0x7f, RZ, 0xc0, !PT ;  /* 0x0000007f04047812 */ /* 0x002fc800078ec0ff */
[----:B------:R-:W-:Y:S01]  /*9e60*/  ISETP.NE.AND P1, PT, R4, RZ, PT ;  /* 0x000000ff0400720c */ /* 0x000fe20003f25270 */
[----:B--2---:R-:W-:-:S12]  /*9e70*/  @!P0 BRA `(.L_x_68) ;  /* 0x0000002c00ac8947 */ /* 0x004fd80003800000 */
.L_x_154:
[----:B------:R-:W-:Y:S05]  /*9e80*/  BSYNC B1 ;  /* 0x0000000000017941 */ /* 0x000fea0003800000 */
.L_x_67:
[----:B------:R-:W-:Y:S04]  /*9e90*/  BSSY B1, `(.L_x_69) ;  /* 0x0000009000017945 */ /* 0x000fe80003800000 */
[----:B------:R-:W-:Y:S05]  /*9ea0*/  @P1 BRA `(.L_x_70) ;  /* 0x00000000001c1947 */ /* 0x000fea0003800000 */
[----:B------:R-:W2:Y:S01]  /*9eb0*/  S2R R5, SR_TID.X ;  /* 0x0000000000057919 */ /* 0x000ea20000002100 */
[----:B------:R-:W-:-:S04]  /*9ec0*/  IMAD.MOV.U32 R4, RZ, RZ, 0x3000 ;  /* 0x00003000ff047424 */ /* 0x000fc800078e00ff */
[----:B------:R3:W-:Y:S01]  /*9ed0*/  SYNCS.ARRIVE.TRANS64 RZ, [R3+URZ+0x22830], R4 ;  /* 0x0228300403ff79a7 */ /* 0x0007e2000800003f */
[----:B--2---:R-:W-:-:S04]  /*9ee0*/  LOP3.LUT R5, R5, 0x1f, RZ, 0xc0, !PT ;  /* 0x0000001f05057812 */ /* 0x004fc800078ec0ff */
[----:B------:R-:W-:-:S13]  /*9ef0*/  ISETP.NE.AND P0, PT, R5, RZ, PT ;  /* 0x000000ff0500720c */ /* 0x000fda0003f05270 */
[----:B---3--:R-:W-:Y:S05]  /*9f00*/  @!P0 BRA `(.L_x_70) ;  /* 0x0000000000048947 */ /* 0x008fea0003800000 */
[----:B------:R-:W-:Y:S01]  /*9f10*/  BPT.TRAP 0x1 ;  /* 0x000000040000795c */ /* 0x000fe20000300000 */
.L_x_70:
[----:B------:R-:W-:Y:S05]  /*9f20*/  BSYNC B1 ;  /* 0x0000000000017941 */ /* 0x000fea0003800000 */
.L_x_69:
[----:B------:R-:W-:Y:S01]  /*9f30*/  IMAD.MOV.U32 R10, RZ, RZ, RZ ;  /* 0x000000ffff0a7224 */ /* 0x000fe200078e00ff */
[----:B------:R-:W-:Y:S01]  /*9f40*/  UIADD3 UR4, UP0, UR40, 0x370, URZ ;  /* 0x0000037028047890 */ /* 0x000fe2000ff1e03f */
[----:B0-----:R-:W-:Y:S01]  /*9f50*/  IMAD.U32 R7, RZ, RZ, UR36 ;  /* 0x00000024ff077e24 */ /* 0x001fe2000f8e00ff */
[----:B------:R-:W-:Y:S01]  /*9f60*/  PLOP3.LUT P0, PT, PT, PT, PT, 0x80, 0x0 ;  /* 0x000000000000781c */ /* 0x000fe20003f0f070 */
[----:B------:R-:W-:Y:S01]  /*9f70*/  IMAD R0, R0, 0x60, RZ ;  /* 0x0000006000007824 */ /* 0x000fe200078e02ff */
[----:B------:R-:W-:Y:S01]  /*9f80*/  R2UR UR10, R10 ;  /* 0x000000000a0a72ca */ /* 0x000fe200000e0000 */
[----:B------:R-:W-:Y:S01]  /*9f90*/  IMAD R4, R18, 0x3000, R7 ;  /* 0x0000300012047824 */ /* 0x000fe200078e0207 */
[----:B------:R-:W-:Y:S01]  /*9fa0*/  UIADD3.X UR5, URZ, UR41, URZ, UP0, !UPT ;  /* 0x000000293f057290 */ /* 0x000fe200087fe43f */
[----:B------:R-:W-:Y:S01]  /*9fb0*/  VIADD R5, R3, 0x22830 ;  /* 0x0002283003057836 */ /* 0x000fe20000000000 */
[----:B------:R-:W-:Y:S01]  /*9fc0*/  UMOV UR6, 0x0 ;  /* 0x0000000000067882 */ /* 0x000fe20000000000 */
[----:B------:R-:W-:Y:S01]  /*9fd0*/  VIADD R4, R4, 0x1c400 ;  /* 0x0001c40004047836 */ /* 0x000fe20000000000 */
[----:B------:R-:W-:-:S09]  /*9fe0*/  UMOV UR7, 0x14f00000 ;  /* 0x14f0000000077882 */ /* 0x000fd20000000000 */
.L_x_71:
[----:B------:R-:W-:-:S13]  /*9ff0*/  @P0 ELECT P2, URZ, PT ;  /* 0x00000000003f082f */ /* 0x000fda0003840000 */
[----:B-----5:R-:W-:Y:S02]  /*a000*/  @P2 R2UR UR13, R16 ;  /* 0x00000000100d22ca */ /* 0x020fe400000e0000 */
        /* <DEDUP_REMOVED lines=8> */
[----:B------:R-:W0:Y:S01]  /*a090*/  SYNCS.PHASECHK.TRANS64.TRYWAIT P0, [R3+URZ+0x22860], R2 ;  /* 0x02286002030075a7 */ /* 0x000e22000800017f */
[----:B------:R-:W-:Y:S04]  /*a0a0*/  BSSY B1, `(.L_x_72) ;  /* 0x0000002000017945 */ /* 0x000fe80003800000 */
[----:B0-----:R-:W-:Y:S05]  /*a0b0*/  @!P0 BRA `(.L_x_73) ;  /* 0x0000002c00308947 */ /* 0x001fea0003800000 */
.L_x_155:
[----:B------:R-:W-:Y:S05]  /*a0c0*/  BSYNC B1 ;  /* 0x0000000000017941 */ /* 0x000fea0003800000 */
.L_x_72:
[----:B------:R-:W-:Y:S01]  /*a0d0*/  BSSY B1, `(.L_x_74) ;  /* 0x000000b000017945 */ /* 0x000fe20003800000 */
[----:B------:R-:W-:Y:S02]  /*a0e0*/  IMAD.MOV.U32 R8, RZ, RZ, 0x0 ;  /* 0x00000000ff087424 */ /* 0x000fe400078e00ff */
[----:B------:R-:W-:Y:S01]  /*a0f0*/  IMAD.MOV.U32 R9, RZ, RZ, 0x14f00000 ;  /* 0x14f00000ff097424 */ /* 0x000fe200078e00ff */
[----:B------:R-:W-:Y:S06]  /*a100*/  @P1 BRA `(.L_x_75) ;  /* 0x00000000001c1947 */ /* 0x000fec0003800000 */
[----:B------:R-:W2:Y:S01]  /*a110*/  S2R R4, SR_TID.X ;  /* 0x0000000000047919 */ /* 0x000ea20000002100 */
[----:B01----:R-:W-:-:S04]  /*a120*/  IMAD.MOV.U32 R2, RZ, RZ, 0xc000 ;  /* 0x0000c000ff027424 */ /* 0x003fc800078e00ff */
[----:B------:R3:W-:Y:S01]  /*a130*/  SYNCS.ARRIVE.TRANS64 RZ, [R3+URZ+0x22850], R2 ;  /* 0x0228500203ff79a7 */ /* 0x0007e2000800003f */
[----:B--2---:R-:W-:-:S04]  /*a140*/  LOP3.LUT R4, R4, 0x1f, RZ, 0xc0, !PT ;  /* 0x0000001f04047812 */ /* 0x004fc800078ec0ff */
[----:B------:R-:W-:-:S13]  /*a150*/  ISETP.NE.AND P0, PT, R4, RZ, PT ;  /* 0x000000ff0400720c */ /* 0x000fda0003f05270 */
[----:B---3--:R-:W-:Y:S05]  /*a160*/  @!P0 BRA `(.L_x_75) ;  /* 0x0000000000048947 */ /* 0x008fea0003800000 */
[----:B------:R-:W-:Y:S01]  /*a170*/  BPT.TRAP 0x1 ;  /* 0x000000040000795c */ /* 0x000fe20000300000 */
.L_x_75:
[----:B------:R-:W-:Y:S05]  /*a180*/  BSYNC B1 ;  /* 0x0000000000017941 */ /* 0x000fea0003800000 */
.L_x_74:
[----:B------:R-:W-:Y:S01]  /*a190*/  R2UR UR10, R10 ;  /* 0x000000000a0a72ca */ /* 0x000fe200000e0000 */
[----:B01----:R-:W-:Y:S01]  /*a1a0*/  IMAD R2, R18, 0xc000, R7 ;  /* 0x0000c00012027824 */ /* 0x003fe200078e0207 */
[----:B------:R-:W-:Y:S01]  /*a1b0*/  R2UR UR6, R8 ;  /* 0x00000000080672ca */ /* 0x000fe200000e0000 */
[----:B------:R-:W-:Y:S01]  /*a1c0*/  UIADD3 UR4, UP0, UR40, 0x470, URZ ;  /* 0x0000047028047890 */ /* 0x000fe2000ff1e03f */
[----:B------:R-:W-:Y:S01]  /*a1d0*/  R2UR UR7, R9 ;  /* 0x00000000090772ca */ /* 0x000fe200000e0000 */
[----:B------:R-:W-:Y:S01]  /*a1e0*/  VIADD R3, R3, 0x22850 ;  /* 0x0002285003037836 */ /* 0x000fe20000000000 */
[----:B------:R-:W-:Y:S01]  /*a1f0*/  PLOP3.LUT P0, PT, PT, PT, PT, 0x80, 0x0 ;  /* 0x000000000000781c */ /* 0x000fe20003f0f070 */
[----:B------:R-:W-:Y:S01]  /*a200*/  VIADD R4, R2, 0x400 ;  /* 0x0000040002047836 */ /* 0x000fe20000000000 */
[----:B------:R-:W-:-:S12]  /*a210*/  UIADD3.X UR5, URZ, UR41, URZ, UP0, !UPT ;  /* 0x000000293f057290 */ /* 0x000fd800087fe43f */
.L_x_76:
        /* <DEDUP_REMOVED lines=10> */
[----:B------:R-:W-:Y:S01]  /*a2c0*/  R2UR UR6, R8 ;  /* 0x00000000080672ca */ /* 0x000fe200000e0000 */
[----:B------:R-:W-:Y:S01]  /*a2d0*/  VIADD R4, R2, 0x3400 ;  /* 0x0000340002047836 */ /* 0x000fe20000000000 */
[----:B------:R-:W-:Y:S01]  /*a2e0*/  R2UR UR7, R9 ;  /* 0x00000000090772ca */ /* 0x000fe200000e0000 */
[----:B------:R-:W-:Y:S01]  /*a2f0*/  UMOV UR10, 0x40 ;  /* 0x00000040000a7882 */ /* 0x000fe20000000000 */
[----:B------:R-:W-:-:S13]  /*a300*/  PLOP3.LUT P0, PT, PT, PT, PT, 0x80, 0x0 ;  /* 0x000000000000781c */ /* 0x000fda0003f0f070 */
.L_x_77:
        /* <DEDUP_REMOVED lines=15> */
.L_x_78:
        /* <DEDUP_REMOVED lines=15> */
.L_x_79:
        /* <DEDUP_REMOVED lines=10> */
.L_x_65:
[----:B------:R-:W-:Y:S05]  /*a590*/  BSYNC B0 ;  /* 0x0000000000007941 */ /* 0x000fea0003800000 */
.L_x_64:
[----:B------:R-:W2:Y:S04]  /*a5a0*/  LDL.LU R5, [R1] ;  /* 0x0000000001057983 */ /* 0x000ea80000300800 */
[----:B------:R-:W3:Y:S01]  /*a5b0*/  LDL.LU R4, [R1+0x20] ;  /* 0x0000200001047983 */ /* 0x000ee20000300800 */
[----:B------:R-:W-:-:S05]  /*a5c0*/  VIADD R18, R18, 0x1 ;  /* 0x0000000112127836 */ /* 0x000fca0000000000 */
[----:B------:R-:W-:-:S04]  /*a5d0*/  ISETP.NE.AND P0, PT, R18, 0x2, PT ;  /* 0x000000021200780c */ /* 0x000fc80003f05270 */
[----:B------:R-:W-:Y:S02]  /*a5e0*/  SEL R0, RZ, 0x1, P0 ;  /* 0x00000001ff007807 */ /* 0x000fe40000000000 */
[----:B------:R-:W-:Y:S02]  /*a5f0*/  SEL R18, R18, RZ, P0 ;  /* 0x000000ff12127207 */ /* 0x000fe40000000000 */
[----:B--2---:R-:W-:Y:S01]  /*a600*/  LOP3.LUT R5, R5, R0, RZ, 0x3c, !PT ;  /* 0x0000000005057212 */ /* 0x004fe200078e3cff */
[----:B---3--:R-:W-:-:S04]  /*a610*/  VIADD R0, R4, 0xfffffffd ;  /* 0xfffffffd04007836 */ /* 0x008fc80000000000 */
[----:B------:R1:W-:Y:S03]  /*a620*/  STL [R1], R5 ;  /* 0x0000000501007387 */ /* 0x0003e60000100800 */
.L_x_63:
[----:B------:R-:W2:Y:S01]  /*a630*/  LDL.LU R2, [R1+0x18] ;  /* 0x0000180001027983 */ /* 0x000ea20000300800 */
[----:B------:R-:W-:Y:S01]  /*a640*/  IMAD.MOV R6, RZ, RZ, -R6 ;  /* 0x000000ffff067224 */ /* 0x000fe200078e0a06 */
[----:B------:R-:W-:Y:S04]  /*a650*/  BSSY B0, `(.L_x_62) ;  /* 0x000013d000007945 */ /* 0x000fe80003800000 */
[----:B--2---:R-:W-:-:S13]  /*a660*/  ISETP.NE.AND P0, PT, R2, R6, PT ;  /* 0x000000060200720c */ /* 0x004fda0003f05270 */
[----:B------:R-:W-:Y:S05]  /*a670*/  @!P0 BRA `(.L_x_80) ;  /* 0x0000001000e88947 */ /* 0x000fea0003800000 */
.L_x_113:
[----:B--2---:R-:W2:Y:S01]  /*a680*/  LDL R2, [R1+0x8] ;  /* 0x0000080001027983 */ /* 0x004ea20000100800 */
[----:B------:R-:W-:Y:S01]  /*a690*/  BSSY B1, `(.L_x_81) ;  /* 0x0000094000017945 */ /* 0x000fe20003800000 */
[----:B--2---:R-:W-:-:S13]  /*a6a0*/  ISETP.NE.AND P0, PT, R2, RZ, PT ;  /* 0x000000ff0200720c */ /* 0x004fda0003f05270 */
[----:B------:R-:W-:Y:S05]  /*a6b0*/  @!P0 BRA `(.L_x_82) ;  /* 0x0000000800448947 */ /* 0x000fea0003800000 */
[----:B------:R-:W2:Y:S01]  /*a6c0*/  LDL R2, [R1+0xc] ;  /* 0x00000c0001027983 */ /* 0x000ea20000100800 */
[----:B------:R-:W-:Y:S01]  /*a6d0*/  IMAD.MOV.U32 R6, RZ, RZ, R0 ;  /* 0x000000ffff067224 */ /* 0x000fe200078e0000 */
[----:B--2---:R-:W-:-:S13]  /*a6e0*/  ISETP.NE.AND P0, PT, R2, RZ, PT ;  /* 0x000000ff0200720c */ /* 0x004fda0003f05270 */
[----:B------:R-:W-:Y:S05]  /*a6f0*/  @!P0 BRA `(.L_x_83) ;  /* 0x00000000004c8947 */ /* 0x000fea0003800000 */
[----:B-1----:R-:W2:Y:S01]  /*a700*/  LDL R5, [R1+0x4] ;  /* 0x0000040001057983 */ /* 0x002ea20000100800 */
        /* <DEDUP_REMOVED lines=18> */
.L_x_83:
[----:B------:R-:W3:Y:S01]  /*a830*/  LDL R2, [R1] ;  /* 0x0000000001027983 */ /* 0x000ee20000100800 */
[----:B--2---:R-:W-:Y:S01]  /*a840*/  LEA R4, R18, UR36, 0x3 ;  /* 0x0000002412047c11 */ /* 0x004fe2000f8e18ff */
[----:B------:R-:W-:Y:S01]  /*a850*/  BSSY B2, `(.L_x_84) ;  /* 0x0000007000027945 */ /* 0x000fe20003800000 */
[----:B------:R-:W2:Y:S02]  /*a860*/  S2R R3, SR_TID.X ;  /* 0x0000000000037919 */ /* 0x000ea40000002100 */
[----:B--2---:R-:W-:-:S04]  /*a870*/  LOP3.LUT R3, R3, 0x7f, RZ, 0xc0, !PT ;  /* 0x0000007f03037812 */ /* 0x004fc800078ec0ff */
[----:B------:R-:W-:Y:S02]  /*a880*/  ISETP.NE.AND P1, PT, R3, RZ, PT ;  /* 0x000000ff0300720c */ /* 0x000fe40003f25270 */
[----:B---3--:R-:W-:-:S04]  /*a890*/  SHF.L.U32 R2, R2, 0x1f, RZ ;  /* 0x0000001f02027819 */ /* 0x008fc800000006ff */
[----:B------:R-:W2:Y:S02]  /*a8a0*/  SYNCS.PHASECHK.TRANS64.TRYWAIT P0, [R4+URZ+0x22840], R2 ;  /* 0x02284002040075a7 */ /* 0x000ea4000800017f */
[----:B--2---:R-:W-:Y:S05]  /*a8b0*/  @!P0 BRA `(.L_x_85) ;  /* 0x0000002400448947 */ /* 0x004fea0003800000 */
.L_x_156:
[----:B------:R-:W-:Y:S05]  /*a8c0*/  BSYNC B2 ;  /* 0x0000000000027941 */ /* 0x000fea0003800000 */
.L_x_84:
[----:B------:R-:W-:Y:S04]  /*a8d0*/  BSSY B2, `(.L_x_86) ;  /* 0x0000009000027945 */ /* 0x000fe80003800000 */
[----:B------:R-:W-:Y:S05]  /*a8e0*/  @P1 BRA `(.L_x_87) ;  /* 0x00000000001c1947 */ /* 0x000fea0003800000 */
[----:B-1----:R-:W1:Y:S01]  /*a8f0*/  S2R R5, SR_TID.X ;  /* 0x0000000000057919 */ /* 0x002e620000002100 */
[----:B------:R-:W-:-:S04]  /*a900*/  IMAD.MOV.U32 R3, RZ, RZ, 0x3000 ;  /* 0x00003000ff037424 */ /* 0x000fc800078e00ff */
[----:B------:R3:W-:Y:S01]  /*a910*/  SYNCS.ARRIVE.TRANS64 RZ, [R4+URZ+0x22830], R3 ;  /* 0x0228300304ff79a7 */ /* 0x0007e2000800003f */
[----:B-1----:R-:W-:-:S04]  /*a920*/  LOP3.LUT R5, R5, 0x1f, RZ, 0xc0, !PT ;  /* 0x0000001f05057812 */ /* 0x002fc800078ec0ff */
[----:B------:R-:W-:-:S13]  /*a930*/  ISETP.NE.AND P0, PT, R5, RZ, PT ;  /* 0x000000ff0500720c */ /* 0x000fda0003f05270 */
[----:B---3--:R-:W-:Y:S05]  /*a940*/  @!P0 BRA `(.L_x_87) ;  /* 0x0000000000048947 */ /* 0x008fea0003800000 */
[----:B------:R-:W-:Y:S01]  /*a950*/  BPT.TRAP 0x1 ;  /* 0x000000040000795c */ /* 0x000fe20000300000 */
.L_x_87:
[----:B------:R-:W-:Y:S05]  /*a960*/  BSYNC B2 ;  /* 0x0000000000027941 */ /* 0x000fea0003800000 */
.L_x_86:
[----:B------:R-:W-:Y:S01]  /*a970*/  IMAD.MOV.U32 R8, RZ, RZ, RZ ;  /* 0x000000ffff087224 */ /* 0x000fe200078e00ff */
[----:B------:R-:W-:Y:S01]  /*a980*/  UIADD3 UR4, UP0, UR40, 0x370, URZ ;  /* 0x0000037028047890 */ /* 0x000fe2000ff1e03f */
[----:B-1----:R-:W-:Y:S01]  /*a990*/  IMAD.U32 R5, RZ, RZ, UR36 ;  /* 0x00000024ff057e24 */ /* 0x002fe2000f8e00ff */
[----:B------:R-:W-:Y:S01]  /*a9a0*/  PLOP3.LUT P0, PT, PT, PT, PT, 0x80, 0x0 ;  /* 0x000000000000781c */ /* 0x000fe20003f0f070 */
[----:B------:R-:W-:Y:S01]  /*a9b0*/  IMAD R6, R6, 0x60, RZ ;  /* 0x0000006006067824 */ /* 0x000fe200078e02ff */
[----:B------:R-:W-:Y:S01]  /*a9c0*/  R2UR UR10, R8 ;  /* 0x00000000080a72ca */ /* 0x000fe200000e0000 */
[----:B------:R-:W-:Y:S01]  /*a9d0*/  IMAD R3, R18, 0x3000, R5 ;  /* 0x0000300012037824 */ /* 0x000fe200078e0205 */
[----:B------:R-:W-:Y:S01]  /*a9e0*/  UIADD3.X UR5, URZ, UR41, URZ, UP0, !UPT ;  /* 0x000000293f057290 */ /* 0x000fe200087fe43f */
[----:B0-----:R-:W-:Y:S01]  /*a9f0*/  VIADD R7, R4, 0x22830 ;  /* 0x0002283004077836 */ /* 0x001fe20000000000 */
[----:B------:R-:W-:Y:S01]  /*aa00*/  UMOV UR6, 0x0 ;  /* 0x0000000000067882 */ /* 0x000fe20000000000 */
[----:B------:R-:W-:Y:S01]  /*aa10*/  VIADD R3, R3, 0x1c400 ;  /* 0x0001c40003037836 */ /* 0x000fe20000000000 */
[----:B------:R-:W-:-:S09]  /*aa20*/  UMOV UR7, 0x14f00000 ;  /* 0x14f0000000077882 */ /* 0x000fd20000000000 */
.L_x_88:
        /* <DEDUP_REMOVED lines=13> */
.L_x_157:
[----:B------:R-:W-:Y:S05]  /*ab00*/  BSYNC B2 ;  /* 0x0000000000027941 */ /* 0x000fea0003800000 */
.L_x_89:
[----:B------:R-:W-:Y:S01]  /*ab10*/  BSSY B2, `(.L_x_91) ;  /* 0x000000b000027945 */ /* 0x000fe20003800000 */
[----:B0-2---:R-:W-:Y:S02]  /*ab20*/  IMAD.MOV.U32 R2, RZ, RZ, 0x0 ;  /* 0x00000000ff027424 */ /* 0x005fe400078e00ff */
[----:B------:R-:W-:Y:S01]  /*ab30*/  IMAD.MOV.U32 R3, RZ, RZ, 0x14f00000 ;  /* 0x14f00000ff037424 */ /* 0x000fe200078e00ff */
[----:B------:R-:W-:Y:S06]  /*ab40*/  @P1 BRA `(.L_x_92) ;  /* 0x00000000001c1947 */ /* 0x000fec0003800000 */
[----:B------:R-:W0:Y:S01]  /*ab50*/  S2R R9, SR_TID.X ;  /* 0x0000000000097919 */ /* 0x000e220000002100 */
[----:B------:R-:W-:-:S04]  /*ab60*/  IMAD.MOV.U32 R7, RZ, RZ, 0xc000 ;  /* 0x0000c000ff077424 */ /* 0x000fc800078e00ff */
[----:B------:R1:W-:Y:S01]  /*ab70*/  SYNCS.ARRIVE.TRANS64 RZ, [R4+URZ+0x22850], R7 ;  /* 0x0228500704ff79a7 */ /* 0x0003e2000800003f */
[----:B0-----:R-:W-:-:S04]  /*ab80*/  LOP3.LUT R9, R9, 0x1f, RZ, 0xc0, !PT ;  /* 0x0000001f09097812 */ /* 0x001fc800078ec0ff */
[----:B------:R-:W-:-:S13]  /*ab90*/  ISETP.NE.AND P0, PT, R9, RZ, PT ;  /* 0x000000ff0900720c */ /* 0x000fda0003f05270 */
[----:B-1----:R-:W-:Y:S05]  /*aba0*/  @!P0 BRA `(.L_x_92) ;  /* 0x0000000000048947 */ /* 0x002fea0003800000 */
[----:B------:R-:W-:Y:S01]  /*abb0*/  BPT.TRAP 0x1 ;  /* 0x000000040000795c */ /* 0x000fe20000300000 */
.L_x_92:
[----:B------:R-:W-:Y:S05]  /*abc0*/  BSYNC B2 ;  /* 0x0000000000027941 */ /* 0x000fea0003800000 */
.L_x_91:
[----:B------:R-:W-:Y:S01]  /*abd0*/  R2UR UR10, R8 ;  /* 0x00000000080a72ca */ /* 0x000fe200000e0000 */
[----:B------:R-:W-:Y:S01]  /*abe0*/  IMAD R5, R18, 0xc000, R5 ;  /* 0x0000c00012057824 */ /* 0x000fe200078e0205 */
[----:B------:R-:W-:Y:S01]  /*abf0*/  R2UR UR6, R2 ;  /* 0x00000000020672ca */ /* 0x000fe200000e0000 */
[----:B------:R-:W-:Y:S01]  /*ac00*/  UIADD3 UR4, UP0, UR40, 0x470, URZ ;  /* 0x0000047028047890 */ /* 0x000fe2000ff1e03f */
[----:B------:R-:W-:Y:S01]  /*ac10*/  R2UR UR7, R3 ;  /* 0x00000000030772ca */ /* 0x000fe200000e0000 */
[----:B------:R-:W-:Y:S01]  /*ac20*/  VIADD R4, R4, 0x22850 ;  /* 0x0002285004047836 */ /* 0x000fe20000000000 */
[----:B------:R-:W-:Y:S01]  /*ac30*/  PLOP3.LUT P0, PT, PT, PT, PT, 0x80, 0x0 ;  /* 0x000000000000781c */ /* 0x000fe20003f0f070 */
[----:B------:R-:W-:Y:S01]  /*ac40*/  VIADD R7, R5, 0x400 ;  /* 0x0000040005077836 */ /* 0x000fe20000000000 */
[----:B------:R-:W-:-:S12]  /*ac50*/  UIADD3.X UR5, URZ, UR41, URZ, UP0, !UPT ;  /* 0x000000293f057290 */ /* 0x000fd800087fe43f */
.L_x_93:
        /* <DEDUP_REMOVED lines=15> */
.L_x_94:
        /* <DEDUP_REMOVED lines=15> */
.L_x_95:
        /* <DEDUP_REMOVED lines=15> */
.L_x_96:
        /* <DEDUP_REMOVED lines=9> */
[----:B--2---:R-:W-:Y:S05]  /*afc0*/  @P0 BRA.U.ANY `(.L_x_96) ;  /* 0xfffffffd00d80947 */ /* 0x004fea000393ffff */
.L_x_82:
[----:B------:R-:W-:Y:S05]  /*afd0*/  BSYNC B1 ;  /* 0x0000000000017941 */ /* 0x000fea0003800000 */
.L_x_81:
[----:B------:R-:W2:Y:S04]  /*afe0*/  LDL R3, [R1+0x8] ;  /* 0x0000080001037983 */ /* 0x000ea80000100800 */
[----:B------:R-:W3:Y:S01]  /*aff0*/  LDL.LU R2, [R1] ;  /* 0x0000000001027983 */ /* 0x000ee20000300800 */
[----:B0-----:R-:W-:Y:S01]  /*b000*/  VIADD R7, R18, 0x1 ;  /* 0x0000000112077836 */ /* 0x001fe20000000000 */
[----:B------:R-:W-:Y:S04]  /*b010*/  BSSY B1, `(.L_x_97) ;  /* 0x0000097000017945 */ /* 0x000fe80003800000 */
[----:B------:R-:W-:-:S04]  /*b020*/  ISETP.NE.AND P0, PT, R7, 0x2, PT ;  /* 0x000000020700780c */ /* 0x000fc80003f05270 */
[----:B------:R-:W-:Y:S02]  /*b030*/  SEL R6, RZ, 0x1, P0 ;  /* 0x00000001ff067807 */ /* 0x000fe40000000000 */
[----:B------:R-:W-:Y:S02]  /*b040*/  SEL R7, R7, RZ, P0 ;  /* 0x000000ff07077207 */ /* 0x000fe40000000000 */
[----:B--2---:R-:W-:Y:S02]  /*b050*/  ISETP.NE.AND P2, PT, R3, RZ, PT ;  /* 0x000000ff0300720c */ /* 0x004fe40003f45270 */
[----:B---3--:R-:W-:-:S11]  /*b060*/  LOP3.LUT R6, R2, R6, RZ, 0x3c, !PT ;  /* 0x0000000602067212 */ /* 0x008fd600078e3cff */
[----:B------:R-:W-:Y:S05]  /*b070*/  @!P2 BRA `(.L_x_98) ;  /* 0x000000080040a947 */ /* 0x000fea0003800000 */
[----:B------:R-:W2:Y:S01]  /*b080*/  LDL R2, [R1+0xc] ;  /* 0x00000c0001027983 */ /* 0x000ea20000100800 */
[----:B------:R-:W-:Y:S01]  /*b090*/  VIADD R8, R0, 0xffffffff ;  /* 0xffffffff00087836 */ /* 0x000fe20000000000 */
[----:B--2---:R-:W-:-:S13]  /*b0a0*/  ISETP.NE.AND P2, PT, R2, RZ, PT ;  /* 0x000000ff0200720c */ /* 0x004fda0003f45270 */
[----:B------:R-:W-:Y:S05]  /*b0b0*/  @!P2 BRA `(.L_x_99) ;  /* 0x00000000004ca947 */ /* 0x000fea0003800000 */
[----:B------:R-:W2:Y:S01]  /*b0c0*/  LDL R9, [R1+0x4] ;  /* 0x0000040001097983 */ /* 0x000ea20000100800 */
[----:B------:R-:W0:Y:S01]  /*b0d0*/  LDC R4, c[0x0][0x43c] ;  /* 0x00010f00ff047b82 */ /* 0x000e220000000800 */
[----:B------:R-:W-:Y:S01]  /*b0e0*/  ULDC.64 UR4, c[0x0][0x428] ;  /* 0x00010a0000047ab9 */ /* 0x000fe20000000a00 */
[----:B0-----:R-:W-:-:S13]  /*b0f0*/  ISETP.NE.AND P0, PT, R4, 0x1, PT ;  /* 0x000000010400780c */ /* 0x001fda0003f05270 */
        /* <DEDUP_REMOVED lines=15> */
.L_x_99:
[----:B0-----:R-:W-:Y:S01]  /*b1f0*/  LEA R4, R7, UR36, 0x3 ;  /* 0x0000002407047c11 */ /* 0x001fe2000f8e18ff */
[----:B------:R-:W0:Y:S01]  /*b200*/  S2R R3, SR_TID.X ;  /* 0x0000000000037919 */ /* 0x000e220000002100 */
[----:B------:R-:W-:Y:S01]  /*b210*/  SHF.L.U32 R2, R6, 0x1f, RZ ;  /* 0x0000001f06027819 */ /* 0x000fe200000006ff */
[----:B------:R-:W-:Y:S03]  /*b220*/  BSSY B2, `(.L_x_100) ;  /* 0x0000005000027945 */ /* 0x000fe60003800000 */
[----:B------:R-:W2:Y:S01]  /*b230*/  SYNCS.PHASECHK.TRANS64.TRYWAIT P0, [R4+URZ+0x22840], R2 ;  /* 0x02284002040075a7 */ /* 0x000ea2000800017f */
[----:B0-----:R-:W-:-:S04]  /*b240*/  LOP3.LUT R3, R3, 0x7f, RZ, 0xc0, !PT ;  /* 0x0000007f03037812 */ /* 0x001fc800078ec0ff */
[----:B------:R-:W-:Y:S01]  /*b250*/  ISETP.NE.AND P1, PT, R3, RZ, PT ;  /* 0x000000ff0300720c */ /* 0x000fe20003f25270 */
[----:B--2---:R-:W-:-:S12]  /*b260*/  @!P0 BRA `(.L_x_101) ;  /* 0x0000001c00008947 */ /* 0x004fd80003800000 */
.L_x_158:
[----:B------:R-:W-:Y:S05]  /*b270*/  BSYNC B2 ;  /* 0x0000000000027941 */ /* 0x000fea0003800000 */
.L_x_100:
[----:B------:R-:W-:Y:S04]  /*b280*/  BSSY B2, `(.L_x_102) ;  /* 0x0000009000027945 */ /* 0x000fe80003800000 */
[----:B------:R-:W-:Y:S05]  /*b290*/  @P1 BRA `(.L_x_103) ;  /* 0x00000000001c1947 */ /* 0x000fea0003800000 */
[----:B-1----:R-:W1:Y:S01]  /*b2a0*/  S2R R5, SR_TID.X ;  /* 0x0000000000057919 */ /* 0x002e620000002100 */
[----:B------:R-:W-:-:S04]  /*b2b0*/  IMAD.MOV.U32 R3, RZ, RZ, 0x3000 ;  /* 0x00003000ff037424 */ /* 0x000fc800078e00ff */
[----:B------:R2:W-:Y:S01]  /*b2c0*/  SYNCS.ARRIVE.TRANS64 RZ, [R4+URZ+0x22830], R3 ;  /* 0x0228300304ff79a7 */ /* 0x0005e2000800003f */
[----:B-1----:R-:W-:-:S04]  /*b2d0*/  LOP3.LUT R5, R5, 0x1f, RZ, 0xc0, !PT ;  /* 0x0000001f05057812 */ /* 0x002fc800078ec0ff */
[----:B------:R-:W-:-:S13]  /*b2e0*/  ISETP.NE.AND P0, PT, R5, RZ, PT ;  /* 0x000000ff0500720c */ /* 0x000fda0003f05270 */
[----:B--2---:R-:W-:Y:S05]  /*b2f0*/  @!P0 BRA `(.L_x_103) ;  /* 0x0000000000048947 */ /* 0x004fea0003800000 */
[----:B------:R-:W-:Y:S01]  /*b300*/  BPT.TRAP 0x1 ;  /* 0x000000040000795c */ /* 0x000fe20000300000 */
.L_x_103:
[----:B------:R-:W-:Y:S05]  /*b310*/  BSYNC B2 ;  /* 0x0000000000027941 */ /* 0x000fea0003800000 */
.L_x_102:
        /* <DEDUP_REMOVED lines=12> */
.L_x_104:
        /* <DEDUP_REMOVED lines=10> */
[----:B------:R-:W1:Y:S01]  /*b480*/  SYNCS.PHASECHK.TRANS64.TRYWAIT P0, [R4+URZ+0x22860], R2 ;  /* 0x02286002040075a7 */ /* 0x000e62000800017f */
[----:B------:R-:W-:Y:S04]  /*b490*/  BSSY B2, `(.L_x_105) ;  /* 0x0000002000027945 */ /* 0x000fe80003800000 */
[----:B-1----:R-:W-:Y:S05]  /*b4a0*/  @!P0 BRA `(.L_x_106) ;  /* 0x0000001800848947 */ /* 0x002fea0003800000 */
.L_x_159:
[----:B------:R-:W-:Y:S05]  /*b4b0*/  BSYNC B2 ;  /* 0x0000000000027941 */ /* 0x000fea0003800000 */
.L_x_105:
[----:B------:R-:W-:Y:S01]  /*b4c0*/  BSSY B2, `(.L_x_107) ;  /* 0x000000b000027945 */ /* 0x000fe20003800000 */
[----:B01----:R-:W-:Y:S02]  /*b4d0*/  IMAD.MOV.U32 R2, RZ, RZ, 0x0 ;  /* 0x00000000ff027424 */ /* 0x003fe400078e00ff */
        /* <DEDUP_REMOVED lines=9> */
.L_x_108:
[----:B------:R-:W-:Y:S05]  /*b570*/  BSYNC B2 ;  /* 0x0000000000027941 */ /* 0x000fea0003800000 */
.L_x_107:
        /* <DEDUP_REMOVED lines=9> */
.L_x_109:
        /* <DEDUP_REMOVED lines=15> */
.L_x_110:
        /* <DEDUP_REMOVED lines=15> */
.L_x_111:
        /* <DEDUP_REMOVED lines=15> */
.L_x_112:
        /* <DEDUP_REMOVED lines=10> */
.L_x_98:
[----:B------:R-:W-:Y:S05]  /*b980*/  BSYNC B1 ;  /* 0x0000000000017941 */ /* 0x000fea0003800000 */
.L_x_97:
[----:B------:R-:W-:Y:S01]  /*b990*/  VIADD R7, R7, 0x1 ;  /* 0x0000000107077836 */ /* 0x000fe20000000000 */
[C---:B------:R-:W-:Y:S01]  /*b9a0*/  ISETP.GT.AND P1, PT, R0.reuse, 0x1, PT ;  /* 0x000000010000780c */ /* 0x040fe20003f24270 */
[----:B------:R-:W-:-:S03]  /*b9b0*/  VIADD R0, R0, 0xfffffffe ;  /* 0xfffffffe00007836 */ /* 0x000fc60000000000 */
[----:B------:R-:W-:-:S04]  /*b9c0*/  ISETP.NE.AND P0, PT, R7, 0x2, PT ;  /* 0x000000020700780c */ /* 0x000fc80003f05270 */
[----:B------:R-:W-:Y:S02]  /*b9d0*/  SEL R3, RZ, 0x1, P0 ;  /* 0x00000001ff037807 */ /* 0x000fe40000000000 */
[----:B------:R-:W-:Y:S02]  /*b9e0*/  SEL R18, R7, RZ, P0 ;  /* 0x000000ff07127207 */ /* 0x000fe40000000000 */
[----:B------:R-:W-:-:S05]  /*b9f0*/  LOP3.LUT R2, R6, R3, RZ, 0x3c, !PT ;  /* 0x0000000306027212 */ /* 0x000fca00078e3cff */
[----:B------:R2:W-:Y:S01]  /*ba00*/  STL [R1], R2 ;  /* 0x0000000201007387 */ /* 0x0005e20000100800 */
[----:B------:R-:W-:Y:S05]  /*ba10*/  @P1 BRA `(.L_x_113) ;  /* 0xffffffec00181947 */ /* 0x000fea000383ffff */
.L_x_80:
[----:B------:R-:W-:Y:S05]  /*ba20*/  BSYNC B0 ;  /* 0x0000000000007941 */ /* 0x000fea0003800000 */
.L_x_62:
[----:B--2---:R-:W2:Y:S01]  /*ba30*/  LDL.LU R2, [R1+0x24] ;  /* 0x0000240001027983 */ /* 0x004ea20000300800 */
[----:B------:R-:W-:-:S03]  /*ba40*/  ULDC UR4, c[0x0][0xc34] ;  /* 0x00030d0000047ab9 */ /* 0x000fc60000000800 */
[----:B------:R-:W3:Y:S01]  /*ba50*/  LDL.LU R0, [R1+0x30] ;  /* 0x0000300001007983 */ /* 0x000ee20000300800 */
[----:B--2---:R-:W-:Y:S02]  /*ba60*/  VIADD R2, R2, UR38 ;  /* 0x0000002602027c36 */ /* 0x004fe40008000000 */
[----:B---3--:R-:W-:-:S03]  /*ba70*/  VIADD R0, R0, 0x1 ;  /* 0x0000000100007836 */ /* 0x008fc60000000000 */
[----:B------:R2:W-:Y:S01]  /*ba80*/  STL [R1+0x24], R2 ;  /* 0x0000240201007387 */ /* 0x0005e20000100800 */
[----:B------:R-:W-:-:S03]  /*ba90*/  ISETP.GE.AND P0, PT, R2, UR4, PT ;  /* 0x0000000402007c0c */ /* 0x000fc6000bf06270 */
[----:B------:R2:W-:Y:S10]  /*baa0*/  STL [R1+0x30], R0 ;  /* 0x0000300001007387 */ /* 0x0005f40000100800 */
[----:B--2---:R-:W-:Y:S05]  /*bab0*/  @!P0 BRA `(.L_x_114) ;  /* 0xffffffc400288947 */ /* 0x004fea000383ffff */
[----:B------:R-:W-:-:S07]  /*bac0*/  LOP3.LUT R2, R0, 0x1, RZ, 0xc, !PT ;  /* 0x0000000100027812 */ /* 0x000fce00078e0cff */
.L_x_38:
[----:B0-----:R-:W0:Y:S01]  /*bad0*/  S2R R3, SR_CgaCtaId ;  /* 0x0000000000037919 */ /* 0x001e220000008800 */
[----:B------:R-:W-:Y:S01]  /*bae0*/  MOV R0, 0x400 ;  /* 0x0000040000007802 */ /* 0x000fe20000000f00 */
[----:B------:R-:W-:Y:S03]  /*baf0*/  BSSY B0, `(.L_x_115) ;  /* 0x0000005000007945 */ /* 0x000fe60003800000 */
[----:B0-----:R-:W-:Y:S02]  /*bb00*/  LEA R0, R3, R0, 0x18 ;  /* 0x0000000003007211 */ /* 0x001fe400078ec0ff */
[----:B------:R-:W-:-:S04]  /*bb10*/  SHF.L.U32 R3, R2, 0x1f, RZ ;  /* 0x0000001f02037819 */ /* 0x000fc800000006ff */
[----:B------:R-:W0:Y:S02]  /*bb20*/  SYNCS.PHASECHK.TRANS64.TRYWAIT P0, [R0+URZ+0x22820], R3 ;  /* 0x02282003000075a7 */ /* 0x000e24000800017f */
[----:B0-----:R-:W-:Y:S05]  /*bb30*/  @!P0 BRA `(.L_x_116) ;  /* 0x0000001000f48947 */ /* 0x001fea0003800000 */
.L_x_160:
[----:B------:R-:W-:Y:S05]  /*bb40*/  BSYNC B0 ;  /* 0x0000000000007941 */ /* 0x000fea0003800000 */
.L_x_115:
[----:B------:R-:W-:-:S03]  /*bb50*/  UMOV UR4, 0xffffffff ;  /* 0xffffffff00047882 */ /* 0x000fc60000000000 */
[----:B------:R-:W-:Y:S05]  /*bb60*/  BRA.DIV UR4, `(.L_x_117) ;  /* 0x0000001204fc7947 */ /* 0x000fea000b800000 */
[----:B------:R-:W2:Y:S02]  /*bb70*/  S2R R2, SR_TID.X ;  /* 0x0000000000027919 */ /* 0x000ea40000002100 */
[----:B--2---:R-:W-:-:S04]  /*bb80*/  SHF.R.U32.HI R2, RZ, 0x5, R2 ;  /* 0x00000005ff027819 */ /* 0x004fc80000011602 */
[----:B------:R-:W-:-:S05]  /*bb90*/  LOP3.LUT R2, R2, 0x3, RZ, 0xc0, !PT ;  /* 0x0000000302027812 */ /* 0x000fca00078ec0ff */
[----:B------:R2:W3:Y:S02]  /*bba0*/  SHFL.IDX PT, R14, R2, RZ, 0x1f ;  /* 0x00001fff020e7589 */ /* 0x0004e400000e0000 */
.L_x_163:
[----:B---3--:R-:W-:Y:S01]  /*bbb0*/  ISETP.NE.AND P0, PT, R14, RZ, PT ;  /* 0x000000ff0e00720c */ /* 0x008fe20003f05270 */
[----:B------:R-:W-:-:S12]  /*bbc0*/  BSSY B0, `(.L_x_118) ;  /* 0x0000025000007945 */ /* 0x000fd80003800000 */
[----:B------:R-:W-:Y:S05]  /*bbd0*/  @P0 BRA `(.L_x_119) ;  /* 0x00000000008c0947 */ /* 0x000fea0003800000 */
[----:B------:R-:W-:-:S03]  /*bbe0*/  UMOV UR4, 0xffffffff ;  /* 0xffffffff00047882 */ /* 0x000fc60000000000 */
[----:B------:R-:W-:Y:S05]  /*bbf0*/  BRA.DIV UR4, `(.L_x_120) ;  /* 0x00000016040c7947 */ /* 0x000fea000b800000 */
[----:B------:R-:W-:-:S13]  /*bc00*/  ELECT P6, URZ, PT ;  /* 0x00000000003f782f */ /* 0x000fda00038c0000 */
.L_x_166:
[----:B------:R-:W-:Y:S05]  /*bc10*/  @!P6 BRA `(.L_x_119) ;  /* 0x00000000007ce947 */ /* 0x000fea0003800000 */
[----:B------:R-:W-:-:S06]  /*bc20*/  ULOP3.LUT UR4, UR37, 0x2, URZ, 0xfc, !UPT ;  /* 0x0000000225047892 */ /* 0x000fcc000f8efc3f */
[----:B--2---:R-:W-:-:S05]  /*bc30*/  IMAD.U32 R2, RZ, RZ, UR4 ;  /* 0x00000004ff027e24 */ /* 0x004fca000f8e00ff */
[----:B------:R-:W-:-:S13]  /*bc40*/  ISETP.NE.AND P2, PT, R2, 0x3, PT ;  /* 0x000000030200780c */ /* 0x000fda0003f45270 */
[----:B------:R-:W-:Y:S05]  /*bc50*/  @!P2 BRA `(.L_x_121) ;  /* 0x000000000004a947 */ /* 0x000fea0003800000 */
[----:B------:R-:W-:Y:S01]  /*bc60*/  BPT.TRAP 0x1 ;  /* 0x000000040000795c */ /* 0x000fe20000300000 */
.L_x_121:
[----:B------:R-:W1:Y:S01]  /*bc70*/  LDL.LU R7, [R1] ;  /* 0x0000000001077983 */ /* 0x000e620000300800 */
[----:B0-----:R-:W-:Y:S02]  /*bc80*/  VIADD R3, R0, 0x22840 ;  /* 0x0002284000037836 */ /* 0x001fe40000000000 */
[C---:B------:R-:W-:Y:S02]  /*bc90*/  VIADD R2, R18.reuse, 0x1 ;  /* 0x0000000112027836 */ /* 0x040fe40000000000 */
[----:B------:R-:W-:-:S03]  /*bca0*/  IMAD R6, R18, 0x8, R3 ;  /* 0x0000000812067824 */ /* 0x000fc600078e0203 */
[----:B------:R-:W-:-:S04]  /*bcb0*/  ISETP.NE.AND P1, PT, R2, 0x2, PT ;  /* 0x000000020200780c */ /* 0x000fc80003f25270 */
[----:B------:R-:W-:Y:S02]  /*bcc0*/  SEL R4, RZ, 0x1, P1 ;  /* 0x00000001ff047807 */ /* 0x000fe40000800000 */
[C---:B-1----:R-:W-:Y:S02]  /*bcd0*/  SHF.L.U32 R5, R7.reuse, 0x1f, RZ ;  /* 0x0000001f07057819 */ /* 0x042fe400000006ff */
[----:B------:R-:W-:Y:S02]  /*bce0*/  LOP3.LUT R7, R7, R4, RZ, 0x3c, !PT ;  /* 0x0000000407077212 */ /* 0x000fe400078e3cff */
[----:B------:R-:W0:Y:S01]  /*bcf0*/  SYNCS.PHASECHK.TRANS64.TRYWAIT P0, [R6+URZ], R5 ;  /* 0x00000005060075a7 */ /* 0x000e22000800017f */
[----:B------:R-:W-:Y:S02]  /*bd00*/  SEL R4, R2, RZ, P1 ;  /* 0x000000ff02047207 */ /* 0x000fe40000800000 */
[----:B------:R-:W-:-:S03]  /*bd10*/  SHF.L.U32 R2, R7, 0x1f, RZ ;  /* 0x0000001f07027819 */ /* 0x000fc600000006ff */
[----:B------:R-:W-:Y:S01]  /*bd20*/  IMAD R3, R4, 0x8, R3 ;  /* 0x0000000804037824 */ /* 0x000fe200078e0203 */
[----:B0-----:R-:W-:Y:S06]  /*bd30*/  @!P0 BRA `(.L_x_122) ;  /* 0x0000001000dc8947 */ /* 0x001fec0003800000 */
.L_x_167:
[----:B------:R-:W1:Y:S02]  /*bd40*/  SYNCS.PHASECHK.TRANS64.TRYWAIT P0, [R3+URZ], R2 ;  /* 0x00000002030075a7 */ /* 0x000e64000800017f */
[----:B-1----:R-:W-:Y:S05]  /*bd50*/  @!P0 BRA `(.L_x_123) ;  /* 0x0000001000e88947 */ /* 0x002fea0003800000 */
.L_x_168:
[----:B------:R-:W-:Y:S05]  /*bd60*/  @!P2 BRA `(.L_x_124) ;  /* 0x000000000004a947 */ /* 0x000fea0003800000 */
[----:B------:R-:W-:Y:S01]  /*bd70*/  BPT.TRAP 0x1 ;  /* 0x000000040000795c */ /* 0x000fe20000300000 */
.L_x_124:
[----:B-1----:R-:W-:-:S04]  /*bd80*/  VIADD R3, R0, 0x22860 ;  /* 0x0002286000037836 */ /* 0x002fc80000000000 */
[----:B------:R-:W-:-:S04]  /*bd90*/  IMAD R18, R18, 0x8, R3 ;  /* 0x0000000812127824 */ /* 0x000fc800078e0203 */
[----:B------:R-:W1:Y:S02]  /*bda0*/  SYNCS.PHASECHK.TRANS64.TRYWAIT P0, [R18+URZ], R5 ;  /* 0x00000005120075a7 */ /* 0x000e64000800017f */
[----:B-1----:R-:W-:Y:S05]  /*bdb0*/  @!P0 BRA `(.L_x_125) ;  /* 0x0000001000e48947 */ /* 0x002fea0003800000 */
.L_x_169:
[----:B------:R-:W-:-:S07]  /*bdc0*/  IMAD R3, R4, 0x8, R3 ;  /* 0x0000000804037824 */ /* 0x000fce00078e0203 */
.L_x_126:
[----:B--2---:R2:W3:Y:S02]  /*bdd0*/  SYNCS.PHASECHK.TRANS64.TRYWAIT P0, [R3+URZ], R2 ;  /* 0x00000002030075a7 */ /* 0x0044e4000800017f */
[----:B---3--:R-:W-:Y:S05]  /*bde0*/  @!P0 NANOSLEEP.SYNCS 0x989680 ;  /* 0x009896800000895d */ /* 0x008fea0003900000 */
[----:B------:R-:W3:Y:S02]  /*bdf0*/  @!P0 SYNCS.PHASECHK.TRANS64 P0, [R3+URZ], R2 ;  /* 0x00000002030085a7 */ /* 0x000ee4000800007f */
[----:B---3--:R-:W-:Y:S05]  /*be00*/  @!P0 BRA `(.L_x_126) ;  /* 0xfffffffc00f08947 */ /* 0x008fea000383ffff */
.L_x_119:
[----:B------:R-:W-:Y:S05]  /*be10*/  BSYNC B0 ;  /* 0x0000000000007941 */ /* 0x000fea0003800000 */
.L_x_118:
[----:B------:R-:W-:Y:S05]  /*be20*/  EXIT ;  /* 0x000000000000794d */ /* 0x000fea0003800000 */
.L_x_10:
[----:B0-----:R-:W-:-:S04]  /*be30*/  IMAD.U32 R3, RZ, RZ, UR45 ;  /* 0x0000002dff037e24 */ /* 0x001fc8000f8e00ff */
[----:B------:R0:W1:Y:S03]  /*be40*/  SYNCS.PHASECHK.TRANS64.TRYWAIT P0, [R3+URZ+0x22800], R0 ;  /* 0x02280000030075a7 */ /* 0x000066000800017f */
[----:B-1----:R-:W-:Y:S05]  /*be50*/  @!P0 NANOSLEEP.SYNCS 0x989680 ;  /* 0x009896800000895d */ /* 0x002fea0003900000 */
[----:B------:R-:W1:Y:S02]  /*be60*/  @!P0 SYNCS.PHASECHK.TRANS64 P0, [R3+URZ+0x22800], R0 ;  /* 0x02280000030085a7 */ /* 0x000e64000800007f */
[----:B-1----:R-:W-:Y:S05]  /*be70*/  @!P0 BRA `(.L_x_10) ;  /* 0xfffffffc00ec8947 */ /* 0x002fea000383ffff */
[----:B------:R-:W-:Y:S05]  /*be80*/  BRA `(.L_x_127) ;  /* 0xffffff5000c47947 */ /* 0x000fea000383ffff */
.L_x_14:
[----:B-1----:R-:W-:-:S04]  /*be90*/  IMAD.U32 R3, RZ, RZ, UR21 ;  /* 0x00000015ff037e24 */ /* 0x002fc8000f8e00ff */
[----:B------:R1:W2:Y:S03]  /*bea0*/  SYNCS.PHASECHK.TRANS64.TRYWAIT P1, [R3+URZ+0x22830], R8 ;  /* 0x02283008030075a7 */ /* 0x0002a6000802017f */
[----:B--2---:R-:W-:Y:S05]  /*beb0*/  @!P1 NANOSLEEP.SYNCS 0x989680 ;  /* 0x009896800000995d */ /* 0x004fea0003900000 */
[----:B------:R-:W2:Y:S02]  /*bec0*/  @!P1 SYNCS.PHASECHK.TRANS64 P1, [R3+URZ+0x22830], R8 ;  /* 0x02283008030095a7 */ /* 0x000ea4000802007f */
[----:B--2---:R-:W-:Y:S05]  /*bed0*/  @!P1 BRA `(.L_x_14) ;  /* 0xfffffffc00ec9947 */ /* 0x004fea000383ffff */
[----:B------:R-:W-:Y:S05]  /*bee0*/  BRA `(.L_x_13) ;  /* 0xffffff5000e87947 */ /* 0x000fea000383ffff */
.L_x_18:
[----:B-1----:R1:W2:Y:S02]  /*bef0*/  SYNCS.PHASECHK.TRANS64.TRYWAIT P2, [R9+URZ+0x22850], R8 ;  /* 0x02285008090075a7 */ /* 0x0022a4000804017f */
[----:B--2---:R-:W-:Y:S05]  /*bf00*/  @!P2 NANOSLEEP.SYNCS 0x989680 ;  /* 0x009896800000a95d */ /* 0x004fea0003900000 */
[----:B------:R-:W2:Y:S02]  /*bf10*/  @!P2 SYNCS.PHASECHK.TRANS64 P2, [R9+URZ+0x22850], R8 ;  /* 0x022850080900a5a7 */ /* 0x000ea4000804007f */
[----:B--2---:R-:W-:Y:S05]  /*bf20*/  @!P2 BRA `(.L_x_18) ;  /* 0xfffffffc00f0a947 */ /* 0x004fea000383ffff */
[----:B------:R-:W-:Y:S05]  /*bf30*/  BRA `(.L_x_17) ;  /* 0xffffff6c00e87947 */ /* 0x000fea000383ffff */
.L_x_23:
[----:B-1----:R-:W-:Y:S02]  /*bf40*/  IMAD.U32 R0, RZ, RZ, UR23 ;  /* 0x00000017ff007e24 */ /* 0x002fe4000f8e00ff */
[----:B------:R-:W-:-:S04]  /*bf50*/  IMAD.U32 R9, RZ, RZ, UR25 ;  /* 0x00000019ff097e24 */ /* 0x000fc8000f8e00ff */
[----:B------:R1:W2:Y:S03]  /*bf60*/  SYNCS.PHASECHK.TRANS64.TRYWAIT P3, [R0+URZ+0x22830], R9 ;  /* 0x02283009000075a7 */ /* 0x0002a6000806017f */
[----:B--2---:R-:W-:Y:S05]  /*bf70*/  @!P3 NANOSLEEP.SYNCS 0x989680 ;  /* 0x009896800000b95d */ /* 0x004fea0003900000 */
[----:B------:R-:W2:Y:S02]  /*bf80*/  @!P3 SYNCS.PHASECHK.TRANS64 P3, [R0+URZ+0x22830], R9 ;  /* 0x022830090000b5a7 */ /* 0x000ea4000806007f */
[----:B--2---:R-:W-:Y:S05]  /*bf90*/  @!P3 BRA `(.L_x_23) ;  /* 0xfffffffc00e8b947 */ /* 0x004fea000383ffff */
[----:B------:R-:W-:Y:S05]  /*bfa0*/  BRA `(.L_x_22) ;  /* 0xffffff7400007947 */ /* 0x000fea000383ffff */
.L_x_27:
[----:B0-----:R-:W-:-:S04]  /*bfb0*/  IMAD.U32 R8, RZ, RZ, UR25 ;  /* 0x00000019ff087e24 */ /* 0x001fc8000f8e00ff */
[----:B------:R0:W1:Y:S03]  /*bfc0*/  SYNCS.PHASECHK.TRANS64.TRYWAIT P3, [R195+URZ+0x22850], R8 ;  /* 0x02285008c30075a7 */ /* 0x000066000806017f */
[----:B-1----:R-:W-:Y:S05]  /*bfd0*/  @!P3 NANOSLEEP.SYNCS 0x989680 ;  /* 0x009896800000b95d */ /* 0x002fea0003900000 */
[----:B------:R-:W1:Y:S02]  /*bfe0*/  @!P3 SYNCS.PHASECHK.TRANS64 P3, [R195+URZ+0x22850], R8 ;  /* 0x02285008c300b5a7 */ /* 0x000e64000806007f */
[----:B-1----:R-:W-:Y:S05]  /*bff0*/  @!P3 BRA `(.L_x_27) ;  /* 0xfffffffc00ecb947 */ /* 0x002fea000383ffff */
[----:B------:R-:W-:Y:S05]  /*c000*/  BRA `(.L_x_26) ;  /* 0xffffff9000a47947 */ /* 0x000fea000383ffff */
.L_x_42:
[----:B0-----:R-:W0:Y:S01]  /*c010*/  S2R R0, SR_TID.X ;  /* 0x0000000000007919 */ /* 0x001e220000002100 */
[----:B------:R-:W-:Y:S01]  /*c020*/  BSSY B0, `(.L_x_128) ;  /* 0x000000a000007945 */ /* 0x000fe20003800000 */
[----:B------:R-:W-:Y:S02]  /*c030*/  IMAD.MOV.U32 R12, RZ, RZ, RZ ;  /* 0x000000ffff0c7224 */ /* 0x000fe400078e00ff */
[----:B------:R-:W-:Y:S02]  /*c040*/  IMAD.MOV.U32 R11, RZ, RZ, 0x1f ;  /* 0x0000001fff0b7424 */ /* 0x000fe400078e00ff */
[----:B------:R-:W-:Y:S01]  /*c050*/  IMAD.MOV.U32 R15, RZ, RZ, -0x1 ;  /* 0xffffffffff0f7424 */ /* 0x000fe200078e00ff */
[----:B0-----:R-:W-:-:S04]  /*c060*/  SHF.R.U32.HI R0, RZ, 0x5, R0 ;  /* 0x00000005ff007819 */ /* 0x001fc80000011600 */
[----:B------:R-:W-:-:S05]  /*c070*/  LOP3.LUT R0, R0, 0x3, RZ, 0xc0, !PT ;  /* 0x0000000300007812 */ /* 0x000fca00078ec0ff */
[----:B------:R-:W-:-:S07]  /*c080*/  IMAD.MOV.U32 R13, RZ, RZ, R0 ;  /* 0x000000ffff0d7224 */ /* 0x000fce00078e0000 */
[----:B------:R-:W-:Y:S05]  /*c090*/  WARPSYNC.COLLECTIVE R15, `(.L_x_129) ;  /* 0x000000000f087348 */ /* 0x000fea0003c00000 */
[----:B------:R0:W1:Y:S02]  /*c0a0*/  SHFL.IDX P6, R14, R13, R12, R11 ;  /* 0x0000000c0d0e7389 */ /* 0x00006400000c000b */
[----:B01----:R-:W-:Y:S01]  /*c0b0*/  ENDCOLLECTIVE ;  /* 0x000000000000791b */ /* 0x003fe20003800000 */
.L_x_129:
[----:B------:R-:W-:Y:S05]  /*c0c0*/  BSYNC B0 ;  /* 0x0000000000007941 */ /* 0x000fea0003800000 */
.L_x_128:
[----:B------:R-:W-:Y:S05]  /*c0d0*/  BRA `(.L_x_130) ;  /* 0xffffffc400547947 */ /* 0x000fea000383ffff */
.L_x_44:
[----:B------:R-:W-:Y:S01]  /*c0e0*/  BSSY B0, `(.L_x_131) ;  /* 0x0000006000007945 */ /* 0x000fe20003800000 */
[----:B------:R-:W-:-:S07]  /*c0f0*/  IMAD.MOV.U32 R15, RZ, RZ, -0x1 ;  /* 0xffffffffff0f7424 */ /* 0x000fce00078e00ff */
[----:B0-----:R-:W-:Y:S05]  /*c100*/  WARPSYNC.COLLECTIVE R15, `(.L_x_132) ;  /* 0x000000000f0c7348 */ /* 0x001fea0003c00000 */
[----:B------:R-:W-:Y:S02]  /*c110*/  ELECT P6, UR62, PT ;  /* 0x00000000003e782f */ /* 0x000fe400038c0000 */
[----:B------:R-:W-:Y:S01]  /*c120*/  MOV R14, UR62 ;  /* 0x0000003e000e7c02 */ /* 0x000fe20008000f00 */
[----:B0-----:R-:W-:Y:S10]  /*c130*/  ENDCOLLECTIVE ;  /* 0x000000000000791b */ /* 0x001ff40003800000 */
.L_x_132:
[----:B------:R-:W-:Y:S05]  /*c140*/  BSYNC B0 ;  /* 0x0000000000007941 */ /* 0x000fea0003800000 */
.L_x_131:
[----:B------:R-:W-:Y:S05]  /*c150*/  BRA `(.L_x_133) ;  /* 0xffffffc400547947 */ /* 0x000fea000383ffff */
.L_x_46:
[----:B0-----:R0:W2:Y:S02]  /*c160*/  SYNCS.PHASECHK.TRANS64.TRYWAIT P0, [R0+URZ+0x22840], R2 ;  /* 0x02284002000075a7 */ /* 0x0010a4000800017f */
[----:B--2---:R-:W-:Y:S05]  /*c170*/  @!P0 NANOSLEEP.SYNCS 0x989680 ;  /* 0x009896800000895d */ /* 0x004fea0003900000 */
[----:B------:R-:W2:Y:S02]  /*c180*/  @!P0 SYNCS.PHASECHK.TRANS64 P0, [R0+URZ+0x22840], R2 ;  /* 0x02284002000085a7 */ /* 0x000ea4000800007f */
[----:B--2---:R-:W-:Y:S05]  /*c190*/  @!P0 BRA `(.L_x_46) ;  /* 0xfffffffc00f08947 */ /* 0x004fea000383ffff */
[----:B------:R-:W-:Y:S05]  /*c1a0*/  BRA `(.L_x_134) ;  /* 0xffffffc400b07947 */ /* 0x000fea000383ffff */
.L_x_49:
[----:B------:R-:W-:Y:S01]  /*c1b0*/  IMAD.MOV.U32 R13, RZ, RZ, R2 ;  /* 0x000000ffff0d7224 */ /* 0x000fe200078e0002 */
[----:B------:R-:W0:Y:S01]  /*c1c0*/  S2R R7, SR_TID.X ;  /* 0x0000000000077919 */ /* 0x000e220000002100 */
[----:B------:R-:W-:Y:S02]  /*c1d0*/  IMAD.MOV.U32 R12, RZ, RZ, RZ ;  /* 0x000000ffff0c7224 */ /* 0x000fe400078e00ff */
[----:B------:R-:W-:Y:S02]  /*c1e0*/  IMAD.MOV.U32 R11, RZ, RZ, 0x181f ;  /* 0x0000181fff0b7424 */ /* 0x000fe400078e00ff */
[----:B------:R-:W-:-:S07]  /*c1f0*/  IMAD.MOV.U32 R15, RZ, RZ, -0x1 ;  /* 0xffffffffff0f7424 */ /* 0x000fce00078e00ff */
[----:B0----5:R-:W-:Y:S05]  /*c200*/  WARPSYNC.COLLECTIVE R15, `(.L_x_135) ;  /* 0x000000000f087348 */ /* 0x021fea0003c00000 */
[----:B------:R1:W2:Y:S02]  /*c210*/  SHFL.IDX P6, R14, R13, R12, R11 ;  /* 0x0000000c0d0e7389 */ /* 0x0002a400000c000b */
[----:B012--5:R-:W-:Y:S01]  /*c220*/  ENDCOLLECTIVE ;  /* 0x000000000000791b */ /* 0x027fe20003800000 */
.L_x_135:
[----:B------:R-:W-:Y:S01]  /*c230*/  IMAD.MOV.U32 R13, RZ, RZ, R0 ;  /* 0x000000ffff0d7224 */ /* 0x000fe200078e0000 */
[----:B------:R-:W-:Y:S01]  /*c240*/  LOP3.LUT R7, R7, 0x7f, RZ, 0xc0, !PT ;  /* 0x0000007f07077812 */ /* 0x000fe200078ec0ff */
[----:B------:R-:W-:-:S07]  /*c250*/  IMAD.MOV.U32 R6, RZ, RZ, R14 ;  /* 0x000000ffff067224 */ /* 0x000fce00078e000e */
[----:B------:R-:W-:Y:S05]  /*c260*/  WARPSYNC.COLLECTIVE R15, `(.L_x_136) ;  /* 0x000000000f087348 */ /* 0x000fea0003c00000 */
[----:B------:R0:W1:Y:S02]  /*c270*/  SHFL.IDX P6, R14, R13, R12, R11 ;  /* 0x0000000c0d0e7389 */ /* 0x00006400000c000b */
[----:B01----:R-:W-:Y:S01]  /*c280*/  ENDCOLLECTIVE ;  /* 0x000000000000791b */ /* 0x003fe20003800000 */
.L_x_136:
[----:B------:R-:W-:Y:S01]  /*c290*/  ULDC UR4, c[0x0][0x288] ;  /* 0x0000a20000047ab9 */ /* 0x000fe20000000800 */
[----:B------:R-:W-:Y:S01]  /*c2a0*/  SHF.R.U32.HI R5, RZ, 0x3, R7 ;  /* 0x00000003ff057819 */ /* 0x000fe20000011607 */
[----:B------:R-:W-:-:S04]  /*c2b0*/  IMAD R3, R8, UR4, RZ ;  /* 0x0000000408037c24 */ /* 0x000fc8000f8e02ff */
[----:B------:R-:W-:-:S04]  /*c2c0*/  IMAD.IADD R4, R5, 0x1, R4 ;  /* 0x0000000105047824 */ /* 0x000fc800078e0204 */
[C---:B------:R-:W-:Y:S01]  /*c2d0*/  VIADD R5, R4.reuse, 0x10 ;  /* 0x0000001004057836 */ /* 0x040fe20000000000 */
[-C--:B------:R-:W-:Y:S01]  /*c2e0*/  ISETP.GE.AND P1, PT, R4, R3.reuse, PT ;  /* 0x000000030400720c */ /* 0x080fe20003f26270 */
[----:B------:R-:W-:Y:S02]  /*c2f0*/  IMAD.MOV.U32 R13, RZ, RZ, R2 ;  /* 0x000000ffff0d7224 */ /* 0x000fe400078e0002 */
[----:B------:R-:W-:Y:S01]  /*c300*/  IMAD.MOV.U32 R12, RZ, RZ, 0x1 ;  /* 0x00000001ff0c7424 */ /* 0x000fe200078e00ff */
[----:B------:R-:W-:Y:S01]  /*c310*/  ISETP.GE.AND P2, PT, R5, R3, PT ;  /* 0x000000030500720c */ /* 0x000fe20003f46270 */
[----:B------:R-:W-:-:S12]  /*c320*/  IMAD.MOV.U32 R7, RZ, RZ, R14 ;  /* 0x000000ffff077224 */ /* 0x000fd800078e000e */
[----:B------:R-:W-:Y:S05]  /*c330*/  WARPSYNC.COLLECTIVE R15, `(.L_x_137) ;  /* 0x000000000f087348 */ /* 0x000fea0003c00000 */
[----:B------:R0:W1:Y:S02]  /*c340*/  SHFL.IDX P6, R14, R13, R12, R11 ;  /* 0x0000000c0d0e7389 */ /* 0x00006400000c000b */
[----:B01----:R-:W-:Y:S01]  /*c350*/  ENDCOLLECTIVE ;  /* 0x000000000000791b */ /* 0x003fe20003800000 */
.L_x_137:
[----:B------:R-:W-:-:S05]  /*c360*/  @!P1 LEA R7, P3, R10, R7, 0x1 ;  /* 0x000000070a079211 */ /* 0x000fca00078608ff */
[----:B------:R-:W-:-:S05]  /*c370*/  @!P1 IMAD.X R6, RZ, RZ, R6, P3 ;  /* 0x000000ffff069224 */ /* 0x000fca00018e0606 */
[----:B------:R-:W-:Y:S01]  /*c380*/  @!P1 LOP3.LUT R7, R7, R6, RZ, 0x3c, !PT ;  /* 0x0000000607079212 */ /* 0x000fe200078e3cff */
[----:B------:R-:W-:-:S03]  /*c390*/  IMAD.MOV.U32 R13, RZ, RZ, R0 ;  /* 0x000000ffff0d7224 */ /* 0x000fc600078e0000 */
[----:B------:R-:W-:-:S04]  /*c3a0*/  @!P1 LOP3.LUT R6, R7, R6, RZ, 0x3c, !PT ;  /* 0x0000000607069212 */ /* 0x000fc800078e3cff */
[----:B------:R-:W-:Y:S01]  /*c3b0*/  @!P1 LOP3.LUT R7, R7, R6, RZ, 0x3c, !PT ;  /* 0x0000000607079212 */ /* 0x000fe200078e3cff */
[----:B------:R-:W-:-:S07]  /*c3c0*/  IMAD.MOV.U32 R8, RZ, RZ, R14 ;  /* 0x000000ffff087224 */ /* 0x000fce00078e000e */
[----:B------:R-:W-:Y:S05]  /*c3d0*/  WARPSYNC.COLLECTIVE R15, `(.L_x_138) ;  /* 0x000000000f087348 */ /* 0x000fea0003c00000 */
[----:B------:R0:W1:Y:S02]  /*c3e0*/  SHFL.IDX P6, R14, R13, R12, R11 ;  /* 0x0000000c0d0e7389 */ /* 0x00006400000c000b */
[----:B01----:R-:W-:Y:S01]  /*c3f0*/  ENDCOLLECTIVE ;  /* 0x000000000000791b */ /* 0x003fe20003800000 */
.L_x_138:
[----:B------:R-:W-:Y:S01]  /*c400*/  @!PT LDS RZ, [RZ] ;  /* 0x00000000fffff984 */ /* 0x000fe20000000800 */
[----:B------:R-:W-:Y:S01]  /*c410*/  @!PT LDS RZ, [RZ] ;  /* 0x00000000fffff984 */ /* 0x000fe20000000800 */
[----:B------:R-:W-:Y:S01]  /*c420*/  @!PT LDS RZ, [RZ] ;  /* 0x00000000fffff984 */ /* 0x000fe20000000800 */
[----:B------:R0:W-:Y:S01]  /*c430*/  @!P1 LDGSTS.E.BYPASS.LTC128B.128 [R9+0x18400], desc[UR42][R6.64], !P0 ;  /* 0x1840000006099fae */ /* 0x0001e2000c101d6a */
[----:B------:R-:W-:Y:S02]  /*c440*/  IMAD.MOV.U32 R13, RZ, RZ, R2 ;  /* 0x000000ffff0d7224 */ /* 0x000fe400078e0002 */
[----:B------:R-:W-:Y:S02]  /*c450*/  IMAD.MOV.U32 R12, RZ, RZ, 0x2 ;  /* 0x00000002ff0c7424 */ /* 0x000fe400078e00ff */
[----:B------:R-:W-:-:S07]  /*c460*/  IMAD.MOV.U32 R5, RZ, RZ, R14 ;  /* 0x000000ffff057224 */ /* 0x000fce00078e000e */
[----:B0-----:R-:W-:Y:S05]  /*c470*/  WARPSYNC.COLLECTIVE R15, `(.L_x_139) ;  /* 0x000000000f087348 */ /* 0x001fea0003c00000 */
[----:B------:R1:W2:Y:S02]  /*c480*/  SHFL.IDX P6, R14, R13, R12, R11 ;  /* 0x0000000c0d0e7389 */ /* 0x0002a400000c000b */
[----:B012---:R-:W-:Y:S01]  /*c490*/  ENDCOLLECTIVE ;  /* 0x000000000000791b */ /* 0x007fe20003800000 */
.L_x_139:
[----:B------:R-:W-:Y:S01]  /*c4a0*/  @!P2 LEA R7, P1, R10, R5, 0x1 ;  /* 0x000000050a07a211 */ /* 0x000fe200078208ff */
[----:B------:R-:W-:-:S04]  /*c4b0*/  VIADD R5, R4, 0x20 ;  /* 0x0000002004057836 */ /* 0x000fc80000000000 */
[----:B------:R-:W-:Y:S01]  /*c4c0*/  @!P2 IMAD.X R6, RZ, RZ, R8, P1 ;  /* 0x000000ffff06a224 */ /* 0x000fe200008e0608 */
[----:B------:R-:W-:Y:S01]  /*c4d0*/  ISETP.GE.AND P1, PT, R5, R3, PT ;  /* 0x000000030500720c */ /* 0x000fe20003f26270 */
[----:B------:R-:W-:-:S03]  /*c4e0*/  VIADD R5, R4, 0x30 ;  /* 0x0000003004057836 */ /* 0x000fc60000000000 */
[----:B------:R-:W-:Y:S01]  /*c4f0*/  @!P2 LOP3.LUT R7, R7, R6, RZ, 0x3c, !PT ;  /* 0x000000060707a212 */ /* 0x000fe200078e3cff */
[----:B------:R-:W-:-:S03]  /*c500*/  IMAD.MOV.U32 R13, RZ, RZ, R0 ;  /* 0x000000ffff0d7224 */ /* 0x000fc600078e0000 */
[----:B------:R-:W-:-:S04]  /*c510*/  @!P2 LOP3.LUT R6, R7, R6, RZ, 0x3c, !PT ;  /* 0x000000060706a212 */ /* 0x000fc800078e3cff */
[----:B------:R-:W-:-:S05]  /*c520*/  @!P2 LOP3.LUT R7, R7, R6, RZ, 0x3c, !PT ;  /* 0x000000060707a212 */ /* 0x000fca00078e3cff */
[----:B------:R-:W-:Y:S01]  /*c530*/  @!PT LDS RZ, [RZ] ;  /* 0x00000000fffff984 */ /* 0x000fe20000000800 */
[----:B------:R-:W-:Y:S01]  /*c540*/  @!PT LDS RZ, [RZ] ;  /* 0x00000000fffff984 */ /* 0x000fe20000000800 */
[----:B------:R-:W-:Y:S01]  /*c550*/  @!PT LDS RZ, [RZ] ;  /* 0x00000000fffff984 */ /* 0x000fe20000000800 */
[----:B------:R0:W-:Y:S02]  /*c560*/  @!P2 LDGSTS.E.BYPASS.LTC128B.128 [R9+0x18c00], desc[UR42][R6.64], !P0 ;  /* 0x18c000000609afae */ /* 0x0001e4000c101d6a */
[----:B0-----:R-:W-:-:S07]  /*c570*/  IMAD.MOV.U32 R6, RZ, RZ, R14 ;  /* 0x000000ffff067224 */ /* 0x001fce00078e000e */
[----:B------:R-:W-:Y:S05]  /*c580*/  WARPSYNC.COLLECTIVE R15, `(.L_x_140) ;  /* 0x000000000f087348 */ /* 0x000fea0003c00000 */
[----:B------:R0:W1:Y:S02]  /*c590*/  SHFL.IDX P6, R14, R13, R12, R11 ;  /* 0x0000000c0d0e7389 */ /* 0x00006400000c000b */
[----:B01----:R-:W-:Y:S01]  /*c5a0*/  ENDCOLLECTIVE ;  /* 0x000000000000791b */ /* 0x003fe20003800000 */
.L_x_140:
[----:B------:R-:W-:Y:S02]  /*c5b0*/  IMAD.MOV.U32 R13, RZ, RZ, R2 ;  /* 0x000000ffff0d7224 */ /* 0x000fe400078e0002 */
[----:B------:R-:W-:Y:S02]  /*c5c0*/  IMAD.MOV.U32 R12, RZ, RZ, 0x3 ;  /* 0x00000003ff0c7424 */ /* 0x000fe400078e00ff */
[----:B------:R-:W-:-:S07]  /*c5d0*/  IMAD.MOV.U32 R7, RZ, RZ, R14 ;  /* 0x000000ffff077224 */ /* 0x000fce00078e000e */
[----:B------:R-:W-:Y:S05]  /*c5e0*/  WARPSYNC.COLLECTIVE R15, `(.L_x_141) ;  /* 0x000000000f087348 */ /* 0x000fea0003c00000 */
[----:B------:R0:W1:Y:S02]  /*c5f0*/  SHFL.IDX P6, R14, R13, R12, R11 ;  /* 0x0000000c0d0e7389 */ /* 0x00006400000c000b */
[----:B01----:R-:W-:Y:S01]  /*c600*/  ENDCOLLECTIVE ;  /* 0x000000000000791b */ /* 0x003fe20003800000 */
.L_x_141:
[----:B------:R-:W-:-:S05]  /*c610*/  @!P1 LEA R7, P2, R10, R7, 0x1 ;  /* 0x000000070a079211 */ /* 0x000fca00078408ff */
[----:B------:R-:W-:-:S05]  /*c620*/  @!P1 IMAD.X R6, RZ, RZ, R6, P2 ;  /* 0x000000ffff069224 */ /* 0x000fca00010e0606 */
[----:B------:R-:W-:Y:S01]  /*c630*/  @!P1 LOP3.LUT R7, R7, R6, RZ, 0x3c, !PT ;  /* 0x0000000607079212 */ /* 0x000fe200078e3cff */
[----:B------:R-:W-:-:S03]  /*c640*/  IMAD.MOV.U32 R13, RZ, RZ, R0 ;  /* 0x000000ffff0d7224 */ /* 0x000fc600078e0000 */
[----:B------:R-:W-:-:S04]  /*c650*/  @!P1 LOP3.LUT R6, R7, R6, RZ, 0x3c, !PT ;  /* 0x0000000607069212 */ /* 0x000fc800078e3cff */
[----:B------:R-:W-:-:S05]  /*c660*/  @!P1 LOP3.LUT R7, R7, R6, RZ, 0x3c, !PT ;  /* 0x0000000607079212 */ /* 0x000fca00078e3cff */
[----:B------:R-:W-:Y:S01]  /*c670*/  @!PT LDS RZ, [RZ] ;  /* 0x00000000fffff984 */ /* 0x000fe20000000800 */
[----:B------:R-:W-:Y:S01]  /*c680*/  @!PT LDS RZ, [RZ] ;  /* 0x00000000fffff984 */ /* 0x000fe20000000800 */
[----:B------:R-:W-:Y:S01]  /*c690*/  @!PT LDS RZ, [RZ] ;  /* 0x00000000fffff984 */ /* 0x000fe20000000800 */
[----:B------:R0:W-:Y:S01]  /*c6a0*/  @!P1 LDGSTS.E.BYPASS.LTC128B.128 [R9+0x19400], desc[UR42][R6.64], !P0 ;  /* 0x1940000006099fae */ /* 0x0001e2000c101d6a */
[----:B------:R-:W-:Y:S01]  /*c6b0*/  ISETP.GE.AND P1, PT, R5, R3, PT ;  /* 0x000000030500720c */ /* 0x000fe20003f26270 */
[----:B------:R-:W-:Y:S02]  /*c6c0*/  VIADD R5, R4, 0x40 ;  /* 0x0000004004057836 */ /* 0x000fe40000000000 */
[----:B0-----:R-:W-:-:S10]  /*c6d0*/  IMAD.MOV.U32 R6, RZ, RZ, R14 ;  /* 0x000000ffff067224 */ /* 0x001fd400078e000e */
[----:B------:R-:W-:Y:S05]  /*c6e0*/  WARPSYNC.COLLECTIVE R15, `(.L_x_142) ;  /* 0x000000000f087348 */ /* 0x000fea0003c00000 */
[----:B------:R0:W1:Y:S02]  /*c6f0*/  SHFL.IDX P6, R14, R13, R12, R11 ;  /* 0x0000000c0d0e7389 */ /* 0x00006400000c000b */
[----:B01----:R-:W-:Y:S01]  /*c700*/  ENDCOLLECTIVE ;  /* 0x000000000000791b */ /* 0x003fe20003800000 */
.L_x_142:
[----:B------:R-:W-:Y:S02]  /*c710*/  IMAD.MOV.U32 R13, RZ, RZ, R2 ;  /* 0x000000ffff0d7224 */ /* 0x000fe400078e0002 */
[----:B------:R-:W-:Y:S02]  /*c720*/  IMAD.MOV.U32 R12, RZ, RZ, 0x4 ;  /* 0x00000004ff0c7424 */ /* 0x000fe400078e00ff */
[----:B------:R-:W-:-:S07]  /*c730*/  IMAD.MOV.U32 R7, RZ, RZ, R14 ;  /* 0x000000ffff077224 */ /* 0x000fce00078e000e */
[----:B------:R-:W-:Y:S05]  /*c740*/  WARPSYNC.COLLECTIVE R15, `(.L_x_143) ;  /* 0x000000000f087348 */ /* 0x000fea0003c00000 */
[----:B------:R0:W1:Y:S02]  /*c750*/  SHFL.IDX P6, R14, R13, R12, R11 ;  /* 0x0000000c0d0e7389 */ /* 0x00006400000c000b */
[----:B01----:R-:W-:Y:S01]  /*c760*/  ENDCOLLECTIVE ;  /* 0x000000000000791b */ /* 0x003fe20003800000 */
.L_x_143:
        /* <DEDUP_REMOVED lines=16> */
.L_x_144:
[----:B------:R-:W-:Y:S02]  /*c870*/  IMAD.MOV.U32 R13, RZ, RZ, R2 ;  /* 0x000000ffff0d7224 */ /* 0x000fe400078e0002 */
[----:B------:R-:W-:Y:S02]  /*c880*/  IMAD.MOV.U32 R12, RZ, RZ, 0x5 ;  /* 0x00000005ff0c7424 */ /* 0x000fe400078e00ff */
[----:B------:R-:W-:-:S07]  /*c890*/  IMAD.MOV.U32 R7, RZ, RZ, R14 ;  /* 0x000000ffff077224 */ /* 0x000fce00078e000e */
[----:B------:R-:W-:Y:S05]  /*c8a0*/  WARPSYNC.COLLECTIVE R15, `(.L_x_145) ;  /* 0x000000000f087348 */ /* 0x000fea0003c00000 */
[----:B------:R0:W1:Y:S02]  /*c8b0*/  SHFL.IDX P6, R14, R13, R12, R11 ;  /* 0x0000000c0d0e7389 */ /* 0x00006400000c000b */
[----:B01----:R-:W-:Y:S01]  /*c8c0*/  ENDCOLLECTIVE ;  /* 0x000000000000791b */ /* 0x003fe20003800000 */
.L_x_145:
        /* <DEDUP_REMOVED lines=16> */
.L_x_146:
[----:B------:R-:W-:Y:S02]  /*c9d0*/  IMAD.MOV.U32 R13, RZ, RZ, R2 ;  /* 0x000000ffff0d7224 */ /* 0x000fe400078e0002 */
[----:B------:R-:W-:Y:S02]  /*c9e0*/  IMAD.MOV.U32 R12, RZ, RZ, 0x6 ;  /* 0x00000006ff0c7424 */ /* 0x000fe400078e00ff */
[----:B------:R-:W-:-:S07]  /*c9f0*/  IMAD.MOV.U32 R7, RZ, RZ, R14 ;  /* 0x000000ffff077224 */ /* 0x000fce00078e000e */
[----:B------:R-:W-:Y:S05]  /*ca00*/  WARPSYNC.COLLECTIVE R15, `(.L_x_147) ;  /* 0x000000000f087348 */ /* 0x000fea0003c00000 */
[----:B------:R0:W1:Y:S02]  /*ca10*/  SHFL.IDX P6, R14, R13, R12, R11 ;  /* 0x0000000c0d0e7389 */ /* 0x00006400000c000b */
[----:B01----:R-:W-:Y:S01]  /*ca20*/  ENDCOLLECTIVE ;  /* 0x000000000000791b */ /* 0x003fe20003800000 */
.L_x_147:
        /* <DEDUP_REMOVED lines=11> */
[----:B0-----:R-:W-:-:S12]  /*cae0*/  IMAD.MOV.U32 R6, RZ, RZ, R14 ;  /* 0x000000ffff067224 */ /* 0x001fd800078e000e */
[----:B------:R-:W-:Y:S05]  /*caf0*/  WARPSYNC.COLLECTIVE R15, `(.L_x_148) ;  /* 0x000000000f087348 */ /* 0x000fea0003c00000 */
[----:B------:R0:W1:Y:S02]  /*cb00*/  SHFL.IDX P6, R14, R13, R12, R11 ;  /* 0x0000000c0d0e7389 */ /* 0x00006400000c000b */
[----:B01----:R-:W-:Y:S01]  /*cb10*/  ENDCOLLECTIVE ;  /* 0x000000000000791b */ /* 0x003fe20003800000 */
.L_x_148:
[----:B------:R-:W-:Y:S02]  /*cb20*/  IMAD.MOV.U32 R13, RZ, RZ, R2 ;  /* 0x000000ffff0d7224 */ /* 0x000fe400078e0002 */
[----:B------:R-:W-:Y:S02]  /*cb30*/  IMAD.MOV.U32 R12, RZ, RZ, 0x7 ;  /* 0x00000007ff0c7424 */ /* 0x000fe400078e00ff */
[----:B------:R-:W-:-:S07]  /*cb40*/  IMAD.MOV.U32 R7, RZ, RZ, R14 ;  /* 0x000000ffff077224 */ /* 0x000fce00078e000e */
[----:B------:R-:W-:Y:S05]  /*cb50*/  WARPSYNC.COLLECTIVE R15, `(.L_x_149) ;  /* 0x000000000f087348 */ /* 0x000fea0003c00000 */
[----:B------:R0:W1:Y:S02]  /*cb60*/  SHFL.IDX P6, R14, R13, R12, R11 ;  /* 0x0000000c0d0e7389 */ /* 0x00006400000c000b */
[----:B01----:R-:W-:Y:S01]  /*cb70*/  ENDCOLLECTIVE ;  /* 0x000000000000791b */ /* 0x003fe20003800000 */
.L_x_149:
        /* <DEDUP_REMOVED lines=10> */
.L_x_150:
[----:B------:R-:W-:Y:S01]  /*cc20*/  @!PT LDS RZ, [RZ] ;  /* 0x00000000fffff984 */ /* 0x000fe20000000800 */
[----:B------:R-:W-:Y:S01]  /*cc30*/  @!PT LDS RZ, [RZ] ;  /* 0x00000000fffff984 */ /* 0x000fe20000000800 */
[----:B------:R-:W-:Y:S01]  /*cc40*/  @!PT LDS RZ, [RZ] ;  /* 0x00000000fffff984 */ /* 0x000fe20000000800 */
[----:B------:R1:W-:Y:S01]  /*cc50*/  @!P1 LDGSTS.E.BYPASS.LTC128B.128 [R9+0x1b400], desc[UR42][R6.64], !P0 ;  /* 0x1b40000006099fae */ /* 0x0003e2000c101d6a */
[----:B------:R-:W-:Y:S01]  /*cc60*/  IMAD.MOV.U32 R0, RZ, RZ, R14 ;  /* 0x000000ffff007224 */ /* 0x000fe200078e000e */
[----:B------:R-:W-:Y:S06]  /*cc70*/  BRA `(.L_x_151) ;  /* 0xffffffc400ec7947 */ /* 0x000fec000383ffff */
.L_x_51:
[----:B0-----:R-:W-:-:S04]  /*cc80*/  IMAD.U32 R3, RZ, RZ, UR36 ;  /* 0x00000024ff037e24 */ /* 0x001fc8000f8e00ff */
[----:B------:R0:W1:Y:S03]  /*cc90*/  SYNCS.PHASECHK.TRANS64.TRYWAIT P0, [R3+URZ+0x22820], R0 ;  /* 0x02282000030075a7 */ /* 0x000066000800017f */
[----:B-1----:R-:W-:Y:S05]  /*cca0*/  @!P0 NANOSLEEP.SYNCS 0x989680 ;  /* 0x009896800000895d */ /* 0x002fea0003900000 */
[----:B------:R-:W1:Y:S02]  /*ccb0*/  @!P0 SYNCS.PHASECHK.TRANS64 P0, [R3+URZ+0x22820], R0 ;  /* 0x02282000030085a7 */ /* 0x000e64000800007f */
[----:B-1----:R-:W-:Y:S05]  /*ccc0*/  @!P0 BRA `(.L_x_51) ;  /* 0xfffffffc00ec8947 */ /* 0x002fea000383ffff */
[----:B------:R-:W-:Y:S05]  /*ccd0*/  BRA `(.L_x_152) ;  /* 0xffffffc800207947 */ /* 0x000fea000383ffff */
.L_x_55:
[----:B0-----:R0:W1:Y:S02]  /*cce0*/  SYNCS.PHASECHK.TRANS64.TRYWAIT P0, [R2+URZ+0x22860], R0 ;  /* 0x02286000020075a7 */ /* 0x001064000800017f */
[----:B-1----:R-:W-:Y:S05]  /*ccf0*/  @!P0 NANOSLEEP.SYNCS 0x989680 ;  /* 0x009896800000895d */ /* 0x002fea0003900000 */
[----:B------:R-:W1:Y:S02]  /*cd00*/  @!P0 SYNCS.PHASECHK.TRANS64 P0, [R2+URZ+0x22860], R0 ;  /* 0x02286000020085a7 */ /* 0x000e64000800007f */
[----:B-1----:R-:W-:Y:S05]  /*cd10*/  @!P0 BRA `(.L_x_55) ;  /* 0xfffffffc00f08947 */ /* 0x002fea000383ffff */
[----:B------:R-:W-:Y:S05]  /*cd20*/  BRA `(.L_x_153) ;  /* 0xffffffc800447947 */ /* 0x000fea000383ffff */
.L_x_68:
[----:B-1----:R1:W2:Y:S02]  /*cd30*/  SYNCS.PHASECHK.TRANS64.TRYWAIT P0, [R3+URZ+0x22840], R2 ;  /* 0x02284002030075a7 */ /* 0x0022a4000800017f */
[----:B--2---:R-:W-:Y:S05]  /*cd40*/  @!P0 NANOSLEEP.SYNCS 0x989680 ;  /* 0x009896800000895d */ /* 0x004fea0003900000 */
[----:B------:R-:W2:Y:S02]  /*cd50*/  @!P0 SYNCS.PHASECHK.TRANS64 P0, [R3+URZ+0x22840], R2 ;  /* 0x02284002030085a7 */ /* 0x000ea4000800007f */
[----:B--2---:R-:W-:Y:S05]  /*cd60*/  @!P0 BRA `(.L_x_68) ;  /* 0xfffffffc00f08947 */ /* 0x004fea000383ffff */
[----:B------:R-:W-:Y:S05]  /*cd70*/  BRA `(.L_x_154) ;  /* 0xffffffd000407947 */ /* 0x000fea000383ffff */
.L_x_73:
[----:B0-----:R0:W2:Y:S02]  /*cd80*/  SYNCS.PHASECHK.TRANS64.TRYWAIT P0, [R3+URZ+0x22860], R2 ;  /* 0x02286002030075a7 */ /* 0x0010a4000800017f */
[----:B--2---:R-:W-:Y:S05]  /*cd90*/  @!P0 NANOSLEEP.SYNCS 0x989680 ;  /* 0x009896800000895d */ /* 0x004fea0003900000 */
[----:B------:R-:W2:Y:S02]  /*cda0*/  @!P0 SYNCS.PHASECHK.TRANS64 P0, [R3+URZ+0x22860], R2 ;  /* 0x02286002030085a7 */ /* 0x000ea4000800007f */
[----:B--2---:R-:W-:Y:S05]  /*cdb0*/  @!P0 BRA `(.L_x_73) ;  /* 0xfffffffc00f08947 */ /* 0x004fea000383ffff */
[----:B------:R-:W-:Y:S05]  /*cdc0*/  BRA `(.L_x_155) ;  /* 0xffffffd000bc7947 */ /* 0x000fea000383ffff */
.L_x_85:
[----:B--2---:R2:W3:Y:S02]  /*cdd0*/  SYNCS.PHASECHK.TRANS64.TRYWAIT P0, [R4+URZ+0x22840], R2 ;  /* 0x02284002040075a7 */ /* 0x0044e4000800017f */
[----:B---3--:R-:W-:Y:S05]  /*cde0*/  @!P0 NANOSLEEP.SYNCS 0x989680 ;  /* 0x009896800000895d */ /* 0x008fea0003900000 */
[----:B------:R-:W3:Y:S02]  /*cdf0*/  @!P0 SYNCS.PHASECHK.TRANS64 P0, [R4+URZ+0x22840], R2 ;  /* 0x02284002040085a7 */ /* 0x000ee4000800007f */
[----:B---3--:R-:W-:Y:S05]  /*ce00*/  @!P0 BRA `(.L_x_85) ;  /* 0xfffffffc00f08947 */ /* 0x008fea000383ffff */
[----:B------:R-:W-:Y:S05]  /*ce10*/  BRA `(.L_x_156) ;  /* 0xffffffd800a87947 */ /* 0x000fea000383ffff */
.L_x_90:
[----:B0-----:R0:W1:Y:S02]  /*ce20*/  SYNCS.PHASECHK.TRANS64.TRYWAIT P0, [R4+URZ+0x22860], R2 ;  /* 0x02286002040075a7 */ /* 0x001064000800017f */
[----:B-1----:R-:W-:Y:S05]  /*ce30*/  @!P0 NANOSLEEP.SYNCS 0x989680 ;  /* 0x009896800000895d */ /* 0x002fea0003900000 */
[----:B------:R-:W1:Y:S02]  /*ce40*/  @!P0 SYNCS.PHASECHK.TRANS64 P0, [R4+URZ+0x22860], R2 ;  /* 0x02286002040085a7 */ /* 0x000e64000800007f */
[----:B-1----:R-:W-:Y:S05]  /*ce50*/  @!P0 BRA `(.L_x_90) ;  /* 0xfffffffc00f08947 */ /* 0x002fea000383ffff */
[----:B------:R-:W-:Y:S05]  /*ce60*/  BRA `(.L_x_157) ;  /* 0xffffffdc00247947 */ /* 0x000fea000383ffff */
.L_x_101:
[----:B0-----:R0:W2:Y:S02]  /*ce70*/  SYNCS.PHASECHK.TRANS64.TRYWAIT P0, [R4+URZ+0x22840], R2 ;  /* 0x02284002040075a7 */ /* 0x0010a4000800017f */
[----:B--2---:R-:W-:Y:S05]  /*ce80*/  @!P0 NANOSLEEP.SYNCS 0x989680 ;  /* 0x009896800000895d */ /* 0x004fea0003900000 */
[----:B------:R-:W2:Y:S02]  /*ce90*/  @!P0 SYNCS.PHASECHK.TRANS64 P0, [R4+URZ+0x22840], R2 ;  /* 0x02284002040085a7 */ /* 0x000ea4000800007f */
[----:B--2---:R-:W-:Y:S05]  /*cea0*/  @!P0 BRA `(.L_x_101) ;  /* 0xfffffffc00f08947 */ /* 0x004fea000383ffff */
[----:B------:R-:W-:Y:S05]  /*ceb0*/  BRA `(.L_x_158) ;  /* 0xffffffe000ec7947 */ /* 0x000fea000383ffff */
.L_x_106:
[----:B-1----:R1:W2:Y:S02]  /*cec0*/  SYNCS.PHASECHK.TRANS64.TRYWAIT P0, [R4+URZ+0x22860], R2 ;  /* 0x02286002040075a7 */ /* 0x0022a4000800017f */
[----:B--2---:R-:W-:Y:S05]  /*ced0*/  @!P0 NANOSLEEP.SYNCS 0x989680 ;  /* 0x009896800000895d */ /* 0x004fea0003900000 */
[----:B------:R-:W2:Y:S02]  /*cee0*/  @!P0 SYNCS.PHASECHK.TRANS64 P0, [R4+URZ+0x22860], R2 ;  /* 0x02286002040085a7 */ /* 0x000ea4000800007f */
[----:B--2---:R-:W-:Y:S05]  /*cef0*/  @!P0 BRA `(.L_x_106) ;  /* 0xfffffffc00f08947 */ /* 0x004fea000383ffff */
[----:B------:R-:W-:Y:S05]  /*cf00*/  BRA `(.L_x_159) ;  /* 0xffffffe400687947 */ /* 0x000fea000383ffff */
.L_x_116:
[----:B0-----:R0:W2:Y:S02]  /*cf10*/  SYNCS.PHASECHK.TRANS64.TRYWAIT P0, [R0+URZ+0x22820], R3 ;  /* 0x02282003000075a7 */ /* 0x0010a4000800017f */
[----:B--2---:R-:W-:Y:S05]  /*cf20*/  @!P0 NANOSLEEP.SYNCS 0x989680 ;  /* 0x009896800000895d */ /* 0x004fea0003900000 */
[----:B------:R-:W2:Y:S02]  /*cf30*/  @!P0 SYNCS.PHASECHK.TRANS64 P0, [R0+URZ+0x22820], R3 ;  /* 0x02282003000085a7 */ /* 0x000ea4000800007f */
[----:B--2---:R-:W-:Y:S05]  /*cf40*/  @!P0 BRA `(.L_x_116) ;  /* 0xfffffffc00f08947 */ /* 0x004fea000383ffff */
[----:B------:R-:W-:Y:S05]  /*cf50*/  BRA `(.L_x_160) ;  /* 0xffffffe800f87947 */ /* 0x000fea000383ffff */
.L_x_117:
[----:B------:R-:W2:Y:S01]  /*cf60*/  S2R R2, SR_TID.X ;  /* 0x0000000000027919 */ /* 0x000ea20000002100 */
[----:B------:R-:W-:Y:S01]  /*cf70*/  BSSY B0, `(.L_x_161) ;  /* 0x000000a000007945 */ /* 0x000fe20003800000 */
[----:B------:R-:W-:Y:S02]  /*cf80*/  IMAD.MOV.U32 R12, RZ, RZ, RZ ;  /* 0x000000ffff0c7224 */ /* 0x000fe400078e00ff */
[----:B------:R-:W-:Y:S02]  /*cf90*/  IMAD.MOV.U32 R11, RZ, RZ, 0x1f ;  /* 0x0000001fff0b7424 */ /* 0x000fe400078e00ff */
[----:B------:R-:W-:Y:S01]  /*cfa0*/  IMAD.MOV.U32 R15, RZ, RZ, -0x1 ;  /* 0xffffffffff0f7424 */ /* 0x000fe200078e00ff */
[----:B--2---:R-:W-:-:S04]  /*cfb0*/  SHF.R.U32.HI R2, RZ, 0x5, R2 ;  /* 0x00000005ff027819 */ /* 0x004fc80000011602 */
[----:B------:R-:W-:-:S05]  /*cfc0*/  LOP3.LUT R2, R2, 0x3, RZ, 0xc0, !PT ;  /* 0x0000000302027812 */ /* 0x000fca00078ec0ff */
[----:B------:R-:W-:-:S07]  /*cfd0*/  IMAD.MOV.U32 R13, RZ, RZ, R2 ;  /* 0x000000ffff0d7224 */ /* 0x000fce00078e0002 */
[----:B01----:R-:W-:Y:S05]  /*cfe0*/  WARPSYNC.COLLECTIVE R15, `(.L_x_162) ;  /* 0x000000000f087348 */ /* 0x003fea0003c00000 */
[----:B------:R2:W3:Y:S02]  /*cff0*/  SHFL.IDX P6, R14, R13, R12, R11 ;  /* 0x0000000c0d0e7389 */ /* 0x0004e400000c000b */
[----:B0123--:R-:W-:Y:S01]  /*d000*/  ENDCOLLECTIVE ;  /* 0x000000000000791b */ /* 0x00ffe20003800000 */
.L_x_162:
[----:B------:R-:W-:Y:S05]  /*d010*/  BSYNC B0 ;  /* 0x0000000000007941 */ /* 0x000fea0003800000 */
.L_x_161:
[----:B------:R-:W-:Y:S05]  /*d020*/  BRA `(.L_x_163) ;  /* 0xffffffe800e07947 */ /* 0x000fea000383ffff */
.L_x_120:
[----:B------:R-:W-:Y:S01]  /*d030*/  BSSY B1, `(.L_x_164) ;  /* 0x0000006000017945 */ /* 0x000fe20003800000 */
[----:B------:R-:W-:-:S07]  /*d040*/  IMAD.MOV.U32 R15, RZ, RZ, -0x1 ;  /* 0xffffffffff0f7424 */ /* 0x000fce00078e00ff */
[----:B012---:R-:W-:Y:S05]  /*d050*/  WARPSYNC.COLLECTIVE R15, `(.L_x_165) ;  /* 0x000000000f0c7348 */ /* 0x007fea0003c00000 */
[----:B------:R-:W-:Y:S02]  /*d060*/  ELECT P6, UR62, PT ;  /* 0x00000000003e782f */ /* 0x000fe400038c0000 */
[----:B------:R-:W-:Y:S01]  /*d070*/  MOV R14, UR62 ;  /* 0x0000003e000e7c02 */ /* 0x000fe20008000f00 */
[----:B012---:R-:W-:Y:S10]  /*d080*/  ENDCOLLECTIVE ;  /* 0x000000000000791b */ /* 0x007ff40003800000 */
.L_x_165:
[----:B------:R-:W-:Y:S05]  /*d090*/  BSYNC B1 ;  /* 0x0000000000017941 */ /* 0x000fea0003800000 */
.L_x_164:
[----:B------:R-:W-:Y:S05]  /*d0a0*/  BRA `(.L_x_166) ;  /* 0xffffffe800d87947 */ /* 0x000fea000383ffff */
.L_x_122:
[----:B0-----:R0:W1:Y:S02]  /*d0b0*/  SYNCS.PHASECHK.TRANS64.TRYWAIT P0, [R6+URZ], R5 ;  /* 0x00000005060075a7 */ /* 0x001064000800017f */
[----:B-1----:R-:W-:Y:S05]  /*d0c0*/  @!P0 NANOSLEEP.SYNCS 0x989680 ;  /* 0x009896800000895d */ /* 0x002fea0003900000 */
[----:B------:R-:W1:Y:S02]  /*d0d0*/  @!P0 SYNCS.PHASECHK.TRANS64 P0, [R6+URZ], R5 ;  /* 0x00000005060085a7 */ /* 0x000e64000800007f */
[----:B-1----:R-:W-:Y:S05]  /*d0e0*/  @!P0 BRA `(.L_x_122) ;  /* 0xfffffffc00f08947 */ /* 0x002fea000383ffff */
[----:B------:R-:W-:Y:S05]  /*d0f0*/  BRA `(.L_x_167) ;  /* 0xffffffec00107947 */ /* 0x000fea000383ffff */
.L_x_123:
[----:B-1----:R1:W2:Y:S02]  /*d100*/  SYNCS.PHASECHK.TRANS64.TRYWAIT P0, [R3+URZ], R2 ;  /* 0x00000002030075a7 */ /* 0x0022a4000800017f */
[----:B--2---:R-:W-:Y:S05]  /*d110*/  @!P0 NANOSLEEP.SYNCS 0x989680 ;  /* 0x009896800000895d */ /* 0x004fea0003900000 */
[----:B------:R-:W2:Y:S02]  /*d120*/  @!P0 SYNCS.PHASECHK.TRANS64 P0, [R3+URZ], R2 ;  /* 0x00000002030085a7 */ /* 0x000ea4000800007f */
[----:B--2---:R-:W-:Y:S05]  /*d130*/  @!P0 BRA `(.L_x_123) ;  /* 0xfffffffc00f08947 */ /* 0x004fea000383ffff */
[----:B------:R-:W-:Y:S05]  /*d140*/  BRA `(.L_x_168) ;  /* 0xffffffec00047947 */ /* 0x000fea000383ffff */
.L_x_125:
[----:B-1----:R1:W2:Y:S02]  /*d150*/  SYNCS.PHASECHK.TRANS64.TRYWAIT P0, [R18+URZ], R5 ;  /* 0x00000005120075a7 */ /* 0x0022a4000800017f */
[----:B--2---:R-:W-:Y:S05]  /*d160*/  @!P0 NANOSLEEP.SYNCS 0x989680 ;  /* 0x009896800000895d */ /* 0x004fea0003900000 */
[----:B------:R-:W2:Y:S02]  /*d170*/  @!P0 SYNCS.PHASECHK.TRANS64 P0, [R18+URZ], R5 ;  /* 0x00000005120085a7 */ /* 0x000ea4000800007f */
[----:B--2---:R-:W-:Y:S05]  /*d180*/  @!P0 BRA `(.L_x_125) ;  /* 0xfffffffc00f08947 */ /* 0x004fea000383ffff */
[----:B------:R-:W-:Y:S05]  /*d190*/  BRA `(.L_x_169) ;  /* 0xffffffec00087947 */ /* 0x000fea000383ffff */
.L_x_170:
[----:B------:R-:W-:-:S00]  /*d1a0*/  BRA `(.L_x_170) ;  /* 0xfffffffc00fc7947 */ /* 0x000fc0000383ffff */
[----:B------:R-:W-:-:S00]  /*d1b0*/  NOP ;  /* 0x0000000000007918 */ /* 0x000fc00000000000 */
        /* <DEDUP_REMOVED lines=12> */
.L_x_6030:


//--------------------- .text._ZN7cutlass13device_kernelIN5flash11enable_sm90INS1_16FlashAttnFwdSm90INS1_25CollectiveMainloopFwdSm90ILi2EN4cute5tupleIJNS5_1CILi1EEES8_S8_EEENS6_IJNS7_ILi128EEENS7_ILi96EEENS7_ILi64EEEEEELi256ENS_10bfloat16_tEfNS_4arch4Sm90ELb0ELb0ELb1ELb0ELb0ELb0ELb1ELb1ELb0ELb1ELb0ELb0EEENS1_21CollectiveEpilogueFwdINS6_IJSA_NS7_ILi256EEESB_EEES9_SE_SG_Li256ELb0ELb1ELb0ELb0EEENS1_29StaticPersistentTileSchedulerILb0EEEEEEEEEvNT_6ParamsE --------------------------
	.section	.text._ZN7cutlass13device_kernelIN5flash11enable_sm90INS1_16FlashAttnFwdSm90INS1_25CollectiveMainloopFwdSm90ILi2EN4cute5tupleIJNS5_1CILi1EEES8_S8_EEENS6_IJNS7_ILi128EEENS7_ILi96EEENS7_ILi64EEEEEELi256ENS_10bfloat16_tEfNS_4arch4Sm90ELb0ELb0ELb1ELb0ELb0ELb0ELb1ELb1ELb0ELb1ELb0ELb0EEENS1_21CollectiveEpilogueFwdINS6_IJSA_NS7_ILi256EEESB_EEES9_SE_SG_Li256ELb0ELb1ELb0ELb0EEENS1_29StaticPersistentTileSchedulerILb0EEEEEEEEEvNT_6ParamsE,"ax",@progbits
	.align	128
.text._ZN7cutlass13device_kernelIN5flash11enable_sm90INS1_16FlashAttnFwdSm90INS1_25CollectiveMainloopFwdSm90ILi2EN4cute5tupleIJNS5_1CILi1EEES8_S8_EEENS6_IJNS7_ILi128EEENS7_ILi96EEENS7_ILi64EEEEEELi256ENS_10bfloat16_tEfNS_4arch4Sm90ELb0ELb0ELb1ELb0ELb0ELb0ELb1ELb1ELb0ELb1ELb0ELb0EEENS1_21CollectiveEpilogueFwdINS6_IJSA_NS7_ILi256EEESB_EEES9_SE_SG_Li256ELb0ELb1ELb0ELb0EEENS1_29StaticPersistentTileSchedulerILb0EEEEEEEEEvNT_6ParamsE:
        .type           _ZN7cutlass13device_kernelIN5flash11enable_sm90INS1_16FlashAttnFwdSm90INS1_25CollectiveMainloopFwdSm90ILi2EN4cute5tupleIJNS5_1CILi1EEES8_S8_EEENS6_IJNS7_ILi128EEENS7_ILi96EEENS7_ILi64EEEEEELi256ENS_10bfloat16_tEfNS_4arch4Sm90ELb0ELb0ELb1ELb0ELb0ELb0ELb1ELb1ELb0ELb1ELb0ELb0EEENS1_21CollectiveEpilogueFwdINS6_IJSA_NS7_ILi256EEESB_EEES9_SE_SG_Li256ELb0ELb1ELb0ELb0EEENS1_29StaticPersistentTileSchedulerILb0EEEEEEEEEvNT_6ParamsE,@function
        .size           _ZN7cutlass13device_kernelIN5flash11enable_sm90INS1_16FlashAttnFwdSm90INS1_25CollectiveMainloopFwdSm90ILi2EN4cute5tupleIJNS5_1CILi1EEES8_S8_EEENS6_IJNS7_ILi128EEENS7_ILi96EEENS7_ILi64EEEEEELi256ENS_10bfloat16_tEfNS_4arch4Sm90ELb0ELb0ELb1ELb0ELb0ELb0ELb1ELb1ELb0ELb1ELb0ELb0EEENS1_21CollectiveEpilogueFwdINS6_IJSA_NS7_ILi256EEESB_EEES9_SE_SG_Li256ELb0ELb1ELb0ELb0EEENS1_29StaticPersistentTileSchedulerILb0EEEEEEEEEvNT_6ParamsE,(.L_x_6031 - _ZN7cutlass13device_kernelIN5flash11enable_sm90INS1_16FlashAttnFwdSm90INS1_25CollectiveMainloopFwdSm90ILi2EN4cute5tupleIJNS5_1CILi1EEES8_S8_EEENS6_IJNS7_ILi128EEENS7_ILi96EEENS7_ILi64EEEEEELi256ENS_10bfloat16_tEfNS_4arch4Sm90ELb0ELb0ELb1ELb0ELb0ELb0ELb1ELb1ELb0ELb1ELb0ELb0EEENS1_21CollectiveEpilogueFwdINS6_IJSA_NS7_ILi256EEESB_EEES9_SE_SG_Li256ELb0ELb1ELb0ELb0EEENS1_29StaticPersistentTileSchedulerILb0EEEEEEEEEvNT_6ParamsE)
        .other          _ZN7cutlass13device_kernelIN5flash11enable_sm90INS1_16FlashAttnFwdSm90INS1_25CollectiveMainloopFwdSm90ILi2EN4cute5tupleIJNS5_1CILi1EEES8_S8_EEENS6_IJNS7_ILi128EEENS7_ILi96EEENS7_ILi64EEEEEELi256ENS_10bfloat16_tEfNS_4arch4Sm90ELb0ELb0ELb1ELb0ELb0ELb0ELb1ELb1ELb0ELb1ELb0ELb0EEENS1_21CollectiveEpilogueFwdINS6_IJSA_NS7_ILi256EEESB_EEES9_SE_SG_Li256ELb0ELb1ELb0ELb0EEENS1_29StaticPersistentTileSchedulerILb0EEEEEEEEEvNT_6ParamsE,@"STO_CUDA_ENTRY STV_DEFAULT"
_ZN7cutlass13device_kernelIN5flash11enable_sm90INS1_16FlashAttnFwdSm90INS1_25CollectiveMainloopFwdSm90ILi2EN4cute5tupleIJNS5_1CILi1EEES8_S8_EEENS6_IJNS7_ILi128EEENS7_ILi96EEENS7_ILi64EEEEEELi256ENS_10bfloat16_tEfNS_4arch4Sm90ELb0ELb0ELb1ELb0ELb0ELb0ELb1ELb1ELb0ELb1ELb0ELb0EEENS1_21CollectiveEpilogueFwdINS6_IJSA_NS7_ILi256EEESB_EEES9_SE_SG_Li256ELb0ELb1ELb0ELb0EEENS1_29StaticPersistentTileSchedulerILb0EEEEEEEEEvNT_6ParamsE:
        /* <DEDUP_REMOVED lines=18> */
.L_x_172:
[----:B------:R-:W-:Y:S05]  /*0120*/  BSYNC B0 ;  /* 0x0000000000007941 */ /* 0x000fea0003800000 */
.L_x_171:
        /* <DEDUP_REMOVED lines=21> */
[----:B0-----:R0:W1:Y:S01]  /*0280*/  @UP1 SYNCS.EXCH.64 URZ, [UR8+0x32400], UR4 ;  /* 0x03240004083f15b2 */ /* 0x0010620008000100 */
[----:B------:R0:W2:Y:S04]  /*0290*/  @UP2 SYNCS.EXCH.64 URZ, [UR8+0x32410], UR4 ;  /* 0x03241004083f25b2 */ /* 0x0000a80008000100 */
[----:B------:R0:W3:Y:S01]  /*02a0*/  @UP3 SYNCS.EXCH.64 URZ, [UR8+0x32420], UR6 ;  /* 0x03242006083f35b2 */ /* 0x0000e20008000100 */
        /* <DEDUP_REMOVED lines=18> */
[----:B----4-:R-:W-:Y:S01]  /*03d0*/  NOP ;  /* 0x0000000000007918 */ /* 0x010fe20000000000 */
.L_x_173:
[----:B------:R-:W4:Y:S01]  /*03e0*/  SHFL.IDX PT, R3, R2, RZ, 0x1f ;  /* 0x00001fff02037589 */ /* 0x000f2200000e0000 */
[----:B------:R-:W-:Y:S01]  /*03f0*/  NOP ;  /* 0x0000000000007918 */ /* 0x000fe20000000000 */
[----:B----4-:R-:W-:-:S13]  /*0400*/  ISETP.NE.AND P0, PT, R3, RZ, PT ;  /* 0x000000ff0300720c */ /* 0x010fda0003f05270 */
        /* <DEDUP_REMOVED lines=19> */
.L_x_174:
[----:B------:R-:W4:Y:S01]  /*0540*/  SHFL.IDX PT, R3, R2, RZ, 0x1f ;  /* 0x00001fff02037589 */ /* 0x000f2200000e0000 */
[----:B------:R-:W-:Y:S01]  /*0550*/  NOP ;  /* 0x0000000000007918 */ /* 0x000fe20000000000 */
[----:B----4-:R-:W-:-:S13]  /*0560*/  ISETP.NE.AND P0, PT, R3, RZ, PT ;  /* 0x000000ff0300720c */ /* 0x010fda0003f05270 */
        /* <DEDUP_REMOVED lines=14> */
[----:B----4-:R-:W-:Y:S01]  /*0650*/  NOP ;  /* 0x0000000000007918 */ /* 0x010fe20000000000 */
.L_x_175:
        /* <DEDUP_REMOVED lines=22> */
.L_x_176:
        /* <DEDUP_REMOVED lines=22> */
.L_x_177:
[----:B------:R-:W-:Y:S01]  /*0920*/  PLOP3.LUT P0, PT, PT, PT, UP0, 0x80, 0x0 ;  /* 0x000000000000781c */ /* 0x000fe20003f0f008 */
[----:B------:R-:W-:Y:S01]  /*0930*/  UMOV UR36, 0x1 ;  /* 0x0000000100247882 */ /* 0x000fe20000000000 */
[----:B------:R-:W-:Y:S01]  /*0940*/  NOP ;  /* 0x0000000000007918 */ /* 0x000fe20000000000 */
[----:B------:R-:W-:Y:S01]  /*0950*/  USEL UR36, UR36, 0x2, !UP0 ;  /* 0x0000000224247887 */ /* 0x000fe2000c000000 */
[----:B------:R-:W-:Y:S01]  /*0960*/  ULDC.64 UR46, c[0x0][0x208] ;  /* 0x00008200002e7ab9 */ /* 0x000fe20000000a00 */
[----:B0123--:R-:W-:Y:S08]  /*0970*/  BAR.SYNC.DEFER_BLOCKING 0x0 ;  /* 0x0000000000007b1d */ /* 0x00fff00000010000 */
[----:B------:R-:W-:Y:S05]  /*0980*/  @!P0 BRA `(.L_x_178) ;  /* 0x00000080006c8947 */ /* 0x000fea0003800000 */
.L_x_179:
        /* <DEDUP_REMOVED lines=68> */
.L_x_209:
[----:B0-----:R-:W0:Y:S01]  /*0dd0*/  SHFL.IDX PT, R0, R207, RZ, 0x1f ;  /* 0x00001fffcf007589 */ /* 0x001e2200000e0000 */
[----:B-1----:R-:W1:Y:S01]  /*0de0*/  S2UR UR4, SR_CgaCtaId ;  /* 0x00000000000479c3 */ /* 0x002e620000008800 */
[----:B------:R-:W-:Y:S01]  /*0df0*/  ULDC UR5, c[0x0][0xd38] ;  /* 0x00034e0000057ab9 */ /* 0x000fe20000000800 */
[----:B------:R-:W-:Y:S01]  /*0e00*/  ULDC.64 UR6, c[0x0][0x418] ;  /* 0x0001060000067ab9 */ /* 0x000fe20000000a00 */
[----:B------:R-:W-:Y:S02]  /*0e10*/  UISETP.NE.AND UP1, UPT, UR5, 0x1, UPT ;  /* 0x000000010500788c */ /* 0x000fe4000bf25270 */
[----:B------:R-:W-:Y:S01]  /*0e20*/  UISETP.NE.U32.AND UP0, UPT, UR6, URZ, UPT ;  /* 0x0000003f0600728c */ /* 0x000fe2000bf05070 */
[----:B------:R-:W-:Y:S01]  /*0e30*/  UMOV UR50, 0x400 ;  /* 0x0000040000327882 */ /* 0x000fe20000000000 */
[----:B------:R-:W-:Y:S02]  /*0e40*/  ULDC UR48, c[0x0][0x424] ;  /* 0x0001090000307ab9 */ /* 0x000fe40000000800 */
[----:B------:R-:W-:Y:S01]  /*0e50*/  UISETP.NE.AND.EX UP0, UPT, UR7, URZ, UPT, UP0 ;  /* 0x0000003f0700728c */ /* 0x000fe2000bf05300 */
[----:B------:R-:W-:-:S02]  /*0e60*/  ULDC UR5, c[0x0][0xd44] ;  /* 0x0003510000057ab9 */ /* 0x000fc40000000800 */
[----:B------:R-:W-:Y:S01]  /*0e70*/  ULDC UR7, c[0x0][0x2f0] ;  /* 0x0000bc0000077ab9 */ /* 0x000fe20000000800 */
[----:B------:R-:W-:Y:S02]  /*0e80*/  USEL UR48, UR48, 0x1, UP0 ;  /* 0x0000000130307887 */ /* 0x000fe40008000000 */
[----:B------:R-:W-:Y:S02]  /*0e90*/  UISETP.NE.AND UP2, UPT, UR5, 0x1, UPT ;  /* 0x000000010500788c */ /* 0x000fe4000bf45270 */
[----:B------:R-:W-:Y:S01]  /*0ea0*/  UIMAD UR48, UR48, UR7, URZ ;  /* 0x00000007303072a4 */ /* 0x000fe2000f8e023f */
[----:B------:R-:W-:Y:S01]  /*0eb0*/  @UP1 ULDC UR8, c[0x0][0xd40] ;  /* 0x0003500000081ab9 */ /* 0x000fe20000000800 */
[----:B------:R-:W-:Y:S01]  /*0ec0*/  UMOV UR41, UR44 ;  /* 0x0000002c00297c82 */ /* 0x000fe20008000000 */
[----:B0-----:R-:W-:Y:S01]  /*0ed0*/  R2UR UR42, R0 ;  /* 0x00000000002a72ca */ /* 0x001fe200000e0000 */
[----:B-1----:R-:W-:-:S05]  /*0ee0*/  ULEA UR50, UR4, UR50, 0x18 ;  /* 0x0000003204327291 */ /* 0x002fca000f8ec03f */
[----:B------:R-:W-:Y:S01]  /*0ef0*/  @UP2 ULDC.64 UR10, c[0x0][0xd48] ;  /* 0x00035200000a2ab9 */ /* 0x000fe20000000a00 */
[----:B------:R-:W-:Y:S01]  /*0f00*/  @UP1 ULDC UR4, c[0x0][0xd3c] ;  /* 0x00034f0000041ab9 */ /* 0x000fe20000000800 */
[----:B------:R-:W-:Y:S02]  /*0f10*/  UIADD3 UR9, UR50, 0x18400, URZ ;  /* 0x0001840032097890 */ /* 0x000fe4000fffe03f */
[----:B------:R-:W-:Y:S02]  /*0f20*/  UIMAD.WIDE.U32 UR4, UR44, UR4, URZ ;  /* 0x000000042c0472a5 */ /* 0x000fe4000f8e003f */
[----:B------:R-:W-:Y:S02]  /*0f30*/  ULOP3.LUT UP0, URZ, UR9, 0x1bf, URZ, 0xc0, !UPT ;  /* 0x000001bf093f7892 */ /* 0x000fe4000f80c03f */
[----:B------:R-:W-:Y:S02]  /*0f40*/  @UP1 USHF.R.U32.HI UR41, URZ, UR8, UR5 ;  /* 0x000000083f291299 */ /* 0x000fe40008011605 */
[----:B------:R-:W-:-:S02]  /*0f50*/  ULEA.HI UR6, UR42, UR42, URZ, 0x1 ;  /* 0x0000002a2a067291 */ /* 0x000fc4000f8f083f */
[----:B------:R-:W-:Y:S01]  /*0f60*/  PLOP3.LUT P0, PT, PT, PT, UP0, 0x80, 0x0 ;  /* 0x000000000000781c */ /* 0x000fe20003f0f008 */
[----:B------:R-:W-:Y:S02]  /*0f70*/  UIMAD.WIDE.U32 UR4, UR41, UR10, URZ ;  /* 0x0000000a290472a5 */ /* 0x000fe4000f8e003f */
[----:B------:R-:W-:Y:S01]  /*0f80*/  ULOP3.LUT UR6, UR6, 0xfffffffe, URZ, 0xc0, !UPT ;  /* 0xfffffffe06067892 */ /* 0x000fe2000f8ec03f */
[----:B------:R-:W-:Y:S01]  /*0f90*/  UMOV UR43, UR41 ;  /* 0x00000029002b7c82 */ /* 0x000fe20008000000 */
[----:B------:R-:W-:Y:S02]  /*0fa0*/  @UP2 USHF.R.U32.HI UR43, URZ, UR11, UR5 ;  /* 0x0000000b3f2b2299 */ /* 0x000fe40008011605 */
[----:B------:R-:W-:Y:S02]  /*0fb0*/  UIADD3 UR42, UR42, -UR6, URZ ;  /* 0x800000062a2a7290 */ /* 0x000fe4000fffe03f */
[----:B------:R-:W-:Y:S02]  /*0fc0*/  UIADD3 UR6, UR48, 0x5f, URZ ;  /* 0x0000005f30067890 */ /* 0x000fe4000fffe03f */
[----:B------:R-:W-:-:S02]  /*0fd0*/  ULEA UR8, UR42, UR50, 0xd ;  /* 0x000000322a087291 */ /* 0x000fc4000f8e683f */
[----:B------:R-:W-:Y:S02]  /*0fe0*/  UIMAD.WIDE UR6, UR6, 0x2aaaaaab, URZ ;  /* 0x2aaaaaab060678a5 */ /* 0x000fe4000f8e023f */
[----:B------:R-:W-:Y:S02]  /*0ff0*/  UIADD3 UR8, UR8, 0x22400, URZ ;  /* 0x0002240008087890 */ /* 0x000fe4000fffe03f */
[----:B------:R-:W-:Y:S02]  /*1000*/  USHF.R.U32.HI UR45, URZ, 0x1f, UR7 ;  /* 0x0000001f3f2d7899 */ /* 0x000fe40008011607 */
[----:B------:R-:W-:Y:S02]  /*1010*/  USHF.R.U32.HI UR8, URZ, 0x4, UR8 ;  /* 0x000000043f087899 */ /* 0x000fe40008011608 */
[----:B------:R-:W-:Y:S02]  /*1020*/  ULEA.HI.SX32 UR45, UR7, UR45, 0x1c ;  /* 0x0000002d072d7291 */ /* 0x000fe4000f8fe23f */
[----:B------:R-:W-:Y:S01]  /*1030*/  ULOP3.LUT UR49, UR8, 0x3fff, URZ, 0xc0, !UPT ;  /* 0x00003fff08317892 */ /* 0x000fe2000f8ec03f */
        /* <DEDUP_REMOVED lines=17> */
.L_x_180:
        /* <DEDUP_REMOVED lines=8> */
.L_x_303:
[----:B0-----:R-:W-:Y:S01]  /*11d0*/  IMAD.U32 R3, RZ, RZ, UR40 ;  /* 0x00000028ff037e24 */ /* 0x001fe2000f8e00ff */
[----:B------:R-:W-:Y:S05]  /*11e0*/  WARPSYNC.ALL ;  /* 0x0000000000007948 */ /* 0x000fea0003800000 */
[----:B------:R0:W-:Y:S01]  /*11f0*/  BAR.SYNC.DEFER_BLOCKING R168, 0x100 ;  /* 0x000400a80000751d */ /* 0x0001e20000010000 */
[----:B------:R-:W-:-:S13]  /*1200*/  ISETP.NE.AND P0, PT, R3, 0x3, PT ;  /* 0x000000030300780c */ /* 0x000fda0003f05270 */
[----:B0-----:R-:W-:Y:S05]  /*1210*/  @!P0 BRA `(.L_x_182) ;  /* 0x0000000000048947 */ /* 0x001fea0003800000 */
[----:B------:R-:W-:Y:S01]  /*1220*/  BPT.TRAP 0x1 ;  /* 0x000000040000795c */ /* 0x000fe20000300000 */
.L_x_182:
[----:B------:R-:W-:Y:S01]  /*1230*/  ULEA UR26, UR38, UR50, 0x3 ;  /* 0x00000032261a7291 */ /* 0x000fe2000f8e183f */
[----:B------:R-:W-:-:S05]  /*1240*/  IMAD.U32 R3, RZ, RZ, UR37 ;  /* 0x00000025ff037e24 */ /* 0x000fca000f8e00ff */
[----:B------:R-:W-:-:S04]  /*1250*/  SHF.L.U32 R3, R3, 0x1f, RZ ;  /* 0x0000001f03037819 */ /* 0x000fc800000006ff */
[----:B------:R0:W1:Y:S01]  /*1260*/  SYNCS.PHASECHK.TRANS64.TRYWAIT P1, [UR26+0x32430], R3 ;  /* 0x03243003ff0075a7 */ /* 0x000062000802015a */
[----:B------:R-:W-:Y:S05]  /*1270*/  @!P0 BRA `(.L_x_183) ;  /* 0x0000000000048947 */ /* 0x000fea0003800000 */
[----:B------:R-:W-:Y:S01]  /*1280*/  BPT.TRAP 0x1 ;  /* 0x000000040000795c */ /* 0x000fe20000300000 */
.L_x_183:
[----:B-1----:R-:W-:Y:S05]  /*1290*/  @P1 BRA `(.L_x_184) ;  /* 0x0000000000081947 */ /* 0x002fea0003800000 */
[----:B------:R-:W1:Y:S02]  /*12a0*/  SYNCS.PHASECHK.TRANS64.TRYWAIT P1, [UR26+0x32430], R3 ;  /* 0x03243003ff0075a7 */ /* 0x000e64000802015a */
[----:B-1----:R-:W-:Y:S05]  /*12b0*/  @!P1 BRA `(.L_x_185) ;  /* 0x000000c400989947 */ /* 0x002fea0003800000 */
.L_x_184:
[----:B------:R-:W-:Y:S01]  /*12c0*/  ULEA UR4, UR42, UR50, 0xd ;  /* 0x000000322a047291 */ /* 0x000fe2000f8e683f */
[----:B------:R-:W-:Y:S01]  /*12d0*/  WARPGROUP.ARRIVE ;  /* 0x00000000000079c5 */ /* 0x000fe20000000000 */
[----:B------:R-:W-:Y:S02]  /*12e0*/  UIADD3 UR5, UR50, 0x1c400, URZ ;  /* 0x0001c40032057890 */ /* 0x000fe4000fffe03f */
[----:B------:R-:W-:Y:S02]  /*12f0*/  UIADD3 UR4, UR4, 0x18400, URZ ;  /* 0x0001840004047890 */ /* 0x000fe4000fffe03f */
[----:B------:R-:W-:Y:S02]  /*1300*/  USHF.R.U32.HI UR5, URZ, 0x4, UR5 ;  /* 0x000000043f057899 */ /* 0x000fe40008011605 */
[----:B------:R-:W-:Y:S02]  /*1310*/  USHF.R.U32.HI UR4, URZ, 0x4, UR4 ;  /* 0x000000043f047899 */ /* 0x000fe40008011604 */
[----:B------:R-:W-:-:S02]  /*1320*/  ULOP3.LUT UR5, UR5, 0x3fff, URZ, 0xc0, !UPT ;  /* 0x00003fff05057892 */ /* 0x000fc4000f8ec03f */
[----:B------:R-:W-:Y:S02]  /*1330*/  ULOP3.LUT UR4, UR4, 0x3fff, URZ, 0xc0, !UPT ;  /* 0x00003fff04047892 */ /* 0x000fe4000f8ec03f */
[----:B------:R-:W-:Y:S02]  /*1340*/  ULOP3.LUT UR24, UR5, 0x10000, URZ, 0xfc, !UPT ;  /* 0x0001000005187892 */ /* 0x000fe4000f8efc3f */
[----:B------:R-:W-:Y:S02]  /*1350*/  ULOP3.LUT UR4, UR4, 0x10000, URZ, 0xfc, !UPT ;  /* 0x0001000004047892 */ /* 0x000fe4000f8efc3f */
[----:B------:R-:W-:Y:S01]  /*1360*/  UIMAD UR6, UR38, 0x300, UR24 ;  /* 0x00000300260678a4 */ /* 0x000fe2000f8e0218 */
[----:B------:R-:W-:Y:S01]  /*1370*/  UMOV UR5, 0x40000040 ;  /* 0x4000004000057882 */ /* 0x000fe20000000000 */
[----:B------:R-:W-:Y:S01]  /*1380*/  UMOV UR7, 0x40000040 ;  /* 0x4000004000077882 */ /* 0x000fe20000000000 */
[----:B------:R-:W-:Y:S02]  /*1390*/  UIADD3 UR8, UR4, 0x2, URZ ;  /* 0x0000000204087890 */ /* 0x000fe4000fffe03f */
[----:B------:R-:W-:Y:S01]  /*13a0*/  UIADD3 UR10, UR6, 0x2, URZ ;  /* 0x00000002060a7890 */ /* 0x000fe2000fffe03f */
[----:B------:R-:W-:-:S03]  /*13b0*/  UMOV UR9, 0x40000040 ;  /* 0x4000004000097882 */ /* 0x000fc60000000000 */
[----:B------:R-:W-:Y:S01]  /*13c0*/  HGMMA.64x96x16.F32.BF16 R24, gdesc[UR4], RZ, !UPT, gsb0 ;  /* 0x01600000041879f0 */ /* 0x000fe2000c0018ff */
[----:B------:R-:W-:Y:S01]  /*13d0*/  UMOV UR11, 0x40000040 ;  /* 0x40000040000b7882 */ /* 0x000fe20000000000 */
[----:B------:R-:W-:Y:S02]  /*13e0*/  UIADD3 UR12, UR4, 0x4, URZ ;  /* 0x00000004040c7890 */ /* 0x000fe4000fffe03f */
[----:B------:R-:W-:Y:S01]  /*13f0*/  UIADD3 UR14, UR6, 0x4, URZ ;  /* 0x00000004060e7890 */ /* 0x000fe2000fffe03f */
[----:B------:R-:W-:Y:S01]  /*1400*/  UMOV UR13, 0x40000040 ;  /* 0x40000040000d7882 */ /* 0x000fe20000000000 */
[----:B------:R-:W-:Y:S01]  /*1410*/  UMOV UR15, 0x40000040 ;  /* 0x40000040000f7882 */ /* 0x000fe20000000000 */
[----:B------:R-:W-:Y:S02]  /*1420*/  UIADD3 UR16, UR4, 0x6, URZ ;  /* 0x0000000604107890 */ /* 0x000fe4000fffe03f */
[----:B------:R-:W-:Y:S01]  /*1430*/  UIADD3 UR18, UR6, 0x6, URZ ;  /* 0x0000000606127890 */ /* 0x000fe2000fffe03f */
[----:B------:R-:W-:Y:S01]  /*1440*/  UMOV UR17, 0x40000040 ;  /* 0x4000004000117882 */ /* 0x000fe20000000000 */
[----:B------:R-:W-:Y:S01]  /*1450*/  UMOV UR19, 0x40000040 ;  /* 0x4000004000137882 */ /* 0x000fe20000000000 */
[----:B------:R-:W-:-:S02]  /*1460*/  WARPGROUP.DEPBAR.LE gsb0, 0x0 ;  /* 0x00008000000079c5 */ /* 0x000fc40000010000 */
[----:B------:R-:W-:-:S06]  /*1470*/  WARPGROUP.ARRIVE ;  /* 0x00000000000079c5 */ /* 0x000fcc0000000000 */
[----:B------:R-:W-:Y:S03]  /*1480*/  HGMMA.64x96x16.F32.BF16 R24, gdesc[UR8], R24, gsb0 ;  /* 0x01600000081879f0 */ /* 0x000fe60008001818 */
[----:B------:R-:W-:Y:S02]  /*1490*/  WARPGROUP.DEPBAR.LE gsb0, 0x0 ;  /* 0x00008000000079c5 */ /* 0x000fe40000010000 */
[----:B------:R-:W-:-:S06]  /*14a0*/  WARPGROUP.ARRIVE ;  /* 0x00000000000079c5 */ /* 0x000fcc0000000000 */
[----:B------:R-:W-:Y:S03]  /*14b0*/  HGMMA.64x96x16.F32.BF16 R24, gdesc[UR12], R24, gsb0 ;  /* 0x016000000c1879f0 */ /* 0x000fe60008001818 */
[----:B------:R-:W-:Y:S02]  /*14c0*/  WARPGROUP.DEPBAR.LE gsb0, 0x0 ;  /* 0x00008000000079c5 */ /* 0x000fe40000010000 */
[----:B------:R-:W-:-:S06]  /*14d0*/  WARPGROUP.ARRIVE ;  /* 0x00000000000079c5 */ /* 0x000fcc0000000000 */
[----:B------:R-:W-:Y:S03]  /*14e0*/  HGMMA.64x96x16.F32.BF16 R24, gdesc[UR16], R24, gsb0 ;  /* 0x01600000101879f0 */ /* 0x000fe60008001818 */
[----:B------:R-:W-:Y:S02]  /*14f0*/  WARPGROUP.DEPBAR.LE gsb0, 0x0 ;  /* 0x00008000000079c5 */ /* 0x000fe40000010000 */
[----:B------:R-:W2:Y:S02]  /*1500*/  SYNCS.PHASECHK.TRANS64.TRYWAIT P1, [UR50+0x32410], R0 ;  /* 0x03241000ff0075a7 */ /* 0x000ea40008020172 */
[----:B--2---:R-:W-:Y:S05]  /*1510*/  @!P1 BRA `(.L_x_186) ;  /* 0x000000c400189947 */ /* 0x004fea0003800000 */
.L_x_304:
[----:B------:R-:W-:Y:S05]  /*1520*/  @!P0 BRA `(.L_x_187) ;  /* 0x0000000000048947 */ /* 0x000fea0003800000 */
[----:B------:R-:W-:Y:S01]  /*1530*/  BPT.TRAP 0x1 ;  /* 0x000000040000795c */ /* 0x000fe20000300000 */
.L_x_187:
[----:B------:R3:W4:Y:S01]  /*1540*/  SYNCS.PHASECHK.TRANS64.TRYWAIT P1, [UR26+0x32450], R3 ;  /* 0x03245003ff0075a7 */ /* 0x000722000802015a */
[----:B------:R-:W-:Y:S05]  /*1550*/  @!P0 BRA `(.L_x_188) ;  /* 0x0000000000048947 */ /* 0x000fea0003800000 */
[----:B------:R-:W-:Y:S01]  /*1560*/  BPT.TRAP 0x1 ;  /* 0x000000040000795c */ /* 0x000fe20000300000 */
.L_x_188:
[----:B----4-:R-:W-:Y:S05]  /*1570*/  @P1 BRA `(.L_x_189) ;  /* 0x0000000000081947 */ /* 0x010fea0003800000 */
[----:B------:R-:W4:Y:S02]  /*1580*/  SYNCS.PHASECHK.TRANS64.TRYWAIT P1, [UR26+0x32450], R3 ;  /* 0x03245003ff0075a7 */ /* 0x000f24000802015a */
[----:B----4-:R-:W-:Y:S05]  /*1590*/  @!P1 BRA `(.L_x_190) ;  /* 0x000000c400109947 */ /* 0x010fea0003800000 */
.L_x_189:
[----:B------:R-:W-:Y:S01]  /*15a0*/  UIADD3 UR50, UR50, 0x400, URZ ;  /* 0x0000040032327890 */ /* 0x000fe2000fffe03f */
[----:B------:R-:W-:Y:S01]  /*15b0*/  WARPGROUP.ARRIVE ;  /* 0x00000000000079c5 */ /* 0x000fe20000000000 */
[----:B------:R-:W-:-:S05]  /*15c0*/  ULOP3.LUT UR7, UR49, 0x10000, URZ, 0xfc, !UPT ;  /* 0x0001000031077892 */ /* 0x000fca000f8efc3f */
[----:B------:R-:W4:Y:S01]  /*15d0*/  S2R R12, SR_TID.X ;  /* 0x00000000000c7919 */ /* 0x000f220000002100 */
[----:B------:R-:W-:Y:S01]  /*15e0*/  USHF.R.U32.HI UR6, URZ, 0x4, UR50 ;  /* 0x000000043f067899 */ /* 0x000fe20008011632 */
[----:B------:R-:W-:Y:S01]  /*15f0*/  UMOV UR21, 0x40000040 ;  /* 0x4000004000157882 */ /* 0x000fe20000000000 */
[----:B------:R-:W-:Y:S02]  /*1600*/  UMOV UR23, 0x40000040 ;  /* 0x4000004000177882 */ /* 0x000fe40000000000 */
[----:B------:R-:W-:Y:S01]  /*1610*/  ULOP3.LUT UR6, UR6, 0x3fff, URZ, 0xc0, !UPT ;  /* 0x00003fff06067892 */ /* 0x000fe2000f8ec03f */
[----:B------:R-:W5:Y:S01]  /*1620*/  S2R R72, SR_TID.X ;  /* 0x0000000000487919 */ /* 0x000f620000002100 */
[----:B------:R-:W-:Y:S01]  /*1630*/  UMOV UR20, UR7 ;  /* 0x0000000700147c82 */ /* 0x000fe20008000000 */
[----:B------:R-:W-:Y:S01]  /*1640*/  ULDC UR27, c[0x0][0xa80] ;  /* 0x0002a000001b7ab9 */ /* 0x000fe20000000800 */
[----:B------:R-:W-:Y:S02]  /*1650*/  ULOP3.LUT UR25, UR6, 0x10000, URZ, 0xfc, !UPT ;  /* 0x0001000006197892 */ /* 0x000fe4000f8efc3f */
[----:B------:R-:W-:-:S02]  /*1660*/  UISETP.GE.AND UP0, UPT, UR48, 0x61, UPT ;  /* 0x000000613000788c */ /* 0x000fc4000bf06270 */
[----:B------:R-:W-:-:S07]  /*1670*/  UIMAD UR10, UR38, 0xc00, UR25 ;  /* 0x00000c00260a78a4 */ /* 0x000fce000f8e0219 */
[----:B------:R-:W-:Y:S02]  /*1680*/  UMOV UR22, UR10 ;  /* 0x0000000a00167c82 */ /* 0x000fe40008000000 */
[----:B------:R-:W-:Y:S01]  /*1690*/  HGMMA.64x96x16.F32.BF16 R24, gdesc[UR20], R24, gsb0 ;  /* 0x01600000141879f0 */ /* 0x000fe20008001818 */
[----:B------:R-:W-:Y:S02]  /*16a0*/  UIADD3 UR20, UR7, 0x2, URZ ;  /* 0x0000000207147890 */ /* 0x000fe4000fffe03f */
[----:B------:R-:W-:Y:S01]  /*16b0*/  UIADD3 UR22, UR10, 0x2, URZ ;  /* 0x000000020a167890 */ /* 0x000fe2000fffe03f */
[----:B------:R-:W-:Y:S01]  /*16c0*/  UMOV UR21, 0x40000040 ;  /* 0x4000004000157882 */ /* 0x000fe20000000000 */
[----:B------:R-:W-:Y:S01]  /*16d0*/  UMOV UR23, 0x40000040 ;  /* 0x4000004000177882 */ /* 0x000fe20000000000 */
[----:B----4-:R-:W-:Y:S02]  /*16e0*/  LOP3.LUT R12, R12, 0x7f, RZ, 0xc0, !PT ;  /* 0x0000007f0c0c7812 */ /* 0x010fe400078ec0ff */
[----:B-----5:R-:W-:Y:S01]  /*16f0*/  SHF.R.U32.HI R72, RZ, 0x7, R72 ;  /* 0x00000007ff487819 */ /* 0x020fe20000011648 */
[----:B------:R-:W-:-:S02]  /*1700*/  WARPGROUP.DEPBAR.LE gsb0, 0x0 ;  /* 0x00008000000079c5 */ /* 0x000fc40000010000 */
[----:B------:R-:W-:-:S06]  /*1710*/  WARPGROUP.ARRIVE ;  /* 0x00000000000079c5 */ /* 0x000fcc0000000000 */
[----:B------:R-:W-:Y:S01]  /*1720*/  HGMMA.64x96x16.F32.BF16 R24, gdesc[UR20], R24, gsb0 ;  /* 0x01600000141879f0 */ /* 0x000fe20008001818 */
[----:B------:R-:W-:Y:S02]  /*1730*/  UIADD3 UR20, UR7, 0x4, URZ ;  /* 0x0000000407147890 */ /* 0x000fe4000fffe03f */
[----:B------:R-:W-:Y:S01]  /*1740*/  UIADD3 UR22, UR10, 0x4, URZ ;  /* 0x000000040a167890 */ /* 0x000fe2000fffe03f */
[----:B------:R-:W-:Y:S01]  /*1750*/  UMOV UR21, 0x40000040 ;  /* 0x4000004000157882 */ /* 0x000fe20000000000 */
[----:B------:R-:W-:Y:S01]  /*1760*/  UMOV UR23, 0x40000040 ;  /* 0x4000004000177882 */ /* 0x000fe20000000000 */
[----:B------:R-:W-:Y:S02]  /*1770*/  WARPGROUP.DEPBAR.LE gsb0, 0x0 ;  /* 0x00008000000079c5 */ /* 0x000fe40000010000 */
        /* <DEDUP_REMOVED lines=90> */
[----:B------:R-:W-:Y:S01]  /*1d20*/  ULDC UR10, c[0x0][0xad0] ;  /* 0x0002b400000a7ab9 */ /* 0x000fe20000000800 */
[----:B------:R-:W-:-:S04]  /*1d30*/  UIMAD UR7, UR45, -0x60, UR48 ;  /* 0xffffffa02d0778a4 */ /* 0x000fc8000f8e0230 */
[----:B------:R-:W-:-:S06]  /*1d40*/  UIADD3 UR7, UR7, 0x60, URZ ;  /* 0x0000006007077890 */ /* 0x000fcc000fffe03f */
[----:B--2---:R-:W-:Y:S01]  /*1d50*/  IMAD.U32 R0, RZ, RZ, UR7 ;  /* 0x00000007ff007e24 */ /* 0x004fe2000f8e00ff */
[----:B------:R-:W-:-:S03]  /*1d60*/  UMOV UR7, 0x40000040 ;  /* 0x4000004000077882 */ /* 0x000fc60000000000 */
        /* <DEDUP_REMOVED lines=34> */
[----:B01-3--:R-:W-:Y:S01]  /*1f90*/  FSEL R3, R24, -INF , P4 ;  /* 0xff80000018037808 */ /* 0x00bfe20002000000 */
[----:B------:R-:W-:Y:S01]  /*1fa0*/  FMUL.FTZ R42, R42, UR10 ;  /* 0x0000000a2a2a7c20 */ /* 0x000fe20008410000 */
[----:B------:R-:W-:Y:S01]  /*1fb0*/  FMUL.FTZ R48, R48, UR10 ;  /* 0x0000000a30307c20 */ /* 0x000fe20008410000 */
[----:B------:R-:W-:Y:S01]  /*1fc0*/  FMUL.FTZ R43, R43, UR10 ;  /* 0x0000000a2b2b7c20 */ /* 0x000fe20008410000 */
[----:B------:R-:W-:Y:S01]  /*1fd0*/  FMUL.FTZ R49, R49, UR10 ;  /* 0x0000000a31317c20 */ /* 0x000fe20008410000 */
[----:B------:R-:W-:Y:S01]  /*1fe0*/  FMUL.FTZ R46, R46, UR10 ;  /* 0x0000000a2e2e7c20 */ /* 0x000fe20008410000 */
[----:B------:R-:W-:Y:S01]  /*1ff0*/  FMUL.FTZ R52, R52, UR10 ;  /* 0x0000000a34347c20 */ /* 0x000fe20008410000 */
[----:B------:R-:W0:Y:S01]  /*2000*/  MUFU.TANH R29, R29 ;  /* 0x0000001d001d7308 */ /* 0x000e220000002400 */
[----:B--2---:R-:W-:Y:S01]  /*2010*/  FSEL R25, R25, -INF , P5 ;  /* 0xff80000019197808 */ /* 0x004fe20002800000 */
[----:B------:R-:W-:Y:S01]  /*2020*/  FMUL.FTZ R47, R47, UR10 ;  /* 0x0000000a2f2f7c20 */ /* 0x000fe20008410000 */
[----:B------:R-:W-:Y:S01]  /*2030*/  FMUL.FTZ R53, R53, UR10 ;  /* 0x0000000a35357c20 */ /* 0x000fe20008410000 */
[----:B------:R-:W-:Y:S01]  /*2040*/  FMUL.FTZ R56, R56, UR10 ;  /* 0x0000000a38387c20 */ /* 0x000fe20008410000 */
[----:B------:R-:W-:Y:S01]  /*2050*/  FMNMX.FTZ R4, R3, R25, !PT ;  /* 0x0000001903047209 */ /* 0x000fe20007810000 */
[----:B------:R-:W-:Y:S01]  /*2060*/  FMUL.FTZ R50, R50, UR10 ;  /* 0x0000000a32327c20 */ /* 0x000fe20008410000 */
[----:B------:R-:W-:Y:S01]  /*2070*/  FMUL.FTZ R54, R54, UR10 ;  /* 0x0000000a36367c20 */ /* 0x000fe20008410000 */
[----:B------:R-:W1:Y:S01]  /*2080*/  MUFU.TANH R32, R32 ;  /* 0x0000002000207308 */ /* 0x000e620000002400 */
[----:B----4-:R-:W-:Y:S01]  /*2090*/  FSEL R7, R28, -INF , P6 ;  /* 0xff8000001c077808 */ /* 0x010fe20003000000 */
[----:B------:R-:W-:Y:S01]  /*20a0*/  FMUL.FTZ R55, R55, UR10 ;  /* 0x0000000a37377c20 */ /* 0x000fe20008410000 */
[----:B------:R-:W-:Y:S01]  /*20b0*/  FMUL.FTZ R58, R58, UR10 ;  /* 0x0000000a3a3a7c20 */ /* 0x000fe20008410000 */
[----:B------:R-:W-:Y:S01]  /*20c0*/  FMUL.FTZ R51, R51, UR10 ;  /* 0x0000000a33337c20 */ /* 0x000fe20008410000 */
[----:B------:R-:W-:Y:S01]  /*20d0*/  FMNMX.FTZ R4, R7, R4, !PT ;  /* 0x0000000407047209 */ /* 0x000fe20007810000 */
[----:B------:R-:W-:Y:S01]  /*20e0*/  FMUL.FTZ R57, R57, UR10 ;  /* 0x0000000a39397c20 */ /* 0x000fe20008410000 */
[----:B------:R-:W-:Y:S01]  /*20f0*/  FMUL.FTZ R59, R59, UR10 ;  /* 0x0000000a3b3b7c20 */ /* 0x000fe20008410000 */
[----:B------:R-:W2:Y:S01]  /*2100*/  MUFU.TANH R26, R26 ;  /* 0x0000001a001a7308 */ /* 0x000ea20000002400 */
[----:B0-----:R-:W-:Y:S01]  /*2110*/  FSEL R29, R29, -INF , P1 ;  /* 0xff8000001d1d7808 */ /* 0x001fe20000800000 */
[----:B------:R-:W-:Y:S01]  /*2120*/  FMUL.FTZ R60, R60, UR10 ;  /* 0x0000000a3c3c7c20 */ /* 0x000fe20008410000 */
[----:B------:R-:W-:Y:S01]  /*2130*/  FMUL.FTZ R61, R61, UR10 ;  /* 0x0000000a3d3d7c20 */ /* 0x000fe20008410000 */
[----:B------:R-:W-:Y:S01]  /*2140*/  FMUL.FTZ R64, R64, UR10 ;  /* 0x0000000a40407c20 */ /* 0x000fe20008410000 */
[----:B------:R-:W-:Y:S01]  /*2150*/  FMNMX.FTZ R4, R29, R4, !PT ;  /* 0x000000041d047209 */ /* 0x000fe20007810000 */
[----:B------:R-:W-:Y:S01]  /*2160*/  FMUL.FTZ R65, R65, UR10 ;  /* 0x0000000a41417c20 */ /* 0x000fe20008410000 */
[----:B------:R-:W-:Y:S01]  /*2170*/  FMUL.FTZ R62, R62, UR10 ;  /* 0x0000000a3e3e7c20 */ /* 0x000fe20008410000 */
[----:B------:R-:W0:Y:S01]  /*2180*/  MUFU.TANH R33, R33 ;  /* 0x0000002100217308 */ /* 0x000e220000002400 */
[----:B-1----:R-:W-:Y:S01]  /*2190*/  FSEL R175, R32, -INF , P2 ;  /* 0xff80000020af7808 */ /* 0x002fe20001000000 */
[----:B------:R-:W-:Y:S01]  /*21a0*/  FMUL.FTZ R68, R68, UR10 ;  /* 0x0000000a44447c20 */ /* 0x000fe20008410000 */
[----:B------:R-:W-:Y:S01]  /*21b0*/  FMUL.FTZ R63, R63, UR10 ;  /* 0x0000000a3f3f7c20 */ /* 0x000fe20008410000 */
[----:B------:R-:W-:Y:S01]  /*21c0*/  FMUL.FTZ R69, R69, UR10 ;  /* 0x0000000a45457c20 */ /* 0x000fe20008410000 */
[----:B------:R-:W-:Y:S01]  /*21d0*/  FMNMX.FTZ R4, R175, R4, !PT ;  /* 0x00000004af047209 */ /* 0x000fe20007810000 */
[----:B------:R-:W-:Y:S01]  /*21e0*/  FMUL.FTZ R66, R66, UR10 ;  /* 0x0000000a42427c20 */ /* 0x000fe20008410000 */
[----:B------:R-:W-:Y:S01]  /*21f0*/  FMUL.FTZ R67, R67, UR10 ;  /* 0x0000000a43437c20 */ /* 0x000fe20008410000 */
[----:B------:R-:W1:Y:S01]  /*2200*/  MUFU.TANH R27, R27 ;  /* 0x0000001b001b7308 */ /* 0x000e620000002400 */
[----:B--2---:R-:W-:Y:S01]  /*2210*/  FSEL R9, R26, -INF , P4 ;  /* 0xff8000001a097808 */ /* 0x004fe20002000000 */
[----:B------:R-:W-:Y:S01]  /*2220*/  FMUL.FTZ R70, R70, UR10 ;  /* 0x0000000a46467c20 */ /* 0x000fe20008410000 */
[----:B------:R-:W-:Y:S01]  /*2230*/  ISETP.GT.AND P4, PT, R0, 0x18, PT ;  /* 0x000000180000780c */ /* 0x000fe20003f84270 */
[----:B------:R-:W-:-:S04]  /*2240*/  FMUL.FTZ R71, R71, UR10 ;  /* 0x0000000a47477c20 */ /* 0x000fc80008410000 */
[----:B------:R-:W2:Y:S01]  /*2250*/  MUFU.TANH R30, R30 ;  /* 0x0000001e001e7308 */ /* 0x000ea20000002400 */
[----:B0-----:R-:W-:-:S04]  /*2260*/  FSEL R183, R33, -INF , P3 ;  /* 0xff80000021b77808 */ /* 0x001fc80001800000 */
[----:B------:R-:W-:-:S03]  /*2270*/  FMNMX.FTZ R6, R183, R4, !PT ;  /* 0x00000004b7067209 */ /* 0x000fc60007810000 */
[----:B------:R-:W0:Y:S01]  /*2280*/  MUFU.TANH R36, R36 ;  /* 0x0000002400247308 */ /* 0x000e220000002400 */
[----:B-1----:R-:W-:Y:S02]  /*2290*/  FSEL R27, R27, -INF , P5 ;  /* 0xff8000001b1b7808 */ /* 0x002fe40002800000 */
[----:B------:R-:W-:Y:S02]  /*22a0*/  ISETP.GT.AND P5, PT, R0, 0x19, PT ;  /* 0x000000190000780c */ /* 0x000fe40003fa4270 */
[----:B------:R-:W-:-:S03]  /*22b0*/  FMNMX.FTZ R4, R9, R27, !PT ;  /* 0x0000001b09047209 */ /* 0x000fc60007810000 */
[----:B------:R-:W1:Y:S01]  /*22c0*/  MUFU.TANH R31, R31 ;  /* 0x0000001f001f7308 */ /* 0x000e620000002400 */
[----:B--2---:R-:W-:Y:S02]  /*22d0*/  FSEL R11, R30, -INF , P6 ;  /* 0xff8000001e0b7808 */ /* 0x004fe40003000000 */
[----:B------:R-:W-:Y:S02]  /*22e0*/  ISETP.GT.AND P6, PT, R0, 0x20, PT ;  /* 0x000000200000780c */ /* 0x000fe40003fc4270 */
[----:B------:R-:W-:-:S03]  /*22f0*/  FMNMX.FTZ R4, R11, R4, !PT ;  /* 0x000000040b047209 */ /* 0x000fc60007810000 */
        /* <DEDUP_REMOVED lines=8> */
[----:B--2---:R-:W-:-:S04]  /*2380*/  FSEL R229, R37, -INF , P5 ;  /* 0xff80000025e57808 */ /* 0x004fc80002800000 */
[----:B------:R-:W-:-:S03]  /*2390*/  FMNMX.FTZ R6, R229, R6, !PT ;  /* 0x00000006e5067209 */ /* 0x000fc60007810000 */
[----:B------:R-:W2:Y:S01]  /*23a0*/  MUFU.TANH R35, R35 ;  /* 0x0000002300237308 */ /* 0x000ea20000002400 */
[----:B0-----:R-:W-:Y:S02]  /*23b0*/  FSEL R185, R34, -INF , P2 ;  /* 0xff80000022b97808 */ /* 0x001fe40001000000 */
[----:B------:R-:W-:Y:S02]  /*23c0*/  ISETP.GT.AND P2, PT, R0, 0x28, PT ;  /* 0x000000280000780c */ /* 0x000fe40003f44270 */
[----:B------:R-:W-:-:S03]  /*23d0*/  FMNMX.FTZ R4, R185, R4, !PT ;  /* 0x00000004b9047209 */ /* 0x000fc60007810000 */
[----:B------:R-:W0:Y:S01]  /*23e0*/  MUFU.TANH R41, R41 ;  /* 0x0000002900297308 */ /* 0x000e220000002400 */
[----:B-1----:R-:W-:-:S04]  /*23f0*/  FSEL R191, R40, -INF , P6 ;  /* 0xff80000028bf7808 */ /* 0x002fc80003000000 */
        /* <DEDUP_REMOVED lines=52> */
[----:B------:R-:W-:-:S05]  /*2740*/  ISETP.GT.AND P4, PT, R0, 0x48, PT ;  /* 0x000000480000780c */ /* 0x000fca0003f84270 */
[----:B------:R-:W1:Y:S01]  /*2750*/  MUFU.TANH R54, R54 ;  /* 0x0000003600367308 */ /* 0x000e620000002400 */
[----:B--2---:R-:W-:-:S04]  /*2760*/  FSEL R157, R56, -INF , P2 ;  /* 0xff800000389d7808 */ /* 0x004fc80001000000 */
[----:B------:R-:W-:-:S03]  /*2770*/  FMNMX.FTZ R6, R157, R6, !PT ;  /* 0x000000069d067209 */ /* 0x000fc60007810000 */
[----:B------:R-:W2:Y:S01]  /*2780*/  MUFU.TANH R55, R55 ;  /* 0x0000003700377308 */ /* 0x000ea20000002400 */
[----:B0-----:R-:W-:Y:S02]  /*2790*/  FSEL R15, R15, -INF , P5 ;  /* 0xff8000000f0f7808 */ /* 0x001fe40002800000 */
[----:B------:R-:W-:-:S05]  /*27a0*/  ISETP.GT.AND P5, PT, R0, 0x49, PT ;  /* 0x000000490000780c */ /* 0x000fca0003fa4270 */
[----:B------:R-:W0:Y:S01]  /*27b0*/  MUFU.TANH R21, R57 ;  /* 0x0000003900157308 */ /* 0x000e220000002400 */
[----:B-1----:R-:W-:Y:S02]  /*27c0*/  FSEL R169, R54, -INF , P6 ;  /* 0xff80000036a97808 */ /* 0x002fe40003000000 */
[----:B------:R-:W-:-:S05]  /*27d0*/  ISETP.GT.AND P6, PT, R0, 0x50, PT ;  /* 0x000000500000780c */ /* 0x000fca0003fc4270 */
[----:B------:R-:W1:Y:S01]  /*27e0*/  MUFU.TANH R58, R58 ;  /* 0x0000003a003a7308 */ /* 0x000e620000002400 */
[----:B--2---:R-:W-:Y:S02]  /*27f0*/  FSEL R171, R55, -INF , P1 ;  /* 0xff80000037ab7808 */ /* 0x004fe40000800000 */
[----:B------:R-:W-:-:S05]  /*2800*/  ISETP.GT.AND P1, PT, R0, 0x51, PT ;  /* 0x000000510000780c */ /* 0x000fca0003f24270 */
[----:B------:R-:W2:Y:S01]  /*2810*/  MUFU.TANH R23, R59 ;  /* 0x0000003b00177308 */ /* 0x000ea20000002400 */
[----:B0-----:R-:W-:-:S04]  /*2820*/  FSEL R21, R21, -INF , P3 ;  /* 0xff80000015157808 */ /* 0x001fc80001800000 */
[----:B------:R-:W-:-:S03]  /*2830*/  FMNMX.FTZ R6, R21, R6, !PT ;  /* 0x0000000615067209 */ /* 0x000fc60007810000 */
[----:B------:R-:W0:Y:S01]  /*2840*/  MUFU.TANH R60, R60 ;  /* 0x0000003c003c7308 */ /* 0x000e220000002400 */
[----:B-1----:R-:W-:Y:S02]  /*2850*/  FSEL R156, R58, -INF , P2 ;  /* 0xff8000003a9c7808 */ /* 0x002fe40001000000 */
[----:B------:R-:W-:-:S05]  /*2860*/  ISETP.GT.AND P2, PT, R0, 0x58, PT ;  /* 0x000000580000780c */ /* 0x000fca0003f44270 */
[----:B------:R-:W1:Y:S01]  /*2870*/  MUFU.TANH R61, R61 ;  /* 0x0000003d003d7308 */ /* 0x000e620000002400 */
[----:B--2---:R-:W-:Y:S02]  /*2880*/  FSEL R23, R23, -INF , P3 ;  /* 0xff80000017177808 */ /* 0x004fe40001800000 */
[----:B------:R-:W-:Y:S02]  /*2890*/  ISETP.GT.AND P3, PT, R0, 0x59, PT ;  /* 0x000000590000780c */ /* 0x000fe40003f64270 */
[----:B------:R-:W-:-:S03]  /*28a0*/  FMNMX.FTZ R0, R20, R5, !PT ;  /* 0x0000000514007209 */ /* 0x000fc60007810000 */
[----:B------:R-:W2:Y:S01]  /*28b0*/  MUFU.TANH R13, R64 ;  /* 0x00000040000d7308 */ /* 0x000ea20000002400 */
[----:B0-----:R-:W-:Y:S02]  /*28c0*/  FSEL R173, R60, -INF , P4 ;  /* 0xff8000003cad7808 */ /* 0x001fe40002000000 */
[----:B------:R-:W-:Y:S02]  /*28d0*/  FMNMX.FTZ R0, R15, R0, !PT ;  /* 0x000000000f007209 */ /* 0x000fe40007810000 */
[----:B------:R-:W-:Y:S02]  /*28e0*/  FMNMX.FTZ R6, R173, R6, !PT ;  /* 0x00000006ad067209 */ /* 0x000fe40007810000 */
[----:B------:R-:W-:Y:S01]  /*28f0*/  FMNMX.FTZ R0, R169, R0, !PT ;  /* 0x00000000a9007209 */ /* 0x000fe20007810000 */
[----:B------:R-:W0:Y:S01]  /*2900*/  MUFU.TANH R65, R65 ;  /* 0x0000004100417308 */ /* 0x000e220000002400 */
[----:B-1----:R-:W-:Y:S02]  /*2910*/  FSEL R177, R61, -INF , P5 ;  /* 0xff8000003db17808 */ /* 0x002fe40002800000 */
[----:B------:R-:W-:-:S02]  /*2920*/  FMNMX.FTZ R5, R171, R0, !PT ;  /* 0x00000000ab057209 */ /* 0x000fc40007810000 */
[----:B------:R-:W-:Y:S02]  /*2930*/  FMNMX.FTZ R6, R177, R6, !PT ;  /* 0x00000006b1067209 */ /* 0x000fe40007810000 */
[----:B------:R-:W-:Y:S01]  /*2940*/  FMNMX.FTZ R0, R156, R5, !PT ;  /* 0x000000059c007209 */ /* 0x000fe20007810000 */
[----:B------:R-:W1:Y:S01]  /*2950*/  MUFU.TANH R62, R62 ;  /* 0x0000003e003e7308 */ /* 0x000e620000002400 */
[----:B--2---:R-:W-:Y:S02]  /*2960*/  FSEL R13, R13, -INF , P6 ;  /* 0xff8000000d0d7808 */ /* 0x004fe40003000000 */
[----:B------:R-:W-:Y:S02]  /*2970*/  FMNMX.FTZ R0, R23, R0, !PT ;  /* 0x0000000017007209 */ /* 0x000fe40007810000 */
[----:B------:R-:W-:-:S03]  /*2980*/  FMNMX.FTZ R33, R13, R6, !PT ;  /* 0x000000060d217209 */ /* 0x000fc60007810000 */
[----:B------:R-:W2:Y:S01]  /*2990*/  MUFU.TANH R68, R68 ;  /* 0x0000004400447308 */ /* 0x000ea20000002400 */
[----:B0-----:R-:W-:-:S04]  /*29a0*/  FSEL R158, R65, -INF , P1 ;  /* 0xff800000419e7808 */ /* 0x001fc80000800000 */
[----:B------:R-:W-:-:S03]  /*29b0*/  FMNMX.FTZ R33, R158, R33, !PT ;  /* 0x000000219e217209 */ /* 0x000fc60007810000 */
[----:B------:R-:W0:Y:S01]  /*29c0*/  MUFU.TANH R63, R63 ;  /* 0x0000003f003f7308 */ /* 0x000e220000002400 */
[----:B-1----:R-:W-:-:S04]  /*29d0*/  FSEL R179, R62, -INF , P4 ;  /* 0xff8000003eb37808 */ /* 0x002fc80002000000 */
[----:B------:R-:W-:-:S03]  /*29e0*/  FMNMX.FTZ R0, R179, R0, !PT ;  /* 0x00000000b3007209 */ /* 0x000fc60007810000 */
[----:B------:R-:W1:Y:S01]  /*29f0*/  MUFU.TANH R69, R69 ;  /* 0x0000004500457308 */ /* 0x000e620000002400 */
[----:B--2---:R-:W-:-:S04]  /*2a00*/  FSEL R160, R68, -INF , P2 ;  /* 0xff80000044a07808 */ /* 0x004fc80001000000 */
        /* <DEDUP_REMOVED lines=8> */
[----:B--2---:R-:W-:Y:S01]  /*2a90*/  FSEL R163, R66, -INF , P6 ;  /* 0xff80000042a37808 */ /* 0x004fe20003000000 */
[----:B------:R-:W2:Y:S03]  /*2aa0*/  SHFL.BFLY PT, R5, R4, 0x2, 0x1f ;  /* 0x0c401f0004057f89 */ /* 0x000ea600000e0000 */
[----:B------:R-:W-:-:S03]  /*2ab0*/  FMNMX.FTZ R0, R163, R0, !PT ;  /* 0x00000000a3007209 */ /* 0x000fc60007810000 */
[----:B------:R-:W3:Y:S01]  /*2ac0*/  MUFU.TANH R71, R71 ;  /* 0x0000004700477308 */ /* 0x000ee20000002400 */
[----:B0-----:R-:W-:-:S04]  /*2ad0*/  FSEL R159, R67, -INF , P1 ;  /* 0xff800000439f7808 */ /* 0x001fc80000800000 */
[----:B------:R-:W-:Y:S02]  /*2ae0*/  FMNMX.FTZ R0, R159, R0, !PT ;  /* 0x000000009f007209 */ /* 0x000fe40007810000 */
[----:B-1----:R-:W-:Y:S02]  /*2af0*/  FSEL R161, R70, -INF , P2 ;  /* 0xff80000046a17808 */ /* 0x002fe40001000000 */
[----:B------:R-:W-:Y:S02]  /*2b00*/  PLOP3.LUT P2, PT, PT, PT, UP0, 0x80, 0x0 ;  /* 0x000000000000781c */ /* 0x000fe40003f4f008 */
[----:B------:R-:W-:Y:S02]  /*2b10*/  FMNMX.FTZ R0, R161, R0, !PT ;  /* 0x00000000a1007209 */ /* 0x000fe40007810000 */
[----:B---3--:R-:W-:Y:S02]  /*2b20*/  FSEL R165, R71, -INF , P3 ;  /* 0xff80000047a57808 */ /* 0x008fe40001800000 */
[----:B--2---:R-:W-:-:S02]  /*2b30*/  FMNMX.FTZ R5, R4, R5, !PT ;  /* 0x0000000504057209 */ /* 0x004fc40007810000 */
[----:B------:R-:W-:-:S03]  /*2b40*/  FMNMX.FTZ R0, R165, R0, !PT ;  /* 0x00000000a5007209 */ /* 0x000fc60007810000 */
[----:B------:R-:W0:Y:S04]  /*2b50*/  SHFL.BFLY PT, R6, R5, 0x1, 0x1f ;  /* 0x0c201f0005067f89 */ /* 0x000e2800000e0000 */
[----:B------:R-:W1:Y:S01]  /*2b60*/  SHFL.BFLY PT, R33, R0, 0x2, 0x1f ;  /* 0x0c401f0000217f89 */ /* 0x000e6200000e0000 */
[----:B0-----:R-:W-:Y:S02]  /*2b70*/  FMNMX.FTZ R4, R5, R6, !PT ;  /* 0x0000000605047209 */ /* 0x001fe40007810000 */
[----:B-1----:R-:W-:-:S03]  /*2b80*/  FMNMX.FTZ R33, R0, R33, !PT ;  /* 0x0000002100217209 */ /* 0x002fc60007810000 */
[C---:B------:R-:W-:Y:S01]  /*2b90*/  FMUL.FTZ R162, R4.reuse, UR27 ;  /* 0x0000001b04a27c20 */ /* 0x040fe20008410000 */
[----:B------:R-:W-:Y:S01]  /*2ba0*/  FSETP.NEU.FTZ.AND P1, PT, R4, -INF , PT ;  /* 0xff8000000400780b */ /* 0x000fe20003f3d000 */
[----:B------:R-:W0:Y:S03]  /*2bb0*/  SHFL.BFLY PT, R8, R33, 0x1, 0x1f ;  /* 0x0c201f0021087f89 */ /* 0x000e2600000e0000 */
[----:B------:R-:W-:-:S05]  /*2bc0*/  FSEL R162, R162, RZ, P1 ;  /* 0x000000ffa2a27208 */ /* 0x000fca0000800000 */
        /* <DEDUP_REMOVED lines=12> */
[----:B------:R-:W2:Y:S01]  /*2c90*/  MUFU.EX2 R5, R5 ;  /* 0x0000000500057308 */ /* 0x000ea20000000800 */
[--C-:B------:R-:W-:Y:S01]  /*2ca0*/  FFMA.FTZ R197, R197, UR27, -R162.reuse ;  /* 0x0000001bc5c57c23 */ /* 0x100fe200080108a2 */
[--C-:B------:R-:W-:Y:S01]  /*2cb0*/  FFMA.FTZ R184, R201, UR27, -R162.reuse ;  /* 0x0000001bc9b87c23 */ /* 0x100fe200080108a2 */
[--C-:B------:R-:W-:Y:S01]  /*2cc0*/  FFMA.FTZ R199, R199, UR27, -R162.reuse ;  /* 0x0000001bc7c77c23 */ /* 0x100fe200080108a2 */
[--C-:B------:R-:W-:Y:S01]  /*2cd0*/  FFMA.FTZ R188, R21, UR27, -R162.reuse ;  /* 0x0000001b15bc7c23 */ /* 0x100fe200080108a2 */
[--C-:B------:R-:W-:Y:S01]  /*2ce0*/  FFMA.FTZ R157, R157, UR27, -R162.reuse ;  /* 0x0000001b9d9d7c23 */ /* 0x100fe200080108a2 */
[----:B0-----:R-:W-:Y:S01]  /*2cf0*/  FMNMX.FTZ R3, R33, R8, !PT ;  /* 0x0000000821037209 */ /* 0x001fe20007810000 */
[--C-:B------:R-:W-:Y:S01]  /*2d00*/  FFMA.FTZ R21, R173, UR27, -R162.reuse ;  /* 0x0000001bad157c23 */ /* 0x100fe200080108a2 */
[----:B------:R-:W-:Y:S01]  /*2d10*/  IADD3 R8, -R72, 0xb, RZ ;  /* 0x0000000b48087810 */ /* 0x000fe20007ffe1ff */
[----:B------:R-:W-:Y:S01]  /*2d20*/  MUFU.EX2 R6, R6 ;  /* 0x0000000600067308 */ /* 0x000fe20000000800 */
[C---:B------:R-:W-:Y:S01]  /*2d30*/  FSETP.NEU.FTZ.AND P1, PT, R3.reuse, -INF , PT ;  /* 0xff8000000300780b */ /* 0x040fe20003f3d000 */
[----:B------:R-:W-:Y:S01]  /*2d40*/  FMUL.FTZ R164, R3, UR27 ;  /* 0x0000001b03a47c20 */ /* 0x000fe20008410000 */
[--C-:B------:R-:W-:Y:S01]  /*2d50*/  FFMA.FTZ R190, R177, UR27, -R162.reuse ;  /* 0x0000001bb1be7c23 */ /* 0x100fe200080108a2 */
[--C-:B------:R-:W-:Y:S01]  /*2d60*/  FFMA.FTZ R13, R13, UR27, -R162.reuse ;  /* 0x0000001b0d0d7c23 */ /* 0x100fe200080108a2 */
[--C-:B------:R-:W-:Y:S01]  /*2d70*/  FFMA.FTZ R158, R158, UR27, -R162.reuse ;  /* 0x0000001b9e9e7c23 */ /* 0x100fe200080108a2 */
[----:B------:R-:W-:Y:S01]  /*2d80*/  FFMA.FTZ R160, R160, UR27, -R162 ;  /* 0x0000001ba0a07c23 */ /* 0x000fe200080108a2 */
[----:B------:R-:W-:Y:S01]  /*2d90*/  FSEL R164, R164, RZ, P1 ;  /* 0x000000ffa4a47208 */ /* 0x000fe20000800000 */
[----:B------:R-:W0:Y:S01]  /*2da0*/  MUFU.EX2 R7, R7 ;  /* 0x0000000700077308 */ /* 0x000e220000000800 */
[----:B------:R-:W-:Y:S01]  /*2db0*/  ISETP.NE.AND P1, PT, R12, RZ, PT ;  /* 0x000000ff0c00720c */ /* 0x000fe20003f25270 */
[----:B------:R-:W-:Y:S01]  /*2dc0*/  IMAD.U32 R12, RZ, RZ, UR26 ;  /* 0x0000001aff0c7e24 */ /* 0x000fe2000f8e00ff */
[----:B------:R-:W-:Y:S01]  /*2dd0*/  ULOP3.LUT UR26, UR6, 0x3000000, URZ, 0xfc, !UPT ;  /* 0x03000000061a7892 */ /* 0x000fe2000f8efc3f */
[--C-:B------:R-:W-:Y:S01]  /*2de0*/  FFMA.FTZ R9, R9, UR27, -R164.reuse ;  /* 0x0000001b09097c23 */ /* 0x100fe200080108a4 */
[--C-:B-1----:R-:W-:Y:S01]  /*2df0*/  FFMA.FTZ R10, R27, UR27, -R164.reuse ;  /* 0x0000001b1b0a7c23 */ /* 0x102fe200080108a4 */
[--C-:B------:R-:W-:Y:S01]  /*2e00*/  FFMA.FTZ R11, R11, UR27, -R164.reuse ;  /* 0x0000001b0b0b7c23 */ /* 0x100fe200080108a4 */
[--C-:B------:R-:W-:Y:S01]  /*2e10*/  FFMA.FTZ R14, R31, UR27, -R164.reuse ;  /* 0x0000001b1f0e7c23 */ /* 0x100fe200080108a4 */
[----:B--2---:R-:W-:Y:S01]  /*2e20*/  F2FP.BF16.F32.PACK_AB R152, R5, R0 ;  /* 0x000000000598723e */ /* 0x004fe200000010ff */
[----:B------:R-:W-:Y:S01]  /*2e30*/  UIMAD UR10, UR38, 0xc00, UR26 ;  /* 0x00000c00260a78a4 */ /* 0x000fe2000f8e021a */
[----:B------:R-:W-:Y:S01]  /*2e40*/  MUFU.EX2 R9, R9 ;  /* 0x0000000900097308 */ /* 0x000fe20000000800 */
[--C-:B------:R-:W-:Y:S01]  /*2e50*/  FFMA.FTZ R170, R185, UR27, -R164.reuse ;  /* 0x0000001bb9aa7c23 */ /* 0x100fe200080108a4 */
[--C-:B------:R-:W-:Y:S01]  /*2e60*/  FFMA.FTZ R185, R187, UR27, -R164.reuse ;  /* 0x0000001bbbb97c23 */ /* 0x100fe200080108a4 */
[----:B------:R-:W-:Y:S01]  /*2e70*/  FFMA.FTZ R172, R189, UR27, -R164 ;  /* 0x0000001bbdac7c23 */ /* 0x000fe200080108a4 */
[----:B------:R-:W-:-:S02]  /*2e80*/  @!P1 VIADD R24, R12, 0x32440 ;  /* 0x000324400c189836 */ /* 0x000fc40000000000 */
[----:B------:R-:W-:Y:S01]  /*2e90*/  FFMA.FTZ R187, R219, UR27, -R164 ;  /* 0x0000001bdbbb7c23 */ /* 0x000fe200080108a4 */
[----:B------:R-:W-:Y:S01]  /*2ea0*/  UMOV UR6, UR10 ;  /* 0x0000000a00067c82 */ /* 0x000fe20008000000 */
[----:B0-----:R-:W-:Y:S01]  /*2eb0*/  F2FP.BF16.F32.PACK_AB R154, R7, R6 ;  /* 0x00000006079a723e */ /* 0x001fe200000010ff */
[----:B------:R-:W0:Y:S01]  /*2ec0*/  MUFU.EX2 R10, R10 ;  /* 0x0000000a000a7308 */ /* 0x000e220000000800 */
[----:B------:R-:W-:Y:S01]  /*2ed0*/  @!P1 PRMT R24, RZ, 0x654, R24 ;  /* 0x00000654ff189816 */ /* 0x000fe20000000018 */
[----:B------:R1:W-:Y:S06]  /*2ee0*/  BAR.ARV R8, 0x100 ;  /* 0x000400080000751d */ /* 0x0003ec0000002000 */
[----:B------:R2:W-:Y:S01]  /*2ef0*/  @!P1 SYNCS.ARRIVE.TRANS64.RED.A1T0 RZ, [R24+URZ], RZ ;  /* 0x000000ff18ff99a7 */ /* 0x0005e2000810043f */
[----:B------:R-:W-:Y:S01]  /*2f00*/  MUFU.EX2 R11, R11 ;  /* 0x0000000b000b7308 */ /* 0x000fe20000000800 */
[----:B------:R3:W-:Y:S01]  /*2f10*/  BAR.SYNC.DEFER_BLOCKING R168, 0x100 ;  /* 0x000400a80000751d */ /* 0x0007e20000010000 */
[--C-:B------:R-:W-:Y:S01]  /*2f20*/  FFMA.FTZ R178, R193, UR27, -R164.reuse ;  /* 0x0000001bc1b27c23 */ /* 0x100fe200080108a4 */
[----:B------:R-:W-:Y:S01]  /*2f30*/  FFMA.FTZ R193, R195, UR27, -R164 ;  /* 0x0000001bc3c17c23 */ /* 0x000fe200080108a4 */
[----:B------:R-:W-:Y:S01]  /*2f40*/  FFMA.FTZ R189, R221, UR27, -R162 ;  /* 0x0000001bddbd7c23 */ /* 0x000fe200080108a2 */
[--C-:B------:R-:W-:Y:S01]  /*2f50*/  FFMA.FTZ R180, R215, UR27, -R164.reuse ;  /* 0x0000001bd7b47c23 */ /* 0x100fe200080108a4 */
[--C-:B------:R-:W-:Y:S01]  /*2f60*/  FFMA.FTZ R195, R217, UR27, -R164.reuse ;  /* 0x0000001bd9c37c23 */ /* 0x100fe200080108a4 */
[----:B------:R-:W-:Y:S01]  /*2f70*/  FFMA.FTZ R20, R20, UR27, -R164 ;  /* 0x0000001b14147c23 */ /* 0x000fe200080108a4 */
[----:B------:R-:W4:Y:S01]  /*2f80*/  MUFU.EX2 R14, R14 ;  /* 0x0000000e000e7308 */ /* 0x000f220000000800 */
[----:B0-----:R-:W-:Y:S01]  /*2f90*/  F2FP.BF16.F32.PACK_AB R153, R10, R9 ;  /* 0x000000090a99723e */ /* 0x001fe200000010ff */
[----:B---3--:R-:W-:Y:S01]  /*2fa0*/  FFMA.FTZ R168, R227, UR27, -R162 ;  /* 0x0000001be3a87c23 */ /* 0x008fe200080108a2 */
[--C-:B------:R-:W-:Y:S01]  /*2fb0*/  FFMA.FTZ R15, R15, UR27, -R164.reuse ;  /* 0x0000001b0f0f7c23 */ /* 0x100fe200080108a4 */
[--C-:B------:R-:W-:Y:S01]  /*2fc0*/  FFMA.FTZ R169, R169, UR27, -R164.reuse ;  /* 0x0000001ba9a97c23 */ /* 0x100fe200080108a4 */
[--C-:B------:R-:W-:Y:S01]  /*2fd0*/  FFMA.FTZ R186, R171, UR27, -R164.reuse ;  /* 0x0000001babba7c23 */ /* 0x100fe200080108a4 */
[--C-:B------:R-:W-:Y:S01]  /*2fe0*/  FFMA.FTZ R156, R156, UR27, -R164.reuse ;  /* 0x0000001b9c9c7c23 */ /* 0x100fe200080108a4 */
[--C-:B------:R-:W-:Y:S01]  /*2ff0*/  FFMA.FTZ R23, R23, UR27, -R164.reuse ;  /* 0x0000001b17177c23 */ /* 0x100fe200080108a4 */
[----:B------:R-:W-:Y:S01]  /*3000*/  MUFU.EX2 R166, R166 ;  /* 0x000000a600a67308 */ /* 0x000fe20000000800 */
[--C-:B------:R-:W-:Y:S01]  /*3010*/  FFMA.FTZ R171, R179, UR27, -R164.reuse ;  /* 0x0000001bb3ab7c23 */ /* 0x100fe200080108a4 */
[----:B------:R-:W-:Y:S01]  /*3020*/  FFMA.FTZ R192, R181, UR27, -R164 ;  /* 0x0000001bb5c07c23 */ /* 0x000fe200080108a4 */
[----:B------:R-:W-:Y:S01]  /*3030*/  FFMA.FTZ R167, R167, UR27, -R162 ;  /* 0x0000001ba7a77c23 */ /* 0x000fe200080108a2 */
[--C-:B------:R-:W-:Y:S01]  /*3040*/  FFMA.FTZ R162, R163, UR27, -R164.reuse ;  /* 0x0000001ba3a27c23 */ /* 0x100fe200080108a4 */
[--C-:B------:R-:W-:Y:S01]  /*3050*/  FFMA.FTZ R159, R159, UR27, -R164.reuse ;  /* 0x0000001b9f9f7c23 */ /* 0x100fe200080108a4 */
[--C-:B------:R-:W-:Y:S01]  /*3060*/  FFMA.FTZ R161, R161, UR27, -R164.reuse ;  /* 0x0000001ba1a17c23 */ /* 0x100fe200080108a4 */
[----:B------:R-:W-:Y:S01]  /*3070*/  FFMA.FTZ R164, R165, UR27, -R164 ;  /* 0x0000001ba5a47c23 */ /* 0x000fe200080108a4 */
[----:B------:R-:W0:Y:S01]  /*3080*/  MUFU.EX2 R175, R175 ;  /* 0x000000af00af7308 */ /* 0x000e220000000800 */
[----:B----4-:R-:W-:Y:S01]  /*3090*/  F2FP.BF16.F32.PACK_AB R155, R14, R11 ;  /* 0x0000000b0e9b723e */ /* 0x010fe200000010ff */
[----:B------:R-:W-:Y:S01]  /*30a0*/  FADD.FTZ R5, R0, R5 ;  /* 0x0000000500057221 */ /* 0x000fe20000010000 */
[----:B------:R-:W-:Y:S01]  /*30b0*/  FADD.FTZ R10, R9, R10 ;  /* 0x0000000a090a7221 */ /* 0x000fe20000010000 */
[----:B------:R-:W-:Y:S01]  /*30c0*/  @!P1 VIADD R12, R12, 0x32460 ;  /* 0x000324600c0c9836 */ /* 0x000fe20000000000 */
[----:B--2---:R-:W-:Y:S01]  /*30d0*/  WARPGROUP.ARRIVE ;  /* 0x00000000000079c5 */ /* 0x004fe20000000000 */
[----:B------:R-:W-:Y:S01]  /*30e0*/  FADD.FTZ R6, R6, R5 ;  /* 0x0000000506067221 */ /* 0x000fe20000010000 */
[----:B------:R-:W-:Y:S01]  /*30f0*/  FADD.FTZ R11, R11, R10 ;  /* 0x0000000a0b0b7221 */ /* 0x000fe20000010000 */
[----:B------:R-:W-:Y:S01]  /*3100*/  MUFU.EX2 R168, R168 ;  /* 0x000000a800a87308 */ /* 0x000fe20000000800 */
[----:B------:R-:W-:Y:S01]  /*3110*/  @!P1 PRMT R12, RZ, 0x654, R12 ;  /* 0x00000654ff0c9816 */ /* 0x000fe2000000000c */
[----:B------:R-:W-:Y:S01]  /*3120*/  FADD.FTZ R7, R7, R6 ;  /* 0x0000000607077221 */ /* 0x000fe20000010000 */
[----:B------:R-:W-:Y:S01]  /*3130*/  HGMMA.64x256x16.F32.BF16 R24, R152, gdesc[UR4].tnspB, RZ, !UPT, gsb0 ;  /* 0x43e0000498187df0 */ /* 0x000fe2000c0018ff */
[----:B------:R-:W-:Y:S01]  /*3140*/  UIADD3 UR6, UR10, 0x80, URZ ;  /* 0x000000800a067890 */ /* 0x000fe2000fffe03f */
[----:B------:R-:W-:Y:S01]  /*3150*/  FADD.FTZ R11, R14, R11 ;  /* 0x0000000b0e0b7221 */ /* 0x000fe20000010000 */
[----:B------:R-:W-:-:S02]  /*3160*/  UMOV UR7, 0x40000040 ;  /* 0x4000004000077882 */ /* 0x000fc40000000000 */
[----:B------:R-:W-:Y:S08]  /*3170*/  MUFU.EX2 R183, R183 ;  /* 0x000000b700b77308 */ /* 0x000ff00000000800 */
[----:B------:R-:W-:Y:S08]  /*3180*/  MUFU.EX2 R170, R170 ;  /* 0x000000aa00aa7308 */ /* 0x000ff00000000800 */
[----:B------:R-:W2:Y:S08]  /*3190*/  MUFU.EX2 R185, R185 ;  /* 0x000000b900b97308 */ /* 0x000eb00000000800 */
[----:B------:R-:W-:Y:S08]  /*31a0*/  MUFU.EX2 R172, R172 ;  /* 0x000000ac00ac7308 */ /* 0x000ff00000000800 */
[----:B------:R-:W3:Y:S08]  /*31b0*/  MUFU.EX2 R187, R187 ;  /* 0x000000bb00bb7308 */ /* 0x000ef00000000800 */
[----:B------:R-:W-:Y:S08]  /*31c0*/  MUFU.EX2 R174, R174 ;  /* 0x000000ae00ae7308 */ /* 0x000ff00000000800 */
[----:B------:R-:W4:Y:S08]  /*31d0*/  MUFU.EX2 R189, R189 ;  /* 0x000000bd00bd7308 */ /* 0x000f300000000800 */
[----:B------:R-:W-:Y:S08]  /*31e0*/  MUFU.EX2 R176, R176 ;  /* 0x000000b000b07308 */ /* 0x000ff00000000800 */
[----:B------:R-:W-:Y:S08]  /*31f0*/  MUFU.EX2 R191, R191 ;  /* 0x000000bf00bf7308 */ /* 0x000ff00000000800 */
[----:B------:R-:W-:Y:S08]  /*3200*/  MUFU.EX2 R178, R178 ;  /* 0x000000b200b27308 */ /* 0x000ff00000000800 */
[----:B------:R-:W5:Y:S08]  /*3210*/  MUFU.EX2 R193, R193 ;  /* 0x000000c100c17308 */ /* 0x000f700000000800 */
[----:B------:R-:W-:Y:S08]  /*3220*/  MUFU.EX2 R180, R180 ;  /* 0x000000b400b47308 */ /* 0x000ff00000000800 */
[----:B------:R-:W1:Y:S08]  /*3230*/  MUFU.EX2 R195, R195 ;  /* 0x000000c300c37308 */ /* 0x000e700000000800 */
[----:B------:R-:W-:Y:S08]  /*3240*/  MUFU.EX2 R182, R182 ;  /* 0x000000b600b67308 */ /* 0x000ff00000000800 */
[----:B------:R-:W1:Y:S08]  /*3250*/  MUFU.EX2 R197, R197 ;  /* 0x000000c500c57308 */ /* 0x000e700000000800 */
[----:B------:R-:W-:Y:S08]  /*3260*/  MUFU.EX2 R184, R184 ;  /* 0x000000b800b87308 */ /* 0x000ff00000000800 */
[----:B------:R-:W-:Y:S08]  /*3270*/  MUFU.EX2 R199, R199 ;  /* 0x000000c700c77308 */ /* 0x000ff00000000800 */
[----:B------:R-:W-:Y:S08]  /*3280*/  MUFU.EX2 R20, R20 ;  /* 0x0000001400147308 */ /* 0x000ff00000000800 */
[----:B------:R-:W1:Y:S08]  /*3290*/  MUFU.EX2 R15, R15 ;  /* 0x0000000f000f7308 */ /* 0x000e700000000800 */
        /* <DEDUP_REMOVED lines=14> */
[----:B------:R-:W-:Y:S01]  /*3380*/  MUFU.EX2 R162, R162 ;  /* 0x000000a200a27308 */ /* 0x000fe20000000800 */
[----:B------:R-:W-:-:S02]  /*3390*/  WARPGROUP.DEPBAR.LE gsb0, 0x0 ;  /* 0x00008000000079c5 */ /* 0x000fc40000010000 */
[----:B0-----:R-:W-:Y:S01]  /*33a0*/  F2FP.BF16.F32.PACK_AB R152, R175, R166 ;  /* 0x000000a6af98723e */ /* 0x001fe200000010ff */
[----:B------:R-:W-:Y:S01]  /*33b0*/  FADD.FTZ R166, R166, R7 ;  /* 0x00000007a6a67221 */ /* 0x000fe20000010000 */
[----:B--2---:R-:W-:Y:S01]  /*33c0*/  F2FP.BF16.F32.PACK_AB R153, R185, R170 ;  /* 0x000000aab999723e */ /* 0x004fe200000010ff */
[----:B------:R-:W-:Y:S01]  /*33d0*/  FADD.FTZ R170, R170, R11 ;  /* 0x0000000baaaa7221 */ /* 0x000fe20000010000 */
[----:B------:R-:W-:Y:S01]  /*33e0*/  F2FP.BF16.F32.PACK_AB R154, R183, R168 ;  /* 0x000000a8b79a723e */ /* 0x000fe200000010ff */
[----:B------:R-:W0:Y:S01]  /*33f0*/  MUFU.EX2 R159, R159 ;  /* 0x0000009f009f7308 */ /* 0x000e220000000800 */
[----:B---3--:R-:W-:Y:S01]  /*3400*/  F2FP.BF16.F32.PACK_AB R155, R187, R172 ;  /* 0x000000acbb9b723e */ /* 0x008fe200000010ff */
[----:B------:R-:W-:Y:S01]  /*3410*/  FADD.FTZ R175, R175, R166 ;  /* 0x000000a6afaf7221 */ /* 0x000fe20000010000 */
[----:B------:R-:W-:Y:S02]  /*3420*/  FADD.FTZ R185, R185, R170 ;  /* 0x000000aab9b97221 */ /* 0x000fe40000010000 */
[----:B------:R-:W-:Y:S01]  /*3430*/  WARPGROUP.ARRIVE ;  /* 0x00000000000079c5 */ /* 0x000fe20000000000 */
[----:B------:R-:W-:Y:S01]  /*3440*/  FADD.FTZ R168, R168, R175 ;  /* 0x000000afa8a87221 */ /* 0x000fe20000010000 */
[----:B------:R-:W-:Y:S01]  /*3450*/  FADD.FTZ R172, R172, R185 ;  /* 0x000000b9acac7221 */ /* 0x000fe20000010000 */
[----:B------:R-:W-:Y:S02]  /*3460*/  MUFU.EX2 R161, R161 ;  /* 0x000000a100a17308 */ /* 0x000fe40000000800 */
[----:B------:R-:W-:Y:S01]  /*3470*/  FADD.FTZ R183, R183, R168 ;  /* 0x000000a8b7b77221 */ /* 0x000fe20000010000 */
[----:B------:R-:W-:Y:S01]  /*3480*/  HGMMA.64x256x16.F32.BF16 R24, R152, gdesc[UR4].tnspB, R24, gsb0 ;  /* 0x43e0000498187df0 */ /* 0x000fe20008001818 */
[----:B------:R-:W-:Y:S01]  /*3490*/  UIADD3 UR6, UR10, 0x100, URZ ;  /* 0x000001000a067890 */ /* 0x000fe2000fffe03f */
[----:B------:R-:W-:Y:S01]  /*34a0*/  FADD.FTZ R187, R187, R172 ;  /* 0x000000acbbbb7221 */ /* 0x000fe20000010000 */
[----:B------:R-:W-:-:S02]  /*34b0*/  UMOV UR7, 0x40000040 ;  /* 0x4000004000077882 */ /* 0x000fc40000000000 */
[----:B------:R-:W2:Y:S01]  /*34c0*/  MUFU.EX2 R164, R164 ;  /* 0x000000a400a47308 */ /* 0x000ea20000000800 */
[----:B------:R-:W-:Y:S02]  /*34d0*/  WARPGROUP.DEPBAR.LE gsb0, 0x0 ;  /* 0x00008000000079c5 */ /* 0x000fe40000010000 */
[----:B----4-:R-:W-:Y:S01]  /*34e0*/  F2FP.BF16.F32.PACK_AB R152, R189, R174 ;  /* 0x000000aebd98723e */ /* 0x010fe200000010ff */
[----:B------:R-:W-:Y:S01]  /*34f0*/  FADD.FTZ R174, R174, R183 ;  /* 0x000000b7aeae7221 */ /* 0x000fe20000010000 */
[----:B-----5:R-:W-:Y:S01]  /*3500*/  F2FP.BF16.F32.PACK_AB R153, R193, R178 ;  /* 0x000000b2c199723e */ /* 0x020fe200000010ff */
[----:B------:R-:W-:Y:S01]  /*3510*/  FADD.FTZ R178, R178, R187 ;  /* 0x000000bbb2b27221 */ /* 0x000fe20000010000 */
[----:B------:R-:W-:Y:S01]  /*3520*/  F2FP.BF16.F32.PACK_AB R154, R191, R176 ;  /* 0x000000b0bf9a723e */ /* 0x000fe200000010ff */
[----:B------:R-:W-:Y:S01]  /*3530*/  FADD.FTZ R189, R189, R174 ;  /* 0x000000aebdbd7221 */ /* 0x000fe20000010000 */
[----:B-1----:R-:W-:Y:S01]  /*3540*/  F2FP.BF16.F32.PACK_AB R155, R195, R180 ;  /* 0x000000b4c39b723e */ /* 0x002fe200000010ff */
[----:B------:R-:W-:-:S02]  /*3550*/  FADD.FTZ R193, R193, R178 ;  /* 0x000000b2c1c17221 */ /* 0x000fc40000010000 */
[----:B------:R-:W-:Y:S01]  /*3560*/  FADD.FTZ R176, R176, R189 ;  /* 0x000000bdb0b07221 */ /* 0x000fe20000010000 */
[----:B------:R-:W-:Y:S01]  /*3570*/  WARPGROUP.ARRIVE ;  /* 0x00000000000079c5 */ /* 0x000fe20000000000 */
[----:B------:R-:W-:Y:S02]  /*3580*/  FADD.FTZ R180, R180, R193 ;  /* 0x000000c1b4b47221 */ /* 0x000fe40000010000 */
[----:B------:R-:W-:Y:S02]  /*3590*/  FADD.FTZ R191, R191, R176 ;  /* 0x000000b0bfbf7221 */ /* 0x000fe40000010000 */
[----:B------:R-:W-:-:S05]  /*35a0*/  FADD.FTZ R195, R195, R180 ;  /* 0x000000b4c3c37221 */ /* 0x000fca0000010000 */
[----:B------:R-:W-:Y:S01]  /*35b0*/  HGMMA.64x256x16.F32.BF16 R24, R152, gdesc[UR4].tnspB, R24, gsb0 ;  /* 0x43e0000498187df0 */ /* 0x000fe20008001818 */
[----:B------:R-:W-:Y:S01]  /*35c0*/  UIADD3 UR6, UR10, 0x180, URZ ;  /* 0x000001800a067890 */ /* 0x000fe2000fffe03f */
[----:B------:R-:W-:Y:S01]  /*35d0*/  UMOV UR7, 0x40000040 ;  /* 0x4000004000077882 */ /* 0x000fe20000000000 */
[----:B------:R-:W-:Y:S02]  /*35e0*/  WARPGROUP.DEPBAR.LE gsb0, 0x0 ;  /* 0x00008000000079c5 */ /* 0x000fe40000010000 */
[----:B------:R-:W-:Y:S01]  /*35f0*/  F2FP.BF16.F32.PACK_AB R152, R197, R182 ;  /* 0x000000b6c598723e */ /* 0x000fe200000010ff */
[----:B------:R-:W-:Y:S01]  /*3600*/  FADD.FTZ R182, R182, R191 ;  /* 0x000000bfb6b67221 */ /* 0x000fe20000010000 */
[----:B------:R-:W-:Y:S01]  /*3610*/  F2FP.BF16.F32.PACK_AB R153, R15, R20 ;  /* 0x000000140f99723e */ /* 0x000fe200000010ff */
[----:B------:R-:W-:Y:S01]  /*3620*/  FADD.FTZ R20, R20, R195 ;  /* 0x000000c314147221 */ /* 0x000fe20000010000 */
[----:B------:R-:W-:Y:S01]  /*3630*/  F2FP.BF16.F32.PACK_AB R154, R199, R184 ;  /* 0x000000b8c79a723e */ /* 0x000fe200000010ff */
[----:B------:R-:W-:Y:S01]  /*3640*/  FADD.FTZ R197, R197, R182 ;  /* 0x000000b6c5c57221 */ /* 0x000fe20000010000 */
[----:B------:R-:W-:Y:S01]  /*3650*/  F2FP.BF16.F32.PACK_AB R155, R186, R169 ;  /* 0x000000a9ba9b723e */ /* 0x000fe200000010ff */
[----:B------:R-:W-:-:S02]  /*3660*/  FADD.FTZ R20, R15, R20 ;  /* 0x000000140f147221 */ /* 0x000fc40000010000 */
[----:B------:R-:W-:Y:S01]  /*3670*/  FADD.FTZ R184, R184, R197 ;  /* 0x000000c5b8b87221 */ /* 0x000fe20000010000 */
[----:B------:R-:W-:Y:S01]  /*3680*/  WARPGROUP.ARRIVE ;  /* 0x00000000000079c5 */ /* 0x000fe20000000000 */
[----:B------:R-:W-:Y:S02]  /*3690*/  FADD.FTZ R169, R169, R20 ;  /* 0x00000014a9a97221 */ /* 0x000fe40000010000 */
[----:B------:R-:W-:Y:S02]  /*36a0*/  FADD.FTZ R184, R199, R184 ;  /* 0x000000b8c7b87221 */ /* 0x000fe40000010000 */
[----:B------:R-:W-:-:S08]  /*36b0*/  FADD.FTZ R169, R186, R169 ;  /* 0x000000a9baa97221 */ /* 0x000fd00000010000 */
[----:B------:R-:W-:Y:S01]  /*36c0*/  HGMMA.64x256x16.F32.BF16 R24, R152, gdesc[UR4].tnspB, R24, gsb0 ;  /* 0x43e0000498187df0 */ /* 0x000fe20008001818 */
[----:B------:R-:W-:Y:S01]  /*36d0*/  UIADD3 UR6, UR10, 0x200, URZ ;  /* 0x000002000a067890 */ /* 0x000fe2000fffe03f */
[----:B------:R-:W-:Y:S01]  /*36e0*/  UMOV UR7, 0x40000040 ;  /* 0x4000004000077882 */ /* 0x000fe20000000000 */
[----:B------:R-:W-:Y:S02]  /*36f0*/  WARPGROUP.DEPBAR.LE gsb0, 0x0 ;  /* 0x00008000000079c5 */ /* 0x000fe40000010000 */
[----:B------:R-:W-:Y:S01]  /*3700*/  F2FP.BF16.F32.PACK_AB R152, R188, R157 ;  /* 0x0000009dbc98723e */ /* 0x000fe200000010ff */
[----:B------:R-:W-:Y:S01]  /*3710*/  FADD.FTZ R157, R157, R184 ;  /* 0x000000b89d9d7221 */ /* 0x000fe20000010000 */
[C---:B------:R-:W-:Y:S01]  /*3720*/  F2FP.BF16.F32.PACK_AB R153, R23.reuse, R156 ;  /* 0x0000009c1799723e */ /* 0x040fe200000010ff */
        /* <DEDUP_REMOVED lines=16> */
[----:B0-----:R-:W-:Y:S01]  /*3830*/  F2FP.BF16.F32.PACK_AB R153, R159, R162 ;  /* 0x000000a29f99723e */ /* 0x001fe200000010ff */
[----:B------:R-:W-:Y:S01]  /*3840*/  FADD.FTZ R162, R162, R171 ;  /* 0x000000aba2a27221 */ /* 0x000fe20000010000 */
[----:B------:R-:W-:Y:S01]  /*3850*/  F2FP.BF16.F32.PACK_AB R154, R167, R160 ;  /* 0x000000a0a79a723e */ /* 0x000fe200000010ff */
[----:B------:R-:W-:Y:S01]  /*3860*/  FADD.FTZ R13, R158, R13 ;  /* 0x0000000d9e0d7221 */ /* 0x000fe20000010000 */
[----:B--2---:R-:W-:Y:S01]  /*3870*/  F2FP.BF16.F32.PACK_AB R155, R164, R161 ;  /* 0x000000a1a49b723e */ /* 0x004fe200000010ff */
[----:B------:R-:W-:-:S02]  /*3880*/  FADD.FTZ R162, R159, R162 ;  /* 0x000000a29fa27221 */ /* 0x000fc40000010000 */
[----:B------:R-:W-:Y:S01]  /*3890*/  FADD.FTZ R0, R160, R13 ;  /* 0x0000000da0007221 */ /* 0x000fe20000010000 */
[----:B------:R-:W-:Y:S01]  /*38a0*/  WARPGROUP.ARRIVE ;  /* 0x00000000000079c5 */ /* 0x000fe20000000000 */
[----:B------:R-:W-:Y:S02]  /*38b0*/  FADD.FTZ R5, R161, R162 ;  /* 0x000000a2a1057221 */ /* 0x000fe40000010000 */
[----:B------:R-:W-:Y:S02]  /*38c0*/  FADD.FTZ R0, R167, R0 ;  /* 0x00000000a7007221 */ /* 0x000fe40000010000 */
[----:B------:R-:W-:-:S08]  /*38d0*/  FADD.FTZ R5, R164, R5 ;  /* 0x00000005a4057221 */ /* 0x000fd00000010000 */
[----:B------:R-:W-:Y:S03]  /*38e0*/  HGMMA.64x256x16.F32.BF16 R24, R152, gdesc[UR4].tnspB, R24, gsb0 ;  /* 0x43e0000498187df0 */ /* 0x000fe60008001818 */
[----:B------:R-:W-:Y:S02]  /*38f0*/  WARPGROUP.DEPBAR.LE gsb0, 0x0 ;  /* 0x00008000000079c5 */ /* 0x000fe40000010000 */
[----:B------:R0:W-:Y:S01]  /*3900*/  @!P1 SYNCS.ARRIVE.TRANS64.RED.A1T0 RZ, [R12+URZ], RZ ;  /* 0x000000ff0cff99a7 */ /* 0x0001e2000810043f */
[----:B------:R-:W-:Y:S05]  /*3910*/  @!P2 BRA `(.L_x_191) ;  /* 0x000000280090a947 */ /* 0x000fea0003800000 */
[----:B------:R-:W-:Y:S01]  /*3920*/  IMAD.MOV.U32 R6, RZ, RZ, R3 ;  /* 0x000000ffff067224 */ /* 0x000fe200078e0003 */
[----:B------:R-:W-:Y:S01]  /*3930*/  UIADD3 UR45, UR45, -0x2, URZ ;  /* 0xfffffffe2d2d7890 */ /* 0x000fe2000fffe03f */
[----:B------:R-:W-:Y:S01]  /*3940*/  IMAD.MOV.U32 R7, RZ, RZ, R4 ;  /* 0x000000ffff077224 */ /* 0x000fe200078e0004 */
[----:B------:R-:W-:Y:S01]  /*3950*/  ULDC UR28, c[0x0][0xad0] ;  /* 0x0002b400001c7ab9 */ /* 0x000fe20000000800 */
[----:B------:R-:W-:-:S09]  /*3960*/  ULDC UR27, c[0x0][0xa80] ;  /* 0x0002a000001b7ab9 */ /* 0x000fd20000000800 */
.L_x_200:
        /* <DEDUP_REMOVED lines=10> */
.L_x_192:
[----:B------:R-:W1:Y:S01]  /*3a10*/  S2UR UR7, SR_CgaCtaId ;  /* 0x00000000000779c3 */ /* 0x000e620000008800 */
[----:B------:R-:W-:Y:S01]  /*3a20*/  UMOV UR6, 0x400 ;  /* 0x0000040000067882 */ /* 0x000fe20000000000 */
[----:B------:R-:W-:-:S05]  /*3a30*/  IMAD.U32 R3, RZ, RZ, UR37 ;  /* 0x00000025ff037e24 */ /* 0x000fca000f8e00ff */
[----:B------:R-:W-:Y:S01]  /*3a40*/  SHF.L.U32 R3, R3, 0x1f, RZ ;  /* 0x0000001f03037819 */ /* 0x000fe200000006ff */
[----:B-1----:R-:W-:-:S04]  /*3a50*/  ULEA UR20, UR7, UR6, 0x18 ;  /* 0x0000000607147291 */ /* 0x002fc8000f8ec03f */
[----:B------:R-:W-:-:S09]  /*3a60*/  ULEA UR29, UR38, UR20, 0x3 ;  /* 0x00000014261d7291 */ /* 0x000fd2000f8e183f */
[----:B------:R1:W2:Y:S01]  /*3a70*/  SYNCS.PHASECHK.TRANS64.TRYWAIT P3, [UR29+0x32430], R3 ;  /* 0x03243003ff0075a7 */ /* 0x0002a2000806015d */
[----:B------:R-:W-:Y:S05]  /*3a80*/  @!P0 BRA `(.L_x_193) ;  /* 0x0000000000048947 */ /* 0x000fea0003800000 */
[----:B------:R-:W-:Y:S01]  /*3a90*/  BPT.TRAP 0x1 ;  /* 0x000000040000795c */ /* 0x000fe20000300000 */
.L_x_193:
[----:B--2---:R-:W-:Y:S05]  /*3aa0*/  @P3 BRA `(.L_x_194) ;  /* 0x0000000000083947 */ /* 0x004fea0003800000 */
[----:B------:R-:W2:Y:S02]  /*3ab0*/  SYNCS.PHASECHK.TRANS64.TRYWAIT P3, [UR29+0x32430], R3 ;  /* 0x03243003ff0075a7 */ /* 0x000ea4000806015d */
[----:B--2---:R-:W-:Y:S05]  /*3ac0*/  @!P3 BRA `(.L_x_195) ;  /* 0x0000009c00dcb947 */ /* 0x004fea0003800000 */
.L_x_194:
[----:B------:R-:W-:Y:S01]  /*3ad0*/  UIMAD UR6, UR38, 0x300, UR24 ;  /* 0x00000300260678a4 */ /* 0x000fe2000f8e0218 */
[----:B------:R-:W-:Y:S01]  /*3ae0*/  WARPGROUP.ARRIVE ;  /* 0x00000000000079c5 */ /* 0x000fe20000000000 */
[----:B------:R-:W-:Y:S01]  /*3af0*/  UMOV UR7, 0x40000040 ;  /* 0x4000004000077882 */ /* 0x000fe20000000000 */
[----:B------:R-:W-:Y:S01]  /*3b00*/  UMOV UR11, 0x40000040 ;  /* 0x40000040000b7882 */ /* 0x000fe20000000000 */
[----:B------:R-:W-:Y:S02]  /*3b10*/  UIADD3 UR10, UR6, 0x2, URZ ;  /* 0x00000002060a7890 */ /* 0x000fe4000fffe03f */
[----:B------:R-:W-:Y:S01]  /*3b20*/  UIADD3 UR14, UR6, 0x4, URZ ;  /* 0x00000004060e7890 */ /* 0x000fe2000fffe03f */
[----:B------:R-:W-:Y:S02]  /*3b30*/  UMOV UR15, 0x40000040 ;  /* 0x40000040000f7882 */ /* 0x000fe40000000000 */
[----:B------:R-:W-:Y:S01]  /*3b40*/  HGMMA.64x96x16.F32.BF16 R152, gdesc[UR4], RZ, !UPT, gsb0 ;  /* 0x01600000049879f0 */ /* 0x000fe2000c0018ff */
[----:B------:R-:W-:Y:S01]  /*3b50*/  UIADD3 UR18, UR6, 0x6, URZ ;  /* 0x0000000606127890 */ /* 0x000fe2000fffe03f */
        /* <DEDUP_REMOVED lines=11> */
[----:B------:R-:W-:Y:S05]  /*3c10*/  @!P0 BRA `(.L_x_196) ;  /* 0x0000000000048947 */ /* 0x000fea0003800000 */
[----:B------:R-:W-:Y:S01]  /*3c20*/  BPT.TRAP 0x1 ;  /* 0x000000040000795c */ /* 0x000fe20000300000 */
.L_x_196:
[----:B------:R3:W4:Y:S01]  /*3c30*/  SYNCS.PHASECHK.TRANS64.TRYWAIT P3, [UR29+0x32450], R3 ;  /* 0x03245003ff0075a7 */ /* 0x000722000806015d */
[----:B------:R-:W-:Y:S05]  /*3c40*/  @!P0 BRA `(.L_x_197) ;  /* 0x0000000000048947 */ /* 0x000fea0003800000 */
[----:B------:R-:W-:Y:S01]  /*3c50*/  BPT.TRAP 0x1 ;  /* 0x000000040000795c */ /* 0x000fe20000300000 */
.L_x_197:
[----:B----4-:R-:W-:Y:S05]  /*3c60*/  @P3 BRA `(.L_x_198) ;  /* 0x0000000000083947 */ /* 0x010fea0003800000 */
[----:B------:R-:W4:Y:S02]  /*3c70*/  SYNCS.PHASECHK.TRANS64.TRYWAIT P3, [UR29+0x32450], R3 ;  /* 0x03245003ff0075a7 */ /* 0x000f24000806015d */
[----:B----4-:R-:W-:Y:S05]  /*3c80*/  @!P3 BRA `(.L_x_199) ;  /* 0x0000009c0084b947 */ /* 0x010fea0003800000 */
.L_x_198:
[----:B------:R-:W-:Y:S01]  /*3c90*/  ULEA UR20, UR42, UR20, 0xd ;  /* 0x000000142a147291 */ /* 0x000fe2000f8e683f */
[----:B------:R-:W-:Y:S01]  /*3ca0*/  WARPGROUP.ARRIVE ;  /* 0x00000000000079c5 */ /* 0x000fe20000000000 */
[----:B------:R-:W-:-:S05]  /*3cb0*/  UIMAD UR7, UR38, 0xc00, UR25 ;  /* 0x00000c00260778a4 */ /* 0x000fca000f8e0219 */
[----:B------:R-:W4:Y:S01]  /*3cc0*/  S2R R200, SR_TID.X ;  /* 0x0000000000c87919 */ /* 0x000f220000002100 */
[----:B------:R-:W-:Y:S01]  /*3cd0*/  UIADD3 UR20, UR20, 0x22400, URZ ;  /* 0x0002240014147890 */ /* 0x000fe2000fffe03f */
[----:B------:R-:W-:Y:S01]  /*3ce0*/  UMOV UR23, 0x40000040 ;  /* 0x4000004000177882 */ /* 0x000fe20000000000 */
[----:B------:R-:W-:Y:S02]  /*3cf0*/  UMOV UR21, 0x40000040 ;  /* 0x4000004000157882 */ /* 0x000fe40000000000 */
[----:B------:R-:W-:Y:S01]  /*3d00*/  USHF.R.U32.HI UR20, URZ, 0x4, UR20 ;  /* 0x000000043f147899 */ /* 0x000fe20008011614 */
[----:B------:R-:W-:Y:S01]  /*3d10*/  UMOV UR22, UR7 ;  /* 0x0000000700167c82 */ /* 0x000fe20008000000 */
[----:B------:R-:W-:Y:S02]  /*3d20*/  UIMAD UR10, UR38, 0xc00, UR26 ;  /* 0x00000c00260a78a4 */ /* 0x000fe4000f8e021a */
[----:B------:R-:W-:-:S04]  /*3d30*/  ULOP3.LUT UR6, UR20, 0x3fff, URZ, 0xc0, !UPT ;  /* 0x00003fff14067892 */ /* 0x000fc8000f8ec03f */
[----:B------:R-:W-:-:S07]  /*3d40*/  ULOP3.LUT UR6, UR6, 0x10000, URZ, 0xfc, !UPT ;  /* 0x0001000006067892 */ /* 0x000fce000f8efc3f */
[----:B------:R-:W-:Y:S02]  /*3d50*/  UMOV UR20, UR6 ;  /* 0x0000000600147c82 */ /* 0x000fe40008000000 */
[----:B------:R-:W-:Y:S01]  /*3d60*/  HGMMA.64x96x16.F32.BF16 R152, gdesc[UR20], R152, gsb0 ;  /* 0x01600000149879f0 */ /* 0x000fe20008001898 */
[----:B------:R-:W-:Y:S02]  /*3d70*/  UIADD3 UR22, UR7, 0x2, URZ ;  /* 0x0000000207167890 */ /* 0x000fe4000fffe03f */
[----:B------:R-:W-:Y:S01]  /*3d80*/  UIADD3 UR20, UR6, 0x2, URZ ;  /* 0x0000000206147890 */ /* 0x000fe2000fffe03f */
[----:B------:R-:W-:Y:S01]  /*3d90*/  UMOV UR23, 0x40000040 ;  /* 0x4000004000177882 */ /* 0x000fe20000000000 */
[----:B------:R-:W-:Y:S01]  /*3da0*/  UMOV UR21, 0x40000040 ;  /* 0x4000004000157882 */ /* 0x000fe20000000000 */
[----:B----4-:R-:W-:Y:S01]  /*3db0*/  SHF.R.U32.HI R200, RZ, 0x7, R200 ;  /* 0x00000007ffc87819 */ /* 0x010fe200000116c8 */
        /* <DEDUP_REMOVED lines=98> */
[----:B------:R-:W-:Y:S01]  /*43e0*/  UMOV UR6, UR10 ;  /* 0x0000000a00067c82 */ /* 0x000fe20008000000 */
[----:B------:R-:W-:Y:S01]  /*43f0*/  UMOV UR7, 0x40000040 ;  /* 0x4000004000077882 */ /* 0x000fe20000000000 */
[----:B------:R-:W-:Y:S02]  /*4400*/  WARPGROUP.DEPBAR.LE gsb0, 0x0 ;  /* 0x00008000000079c5 */ /* 0x000fe40000010000 */
[----:B------:R-:W-:-:S06]  /*4410*/  WARPGROUP.ARRIVE ;  /* 0x00000000000079c5 */ /* 0x000fcc0000000000 */
[----:B------:R-:W-:Y:S03]  /*4420*/  HGMMA.64x96x16.F32.BF16 R152, gdesc[UR20], R152, gsb0 ;  /* 0x01600000149879f0 */ /* 0x000fe60008001898 */
[----:B------:R-:W-:Y:S02]  /*4430*/  WARPGROUP.DEPBAR.LE gsb0, 0x0 ;  /* 0x00008000000079c5 */ /* 0x000fe40000010000 */
[----:B------:R-:W-:Y:S01]  /*4440*/  FMUL.FTZ R8, R152, UR28 ;  /* 0x0000001c98087c20 */ /* 0x000fe20008410000 */
[----:B-123--:R-:W-:Y:S01]  /*4450*/  FMUL.FTZ R3, R153, UR28 ;  /* 0x0000001c99037c20 */ /* 0x00efe20008410000 */
[----:B0-----:R-:W-:Y:S01]  /*4460*/  FMUL.FTZ R12, R156, UR28 ;  /* 0x0000001c9c0c7c20 */ /* 0x001fe20008410000 */
        /* <DEDUP_REMOVED lines=56> */
[----:B------:R-:W-:-:S03]  /*47f0*/  FMUL.FTZ R193, R199, UR28 ;  /* 0x0000001cc7c17c20 */ /* 0x000fc60008410000 */
        /* <DEDUP_REMOVED lines=79> */
[----:B--2---:R-:W-:-:S05]  /*4cf0*/  FMNMX.FTZ R155, R188, R155, !PT ;  /* 0x0000009bbc9b7209 */ /* 0x004fca0007810000 */
[----:B------:R-:W2:Y:S02]  /*4d00*/  SHFL.BFLY PT, R154, R155, 0x2, 0x1f ;  /* 0x0c401f009b9a7f89 */ /* 0x000ea400000e0000 */
[----:B------:R-:W3:Y:S01]  /*4d10*/  MUFU.TANH R193, R193 ;  /* 0x000000c100c17308 */ /* 0x000ee20000002400 */
[----:B0-----:R-:W-:-:S04]  /*4d20*/  FMNMX.FTZ R153, R189, R4, !PT ;  /* 0x00000004bd997209 */ /* 0x001fc80007810000 */
[----:B-1----:R-:W-:-:S04]  /*4d30*/  FMNMX.FTZ R4, R192, R153, !PT ;  /* 0x00000099c0047209 */ /* 0x002fc80007810000 */
[----:B---3--:R-:W-:-:S05]  /*4d40*/  FMNMX.FTZ R152, R193, R4, !PT ;  /* 0x00000004c1987209 */ /* 0x008fca0007810000 */
[----:B------:R-:W0:Y:S01]  /*4d50*/  SHFL.BFLY PT, R191, R152, 0x2, 0x1f ;  /* 0x0c401f0098bf7f89 */ /* 0x000e2200000e0000 */
[----:B--2---:R-:W-:-:S05]  /*4d60*/  FMNMX.FTZ R154, R155, R154, !PT ;  /* 0x0000009a9b9a7209 */ /* 0x004fca0007810000 */
[----:B------:R-:W1:Y:S01]  /*4d70*/  SHFL.BFLY PT, R153, R154, 0x1, 0x1f ;  /* 0x0c201f009a997f89 */ /* 0x000e6200000e0000 */
[----:B0-----:R-:W-:-:S05]  /*4d80*/  FMNMX.FTZ R195, R152, R191, !PT ;  /* 0x000000bf98c37209 */ /* 0x001fca0007810000 */
[----:B------:R-:W0:Y:S01]  /*4d90*/  SHFL.BFLY PT, R196, R195, 0x1, 0x1f ;  /* 0x0c201f00c3c47f89 */ /* 0x000e2200000e0000 */
[----:B-1----:R-:W-:Y:S01]  /*4da0*/  FMNMX.FTZ R4, R154, R153, !PT ;  /* 0x000000999a047209 */ /* 0x002fe20007810000 */
[----:B------:R-:W-:-:S04]  /*4db0*/  VIADD R153, R200, 0x8 ;  /* 0x00000008c8997836 */ /* 0x000fc80000000000 */
[C---:B------:R-:W-:Y:S01]  /*4dc0*/  FMUL.FTZ R194, R4.reuse, UR27 ;  /* 0x0000001b04c27c20 */ /* 0x040fe20008410000 */
[----:B------:R-:W-:-:S03]  /*4dd0*/  FADD.FTZ R7, -R4, R7 ;  /* 0x0000000704077221 */ /* 0x000fc60000010100 */
[--C-:B------:R-:W-:Y:S01]  /*4de0*/  FFMA.FTZ R191, R3, UR27, -R194.reuse ;  /* 0x0000001b03bf7c23 */ /* 0x100fe200080108c2 */
[--C-:B------:R-:W-:Y:S01]  /*4df0*/  FFMA.FTZ R190, R8, UR27, -R194.reuse ;  /* 0x0000001b08be7c23 */ /* 0x100fe200080108c2 */
[----:B------:R-:W-:Y:S01]  /*4e00*/  IADD3 R8, -R200, 0xb, RZ ;  /* 0x0000000bc8087810 */ /* 0x000fe20007ffe1ff */
[----:B------:R-:W-:Y:S01]  /*4e10*/  FMUL.FTZ R7, R7, UR27 ;  /* 0x0000001b07077c20 */ /* 0x000fe20008410000 */
[--C-:B------:R-:W-:Y:S01]  /*4e20*/  FFMA.FTZ R12, R12, UR27, -R194.reuse ;  /* 0x0000001b0c0c7c23 */ /* 0x100fe200080108c2 */
[--C-:B------:R-:W-:Y:S01]  /*4e30*/  FFMA.FTZ R13, R13, UR27, -R194.reuse ;  /* 0x0000001b0d0d7c23 */ /* 0x100fe200080108c2 */
[----:B------:R-:W-:Y:S01]  /*4e40*/  MUFU.EX2 R191, R191 ;  /* 0x000000bf00bf7308 */ /* 0x000fe20000000800 */
[--C-:B------:R-:W-:Y:S01]  /*4e50*/  FFMA.FTZ R11, R11, UR27, -R194.reuse ;  /* 0x0000001b0b0b7c23 */ /* 0x100fe200080108c2 */
[--C-:B------:R-:W-:Y:S01]  /*4e60*/  FFMA.FTZ R14, R14, UR27, -R194.reuse ;  /* 0x0000001b0e0e7c23 */ /* 0x100fe200080108c2 */
[--C-:B------:R-:W-:Y:S01]  /*4e70*/  FFMA.FTZ R157, R157, UR27, -R194.reuse ;  /* 0x0000001b9d9d7c23 */ /* 0x100fe200080108c2 */
[--C-:B------:R-:W-:Y:S01]  /*4e80*/  FFMA.FTZ R165, R165, UR27, -R194.reuse ;  /* 0x0000001ba5a57c23 */ /* 0x100fe200080108c2 */
[--C-:B------:R-:W-:Y:S01]  /*4e90*/  FFMA.FTZ R173, R173, UR27, -R194.reuse ;  /* 0x0000001badad7c23 */ /* 0x100fe200080108c2 */
[----:B------:R-:W-:Y:S01]  /*4ea0*/  FFMA.FTZ R181, R181, UR27, -R194 ;  /* 0x0000001bb5b57c23 */ /* 0x000fe200080108c2 */
[----:B0-----:R-:W-:Y:S01]  /*4eb0*/  FMNMX.FTZ R3, R195, R196, !PT ;  /* 0x000000c4c3037209 */ /* 0x001fe20007810000 */
[----:B------:R-:W-:Y:S01]  /*4ec0*/  IMAD.U32 R195, RZ, RZ, UR29 ;  /* 0x0000001dffc37e24 */ /* 0x000fe2000f8e00ff */
[----:B------:R-:W0:Y:S03]  /*4ed0*/  MUFU.EX2 R7, R7 ;  /* 0x0000000700077308 */ /* 0x000e260000000800 */
[----:B------:R-:W-:-:S02]  /*4ee0*/  @!P1 VIADD R152, R195, 0x32440 ;  /* 0x00032440c3989836 */ /* 0x000fc40000000000 */
[C---:B------:R-:W-:Y:S01]  /*4ef0*/  FADD.FTZ R6, -R3.reuse, R6 ;  /* 0x0000000603067221 */ /* 0x040fe20000010100 */
[----:B------:R-:W-:Y:S01]  /*4f00*/  FMUL.FTZ R198, R3, UR27 ;  /* 0x0000001b03c67c20 */ /* 0x000fe20008410000 */
[----:B------:R-:W-:Y:S02]  /*4f10*/  @!P1 VIADD R195, R195, 0x32460 ;  /* 0x00032460c3c39836 */ /* 0x000fe40000000000 */
[----:B------:R-:W-:Y:S01]  /*4f20*/  FMUL.FTZ R6, R6, UR27 ;  /* 0x0000001b06067c20 */ /* 0x000fe20008410000 */
[----:B------:R-:W-:Y:S01]  /*4f30*/  @!P1 PRMT R152, RZ, 0x654, R152 ;  /* 0x00000654ff989816 */ /* 0x000fe20000000098 */
[--C-:B------:R-:W-:Y:S01]  /*4f40*/  FFMA.FTZ R9, R9, UR27, -R198.reuse ;  /* 0x0000001b09097c23 */ /* 0x100fe200080108c6 */
[--C-:B------:R-:W-:Y:S01]  /*4f50*/  FFMA.FTZ R10, R10, UR27, -R198.reuse ;  /* 0x0000001b0a0a7c23 */ /* 0x100fe200080108c6 */
[--C-:B------:R-:W-:Y:S01]  /*4f60*/  FFMA.FTZ R15, R15, UR27, -R198.reuse ;  /* 0x0000001b0f0f7c23 */ /* 0x100fe200080108c6 */
[----:B------:R-:W-:Y:S01]  /*4f70*/  FFMA.FTZ R196, R21, UR27, -R198 ;  /* 0x0000001b15c47c23 */ /* 0x000fe200080108c6 */
[----:B------:R1:W-:Y:S06]  /*4f80*/  BAR.ARV R8, 0x100 ;  /* 0x000400080000751d */ /* 0x0003ec0000002000 */
[----:B------:R2:W-:Y:S01]  /*4f90*/  @!P1 SYNCS.ARRIVE.TRANS64.RED.A1T0 RZ, [R152+URZ], RZ ;  /* 0x000000ff98ff99a7 */ /* 0x0005e2000810043f */
[----:B------:R-:W3:Y:S01]  /*4fa0*/  MUFU.EX2 R6, R6 ;  /* 0x0000000600067308 */ /* 0x000ee20000000800 */
[-C--:B0-----:R-:W-:Y:S01]  /*4fb0*/  FMUL.FTZ R24, R24, R7.reuse ;  /* 0x0000000718187220 */ /* 0x081fe20000410000 */
[-C--:B------:R-:W-:Y:S01]  /*4fc0*/  FMUL.FTZ R25, R25, R7.reuse ;  /* 0x0000000719197220 */ /* 0x080fe20000410000 */
[-C--:B------:R-:W-:Y:S01]  /*4fd0*/  FMUL.FTZ R28, R28, R7.reuse ;  /* 0x000000071c1c7220 */ /* 0x080fe20000410000 */
[-C--:B------:R-:W-:Y:S01]  /*4fe0*/  FMUL.FTZ R29, R29, R7.reuse ;  /* 0x000000071d1d7220 */ /* 0x080fe20000410000 */
[-C--:B------:R-:W-:Y:S01]  /*4ff0*/  FMUL.FTZ R32, R32, R7.reuse ;  /* 0x0000000720207220 */ /* 0x080fe20000410000 */
[-C--:B------:R-:W-:Y:S01]  /*5000*/  FMUL.FTZ R33, R33, R7.reuse ;  /* 0x0000000721217220 */ /* 0x080fe20000410000 */
[-C--:B------:R-:W-:Y:S01]  /*5010*/  FMUL.FTZ R36, R36, R7.reuse ;  /* 0x0000000724247220 */ /* 0x080fe20000410000 */
[----:B------:R-:W2:Y:S01]  /*5020*/  MUFU.EX2 R190, R190 ;  /* 0x000000be00be7308 */ /* 0x000ea20000000800 */
[-C--:B------:R-:W-:Y:S01]  /*5030*/  FMUL.FTZ R37, R37, R7.reuse ;  /* 0x0000000725257220 */ /* 0x080fe20000410000 */
[-C--:B------:R-:W-:Y:S01]  /*5040*/  FMUL.FTZ R40, R40, R7.reuse ;  /* 0x0000000728287220 */ /* 0x080fe20000410000 */
[-C--:B------:R-:W-:Y:S01]  /*5050*/  FMUL.FTZ R41, R41, R7.reuse ;  /* 0x0000000729297220 */ /* 0x080fe20000410000 */
[-C--:B------:R-:W-:Y:S01]  /*5060*/  FMUL.FTZ R44, R44, R7.reuse ;  /* 0x000000072c2c7220 */ /* 0x080fe20000410000 */
[-C--:B------:R-:W-:Y:S01]  /*5070*/  FMUL.FTZ R45, R45, R7.reuse ;  /* 0x000000072d2d7220 */ /* 0x080fe20000410000 */
[-C--:B------:R-:W-:Y:S01]  /*5080*/  FMUL.FTZ R48, R48, R7.reuse ;  /* 0x0000000730307220 */ /* 0x080fe20000410000 */
[-C--:B------:R-:W-:Y:S01]  /*5090*/  FMUL.FTZ R49, R49, R7.reuse ;  /* 0x0000000731317220 */ /* 0x080fe20000410000 */
[----:B------:R-:W-:Y:S01]  /*50a0*/  MUFU.EX2 R12, R12 ;  /* 0x0000000c000c7308 */ /* 0x000fe20000000800 */
[-C--:B------:R-:W-:Y:S01]  /*50b0*/  FMUL.FTZ R52, R52, R7.reuse ;  /* 0x0000000734347220 */ /* 0x080fe20000410000 */
        /* <DEDUP_REMOVED lines=22> */
[----:B------:R-:W4:Y:S01]  /*5220*/  MUFU.EX2 R10, R10 ;  /* 0x0000000a000a7308 */ /* 0x000f220000000800 */
[----:B------:R4:W-:Y:S01]  /*5230*/  BAR.SYNC.DEFER_BLOCKING R153, 0x100 ;  /* 0x000400990000751d */ /* 0x0009e20000010000 */
        /* <DEDUP_REMOVED lines=31> */
[-C--:B---3--:R-:W-:Y:S01]  /*5430*/  FMUL.FTZ R26, R26, R6.reuse ;  /* 0x000000061a1a7220 */ /* 0x088fe20000410000 */
        /* <DEDUP_REMOVED lines=63> */
[----:B--2---:R-:W-:Y:S01]  /*5830*/  F2FP.BF16.F32.PACK_AB R152, R191, R190 ;  /* 0x000000bebf98723e */ /* 0x004fe200000010ff */
[--C-:B------:R-:W-:Y:S01]  /*5840*/  FFMA.FTZ R21, R156, UR27, -R194.reuse ;  /* 0x0000001b9c157c23 */ /* 0x100fe200080108c2 */
[----:B0-----:R-:W-:Y:S01]  /*5850*/  F2FP.BF16.F32.PACK_AB R154, R13, R12 ;  /* 0x0000000c0d9a723e */ /* 0x001fe200000010ff */
[----:B------:R-:W-:Y:S01]  /*5860*/  FFMA.FTZ R156, R158, UR27, -R194 ;  /* 0x0000001b9e9c7c23 */ /* 0x000fe200080108c2 */
[----:B----4-:R-:W-:Y:S01]  /*5870*/  F2FP.BF16.F32.PACK_AB R153, R10, R9 ;  /* 0x000000090a99723e */ /* 0x010fe200000010ff */
[--C-:B------:R-:W-:Y:S01]  /*5880*/  FFMA.FTZ R20, R20, UR27, -R198.reuse ;  /* 0x0000001b14147c23 */ /* 0x100fe200080108c6 */
[----:B-----5:R-:W-:Y:S01]  /*5890*/  F2FP.BF16.F32.PACK_AB R155, R196, R15 ;  /* 0x0000000fc49b723e */ /* 0x020fe200000010ff */
[--C-:B------:R-:W-:Y:S01]  /*58a0*/  FFMA.FTZ R23, R23, UR27, -R198.reuse ;  /* 0x0000001b17177c23 */ /* 0x100fe200080108c6 */
[--C-:B------:R-:W-:Y:S01]  /*58b0*/  FFMA.FTZ R158, R160, UR27, -R198.reuse ;  /* 0x0000001ba09e7c23 */ /* 0x100fe200080108c6 */
[----:B------:R-:W-:Y:S01]  /*58c0*/  FFMA.FTZ R197, R162, UR27, -R198 ;  /* 0x0000001ba2c57c23 */ /* 0x000fe200080108c6 */
[----:B------:R-:W-:Y:S01]  /*58d0*/  WARPGROUP.ARRIVE ;  /* 0x00000000000079c5 */ /* 0x000fe20000000000 */
[----:B------:R-:W-:Y:S01]  /*58e0*/  MUFU.EX2 R11, R11 ;  /* 0x0000000b000b7308 */ /* 0x000fe20000000800 */
[--C-:B------:R-:W-:Y:S01]  /*58f0*/  FFMA.FTZ R160, R159, UR27, -R194.reuse ;  /* 0x0000001b9fa07c23 */ /* 0x100fe200080108c2 */
[--C-:B------:R-:W-:Y:S01]  /*5900*/  FFMA.FTZ R159, R164, UR27, -R194.reuse ;  /* 0x0000001ba49f7c23 */ /* 0x100fe200080108c2 */
[----:B------:R-:W-:Y:S01]  /*5910*/  FFMA.FTZ R162, R166, UR27, -R194 ;  /* 0x0000001ba6a27c23 */ /* 0x000fe200080108c2 */
[--C-:B------:R-:W-:Y:S01]  /*5920*/  FFMA.FTZ R164, R163, UR27, -R198.reuse ;  /* 0x0000001ba3a47c23 */ /* 0x100fe200080108c6 */
[----:B------:R-:W-:Y:S01]  /*5930*/  HGMMA.64x256x16.F32.BF16 R24, R152, gdesc[UR4].tnspB, R24, gsb0 ;  /* 0x43e0000498187df0 */ /* 0x000fe20008001818 */
[----:B------:R-:W-:Y:S01]  /*5940*/  UIADD3 UR6, UR10, 0x80, URZ ;  /* 0x000000800a067890 */ /* 0x000fe2000fffe03f */
[--C-:B------:R-:W-:Y:S01]  /*5950*/  FFMA.FTZ R161, R161, UR27, -R198.reuse ;  /* 0x0000001ba1a17c23 */ /* 0x100fe200080108c6 */
[----:B------:R-:W0:Y:S01]  /*5960*/  MUFU.EX2 R14, R14 ;  /* 0x0000000e000e7308 */ /* 0x000e220000000800 */
[----:B------:R-:W-:Y:S01]  /*5970*/  UMOV UR7, 0x40000040 ;  /* 0x4000004000077882 */ /* 0x000fe20000000000 */
[--C-:B------:R-:W-:Y:S01]  /*5980*/  FFMA.FTZ R163, R168, UR27, -R198.reuse ;  /* 0x0000001ba8a37c23 */ /* 0x100fe200080108c6 */
[----:B------:R-:W-:Y:S01]  /*5990*/  FFMA.FTZ R166, R170, UR27, -R198 ;  /* 0x0000001baaa67c23 */ /* 0x000fe200080108c6 */
[--C-:B------:R-:W-:Y:S01]  /*59a0*/  FFMA.FTZ R168, R167, UR27, -R194.reuse ;  /* 0x0000001ba7a87c23 */ /* 0x100fe200080108c2 */
[--C-:B------:R-:W-:Y:S01]  /*59b0*/  FFMA.FTZ R167, R172, UR27, -R194.reuse ;  /* 0x0000001baca77c23 */ /* 0x100fe200080108c2 */
[----:B------:R-:W-:Y:S01]  /*59c0*/  FFMA.FTZ R170, R174, UR27, -R194 ;  /* 0x0000001baeaa7c23 */ /* 0x000fe200080108c2 */
[--C-:B------:R-:W-:Y:S01]  /*59d0*/  FFMA.FTZ R172, R171, UR27, -R198.reuse ;  /* 0x0000001babac7c23 */ /* 0x100fe200080108c6 */
[----:B------:R-:W-:Y:S01]  /*59e0*/  MUFU.EX2 R21, R21 ;  /* 0x0000001500157308 */ /* 0x000fe20000000800 */
[--C-:B------:R-:W-:Y:S01]  /*59f0*/  FFMA.FTZ R169, R169, UR27, -R198.reuse ;  /* 0x0000001ba9a97c23 */ /* 0x100fe200080108c6 */
        /* <DEDUP_REMOVED lines=18> */
[----:B------:R-:W-:Y:S01]  /*5b20*/  FFMA.FTZ R0, R7, R0, R190 ;  /* 0x0000000007007223 */ /* 0x000fe200000100be */
[----:B------:R-:W-:Y:S01]  /*5b30*/  FFMA.FTZ R5, R6, R5, R9 ;  /* 0x0000000506057223 */ /* 0x000fe20000010009 */
[----:B------:R-:W-:Y:S01]  /*5b40*/  @!P1 PRMT R195, RZ, 0x654, R195 ;  /* 0x00000654ffc39816 */ /* 0x000fe200000000c3 */
[----:B------:R-:W-:Y:S01]  /*5b50*/  IMAD.MOV.U32 R6, RZ, RZ, R3 ;  /* 0x000000ffff067224 */ /* 0x000fe200078e0003 */
[----:B------:R-:W2:Y:S01]  /*5b60*/  MUFU.EX2 R23, R23 ;  /* 0x0000001700177308 */ /* 0x000ea20000000800 */
[----:B------:R-:W-:Y:S01]  /*5b70*/  FADD.FTZ R191, R191, R0 ;  /* 0x00000000bfbf7221 */ /* 0x000fe20000010000 */
[----:B------:R-:W-:Y:S01]  /*5b80*/  FADD.FTZ R10, R10, R5 ;  /* 0x000000050a0a7221 */ /* 0x000fe20000010000 */
[----:B------:R-:W-:-:S02]  /*5b90*/  IMAD.MOV.U32 R7, RZ, RZ, R4 ;  /* 0x000000ffff077224 */ /* 0x000fc400078e0004 */
[----:B------:R-:W-:Y:S01]  /*5ba0*/  FADD.FTZ R12, R12, R191 ;  /* 0x000000bf0c0c7221 */ /* 0x000fe20000010000 */
[----:B------:R-:W-:Y:S02]  /*5bb0*/  FADD.FTZ R15, R15, R10 ;  /* 0x0000000a0f0f7221 */ /* 0x000fe40000010000 */
[----:B------:R-:W-:Y:S01]  /*5bc0*/  MUFU.EX2 R158, R158 ;  /* 0x0000009e009e7308 */ /* 0x000fe20000000800 */
[----:B------:R-:W-:Y:S01]  /*5bd0*/  FADD.FTZ R12, R13, R12 ;  /* 0x0000000c0d0c7221 */ /* 0x000fe20000010000 */
[----:B------:R-:W-:-:S06]  /*5be0*/  FADD.FTZ R15, R196, R15 ;  /* 0x0000000fc40f7221 */ /* 0x000fcc0000010000 */
        /* <DEDUP_REMOVED lines=27> */
[----:B------:R-:W-:Y:S01]  /*5da0*/  MUFU.EX2 R183, R183 ;  /* 0x000000b700b77308 */ /* 0x000fe20000000800 */
[----:B------:R-:W-:-:S02]  /*5db0*/  WARPGROUP.DEPBAR.LE gsb0, 0x0 ;  /* 0x00008000000079c5 */ /* 0x000fc40000010000 */
[----:B0-----:R-:W-:Y:S01]  /*5dc0*/  F2FP.BF16.F32.PACK_AB R152, R14, R11 ;  /* 0x0000000b0e98723e */ /* 0x001fe200000010ff */
[----:B------:R-:W-:Y:S01]  /*5dd0*/  FADD.FTZ R11, R11, R12 ;  /* 0x0000000c0b0b7221 */ /* 0x000fe20000010000 */
[----:B--2---:R-:W-:-:S03]  /*5de0*/  F2FP.BF16.F32.PACK_AB R153, R23, R20 ;  /* 0x000000141799723e */ /* 0x004fc600000010ff */
[----:B------:R-:W-:Y:S01]  /*5df0*/  MUFU.EX2 R186, R186 ;  /* 0x000000ba00ba7308 */ /* 0x000fe20000000800 */
[----:B------:R-:W-:Y:S01]  /*5e00*/  F2FP.BF16.F32.PACK_AB R154, R156, R21 ;  /* 0x000000159c9a723e */ /* 0x000fe200000010ff */
[----:B------:R-:W-:Y:S01]  /*5e10*/  FADD.FTZ R20, R20, R15 ;  /* 0x0000000f14147221 */ /* 0x000fe20000010000 */
[----:B---3--:R-:W-:Y:S01]  /*5e20*/  F2FP.BF16.F32.PACK_AB R155, R197, R158 ;  /* 0x0000009ec59b723e */ /* 0x008fe200000010ff */
[----:B------:R-:W-:Y:S02]  /*5e30*/  FADD.FTZ R14, R14, R11 ;  /* 0x0000000b0e0e7221 */ /* 0x000fe40000010000 */
[----:B------:R-:W-:Y:S01]  /*5e40*/  FADD.FTZ R23, R23, R20 ;  /* 0x0000001417177221 */ /* 0x000fe20000010000 */
[----:B------:R-:W-:Y:S01]  /*5e50*/  WARPGROUP.ARRIVE ;  /* 0x00000000000079c5 */ /* 0x000fe20000000000 */
[----:B------:R-:W-:Y:S01]  /*5e60*/  MUFU.EX2 R185, R185 ;  /* 0x000000b900b97308 */ /* 0x000fe20000000800 */
[----:B------:R-:W-:Y:S01]  /*5e70*/  FADD.FTZ R21, R21, R14 ;  /* 0x0000000e15157221 */ /* 0x000fe20000010000 */
[----:B------:R-:W-:-:S03]  /*5e80*/  FADD.FTZ R158, R158, R23 ;  /* 0x000000179e9e7221 */ /* 0x000fc60000010000 */
[----:B------:R-:W-:Y:S01]  /*5e90*/  HGMMA.64x256x16.F32.BF16 R24, R152, gdesc[UR4].tnspB, R24, gsb0 ;  /* 0x43e0000498187df0 */ /* 0x000fe20008001818 */
[----:B------:R-:W-:Y:S01]  /*5ea0*/  UIADD3 UR6, UR10, 0x100, URZ ;  /* 0x000001000a067890 */ /* 0x000fe2000fffe03f */
[----:B------:R-:W-:Y:S01]  /*5eb0*/  FADD.FTZ R156, R156, R21 ;  /* 0x000000159c9c7221 */ /* 0x000fe20000010000 */
[----:B------:R-:W-:Y:S01]  /*5ec0*/  UMOV UR7, 0x40000040 ;  /* 0x4000004000077882 */ /* 0x000fe20000000000 */
[----:B------:R-:W0:Y:S01]  /*5ed0*/  MUFU.EX2 R188, R188 ;  /* 0x000000bc00bc7308 */ /* 0x000e220000000800 */
[----:B------:R-:W-:-:S07]  /*5ee0*/  FADD.FTZ R158, R197, R158 ;  /* 0x0000009ec59e7221 */ /* 0x000fce0000010000 */
[----:B------:R-:W-:Y:S08]  /*5ef0*/  MUFU.EX2 R187, R187 ;  /* 0x000000bb00bb7308 */ /* 0x000ff00000000800 */
        /* <DEDUP_REMOVED lines=14> */
[----:B------:R-:W-:Y:S01]  /*5fe0*/  FADD.FTZ R166, R166, R163 ;  /* 0x000000a3a6a67221 */ /* 0x000fe20000010000 */
[----:B------:R-:W-:Y:S01]  /*5ff0*/  HGMMA.64x256x16.F32.BF16 R24, R152, gdesc[UR4].tnspB, R24, gsb0 ;  /* 0x43e0000498187df0 */ /* 0x000fe20008001818 */
[----:B------:R-:W-:Y:S01]  /*6000*/  UIADD3 UR6, UR10, 0x180, URZ ;  /* 0x000001800a067890 */ /* 0x000fe2000fffe03f */
[----:B------:R-:W-:Y:S01]  /*6010*/  UMOV UR7, 0x40000040 ;  /* 0x4000004000077882 */ /* 0x000fe20000000000 */
[----:B------:R-:W-:-:S02]  /*6020*/  WARPGROUP.DEPBAR.LE gsb0, 0x0 ;  /* 0x00008000000079c5 */ /* 0x000fc40000010000 */
[----:B------:R-:W-:Y:S01]  /*6030*/  F2FP.BF16.F32.PACK_AB R152, R168, R165 ;  /* 0x000000a5a898723e */ /* 0x000fe200000010ff */
[----:B------:R-:W-:Y:S01]  /*6040*/  FADD.FTZ R165, R165, R162 ;  /* 0x000000a2a5a57221 */ /* 0x000fe20000010000 */
[----:B------:R-:W-:Y:S01]  /*6050*/  F2FP.BF16.F32.PACK_AB R153, R172, R169 ;  /* 0x000000a9ac99723e */ /* 0x000fe200000010ff */
[----:B------:R-:W-:Y:S01]  /*6060*/  FADD.FTZ R169, R169, R166 ;  /* 0x000000a6a9a97221 */ /* 0x000fe20000010000 */
[----:B------:R-:W-:Y:S01]  /*6070*/  F2FP.BF16.F32.PACK_AB R154, R170, R167 ;  /* 0x000000a7aa9a723e */ /* 0x000fe200000010ff */
[----:B------:R-:W-:Y:S01]  /*6080*/  FADD.FTZ R168, R168, R165 ;  /* 0x000000a5a8a87221 */ /* 0x000fe20000010000 */
[----:B------:R-:W-:Y:S01]  /*6090*/  F2FP.BF16.F32.PACK_AB R155, R174, R171 ;  /* 0x000000abae9b723e */ /* 0x000fe200000010ff */
[----:B------:R-:W-:Y:S02]  /*60a0*/  FADD.FTZ R172, R172, R169 ;  /* 0x000000a9acac7221 */ /* 0x000fe40000010000 */
[----:B------:R-:W-:Y:S01]  /*60b0*/  FADD.FTZ R167, R167, R168 ;  /* 0x000000a8a7a77221 */ /* 0x000fe20000010000 */
[----:B------:R-:W-:Y:S01]  /*60c0*/  WARPGROUP.ARRIVE ;  /* 0x00000000000079c5 */ /* 0x000fe20000000000 */
[----:B------:R-:W-:-:S02]  /*60d0*/  FADD.FTZ R171, R171, R172 ;  /* 0x000000acabab7221 */ /* 0x000fc40000010000 */
        /* <DEDUP_REMOVED lines=39> */
[----:B------:R-:W-:Y:S05]  /*6350*/  @P2 BRA `(.L_x_200) ;  /* 0xffffffd400842947 */ /* 0x000fea000383ffff */
.L_x_191:
[----:B------:R-:W2:Y:S01]  /*6360*/  SHFL.BFLY PT, R7, R0, 0x2, 0x1f ;  /* 0x0c401f0000077f89 */ /* 0x000ea200000e0000 */
[----:B------:R-:W-:Y:S01]  /*6370*/  MOV R206, 0x400 ;  /* 0x0000040000ce7802 */ /* 0x000fe20000000f00 */
[----:B------:R-:W-:Y:S02]  /*6380*/  UIADD3 UR4, -UR43, URZ, URZ ;  /* 0x0000003f2b047290 */ /* 0x000fe4000fffe13f */
[----:B------:R-:W3:Y:S01]  /*6390*/  SHFL.BFLY PT, R10, R5, 0x2, 0x1f ;  /* 0x0c401f00050a7f89 */ /* 0x000ee200000e0000 */
[----:B------:R-:W-:Y:S01]  /*63a0*/  ULDC UR10, c[0x0][0xd44] ;  /* 0x00035100000a7ab9 */ /* 0x000fe20000000800 */
[----:B------:R-:W-:Y:S01]  /*63b0*/  ULDC.64 UR6, c[0x0][0xc90] ;  /* 0x0003240000067ab9 */ /* 0x000fe20000000a00 */
[----:B------:R-:W-:Y:S01]  /*63c0*/  UIMAD UR10, UR10, UR4, UR41 ;  /* 0x000000040a0a72a4 */ /* 0x000fe2000f8e0229 */
[----:B------:R-:W4:Y:S01]  /*63d0*/  S2R R11, SR_CgaCtaId ;  /* 0x00000000000b7919 */ /* 0x000f220000008800 */
[----:B------:R-:W-:Y:S02]  /*63e0*/  ULDC.64 UR8, c[0x0][0xbe8] ;  /* 0x0002fa0000087ab9 */ /* 0x000fe40000000a00 */
[----:B------:R-:W-:Y:S01]  /*63f0*/  USHF.R.S32.HI UR11, URZ, 0x1f, UR10 ;  /* 0x0000001f3f0b7899 */ /* 0x000fe2000801140a */
[----:B------:R-:W1:Y:S01]  /*6400*/  S2R R13, SR_SWINHI ;  /* 0x00000000000d7919 */ /* 0x000e620000002f00 */
[----:B------:R-:W-:-:S02]  /*6410*/  UIMAD.WIDE.U32 UR4, UR10, UR6, URZ ;  /* 0x000000060a0472a5 */ /* 0x000fc4000f8e003f */
[----:B------:R-:W-:-:S04]  /*6420*/  UIMAD UR6, UR11, UR6, URZ ;  /* 0x000000060b0672a4 */ /* 0x000fc8000f8e023f */
[----:B------:R-:W-:Y:S02]  /*6430*/  UIMAD UR6, UR10, UR7, UR6 ;  /* 0x000000070a0672a4 */ /* 0x000fe4000f8e0206 */
[----:B------:R-:W-:Y:S01]  /*6440*/  USHF.R.S32.HI UR7, URZ, 0x1f, UR43 ;  /* 0x0000001f3f077899 */ /* 0x000fe2000801142b */
[----:B--2---:R-:W-:Y:S01]  /*6450*/  FADD.FTZ R7, R7, R0 ;  /* 0x0000000007077221 */ /* 0x004fe20000010000 */
[----:B------:R-:W-:Y:S02]  /*6460*/  IMAD.MOV.U32 R0, RZ, RZ, RZ ;  /* 0x000000ffff007224 */ /* 0x000fe400078e00ff */
[----:B---3--:R-:W-:Y:S02]  /*6470*/  FADD.FTZ R10, R10, R5 ;  /* 0x000000050a0a7221 */ /* 0x008fe40000010000 */
[----:B------:R-:W0:Y:S01]  /*6480*/  SHFL.BFLY PT, R6, R7, 0x1, 0x1f ;  /* 0x0c201f0007067f89 */ /* 0x000e2200000e0000 */
[----:B------:R-:W-:-:S03]  /*6490*/  IMAD.MOV.U32 R5, RZ, RZ, -0x800000 ;  /* 0xff800000ff057424 */ /* 0x000fc600078e00ff */
[----:B------:R-:W2:Y:S01]  /*64a0*/  SHFL.BFLY PT, R9, R10, 0x1, 0x1f ;  /* 0x0c201f000a097f89 */ /* 0x000ea200000e0000 */
[----:B----4-:R-:W-:Y:S01]  /*64b0*/  LEA R206, R11, R206, 0x18 ;  /* 0x000000ce0bce7211 */ /* 0x010fe200078ec0ff */
[----:B0-----:R-:W-:Y:S01]  /*64c0*/  FADD.FTZ R12, R7, R6 ;  /* 0x00000006070c7221 */ /* 0x001fe20000010000 */
[----:B------:R-:W-:Y:S02]  /*64d0*/  IMAD.MOV.U32 R6, RZ, RZ, RZ ;  /* 0x000000ffff067224 */ /* 0x000fe400078e00ff */
[----:B--2---:R-:W-:Y:S01]  /*64e0*/  FADD.FTZ R14, R10, R9 ;  /* 0x000000090a0e7221 */ /* 0x004fe20000010000 */
[----:B------:R0:W-:Y:S08]  /*64f0*/  BAR.ARV R8, 0x100 ;  /* 0x000400080000751d */ /* 0x0001f00000002000 */
[----:B------:R-:W-:Y:S08]  /*6500*/  BAR.ARV 0x8, 0x180 ;  /* 0x0206000000007b1d */ /* 0x000ff00000002000 */
[----:B------:R-:W-:Y:S01]  /*6510*/  BAR.SYNC.DEFER_BLOCKING 0x1, 0x100 ;  /* 0x0044000000007b1d */ /* 0x000fe20000010000 */
[----:B------:R-:W-:Y:S01]  /*6520*/  FSETP.NE.FTZ.AND P0, PT, R12, RZ, PT ;  /* 0x000000ff0c00720b */ /* 0x000fe20003f15000 */
[----:B------:R-:W-:Y:S01]  /*6530*/  IMAD R9, R22, 0x40, R2 ;  /* 0x0000004016097824 */ /* 0x000fe200078e0202 */
[----:B------:R-:W-:-:S02]  /*6540*/  FSETP.NE.FTZ.AND P1, PT, R14, RZ, PT ;  /* 0x000000ff0e00720b */ /* 0x000fc40003f35000 */
[----:B------:R-:W-:Y:S02]  /*6550*/  MOV R10, R206 ;  /* 0x000000ce000a7202 */ /* 0x000fe40000000f00 */
[----:B-1----:R-:W-:Y:S01]  /*6560*/  MOV R11, R13 ;  /* 0x0000000d000b7202 */ /* 0x002fe20000000f00 */
[----:B------:R-:W-:Y:S02]  /*6570*/  IMAD.U32 R13, RZ, RZ, UR27 ;  /* 0x0000001bff0d7e24 */ /* 0x000fe4000f8e00ff */
[----:B0-----:R-:W-:-:S04]  /*6580*/  IMAD.WIDE R8, R9, 0x2, R10 ;  /* 0x0000000209087825 */ /* 0x001fc800078e020a */
[----:B------:R-:W0:Y:S01]  /*6590*/  @P0 MUFU.RCP R6, R12 ;  /* 0x0000000c00060308 */ /* 0x000e220000001000 */
[----:B------:R-:W-:-:S04]  /*65a0*/  IMAD.WIDE R10, R211, 0x2, R10 ;  /* 0x00000002d30a7825 */ /* 0x000fc800078e020a */
[----:B------:R-:W-:Y:S01]  /*65b0*/  @P0 FMUL.FTZ R13, R13, 0.69314718246459960938 ;  /* 0x3f3172180d0d0820 */ /* 0x000fe20000410000 */
[C---:B------:R-:W-:Y:S02]  /*65c0*/  IADD3 R21, P3, R10.reuse, 0xc060, RZ ;  /* 0x0000c0600a157810 */ /* 0x040fe40007f7e0ff */
[----:B------:R-:W-:Y:S01]  /*65d0*/  @P1 MUFU.RCP R0, R14 ;  /* 0x0000000e00001308 */ /* 0x000fe20000001000 */
[----:B------:R-:W-:Y:S02]  /*65e0*/  LOP3.LUT R171, R10, 0x380, RZ, 0xc0, !PT ;  /* 0x000003800aab7812 */ /* 0x000fe400078ec0ff */
[----:B------:R-:W-:Y:S02]  /*65f0*/  LOP3.LUT R15, R21, 0x380, RZ, 0xc0, !PT ;  /* 0x00000380150f7812 */ /* 0x000fe400078ec0ff */
[----:B------:R-:W-:-:S03]  /*6600*/  SHF.R.U64 R171, R171, 0x3, RZ ;  /* 0x00000003abab7819 */ /* 0x000fc600000012ff */
[----:B------:R-:W1:Y:S01]  /*6610*/  @P0 MUFU.LG2 R12, R12 ;  /* 0x0000000c000c0308 */ /* 0x000e620000000c00 */
        /* <DEDUP_REMOVED lines=16> */
[----:B-1----:R-:W-:Y:S01]  /*6720*/  @P0 FMUL.FTZ R12, R12, 0.69314718246459960938 ;  /* 0x3f3172180c0c0820 */ /* 0x002fe20000410000 */
[-C--:B------:R-:W-:Y:S01]  /*6730*/  FMUL.FTZ R49, R49, R6.reuse ;  /* 0x0000000631317220 */ /* 0x080fe20000410000 */
[-C--:B------:R-:W-:Y:S01]  /*6740*/  FMUL.FTZ R48, R48, R6.reuse ;  /* 0x0000000630307220 */ /* 0x080fe20000410000 */
[-C--:B------:R-:W-:Y:S01]  /*6750*/  FMUL.FTZ R189, R52, R6.reuse ;  /* 0x0000000634bd7220 */ /* 0x080fe20000410000 */
[-C--:B------:R-:W-:Y:S01]  /*6760*/  FMUL.FTZ R203, R57, R6.reuse ;  /* 0x0000000639cb7220 */ /* 0x080fe20000410000 */
[-C--:B------:R-:W-:Y:S01]  /*6770*/  FMUL.FTZ R188, R56, R6.reuse ;  /* 0x0000000638bc7220 */ /* 0x080fe20000410000 */
[-C--:B------:R-:W-:Y:S01]  /*6780*/  FMUL.FTZ R202, R61, R6.reuse ;  /* 0x000000063dca7220 */ /* 0x080fe20000410000 */
[-C--:B------:R-:W-:Y:S01]  /*6790*/  FMUL.FTZ R60, R60, R6.reuse ;  /* 0x000000063c3c7220 */ /* 0x080fe20000410000 */
[----:B0-----:R-:W-:Y:S01]  /*67a0*/  @P1 FMUL.FTZ R14, R14, 0.69314718246459960938 ;  /* 0x3f3172180e0e1820 */ /* 0x001fe20000410000 */
        /* <DEDUP_REMOVED lines=44> */
[----:B------:R-:W-:-:S02]  /*6a70*/  IMAD.MOV.U32 R6, RZ, RZ, -0x800000 ;  /* 0xff800000ff067424 */ /* 0x000fc400078e00ff */
[-C--:B------:R-:W-:Y:S01]  /*6a80*/  FMUL.FTZ R176, R131, R0.reuse ;  /* 0x0000000083b07220 */ /* 0x080fe20000410000 */
[-C--:B------:R-:W-:Y:S01]  /*6a90*/  FMUL.FTZ R29, R95, R0.reuse ;  /* 0x000000005f1d7220 */ /* 0x080fe20000410000 */
[-C--:B------:R-:W-:Y:S01]  /*6aa0*/  FMUL.FTZ R69, R99, R0.reuse ;  /* 0x0000000063457220 */ /* 0x080fe20000410000 */
[-C--:B------:R-:W-:Y:S01]  /*6ab0*/  FMUL.FTZ R85, R103, R0.reuse ;  /* 0x0000000067557220 */ /* 0x080fe20000410000 */
[-C--:B------:R-:W-:Y:S01]  /*6ac0*/  FMUL.FTZ R93, R107, R0.reuse ;  /* 0x000000006b5d7220 */ /* 0x080fe20000410000 */
[----:B------:R-:W-:Y:S01]  /*6ad0*/  FMUL.FTZ R101, R111, R0 ;  /* 0x000000006f657220 */ /* 0x000fe20000410000 */
[----:B------:R-:W-:Y:S01]  /*6ae0*/  @P0 FFMA.FTZ R6, R13, R4, R12 ;  /* 0x000000040d060223 */ /* 0x000fe2000001000c */
[----:B------:R-:W-:Y:S01]  /*6af0*/  @P1 FFMA.FTZ R5, R53, R3, R14 ;  /* 0x0000000335051223 */ /* 0x000fe2000001000e */
[--C-:B------:R-:W-:Y:S02]  /*6b00*/  IMAD.X R131, RZ, RZ, R11.reuse, P3 ;  /* 0x000000ffff837224 */ /* 0x100fe400018e060b */
[-C--:B------:R-:W-:Y:S01]  /*6b10*/  FMUL.FTZ R177, R130, R0.reuse ;  /* 0x0000000082b17220 */ /* 0x080fe20000410000 */
[C---:B------:R-:W-:Y:S01]  /*6b20*/  IADD3 R111, P4, R10.reuse, 0xc040, RZ ;  /* 0x0000c0400a6f7810 */ /* 0x040fe20007f9e0ff */
        /* <DEDUP_REMOVED lines=10> */
[----:B------:R-:W-:Y:S01]  /*6bd0*/  FMUL.FTZ R7, R91, R0 ;  /* 0x000000005b077220 */ /* 0x000fe20000410000 */
[C---:B------:R-:W-:Y:S01]  /*6be0*/  IADD3 R14, P3, R10.reuse, 0x8020, RZ ;  /* 0x000080200a0e7810 */ /* 0x040fe20007f7e0ff */
[--C-:B------:R-:W-:Y:S01]  /*6bf0*/  IMAD.X R135, RZ, RZ, R11.reuse, P4 ;  /* 0x000000ffff877224 */ /* 0x100fe200020e060b */
[----:B------:R-:W-:Y:S01]  /*6c00*/  SHF.R.U64 R130, R15, 0x3, RZ ;  /* 0x000000030f827819 */ /* 0x000fe200000012ff */
[--C-:B------:R-:W-:Y:S01]  /*6c10*/  IMAD.X R139, RZ, RZ, R11.reuse, P5 ;  /* 0x000000ffff8b7224 */ /* 0x100fe200028e060b */
[----:B------:R-:W-:Y:S01]  /*6c20*/  IADD3 R91, P4, R10, 0x8000, RZ ;  /* 0x000080000a5b7810 */ /* 0x000fe20007f9e0ff */
[--C-:B------:R-:W-:Y:S01]  /*6c30*/  IMAD.X R143, RZ, RZ, R11.reuse, P6 ;  /* 0x000000ffff8f7224 */ /* 0x100fe200030e060b */
        /* <DEDUP_REMOVED lines=16> */
[----:B------:R-:W-:Y:S01]  /*6d40*/  LOP3.LUT R170, R171, R10, RZ, 0x3c, !PT ;  /* 0x0000000aabaa7212 */ /* 0x000fe200078e3cff */
[--C-:B------:R-:W-:Y:S01]  /*6d50*/  IMAD.X R165, RZ, RZ, R11.reuse, P1 ;  /* 0x000000ffffa57224 */ /* 0x100fe200008e060b */
[----:B------:R-:W-:Y:S01]  /*6d60*/  SHF.R.U64 R4, R4, 0x3, RZ ;  /* 0x0000000304047819 */ /* 0x000fe200000012ff */
[----:B------:R-:W-:-:S02]  /*6d70*/  IMAD.X R167, RZ, RZ, R11, P2 ;  /* 0x000000ffffa77224 */ /* 0x000fc400010e060b */
[-C--:B------:R-:W-:Y:S01]  /*6d80*/  FMUL.FTZ R183, R142, R0.reuse ;  /* 0x000000008eb77220 */ /* 0x080fe20000410000 */
[--C-:B------:R-:W-:Y:S01]  /*6d90*/  IMAD.X R169, RZ, RZ, R11.reuse, P3 ;  /* 0x000000ffffa97224 */ /* 0x100fe200018e060b */
[----:B------:R-:W-:Y:S01]  /*6da0*/  LOP3.LUT R142, R4, R103, RZ, 0x3c, !PT ;  /* 0x00000067048e7212 */ /* 0x000fe200078e3cff */
[----:B------:R-:W-:Y:S01]  /*6db0*/  IMAD.MOV.U32 R171, RZ, RZ, R11 ;  /* 0x000000ffffab7224 */ /* 0x000fe200078e000b */
[----:B------:R-:W-:Y:S01]  /*6dc0*/  LOP3.LUT R11, R14, 0x380, RZ, 0xc0, !PT ;  /* 0x000003800e0b7812 */ /* 0x000fe200078ec0ff */
[-C--:B------:R-:W-:Y:S01]  /*6dd0*/  FMUL.FTZ R27, R27, R0.reuse ;  /* 0x000000001b1b7220 */ /* 0x080fe20000410000 */
[----:B------:R-:W-:Y:S01]  /*6de0*/  LOP3.LUT R4, R13, 0x380, RZ, 0xc0, !PT ;  /* 0x000003800d047812 */ /* 0x000fe200078ec0ff */
[-C--:B------:R-:W-:Y:S01]  /*6df0*/  FMUL.FTZ R26, R26, R0.reuse ;  /* 0x000000001a1a7220 */ /* 0x080fe20000410000 */
[----:B------:R-:W-:Y:S01]  /*6e00*/  SHF.R.U64 R11, R11, 0x3, RZ ;  /* 0x000000030b0b7819 */ /* 0x000fe200000012ff */
[-C--:B------:R-:W-:Y:S01]  /*6e10*/  FMUL.FTZ R31, R31, R0.reuse ;  /* 0x000000001f1f7220 */ /* 0x080fe20000410000 */
[----:B------:R-:W-:Y:S01]  /*6e20*/  SHF.R.U64 R4, R4, 0x3, RZ ;  /* 0x0000000304047819 */ /* 0x000fe200000012ff */
[----:B------:R-:W-:Y:S01]  /*6e30*/  FMUL.FTZ R30, R30, R0 ;  /* 0x000000001e1e7220 */ /* 0x000fe20000410000 */
[----:B------:R-:W-:Y:S01]  /*6e40*/  LOP3.LUT R154, R11, R14, RZ, 0x3c, !PT ;  /* 0x0000000e0b9a7212 */ /* 0x000fe200078e3cff */
        /* <DEDUP_REMOVED lines=47> */
[----:B------:R-:W-:-:S02]  /*7140*/  LOP3.LUT R150, R4, R13, RZ, 0x3c, !PT ;  /* 0x0000000d04967212 */ /* 0x000fc400078e3cff */
[----:B------:R-:W-:Y:S02]  /*7150*/  SHF.R.U64 R11, R11, 0x3, RZ ;  /* 0x000000030b0b7819 */ /* 0x000fe400000012ff */
[----:B------:R-:W-:Y:S02]  /*7160*/  LOP3.LUT R20, R107, 0x380, RZ, 0xc0, !PT ;  /* 0x000003806b147812 */ /* 0x000fe400078ec0ff */
[----:B------:R-:W-:Y:S02]  /*7170*/  IADD3 R13, P3, R8, 0x1000, RZ ;  /* 0x00001000080d7810 */ /* 0x000fe40007f7e0ff */
[----:B------:R-:W-:Y:S02]  /*7180*/  LOP3.LUT R4, R57, 0x380, RZ, 0xc0, !PT ;  /* 0x0000038039047812 */ /* 0x000fe400078ec0ff */
[----:B------:R-:W-:Y:S01]  /*7190*/  LOP3.LUT R162, R11, R12, RZ, 0x3c, !PT ;  /* 0x0000000c0ba27212 */ /* 0x000fe200078e3cff */
[----:B------:R-:W-:Y:S01]  /*71a0*/  IMAD.U32 R11, RZ, RZ, UR5 ;  /* 0x00000005ff0b7e24 */ /* 0x000fe2000f8e00ff */
[----:B------:R-:W-:-:S02]  /*71b0*/  SHF.R.U64 R10, R20, 0x3, RZ ;  /* 0x00000003140a7819 */ /* 0x000fc400000012ff */
[----:B------:R-:W-:Y:S02]  /*71c0*/  LOP3.LUT R12, R13, 0x380, RZ, 0xc0, !PT ;  /* 0x000003800d0c7812 */ /* 0x000fe400078ec0ff */
[----:B------:R-:W-:Y:S02]  /*71d0*/  LOP3.LUT R20, R99, 0x380, RZ, 0xc0, !PT ;  /* 0x0000038063147812 */ /* 0x000fe400078ec0ff */
[----:B------:R-:W-:Y:S02]  /*71e0*/  SHF.R.U64 R4, R4, 0x3, RZ ;  /* 0x0000000304047819 */ /* 0x000fe400000012ff */
[----:B------:R-:W-:Y:S02]  /*71f0*/  SHF.R.U64 R12, R12, 0x3, RZ ;  /* 0x000000030c0c7819 */ /* 0x000fe400000012ff */
[----:B------:R-:W-:Y:S02]  /*7200*/  SHF.R.U64 R20, R20, 0x3, RZ ;  /* 0x0000000314147819 */ /* 0x000fe400000012ff */
[----:B------:R-:W-:-:S02]  /*7210*/  LOP3.LUT R158, R4, R57, RZ, 0x3c, !PT ;  /* 0x00000039049e7212 */ /* 0x000fc400078e3cff */
[----:B------:R-:W-:Y:S02]  /*7220*/  LOP3.LUT R4, R15, 0x380, RZ, 0xc0, !PT ;  /* 0x000003800f047812 */ /* 0x000fe400078ec0ff */
[----:B------:R-:W-:Y:S01]  /*7230*/  LOP3.LUT R12, R12, R13, RZ, 0x3c, !PT ;  /* 0x0000000d0c0c7212 */ /* 0x000fe200078e3cff */
[----:B------:R-:W-:Y:S01]  /*7240*/  IMAD.X R13, RZ, RZ, R9, P3 ;  /* 0x000000ffff0d7224 */ /* 0x000fe200018e0609 */
[----:B------:R-:W-:Y:S02]  /*7250*/  LOP3.LUT R146, R20, R99, RZ, 0x3c, !PT ;  /* 0x0000006314927212 */ /* 0x000fe400078e3cff */
[----:B------:R-:W-:Y:S02]  /*7260*/  SHF.R.U64 R4, R4, 0x3, RZ ;  /* 0x0000000304047819 */ /* 0x000fe400000012ff */
[----:B------:R-:W-:Y:S02]  /*7270*/  IADD3 R99, P3, R8, 0x8000, RZ ;  /* 0x0000800008637810 */ /* 0x000fe40007f7e0ff */
[----:B------:R-:W-:-:S02]  /*7280*/  LOP3.LUT R160, R4, R15, RZ, 0x3c, !PT ;  /* 0x0000000f04a07212 */ /* 0x000fc400078e3cff */
[----:B------:R-:W-:Y:S02]  /*7290*/  LOP3.LUT R98, R99, 0x380, RZ, 0xc0, !PT ;  /* 0x0000038063627812 */ /* 0x000fe400078ec0ff */
[----:B------:R-:W-:Y:S02]  /*72a0*/  LOP3.LUT R4, R3, 0x380, RZ, 0xc0, !PT ;  /* 0x0000038003047812 */ /* 0x000fe400078ec0ff */
[----:B------:R-:W-:Y:S02]  /*72b0*/  SHF.R.U64 R98, R98, 0x3, RZ ;  /* 0x0000000362627819 */ /* 0x000fe400000012ff */
[----:B------:R-:W-:Y:S02]  /*72c0*/  SHF.R.U64 R4, R4, 0x3, RZ ;  /* 0x0000000304047819 */ /* 0x000fe400000012ff */
[----:B------:R-:W-:Y:S01]  /*72d0*/  LOP3.LUT R98, R98, R99, RZ, 0x3c, !PT ;  /* 0x0000006362627212 */ /* 0x000fe200078e3cff */
[----:B------:R-:W-:Y:S01]  /*72e0*/  IMAD.X R99, RZ, RZ, R9, P3 ;  /* 0x000000ffff637224 */ /* 0x000fe200018e0609 */
[----:B------:R-:W-:-:S02]  /*72f0*/  LOP3.LUT R168, R4, R3, RZ, 0x3c, !PT ;  /* 0x0000000304a87212 */ /* 0x000fc400078e3cff */
[----:B------:R-:W-:Y:S02]  /*7300*/  LOP3.LUT R138, R10, R107, RZ, 0x3c, !PT ;  /* 0x0000006b0a8a7212 */ /* 0x000fe400078e3cff */
[----:B------:R-:W-:Y:S02]  /*7310*/  IADD3 R4, P3, R8, 0xf000, RZ ;  /* 0x0000f00008047810 */ /* 0x000fe40007f7e0ff */
[----:B------:R-:W-:Y:S02]  /*7320*/  LOP3.LUT R10, R95, 0x380, RZ, 0xc0, !PT ;  /* 0x000003805f0a7812 */ /* 0x000fe400078ec0ff */
[----:B------:R-:W-:Y:S01]  /*7330*/  LOP3.LUT R3, R4, 0x380, RZ, 0xc0, !PT ;  /* 0x0000038004037812 */ /* 0x000fe200078ec0ff */
[----:B------:R-:W-:Y:S01]  /*7340*/  IMAD.X R127, RZ, RZ, R9, P3 ;  /* 0x000000ffff7f7224 */ /* 0x000fe200018e0609 */
[----:B------:R-:W-:Y:S02]  /*7350*/  SHF.R.U64 R10, R10, 0x3, RZ ;  /* 0x000000030a0a7819 */ /* 0x000fe400000012ff */
[----:B------:R-:W-:-:S02]  /*7360*/  SHF.R.U64 R3, R3, 0x3, RZ ;  /* 0x0000000303037819 */ /* 0x000fc400000012ff */
[----:B------:R-:W-:Y:S02]  /*7370*/  LOP3.LUT R152, R10, R95, RZ, 0x3c, !PT ;  /* 0x0000005f0a987212 */ /* 0x000fe400078e3cff */
[----:B------:R-:W-:Y:S02]  /*7380*/  IADD3 R95, P2, R8, 0x7000, RZ ;  /* 0x00007000085f7810 */ /* 0x000fe40007f5e0ff */
[----:B------:R-:W-:Y:S01]  /*7390*/  LOP3.LUT R126, R3, R4, RZ, 0x3c, !PT ;  /* 0x00000004037e7212 */ /* 0x000fe200078e3cff */
[----:B------:R-:W-:Y:S01]  /*73a0*/  IMAD R4, RZ, RZ, -UR41 ;  /* 0x80000029ff047e24 */ /* 0x000fe2000f8e02ff */
[----:B------:R-:W-:Y:S01]  /*73b0*/  LOP3.LUT R94, R95, 0x380, RZ, 0xc0, !PT ;  /* 0x000003805f5e7812 */ /* 0x000fe200078ec0ff */
[----:B------:R-:W0:Y:S01]  /*73c0*/  LDC R3, c[0x0][0xce8] ;  /* 0x00033a00ff037b82 */ /* 0x000e220000000800 */
[----:B------:R-:W-:Y:S02]  /*73d0*/  F2FP.BF16.F32.PACK_AB R24, R25, R24 ;  /* 0x000000181918723e */ /* 0x000fe400000010ff */
[----:B------:R-:W-:-:S02]  /*73e0*/  SHF.R.U64 R94, R94, 0x3, RZ ;  /* 0x000000035e5e7819 */ /* 0x000fc400000012ff */
[----:B------:R-:W-:Y:S02]  /*73f0*/  F2FP.BF16.F32.PACK_AB R25, R27, R26 ;  /* 0x0000001a1b19723e */ /* 0x000fe400000010ff */
[----:B------:R-:W-:Y:S01]  /*7400*/  LOP3.LUT R94, R94, R95, RZ, 0x3c, !PT ;  /* 0x0000005f5e5e7212 */ /* 0x000fe200078e3cff */
[----:B------:R-:W-:Y:S01]  /*7410*/  IMAD.X R95, RZ, RZ, R9, P2 ;  /* 0x000000ffff5f7224 */ /* 0x000fe200010e0609 */
[----:B------:R-:W-:Y:S02]  /*7420*/  IADD3 R123, P2, R8, 0xe000, RZ ;  /* 0x0000e000087b7810 */ /* 0x000fe40007f5e0ff */
[----:B------:R-:W-:Y:S02]  /*7430*/  F2FP.BF16.F32.PACK_AB R27, R31, R30 ;  /* 0x0000001e1f1b723e */ /* 0x000fe400000010ff */
[----:B------:R-:W-:Y:S01]  /*7440*/  LOP3.LUT R122, R123, 0x380, RZ, 0xc0, !PT ;  /* 0x000003807b7a7812 */ /* 0x000fe200078ec0ff */
[----:B------:R-:W1:Y:S01]  /*7450*/  LDC R31, c[0x0][0xd38] ;  /* 0x00034e00ff1f7b82 */ /* 0x000e620000000800 */
[----:B------:R-:W-:-:S02]  /*7460*/  MOV R170, R170 ;  /* 0x000000aa00aa7202 */ /* 0x000fc40000000f00 */
[----:B------:R-:W-:Y:S02]  /*7470*/  SHF.R.U64 R122, R122, 0x3, RZ ;  /* 0x000000037a7a7819 */ /* 0x000fe400000012ff */
[----:B------:R-:W-:Y:S02]  /*7480*/  F2FP.BF16.F32.PACK_AB R26, R187, R28 ;  /* 0x0000001cbb1a723e */ /* 0x000fe400000010ff */
[----:B------:R-:W-:Y:S01]  /*7490*/  LOP3.LUT R122, R122, R123, RZ, 0x3c, !PT ;  /* 0x0000007b7a7a7212 */ /* 0x000fe200078e3cff */
[----:B------:R-:W-:Y:S01]  /*74a0*/  IMAD.X R123, RZ, RZ, R9, P2 ;  /* 0x000000ffff7b7224 */ /* 0x000fe200010e0609 */
[----:B------:R-:W-:Y:S01]  /*74b0*/  LOP3.LUT R10, R91, 0x380, RZ, 0xc0, !PT ;  /* 0x000003805b0a7812 */ /* 0x000fe200078ec0ff */
[----:B------:R2:W-:Y:S01]  /*74c0*/  STSM.16.M88.4 [R170], R24 ;  /* 0x00000018aa007844 */ /* 0x0005e20000000200 */
[----:B0-----:R-:W-:Y:S02]  /*74d0*/  ISETP.NE.AND P2, PT, R3, 0x1, PT ;  /* 0x000000010300780c */ /* 0x001fe40003f45270 */
[----:B------:R-:W-:-:S02]  /*74e0*/  SHF.R.U64 R10, R10, 0x3, RZ ;  /* 0x000000030a0a7819 */ /* 0x000fc400000012ff */
[----:B------:R-:W-:Y:S02]  /*74f0*/  IADD3 R57, P0, R8, 0x5000, RZ ;  /* 0x0000500008397810 */ /* 0x000fe40007f1e0ff */
[----:B------:R-:W-:Y:S02]  /*7500*/  LOP3.LUT R156, R10, R91, RZ, 0x3c, !PT ;  /* 0x0000005b0a9c7212 */ /* 0x000fe400078e3cff */
[----:B------:R-:W-:Y:S02]  /*7510*/  F2FP.BF16.F32.PACK_AB R32, R33, R32 ;  /* 0x000000202120723e */ /* 0x000fe400000010ff */
[----:B------:R-:W-:Y:S02]  /*7520*/  LOP3.LUT R10, R53, 0x380, RZ, 0xc0, !PT ;  /* 0x00000380350a7812 */ /* 0x000fe400078ec0ff */
[----:B------:R-:W-:Y:S01]  /*7530*/  F2FP.BF16.F32.PACK_AB R33, R35, R34 ;  /* 0x000000222321723e */ /* 0x000fe200000010ff */
[----:B-1----:R-:W-:Y:S01]  /*7540*/  IMAD R4, R31, R4, UR44 ;  /* 0x0000002c1f047e24 */ /* 0x002fe2000f8e0204 */
[----:B------:R-:W-:Y:S01]  /*7550*/  IADD3 R91, P1, R8, 0x6000, RZ ;  /* 0x00006000085b7810 */ /* 0x000fe20007f3e0ff */
[----:B--2---:R-:W0:Y:S01]  /*7560*/  @P2 LDC R24, c[0x0][0xcec] ;  /* 0x00033b00ff182b82 */ /* 0x004e220000000800 */
[----:B------:R-:W-:-:S02]  /*7570*/  LOP3.LUT R56, R57, 0x380, RZ, 0xc0, !PT ;  /* 0x0000038039387812 */ /* 0x000fc400078ec0ff */
[----:B------:R-:W-:Y:S01]  /*7580*/  F2FP.BF16.F32.PACK_AB R35, R39, R38 ;  /* 0x000000262723723e */ /* 0x000fe200000010ff */
[----:B------:R-:W-:Y:S01]  /*7590*/  IMAD R39, R4, 0x80, R210 ;  /* 0x0000008004277824 */ /* 0x000fe200078e02d2 */
[----:B------:R-:W-:Y:S02]  /*75a0*/  SHF.R.U64 R10, R10, 0x3, RZ ;  /* 0x000000030a0a7819 */ /* 0x000fe400000012ff */
[----:B------:R-:W-:Y:S01]  /*75b0*/  LOP3.LUT R90, R91, 0x380, RZ, 0xc0, !PT ;  /* 0x000003805b5a7812 */ /* 0x000fe200078ec0ff */
[----:B------:R-:W1:Y:S01]  /*75c0*/  @P2 LDC R25, c[0x0][0xcf0] ;  /* 0x00033c00ff192b82 */ /* 0x000e620000000800 */
[----:B------:R-:W-:Y:S02]  /*75d0*/  SHF.R.U64 R56, R56, 0x3, RZ ;  /* 0x0000000338387819 */ /* 0x000fe400000012ff */
[----:B------:R-:W-:Y:S02]  /*75e0*/  LOP3.LUT R20, R21, 0x380, RZ, 0xc0, !PT ;  /* 0x0000038015147812 */ /* 0x000fe400078ec0ff */
[----:B------:R-:W-:Y:S01]  /*75f0*/  LOP3.LUT R164, R10, R53, RZ, 0x3c, !PT ;  /* 0x000000350aa47212 */ /* 0x000fe200078e3cff */
[----:B------:R-:W-:Y:S01]  /*7600*/  IMAD.U32 R10, RZ, RZ, UR4 ;  /* 0x00000004ff0a7e24 */ /* 0x000fe2000f8e00ff */
[----:B------:R-:W-:Y:S01]  /*7610*/  SHF.R.U64 R90, R90, 0x3, RZ ;  /* 0x000000035a5a7819 */ /* 0x000fe200000012ff */
[----:B------:R-:W2:Y:S01]  /*7620*/  LDC.64 R30, c[0x0][0xc98] ;  /* 0x00032600ff1e7b82 */ /* 0x000ea20000000a00 */
[----:B------:R-:W-:Y:S01]  /*7630*/  LOP3.LUT R56, R56, R57, RZ, 0x3c, !PT ;  /* 0x0000003938387212 */ /* 0x000fe200078e3cff */
[----:B------:R-:W-:Y:S01]  /*7640*/  UIADD3 UR4, UR5, UR6, URZ ;  /* 0x0000000605047290 */ /* 0x000fe2000fffe03f */
[----:B------:R-:W-:Y:S01]  /*7650*/  F2FP.BF16.F32.PACK_AB R34, R37, R36 ;  /* 0x000000242522723e */ /* 0x000fe200000010ff */
[----:B------:R-:W-:Y:S01]  /*7660*/  IMAD.X R57, RZ, RZ, R9, P0 ;  /* 0x000000ffff397224 */ /* 0x000fe200000e0609 */
[----:B------:R-:W-:Y:S01]  /*7670*/  SHF.R.U64 R20, R20, 0x3, RZ ;  /* 0x0000000314147819 */ /* 0x000fe200000012ff */
[----:B------:R-:W-:Y:S01]  /*7680*/  IMAD.MOV.U32 R37, RZ, RZ, R39 ;  /* 0x000000ffff257224 */ /* 0x000fe200078e0027 */
[----:B------:R-:W-:Y:S01]  /*7690*/  MOV R150, R150 ;  /* 0x0000009600967202 */ /* 0x000fe20000000f00 */
[----:B0-----:R-:W-:Y:S01]  /*76a0*/  @P2 IMAD.HI.U32 R24, R39, R24, RZ ;  /* 0x0000001827182227 */ /* 0x001fe200078e00ff */
[----:B------:R-:W-:Y:S01]  /*76b0*/  IADD3 R115, P0, R8, 0xc000, RZ ;  /* 0x0000c00008737810 */ /* 0x000fe20007f1e0ff */
[----:B------:R-:W-:Y:S01]  /*76c0*/  ULDC UR6, c[0x0][0xb88] ;  /* 0x0002e20000067ab9 */ /* 0x000fe20000000800 */
[----:B------:R-:W-:Y:S01]  /*76d0*/  LOP3.LUT R90, R90, R91, RZ, 0x3c, !PT ;  /* 0x0000005b5a5a7212 */ /* 0x000fe200078e3cff */
[----:B------:R-:W-:Y:S01]  /*76e0*/  IMAD.X R91, RZ, RZ, R9, P1 ;  /* 0x000000ffff5b7224 */ /* 0x000fe200008e0609 */
[----:B------:R-:W-:Y:S01]  /*76f0*/  LOP3.LUT R166, R20, R21, RZ, 0x3c, !PT ;  /* 0x0000001514a67212 */ /* 0x000fe200078e3cff */
[----:B------:R0:W-:Y:S01]  /*7700*/  STSM.16.M88.4 [R150], R32 ;  /* 0x0000002096007844 */ /* 0x0001e20000000200 */
[----:B------:R-:W-:Y:S01]  /*7710*/  F2FP.BF16.F32.PACK_AB R40, R41, R40 ;  /* 0x000000282928723e */ /* 0x000fe200000010ff */
[----:B------:R-:W-:Y:S01]  /*7720*/  IMAD.U32 R11, RZ, RZ, UR4 ;  /* 0x00000004ff0b7e24 */ /* 0x000fe2000f8e00ff */
[----:B-1----:R-:W-:Y:S01]  /*7730*/  @P2 SHF.R.U32.HI R37, RZ, R25, R24 ;  /* 0x00000019ff252219 */ /* 0x002fe20000011618 */
[----:B------:R-:W-:Y:S01]  /*7740*/  ULDC.64 UR4, c[0x0][0xc88] ;  /* 0x0003220000047ab9 */ /* 0x000fe20000000a00 */
[----:B------:R-:W-:-:S02]  /*7750*/  IADD3 R119, P1, R8, 0xd000, RZ ;  /* 0x0000d00008777810 */ /* 0x000fc40007f3e0ff */
[----:B------:R-:W-:Y:S02]  /*7760*/  LOP3.LUT R114, R115, 0x380, RZ, 0xc0, !PT ;  /* 0x0000038073727812 */ /* 0x000fe400078ec0ff */
[----:B------:R-:W-:Y:S01]  /*7770*/  F2FP.BF16.F32.PACK_AB R41, R43, R42 ;  /* 0x0000002a2b29723e */ /* 0x000fe200000010ff */
[C---:B--2---:R-:W-:Y:S01]  /*7780*/  IMAD R28, R30.reuse, UR7, RZ ;  /* 0x000000071e1c7c24 */ /* 0x044fe2000f8e02ff */
[----:B------:R-:W-:Y:S01]  /*7790*/  F2FP.BF16.F32.PACK_AB R48, R49, R48 ;  /* 0x000000303130723e */ /* 0x000fe200000010ff */
[----:B------:R-:W-:Y:S01]  /*77a0*/  IMAD.WIDE.U32 R10, R30, UR43, R10 ;  /* 0x0000002b1e0a7c25 */ /* 0x000fe2000f8e000a */
[----:B------:R-:W-:Y:S02]  /*77b0*/  LOP3.LUT R52, R111, 0x380, RZ, 0xc0, !PT ;  /* 0x000003806f347812 */ /* 0x000fe400078ec0ff */
[----:B------:R-:W-:Y:S01]  /*77c0*/  MOV R160, R160 ;  /* 0x000000a000a07202 */ /* 0x000fe20000000f00 */
[----:B0-----:R-:W-:Y:S01]  /*77d0*/  IMAD.MOV R32, RZ, RZ, -R37 ;  /* 0x000000ffff207224 */ /* 0x001fe200078e0a25 */
[----:B------:R-:W-:Y:S01]  /*77e0*/  F2FP.BF16.F32.PACK_AB R42, R45, R44 ;  /* 0x0000002c2d2a723e */ /* 0x000fe200000010ff */
[----:B------:R-:W-:Y:S01]  /*77f0*/  IMAD R28, R31, UR43, R28 ;  /* 0x0000002b1f1c7c24 */ /* 0x000fe2000f8e021c */
[----:B------:R-:W-:Y:S01]  /*7800*/  F2FP.BF16.F32.PACK_AB R43, R47, R46 ;  /* 0x0000002e2f2b723e */ /* 0x000fe200000010ff */
[----:B------:R-:W-:Y:S01]  /*7810*/  IMAD R33, R3, R32, R39 ;  /* 0x0000002003217224 */ /* 0x000fe200078e0227 */
[----:B------:R-:W-:Y:S01]  /*7820*/  F2FP.BF16.F32.PACK_AB R49, R51, R50 ;  /* 0x000000323331723e */ /* 0x000fe200000010ff */
[----:B------:R-:W-:Y:S01]  /*7830*/  IMAD R32, R4, 0x80, R208 ;  /* 0x0000008004207824 */ /* 0x000fe200078e02d0 */
[----:B------:R-:W-:Y:S01]  /*7840*/  MOV R168, R168 ;  /* 0x000000a800a87202 */ /* 0x000fe20000000f00 */
[----:B------:R-:W-:Y:S01]  /*7850*/  STSM.16.M88.4 [R160], R40 ;  /* 0x00000028a0007844 */ /* 0x000fe20000000200 */
        /* <DEDUP_REMOVED lines=8> */
[----:B------:R-:W-:Y:S02]  /*78e0*/  LOP3.LUT R118, R119, 0x380, RZ, 0xc0, !PT ;  /* 0x0000038077767812 */ /* 0x000fe400078ec0ff */
[----:B------:R-:W-:Y:S01]  /*78f0*/  SHF.R.U64 R114, R114, 0x3, RZ ;  /* 0x0000000372727819 */ /* 0x000fe200000012ff */
[----:B------:R0:W-:Y:S01]  /*7900*/  STSM.16.M88.4 [R166], R24 ;  /* 0x00000018a6007844 */ /* 0x0001e20000000200 */
[----:B------:R-:W-:Y:S02]  /*7910*/  SHF.R.U64 R52, R52, 0x3, RZ ;  /* 0x0000000334347819 */ /* 0x000fe400000012ff */
[C---:B------:R-:W-:Y:S02]  /*7920*/  IADD3 R15, P4, R8.reuse, 0x2000, RZ ;  /* 0x00002000080f7810 */ /* 0x040fe40007f9e0ff */
[C---:B------:R-:W-:Y:S02]  /*7930*/  IADD3 R21, P5, R8.reuse, 0x3000, RZ ;  /* 0x0000300008157810 */ /* 0x040fe40007fbe0ff */
[----:B------:R-:W-:-:S02]  /*7940*/  IADD3 R53, P6, R8, 0x4000, RZ ;  /* 0x0000400008357810 */ /* 0x000fc40007fde0ff */
[----:B------:R-:W-:Y:S02]  /*7950*/  SHF.R.U64 R118, R118, 0x3, RZ ;  /* 0x0000000376767819 */ /* 0x000fe400000012ff */
[----:B------:R-:W-:Y:S01]  /*7960*/  LOP3.LUT R114, R114, R115, RZ, 0x3c, !PT ;  /* 0x0000007372727212 */ /* 0x000fe200078e3cff */
[----:B------:R-:W-:Y:S01]  /*7970*/  IMAD.X R115, RZ, RZ, R9, P0 ;  /* 0x000000ffff737224 */ /* 0x000fe200000e0609 */
[----:B------:R-:W-:Y:S02]  /*7980*/  F2FP.BF16.F32.PACK_AB R64, R65, R64 ;  /* 0x000000404140723e */ /* 0x000fe400000010ff */
[----:B------:R-:W-:Y:S02]  /*7990*/  LOP3.LUT R134, R52, R111, RZ, 0x3c, !PT ;  /* 0x0000006f34867212 */ /* 0x000fe400078e3cff */
[----:B------:R-:W-:Y:S02]  /*79a0*/  F2FP.BF16.F32.PACK_AB R65, R67, R66 ;  /* 0x000000424341723e */ /* 0x000fe400000010ff */
[----:B------:R-:W-:-:S02]  /*79b0*/  F2FP.BF16.F32.PACK_AB R72, R73, R72 ;  /* 0x000000484948723e */ /* 0x000fc400000010ff */
[----:B0-----:R-:W-:Y:S02]  /*79c0*/  F2FP.BF16.F32.PACK_AB R25, R7, R23 ;  /* 0x000000170719723e */ /* 0x001fe400000010ff */
[----:B------:R-:W-:Y:S02]  /*79d0*/  LOP3.LUT R14, R15, 0x380, RZ, 0xc0, !PT ;  /* 0x000003800f0e7812 */ /* 0x000fe400078ec0ff */
[----:B------:R-:W-:Y:S02]  /*79e0*/  LOP3.LUT R20, R21, 0x380, RZ, 0xc0, !PT ;  /* 0x0000038015147812 */ /* 0x000fe400078ec0ff */
[----:B------:R-:W-:Y:S02]  /*79f0*/  LOP3.LUT R52, R53, 0x380, RZ, 0xc0, !PT ;  /* 0x0000038035347812 */ /* 0x000fe400078ec0ff */
[----:B------:R-:W-:Y:S02]  /*7a00*/  MOV R164, R164 ;  /* 0x000000a400a47202 */ /* 0x000fe40000000f00 */
[----:B------:R-:W-:-:S02]  /*7a10*/  F2FP.BF16.F32.PACK_AB R66, R201, R68 ;  /* 0x00000044c942723e */ /* 0x000fc400000010ff */
[----:B------:R-:W-:Y:S02]  /*7a20*/  F2FP.BF16.F32.PACK_AB R67, R71, R70 ;  /* 0x000000464743723e */ /* 0x000fe400000010ff */
[----:B------:R-:W-:Y:S02]  /*7a30*/  F2FP.BF16.F32.PACK_AB R73, R75, R74 ;  /* 0x0000004a4b49723e */ /* 0x000fe400000010ff */
[----:B------:R-:W-:Y:S01]  /*7a40*/  F2FP.BF16.F32.PACK_AB R80, R81, R80 ;  /* 0x000000505150723e */ /* 0x000fe200000010ff */
[----:B------:R-:W-:Y:S01]  /*7a50*/  STSM.16.M88.4 [R164], R64 ;  /* 0x00000040a4007844 */ /* 0x000fe20000000200 */
[----:B------:R-:W-:Y:S02]  /*7a60*/  SHF.R.S32.HI R23, RZ, 0x1f, R37 ;  /* 0x0000001fff177819 */ /* 0x000fe40000011425 */
[----:B------:R-:W-:Y:S02]  /*7a70*/  SHF.R.S32.HI R7, RZ, 0x1f, R33 ;  /* 0x0000001fff077819 */ /* 0x000fe40000011421 */
[----:B------:R-:W-:-:S02]  /*7a80*/  IADD3 R10, P0, R37, R10, RZ ;  /* 0x0000000a250a7210 */ /* 0x000fc40007f1e0ff */
[----:B------:R-:W-:Y:S02]  /*7a90*/  MOV R162, R162 ;  /* 0x000000a200a27202 */ /* 0x000fe40000000f00 */
[----:B------:R-:W-:Y:S02]  /*7aa0*/  F2FP.BF16.F32.PACK_AB R74, R200, R76 ;  /* 0x0000004cc84a723e */ /* 0x000fe400000010ff */
[----:B------:R-:W-:Y:S02]  /*7ab0*/  F2FP.BF16.F32.PACK_AB R75, R79, R78 ;  /* 0x0000004e4f4b723e */ /* 0x000fe400000010ff */
[----:B------:R-:W-:Y:S02]  /*7ac0*/  F2FP.BF16.F32.PACK_AB R81, R83, R82 ;  /* 0x000000525351723e */ /* 0x000fe400000010ff */
[----:B------:R-:W-:Y:S01]  /*7ad0*/  LOP3.LUT R118, R118, R119, RZ, 0x3c, !PT ;  /* 0x0000007776767212 */ /* 0x000fe200078e3cff */
[----:B------:R-:W-:Y:S01]  /*7ae0*/  STSM.16.M88.4 [R162], R72 ;  /* 0x00000048a2007844 */ /* 0x000fe20000000200 */
[----:B------:R-:W-:-:S02]  /*7af0*/  MOV R158, R158 ;  /* 0x0000009e009e7202 */ /* 0x000fc40000000f00 */
[----:B------:R-:W-:Y:S02]  /*7b00*/  F2FP.BF16.F32.PACK_AB R82, R199, R84 ;  /* 0x00000054c752723e */ /* 0x000fe400000010ff */
[----:B------:R-:W-:Y:S02]  /*7b10*/  F2FP.BF16.F32.PACK_AB R83, R87, R86 ;  /* 0x000000565753723e */ /* 0x000fe400000010ff */
[----:B------:R-:W-:Y:S02]  /*7b20*/  LOP3.LUT R119, R8, 0x380, RZ, 0xc0, !PT ;  /* 0x0000038008777812 */ /* 0x000fe400078ec0ff */
[----:B------:R-:W-:Y:S01]  /*7b30*/  MOV R156, R156 ;  /* 0x0000009c009c7202 */ /* 0x000fe20000000f00 */
[----:B------:R-:W-:Y:S01]  /*7b40*/  STSM.16.M88.4 [R158], R80 ;  /* 0x000000509e007844 */ /* 0x000fe20000000200 */
[----:B------:R-:W-:Y:S02]  /*7b50*/  F2FP.BF16.F32.PACK_AB R24, R198, R88 ;  /* 0x00000058c618723e */ /* 0x000fe400000010ff */
[----:B------:R-:W-:-:S02]  /*7b60*/  F2FP.BF16.F32.PACK_AB R26, R197, R92 ;  /* 0x0000005cc51a723e */ /* 0x000fc400000010ff */
        /* <DEDUP_REMOVED lines=99> */
[--C-:B------:R-:W-:Y:S02]  /*81a0*/  IMAD.X R107, RZ, RZ, R9.reuse, P5 ;  /* 0x000000ffff6b7224 */ /* 0x100fe400028e0609 */
[--C-:B-1----:R-:W-:Y:S01]  /*81b0*/  IMAD R5, R19, 0x20, R22.reuse ;  /* 0x0000002013057824 */ /* 0x102fe200078e0216 */
[----:B------:R-:W-:Y:S01]  /*81c0*/  UIMAD.WIDE.U32 UR4, UR43, UR8, UR4 ;  /* 0x000000082b0472a5 */ /* 0x000fe2000f8e0004 */
[----:B------:R-:W-:Y:S01]  /*81d0*/  IMAD.X R111, RZ, RZ, R9, P6 ;  /* 0x000000ffff6f7224 */ /* 0x000fe200030e0609 */
[----:B--2---:R-:W1:Y:S01]  /*81e0*/  @P2 LDC R15, c[0x0][0xcec] ;  /* 0x00033b00ff0f2b82 */ /* 0x004e620000000800 */
[C---:B------:R-:W-:Y:S01]  /*81f0*/  IMAD R14, R4.reuse, 0x80, R5 ;  /* 0x00000080040e7824 */ /* 0x040fe200078e0205 */
[----:B------:R2:W5:Y:S01]  /*8200*/  LD.E.128 R24, desc[UR46][R20.64] ;  /* 0x0000002e14187980 */ /* 0x000562000c101d00 */
[----:B------:R-:W-:Y:S01]  /*8210*/  IMAD R30, R4, 0x80, R22 ;  /* 0x00000080041e7824 */ /* 0x000fe200078e0216 */
[----:B------:R-:W-:-:S02]  /*8220*/  UIADD3 UR38, UR38, 0x1, URZ ;  /* 0x0000000126267890 */ /* 0x000fc4000fffe03f */
[----:B------:R-:W5:Y:S02]  /*8230*/  LD.E.128 R52, desc[UR46][R52.64] ;  /* 0x0000002e34347980 */ /* 0x000f64000c101d00 */
[----:B---3--:R-:W3:Y:S01]  /*8240*/  LDC.64 R12, c[0x0][0xbe0] ;  /* 0x0002f800ff0c7b82 */ /* 0x008ee20000000a00 */
[----:B------:R-:W-:Y:S01]  /*8250*/  IMAD.MOV.U32 R0, RZ, RZ, R14 ;  /* 0x000000ffff007224 */ /* 0x000fe200078e000e */
[----:B------:R-:W-:Y:S01]  /*8260*/  UIADD3 UR5, UR5, UR7, URZ ;  /* 0x0000000705057290 */ /* 0x000fe2000fffe03f */
[----:B------:R-:W5:Y:S01]  /*8270*/  LD.E.128 R8, desc[UR46][R8.64] ;  /* 0x0000002e08087980 */ /* 0x000f62000c101d00 */
[----:B------:R-:W-:Y:S01]  /*8280*/  ULDC.64 UR8, c[0x0][0xb80] ;  /* 0x0002e00000087ab9 */ /* 0x000fe20000000a00 */
[----:B------:R-:W-:Y:S02]  /*8290*/  ULDC.64 UR6, c[0x0][0xbd8] ;  /* 0x0002f60000067ab9 */ /* 0x000fe40000000a00 */
[----:B------:R-:W5:Y:S04]  /*82a0*/  LD.E.128 R56, desc[UR46][R56.64] ;  /* 0x0000002e38387980 */ /* 0x000f68000c101d00 */
[----:B------:R-:W5:Y:S04]  /*82b0*/  LD.E.128 R88, desc[UR46][R90.64] ;  /* 0x0000002e5a587980 */ /* 0x000f68000c101d00 */
[----:B------:R-:W5:Y:S01]  /*82c0*/  LD.E.128 R92, desc[UR46][R94.64] ;  /* 0x0000002e5e5c7980 */ /* 0x000f62000c101d00 */
[----:B-1----:R-:W-:-:S03]  /*82d0*/  @P2 IMAD.HI.U32 R5, R14, R15, RZ ;  /* 0x0000000f0e052227 */ /* 0x002fc600078e00ff */
[----:B------:R-:W5:Y:S02]  /*82e0*/  LD.E.128 R96, desc[UR46][R98.64] ;  /* 0x0000002e62607980 */ /* 0x000f64000c101d00 */
[----:B0-----:R-:W-:Y:S02]  /*82f0*/  @P2 SHF.R.U32.HI R0, RZ, R6, R5 ;  /* 0x00000006ff002219 */ /* 0x001fe40000011605 */
[----:B------:R-:W5:Y:S02]  /*8300*/  LD.E.128 R100, desc[UR46][R102.64] ;  /* 0x0000002e66647980 */ /* 0x000f64000c101d00 */
[--C-:B------:R-:W-:Y:S01]  /*8310*/  SHF.R.S32.HI R5, RZ, 0x1f, R0.reuse ;  /* 0x0000001fff057819 */ /* 0x100fe20000011400 */
[----:B------:R-:W-:Y:S01]  /*8320*/  IMAD.MOV R6, RZ, RZ, -R0 ;  /* 0x000000ffff067224 */ /* 0x000fe200078e0a00 */
[----:B------:R-:W5:Y:S03]  /*8330*/  LD.E.128 R104, desc[UR46][R106.64] ;  /* 0x0000002e6a687980 */ /* 0x000f66000c101d00 */
[----:B------:R-:W-:Y:S01]  /*8340*/  IMAD R3, R3, R6, R14 ;  /* 0x0000000603037224 */ /* 0x000fe200078e020e */
[----:B------:R-:W5:Y:S01]  /*8350*/  LD.E.128 R108, desc[UR46][R110.64] ;  /* 0x0000002e6e6c7980 */ /* 0x000f62000c101d00 */
[----:B---3--:R-:W-:-:S03]  /*8360*/  IMAD R5, R5, R12, RZ ;  /* 0x0000000c05057224 */ /* 0x008fc600078e02ff */
[----:B------:R-:W5:Y:S01]  /*8370*/  LD.E.128 R112, desc[UR46][R114.64] ;  /* 0x0000002e72707980 */ /* 0x000f62000c101d00 */
[----:B------:R-:W-:Y:S01]  /*8380*/  SHF.R.S32.HI R4, RZ, 0x1f, R3 ;  /* 0x0000001fff047819 */ /* 0x000fe20000011403 */
[C---:B------:R-:W-:Y:S02]  /*8390*/  IMAD R5, R0.reuse, R13, R5 ;  /* 0x0000000d00057224 */ /* 0x040fe400078e0205 */
[----:B------:R-:W5:Y:S01]  /*83a0*/  LD.E.128 R116, desc[UR46][R118.64] ;  /* 0x0000002e76747980 */ /* 0x000f62000c101d00 */
[----:B------:R-:W-:-:S03]  /*83b0*/  IMAD.WIDE.U32 R12, R0, R12, UR4 ;  /* 0x00000004000c7e25 */ /* 0x000fc6000f8e000c */
[----:B------:R-:W5:Y:S04]  /*83c0*/  LD.E.128 R120, desc[UR46][R122.64] ;  /* 0x0000002e7a787980 */ /* 0x000f68000c101d00 */
        /* <DEDUP_REMOVED lines=27> */
[----:B------:R2:W0:Y:S01]  /*8580*/  SHFL.IDX PT, R12, R6, RZ, 0x181f ;  /* 0x00181fff060c7589 */ /* 0x00042200000e0000 */
[----:B------:R-:W-:Y:S03]  /*8590*/  BSSY B0, `(.L_x_201) ;  /* 0x0000014000007945 */ /* 0x000fe60003800000 */
[----:B------:R2:W1:Y:S01]  /*85a0*/  SHFL.IDX PT, R13, R3, RZ, 0x181f ;  /* 0x00181fff030d7589 */ /* 0x00046200000e0000 */
[----:B------:R-:W-:Y:S01]  /*85b0*/  ISETP.GE.AND P0, PT, R0, R7, PT ;  /* 0x000000070000720c */ /* 0x000fe20003f06270 */
[----:B------:R-:W-:-:S12]  /*85c0*/  @P2 BRA `(.L_x_202) ;  /* 0x0000000000402947 */ /* 0x000fd80003800000 */
[----:B------:R-:W-:Y:S02]  /*85d0*/  ULDC UR4, c[0x0][0xbc8] ;  /* 0x0002f20000047ab9 */ /* 0x000fe40000000800 */
[----:B------:R-:W-:Y:S02]  /*85e0*/  ISETP.GE.AND P4, PT, R18, UR4, PT ;  /* 0x0000000412007c0c */ /* 0x000fe4000bf86270 */
[----:B------:R-:W-:Y:S02]  /*85f0*/  ISETP.GE.AND P3, PT, R17, UR4, PT ;  /* 0x0000000411007c0c */ /* 0x000fe4000bf66270 */
[----:B------:R-:W-:Y:S02]  /*8600*/  ISETP.GE.AND P2, PT, R16, UR4, PT ;  /* 0x0000000410007c0c */ /* 0x000fe4000bf46270 */
[----:B------:R-:W-:-:S07]  /*8610*/  ISETP.GE.AND P5, PT, R2, UR4, PT ;  /* 0x0000000402007c0c */ /* 0x000fce000bfa6270 */
[----:B0-----:R-:W-:-:S04]  /*8620*/  @!P4 LEA R14, P6, R18, R12, 0x1 ;  /* 0x0000000c120ec211 */ /* 0x001fc800078c08ff */
[----:B-1----:R-:W-:Y:S02]  /*8630*/  @!P4 LEA.HI.X R15, R18, R13, R214, 0x1, P6 ;  /* 0x0000000d120fc211 */ /* 0x002fe400030f0cd6 */
[----:B--2---:R-:W-:Y:S01]  /*8640*/  @!P3 LEA R20, P6, R17, R12, 0x1 ;  /* 0x0000000c1114b211 */ /* 0x004fe200078c08ff */
        /* <DEDUP_REMOVED lines=8> */
.L_x_202:
[----:B------:R-:W-:Y:S05]  /*86d0*/  BSYNC B0 ;  /* 0x0000000000007941 */ /* 0x000fea0003800000 */
.L_x_201:
        /* <DEDUP_REMOVED lines=10> */
[CC--:B------:R-:W-:Y:S02]  /*8780*/  @!P2 LEA R12, P5, R17.reuse, R8.reuse, 0x1 ;  /* 0x00000008110ca211 */ /* 0x0c0fe400078a08ff */
[-C--:B----4-:R-:W-:Y:S02]  /*8790*/  @!P3 LEA.HI.X R11, R18, R9.reuse, R214, 0x1, P6 ;  /* 0x00000009120bb211 */ /* 0x090fe400030f0cd6 */
[----:B------:R-:W-:Y:S01]  /*87a0*/  @!P1 LEA R14, P6, R16, R8, 0x1 ;  /* 0x00000008100e9211 */ /* 0x000fe200078c08ff */
[----:B------:R-:W-:Y:S01]  /*87b0*/  @!P4 IMAD.WIDE R4, R2, 0x2, R8 ;  /* 0x000000020204c825 */ /* 0x000fe200078e0208 */
[-C--:B-1----:R-:W-:Y:S02]  /*87c0*/  @!P2 LEA.HI.X R13, R17, R9.reuse, R213, 0x1, P5 ;  /* 0x00000009110da211 */ /* 0x082fe400028f0cd5 */
[----:B------:R-:W-:-:S02]  /*87d0*/  @!P1 LEA.HI.X R15, R16, R9, R212, 0x1, P6 ;  /* 0x00000009100f9211 */ /* 0x000fc400030f0cd4 */
[----:B------:R0:W-:Y:S04]  /*87e0*/  @!P4 ST.E.128 desc[UR46][R4.64], R40 ;  /* 0x000000280400c985 */ /* 0x0001e8000c101d2e */
[----:B------:R0:W-:Y:S04]  /*87f0*/  @!P3 ST.E.128 desc[UR46][R10.64], R56 ;  /* 0x000000380a00b985 */ /* 0x0001e8000c101d2e */
[----:B------:R0:W-:Y:S04]  /*8800*/  @!P2 ST.E.128 desc[UR46][R12.64], R100 ;  /* 0x000000640c00a985 */ /* 0x0001e8000c101d2e */
[----:B------:R0:W-:Y:S02]  /*8810*/  @!P1 ST.E.128 desc[UR46][R14.64], R116 ;  /* 0x000000740e009985 */ /* 0x0001e4000c101d2e */
.L_x_204:
[----:B------:R-:W-:Y:S05]  /*8820*/  BSYNC B0 ;  /* 0x0000000000007941 */ /* 0x000fea0003800000 */
.L_x_203:
        /* <DEDUP_REMOVED lines=10> */
[CC--:B------:R-:W-:Y:S02]  /*88d0*/  @!P5 LEA R12, P1, R17.reuse, R8.reuse, 0x1 ;  /* 0x00000008110cd211 */ /* 0x0c0fe400078208ff */
[----:B------:R-:W-:Y:S02]  /*88e0*/  @!P6 LEA R14, P2, R16, R8, 0x1 ;  /* 0x00000008100ee211 */ /* 0x000fe400078408ff */
[----:B-1----:R-:W-:Y:S01]  /*88f0*/  @!P3 IMAD.WIDE R4, R2, 0x2, R8 ;  /* 0x000000020204b825 */ /* 0x002fe200078e0208 */
[-C--:B------:R-:W-:Y:S02]  /*8900*/  @!P4 LEA.HI.X R11, R18, R9.reuse, R214, 0x1, P0 ;  /* 0x00000009120bc211 */ /* 0x080fe400000f0cd6 */
[-C--:B------:R-:W-:Y:S02]  /*8910*/  @!P5 LEA.HI.X R13, R17, R9.reuse, R213, 0x1, P1 ;  /* 0x00000009110dd211 */ /* 0x080fe400008f0cd5 */
[----:B------:R-:W-:Y:S01]  /*8920*/  @!P6 LEA.HI.X R15, R16, R9, R212, 0x1, P2 ;  /* 0x00000009100fe211 */ /* 0x000fe200010f0cd4 */
[----:B------:R0:W-:Y:S04]  /*8930*/  @!P3 ST.E.128 desc[UR46][R4.64], R44 ;  /* 0x0000002c0400b985 */ /* 0x0001e8000c101d2e */
[----:B------:R0:W-:Y:S04]  /*8940*/  @!P4 ST.E.128 desc[UR46][R10.64], R88 ;  /* 0x000000580a00c985 */ /* 0x0001e8000c101d2e */
[----:B------:R0:W-:Y:S04]  /*8950*/  @!P5 ST.E.128 desc[UR46][R12.64], R104 ;  /* 0x000000680c00d985 */ /* 0x0001e8000c101d2e */
[----:B------:R0:W-:Y:S02]  /*8960*/  @!P6 ST.E.128 desc[UR46][R14.64], R120 ;  /* 0x000000780e00e985 */ /* 0x0001e4000c101d2e */
.L_x_206:
[----:B------:R-:W-:Y:S05]  /*8970*/  BSYNC B0 ;  /* 0x0000000000007941 */ /* 0x000fea0003800000 */
.L_x_205:
        /* <DEDUP_REMOVED lines=12> */
[-C--:B0-234-:R-:W-:Y:S02]  /*8a40*/  @!P4 LEA R6, P0, R18, R8.reuse, 0x1 ;  /* 0x000000081206c211 */ /* 0x09dfe400078008ff */
        /* <DEDUP_REMOVED lines=10> */
.L_x_208:
[----:B------:R-:W-:Y:S05]  /*8af0*/  BSYNC B0 ;  /* 0x0000000000007941 */ /* 0x000fea0003800000 */
.L_x_207:
[----:B------:R-:W5:Y:S02]  /*8b00*/  LDC R0, c[0x0][0xd34] ;  /* 0x00034d00ff007b82 */ /* 0x000f640000000800 */
[----:B-----5:R-:W-:-:S13]  /*8b10*/  ISETP.LE.AND P0, PT, R0, UR44, PT ;  /* 0x0000002c00007c0c */ /* 0x020fda000bf03270 */
[----:B------:R-:W-:Y:S05]  /*8b20*/  @!P0 BRA `(.L_x_209) ;  /* 0xffffff8000a88947 */ /* 0x000fea000383ffff */
[----:B------:R-:W-:Y:S05]  /*8b30*/  EXIT ;  /* 0x000000000000794d */ /* 0x000fea0003800000 */
.L_x_178:
        /* <DEDUP_REMOVED lines=8> */
[----:B------:R0:W-:Y:S07]  /*8bc0*/  STL [R1+0x8], R3 ;  /* 0x0000080301007387 */ /* 0x0001ee0000100800 */
[----:B------:R-:W-:Y:S05]  /*8bd0*/  @P0 BRA `(.L_x_210) ;  /* 0x0000004800600947 */ /* 0x000fea0003800000 */
[----:B------:R-:W1:Y:S01]  /*8be0*/  S2UR UR4, SR_CgaCtaId ;  /* 0x00000000000479c3 */ /* 0x000e620000008800 */
[C---:B------:R-:W-:Y:S01]  /*8bf0*/  IMAD.SHL.U32 R2, R0.reuse, 0x8, RZ ;  /* 0x0000000800027824 */ /* 0x040fe200078e00ff */
[----:B------:R-:W-:Y:S01]  /*8c00*/  LOP3.LUT R5, R0, 0x7f, RZ, 0xc0, !PT ;  /* 0x0000007f00057812 */ /* 0x000fe200078ec0ff */
[----:B------:R-:W-:Y:S01]  /*8c10*/  UMOV UR37, 0x400 ;  /* 0x0000040000257882 */ /* 0x000fe20000000000 */
[----:B------:R-:W-:Y:S01]  /*8c20*/  IMAD.MOV.U32 R19, RZ, RZ, RZ ;  /* 0x000000ffff137224 */ /* 0x000fe200078e00ff */
[----:B------:R-:W-:Y:S01]  /*8c30*/  ULDC.64 UR40, c[0x0][0x198] ;  /* 0x0000660000287ab9 */ /* 0x000fe20000000a00 */
[C---:B0-----:R-:W-:Y:S01]  /*8c40*/  LOP3.LUT R3, R2.reuse, 0x1f8, RZ, 0xc0, !PT ;  /* 0x000001f802037812 */ /* 0x041fe200078ec0ff */
[----:B------:R-:W-:Y:S01]  /*8c50*/  ULDC UR38, c[0x0][0xc] ;  /* 0x0000030000267ab9 */ /* 0x000fe20000000800 */
[----:B------:R-:W-:Y:S02]  /*8c60*/  LOP3.LUT R2, R2, 0x38, RZ, 0xc0, !PT ;  /* 0x0000003802027812 */ /* 0x000fe400078ec0ff */
        /* <DEDUP_REMOVED lines=8> */
[----:B------:R-:W-:Y:S01]  /*8cf0*/  LEA R4, R3, UR37, 0x1 ;  /* 0x0000002503047c11 */ /* 0x000fe2000f8e08ff */
[----:B------:R-:W-:-:S04]  /*8d00*/  IMAD.U32 R3, RZ, RZ, UR5 ;  /* 0x00000005ff037e24 */ /* 0x000fc8000f8e00ff */
[----:B------:R0:W-:Y:S04]  /*8d10*/  STL [R1+0x4], R4 ;  /* 0x0000040401007387 */ /* 0x0001e80000100800 */
[----:B------:R1:W-:Y:S04]  /*8d20*/  STL [R1+0x24], R3 ;  /* 0x0000240301007387 */ /* 0x0003e80000100800 */
[----:B------:R2:W-:Y:S01]  /*8d30*/  STL [R1+0x8], R0 ;  /* 0x0000080001007387 */ /* 0x0005e20000100800 */
[----:B0-----:R-:W-:-:S03]  /*8d40*/  LOP3.LUT R4, R2, 0x40, RZ, 0xfc, !PT ;  /* 0x0000004002047812 */ /* 0x001fc600078efcff */
[----:B------:R0:W-:Y:S01]  /*8d50*/  STL [R1+0x5c], RZ ;  /* 0x00005cff01007387 */ /* 0x0001e20000100800 */
[C---:B-1----:R-:W-:Y:S02]  /*8d60*/  LOP3.LUT R3, R2.reuse, 0x80, RZ, 0xfc, !PT ;  /* 0x0000008002037812 */ /* 0x042fe400078efcff */
[----:B--2---:R-:W-:-:S07]  /*8d70*/  LOP3.LUT R0, R2, 0xc0, RZ, 0xfc, !PT ;  /* 0x000000c002007812 */ /* 0x004fce00078efcff */
.L_x_290:
[----:B------:R-:W2:Y:S01]  /*8d80*/  LDL R2, [R1+0x24] ;  /* 0x0000240001027983 */ /* 0x000ea20000100800 */
[----:B-1----:R-:W1:Y:S01]  /*8d90*/  LDC R0, c[0x0][0xd38] ;  /* 0x00034e00ff007b82 */ /* 0x002e620000000800 */
[----:B------:R-:W-:Y:S05]  /*8da0*/  YIELD ;  /* 0x0000000000007946 */ /* 0x000fea0003800000 */
[----:B------:R-:W-:Y:S02]  /*8db0*/  ULDC.64 UR4, c[0x0][0x418] ;  /* 0x0001060000047ab9 */ /* 0x000fe40000000a00 */
[----:B------:R-:W3:Y:S01]  /*8dc0*/  LDC R17, c[0x0][0xd44] ;  /* 0x00035100ff117b82 */ /* 0x000ee20000000800 */
[----:B------:R-:W-:-:S03]  /*8dd0*/  UISETP.NE.U32.AND UP0, UPT, UR4, URZ, UPT ;  /* 0x0000003f0400728c */ /* 0x000fc6000bf05070 */
[----:B------:R-:W-:Y:S01]  /*8de0*/  ULDC UR4, c[0x0][0x424] ;  /* 0x0001090000047ab9 */ /* 0x000fe20000000800 */
[----:B------:R-:W-:-:S04]  /*8df0*/  UISETP.NE.AND.EX UP0, UPT, UR5, URZ, UPT, UP0 ;  /* 0x0000003f0500728c */ /* 0x000fc8000bf05300 */
[----:B------:R-:W-:Y:S01]  /*8e00*/  USEL UR4, UR4, 0x1, UP0 ;  /* 0x0000000104047887 */ /* 0x000fe20008000000 */
[----:B-1----:R-:W-:-:S13]  /*8e10*/  ISETP.NE.AND P0, PT, R0, 0x1, PT ;  /* 0x000000010000780c */ /* 0x002fda0003f05270 */
[----:B------:R-:W2:Y:S08]  /*8e20*/  @P0 LDC R0, c[0x0][0xd3c] ;  /* 0x00034f00ff000b82 */ /* 0x000eb00000000800 */
[----:B------:R-:W1:Y:S01]  /*8e30*/  @P0 LDC R3, c[0x0][0xd40] ;  /* 0x00035000ff030b82 */ /* 0x000e620000000800 */
[----:B--2---:R-:W-:-:S04]  /*8e40*/  @P0 IMAD.HI.U32 R0, R2, R0, RZ ;  /* 0x0000000002000227 */ /* 0x004fc800078e00ff */
[----:B------:R-:W-:Y:S01]  /*8e50*/  IMAD.MOV.U32 R4, RZ, RZ, R2 ;  /* 0x000000ffff047224 */ /* 0x000fe200078e0002 */
[----:B-1----:R-:W-:Y:S02]  /*8e60*/  @P0 SHF.R.U32.HI R4, RZ, R3, R0 ;  /* 0x00000003ff040219 */ /* 0x002fe40000011600 */
[----:B---3--:R-:W-:-:S03]  /*8e70*/  ISETP.NE.AND P0, PT, R17, 0x1, PT ;  /* 0x000000011100780c */ /* 0x008fc60003f05270 */
[----:B------:R-:W-:Y:S01]  /*8e80*/  IMAD.MOV.U32 R5, RZ, RZ, R4 ;  /* 0x000000ffff057224 */ /* 0x000fe200078e0004 */
[----:B------:R-:W-:Y:S09]  /*8e90*/  STL [R1+0x10], R4 ;  /* 0x0000100401007387 */ /* 0x000ff20000100800 */
[----:B------:R-:W1:Y:S02]  /*8ea0*/  @P0 LDC.64 R2, c[0x0][0xd48] ;  /* 0x00035200ff020b82 */ /* 0x000e640000000a00 */
[----:B-1----:R-:W-:-:S05]  /*8eb0*/  @P0 IMAD.HI.U32 R2, R4, R2, RZ ;  /* 0x0000000204020227 */ /* 0x002fca00078e00ff */
[----:B------:R-:W-:-:S05]  /*8ec0*/  @P0 SHF.R.U32.HI R5, RZ, R3, R2 ;  /* 0x00000003ff050219 */ /* 0x000fca0000011602 */
[----:B------:R-:W-:Y:S01]  /*8ed0*/  IMAD.MOV R0, RZ, RZ, -R5 ;  /* 0x000000ffff007224 */ /* 0x000fe200078e0a05 */
[----:B------:R-:W-:Y:S03]  /*8ee0*/  STL [R1+0x14], R5 ;  /* 0x0000140501007387 */ /* 0x000fe60000100800 */
[----:B------:R-:W-:Y:S02]  /*8ef0*/  IMAD R17, R17, R0, R4 ;  /* 0x0000000011117224 */ /* 0x000fe400078e0204 */
[----:B------:R-:W1:Y:S02]  /*8f00*/  LDC R0, c[0x0][0x2f0] ;  /* 0x0000bc00ff007b82 */ /* 0x000e640000000800 */
[----:B-1----:R-:W-:Y:S01]  /*8f10*/  IMAD R2, R0, UR4, RZ ;  /* 0x0000000400027c24 */ /* 0x002fe2000f8e02ff */
[----:B------:R-:W-:-:S03]  /*8f20*/  UIADD3 UR4, UR37, 0x1c400, URZ ;  /* 0x0001c40025047890 */ /* 0x000fc6000fffe03f */
[----:B------:R-:W-:Y:S01]  /*8f30*/  VIADD R0, R2, 0x5f ;  /* 0x0000005f02007836 */ /* 0x000fe20000000000 */
[----:B------:R1:W-:Y:S01]  /*8f40*/  STL [R1+0x58], R2 ;  /* 0x0000580201007387 */ /* 0x0003e20000100800 */
[----:B------:R-:W-:Y:S02]  /*8f50*/  ULOP3.LUT UP0, URZ, UR4, 0x3ff, URZ, 0xc0, !UPT ;  /* 0x000003ff043f7892 */ /* 0x000fe4000f80c03f */
[----:B------:R-:W-:-:S04]  /*8f60*/  IMAD.HI R0, R0, 0x2aaaaaab, RZ ;  /* 0x2aaaaaab00007827 */ /* 0x000fc800078e02ff */
[----:B------:R-:W-:Y:S02]  /*8f70*/  PLOP3.LUT P0, PT, PT, PT, UP0, 0x80, 0x0 ;  /* 0x000000000000781c */ /* 0x000fe40003f0f008 */
[----:B-1----:R-:W-:-:S04]  /*8f80*/  SHF.R.U32.HI R2, RZ, 0x1f, R0 ;  /* 0x0000001fff027819 */ /* 0x002fc80000011600 */
[----:B------:R-:W-:-:S05]  /*8f90*/  LEA.HI.SX32 R0, R0, R2, 0x1c ;  /* 0x0000000200007211 */ /* 0x000fca00078fe2ff */
[----:B------:R1:W-:Y:S02]  /*8fa0*/  STL [R1+0x20], R0 ;  /* 0x0000200001007387 */ /* 0x0003e40000100800 */
[----:B0-----:R-:W-:Y:S05]  /*8fb0*/  @!P0 BRA `(.L_x_211) ;  /* 0x0000000000408947 */ /* 0x001fea0003800000 */
        /* <DEDUP_REMOVED lines=15> */
[----:B012---:R-:W-:Y:S05]  /*90b0*/  CALL.ABS.NOINC R2 ;  /* 0x0000000002007343 */ /* 0x007fea0003c00000 */
.L_x_211:
        /* <DEDUP_REMOVED lines=8> */
[----:B------:R2:W3:Y:S01]  /*9140*/  LDC.64 R2, c[0x4][R16] ;  /* 0x0100000010027b82 */ /* 0x0004e20000000a00 */
        /* <DEDUP_REMOVED lines=8> */
[----:B--2---:R-:W-:-:S07]  /*91d0*/  IMAD.MOV.U32 R13, RZ, RZ, RZ ;  /* 0x000000ffff0d7224 */ /* 0x004fce00078e00ff */
[----:B------:R-:W-:-:S07]  /*91e0*/  LEPC R20, `(.L_x_213) ;  /* 0x000000001014794e */ /* 0x000fce0000000000 */
[----:B01-3--:R-:W-:Y:S05]  /*91f0*/  CALL.ABS.NOINC R2 ;  /* 0x0000000002007343 */ /* 0x00bfea0003c00000 */
.L_x_213:
        /* <DEDUP_REMOVED lines=15> */
.L_x_212:
[----:B------:R-:W2:Y:S01]  /*92f0*/  LDL R2, [R1+0x20] ;  /* 0x0000200001027983 */ /* 0x000ea20000100800 */
[----:B------:R-:W-:-:S03]  /*9300*/  ULDC.64 UR4, c[0x0][0xaf0] ;  /* 0x0002bc0000047ab9 */ /* 0x000fc60000000a00 */
[----:B-1----:R-:W3:Y:S01]  /*9310*/  LDL R0, [R1+0x14] ;  /* 0x0000140001007983 */ /* 0x002ee20000100800 */
[----:B------:R-:W-:-:S04]  /*9320*/  ISETP.NE.U32.AND P0, PT, RZ, UR4, PT ;  /* 0x00000004ff007c0c */ /* 0x000fc8000bf05070 */
[----:B------:R-:W-:Y:S01]  /*9330*/  ISETP.NE.AND.EX P0, PT, RZ, UR5, PT, P0 ;  /* 0x00000005ff007c0c */ /* 0x000fe2000bf05300 */
[----:B--2---:R-:W-:-:S12]  /*9340*/  IMAD.MOV.U32 R16, RZ, RZ, R2 ;  /* 0x000000ffff107224 */ /* 0x004fd800078e0002 */
[----:B------:R-:W1:Y:S01]  /*9350*/  @P0 LDC.64 R2, c[0x0][0xaf0] ;  /* 0x0002bc00ff020b82 */ /* 0x000e620000000a00 */
[----:B---3--:R-:W-:Y:S02]  /*9360*/  IMAD.MOV.U32 R7, RZ, RZ, R0 ;  /* 0x000000ffff077224 */ /* 0x008fe400078e0000 */
[----:B-1----:R-:W-:-:S05]  /*9370*/  @P0 IMAD.WIDE R2, R0, 0x4, R2 ;  /* 0x0000000400020825 */ /* 0x002fca00078e0202 */
[----:B------:R1:W2:Y:S01]  /*9380*/  @P0 LDG.E R7, desc[UR46][R2.64] ;  /* 0x0000002e02070981 */ /* 0x0002a2000c1e1900 */
[----:B------:R-:W-:Y:S01]  /*9390*/  VIADD R9, R16, 0xffffffff ;  /* 0xffffffff10097836 */ /* 0x000fe20000000000 */
[----:B------:R-:W-:Y:S01]  /*93a0*/  UMOV UR4, 0xffffffff ;  /* 0xffffffff00047882 */ /* 0x000fe20000000000 */
[----:B------:R-:W-:Y:S01]  /*93b0*/  LOP3.LUT R18, R18, 0xfffffffe, RZ, 0xc0, !PT ;  /* 0xfffffffe12127812 */ /* 0x000fe200078ec0ff */
[----:B-1----:R-:W1:Y:S02]  /*93c0*/  LDC.64 R2, c[0x0][0x418] ;  /* 0x00010600ff027b82 */ /* 0x002e640000000a00 */
[----:B-1----:R-:W-:-:S04]  /*93d0*/  ISETP.NE.U32.AND P0, PT, R2, RZ, PT ;  /* 0x000000ff0200720c */ /* 0x002fc80003f05070 */
[----:B------:R-:W-:-:S13]  /*93e0*/  ISETP.NE.AND.EX P1, PT, R3, RZ, PT, P0 ;  /* 0x000000ff0300720c */ /* 0x000fda0003f25300 */
[----:B------:R-:W-:Y:S02]  /*93f0*/  @P1 LOP3.LUT R18, R18, 0x1, RZ, 0xfc, !PT ;  /* 0x0000000112121812 */ /* 0x000fe400078efcff */
[----:B--2---:R-:W-:Y:S01]  /*9400*/  SHF.R.S32.HI R8, RZ, 0x1f, R7 ;  /* 0x0000001fff087819 */ /* 0x004fe20000011407 */
[----:B------:R1:W-:Y:S01]  /*9410*/  STL [R1], R7 ;  /* 0x0000000701007387 */ /* 0x0003e20000100800 */
[----:B------:R-:W-:-:S03]  /*9420*/  SEL R16, R7, RZ, !P1 ;  /* 0x000000ff07107207 */ /* 0x000fc60004800000 */
[----:B------:R1:W-:Y:S04]  /*9430*/  STL [R1+0x1c], R9 ;  /* 0x00001c0901007387 */ /* 0x0003e80000100800 */
[----:B------:R1:W-:Y:S01]  /*9440*/  STL [R1+0xc], R8 ;  /* 0x00000c0801007387 */ /* 0x0003e20000100800 */
[----:B------:R-:W-:Y:S05]  /*9450*/  BRA.DIV UR4, `(.L_x_214) ;  /* 0x0000004604a87947 */ /* 0x000fea000b800000 */
[----:B------:R-:W2:Y:S02]  /*9460*/  S2R R0, SR_TID.X ;  /* 0x0000000000007919 */ /* 0x000ea40000002100 */
[----:B--2---:R-:W-:-:S04]  /*9470*/  SHF.R.U32.HI R0, RZ, 0x5, R0 ;  /* 0x00000005ff007819 */ /* 0x004fc80000011600 */
[----:B------:R-:W-:-:S05]  /*9480*/  LOP3.LUT R0, R0, 0x3, RZ, 0xc0, !PT ;  /* 0x0000000300007812 */ /* 0x000fca00078ec0ff */
[----:B------:R2:W3:Y:S02]  /*9490*/  SHFL.IDX PT, R14, R0, RZ, 0x1f ;  /* 0x00001fff000e7589 */ /* 0x0004e400000e0000 */
.L_x_307:
[----:B---3--:R-:W-:Y:S02]  /*94a0*/  ISETP.NE.AND P0, PT, R14, RZ, PT ;  /* 0x000000ff0e00720c */ /* 0x008fe40003f05270 */
[----:B------:R-:W-:Y:S02]  /*94b0*/  PLOP3.LUT P2, PT, PT, PT, PT, 0x8, 0x0 ;  /* 0x000000000000781c */ /* 0x000fe40003f4e170 */
[----:B------:R-:W-:-:S11]  /*94c0*/  LOP3.LUT R18, R18, 0xfffffffd, RZ, 0xc0, !PT ;  /* 0xfffffffd12127812 */ /* 0x000fd600078ec0ff */
[----:B------:R-:W-:Y:S01]  /*94d0*/  @P2 LOP3.LUT R18, R18, 0x2, RZ, 0xfc, !PT ;  /* 0x0000000212122812 */ /* 0x000fe200078efcff */
[----:B------:R-:W-:Y:S06]  /*94e0*/  @P0 BRA `(.L_x_215) ;  /* 0x0000000000f80947 */ /* 0x000fec0003800000 */
[----:B------:R-:W-:-:S03]  /*94f0*/  UMOV UR4, 0xffffffff ;  /* 0xffffffff00047882 */ /* 0x000fc60000000000 */
[----:B------:R-:W-:Y:S05]  /*9500*/  BRA.DIV UR4, `(.L_x_216) ;  /* 0x0000004604b07947 */ /* 0x000fea000b800000 */
[----:B------:R-:W-:-:S13]  /*9510*/  ELECT P6, URZ, PT ;  /* 0x00000000003f782f */ /* 0x000fda00038c0000 */
.L_x_310:
[----:B------:R-:W-:Y:S05]  /*9520*/  @!P6 BRA `(.L_x_215) ;  /* 0x0000000000e8e947 */ /* 0x000fea0003800000 */
[----:B------:R3:W-:Y:S01]  /*9530*/  STL [R1+0x4c], R9 ;  /* 0x00004c0901007387 */ /* 0x0007e20000100800 */
[----:B------:R-:W-:Y:S01]  /*9540*/  IMAD.MOV.U32 R16, RZ, RZ, R7 ;  /* 0x000000ffff107224 */ /* 0x000fe200078e0007 */
[----:B------:R-:W-:Y:S06]  /*9550*/  @!P1 BRA `(.L_x_217) ;  /* 0x00000000004c9947 */ /* 0x000fec0003800000 */
[----:B------:R-:W4:Y:S01]  /*9560*/  LDC R6, c[0x0][0x43c] ;  /* 0x00010f00ff067b82 */ /* 0x000f220000000800 */
[----:B--2---:R-:W-:Y:S01]  /*9570*/  IMAD.MOV.U32 R0, RZ, RZ, R9 ;  /* 0x000000ffff007224 */ /* 0x004fe200078e0009 */
[----:B------:R-:W-:Y:S01]  /*9580*/  ULDC.64 UR4, c[0x0][0x428] ;  /* 0x00010a0000047ab9 */ /* 0x000fe20000000a00 */
[----:B----4-:R-:W-:-:S13]  /*9590*/  ISETP.NE.AND P0, PT, R6, 0x1, PT ;  /* 0x000000010600780c */ /* 0x010fda0003f05270 */
[----:B------:R-:W2:Y:S02]  /*95a0*/  @P0 LDC.64 R4, c[0x0][0x440] ;  /* 0x00011000ff040b82 */ /* 0x000ea40000000a00 */
[----:B--2---:R-:W-:-:S05]  /*95b0*/  @P0 IMAD.HI.U32 R4, R9, R4, RZ ;  /* 0x0000000409040227 */ /* 0x004fca00078e00ff */
        /* <DEDUP_REMOVED lines=8> */
[----:B--2---:R-:W-:-:S04]  /*9640*/  IMAD R6, R8, UR4, RZ ;  /* 0x0000000408067c24 */ /* 0x004fc8000f8e02ff */
[----:B------:R-:W-:-:S04]  /*9650*/  IMAD R0, R7, UR5, R6 ;  /* 0x0000000507007c24 */ /* 0x000fc8000f8e0206 */
[----:B------:R-:W-:-:S05]  /*9660*/  IMAD.IADD R0, R5, 0x1, R0 ;  /* 0x0000000105007824 */ /* 0x000fca00078e0200 */
[----:B------:R-:W-:-:S05]  /*9670*/  LEA.HI.X R3, R4, R3, R0, 0x2, P0 ;  /* 0x0000000304037211 */ /* 0x000fca00000f1400 */
[----:B------:R4:W5:Y:S02]  /*9680*/  LDG.E R16, desc[UR46][R2.64] ;  /* 0x0000002e02107981 */ /* 0x000964000c1e1900 */
.L_x_217:
[----:B----4-:R-:W4:Y:S01]  /*9690*/  LDL R2, [R1+0x8] ;  /* 0x0000080001027983 */ /* 0x010f220000100800 */
[----:B--2---:R-:W-:Y:S02]  /*96a0*/  LEA R0, R19, UR37, 0x3 ;  /* 0x0000002513007c11 */ /* 0x004fe4000f8e18ff */
[----:B----4-:R-:W-:-:S04]  /*96b0*/  SHF.L.U32 R2, R2, 0x1f, RZ ;  /* 0x0000001f02027819 */ /* 0x010fc800000006ff */
[----:B------:R-:W2:Y:S02]  /*96c0*/  SYNCS.PHASECHK.TRANS64.TRYWAIT P0, [R0+URZ+0x32440], R2 ;  /* 0x03244002000075a7 */ /* 0x000ea4000800017f */
[----:B--2---:R-:W-:Y:S05]  /*96d0*/  @!P0 BRA `(.L_x_218) ;  /* 0x00000044005c8947 */ /* 0x004fea0003800000 */
.L_x_311:
[----:B------:R-:W4:Y:S02]  /*96e0*/  S2R R3, SR_TID.X ;  /* 0x0000000000037919 */ /* 0x000f240000002100 */
[----:B----4-:R-:W-:-:S04]  /*96f0*/  LOP3.LUT R3, R3, 0x7f, RZ, 0xc0, !PT ;  /* 0x0000007f03037812 */ /* 0x010fc800078ec0ff */
[----:B------:R-:W-:-:S13]  /*9700*/  ISETP.NE.AND P0, PT, R3, RZ, PT ;  /* 0x000000ff0300720c */ /* 0x000fda0003f05270 */
[----:B------:R-:W-:Y:S05]  /*9710*/  @P0 BRA `(.L_x_219) ;  /* 0x00000000001c0947 */ /* 0x000fea0003800000 */
[----:B------:R-:W4:Y:S01]  /*9720*/  S2R R3, SR_TID.X ;  /* 0x0000000000037919 */ /* 0x000f220000002100 */
[----:B--2---:R-:W-:-:S04]  /*9730*/  IMAD.MOV.U32 R2, RZ, RZ, 0x3000 ;  /* 0x00003000ff027424 */ /* 0x004fc800078e00ff */
[----:B------:R2:W-:Y:S01]  /*9740*/  SYNCS.ARRIVE.TRANS64 RZ, [R0+URZ+0x32430], R2 ;  /* 0x0324300200ff79a7 */ /* 0x0005e2000800003f */
[----:B----4-:R-:W-:-:S04]  /*9750*/  LOP3.LUT R3, R3, 0x1f, RZ, 0xc0, !PT ;  /* 0x0000001f03037812 */ /* 0x010fc800078ec0ff */
[----:B------:R-:W-:-:S13]  /*9760*/  ISETP.NE.AND P0, PT, R3, RZ, PT ;  /* 0x000000ff0300720c */ /* 0x000fda0003f05270 */
[----:B--2---:R-:W-:Y:S05]  /*9770*/  @!P0 BRA `(.L_x_219) ;  /* 0x0000000000048947 */ /* 0x004fea0003800000 */
[----:B------:R-:W-:Y:S01]  /*9780*/  BPT.TRAP 0x1 ;  /* 0x000000040000795c */ /* 0x000fe20000300000 */
.L_x_219:
[----:B--2---:R-:W2:Y:S01]  /*9790*/  LDL R2, [R1+0x4c] ;  /* 0x00004c0001027983 */ /* 0x004ea20000100800 */
        /* <DEDUP_REMOVED lines=8> */
[----:B------:R-:W-:Y:S01]  /*9820*/  UMOV UR10, URZ ;  /* 0x0000003f000a7c82 */ /* 0x000fe20008000000 */
[----:B------:R-:W-:-:S02]  /*9830*/  PLOP3.LUT P0, PT, PT, PT, PT, 0x80, 0x0 ;  /* 0x000000000000781c */ /* 0x000fc40003f0f070 */
[----:B------:R-:W-:Y:S02]  /*9840*/  LOP3.LUT R18, R18, 0xfffffffd, RZ, 0xc0, !PT ;  /* 0xfffffffd12127812 */ /* 0x000fe400078ec0ff */
[----:B------:R-:W-:Y:S02]  /*9850*/  UIMAD UR8, UR8, 0x3000, UR37 ;  /* 0x00003000080878a4 */ /* 0x000fe4000f8e0225 */
[----:B------:R-:W-:Y:S02]  /*9860*/  UIADD3 UR9, UR9, 0x32430, URZ ;  /* 0x0003243009097890 */ /* 0x000fe4000fffe03f */
[----:B------:R-:W-:-:S05]  /*9870*/  UIADD3 UR8, UR8, 0x1c400, URZ ;  /* 0x0001c40008087890 */ /* 0x000fca000fffe03f */
[----:B------:R-:W-:Y:S02]  /*9880*/  @P0 LOP3.LUT R18, R18, 0x2, RZ, 0xfc, !PT ;  /* 0x0000000212120812 */ /* 0x000fe400078efcff */
[----:B--2---:R-:W-:-:S13]  /*9890*/  R2UR UR11, R2 ;  /* 0x00000000020b72ca */ /* 0x004fda00000e0000 */
[----:B------:R-:W-:-:S09]  /*98a0*/  UIMAD UR11, UR11, 0x60, URZ ;  /* 0x000000600b0b78a4 */ /* 0x000fd2000f8e023f */
[----:B------:R4:W-:Y:S02]  /*98b0*/  UTMALDG.4D [UR8], [UR4], desc[UR6] ;  /* 0x00000608040075b4 */ /* 0x0009e40008019000 */
[----:B----4-:R-:W-:Y:S01]  /*98c0*/  NOP ;  /* 0x0000000000007918 */ /* 0x010fe20000000000 */
.L_x_215:
[----:B--2---:R-:W2:Y:S01]  /*98d0*/  LDL R0, [R1+0x14] ;  /* 0x0000140001007983 */ /* 0x004ea20000100800 */
[----:B------:R-:W-:Y:S05]  /*98e0*/  WARPSYNC.ALL ;  /* 0x0000000000007948 */ /* 0x000fea0003800000 */
[----:B------:R-:W-:Y:S01]  /*98f0*/  UIADD3 UR4, UR37, 0x18400, URZ ;  /* 0x0001840025047890 */ /* 0x000fe2000fffe03f */
[----:B------:R-:W-:-:S03]  /*9900*/  SHF.R.S32.HI R2, RZ, 0x1f, R17 ;  /* 0x0000001fff027819 */ /* 0x000fc60000011411 */
[----:B------:R-:W-:Y:S01]  /*9910*/  ULOP3.LUT UP0, URZ, UR4, 0x3ff, URZ, 0xc0, !UPT ;  /* 0x000003ff043f7892 */ /* 0x000fe2000f80c03f */
[----:B------:R-:W-:Y:S05]  /*9920*/  BAR.SYNC.DEFER_BLOCKING 0x8, 0x180 ;  /* 0x0206000000007b1d */ /* 0x000fea0000010000 */
[----:B------:R-:W-:Y:S02]  /*9930*/  PLOP3.LUT P0, PT, PT, PT, UP0, 0x80, 0x0 ;  /* 0x000000000000781c */ /* 0x000fe40003f0f008 */
[----:B--2---:R-:W-:-:S05]  /*9940*/  SHF.R.S32.HI R0, RZ, 0x1f, R0 ;  /* 0x0000001fff007819 */ /* 0x004fca0000011400 */
[----:B------:R2:W-:Y:S04]  /*9950*/  STL [R1+0x48], R0 ;  /* 0x0000480001007387 */ /* 0x0005e80000100800 */
[----:B------:R2:W-:Y:S02]  /*9960*/  STL [R1+0x40], R2 ;  /* 0x0000400201007387 */ /* 0x0005e40000100800 */
[----:B------:R-:W-:Y:S05]  /*9970*/  @!P0 BRA `(.L_x_220) ;  /* 0x0000000000408947 */ /* 0x000fea0003800000 */
[----:B--2---:R-:W-:Y:S01]  /*9980*/  MOV R2, 0x0 ;  /* 0x0000000000027802 */ /* 0x004fe20000000f00 */
[----:B------:R-:W-:Y:S01]  /*9990*/  ULDC.64 UR6, c[0x4][0x98] ;  /* 0x0100260000067ab9 */ /* 0x000fe20000000a00 */
[----:B------:R-:W-:Y:S01]  /*99a0*/  ULDC.64 UR8, c[0x4][0xa0] ;  /* 0x0100280000087ab9 */ /* 0x000fe20000000a00 */
[----:B------:R-:W-:Y:S01]  /*99b0*/  ULDC.64 UR4, c[0x4][0x20] ;  /* 0x0100080000047ab9 */ /* 0x000fe20000000a00 */
[----:B------:R-:W-:Y:S02]  /*99c0*/  IMAD.U32 R4, RZ, RZ, UR6 ;  /* 0x00000006ff047e24 */ /* 0x000fe4000f8e00ff */
[----:B------:R-:W2:Y:S01]  /*99d0*/  LDC.64 R2, c[0x4][R2] ;  /* 0x0100000002027b82 */ /* 0x000ea20000000a00 */
[----:B------:R-:W-:Y:S02]  /*99e0*/  IMAD.U32 R5, RZ, RZ, UR7 ;  /* 0x00000007ff057e24 */ /* 0x000fe4000f8e00ff */
[----:B------:R-:W-:Y:S02]  /*99f0*/  IMAD.U32 R6, RZ, RZ, UR8 ;  /* 0x00000008ff067e24 */ /* 0x000fe4000f8e00ff */
[----:B-1----:R-:W-:-:S02]  /*9a00*/  IMAD.U32 R7, RZ, RZ, UR9 ;  /* 0x00000009ff077e24 */ /* 0x002fc4000f8e00ff */
[----:B------:R-:W-:Y:S02]  /*9a10*/  IMAD.U32 R10, RZ, RZ, UR4 ;  /* 0x00000004ff0a7e24 */ /* 0x000fe4000f8e00ff */
[----:B------:R-:W-:Y:S02]  /*9a20*/  IMAD.U32 R11, RZ, RZ, UR5 ;  /* 0x00000005ff0b7e24 */ /* 0x000fe4000f8e00ff */
[----:B------:R-:W-:Y:S02]  /*9a30*/  IMAD.MOV.U32 R8, RZ, RZ, 0x70 ;  /* 0x00000070ff087424 */ /* 0x000fe400078e00ff */
[----:B------:R-:W-:Y:S02]  /*9a40*/  IMAD.MOV.U32 R12, RZ, RZ, 0x1 ;  /* 0x00000001ff0c7424 */ /* 0x000fe400078e00ff */
[----:B------:R-:W-:-:S07]  /*9a50*/  IMAD.MOV.U32 R13, RZ, RZ, RZ ;  /* 0x000000ffff0d7224 */ /* 0x000fce00078e00ff */
[----:B------:R-:W-:-:S07]  /*9a60*/  LEPC R20, `(.L_x_220) ;  /* 0x000000001014794e */ /* 0x000fce0000000000 */
[----:B0-23--:R-:W-:Y:S05]  /*9a70*/  CALL.ABS.NOINC R2 ;  /* 0x0000000002007343 */ /* 0x00dfea0003c00000 */
.L_x_220:
[----:B--2---:R-:W3:Y:S01]  /*9a80*/  LDL R2, [R1+0x40] ;  /* 0x0000400001027983 */ /* 0x004ee20000100800 */
[----:B------:R-:W2:Y:S01]  /*9a90*/  LDC R6, c[0x0][0x448] ;  /* 0x00011200ff067b82 */ /* 0x000ea20000000800 */
[----:B------:R-:W-:Y:S01]  /*9aa0*/  ULDC UR4, c[0x0][0xd38] ;  /* 0x00034e0000047ab9 */ /* 0x000fe20000000800 */
[----:B------:R-:W-:Y:S01]  /*9ab0*/  ULDC.64 UR6, c[0x0][0x280] ;  /* 0x0000a00000067ab9 */ /* 0x000fe20000000a00 */
[----:B------:R-:W4:Y:S04]  /*9ac0*/  LDL.LU R0, [R1+0x10] ;  /* 0x0000100001007983 */ /* 0x000f280000300800 */
[----:B------:R-:W4:Y:S04]  /*9ad0*/  LDL R4, [R1+0x24] ;  /* 0x0000240001047983 */ /* 0x000f280000100800 */
[----:B------:R-:W4:Y:S01]  /*9ae0*/  LDL R10, [R1+0x48] ;  /* 0x00004800010a7983 */ /* 0x000f220000100800 */
[----:B------:R-:W0:Y:S01]  /*9af0*/  S2R R3, SR_TID.X ;  /* 0x0000000000037919 */ /* 0x000e220000002100 */
[----:B------:R-:W0:Y:S02]  /*9b00*/  S2R R5, SR_TID.X ;  /* 0x0000000000057919 */ /* 0x000e240000002100 */
[----:B-1----:R-:W4:Y:S01]  /*9b10*/  LDL R8, [R1+0x14] ;  /* 0x0000140001087983 */ /* 0x002f220000100800 */
[----:B--2---:R-:W-:-:S02]  /*9b20*/  ISETP.NE.AND P0, PT, R6, 0x1, PT ;  /* 0x000000010600780c */ /* 0x004fc40003f05270 */
[----:B0-----:R-:W-:-:S04]  /*9b30*/  LOP3.LUT R3, R3, 0x7f, RZ, 0xc0, !PT ;  /* 0x0000007f03037812 */ /* 0x001fc800078ec0ff */
[----:B------:R-:W-:Y:S01]  /*9b40*/  SHF.R.U32.HI R7, RZ, 0x3, R3 ;  /* 0x00000003ff077819 */ /* 0x000fe20000011603 */
[----:B------:R-:W-:-:S06]  /*9b50*/  IMAD.SHL.U32 R5, R5, 0x10, RZ ;  /* 0x0000001005057824 */ /* 0x000fcc00078e00ff */
[----:B------:R-:W0:Y:S01]  /*9b60*/  @P0 LDC R3, c[0x0][0x450] ;  /* 0x00011400ff030b82 */ /* 0x000e220000000800 */
[----:B------:R-:W-:Y:S01]  /*9b70*/  LOP3.LUT R5, R7, 0x70, R5, 0xf8, !PT ;  /* 0x0000007007057812 */ /* 0x000fe200078ef805 */
[----:B---3--:R-:W-:-:S06]  /*9b80*/  IMAD.MOV.U32 R9, RZ, RZ, R2 ;  /* 0x000000ffff097224 */ /* 0x008fcc00078e0002 */
[----:B------:R-:W1:Y:S01]  /*9b90*/  @P0 LDC R2, c[0x0][0x44c] ;  /* 0x00011300ff020b82 */ /* 0x000e620000000800 */
[----:B----4-:R-:W-:-:S04]  /*9ba0*/  IMAD.MOV R0, RZ, RZ, -R0 ;  /* 0x000000ffff007224 */ /* 0x010fc800078e0a00 */
[----:B------:R-:W-:Y:S01]  /*9bb0*/  IMAD R0, R0, UR4, R4 ;  /* 0x0000000400007c24 */ /* 0x000fe2000f8e0204 */
[----:B------:R-:W-:-:S03]  /*9bc0*/  ULDC.64 UR4, c[0x0][0x2d8] ;  /* 0x0000b60000047ab9 */ /* 0x000fc60000000a00 */
[----:B------:R-:W-:-:S05]  /*9bd0*/  IMAD.SHL.U32 R4, R0, 0x80, RZ ;  /* 0x0000008000047824 */ /* 0x000fca00078e00ff */
[----:B------:R-:W-:Y:S01]  /*9be0*/  LOP3.LUT R7, R5, R4, RZ, 0xfc, !PT ;  /* 0x0000000405077212 */ /* 0x000fe200078efcff */
[----:B------:R-:W-:-:S04]  /*9bf0*/  IMAD R5, R9, UR4, RZ ;  /* 0x0000000409057c24 */ /* 0x000fc8000f8e02ff */
[----:B------:R-:W-:Y:S01]  /*9c00*/  IMAD.MOV.U32 R0, RZ, RZ, R7 ;  /* 0x000000ffff007224 */ /* 0x000fe200078e0007 */
[----:B------:R2:W-:Y:S01]  /*9c10*/  STL [R1+0x18], R7 ;  /* 0x0000180701007387 */ /* 0x0005e20000100800 */
[----:B------:R-:W-:Y:S02]  /*9c20*/  IMAD R5, R17, UR5, R5 ;  /* 0x0000000511057c24 */ /* 0x000fe4000f8e0205 */
[----:B-1----:R-:W-:-:S05]  /*9c30*/  @P0 IMAD.HI.U32 R2, R7, R2, RZ ;  /* 0x0000000207020227 */ /* 0x002fca00078e00ff */
[----:B0-----:R-:W-:Y:S01]  /*9c40*/  @P0 SHF.R.U32.HI R0, RZ, R3, R2 ;  /* 0x00000003ff000219 */ /* 0x001fe20000011602 */
[----:B------:R-:W-:Y:S01]  /*9c50*/  IMAD.WIDE.U32 R2, R17, UR4, RZ ;  /* 0x0000000411027c25 */ /* 0x000fe2000f8e00ff */
[----:B------:R-:W-:-:S03]  /*9c60*/  ULDC.64 UR4, c[0x0][0x2e0] ;  /* 0x0000b80000047ab9 */ /* 0x000fc60000000a00 */
[----:B------:R-:W-:Y:S02]  /*9c70*/  IMAD.IADD R3, R3, 0x1, R5 ;  /* 0x0000000103037824 */ /* 0x000fe400078e0205 */
[----:B------:R-:W-:Y:S02]  /*9c80*/  IMAD R5, R10, UR4, RZ ;  /* 0x000000040a057c24 */ /* 0x000fe4000f8e02ff */
[----:B------:R2:W5:Y:S01]  /*9c90*/  LDL R10, [R1+0x4] ;  /* 0x00000400010a7983 */ /* 0x0005620000100800 */
[----:B------:R-:W-:-:S04]  /*9ca0*/  IMAD.WIDE.U32 R2, R8, UR4, R2 ;  /* 0x0000000408027c25 */ /* 0x000fc8000f8e0002 */
[----:B------:R-:W-:Y:S01]  /*9cb0*/  IMAD R5, R8, UR5, R5 ;  /* 0x0000000508057c24 */ /* 0x000fe2000f8e0205 */
[----:B------:R-:W-:Y:S01]  /*9cc0*/  ULDC.64 UR4, c[0x0][0x2d0] ;  /* 0x0000b40000047ab9 */ /* 0x000fe20000000a00 */
[----:B------:R-:W0:Y:S02]  /*9cd0*/  S2R R8, SR_TID.X ;  /* 0x0000000000087919 */ /* 0x000e240000002100 */
[----:B------:R-:W-:Y:S01]  /*9ce0*/  IMAD.IADD R3, R3, 0x1, R5 ;  /* 0x0000000103037824 */ /* 0x000fe200078e0205 */
[----:B------:R-:W-:Y:S01]  /*9cf0*/  SHF.R.S32.HI R5, RZ, 0x1f, R0 ;  /* 0x0000001fff057819 */ /* 0x000fe20000011400 */
[----:B------:R-:W-:-:S04]  /*9d00*/  IMAD.WIDE.U32 R2, R0, UR4, R2 ;  /* 0x0000000400027c25 */ /* 0x000fc8000f8e0002 */
[----:B------:R-:W-:-:S04]  /*9d10*/  IMAD R5, R5, UR4, RZ ;  /* 0x0000000405057c24 */ /* 0x000fc8000f8e02ff */
[----:B------:R-:W-:Y:S01]  /*9d20*/  IMAD R5, R0, UR5, R5 ;  /* 0x0000000500057c24 */ /* 0x000fe2000f8e0205 */
[----:B------:R-:W-:Y:S01]  /*9d30*/  ULDC.64 UR4, c[0x0][0x2c8] ;  /* 0x0000b20000047ab9 */ /* 0x000fe20000000a00 */
[----:B------:R-:W-:Y:S02]  /*9d40*/  IMAD.MOV R0, RZ, RZ, -R0 ;  /* 0x000000ffff007224 */ /* 0x000fe400078e0a00 */
[----:B------:R-:W-:Y:S02]  /*9d50*/  IMAD.IADD R3, R3, 0x1, R5 ;  /* 0x0000000103037824 */ /* 0x000fe400078e0205 */
[----:B------:R-:W-:-:S05]  /*9d60*/  IMAD R0, R6, R0, R7 ;  /* 0x0000000006007224 */ /* 0x000fca00078e0207 */
[----:B------:R-:W-:Y:S01]  /*9d70*/  SHF.R.S32.HI R5, RZ, 0x1f, R0 ;  /* 0x0000001fff057819 */ /* 0x000fe20000011400 */
[----:B------:R-:W-:-:S04]  /*9d80*/  IMAD.WIDE.U32 R2, R0, UR4, R2 ;  /* 0x0000000400027c25 */ /* 0x000fc8000f8e0002 */
[----:B------:R-:W-:Y:S01]  /*9d90*/  IMAD R5, R5, UR4, RZ ;  /* 0x0000000405057c24 */ /* 0x000fe2000f8e02ff */
[----:B------:R-:W-:Y:S01]  /*9da0*/  ULDC UR4, c[0x0][0x2b8] ;  /* 0x0000ae0000047ab9 */ /* 0x000fe20000000800 */
[----:B0-----:R-:W-:Y:S02]  /*9db0*/  IMAD.SHL.U32 R8, R8, 0x8, RZ ;  /* 0x0000000808087824 */ /* 0x001fe400078e00ff */
[----:B------:R-:W-:-:S03]  /*9dc0*/  IMAD R5, R0, UR5, R5 ;  /* 0x0000000500057c24 */ /* 0x000fc6000f8e0205 */
[----:B------:R-:W-:Y:S01]  /*9dd0*/  LOP3.LUT R8, R8, 0x38, RZ, 0xc0, !PT ;  /* 0x0000003808087812 */ /* 0x000fe200078ec0ff */
[----:B------:R-:W-:Y:S01]  /*9de0*/  IMAD.IADD R5, R3, 0x1, R5 ;  /* 0x0000000103057824 */ /* 0x000fe200078e0205 */
[----:B------:R-:W-:Y:S02]  /*9df0*/  LEA R0, P1, R2, UR6, 0x1 ;  /* 0x0000000602007c11 */ /* 0x000fe4000f8208ff */
[----:B------:R-:W-:Y:S01]  /*9e00*/  ISETP.GE.AND P0, PT, R8, UR4, PT ;  /* 0x0000000408007c0c */ /* 0x000fe2000bf06270 */
[----:B------:R-:W-:Y:S01]  /*9e10*/  UMOV UR4, 0xffffffff ;  /* 0xffffffff00047882 */ /* 0x000fe20000000000 */
[----:B------:R-:W-:Y:S02]  /*9e20*/  LEA.HI.X R2, R2, UR7, R5, 0x1, P1 ;  /* 0x0000000702027c11 */ /* 0x000fe400088f0c05 */
[----:B--2---:R-:W-:Y:S09]  /*9e30*/  BRA.DIV UR4, `(.L_x_221) ;  /* 0x0000003e04987947 */ /* 0x004ff2000b800000 */
[----:B------:R-:W0:Y:S01]  /*9e40*/  S2R R5, SR_TID.X ;  /* 0x0000000000057919 */ /* 0x000e220000002100 */
[----:B------:R-:W-:Y:S02]  /*9e50*/  ULDC UR4, c[0x0][0x288] ;  /* 0x0000a20000047ab9 */ /* 0x000fe40000000800 */
[----:B------:R-:W-:Y:S01]  /*9e60*/  IMAD R3, R6, UR4, RZ ;  /* 0x0000000406037c24 */ /* 0x000fe2000f8e02ff */
[----:B------:R-:W1:Y:S01]  /*9e70*/  S2R R11, SR_TID.X ;  /* 0x00000000000b7919 */ /* 0x000e620000002100 */
[----:B------:R-:W-:Y:S04]  /*9e80*/  SHFL.IDX PT, R7, R2, RZ, 0x181f ;  /* 0x00181fff02077589 */ /* 0x000fe800000e0000 */
[----:B------:R-:W-:Y:S01]  /*9e90*/  SHFL.IDX PT, R6, R0, 0x1, 0x181f ;  /* 0x00381f0000067f89 */ /* 0x000fe200000e0000 */
[----:B0-----:R-:W-:-:S04]  /*9ea0*/  LOP3.LUT R5, R5, 0x7f, RZ, 0xc0, !PT ;  /* 0x0000007f05057812 */ /* 0x001fc800078ec0ff */
[----:B------:R-:W-:Y:S01]  /*9eb0*/  SHF.R.U32.HI R8, RZ, 0x3, R5 ;  /* 0x00000003ff087819 */ /* 0x000fe20000011605 */
[----:B-1----:R-:W-:Y:S01]  /*9ec0*/  IMAD.SHL.U32 R11, R11, 0x8, RZ ;  /* 0x000000080b0b7824 */ /* 0x002fe200078e00ff */
[----:B------:R-:W0:Y:S03]  /*9ed0*/  SHFL.IDX PT, R5, R0, RZ, 0x181f ;  /* 0x00181fff00057589 */ /* 0x000e2600000e0000 */
[----:B------:R-:W-:Y:S01]  /*9ee0*/  IMAD.IADD R12, R8, 0x1, R4 ;  /* 0x00000001080c7824 */ /* 0x000fe200078e0204 */
[----:B------:R-:W-:Y:S01]  /*9ef0*/  LOP3.LUT R11, R11, 0x38, RZ, 0xc0, !PT ;  /* 0x000000380b0b7812 */ /* 0x000fe200078ec0ff */
[----:B------:R-:W1:Y:S02]  /*9f00*/  SHFL.IDX PT, R8, R2, 0x1, 0x181f ;  /* 0x00381f0002087f89 */ /* 0x000e6400000e0000 */
[C---:B------:R-:W-:Y:S01]  /*9f10*/  VIADD R13, R12.reuse, 0x10 ;  /* 0x000000100c0d7836 */ /* 0x040fe20000000000 */
[CC--:B------:R-:W-:Y:S01]  /*9f20*/  ISETP.GE.AND P1, PT, R12.reuse, R3.reuse, PT ;  /* 0x000000030c00720c */ /* 0x0c0fe20003f26270 */
[----:B------:R-:W-:Y:S03]  /*9f30*/  STL [R1+0x10], R12 ;  /* 0x0000100c01007387 */ /* 0x000fe60000100800 */
[----:B------:R-:W-:Y:S01]  /*9f40*/  ISETP.GE.AND P2, PT, R13, R3, PT ;  /* 0x000000030d00720c */ /* 0x000fe20003f46270 */
[----:B------:R2:W-:Y:S02]  /*9f50*/  STL [R1+0x28], R13 ;  /* 0x0000280d01007387 */ /* 0x0005e40000100800 */
[----:B--2---:R-:W-:-:S06]  /*9f60*/  VIADD R13, R12, 0x20 ;  /* 0x000000200c0d7836 */ /* 0x004fcc0000000000 */
[----:B0-----:R-:W-:Y:S01]  /*9f70*/  @!P1 LEA R5, P3, R11, R5, 0x1 ;  /* 0x000000050b059211 */ /* 0x001fe200078608ff */
[----:B------:R-:W-:Y:S04]  /*9f80*/  STL [R1+0x2c], R13 ;  /* 0x00002c0d01007387 */ /* 0x000fe80000100800 */
[----:B------:R-:W-:Y:S02]  /*9f90*/  @!P1 IMAD.X R4, RZ, RZ, R7, P3 ;  /* 0x000000ffff049224 */ /* 0x000fe400018e0607 */
[----:B------:R-:W-:-:S03]  /*9fa0*/  VIADD R7, R12, 0x30 ;  /* 0x000000300c077836 */ /* 0x000fc60000000000 */
[-C--:B------:R-:W-:Y:S02]  /*9fb0*/  @!P1 LOP3.LUT R5, R5, R4.reuse, RZ, 0x3c, !PT ;  /* 0x0000000405059212 */ /* 0x080fe400078e3cff */
[----:B------:R-:W-:Y:S02]  /*9fc0*/  STL [R1+0x30], R7 ;  /* 0x0000300701007387 */ /* 0x000fe40000100800 */
[----:B------:R-:W-:-:S04]  /*9fd0*/  @!P1 LOP3.LUT R4, R5, R4, RZ, 0x3c, !PT ;  /* 0x0000000405049212 */ /* 0x000fc800078e3cff */
[----:B------:R-:W-:-:S05]  /*9fe0*/  @!P1 LOP3.LUT R5, R5, R4, RZ, 0x3c, !PT ;  /* 0x0000000405059212 */ /* 0x000fca00078e3cff */
[----:B-----5:R0:W-:Y:S02]  /*9ff0*/  @!P1 LDGSTS.E.BYPASS.LTC128B.128 [R10+0x18400], desc[UR46][R4.64], !P0 ;  /* 0x18400000040a9fae */ /* 0x0201e4000c101d6e */
[----:B0-----:R-:W-:Y:S02]  /*a000*/  @!P2 LEA R5, P1, R11, R6, 0x1 ;  /* 0x000000060b05a211 */ /* 0x001fe400078208ff */
[----:B------:R-:W-:Y:S03]  /*a010*/  SHFL.IDX PT, R6, R2, 0x2, 0x181f ;  /* 0x00581f0002067f89 */ /* 0x000fe600000e0000 */
[----:B-1----:R-:W-:Y:S01]  /*a020*/  @!P2 IMAD.X R4, RZ, RZ, R8, P1 ;  /* 0x000000ffff04a224 */ /* 0x002fe200008e0608 */
[----:B------:R-:W-:-:S04]  /*a030*/  ISETP.GE.AND P1, PT, R13, R3, PT ;  /* 0x000000030d00720c */ /* 0x000fc80003f26270 */
[----:B------:R-:W-:-:S04]  /*a040*/  @!P2 LOP3.LUT R5, R5, R4, RZ, 0x3c, !PT ;  /* 0x000000040505a212 */ /* 0x000fc800078e3cff */
[----:B------:R-:W-:-:S04]  /*a050*/  @!P2 LOP3.LUT R4, R5, R4, RZ, 0x3c, !PT ;  /* 0x000000040504a212 */ /* 0x000fc800078e3cff */
[----:B------:R-:W-:-:S05]  /*a060*/  @!P2 LOP3.LUT R5, R5, R4, RZ, 0x3c, !PT ;  /* 0x000000040505a212 */ /* 0x000fca00078e3cff */
[----:B------:R0:W-:Y:S04]  /*a070*/  @!P2 LDGSTS.E.BYPASS.LTC128B.128 [R10+0x18c00], desc[UR46][R4.64], !P0 ;  /* 0x18c00000040aafae */ /* 0x0001e8000c101d6e */
[----:B0-----:R-:W0:Y:S02]  /*a080*/  SHFL.IDX PT, R4, R0, 0x2, 0x181f ;  /* 0x00581f0000047f89 */ /* 0x001e2400000e0000 */
[----:B0-----:R-:W-:-:S05]  /*a090*/  @!P1 LEA R5, P2, R11, R4, 0x1 ;  /* 0x000000040b059211 */ /* 0x001fca00078408ff */
[----:B------:R-:W-:Y:S02]  /*a0a0*/  @!P1 IMAD.X R4, RZ, RZ, R6, P2 ;  /* 0x000000ffff049224 */ /* 0x000fe400010e0606 */
[----:B------:R-:W-:Y:S03]  /*a0b0*/  SHFL.IDX PT, R6, R2, 0x3, 0x181f ;  /* 0x00781f0002067f89 */ /* 0x000fe600000e0000 */
[----:B------:R-:W-:-:S04]  /*a0c0*/  @!P1 LOP3.LUT R5, R5, R4, RZ, 0x3c, !PT ;  /* 0x0000000405059212 */ /* 0x000fc800078e3cff */
[----:B------:R-:W-:-:S04]  /*a0d0*/  @!P1 LOP3.LUT R4, R5, R4, RZ, 0x3c, !PT ;  /* 0x0000000405049212 */ /* 0x000fc800078e3cff */
[----:B------:R-:W-:-:S05]  /*a0e0*/  @!P1 LOP3.LUT R5, R5, R4, RZ, 0x3c, !PT ;  /* 0x0000000405059212 */ /* 0x000fca00078e3cff */
[----:B------:R0:W-:Y:S01]  /*a0f0*/  @!P1 LDGSTS.E.BYPASS.LTC128B.128 [R10+0x19400], desc[UR46][R4.64], !P0 ;  /* 0x19400000040a9fae */ /* 0x0001e2000c101d6e */
[----:B------:R-:W-:Y:S01]  /*a100*/  ISETP.GE.AND P1, PT, R7, R3, PT ;  /* 0x000000030700720c */ /* 0x000fe20003f26270 */
[----:B------:R-:W-:-:S05]  /*a110*/  VIADD R7, R12, 0x40 ;  /* 0x000000400c077836 */ /* 0x000fca0000000000 */
[----:B------:R-:W-:Y:S04]  /*a120*/  STL [R1+0x34], R7 ;  /* 0x0000340701007387 */ /* 0x000fe80000100800 */
[----:B0-----:R-:W0:Y:S03]  /*a130*/  SHFL.IDX PT, R4, R0, 0x3, 0x181f ;  /* 0x00781f0000047f89 */ /* 0x001e2600000e0000 */
        /* <DEDUP_REMOVED lines=29> */
[----:B------:R-:W-:-:S03]  /*a310*/  ISETP.GE.AND P1, PT, R7, R3, PT ;  /* 0x000000030700720c */ /* 0x000fc60003f26270 */
[----:B0-----:R-:W0:Y:S04]  /*a320*/  SHFL.IDX PT, R4, R0, 0x6, 0x181f ;  /* 0x00d81f0000047f89 */ /* 0x001e2800000e0000 */
[----:B------:R-:W1:Y:S06]  /*a330*/  SHFL.IDX PT, R0, R0, 0x7, 0x181f ;  /* 0x00f81f0000007f89 */ /* 0x000e6c00000e0000 */
[----:B0-----:R-:W-:-:S05]  /*a340*/  @!P1 LEA R5, P2, R11, R4, 0x1 ;  /* 0x000000040b059211 */ /* 0x001fca00078408ff */
[----:B------:R-:W-:-:S05]  /*a350*/  @!P1 IMAD.X R4, RZ, RZ, R6, P2 ;  /* 0x000000ffff049224 */ /* 0x000fca00010e0606 */
[----:B------:R-:W-:-:S04]  /*a360*/  @!P1 LOP3.LUT R5, R5, R4, RZ, 0x3c, !PT ;  /* 0x0000000405059212 */ /* 0x000fc800078e3cff */
[----:B------:R-:W-:-:S04]  /*a370*/  @!P1 LOP3.LUT R4, R5, R4, RZ, 0x3c, !PT ;  /* 0x0000000405049212 */ /* 0x000fc800078e3cff */
[----:B------:R-:W-:-:S05]  /*a380*/  @!P1 LOP3.LUT R5, R5, R4, RZ, 0x3c, !PT ;  /* 0x0000000405059212 */ /* 0x000fca00078e3cff */
[----:B------:R0:W-:Y:S04]  /*a390*/  @!P1 LDGSTS.E.BYPASS.LTC128B.128 [R10+0x1b400], desc[UR46][R4.64], !P0 ;  /* 0x1b400000040a9fae */ /* 0x0001e8000c101d6e */
[----:B01----:R0:W2:Y:S02]  /*a3a0*/  SHFL.IDX PT, R4, R2, 0x7, 0x181f ;  /* 0x00f81f0002047f89 */ /* 0x0030a400000e0000 */
.L_x_328:
[----:B------:R-:W3:Y:S01]  /*a3b0*/  LDL R5, [R1+0x10] ;  /* 0x0000100001057983 */ /* 0x000ee20000100800 */
[----:B0-----:R-:W0:Y:S02]  /*a3c0*/  S2R R2, SR_TID.X ;  /* 0x0000000000027919 */ /* 0x001e240000002100 */
[----:B0-----:R-:W-:-:S05]  /*a3d0*/  IMAD.SHL.U32 R2, R2, 0x8, RZ ;  /* 0x0000000802027824 */ /* 0x001fca00078e00ff */
[----:B------:R-:W-:Y:S01]  /*a3e0*/  LOP3.LUT R2, R2, 0x38, RZ, 0xc0, !PT ;  /* 0x0000003802027812 */ /* 0x000fe200078ec0ff */
[----:B---3--:R-:W-:-:S05]  /*a3f0*/  VIADD R5, R5, 0x70 ;  /* 0x0000007005057836 */ /* 0x008fca0000000000 */
[----:B------:R-:W-:Y:S01]  /*a400*/  ISETP.GE.AND P1, PT, R5, R3, PT ;  /* 0x000000030500720c */ /* 0x000fe20003f26270 */
[----:B------:R0:W-:-:S12]  /*a410*/  STL [R1+0x50], R5 ;  /* 0x0000500501007387 */ /* 0x0001d80000100800 */
[----:B------:R-:W-:-:S05]  /*a420*/  @!P1 LEA R2, P2, R2, R0, 0x1 ;  /* 0x0000000002029211 */ /* 0x000fca00078408ff */
[----:B--2---:R-:W-:-:S05]  /*a430*/  @!P1 IMAD.X R3, RZ, RZ, R4, P2 ;  /* 0x000000ffff039224 */ /* 0x004fca00010e0604 */
[----:B------:R-:W-:Y:S01]  /*a440*/  @!PT LDS RZ, [RZ] ;  /* 0x00000000fffff984 */ /* 0x000fe20000000800 */
[----:B------:R-:W-:Y:S01]  /*a450*/  @!PT LDS RZ, [RZ] ;  /* 0x00000000fffff984 */ /* 0x000fe20000000800 */
[----:B------:R-:W-:Y:S01]  /*a460*/  @!PT LDS RZ, [RZ] ;  /* 0x00000000fffff984 */ /* 0x000fe20000000800 */
[----:B------:R1:W-:Y:S01]  /*a470*/  @!P1 LDGSTS.E.BYPASS.LTC128B.128 [R10+0x1bc00], desc[UR46][R2.64], !P0 ;  /* 0x1bc00000020a9fae */ /* 0x0003e2000c101d6e */
[----:B------:R-:W-:Y:S01]  /*a480*/  NOP ;  /* 0x0000000000007918 */ /* 0x000fe20000000000 */
[----:B------:R-:W-:Y:S02]  /*a490*/  SYNCS.ARRIVE.TRANS64.RED.A0T1 RZ, [UR37+0x32400], RZ ;  /* 0x032400ffffff79a7 */ /* 0x000fe40008200425 */
[----:B------:R-:W-:Y:S01]  /*a4a0*/  ARRIVES.LDGSTSBAR.64.TRANSCNT [UR37+0x32400] ;  /* 0x03240000ff0079b0 */ /* 0x000fe20008000aa5 */
[----:B------:R-:W-:Y:S01]  /*a4b0*/  NOP ;  /* 0x0000000000007918 */ /* 0x000fe20000000000 */
[----:B------:R-:W-:Y:S01]  /*a4c0*/  ULDC.64 UR6, c[0x0][0x3d8] ;  /* 0x0000f60000067ab9 */ /* 0x000fe20000000a00 */
[----:B------:R-:W-:Y:S01]  /*a4d0*/  UIADD3 UR4, UR37, 0x22400, URZ ;  /* 0x0002240025047890 */ /* 0x000fe2000fffe03f */
[----:B------:R-:W-:Y:S01]  /*a4e0*/  IMAD R0, R9, UR6, RZ ;  /* 0x0000000609007c24 */ /* 0x000fe2000f8e02ff */
[----:B------:R-:W-:Y:S01]  /*a4f0*/  SYNCS.ARRIVE.TRANS64.A1T0 RZ, [UR37+0x32400], RZ ;  /* 0x032400ffffff79a7 */ /* 0x000fe20008100025 */
[----:B-1----:R-:W-:Y:S01]  /*a500*/  IMAD.WIDE.U32 R2, R17, UR6, RZ ;  /* 0x0000000611027c25 */ /* 0x002fe2000f8e00ff */
[----:B------:R-:W-:-:S03]  /*a510*/  ULOP3.LUT UP0, URZ, UR4, 0x3ff, URZ, 0xc0, !UPT ;  /* 0x000003ff043f7892 */ /* 0x000fc6000f80c03f */
[----:B------:R-:W-:Y:S01]  /*a520*/  IMAD R0, R17, UR7, R0 ;  /* 0x0000000711007c24 */ /* 0x000fe2000f8e0200 */
[----:B------:R0:W-:Y:S02]  /*a530*/  STL.64 [R1+0x40], R2 ;  /* 0x0000400201007387 */ /* 0x0001e40000100a00 */
[----:B------:R-:W-:Y:S01]  /*a540*/  PLOP3.LUT P0, PT, PT, PT, UP0, 0x80, 0x0 ;  /* 0x000000000000781c */ /* 0x000fe20003f0f008 */
[----:B------:R-:W-:-:S05]  /*a550*/  IMAD.IADD R0, R3, 0x1, R0 ;  /* 0x0000000103007824 */ /* 0x000fca00078e0200 */
[----:B------:R0:W-:Y:S07]  /*a560*/  STL [R1+0x54], R0 ;  /* 0x0000540001007387 */ /* 0x0001ee0000100800 */
[----:B------:R-:W-:Y:S05]  /*a570*/  @!P0 BRA `(.L_x_222) ;  /* 0x0000000000408947 */ /* 0x000fea0003800000 */
[----:B0-----:R-:W-:Y:S01]  /*a580*/  MOV R2, 0x0 ;  /* 0x0000000000027802 */ /* 0x001fe20000000f00 */
[----:B------:R-:W-:Y:S01]  /*a590*/  ULDC.64 UR6, c[0x4][0x98] ;  /* 0x0100260000067ab9 */ /* 0x000fe20000000a00 */
[----:B------:R-:W-:Y:S01]  /*a5a0*/  ULDC.64 UR8, c[0x4][0xa0] ;  /* 0x0100280000087ab9 */ /* 0x000fe20000000a00 */
[----:B------:R-:W-:Y:S01]  /*a5b0*/  ULDC.64 UR4, c[0x4][0x28] ;  /* 0x01000a0000047ab9 */ /* 0x000fe20000000a00 */
[----:B------:R-:W-:Y:S02]  /*a5c0*/  IMAD.U32 R4, RZ, RZ, UR6 ;  /* 0x00000006ff047e24 */ /* 0x000fe4000f8e00ff */
        /* <DEDUP_REMOVED lines=11> */
.L_x_222:
[----:B0-----:R-:W2:Y:S01]  /*a680*/  LDL.LU R5, [R1+0x54] ;  /* 0x0000540001057983 */ /* 0x001ea20000300800 */
[----:B------:R-:W0:Y:S01]  /*a690*/  LDC R6, c[0x0][0x448] ;  /* 0x00011200ff067b82 */ /* 0x000e220000000800 */
[----:B------:R-:W-:Y:S01]  /*a6a0*/  ULDC.64 UR4, c[0x0][0x3e0] ;  /* 0x0000f80000047ab9 */ /* 0x000fe20000000a00 */
[----:B------:R-:W-:Y:S01]  /*a6b0*/  ULDC.64 UR6, c[0x0][0x390] ;  /* 0x0000e40000067ab9 */ /* 0x000fe20000000a00 */
[----:B------:R-:W2:Y:S04]  /*a6c0*/  LDL.LU.64 R2, [R1+0x40] ;  /* 0x0000400001027983 */ /* 0x000ea80000300a00 */
[----:B------:R-:W3:Y:S04]  /*a6d0*/  LDL.LU R0, [R1+0x48] ;  /* 0x0000480001007983 */ /* 0x000ee80000300800 */
[----:B------:R-:W4:Y:S04]  /*a6e0*/  LDL.LU R4, [R1+0x14] ;  /* 0x0000140001047983 */ /* 0x000f280000300800 */
[----:B------:R-:W5:Y:S01]  /*a6f0*/  LDL.LU R7, [R1+0x18] ;  /* 0x0000180001077983 */ /* 0x000f620000300800 */
[----:B------:R-:W1:Y:S01]  /*a700*/  S2R R8, SR_TID.X ;  /* 0x0000000000087919 */ /* 0x000e620000002100 */
[----:B0-----:R-:W-:Y:S01]  /*a710*/  ISETP.NE.AND P0, PT, R6, 0x1, PT ;  /* 0x000000010600780c */ /* 0x001fe20003f05270 */
[----:B-1----:R-:W-:-:S05]  /*a720*/  IMAD.SHL.U32 R8, R8, 0x8, RZ ;  /* 0x0000000808087824 */ /* 0x002fca00078e00ff */
[----:B------:R-:W-:Y:S01]  /*a730*/  LOP3.LUT R8, R8, 0x38, RZ, 0xc0, !PT ;  /* 0x0000003808087812 */ /* 0x000fe200078ec0ff */
[----:B--2---:R-:W-:-:S06]  /*a740*/  IMAD.MOV.U32 R3, RZ, RZ, R5 ;  /* 0x000000ffff037224 */ /* 0x004fcc00078e0005 */
[----:B------:R-:W0:Y:S01]  /*a750*/  @P0 LDC R5, c[0x0][0x450] ;  /* 0x00011400ff050b82 */ /* 0x000e220000000800 */
[----:B---3--:R-:W-:-:S04]  /*a760*/  IMAD R0, R0, UR4, RZ ;  /* 0x0000000400007c24 */ /* 0x008fc8000f8e02ff */
[C---:B----4-:R-:W-:Y:S02]  /*a770*/  IMAD R0, R4.reuse, UR5, R0 ;  /* 0x0000000504007c24 */ /* 0x050fe4000f8e0200 */
[----:B------:R-:W-:Y:S01]  /*a780*/  IMAD.WIDE.U32 R2, R4, UR4, R2 ;  /* 0x0000000404027c25 */ /* 0x000fe2000f8e0002 */
[----:B------:R-:W-:-:S03]  /*a790*/  ULDC.64 UR4, c[0x0][0x3d0] ;  /* 0x0000f40000047ab9 */ /* 0x000fc60000000a00 */
[----:B------:R-:W-:Y:S02]  /*a7a0*/  IMAD.IADD R3, R3, 0x1, R0 ;  /* 0x0000000103037824 */ /* 0x000fe400078e0200 */
[----:B------:R-:W1:Y:S01]  /*a7b0*/  @P0 LDC R0, c[0x0][0x44c] ;  /* 0x00011300ff000b82 */ /* 0x000e620000000800 */
[----:B-----5:R-:W-:Y:S02]  /*a7c0*/  IMAD.MOV.U32 R4, RZ, RZ, R7 ;  /* 0x000000ffff047224 */ /* 0x020fe400078e0007 */
[----:B-1----:R-:W-:-:S05]  /*a7d0*/  @P0 IMAD.HI.U32 R0, R7, R0, RZ ;  /* 0x0000000007000227 */ /* 0x002fca00078e00ff */
[----:B0-----:R-:W-:-:S04]  /*a7e0*/  @P0 SHF.R.U32.HI R4, RZ, R5, R0 ;  /* 0x00000005ff040219 */ /* 0x001fc80000011600 */
[--C-:B------:R-:W-:Y:S01]  /*a7f0*/  SHF.R.S32.HI R5, RZ, 0x1f, R4.reuse ;  /* 0x0000001fff057819 */ /* 0x100fe20000011404 */
[----:B------:R-:W-:Y:S02]  /*a800*/  IMAD.MOV R0, RZ, RZ, -R4 ;  /* 0x000000ffff007224 */ /* 0x000fe400078e0a04 */
[----:B------:R-:W-:-:S04]  /*a810*/  IMAD.WIDE.U32 R2, R4, UR4, R2 ;  /* 0x0000000404027c25 */ /* 0x000fc8000f8e0002 */
[----:B------:R-:W-:Y:S02]  /*a820*/  IMAD R0, R6, R0, R7 ;  /* 0x0000000006007224 */ /* 0x000fe400078e0207 */
[----:B------:R-:W0:Y:S01]  /*a830*/  S2R R7, SR_TID.X ;  /* 0x0000000000077919 */ /* 0x000e220000002100 */
[----:B------:R-:W-:-:S04]  /*a840*/  IMAD R5, R5, UR4, RZ ;  /* 0x0000000405057c24 */ /* 0x000fc8000f8e02ff */
[----:B------:R-:W-:Y:S01]  /*a850*/  IMAD R4, R4, UR5, R5 ;  /* 0x0000000504047c24 */ /* 0x000fe2000f8e0205 */
[----:B------:R-:W-:-:S03]  /*a860*/  ULDC.64 UR4, c[0x0][0x3c8] ;  /* 0x0000f20000047ab9 */ /* 0x000fc60000000a00 */
[----:B------:R-:W-:Y:S01]  /*a870*/  IMAD.IADD R3, R3, 0x1, R4 ;  /* 0x0000000103037824 */ /* 0x000fe200078e0204 */
[----:B------:R-:W-:Y:S01]  /*a880*/  SHF.R.S32.HI R4, RZ, 0x1f, R0 ;  /* 0x0000001fff047819 */ /* 0x000fe20000011400 */
[----:B------:R-:W-:-:S04]  /*a890*/  IMAD.WIDE.U32 R2, R0, UR4, R2 ;  /* 0x0000000400027c25 */ /* 0x000fc8000f8e0002 */
[----:B------:R-:W-:Y:S01]  /*a8a0*/  IMAD R4, R4, UR4, RZ ;  /* 0x0000000404047c24 */ /* 0x000fe2000f8e02ff */
[----:B------:R-:W-:Y:S01]  /*a8b0*/  ULDC UR4, c[0x0][0x3b8] ;  /* 0x0000ee0000047ab9 */ /* 0x000fe20000000800 */
[----:B------:R-:W-:Y:S02]  /*a8c0*/  LEA R5, P4, R2, UR6, 0x1 ;  /* 0x0000000602057c11 */ /* 0x000fe4000f8808ff */
[----:B------:R-:W-:Y:S01]  /*a8d0*/  IMAD R0, R0, UR5, R4 ;  /* 0x0000000500007c24 */ /* 0x000fe2000f8e0204 */
[----:B------:R-:W-:-:S03]  /*a8e0*/  ISETP.GE.AND P0, PT, R8, UR4, PT ;  /* 0x0000000408007c0c */ /* 0x000fc6000bf06270 */
[----:B------:R-:W-:-:S05]  /*a8f0*/  IMAD.IADD R0, R3, 0x1, R0 ;  /* 0x0000000103007824 */ /* 0x000fca00078e0200 */
[----:B------:R-:W-:Y:S01]  /*a900*/  LEA.HI.X R4, R2, UR7, R0, 0x1, P4 ;  /* 0x0000000702047c11 */ /* 0x000fe2000a0f0c00 */
[----:B0-----:R-:W-:-:S05]  /*a910*/  IMAD.SHL.U32 R7, R7, 0x8, RZ ;  /* 0x0000000807077824 */ /* 0x001fca00078e00ff */
[----:B------:R-:W-:-:S04]  /*a920*/  LOP3.LUT R7, R7, 0x38, RZ, 0xc0, !PT ;  /* 0x0000003807077812 */ /* 0x000fc800078ec0ff */
[C---:B------:R-:W-:Y:S02]  /*a930*/  LOP3.LUT R10, R7.reuse, 0x40, RZ, 0xfc, !PT ;  /* 0x00000040070a7812 */ /* 0x040fe400078efcff */
[C---:B------:R-:W-:Y:S02]  /*a940*/  LOP3.LUT R9, R7.reuse, 0x80, RZ, 0xfc, !PT ;  /* 0x0000008007097812 */ /* 0x040fe400078efcff */
[----:B------:R-:W-:Y:S02]  /*a950*/  LOP3.LUT R7, R7, 0xc0, RZ, 0xfc, !PT ;  /* 0x000000c007077812 */ /* 0x000fe400078efcff */
[----:B------:R-:W-:Y:S02]  /*a960*/  ISETP.GE.AND P1, PT, R10, UR4, PT ;  /* 0x000000040a007c0c */ /* 0x000fe4000bf26270 */
[----:B------:R-:W-:Y:S02]  /*a970*/  ISETP.GE.AND P2, PT, R9, UR4, PT ;  /* 0x0000000409007c0c */ /* 0x000fe4000bf46270 */
[----:B------:R-:W-:Y:S01]  /*a980*/  ISETP.GE.AND P3, PT, R7, UR4, PT ;  /* 0x0000000407007c0c */ /* 0x000fe2000bf66270 */
[----:B------:R-:W-:-:S03]  /*a990*/  UMOV UR4, 0xffffffff ;  /* 0xffffffff00047882 */ /* 0x000fc60000000000 */
[----:B------:R-:W-:Y:S09]  /*a9a0*/  BRA.DIV UR4, `(.L_x_223) ;  /* 0x0000003e04a07947 */ /* 0x000ff2000b800000 */
[----:B------:R-:W2:Y:S01]  /*a9b0*/  LDL.LU R3, [R1+0x10] ;  /* 0x0000100001037983 */ /* 0x000ea20000300800 */
[----:B------:R-:W-:-:S03]  /*a9c0*/  ULDC UR4, c[0x0][0x288] ;  /* 0x0000a20000047ab9 */ /* 0x000fc60000000800 */
[----:B------:R-:W3:Y:S04]  /*a9d0*/  LDL.LU R9, [R1+0x28] ;  /* 0x0000280001097983 */ /* 0x000ee80000300800 */
[----:B------:R-:W4:Y:S04]  /*a9e0*/  LDL.LU R10, [R1+0x2c] ;  /* 0x00002c00010a7983 */ /* 0x000f280000300800 */
[----:B------:R-:W5:Y:S01]  /*a9f0*/  LDL R7, [R1+0x4] ;  /* 0x0000040001077983 */ /* 0x000f620000100800 */
[----:B------:R-:W-:-:S03]  /*aa00*/  IMAD R0, R6, UR4, RZ ;  /* 0x0000000406007c24 */ /* 0x000fc6000f8e02ff */
[----:B------:R-:W-:Y:S04]  /*aa10*/  SHFL.IDX PT, R2, R4, RZ, 0x181f ;  /* 0x00181fff04027589 */ /* 0x000fe800000e0000 */
[----:B------:R-:W-:Y:S01]  /*aa20*/  SHFL.IDX PT, R6, R4, 0x1, 0x181f ;  /* 0x00381f0004067f89 */ /* 0x000fe200000e0000 */
[-C--:B--2---:R-:W-:Y:S02]  /*aa30*/  ISETP.GE.AND P5, PT, R3, R0.reuse, PT ;  /* 0x000000000300720c */ /* 0x084fe40003fa6270 */
[----:B---3--:R-:W-:Y:S02]  /*aa40*/  ISETP.GE.AND P4, PT, R9, R0, PT ;  /* 0x000000000900720c */ /* 0x008fe40003f86270 */
[----:B------:R-:W2:Y:S04]  /*aa50*/  LDL.LU R9, [R1+0x30] ;  /* 0x0000300001097983 */ /* 0x000ea80000300800 */
[----:B------:R-:W0:Y:S04]  /*aa60*/  SHFL.IDX PT, R3, R5, RZ, 0x181f ;  /* 0x00181fff05037589 */ /* 0x000e2800000e0000 */
[----:B------:R-:W3:Y:S01]  /*aa70*/  LDL.LU R11, [R1+0x34] ;  /* 0x00003400010b7983 */ /* 0x000ee20000300800 */
[----:B0-----:R-:W-:-:S05]  /*aa80*/  @!P5 LEA R3, P6, R8, R3, 0x1 ;  /* 0x000000030803d211 */ /* 0x001fca00078c08ff */
[----:B------:R-:W-:-:S05]  /*aa90*/  @!P5 IMAD.X R2, RZ, RZ, R2, P6 ;  /* 0x000000ffff02d224 */ /* 0x000fca00030e0602 */
[----:B------:R-:W-:-:S04]  /*aaa0*/  @!P5 LOP3.LUT R3, R3, R2, RZ, 0x3c, !PT ;  /* 0x000000020303d212 */ /* 0x000fc800078e3cff */
[----:B------:R-:W-:-:S04]  /*aab0*/  @!P5 LOP3.LUT R2, R3, R2, RZ, 0x3c, !PT ;  /* 0x000000020302d212 */ /* 0x000fc800078e3cff */
[----:B------:R-:W-:-:S05]  /*aac0*/  @!P5 LOP3.LUT R3, R3, R2, RZ, 0x3c, !PT ;  /* 0x000000020303d212 */ /* 0x000fca00078e3cff */
[----:B-----5:R-:W-:Y:S04]  /*aad0*/  @!P5 LDGSTS.E.BYPASS.LTC128B.128 [R7+0x22400], desc[UR46][R2.64], !P0 ;  /* 0x224000000207dfae */ /* 0x020fe8000c101d6e */
[----:B------:R-:W-:Y:S04]  /*aae0*/  @!P5 LDGSTS.E.BYPASS.LTC128B.128 [R7+0x26400], desc[UR46][R2.64+0x80], !P1 ;  /* 0x264000800207dfae */ /* 0x000fe8000c901d6e */
[----:B------:R-:W-:Y:S04]  /*aaf0*/  @!P5 LDGSTS.E.BYPASS.LTC128B.128 [R7+0x2a400], desc[UR46][R2.64+0x100], !P2 ;  /* 0x2a4001000207dfae */ /* 0x000fe8000d101d6e */
[----:B------:R0:W-:Y:S04]  /*ab00*/  @!P5 LDGSTS.E.BYPASS.LTC128B.128 [R7+0x2e400], desc[UR46][R2.64+0x180], !P3 ;  /* 0x2e4001800207dfae */ /* 0x0001e8000d901d6e */
[----:B0-----:R-:W0:Y:S02]  /*ab10*/  SHFL.IDX PT, R2, R5, 0x1, 0x181f ;  /* 0x00381f0005027f89 */ /* 0x001e2400000e0000 */
[----:B0-----:R-:W-:-:S05]  /*ab20*/  @!P4 LEA R2, P6, R8, R2, 0x1 ;  /* 0x000000020802c211 */ /* 0x001fca00078c08ff */
[----:B------:R-:W-:-:S05]  /*ab30*/  @!P4 IMAD.X R3, RZ, RZ, R6, P6 ;  /* 0x000000ffff03c224 */ /* 0x000fca00030e0606 */
[----:B------:R-:W-:Y:S04]  /*ab40*/  @!P4 LDGSTS.E.BYPASS.LTC128B.128 [R7+0x22c00], desc[UR46][R2.64], !P0 ;  /* 0x22c000000207cfae */ /* 0x000fe8000c101d6e */
[----:B------:R-:W-:Y:S04]  /*ab50*/  @!P4 LDGSTS.E.BYPASS.LTC128B.128 [R7+0x26c00], desc[UR46][R2.64+0x80], !P1 ;  /* 0x26c000800207cfae */ /* 0x000fe8000c901d6e */
[----:B------:R-:W-:Y:S04]  /*ab60*/  @!P4 LDGSTS.E.BYPASS.LTC128B.128 [R7+0x2ac00], desc[UR46][R2.64+0x100], !P2 ;  /* 0x2ac001000207cfae */ /* 0x000fe8000d101d6e */
[----:B------:R0:W-:Y:S01]  /*ab70*/  @!P4 LDGSTS.E.BYPASS.LTC128B.128 [R7+0x2ec00], desc[UR46][R2.64+0x180], !P3 ;  /* 0x2ec001800207cfae */ /* 0x0001e2000d901d6e */
[----:B----4-:R-:W-:-:S03]  /*ab80*/  ISETP.GE.AND P4, PT, R10, R0, PT ;  /* 0x000000000a00720c */ /* 0x010fc60003f86270 */
[----:B------:R-:W4:Y:S04]  /*ab90*/  LDL.LU R10, [R1+0x38] ;  /* 0x00003800010a7983 */ /* 0x000f280000300800 */
[----:B------:R-:W-:Y:S04]  /*aba0*/  SHFL.IDX PT, R6, R4, 0x2, 0x181f ;  /* 0x00581f0004067f89 */ /* 0x000fe800000e0000 */
[----:B0-----:R-:W0:Y:S02]  /*abb0*/  SHFL.IDX PT, R2, R5, 0x2, 0x181f ;  /* 0x00581f0005027f89 */ /* 0x001e2400000e0000 */
[----:B0-----:R-:W-:-:S05]  /*abc0*/  @!P4 LEA R2, P6, R8, R2, 0x1 ;  /* 0x000000020802c211 */ /* 0x001fca00078c08ff */
[----:B------:R-:W-:-:S05]  /*abd0*/  @!P4 IMAD.X R3, RZ, RZ, R6, P6 ;  /* 0x000000ffff03c224 */ /* 0x000fca00030e0606 */
[----:B------:R-:W-:Y:S04]  /*abe0*/  @!P4 LDGSTS.E.BYPASS.LTC128B.128 [R7+0x23400], desc[UR46][R2.64], !P0 ;  /* 0x234000000207cfae */ /* 0x000fe8000c101d6e */
[----:B------:R-:W-:Y:S04]  /*abf0*/  @!P4 LDGSTS.E.BYPASS.LTC128B.128 [R7+0x27400], desc[UR46][R2.64+0x80], !P1 ;  /* 0x274000800207cfae */ /* 0x000fe8000c901d6e */
[----:B------:R-:W-:Y:S04]  /*ac00*/  @!P4 LDGSTS.E.BYPASS.LTC128B.128 [R7+0x2b400], desc[UR46][R2.64+0x100], !P2 ;  /* 0x2b4001000207cfae */ /* 0x000fe8000d101d6e */
[----:B------:R0:W-:Y:S01]  /*ac10*/  @!P4 LDGSTS.E.BYPASS.LTC128B.128 [R7+0x2f400], desc[UR46][R2.64+0x180], !P3 ;  /* 0x2f4001800207cfae */ /* 0x0001e2000d901d6e */
[----:B--2---:R-:W-:-:S03]  /*ac20*/  ISETP.GE.AND P4, PT, R9, R0, PT ;  /* 0x000000000900720c */ /* 0x004fc60003f86270 */
[----:B------:R-:W2:Y:S04]  /*ac30*/  LDL.LU R9, [R1+0x3c] ;  /* 0x00003c0001097983 */ /* 0x000ea80000300800 */
[----:B0-----:R-:W0:Y:S04]  /*ac40*/  SHFL.IDX PT, R2, R5, 0x3, 0x181f ;  /* 0x00781f0005027f89 */ /* 0x001e2800000e0000 */
[----:B------:R-:W1:Y:S02]  /*ac50*/  SHFL.IDX PT, R6, R4, 0x3, 0x181f ;  /* 0x00781f0004067f89 */ /* 0x000e6400000e0000 */
[----:B0-----:R-:W-:-:S05]  /*ac60*/  @!P4 LEA R2, P6, R8, R2, 0x1 ;  /* 0x000000020802c211 */ /* 0x001fca00078c08ff */
[----:B-1----:R-:W-:Y:S02]  /*ac70*/  @!P4 IMAD.X R3, RZ, RZ, R6, P6 ;  /* 0x000000ffff03c224 */ /* 0x002fe400030e0606 */
[----:B------:R-:W-:Y:S04]  /*ac80*/  SHFL.IDX PT, R6, R4, 0x4, 0x181f ;  /* 0x00981f0004067f89 */ /* 0x000fe800000e0000 */
[----:B------:R-:W-:Y:S04]  /*ac90*/  @!P4 LDGSTS.E.BYPASS.LTC128B.128 [R7+0x23c00], desc[UR46][R2.64], !P0 ;  /* 0x23c000000207cfae */ /* 0x000fe8000c101d6e */
[----:B------:R-:W-:Y:S04]  /*aca0*/  @!P4 LDGSTS.E.BYPASS.LTC128B.128 [R7+0x27c00], desc[UR46][R2.64+0x80], !P1 ;  /* 0x27c000800207cfae */ /* 0x000fe8000c901d6e */
[----:B------:R-:W-:Y:S04]  /*acb0*/  @!P4 LDGSTS.E.BYPASS.LTC128B.128 [R7+0x2bc00], desc[UR46][R2.64+0x100], !P2 ;  /* 0x2bc001000207cfae */ /* 0x000fe8000d101d6e */
[----:B------:R0:W-:Y:S01]  /*acc0*/  @!P4 LDGSTS.E.BYPASS.LTC128B.128 [R7+0x2fc00], desc[UR46][R2.64+0x180], !P3 ;  /* 0x2fc001800207cfae */ /* 0x0001e2000d901d6e */
[----:B---3--:R-:W-:-:S03]  /*acd0*/  ISETP.GE.AND P4, PT, R11, R0, PT ;  /* 0x000000000b00720c */ /* 0x008fc60003f86270 */
[----:B0-----:R-:W0:Y:S10]  /*ace0*/  SHFL.IDX PT, R2, R5, 0x4, 0x181f ;  /* 0x00981f0005027f89 */ /* 0x001e3400000e0000 */
[----:B0-----:R-:W-:-:S05]  /*acf0*/  @!P4 LEA R2, P6, R8, R2, 0x1 ;  /* 0x000000020802c211 */ /* 0x001fca00078c08ff */
[----:B------:R-:W-:Y:S02]  /*ad00*/  @!P4 IMAD.X R3, RZ, RZ, R6, P6 ;  /* 0x000000ffff03c224 */ /* 0x000fe400030e0606 */
[----:B------:R-:W-:Y:S04]  /*ad10*/  SHFL.IDX PT, R6, R4, 0x5, 0x181f ;  /* 0x00b81f0004067f89 */ /* 0x000fe800000e0000 */
[----:B------:R-:W-:Y:S04]  /*ad20*/  @!P4 LDGSTS.E.BYPASS.LTC128B.128 [R7+0x24400], desc[UR46][R2.64], !P0 ;  /* 0x244000000207cfae */ /* 0x000fe8000c101d6e */
[----:B------:R-:W-:Y:S04]  /*ad30*/  @!P4 LDGSTS.E.BYPASS.LTC128B.128 [R7+0x28400], desc[UR46][R2.64+0x80], !P1 ;  /* 0x284000800207cfae */ /* 0x000fe8000c901d6e */
[----:B------:R-:W-:Y:S04]  /*ad40*/  @!P4 LDGSTS.E.BYPASS.LTC128B.128 [R7+0x2c400], desc[UR46][R2.64+0x100], !P2 ;  /* 0x2c4001000207cfae */ /* 0x000fe8000d101d6e */
[----:B------:R0:W-:Y:S04]  /*ad50*/  @!P4 LDGSTS.E.BYPASS.LTC128B.128 [R7+0x30400], desc[UR46][R2.64+0x180], !P3 ;  /* 0x304001800207cfae */ /* 0x0001e8000d901d6e */
[----:B0-----:R-:W0:Y:S01]  /*ad60*/  SHFL.IDX PT, R2, R5, 0x5, 0x181f ;  /* 0x00b81f0005027f89 */ /* 0x001e2200000e0000 */
[----:B----4-:R-:W-:-:S13]  /*ad70*/  ISETP.GE.AND P4, PT, R10, R0, PT ;  /* 0x000000000a00720c */ /* 0x010fda0003f86270 */
        /* <DEDUP_REMOVED lines=8> */
[----:B--2---:R-:W-:-:S13]  /*ae00*/  ISETP.GE.AND P4, PT, R9, R0, PT ;  /* 0x000000000900720c */ /* 0x004fda0003f86270 */
[----:B0-----:R-:W-:-:S05]  /*ae10*/  @!P4 LEA R2, P6, R8, R2, 0x1 ;  /* 0x000000020802c211 */ /* 0x001fca00078c08ff */
[----:B------:R-:W-:Y:S02]  /*ae20*/  @!P4 IMAD.X R3, RZ, RZ, R6, P6 ;  /* 0x000000ffff03c224 */ /* 0x000fe400030e0606 */
[----:B------:R0:W1:Y:S04]  /*ae30*/  SHFL.IDX PT, R6, R4, 0x7, 0x181f ;  /* 0x00f81f0004067f89 */ /* 0x00006800000e0000 */
[----:B------:R-:W-:Y:S04]  /*ae40*/  @!P4 LDGSTS.E.BYPASS.LTC128B.128 [R7+0x25400], desc[UR46][R2.64], !P0 ;  /* 0x254000000207cfae */ /* 0x000fe8000c101d6e */
[----:B------:R-:W-:Y:S04]  /*ae50*/  @!P4 LDGSTS.E.BYPASS.LTC128B.128 [R7+0x29400], desc[UR46][R2.64+0x80], !P1 ;  /* 0x294000800207cfae */ /* 0x000fe8000c901d6e */
[----:B------:R-:W-:Y:S04]  /*ae60*/  @!P4 LDGSTS.E.BYPASS.LTC128B.128 [R7+0x2d400], desc[UR46][R2.64+0x100], !P2 ;  /* 0x2d4001000207cfae */ /* 0x000fe8000d101d6e */
[----:B------:R2:W-:Y:S04]  /*ae70*/  @!P4 LDGSTS.E.BYPASS.LTC128B.128 [R7+0x31400], desc[UR46][R2.64+0x180], !P3 ;  /* 0x314001800207cfae */ /* 0x0005e8000d901d6e */
[----:B-12---:R0:W2:Y:S02]  /*ae80*/  SHFL.IDX PT, R2, R5, 0x7, 0x181f ;  /* 0x00f81f0005027f89 */ /* 0x0060a400000e0000 */
.L_x_346:
[----:B------:R-:W3:Y:S01]  /*ae90*/  LDL.LU R7, [R1+0x50] ;  /* 0x0000500001077983 */ /* 0x000ee20000300800 */
[----:B------:R-:W-:Y:S01]  /*aea0*/  BSSY B0, `(.L_x_224) ;  /* 0x000000d000007945 */ /* 0x000fe20003800000 */
[----:B---3--:R-:W-:-:S13]  /*aeb0*/  ISETP.GE.AND P4, PT, R7, R0, PT ;  /* 0x000000000700720c */ /* 0x008fda0003f86270 */
[----:B------:R-:W-:Y:S05]  /*aec0*/  @P4 BRA `(.L_x_225) ;  /* 0x0000000000284947 */ /* 0x000fea0003800000 */
[----:B------:R-:W3:Y:S01]  /*aed0*/  LDL R7, [R1+0x4] ;  /* 0x0000040001077983 */ /* 0x000ee20000100800 */
[----:B--2---:R-:W-:-:S05]  /*aee0*/  LEA R2, P4, R8, R2, 0x1 ;  /* 0x0000000208027211 */ /* 0x004fca00078808ff */
[----:B------:R-:W-:-:S05]  /*aef0*/  IMAD.X R3, RZ, RZ, R6, P4 ;  /* 0x000000ffff037224 */ /* 0x000fca00020e0606 */
[----:B------:R-:W-:Y:S01]  /*af00*/  @!PT LDS RZ, [RZ] ;  /* 0x00000000fffff984 */ /* 0x000fe20000000800 */
[----:B------:R-:W-:Y:S01]  /*af10*/  @!PT LDS RZ, [RZ] ;  /* 0x00000000fffff984 */ /* 0x000fe20000000800 */
[----:B------:R-:W-:Y:S01]  /*af20*/  @!PT LDS RZ, [RZ] ;  /* 0x00000000fffff984 */ /* 0x000fe20000000800 */
[----:B---3--:R1:W-:Y:S04]  /*af30*/  LDGSTS.E.BYPASS.LTC128B.128 [R7+0x25c00], desc[UR46][R2.64], !P0 ;  /* 0x25c0000002077fae */ /* 0x0083e8000c101d6e */
[----:B------:R1:W-:Y:S04]  /*af40*/  LDGSTS.E.BYPASS.LTC128B.128 [R7+0x29c00], desc[UR46][R2.64+0x80], !P1 ;  /* 0x29c0008002077fae */ /* 0x0003e8000c901d6e */
[----:B------:R1:W-:Y:S04]  /*af50*/  LDGSTS.E.BYPASS.LTC128B.128 [R7+0x2dc00], desc[UR46][R2.64+0x100], !P2 ;  /* 0x2dc0010002077fae */ /* 0x0003e8000d101d6e */
[----:B------:R1:W-:Y:S02]  /*af60*/  LDGSTS.E.BYPASS.LTC128B.128 [R7+0x31c00], desc[UR46][R2.64+0x180], !P3 ;  /* 0x31c0018002077fae */ /* 0x0003e4000d901d6e */
.L_x_225:
[----:B------:R-:W-:Y:S05]  /*af70*/  BSYNC B0 ;  /* 0x0000000000007941 */ /* 0x000fea0003800000 */
.L_x_224:
[----:B-12---:R-:W2:Y:S01]  /*af80*/  LDL R2, [R1+0x5c] ;  /* 0x00005c0001027983 */ /* 0x006ea20000100800 */
        /* <DEDUP_REMOVED lines=9> */
[----:B-1----:R-:W-:Y:S05]  /*b020*/  @!P0 BRA `(.L_x_227) ;  /* 0x00000044005c8947 */ /* 0x002fea0003800000 */
.L_x_347:
[----:B------:R-:W-:Y:S05]  /*b030*/  BSYNC B0 ;  /* 0x0000000000007941 */ /* 0x000fea0003800000 */
.L_x_226:
[----:B------:R-:W-:Y:S01]  /*b040*/  LOP3.LUT P0, RZ, R18, 0x2, RZ, 0xc0, !PT ;  /* 0x0000000212ff7812 */ /* 0x000fe2000780c0ff */
[----:B------:R-:W-:-:S12]  /*b050*/  BSSY B0, `(.L_x_228) ;  /* 0x0000059000007945 */ /* 0x000fd80003800000 */
[----:B------:R-:W-:Y:S05]  /*b060*/  @!P0 BRA `(.L_x_229) ;  /* 0x00000004005c8947 */ /* 0x000fea0003800000 */
[----:B0-----:R-:W2:Y:S01]  /*b070*/  LDL R4, [R1+0x8] ;  /* 0x0000080001047983 */ /* 0x001ea20000100800 */
[----:B------:R-:W-:Y:S01]  /*b080*/  LEA R2, R19, UR37, 0x3 ;  /* 0x0000002513027c11 */ /* 0x000fe2000f8e18ff */
[----:B------:R-:W-:Y:S01]  /*b090*/  BSSY B1, `(.L_x_230) ;  /* 0x0000007000017945 */ /* 0x000fe20003800000 */
[----:B-1----:R-:W0:Y:S02]  /*b0a0*/  S2R R3, SR_TID.X ;  /* 0x0000000000037919 */ /* 0x002e240000002100 */
[----:B0-----:R-:W-:-:S04]  /*b0b0*/  LOP3.LUT R3, R3, 0x7f, RZ, 0xc0, !PT ;  /* 0x0000007f03037812 */ /* 0x001fc800078ec0ff */
[----:B------:R-:W-:Y:S02]  /*b0c0*/  ISETP.NE.AND P1, PT, R3, RZ, PT ;  /* 0x000000ff0300720c */ /* 0x000fe40003f25270 */
[----:B--2---:R-:W-:-:S04]  /*b0d0*/  SHF.L.U32 R0, R4, 0x1f, RZ ;  /* 0x0000001f04007819 */ /* 0x004fc800000006ff */
[----:B------:R-:W0:Y:S02]  /*b0e0*/  SYNCS.PHASECHK.TRANS64.TRYWAIT P0, [R2+URZ+0x32460], R0 ;  /* 0x03246000020075a7 */ /* 0x000e24000800017f */
[----:B0-----:R-:W-:Y:S05]  /*b0f0*/  @!P0 BRA `(.L_x_231) ;  /* 0x0000004400408947 */ /* 0x001fea0003800000 */
.L_x_348:
[----:B------:R-:W-:Y:S05]  /*b100*/  BSYNC B1 ;  /* 0x0000000000017941 */ /* 0x000fea0003800000 */
.L_x_230:
        /* <DEDUP_REMOVED lines=9> */
.L_x_233:
[----:B------:R-:W-:Y:S05]  /*b1a0*/  BSYNC B1 ;  /* 0x0000000000017941 */ /* 0x000fea0003800000 */
.L_x_232:
        /* <DEDUP_REMOVED lines=12> */
.L_x_234:
        /* <DEDUP_REMOVED lines=15> */
.L_x_235:
        /* <DEDUP_REMOVED lines=15> */
.L_x_236:
        /* <DEDUP_REMOVED lines=15> */
.L_x_237:
        /* <DEDUP_REMOVED lines=10> */
.L_x_229:
[----:B------:R-:W-:Y:S05]  /*b5e0*/  BSYNC B0 ;  /* 0x0000000000007941 */ /* 0x000fea0003800000 */
.L_x_228:
[----:B0-----:R-:W2:Y:S04]  /*b5f0*/  LDL.LU R4, [R1+0x58] ;  /* 0x0000580001047983 */ /* 0x001ea80000300800 */
[----:B------:R-:W3:Y:S01]  /*b600*/  LDL.LU R7, [R1+0x8] ;  /* 0x0000080001077983 */ /* 0x000ee20000300800 */
[----:B------:R-:W-:-:S05]  /*b610*/  VIADD R19, R19, 0x1 ;  /* 0x0000000113137836 */ /* 0x000fca0000000000 */
[----:B------:R-:W-:-:S04]  /*b620*/  ISETP.NE.AND P0, PT, R19, 0x2, PT ;  /* 0x000000021300780c */ /* 0x000fc80003f05270 */
[----:B-1----:R-:W-:Y:S02]  /*b630*/  SEL R0, RZ, 0x1, P0 ;  /* 0x00000001ff007807 */ /* 0x002fe40000000000 */
[----:B------:R-:W-:Y:S02]  /*b640*/  SEL R19, R19, RZ, P0 ;  /* 0x000000ff13137207 */ /* 0x000fe40000000000 */
[----:B--2---:R-:W-:Y:S02]  /*b650*/  ISETP.GE.AND P1, PT, R4, 0x61, PT ;  /* 0x000000610400780c */ /* 0x004fe40003f26270 */
[----:B---3--:R-:W-:-:S05]  /*b660*/  LOP3.LUT R7, R7, R0, RZ, 0x3c, !PT ;  /* 0x0000000007077212 */ /* 0x008fca00078e3cff */
[----:B------:R0:W-:Y:S06]  /*b670*/  STL [R1+0x8], R7 ;  /* 0x0000080701007387 */ /* 0x0001ec0000100800 */
        /* <DEDUP_REMOVED lines=10> */
[----:B------:R-:W-:Y:S01]  /*b720*/  LOP3.LUT P2, RZ, R18, 0x2, RZ, 0xc0, !PT ;  /* 0x0000000212ff7812 */ /* 0x000fe2000784c0ff */
[----:B------:R-:W-:-:S12]  /*b730*/  BSSY B0, `(.L_x_240) ;  /* 0x0000091000007945 */ /* 0x000fd80003800000 */
[----:B------:R-:W-:Y:S05]  /*b740*/  @!P2 BRA `(.L_x_241) ;  /* 0x00000008003ca947 */ /* 0x000fea0003800000 */
[----:B------:R-:W-:-:S13]  /*b750*/  LOP3.LUT P2, RZ, R18, 0x1, RZ, 0xc0, !PT ;  /* 0x0000000112ff7812 */ /* 0x000fda000784c0ff */
[----:B------:R-:W-:Y:S05]  /*b760*/  @!P2 BRA `(.L_x_242) ;  /* 0x000000000050a947 */ /* 0x000fea0003800000 */
[----:B------:R-:W2:Y:S01]  /*b770*/  LDL R9, [R1+0xc] ;  /* 0x00000c0001097983 */ /* 0x000ea20000100800 */
[----:B------:R-:W1:Y:S01]  /*b780*/  LDC R5, c[0x0][0x43c] ;  /* 0x00010f00ff057b82 */ /* 0x000e620000000800 */
[----:B------:R-:W-:Y:S02]  /*b790*/  ULDC.64 UR4, c[0x0][0x428] ;  /* 0x00010a0000047ab9 */ /* 0x000fe40000000a00 */
[----:B------:R-:W3:Y:S01]  /*b7a0*/  LDL R8, [R1] ;  /* 0x0000000001087983 */ /* 0x000ee20000100800 */
[----:B-1----:R-:W-:-:S13]  /*b7b0*/  ISETP.NE.AND P0, PT, R5, 0x1, PT ;  /* 0x000000010500780c */ /* 0x002fda0003f05270 */
[----:B------:R-:W1:Y:S02]  /*b7c0*/  @P0 LDC.64 R2, c[0x0][0x440] ;  /* 0x00011000ff020b82 */ /* 0x000e640000000a00 */
[----:B-1----:R-:W-:-:S04]  /*b7d0*/  @P0 IMAD.HI.U32 R4, R0, R2, RZ ;  /* 0x0000000200040227 */ /* 0x002fc800078e00ff */
[----:B------:R-:W-:Y:S01]  /*b7e0*/  IMAD.MOV.U32 R2, RZ, RZ, R0 ;  /* 0x000000ffff027224 */ /* 0x000fe200078e0000 */
[----:B------:R-:W-:-:S05]  /*b7f0*/  @P0 SHF.R.U32.HI R2, RZ, R3, R4 ;  /* 0x00000003ff020219 */ /* 0x000fca0000011604 */
[----:B------:R-:W-:-:S04]  /*b800*/  IMAD.MOV R3, RZ, RZ, -R2 ;  /* 0x000000ffff037224 */ /* 0x000fc800078e0a02 */
[----:B------:R-:W-:Y:S01]  /*b810*/  IMAD R0, R5, R3, R0 ;  /* 0x0000000305007224 */ /* 0x000fe200078e0200 */
[----:B------:R-:W-:Y:S01]  /*b820*/  SHF.R.S32.HI R3, RZ, 0x1f, R2 ;  /* 0x0000001fff037819 */ /* 0x000fe20000011402 */
[----:B--2---:R-:W-:-:S04]  /*b830*/  IMAD R4, R9, UR4, RZ ;  /* 0x0000000409047c24 */ /* 0x004fc8000f8e02ff */
[C---:B---3--:R-:W-:Y:S02]  /*b840*/  IMAD R4, R8.reuse, UR5, R4 ;  /* 0x0000000508047c24 */ /* 0x048fe4000f8e0204 */
[----:B------:R-:W-:Y:S01]  /*b850*/  IMAD.WIDE.U32 R2, R8, UR4, R2 ;  /* 0x0000000408027c25 */ /* 0x000fe2000f8e0002 */
[----:B------:R-:W-:-:S03]  /*b860*/  ULDC.64 UR4, c[0x0][0x418] ;  /* 0x0001060000047ab9 */ /* 0x000fc60000000a00 */
[----:B------:R-:W-:Y:S01]  /*b870*/  IMAD.IADD R3, R4, 0x1, R3 ;  /* 0x0000000104037824 */ /* 0x000fe200078e0203 */
[----:B------:R-:W-:-:S04]  /*b880*/  LEA R4, P0, R2, UR4, 0x2 ;  /* 0x0000000402047c11 */ /* 0x000fc8000f8010ff */
[----:B------:R-:W-:-:S05]  /*b890*/  LEA.HI.X R5, R2, UR5, R3, 0x2, P0 ;  /* 0x0000000502057c11 */ /* 0x000fca00080f1403 */
[----:B------:R1:W5:Y:S04]  /*b8a0*/  LDG.E R16, desc[UR46][R4.64] ;  /* 0x0000002e04107981 */ /* 0x000368000c1e1900 */
.L_x_242:
        /* <DEDUP_REMOVED lines=8> */
.L_x_349:
[----:B------:R-:W-:Y:S05]  /*b930*/  BSYNC B1 ;  /* 0x0000000000017941 */ /* 0x000fea0003800000 */
.L_x_243:
        /* <DEDUP_REMOVED lines=9> */
.L_x_246:
[----:B------:R-:W-:Y:S05]  /*b9d0*/  BSYNC B1 ;  /* 0x0000000000017941 */ /* 0x000fea0003800000 */
.L_x_245:
        /* <DEDUP_REMOVED lines=12> */
.L_x_247:
        /* <DEDUP_REMOVED lines=13> */
.L_x_350:
[----:B------:R-:W-:Y:S05]  /*bb70*/  BSYNC B1 ;  /* 0x0000000000017941 */ /* 0x000fea0003800000 */
.L_x_248:
        /* <DEDUP_REMOVED lines=11> */
.L_x_251:
[----:B------:R-:W-:Y:S05]  /*bc30*/  BSYNC B1 ;  /* 0x0000000000017941 */ /* 0x000fea0003800000 */
.L_x_250:
        /* <DEDUP_REMOVED lines=9> */
.L_x_252:
        /* <DEDUP_REMOVED lines=15> */
.L_x_253:
        /* <DEDUP_REMOVED lines=15> */
.L_x_254:
        /* <DEDUP_REMOVED lines=15> */
.L_x_255:
        /* <DEDUP_REMOVED lines=10> */
.L_x_241:
[----:B------:R-:W-:Y:S05]  /*c040*/  BSYNC B0 ;  /* 0x0000000000007941 */ /* 0x000fea0003800000 */
.L_x_240:
[----:B------:R-:W2:Y:S04]  /*c050*/  LDL.LU R5, [R1+0x8] ;  /* 0x0000080001057983 */ /* 0x000ea80000300800 */
[----:B------:R-:W3:Y:S01]  /*c060*/  LDL.LU R4, [R1+0x20] ;  /* 0x0000200001047983 */ /* 0x000ee20000300800 */
[----:B------:R-:W-:-:S05]  /*c070*/  VIADD R19, R19, 0x1 ;  /* 0x0000000113137836 */ /* 0x000fca0000000000 */
[----:B------:R-:W-:-:S04]  /*c080*/  ISETP.NE.AND P0, PT, R19, 0x2, PT ;  /* 0x000000021300780c */ /* 0x000fc80003f05270 */
[----:B------:R-:W-:Y:S02]  /*c090*/  SEL R0, RZ, 0x1, P0 ;  /* 0x00000001ff007807 */ /* 0x000fe40000000000 */
[----:B------:R-:W-:Y:S02]  /*c0a0*/  SEL R19, R19, RZ, P0 ;  /* 0x000000ff13137207 */ /* 0x000fe40000000000 */
[----:B--2---:R-:W-:Y:S01]  /*c0b0*/  LOP3.LUT R5, R5, R0, RZ, 0x3c, !PT ;  /* 0x0000000005057212 */ /* 0x004fe200078e3cff */
[----:B---3--:R-:W-:-:S04]  /*c0c0*/  VIADD R0, R4, 0xfffffffd ;  /* 0xfffffffd04007836 */ /* 0x008fc80000000000 */
[----:B------:R1:W-:Y:S03]  /*c0d0*/  STL [R1+0x8], R5 ;  /* 0x0000080501007387 */ /* 0x0003e60000100800 */
.L_x_239:
[----:B------:R-:W2:Y:S01]  /*c0e0*/  LDL.LU R2, [R1+0x1c] ;  /* 0x00001c0001027983 */ /* 0x000ea20000300800 */
[----:B------:R-:W-:Y:S01]  /*c0f0*/  IMAD.MOV R6, RZ, RZ, -R6 ;  /* 0x000000ffff067224 */ /* 0x000fe200078e0a06 */
[----:B------:R-:W-:Y:S04]  /*c100*/  BSSY B0, `(.L_x_238) ;  /* 0x000013b000007945 */ /* 0x000fe80003800000 */
[----:B--2---:R-:W-:-:S13]  /*c110*/  ISETP.NE.AND P0, PT, R2, R6, PT ;  /* 0x000000060200720c */ /* 0x004fda0003f05270 */
[----:B------:R-:W-:Y:S05]  /*c120*/  @!P0 BRA `(.L_x_256) ;  /* 0x0000001000e08947 */ /* 0x000fea0003800000 */
.L_x_289:
[----:B------:R-:W-:Y:S01]  /*c130*/  LOP3.LUT P0, RZ, R18, 0x2, RZ, 0xc0, !PT ;  /* 0x0000000212ff7812 */ /* 0x000fe2000780c0ff */
[----:B------:R-:W-:-:S12]  /*c140*/  BSSY B1, `(.L_x_257) ;  /* 0x0000093000017945 */ /* 0x000fd80003800000 */
[----:B--2---:R-:W-:Y:S05]  /*c150*/  @!P0 BRA `(.L_x_258) ;  /* 0x0000000800448947 */ /* 0x004fea0003800000 */
[----:B------:R-:W-:Y:S01]  /*c160*/  LOP3.LUT P0, RZ, R18, 0x1, RZ, 0xc0, !PT ;  /* 0x0000000112ff7812 */ /* 0x000fe2000780c0ff */
[----:B------:R-:W-:-:S12]  /*c170*/  IMAD.MOV.U32 R6, RZ, RZ, R0 ;  /* 0x000000ffff067224 */ /* 0x000fd800078e0000 */
[----:B------:R-:W-:Y:S05]  /*c180*/  @!P0 BRA `(.L_x_259) ;  /* 0x0000000000508947 */ /* 0x000fea0003800000 */
[----:B0-----:R-:W2:Y:S01]  /*c190*/  LDL R7, [R1+0xc] ;  /* 0x00000c0001077983 */ /* 0x001ea20000100800 */
[----:B------:R-:W0:Y:S01]  /*c1a0*/  LDC R6, c[0x0][0x43c] ;  /* 0x00010f00ff067b82 */ /* 0x000e220000000800 */
[----:B------:R-:W-:Y:S02]  /*c1b0*/  ULDC.64 UR4, c[0x0][0x428] ;  /* 0x00010a0000047ab9 */ /* 0x000fe40000000a00 */
[----:B-1----:R-:W3:Y:S01]  /*c1c0*/  LDL R5, [R1] ;  /* 0x0000000001057983 */ /* 0x002ee20000100800 */
[----:B0-----:R-:W-:-:S13]  /*c1d0*/  ISETP.NE.AND P0, PT, R6, 0x1, PT ;  /* 0x000000010600780c */ /* 0x001fda0003f05270 */
[----:B------:R-:W0:Y:S02]  /*c1e0*/  @P0 LDC.64 R2, c[0x0][0x440] ;  /* 0x00011000ff020b82 */ /* 0x000e240000000a00 */
[----:B0-----:R-:W-:-:S04]  /*c1f0*/  @P0 IMAD.HI.U32 R4, R0, R2, RZ ;  /* 0x0000000200040227 */ /* 0x001fc800078e00ff */
        /* <DEDUP_REMOVED lines=13> */
.L_x_259:
[----:B------:R-:W3:Y:S01]  /*c2d0*/  LDL R2, [R1+0x8] ;  /* 0x0000080001027983 */ /* 0x000ee20000100800 */
        /* <DEDUP_REMOVED lines=8> */
.L_x_351:
[----:B------:R-:W-:Y:S05]  /*c360*/  BSYNC B2 ;  /* 0x0000000000027941 */ /* 0x000fea0003800000 */
.L_x_260:
        /* <DEDUP_REMOVED lines=9> */
.L_x_263:
[----:B------:R-:W-:Y:S05]  /*c400*/  BSYNC B2 ;  /* 0x0000000000027941 */ /* 0x000fea0003800000 */
.L_x_262:
        /* <DEDUP_REMOVED lines=8> */
[----:B-1----:R-:W-:Y:S01]  /*c490*/  VIADD R5, R4, 0x32430 ;  /* 0x0003243004057836 */ /* 0x002fe20000000000 */
[----:B------:R-:W-:Y:S01]  /*c4a0*/  UMOV UR6, 0x0 ;  /* 0x0000000000067882 */ /* 0x000fe20000000000 */
[----:B------:R-:W-:Y:S01]  /*c4b0*/  VIADD R3, R3, 0x1c400 ;  /* 0x0001c40003037836 */ /* 0x000fe20000000000 */
[----:B------:R-:W-:-:S09]  /*c4c0*/  UMOV UR7, 0x14f00000 ;  /* 0x14f0000000077882 */ /* 0x000fd20000000000 */
.L_x_264:
        /* <DEDUP_REMOVED lines=13> */
.L_x_352:
[----:B------:R-:W-:Y:S05]  /*c5a0*/  BSYNC B2 ;  /* 0x0000000000027941 */ /* 0x000fea0003800000 */
.L_x_265:
        /* <DEDUP_REMOVED lines=11> */
.L_x_268:
[----:B------:R-:W-:Y:S05]  /*c660*/  BSYNC B2 ;  /* 0x0000000000027941 */ /* 0x000fea0003800000 */
.L_x_267:
        /* <DEDUP_REMOVED lines=9> */
.L_x_269:
        /* <DEDUP_REMOVED lines=15> */
.L_x_270:
        /* <DEDUP_REMOVED lines=15> */
.L_x_271:
        /* <DEDUP_REMOVED lines=15> */
.L_x_272:
        /* <DEDUP_REMOVED lines=10> */
.L_x_258:
[----:B------:R-:W-:Y:S05]  /*ca70*/  BSYNC B1 ;  /* 0x0000000000017941 */ /* 0x000fea0003800000 */
.L_x_257:
[----:B------:R-:W2:Y:S01]  /*ca80*/  LDL.LU R2, [R1+0x8] ;  /* 0x0000080001027983 */ /* 0x000ea20000300800 */
[----:B------:R-:W-:Y:S01]  /*ca90*/  LOP3.LUT P2, RZ, R18, 0x2, RZ, 0xc0, !PT ;  /* 0x0000000212ff7812 */ /* 0x000fe2000784c0ff */
[----:B0-----:R-:W-:Y:S01]  /*caa0*/  VIADD R7, R19, 0x1 ;  /* 0x0000000113077836 */ /* 0x001fe20000000000 */
[----:B------:R-:W-:Y:S04]  /*cab0*/  BSSY B1, `(.L_x_273) ;  /* 0x0000096000017945 */ /* 0x000fe80003800000 */
[----:B------:R-:W-:-:S04]  /*cac0*/  ISETP.NE.AND P0, PT, R7, 0x2, PT ;  /* 0x000000020700780c */ /* 0x000fc80003f05270 */
[----:B------:R-:W-:Y:S02]  /*cad0*/  SEL R6, RZ, 0x1, P0 ;  /* 0x00000001ff067807 */ /* 0x000fe40000000000 */
[----:B------:R-:W-:Y:S02]  /*cae0*/  SEL R7, R7, RZ, P0 ;  /* 0x000000ff07077207 */ /* 0x000fe40000000000 */
[----:B--2---:R-:W-:Y:S01]  /*caf0*/  LOP3.LUT R6, R2, R6, RZ, 0x3c, !PT ;  /* 0x0000000602067212 */ /* 0x004fe200078e3cff */
[----:B------:R-:W-:Y:S06]  /*cb00*/  @!P2 BRA `(.L_x_274) ;  /* 0x000000080040a947 */ /* 0x000fec0003800000 */
[----:B------:R-:W-:Y:S01]  /*cb10*/  LOP3.LUT P2, RZ, R18, 0x1, RZ, 0xc0, !PT ;  /* 0x0000000112ff7812 */ /* 0x000fe2000784c0ff */
[----:B------:R-:W-:-:S12]  /*cb20*/  VIADD R8, R0, 0xffffffff ;  /* 0xffffffff00087836 */ /* 0x000fd80000000000 */
[----:B------:R-:W-:Y:S05]  /*cb30*/  @!P2 BRA `(.L_x_275) ;  /* 0x000000000050a947 */ /* 0x000fea0003800000 */
[----:B------:R-:W2:Y:S01]  /*cb40*/  LDL R10, [R1+0xc] ;  /* 0x00000c00010a7983 */ /* 0x000ea20000100800 */
[----:B------:R-:W0:Y:S01]  /*cb50*/  LDC R4, c[0x0][0x43c] ;  /* 0x00010f00ff047b82 */ /* 0x000e220000000800 */
[----:B------:R-:W-:Y:S02]  /*cb60*/  ULDC.64 UR4, c[0x0][0x428] ;  /* 0x00010a0000047ab9 */ /* 0x000fe40000000a00 */
[----:B------:R-:W3:Y:S01]  /*cb70*/  LDL R9, [R1] ;  /* 0x0000000001097983 */ /* 0x000ee20000100800 */
[----:B0-----:R-:W-:-:S13]  /*cb80*/  ISETP.NE.AND P0, PT, R4, 0x1, PT ;  /* 0x000000010400780c */ /* 0x001fda0003f05270 */
        /* <DEDUP_REMOVED lines=15> */
.L_x_275:
        /* <DEDUP_REMOVED lines=8> */
.L_x_353:
[----:B------:R-:W-:Y:S05]  /*cd00*/  BSYNC B2 ;  /* 0x0000000000027941 */ /* 0x000fea0003800000 */
.L_x_276:
        /* <DEDUP_REMOVED lines=9> */
.L_x_279:
[----:B------:R-:W-:Y:S05]  /*cda0*/  BSYNC B2 ;  /* 0x0000000000027941 */ /* 0x000fea0003800000 */
.L_x_278:
[----:B------:R-:W-:Y:S01]  /*cdb0*/  IMAD.MOV.U32 R10, RZ, RZ, RZ ;  /* 0x000000ffff0a7224 */ /* 0x000fe200078e00ff */
[----:B------:R-:W-:Y:S01]  /*cdc0*/  UIADD3 UR4, UP0, UR40, 0x370, URZ ;  /* 0x0000037028047890 */ /* 0x000fe2000ff1e03f */
[----:B------:R-:W-:Y:S01]  /*cdd0*/  IMAD.U32 R9, RZ, RZ, UR37 ;  /* 0x00000025ff097e24 */ /* 0x000fe2000f8e00ff */
        /* <DEDUP_REMOVED lines=9> */
.L_x_280:
        /* <DEDUP_REMOVED lines=13> */
.L_x_354:
[----:B------:R-:W-:Y:S05]  /*cf40*/  BSYNC B2 ;  /* 0x0000000000027941 */ /* 0x000fea0003800000 */
.L_x_281:
        /* <DEDUP_REMOVED lines=11> */
.L_x_284:
[----:B------:R-:W-:Y:S05]  /*d000*/  BSYNC B2 ;  /* 0x0000000000027941 */ /* 0x000fea0003800000 */
.L_x_283:
        /* <DEDUP_REMOVED lines=9> */
.L_x_285:
        /* <DEDUP_REMOVED lines=15> */
.L_x_286:
        /* <DEDUP_REMOVED lines=15> */
.L_x_287:
        /* <DEDUP_REMOVED lines=15> */
.L_x_288:
        /* <DEDUP_REMOVED lines=10> */
.L_x_274:
[----:B------:R-:W-:Y:S05]  /*d410*/  BSYNC B1 ;  /* 0x0000000000017941 */ /* 0x000fea0003800000 */
.L_x_273:
[----:B------:R-:W-:Y:S01]  /*d420*/  VIADD R7, R7, 0x1 ;  /* 0x0000000107077836 */ /* 0x000fe20000000000 */
[C---:B------:R-:W-:Y:S01]  /*d430*/  ISETP.GT.AND P1, PT, R0.reuse, 0x1, PT ;  /* 0x000000010000780c */ /* 0x040fe20003f24270 */
[----:B------:R-:W-:-:S03]  /*d440*/  VIADD R0, R0, 0xfffffffe ;  /* 0xfffffffe00007836 */ /* 0x000fc60000000000 */
[----:B------:R-:W-:-:S04]  /*d450*/  ISETP.NE.AND P0, PT, R7, 0x2, PT ;  /* 0x000000020700780c */ /* 0x000fc80003f05270 */
[----:B------:R-:W-:Y:S02]  /*d460*/  SEL R2, RZ, 0x1, P0 ;  /* 0x00000001ff027807 */ /* 0x000fe40000000000 */
[----:B------:R-:W-:Y:S02]  /*d470*/  SEL R19, R7, RZ, P0 ;  /* 0x000000ff07137207 */ /* 0x000fe40000000000 */
[----:B------:R-:W-:-:S05]  /*d480*/  LOP3.LUT R2, R6, R2, RZ, 0x3c, !PT ;  /* 0x0000000206027212 */ /* 0x000fca00078e3cff */
[----:B------:R2:W-:Y:S01]  /*d490*/  STL [R1+0x8], R2 ;  /* 0x0000080201007387 */ /* 0x0005e20000100800 */
[----:B------:R-:W-:Y:S05]  /*d4a0*/  @P1 BRA `(.L_x_289) ;  /* 0xffffffec00201947 */ /* 0x000fea000383ffff */
.L_x_256:
[----:B------:R-:W-:Y:S05]  /*d4b0*/  BSYNC B0 ;  /* 0x0000000000007941 */ /* 0x000fea0003800000 */
.L_x_238:
        /* <DEDUP_REMOVED lines=10> */
.L_x_210:
[----:B0-----:R-:W0:Y:S01]  /*d560*/  S2R R3, SR_CgaCtaId ;  /* 0x0000000000037919 */ /* 0x001e220000008800 */
[----:B------:R-:W-:Y:S01]  /*d570*/  MOV R0, 0x400 ;  /* 0x0000040000007802 */ /* 0x000fe20000000f00 */
[----:B------:R-:W-:Y:S03]  /*d580*/  BSSY B0, `(.L_x_291) ;  /* 0x0000005000007945 */ /* 0x000fe60003800000 */
[----:B0-----:R-:W-:Y:S02]  /*d590*/  LEA R0, R3, R0, 0x18 ;  /* 0x0000000003007211 */ /* 0x001fe400078ec0ff */
[----:B------:R-:W-:-:S04]  /*d5a0*/  SHF.L.U32 R3, R2, 0x1f, RZ ;  /* 0x0000001f02037819 */ /* 0x000fc800000006ff */
[----:B------:R-:W0:Y:S02]  /*d5b0*/  SYNCS.PHASECHK.TRANS64.TRYWAIT P0, [R0+URZ+0x32420], R3 ;  /* 0x03242003000075a7 */ /* 0x000e24000800017f */
[----:B0-----:R-:W-:Y:S05]  /*d5c0*/  @!P0 BRA `(.L_x_292) ;  /* 0x0000002000988947 */ /* 0x001fea0003800000 */
.L_x_355:
[----:B------:R-:W-:Y:S05]  /*d5d0*/  BSYNC B0 ;  /* 0x0000000000007941 */ /* 0x000fea0003800000 */
.L_x_291:
[----:B------:R-:W-:-:S03]  /*d5e0*/  UMOV UR4, 0xffffffff ;  /* 0xffffffff00047882 */ /* 0x000fc60000000000 */
[----:B------:R-:W-:Y:S05]  /*d5f0*/  BRA.DIV UR4, `(.L_x_293) ;  /* 0x0000002204a07947 */ /* 0x000fea000b800000 */
[----:B------:R-:W2:Y:S02]  /*d600*/  S2R R2, SR_TID.X ;  /* 0x0000000000027919 */ /* 0x000ea40000002100 */
[----:B--2---:R-:W-:-:S04]  /*d610*/  SHF.R.U32.HI R2, RZ, 0x5, R2 ;  /* 0x00000005ff027819 */ /* 0x004fc80000011602 */
[----:B------:R-:W-:-:S05]  /*d620*/  LOP3.LUT R2, R2, 0x3, RZ, 0xc0, !PT ;  /* 0x0000000302027812 */ /* 0x000fca00078ec0ff */
[----:B------:R2:W3:Y:S02]  /*d630*/  SHFL.IDX PT, R14, R2, RZ, 0x1f ;  /* 0x00001fff020e7589 */ /* 0x0004e400000e0000 */
.L_x_358:
[----:B---3--:R-:W-:Y:S01]  /*d640*/  ISETP.NE.AND P0, PT, R14, RZ, PT ;  /* 0x000000ff0e00720c */ /* 0x008fe20003f05270 */
[----:B------:R-:W-:-:S12]  /*d650*/  BSSY B0, `(.L_x_294) ;  /* 0x0000025000007945 */ /* 0x000fd80003800000 */
[----:B------:R-:W-:Y:S05]  /*d660*/  @P0 BRA `(.L_x_295) ;  /* 0x00000000008c0947 */ /* 0x000fea0003800000 */
[----:B------:R-:W-:-:S03]  /*d670*/  UMOV UR4, 0xffffffff ;  /* 0xffffffff00047882 */ /* 0x000fc60000000000 */
[----:B------:R-:W-:Y:S05]  /*d680*/  BRA.DIV UR4, `(.L_x_296) ;  /* 0x0000002204b07947 */ /* 0x000fea000b800000 */
[----:B------:R-:W-:-:S13]  /*d690*/  ELECT P6, URZ, PT ;  /* 0x00000000003f782f */ /* 0x000fda00038c0000 */
.L_x_361:
[----:B------:R-:W-:Y:S05]  /*d6a0*/  @!P6 BRA `(.L_x_295) ;  /* 0x00000000007ce947 */ /* 0x000fea0003800000 */
[----:B------:R-:W-:-:S06]  /*d6b0*/  ULOP3.LUT UR4, UR36, 0x2, URZ, 0xfc, !UPT ;  /* 0x0000000224047892 */ /* 0x000fcc000f8efc3f */
[----:B--2---:R-:W-:-:S05]  /*d6c0*/  IMAD.U32 R2, RZ, RZ, UR4 ;  /* 0x00000004ff027e24 */ /* 0x004fca000f8e00ff */
[----:B------:R-:W-:-:S13]  /*d6d0*/  ISETP.NE.AND P2, PT, R2, 0x3, PT ;  /* 0x000000030200780c */ /* 0x000fda0003f45270 */
[----:B------:R-:W-:Y:S05]  /*d6e0*/  @!P2 BRA `(.L_x_297) ;  /* 0x000000000004a947 */ /* 0x000fea0003800000 */
[----:B------:R-:W-:Y:S01]  /*d6f0*/  BPT.TRAP 0x1 ;  /* 0x000000040000795c */ /* 0x000fe20000300000 */
.L_x_297:
[----:B------:R-:W1:Y:S01]  /*d700*/  LDL.LU R7, [R1+0x8] ;  /* 0x0000080001077983 */ /* 0x000e620000300800 */
[----:B------:R-:W-:Y:S02]  /*d710*/  VIADD R2, R0, 0x32440 ;  /* 0x0003244000027836 */ /* 0x000fe40000000000 */
[C---:B0-----:R-:W-:Y:S02]  /*d720*/  VIADD R3, R19.reuse, 0x1 ;  /* 0x0000000113037836 */ /* 0x041fe40000000000 */
[----:B------:R-:W-:-:S03]  /*d730*/  IMAD R6, R19, 0x8, R2 ;  /* 0x0000000813067824 */ /* 0x000fc600078e0202 */
[----:B------:R-:W-:-:S04]  /*d740*/  ISETP.NE.AND P1, PT, R3, 0x2, PT ;  /* 0x000000020300780c */ /* 0x000fc80003f25270 */
[----:B------:R-:W-:Y:S02]  /*d750*/  SEL R4, RZ, 0x1, P1 ;  /* 0x00000001ff047807 */ /* 0x000fe40000800000 */
[----:B------:R-:W-:Y:S02]  /*d760*/  SEL R3, R3, RZ, P1 ;  /* 0x000000ff03037207 */ /* 0x000fe40000800000 */
[C---:B-1----:R-:W-:Y:S02]  /*d770*/  SHF.L.U32 R5, R7.reuse, 0x1f, RZ ;  /* 0x0000001f07057819 */ /* 0x042fe400000006ff */
[----:B------:R-:W-:Y:S01]  /*d780*/  LOP3.LUT R4, R7, R4, RZ, 0x3c, !PT ;  /* 0x0000000407047212 */ /* 0x000fe200078e3cff */
[----:B------:R-:W-:Y:S01]  /*d790*/  IMAD R7, R3, 0x8, R2 ;  /* 0x0000000803077824 */ /* 0x000fe200078e0202 */
[----:B------:R-:W0:Y:S02]  /*d7a0*/  SYNCS.PHASECHK.TRANS64.TRYWAIT P0, [R6+URZ], R5 ;  /* 0x00000005060075a7 */ /* 0x000e24000800017f */
[----:B------:R-:W-:Y:S01]  /*d7b0*/  SHF.L.U32 R2, R4, 0x1f, RZ ;  /* 0x0000001f04027819 */ /* 0x000fe200000006ff */
[----:B0-----:R-:W-:Y:S06]  /*d7c0*/  @!P0 BRA `(.L_x_298) ;  /* 0x0000002000808947 */ /* 0x001fec0003800000 */
.L_x_362:
[----:B------:R-:W1:Y:S02]  /*d7d0*/  SYNCS.PHASECHK.TRANS64.TRYWAIT P0, [R7+URZ], R2 ;  /* 0x00000002070075a7 */ /* 0x000e64000800017f */
[----:B-1----:R-:W-:Y:S05]  /*d7e0*/  @!P0 BRA `(.L_x_299) ;  /* 0x00000020008c8947 */ /* 0x002fea0003800000 */
.L_x_363:
[----:B------:R-:W-:Y:S05]  /*d7f0*/  @!P2 BRA `(.L_x_300) ;  /* 0x000000000004a947 */ /* 0x000fea0003800000 */
[----:B------:R-:W-:Y:S01]  /*d800*/  BPT.TRAP 0x1 ;  /* 0x000000040000795c */ /* 0x000fe20000300000 */
.L_x_300:
[----:B------:R-:W-:-:S04]  /*d810*/  VIADD R0, R0, 0x32460 ;  /* 0x0003246000007836 */ /* 0x000fc80000000000 */
[----:B------:R-:W-:-:S04]  /*d820*/  IMAD R4, R19, 0x8, R0 ;  /* 0x0000000813047824 */ /* 0x000fc800078e0200 */
[----:B------:R-:W2:Y:S02]  /*d830*/  SYNCS.PHASECHK.TRANS64.TRYWAIT P0, [R4+URZ], R5 ;  /* 0x00000005040075a7 */ /* 0x000ea4000800017f */
[----:B--2---:R-:W-:Y:S05]  /*d840*/  @!P0 BRA `(.L_x_301) ;  /* 0x0000002000888947 */ /* 0x004fea0003800000 */
.L_x_364:
[----:B------:R-:W-:-:S07]  /*d850*/  IMAD R3, R3, 0x8, R0 ;  /* 0x0000000803037824 */ /* 0x000fce00078e0200 */
.L_x_302:
[----:B---3--:R3:W4:Y:S02]  /*d860*/  SYNCS.PHASECHK.TRANS64.TRYWAIT P0, [R3+URZ], R2 ;  /* 0x00000002030075a7 */ /* 0x008724000800017f */
[----:B----4-:R-:W-:Y:S05]  /*d870*/  @!P0 NANOSLEEP.SYNCS 0x989680 ;  /* 0x009896800000895d */ /* 0x010fea0003900000 */
[----:B------:R-:W4:Y:S02]  /*d880*/  @!P0 SYNCS.PHASECHK.TRANS64 P0, [R3+URZ], R2 ;  /* 0x00000002030085a7 */ /* 0x000f24000800007f */
[----:B----4-:R-:W-:Y:S05]  /*d890*/  @!P0 BRA `(.L_x_302) ;  /* 0xfffffffc00f08947 */ /* 0x010fea000383ffff */
.L_x_295:
[----:B------:R-:W-:Y:S05]  /*d8a0*/  BSYNC B0 ;  /* 0x0000000000007941 */ /* 0x000fea0003800000 */
.L_x_294:
[----:B------:R-:W-:Y:S05]  /*d8b0*/  EXIT ;  /* 0x000000000000794d */ /* 0x000fea0003800000 */
.L_x_181:
[----:B0-----:R-:W-:-:S04]  /*d8c0*/  IMAD.U32 R3, RZ, RZ, UR50 ;  /* 0x00000032ff037e24 */ /* 0x001fc8000f8e00ff */
[----:B------:R0:W1:Y:S03]  /*d8d0*/  SYNCS.PHASECHK.TRANS64.TRYWAIT P0, [R3+URZ+0x32400], R0 ;  /* 0x03240000030075a7 */ /* 0x000066000800017f */
[----:B-1----:R-:W-:Y:S05]  /*d8e0*/  @!P0 NANOSLEEP.SYNCS 0x989680 ;  /* 0x009896800000895d */ /* 0x002fea0003900000 */
[----:B------:R-:W1:Y:S02]  /*d8f0*/  @!P0 SYNCS.PHASECHK.TRANS64 P0, [R3+URZ+0x32400], R0 ;  /* 0x03240000030085a7 */ /* 0x000e64000800007f */
[----:B-1----:R-:W-:Y:S05]  /*d900*/  @!P0 BRA `(.L_x_181) ;  /* 0xfffffffc00ec8947 */ /* 0x002fea000383ffff */
[----:B------:R-:W-:Y:S05]  /*d910*/  BRA `(.L_x_303) ;  /* 0xffffff38002c7947 */ /* 0x000fea000383ffff */
.L_x_185:
[----:B-1----:R-:W-:-:S04]  /*d920*/  IMAD.U32 R4, RZ, RZ, UR26 ;  /* 0x0000001aff047e24 */ /* 0x002fc8000f8e00ff */
[----:B------:R1:W2:Y:S03]  /*d930*/  SYNCS.PHASECHK.TRANS64.TRYWAIT P1, [R4+URZ+0x32430], R3 ;  /* 0x03243003040075a7 */ /* 0x0002a6000802017f */
[----:B--2---:R-:W-:Y:S05]  /*d940*/  @!P1 NANOSLEEP.SYNCS 0x989680 ;  /* 0x009896800000995d */ /* 0x004fea0003900000 */
[----:B------:R-:W2:Y:S02]  /*d950*/  @!P1 SYNCS.PHASECHK.TRANS64 P1, [R4+URZ+0x32430], R3 ;  /* 0x03243003040095a7 */ /* 0x000ea4000802007f */
[----:B--2---:R-:W-:Y:S05]  /*d960*/  @!P1 BRA `(.L_x_185) ;  /* 0xfffffffc00ec9947 */ /* 0x004fea000383ffff */
[----:B------:R-:W-:Y:S05]  /*d970*/  BRA `(.L_x_184) ;  /* 0xffffff3800507947 */ /* 0x000fea000383ffff */
.L_x_186:
[----:B--2---:R-:W-:-:S04]  /*d980*/  IMAD.U32 R5, RZ, RZ, UR50 ;  /* 0x00000032ff057e24 */ /* 0x004fc8000f8e00ff */
[----:B------:R2:W3:Y:S03]  /*d990*/  SYNCS.PHASECHK.TRANS64.TRYWAIT P1, [R5+URZ+0x32410], R0 ;  /* 0x03241000050075a7 */ /* 0x0004e6000802017f */
[----:B---3--:R-:W-:Y:S05]  /*d9a0*/  @!P1 NANOSLEEP.SYNCS 0x989680 ;  /* 0x009896800000995d */ /* 0x008fea0003900000 */
[----:B------:R-:W3:Y:S02]  /*d9b0*/  @!P1 SYNCS.PHASECHK.TRANS64 P1, [R5+URZ+0x32410], R0 ;  /* 0x03241000050095a7 */ /* 0x000ee4000802007f */
[----:B---3--:R-:W-:Y:S05]  /*d9c0*/  @!P1 BRA `(.L_x_186) ;  /* 0xfffffffc00ec9947 */ /* 0x008fea000383ffff */
[----:B------:R-:W-:Y:S05]  /*d9d0*/  BRA `(.L_x_304) ;  /* 0xffffff3800d07947 */ /* 0x000fea000383ffff */
.L_x_190:
[----:B--2---:R-:W-:-:S04]  /*d9e0*/  IMAD.U32 R0, RZ, RZ, UR26 ;  /* 0x0000001aff007e24 */ /* 0x004fc8000f8e00ff */
[----:B------:R2:W4:Y:S03]  /*d9f0*/  SYNCS.PHASECHK.TRANS64.TRYWAIT P1, [R0+URZ+0x32450], R3 ;  /* 0x03245003000075a7 */ /* 0x000526000802017f */
[----:B----4-:R-:W-:Y:S05]  /*da00*/  @!P1 NANOSLEEP.SYNCS 0x989680 ;  /* 0x009896800000995d */ /* 0x010fea0003900000 */
[----:B------:R-:W4:Y:S02]  /*da10*/  @!P1 SYNCS.PHASECHK.TRANS64 P1, [R0+URZ+0x32450], R3 ;  /* 0x03245003000095a7 */ /* 0x000f24000802007f */
[----:B----4-:R-:W-:Y:S05]  /*da20*/  @!P1 BRA `(.L_x_190) ;  /* 0xfffffffc00ec9947 */ /* 0x010fea000383ffff */
[----:B------:R-:W-:Y:S05]  /*da30*/  BRA `(.L_x_189) ;  /* 0xffffff3800d87947 */ /* 0x000fea000383ffff */
.L_x_195:
[----:B--2---:R-:W-:-:S04]  /*da40*/  IMAD.U32 R4, RZ, RZ, UR29 ;  /* 0x0000001dff047e24 */ /* 0x004fc8000f8e00ff */
[----:B------:R2:W3:Y:S03]  /*da50*/  SYNCS.PHASECHK.TRANS64.TRYWAIT P3, [R4+URZ+0x32430], R3 ;  /* 0x03243003040075a7 */ /* 0x0004e6000806017f */
[----:B---3--:R-:W-:Y:S05]  /*da60*/  @!P3 NANOSLEEP.SYNCS 0x989680 ;  /* 0x009896800000b95d */ /* 0x008fea0003900000 */
[----:B------:R-:W3:Y:S02]  /*da70*/  @!P3 SYNCS.PHASECHK.TRANS64 P3, [R4+URZ+0x32430], R3 ;  /* 0x032430030400b5a7 */ /* 0x000ee4000806007f */
[----:B---3--:R-:W-:Y:S05]  /*da80*/  @!P3 BRA `(.L_x_195) ;  /* 0xfffffffc00ecb947 */ /* 0x008fea000383ffff */
[----:B------:R-:W-:Y:S05]  /*da90*/  BRA `(.L_x_194) ;  /* 0xffffff60000c7947 */ /* 0x000fea000383ffff */
.L_x_199:
[----:B--2---:R-:W-:-:S04]  /*daa0*/  IMAD.U32 R4, RZ, RZ, UR29 ;  /* 0x0000001dff047e24 */ /* 0x004fc8000f8e00ff */
[----:B------:R2:W4:Y:S03]  /*dab0*/  SYNCS.PHASECHK.TRANS64.TRYWAIT P3, [R4+URZ+0x32450], R3 ;  /* 0x03245003040075a7 */ /* 0x000526000806017f */
[----:B----4-:R-:W-:Y:S05]  /*dac0*/  @!P3 NANOSLEEP.SYNCS 0x989680 ;  /* 0x009896800000b95d */ /* 0x010fea0003900000 */
[----:B------:R-:W4:Y:S02]  /*dad0*/  @!P3 SYNCS.PHASECHK.TRANS64 P3, [R4+URZ+0x32450], R3 ;  /* 0x032450030400b5a7 */ /* 0x000f24000806007f */
[----:B----4-:R-:W-:Y:S05]  /*dae0*/  @!P3 BRA `(.L_x_199) ;  /* 0xfffffffc00ecb947 */ /* 0x010fea000383ffff */
[----:B------:R-:W-:Y:S05]  /*daf0*/  BRA `(.L_x_198) ;  /* 0xffffff6000647947 */ /* 0x000fea000383ffff */
.L_x_214:
        /* <DEDUP_REMOVED lines=11> */
.L_x_306:
[----:B------:R-:W-:Y:S05]  /*dbb0*/  BSYNC B0 ;  /* 0x0000000000007941 */ /* 0x000fea0003800000 */
.L_x_305:
[----:B------:R-:W-:Y:S05]  /*dbc0*/  BRA `(.L_x_307) ;  /* 0xffffffb800347947 */ /* 0x000fea000383ffff */
.L_x_216:
[----:B------:R-:W-:Y:S01]  /*dbd0*/  BSSY B0, `(.L_x_308) ;  /* 0x0000006000007945 */ /* 0x000fe20003800000 */
[----:B------:R-:W-:-:S07]  /*dbe0*/  IMAD.MOV.U32 R15, RZ, RZ, -0x1 ;  /* 0xffffffffff0f7424 */ /* 0x000fce00078e00ff */
[----:B012---:R-:W-:Y:S05]  /*dbf0*/  WARPSYNC.COLLECTIVE R15, `(.L_x_309) ;  /* 0x000000000f0c7348 */ /* 0x007fea0003c00000 */
[----:B------:R-:W-:Y:S02]  /*dc00*/  ELECT P6, UR62, PT ;  /* 0x00000000003e782f */ /* 0x000fe400038c0000 */
[----:B------:R-:W-:Y:S01]  /*dc10*/  MOV R14, UR62 ;  /* 0x0000003e000e7c02 */ /* 0x000fe20008000f00 */
[----:B012---:R-:W-:Y:S10]  /*dc20*/  ENDCOLLECTIVE ;  /* 0x000000000000791b */ /* 0x007ff40003800000 */
.L_x_309:
[----:B------:R-:W-:Y:S05]  /*dc30*/  BSYNC B0 ;  /* 0x0000000000007941 */ /* 0x000fea0003800000 */
.L_x_308:
[----:B------:R-:W-:Y:S05]  /*dc40*/  BRA `(.L_x_310) ;  /* 0xffffffb800347947 */ /* 0x000fea000383ffff */
.L_x_218:
[----:B--2---:R2:W4:Y:S02]  /*dc50*/  SYNCS.PHASECHK.TRANS64.TRYWAIT P0, [R0+URZ+0x32440], R2 ;  /* 0x03244002000075a7 */ /* 0x004524000800017f */
[----:B----4-:R-:W-:Y:S05]  /*dc60*/  @!P0 NANOSLEEP.SYNCS 0x989680 ;  /* 0x009896800000895d */ /* 0x010fea0003900000 */
[----:B------:R-:W4:Y:S02]  /*dc70*/  @!P0 SYNCS.PHASECHK.TRANS64 P0, [R0+URZ+0x32440], R2 ;  /* 0x03244002000085a7 */ /* 0x000f24000800007f */
[----:B----4-:R-:W-:Y:S05]  /*dc80*/  @!P0 BRA `(.L_x_218) ;  /* 0xfffffffc00f08947 */ /* 0x010fea000383ffff */
[----:B------:R-:W-:Y:S05]  /*dc90*/  BRA `(.L_x_311) ;  /* 0xffffffb800907947 */ /* 0x000fea000383ffff */
.L_x_221:
[----:B------:R-:W-:Y:S01]  /*dca0*/  IMAD.MOV.U32 R13, RZ, RZ, R2 ;  /* 0x000000ffff0d7224 */ /* 0x000fe200078e0002 */
[----:B------:R-:W0:Y:S01]  /*dcb0*/  S2R R5, SR_TID.X ;  /* 0x0000000000057919 */ /* 0x000e220000002100 */
[----:B------:R-:W-:Y:S02]  /*dcc0*/  IMAD.MOV.U32 R12, RZ, RZ, RZ ;  /* 0x000000ffff0c7224 */ /* 0x000fe400078e00ff */
[----:B------:R-:W-:Y:S01]  /*dcd0*/  IMAD.MOV.U32 R11, RZ, RZ, 0x181f ;  /* 0x0000181fff0b7424 */ /* 0x000fe200078e00ff */
[----:B------:R1:W-:Y:S01]  /*dce0*/  STL [R1+0x60], R9 ;  /* 0x0000600901007387 */ /* 0x0003e20000100800 */
[----:B------:R-:W-:-:S07]  /*dcf0*/  IMAD.MOV.U32 R15, RZ, RZ, -0x1 ;  /* 0xffffffffff0f7424 */ /* 0x000fce00078e00ff */
[----:B01---5:R-:W-:Y:S05]  /*dd00*/  WARPSYNC.COLLECTIVE R15, `(.L_x_312) ;  /* 0x000000000f087348 */ /* 0x023fea0003c00000 */
[----:B------:R2:W3:Y:S02]  /*dd10*/  SHFL.IDX P6, R14, R13, R12, R11 ;  /* 0x0000000c0d0e7389 */ /* 0x0004e400000c000b */
[----:B0123-5:R-:W-:Y:S01]  /*dd20*/  ENDCOLLECTIVE ;  /* 0x000000000000791b */ /* 0x02ffe20003800000 */
.L_x_312:
[----:B------:R-:W-:Y:S01]  /*dd30*/  IMAD.MOV.U32 R13, RZ, RZ, R0 ;  /* 0x000000ffff0d7224 */ /* 0x000fe200078e0000 */
[----:B------:R-:W-:Y:S01]  /*dd40*/  LOP3.LUT R5, R5, 0x7f, RZ, 0xc0, !PT ;  /* 0x0000007f05057812 */ /* 0x000fe200078ec0ff */
[----:B------:R-:W-:-:S07]  /*dd50*/  IMAD.MOV.U32 R7, RZ, RZ, R14 ;  /* 0x000000ffff077224 */ /* 0x000fce00078e000e */
[----:B------:R-:W-:Y:S05]  /*dd60*/  WARPSYNC.COLLECTIVE R15, `(.L_x_313) ;  /* 0x000000000f087348 */ /* 0x000fea0003c00000 */
[----:B------:R0:W1:Y:S02]  /*dd70*/  SHFL.IDX P6, R14, R13, R12, R11 ;  /* 0x0000000c0d0e7389 */ /* 0x00006400000c000b */
[----:B01----:R-:W-:Y:S01]  /*dd80*/  ENDCOLLECTIVE ;  /* 0x000000000000791b */ /* 0x003fe20003800000 */
.L_x_313:
[----:B------:R-:W-:Y:S01]  /*dd90*/  ULDC UR4, c[0x0][0x288] ;  /* 0x0000a20000047ab9 */ /* 0x000fe20000000800 */
[----:B------:R-:W-:Y:S01]  /*dda0*/  SHF.R.U32.HI R9, RZ, 0x3, R5 ;  /* 0x00000003ff097819 */ /* 0x000fe20000011605 */
[----:B------:R-:W-:-:S04]  /*ddb0*/  IMAD R3, R6, UR4, RZ ;  /* 0x0000000406037c24 */ /* 0x000fc8000f8e02ff */
[----:B------:R-:W-:-:S05]  /*ddc0*/  IMAD.IADD R9, R9, 0x1, R4 ;  /* 0x0000000109097824 */ /* 0x000fca00078e0204 */
[----:B------:R-:W-:Y:S01]  /*ddd0*/  ISETP.GE.AND P1, PT, R9, R3, PT ;  /* 0x000000030900720c */ /* 0x000fe20003f26270 */
[----:B------:R0:W-:Y:S01]  /*dde0*/  STL [R1+0x10], R9 ;  /* 0x0000100901007387 */ /* 0x0001e20000100800 */
[----:B------:R-:W-:Y:S02]  /*ddf0*/  IMAD.MOV.U32 R13, RZ, RZ, R2 ;  /* 0x000000ffff0d7224 */ /* 0x000fe400078e0002 */
[----:B------:R-:W-:Y:S02]  /*de00*/  IMAD.MOV.U32 R12, RZ, RZ, 0x1 ;  /* 0x00000001ff0c7424 */ /* 0x000fe400078e00ff */
[----:B------:R-:W-:-:S07]  /*de10*/  IMAD.MOV.U32 R5, RZ, RZ, R14 ;  /* 0x000000ffff057224 */ /* 0x000fce00078e000e */
[----:B0-----:R-:W-:Y:S05]  /*de20*/  WARPSYNC.COLLECTIVE R15, `(.L_x_314) ;  /* 0x000000000f087348 */ /* 0x001fea0003c00000 */
[----:B------:R1:W2:Y:S02]  /*de30*/  SHFL.IDX P6, R14, R13, R12, R11 ;  /* 0x0000000c0d0e7389 */ /* 0x0002a400000c000b */
[----:B012---:R-:W-:Y:S01]  /*de40*/  ENDCOLLECTIVE ;  /* 0x000000000000791b */ /* 0x007fe20003800000 */
.L_x_314:
[----:B------:R-:W-:-:S05]  /*de50*/  @!P1 LEA R5, P3, R8, R5, 0x1 ;  /* 0x0000000508059211 */ /* 0x000fca00078608ff */
[----:B------:R-:W-:Y:S02]  /*de60*/  @!P1 IMAD.X R4, RZ, RZ, R7, P3 ;  /* 0x000000ffff049224 */ /* 0x000fe400018e0607 */
[----:B------:R-:W0:Y:S03]  /*de70*/  S2R R7, SR_TID.X ;  /* 0x0000000000077919 */ /* 0x000e260000002100 */
[----:B------:R-:W-:Y:S01]  /*de80*/  @!P1 LOP3.LUT R5, R5, R4, RZ, 0x3c, !PT ;  /* 0x0000000405059212 */ /* 0x000fe200078e3cff */
[----:B------:R-:W-:-:S03]  /*de90*/  IMAD.MOV.U32 R13, RZ, RZ, R0 ;  /* 0x000000ffff0d7224 */ /* 0x000fc600078e0000 */
[----:B------:R-:W-:-:S04]  /*dea0*/  @!P1 LOP3.LUT R4, R5, R4, RZ, 0x3c, !PT ;  /* 0x0000000405049212 */ /* 0x000fc800078e3cff */
[----:B------:R-:W-:Y:S01]  /*deb0*/  @!P1 LOP3.LUT R5, R5, R4, RZ, 0x3c, !PT ;  /* 0x0000000405059212 */ /* 0x000fe200078e3cff */
[----:B------:R-:W-:-:S07]  /*dec0*/  IMAD.MOV.U32 R8, RZ, RZ, R14 ;  /* 0x000000ffff087224 */ /* 0x000fce00078e000e */
[----:B0-----:R-:W-:Y:S05]  /*ded0*/  WARPSYNC.COLLECTIVE R15, `(.L_x_315) ;  /* 0x000000000f087348 */ /* 0x001fea0003c00000 */
[----:B------:R1:W2:Y:S02]  /*dee0*/  SHFL.IDX P6, R14, R13, R12, R11 ;  /* 0x0000000c0d0e7389 */ /* 0x0002a400000c000b */
[----:B012---:R-:W-:Y:S01]  /*def0*/  ENDCOLLECTIVE ;  /* 0x000000000000791b */ /* 0x007fe20003800000 */
.L_x_315:
[----:B------:R-:W-:Y:S01]  /*df00*/  @!PT LDS RZ, [RZ] ;  /* 0x00000000fffff984 */ /* 0x000fe20000000800 */
[----:B------:R-:W-:Y:S01]  /*df10*/  @!PT LDS RZ, [RZ] ;  /* 0x00000000fffff984 */ /* 0x000fe20000000800 */
[----:B------:R-:W-:Y:S01]  /*df20*/  @!PT LDS RZ, [RZ] ;  /* 0x00000000fffff984 */ /* 0x000fe20000000800 */
[----:B------:R0:W-:Y:S01]  /*df30*/  @!P1 LDGSTS.E.BYPASS.LTC128B.128 [R10+0x18400], desc[UR46][R4.64], !P0 ;  /* 0x18400000040a9fae */ /* 0x0001e2000c101d6e */
[----:B------:R-:W-:Y:S02]  /*df40*/  IMAD.MOV.U32 R13, RZ, RZ, R2 ;  /* 0x000000ffff0d7224 */ /* 0x000fe400078e0002 */
[----:B------:R-:W-:Y:S02]  /*df50*/  IMAD.MOV.U32 R12, RZ, RZ, 0x2 ;  /* 0x00000002ff0c7424 */ /* 0x000fe400078e00ff */
[----:B0-----:R-:W-:Y:S02]  /*df60*/  VIADD R5, R9, 0x10 ;  /* 0x0000001009057836 */ /* 0x001fe40000000000 */
[----:B------:R-:W-:-:S03]  /*df70*/  IMAD.SHL.U32 R7, R7, 0x8, RZ ;  /* 0x0000000807077824 */ /* 0x000fc600078e00ff */
[----:B------:R-:W-:Y:S01]  /*df80*/  ISETP.GE.AND P2, PT, R5, R3, PT ;  /* 0x000000030500720c */ /* 0x000fe20003f46270 */
[----:B------:R-:W-:Y:S01]  /*df90*/  IMAD.MOV.U32 R6, RZ, RZ, R14 ;  /* 0x000000ffff067224 */ /* 0x000fe200078e000e */
[----:B------:R-:W-:-:S11]  /*dfa0*/  LOP3.LUT R7, R7, 0x38, RZ, 0xc0, !PT ;  /* 0x0000003807077812 */ /* 0x000fd600078ec0ff */
[----:B------:R-:W-:Y:S05]  /*dfb0*/  WARPSYNC.COLLECTIVE R15, `(.L_x_316) ;  /* 0x000000000f087348 */ /* 0x000fea0003c00000 */
[----:B------:R0:W1:Y:S02]  /*dfc0*/  SHFL.IDX P6, R14, R13, R12, R11 ;  /* 0x0000000c0d0e7389 */ /* 0x00006400000c000b */
[----:B01----:R-:W-:Y:S01]  /*dfd0*/  ENDCOLLECTIVE ;  /* 0x000000000000791b */ /* 0x003fe20003800000 */
.L_x_316:
[----:B------:R0:W-:Y:S01]  /*dfe0*/  STL [R1+0x28], R5 ;  /* 0x0000280501007387 */ /* 0x0001e20000100800 */
[----:B------:R-:W-:Y:S01]  /*dff0*/  IMAD.MOV.U32 R13, RZ, RZ, R0 ;  /* 0x000000ffff0d7224 */ /* 0x000fe200078e0000 */
[----:B0-----:R-:W-:-:S05]  /*e000*/  @!P2 LEA R5, P1, R7, R6, 0x1 ;  /* 0x000000060705a211 */ /* 0x001fca00078208ff */
[----:B------:R-:W-:Y:S02]  /*e010*/  @!P2 IMAD.X R4, RZ, RZ, R8, P1 ;  /* 0x000000ffff04a224 */ /* 0x000fe400008e0608 */
[----:B------:R-:W-:Y:S02]  /*e020*/  VIADD R8, R9, 0x20 ;  /* 0x0000002009087836 */ /* 0x000fe40000000000 */
[----:B------:R-:W-:Y:S01]  /*e030*/  IMAD.MOV.U32 R6, RZ, RZ, R14 ;  /* 0x000000ffff067224 */ /* 0x000fe200078e000e */
[----:B------:R-:W-:-:S07]  /*e040*/  @!P2 LOP3.LUT R5, R5, R4, RZ, 0x3c, !PT ;  /* 0x000000040505a212 */ /* 0x000fce00078e3cff */
[----:B------:R-:W-:Y:S05]  /*e050*/  WARPSYNC.COLLECTIVE R15, `(.L_x_317) ;  /* 0x000000000f087348 */ /* 0x000fea0003c00000 */
[----:B------:R0:W1:Y:S02]  /*e060*/  SHFL.IDX P6, R14, R13, R12, R11 ;  /* 0x0000000c0d0e7389 */ /* 0x00006400000c000b */
[----:B01----:R-:W-:Y:S01]  /*e070*/  ENDCOLLECTIVE ;  /* 0x000000000000791b */ /* 0x003fe20003800000 */
.L_x_317:
[----:B------:R-:W-:Y:S02]  /*e080*/  ISETP.GE.AND P1, PT, R8, R3, PT ;  /* 0x000000030800720c */ /* 0x000fe40003f26270 */
[C---:B------:R-:W-:Y:S01]  /*e090*/  @!P2 LOP3.LUT R4, R5.reuse, R4, RZ, 0x3c, !PT ;  /* 0x000000040504a212 */ /* 0x040fe200078e3cff */
[----:B------:R0:W-:Y:S03]  /*e0a0*/  STL [R1+0x2c], R8 ;  /* 0x00002c0801007387 */ /* 0x0001e60000100800 */
[----:B------:R-:W-:-:S05]  /*e0b0*/  @!P2 LOP3.LUT R5, R5, R4, RZ, 0x3c, !PT ;  /* 0x000000040505a212 */ /* 0x000fca00078e3cff */
[----:B------:R-:W-:Y:S01]  /*e0c0*/  @!PT LDS RZ, [RZ] ;  /* 0x00000000fffff984 */ /* 0x000fe20000000800 */
[----:B------:R-:W-:Y:S01]  /*e0d0*/  @!PT LDS RZ, [RZ] ;  /* 0x00000000fffff984 */ /* 0x000fe20000000800 */
[----:B------:R-:W-:Y:S01]  /*e0e0*/  @!PT LDS RZ, [RZ] ;  /* 0x00000000fffff984 */ /* 0x000fe20000000800 */
[----:B------:R1:W-:Y:S01]  /*e0f0*/  @!P2 LDGSTS.E.BYPASS.LTC128B.128 [R10+0x18c00], desc[UR46][R4.64], !P0 ;  /* 0x18c00000040aafae */ /* 0x0003e2000c101d6e */
[----:B------:R-:W-:Y:S02]  /*e100*/  IMAD.MOV.U32 R13, RZ, RZ, R2 ;  /* 0x000000ffff0d7224 */ /* 0x000fe400078e0002 */
[----:B------:R-:W-:Y:S02]  /*e110*/  IMAD.MOV.U32 R12, RZ, RZ, 0x3 ;  /* 0x00000003ff0c7424 */ /* 0x000fe400078e00ff */
[----:B0-----:R-:W-:-:S05]  /*e120*/  VIADD R8, R9, 0x30 ;  /* 0x0000003009087836 */ /* 0x001fca0000000000 */
[----:B------:R0:W-:Y:S01]  /*e130*/  STL [R1+0x30], R8 ;  /* 0x0000300801007387 */ /* 0x0001e20000100800 */
[----:B-1----:R-:W-:-:S07]  /*e140*/  IMAD.MOV.U32 R4, RZ, RZ, R14 ;  /* 0x000000ffff047224 */ /* 0x002fce00078e000e */
[----:B0-----:R-:W-:Y:S05]  /*e150*/  WARPSYNC.COLLECTIVE R15, `(.L_x_318) ;  /* 0x000000000f087348 */ /* 0x001fea0003c00000 */
[----:B------:R1:W2:Y:S02]  /*e160*/  SHFL.IDX P6, R14, R13, R12, R11 ;  /* 0x0000000c0d0e7389 */ /* 0x0002a400000c000b */
[----:B012---:R-:W-:Y:S01]  /*e170*/  ENDCOLLECTIVE ;  /* 0x000000000000791b */ /* 0x007fe20003800000 */
.L_x_318:
[----:B------:R-:W-:-:S05]  /*e180*/  @!P1 LEA R5, P2, R7, R4, 0x1 ;  /* 0x0000000407059211 */ /* 0x000fca00078408ff */
[----:B------:R-:W-:-:S05]  /*e190*/  @!P1 IMAD.X R4, RZ, RZ, R6, P2 ;  /* 0x000000ffff049224 */ /* 0x000fca00010e0606 */
[----:B------:R-:W-:Y:S01]  /*e1a0*/  @!P1 LOP3.LUT R5, R5, R4, RZ, 0x3c, !PT ;  /* 0x0000000405059212 */ /* 0x000fe200078e3cff */
[----:B------:R-:W-:-:S03]  /*e1b0*/  IMAD.MOV.U32 R13, RZ, RZ, R0 ;  /* 0x000000ffff0d7224 */ /* 0x000fc600078e0000 */
[----:B------:R-:W-:-:S04]  /*e1c0*/  @!P1 LOP3.LUT R4, R5, R4, RZ, 0x3c, !PT ;  /* 0x0000000405049212 */ /* 0x000fc800078e3cff */
[----:B------:R-:W-:Y:S01]  /*e1d0*/  @!P1 LOP3.LUT R5, R5, R4, RZ, 0x3c, !PT ;  /* 0x0000000405059212 */ /* 0x000fe200078e3cff */
[----:B------:R-:W-:-:S04]  /*e1e0*/  IMAD.MOV.U32 R6, RZ, RZ, R14 ;  /* 0x000000ffff067224 */ /* 0x000fc800078e000e */
[----:B------:R-:W-:Y:S01]  /*e1f0*/  @!PT LDS RZ, [RZ] ;  /* 0x00000000fffff984 */ /* 0x000fe20000000800 */
[----:B------:R-:W-:Y:S01]  /*e200*/  @!PT LDS RZ, [RZ] ;  /* 0x00000000fffff984 */ /* 0x000fe20000000800 */
[----:B------:R-:W-:Y:S01]  /*e210*/  @!PT LDS RZ, [RZ] ;  /* 0x00000000fffff984 */ /* 0x000fe20000000800 */
[----:B------:R0:W-:Y:S01]  /*e220*/  @!P1 LDGSTS.E.BYPASS.LTC128B.128 [R10+0x19400], desc[UR46][R4.64], !P0 ;  /* 0x19400000040a9fae */ /* 0x0001e2000c101d6e */
[----:B------:R-:W-:Y:S01]  /*e230*/  ISETP.GE.AND P1, PT, R8, R3, PT ;  /* 0x000000030800720c */ /* 0x000fe20003f26270 */
[----:B------:R-:W-:-:S12]  /*e240*/  VIADD R8, R9, 0x40 ;  /* 0x0000004009087836 */ /* 0x000fd80000000000 */
[----:B0-----:R-:W-:Y:S05]  /*e250*/  WARPSYNC.COLLECTIVE R15, `(.L_x_319) ;  /* 0x000000000f087348 */ /* 0x001fea0003c00000 */
[----:B------:R1:W2:Y:S02]  /*e260*/  SHFL.IDX P6, R14, R13, R12, R11 ;  /* 0x0000000c0d0e7389 */ /* 0x0002a400000c000b */
[----:B012---:R-:W-:Y:S01]  /*e270*/  ENDCOLLECTIVE ;  /* 0x000000000000791b */ /* 0x007fe20003800000 */
.L_x_319:
[----:B------:R0:W-:Y:S01]  /*e280*/  STL [R1+0x34], R8 ;  /* 0x0000340801007387 */ /* 0x0001e20000100800 */
[----:B------:R-:W-:Y:S02]  /*e290*/  IMAD.MOV.U32 R13, RZ, RZ, R2 ;  /* 0x000000ffff0d7224 */ /* 0x000fe400078e0002 */
[----:B------:R-:W-:Y:S02]  /*e2a0*/  IMAD.MOV.U32 R12, RZ, RZ, 0x4 ;  /* 0x00000004ff0c7424 */ /* 0x000fe400078e00ff */
[----:B------:R-:W-:-:S07]  /*e2b0*/  IMAD.MOV.U32 R4, RZ, RZ, R14 ;  /* 0x000000ffff047224 */ /* 0x000fce00078e000e */
[----:B0-----:R-:W-:Y:S05]  /*e2c0*/  WARPSYNC.COLLECTIVE R15, `(.L_x_320) ;  /* 0x000000000f087348 */ /* 0x001fea0003c00000 */
[----:B------:R1:W2:Y:S02]  /*e2d0*/  SHFL.IDX P6, R14, R13, R12, R11 ;  /* 0x0000000c0d0e7389 */ /* 0x0002a400000c000b */
[----:B012---:R-:W-:Y:S01]  /*e2e0*/  ENDCOLLECTIVE ;  /* 0x000000000000791b */ /* 0x007fe20003800000 */
.L_x_320:
        /* <DEDUP_REMOVED lines=10> */
.L_x_321:
[----:B------:R-:W-:Y:S01]  /*e390*/  @!PT LDS RZ, [RZ] ;  /* 0x00000000fffff984 */ /* 0x000fe20000000800 */
[----:B------:R-:W-:Y:S01]  /*e3a0*/  @!PT LDS RZ, [RZ] ;  /* 0x00000000fffff984 */ /* 0x000fe20000000800 */
[----:B------:R-:W-:Y:S01]  /*e3b0*/  @!PT LDS RZ, [RZ] ;  /* 0x00000000fffff984 */ /* 0x000fe20000000800 */
[----:B------:R0:W-:Y:S01]  /*e3c0*/  @!P1 LDGSTS.E.BYPASS.LTC128B.128 [R10+0x19c00], desc[UR46][R4.64], !P0 ;  /* 0x19c00000040a9fae */ /* 0x0001e2000c101d6e */
[----:B------:R-:W-:Y:S01]  /*e3d0*/  ISETP.GE.AND P1, PT, R8, R3, PT ;  /* 0x000000030800720c */ /* 0x000fe20003f26270 */
[----:B------:R-:W-:-:S05]  /*e3e0*/  VIADD R8, R9, 0x50 ;  /* 0x0000005009087836 */ /* 0x000fca0000000000 */
[----:B------:R1:W-:Y:S01]  /*e3f0*/  STL [R1+0x38], R8 ;  /* 0x0000380801007387 */ /* 0x0003e20000100800 */
[----:B------:R-:W-:Y:S02]  /*e400*/  IMAD.MOV.U32 R13, RZ, RZ, R2 ;  /* 0x000000ffff0d7224 */ /* 0x000fe400078e0002 */
[----:B------:R-:W-:Y:S02]  /*e410*/  IMAD.MOV.U32 R12, RZ, RZ, 0x5 ;  /* 0x00000005ff0c7424 */ /* 0x000fe400078e00ff */
[----:B0-----:R-:W-:-:S07]  /*e420*/  IMAD.MOV.U32 R4, RZ, RZ, R14 ;  /* 0x000000ffff047224 */ /* 0x001fce00078e000e */
[----:B-1----:R-:W-:Y:S05]  /*e430*/  WARPSYNC.COLLECTIVE R15, `(.L_x_322) ;  /* 0x000000000f087348 */ /* 0x002fea0003c00000 */
[----:B------:R0:W2:Y:S02]  /*e440*/  SHFL.IDX P6, R14, R13, R12, R11 ;  /* 0x0000000c0d0e7389 */ /* 0x0000a400000c000b */
[----:B012---:R-:W-:Y:S01]  /*e450*/  ENDCOLLECTIVE ;  /* 0x000000000000791b */ /* 0x007fe20003800000 */
.L_x_322:
        /* <DEDUP_REMOVED lines=10> */
.L_x_323:
[----:B------:R-:W-:Y:S01]  /*e500*/  @!PT LDS RZ, [RZ] ;  /* 0x00000000fffff984 */ /* 0x000fe20000000800 */
[----:B------:R-:W-:Y:S01]  /*e510*/  @!PT LDS RZ, [RZ] ;  /* 0x00000000fffff984 */ /* 0x000fe20000000800 */
[----:B------:R-:W-:Y:S01]  /*e520*/  @!PT LDS RZ, [RZ] ;  /* 0x00000000fffff984 */ /* 0x000fe20000000800 */
[----:B------:R0:W-:Y:S01]  /*e530*/  @!P1 LDGSTS.E.BYPASS.LTC128B.128 [R10+0x1a400], desc[UR46][R4.64], !P0 ;  /* 0x1a400000040a9fae */ /* 0x0001e2000c101d6e */
[----:B------:R-:W-:Y:S01]  /*e540*/  ISETP.GE.AND P1, PT, R8, R3, PT ;  /* 0x000000030800720c */ /* 0x000fe20003f26270 */
[----:B------:R-:W-:Y:S02]  /*e550*/  VIADD R8, R9, 0x60 ;  /* 0x0000006009087836 */ /* 0x000fe40000000000 */
[----:B------:R1:W5:Y:S01]  /*e560*/  LDL.LU R9, [R1+0x60] ;  /* 0x0000600001097983 */ /* 0x0003620000300800 */
[----:B------:R-:W-:Y:S02]  /*e570*/  IMAD.MOV.U32 R13, RZ, RZ, R2 ;  /* 0x000000ffff0d7224 */ /* 0x000fe400078e0002 */
[----:B------:R-:W-:Y:S02]  /*e580*/  IMAD.MOV.U32 R12, RZ, RZ, 0x6 ;  /* 0x00000006ff0c7424 */ /* 0x000fe400078e00ff */
[----:B01----:R-:W-:-:S07]  /*e590*/  IMAD.MOV.U32 R4, RZ, RZ, R14 ;  /* 0x000000ffff047224 */ /* 0x003fce00078e000e */
[----:B-----5:R-:W-:Y:S05]  /*e5a0*/  WARPSYNC.COLLECTIVE R15, `(.L_x_324) ;  /* 0x000000000f087348 */ /* 0x020fea0003c00000 */
[----:B------:R0:W1:Y:S02]  /*e5b0*/  SHFL.IDX P6, R14, R13, R12, R11 ;  /* 0x0000000c0d0e7389 */ /* 0x00006400000c000b */
[----:B01---5:R-:W-:Y:S01]  /*e5c0*/  ENDCOLLECTIVE ;  /* 0x000000000000791b */ /* 0x023fe20003800000 */
.L_x_324:
        /* <DEDUP_REMOVED lines=10> */
.L_x_325:
[----:B------:R-:W-:Y:S01]  /*e670*/  @!PT LDS RZ, [RZ] ;  /* 0x00000000fffff984 */ /* 0x000fe20000000800 */
[----:B------:R-:W-:Y:S01]  /*e680*/  @!PT LDS RZ, [RZ] ;  /* 0x00000000fffff984 */ /* 0x000fe20000000800 */
[----:B------:R-:W-:Y:S01]  /*e690*/  @!PT LDS RZ, [RZ] ;  /* 0x00000000fffff984 */ /* 0x000fe20000000800 */
[----:B------:R0:W-:Y:S01]  /*e6a0*/  @!P1 LDGSTS.E.BYPASS.LTC128B.128 [R10+0x1ac00], desc[UR46][R4.64], !P0 ;  /* 0x1ac00000040a9fae */ /* 0x0001e2000c101d6e */
[----:B------:R-:W-:Y:S01]  /*e6b0*/  ISETP.GE.AND P1, PT, R8, R3, PT ;  /* 0x000000030800720c */ /* 0x000fe20003f26270 */
[----:B------:R-:W-:Y:S02]  /*e6c0*/  IMAD.MOV.U32 R13, RZ, RZ, R2 ;  /* 0x000000ffff0d7224 */ /* 0x000fe400078e0002 */
[----:B------:R-:W-:Y:S02]  /*e6d0*/  IMAD.MOV.U32 R12, RZ, RZ, 0x7 ;  /* 0x00000007ff0c7424 */ /* 0x000fe400078e00ff */
[----:B0-----:R-:W-:-:S08]  /*e6e0*/  IMAD.MOV.U32 R4, RZ, RZ, R14 ;  /* 0x000000ffff047224 */ /* 0x001fd000078e000e */
[----:B------:R-:W-:Y:S05]  /*e6f0*/  WARPSYNC.COLLECTIVE R15, `(.L_x_326) ;  /* 0x000000000f087348 */ /* 0x000fea0003c00000 */
[----:B------:R0:W1:Y:S02]  /*e700*/  SHFL.IDX P6, R14, R13, R12, R11 ;  /* 0x0000000c0d0e7389 */ /* 0x00006400000c000b */
[----:B01----:R-:W-:Y:S01]  /*e710*/  ENDCOLLECTIVE ;  /* 0x000000000000791b */ /* 0x003fe20003800000 */
.L_x_326:
[----:B------:R-:W-:-:S05]  /*e720*/  @!P1 LEA R5, P2, R7, R4, 0x1 ;  /* 0x0000000407059211 */ /* 0x000fca00078408ff */
[----:B------:R-:W-:-:S05]  /*e730*/  @!P1 IMAD.X R4, RZ, RZ, R6, P2 ;  /* 0x000000ffff049224 */ /* 0x000fca00010e0606 */
[----:B------:R-:W-:-:S04]  /*e740*/  @!P1 LOP3.LUT R5, R5, R4, RZ, 0x3c, !PT ;  /* 0x0000000405059212 */ /* 0x000fc800078e3cff */
[----:B------:R-:W-:Y:S01]  /*e750*/  @!P1 LOP3.LUT R4, R5, R4, RZ, 0x3c, !PT ;  /* 0x0000000405049212 */ /* 0x000fe200078e3cff */
[----:B------:R-:W-:-:S03]  /*e760*/  IMAD.MOV.U32 R13, RZ, RZ, R0 ;  /* 0x000000ffff0d7224 */ /* 0x000fc600078e0000 */
[----:B------:R-:W-:-:S05]  /*e770*/  @!P1 LOP3.LUT R5, R5, R4, RZ, 0x3c, !PT ;  /* 0x0000000405059212 */ /* 0x000fca00078e3cff */
[----:B------:R-:W-:Y:S01]  /*e780*/  @!PT LDS RZ, [RZ] ;  /* 0x00000000fffff984 */ /* 0x000fe20000000800 */
[----:B------:R-:W-:Y:S01]  /*e790*/  @!PT LDS RZ, [RZ] ;  /* 0x00000000fffff984 */ /* 0x000fe20000000800 */
[----:B------:R-:W-:Y:S01]  /*e7a0*/  @!PT LDS RZ, [RZ] ;  /* 0x00000000fffff984 */ /* 0x000fe20000000800 */
[----:B------:R0:W-:Y:S04]  /*e7b0*/  @!P1 LDGSTS.E.BYPASS.LTC128B.128 [R10+0x1b400], desc[UR46][R4.64], !P0 ;  /* 0x1b400000040a9fae */ /* 0x0001e8000c101d6e */
[----:B------:R1:W-:Y:S01]  /*e7c0*/  STL [R1+0x3c], R8 ;  /* 0x00003c0801007387 */ /* 0x0003e20000100800 */
[----:B0-----:R-:W-:-:S07]  /*e7d0*/  IMAD.MOV.U32 R4, RZ, RZ, R14 ;  /* 0x000000ffff047224 */ /* 0x001fce00078e000e */
[----:B-1----:R-:W-:Y:S05]  /*e7e0*/  WARPSYNC.COLLECTIVE R15, `(.L_x_327) ;  /* 0x000000000f087348 */ /* 0x002fea0003c00000 */
[----:B------:R0:W2:Y:S02]  /*e7f0*/  SHFL.IDX P6, R14, R13, R12, R11 ;  /* 0x0000000c0d0e7389 */ /* 0x0000a400000c000b */
[----:B012---:R-:W-:Y:S01]  /*e800*/  ENDCOLLECTIVE ;  /* 0x000000000000791b */ /* 0x007fe20003800000 */
.L_x_327:
[----:B------:R-:W-:Y:S01]  /*e810*/  IMAD.MOV.U32 R0, RZ, RZ, R14 ;  /* 0x000000ffff007224 */ /* 0x000fe200078e000e */
[----:B------:R-:W-:Y:S06]  /*e820*/  BRA `(.L_x_328) ;  /* 0xffffffb800e07947 */ /* 0x000fec000383ffff */
.L_x_223:
[----:B------:R-:W-:Y:S01]  /*e830*/  BSSY B0, `(.L_x_329) ;  /* 0x0000008000007945 */ /* 0x000fe20003800000 */
[----:B------:R-:W-:Y:S02]  /*e840*/  IMAD.MOV.U32 R13, RZ, RZ, R4 ;  /* 0x000000ffff0d7224 */ /* 0x000fe400078e0004 */
[----:B------:R-:W-:Y:S02]  /*e850*/  IMAD.MOV.U32 R12, RZ, RZ, RZ ;  /* 0x000000ffff0c7224 */ /* 0x000fe400078e00ff */
[----:B------:R-:W-:Y:S02]  /*e860*/  IMAD.MOV.U32 R11, RZ, RZ, 0x181f ;  /* 0x0000181fff0b7424 */ /* 0x000fe400078e00ff */
[----:B------:R-:W-:-:S07]  /*e870*/  IMAD.MOV.U32 R15, RZ, RZ, -0x1 ;  /* 0xffffffffff0f7424 */ /* 0x000fce00078e00ff */
[----:B------:R-:W-:Y:S05]  /*e880*/  WARPSYNC.COLLECTIVE R15, `(.L_x_330) ;  /* 0x000000000f087348 */ /* 0x000fea0003c00000 */
[----:B------:R0:W1:Y:S02]  /*e890*/  SHFL.IDX P6, R14, R13, R12, R11 ;  /* 0x0000000c0d0e7389 */ /* 0x00006400000c000b */
[----:B01----:R-:W-:Y:S01]  /*e8a0*/  ENDCOLLECTIVE ;  /* 0x000000000000791b */ /* 0x003fe20003800000 */
.L_x_330:
[----:B------:R-:W-:Y:S05]  /*e8b0*/  BSYNC B0 ;  /* 0x0000000000007941 */ /* 0x000fea0003800000 */
.L_x_329:
[----:B------:R-:W-:Y:S01]  /*e8c0*/  IMAD.MOV.U32 R13, RZ, RZ, R5 ;  /* 0x000000ffff0d7224 */ /* 0x000fe200078e0005 */
[----:B------:R0:W5:Y:S01]  /*e8d0*/  LDL.LU R10, [R1+0x38] ;  /* 0x00003800010a7983 */ /* 0x0001620000300800 */
[----:B------:R-:W-:Y:S02]  /*e8e0*/  IMAD.MOV.U32 R12, RZ, RZ, RZ ;  /* 0x000000ffff0c7224 */ /* 0x000fe400078e00ff */
[----:B------:R-:W-:Y:S01]  /*e8f0*/  IMAD.MOV.U32 R11, RZ, RZ, 0x181f ;  /* 0x0000181fff0b7424 */ /* 0x000fe200078e00ff */
[----:B------:R0:W5:Y:S01]  /*e900*/  LDL.LU R9, [R1+0x3c] ;  /* 0x00003c0001097983 */ /* 0x0001620000300800 */
[----:B------:R-:W-:Y:S02]  /*e910*/  IMAD.MOV.U32 R15, RZ, RZ, -0x1 ;  /* 0xffffffffff0f7424 */ /* 0x000fe400078e00ff */
[----:B------:R-:W-:Y:S01]  /*e920*/  IMAD.MOV.U32 R2, RZ, RZ, R14 ;  /* 0x000000ffff027224 */ /* 0x000fe200078e000e */
[----:B------:R0:W5:Y:S06]  /*e930*/  LDL R7, [R1+0x4] ;  /* 0x0000040001077983 */ /* 0x00016c0000100800 */
[----:B0----5:R-:W-:Y:S05]  /*e940*/  WARPSYNC.COLLECTIVE R15, `(.L_x_331) ;  /* 0x000000000f087348 */ /* 0x021fea0003c00000 */
[----:B------:R1:W2:Y:S02]  /*e950*/  SHFL.IDX P6, R14, R13, R12, R11 ;  /* 0x0000000c0d0e7389 */ /* 0x0002a400000c000b */
[----:B012--5:R-:W-:Y:S01]  /*e960*/  ENDCOLLECTIVE ;  /* 0x000000000000791b */ /* 0x027fe20003800000 */
.L_x_331:
[----:B------:R-:W-:Y:S01]  /*e970*/  ULDC UR4, c[0x0][0x288] ;  /* 0x0000a20000047ab9 */ /* 0x000fe20000000800 */
[----:B------:R-:W2:Y:S04]  /*e980*/  LDL.LU R13, [R1+0x28] ;  /* 0x00002800010d7983 */ /* 0x000ea80000300800 */
[----:B------:R-:W3:Y:S04]  /*e990*/  LDL.LU R12, [R1+0x2c] ;  /* 0x00002c00010c7983 */ /* 0x000ee80000300800 */
[----:B------:R-:W4:Y:S04]  /*e9a0*/  LDL.LU R11, [R1+0x30] ;  /* 0x00003000010b7983 */ /* 0x000f280000300800 */
[----:B------:R-:W5:Y:S01]  /*e9b0*/  LDL.LU R15, [R1+0x34] ;  /* 0x00003400010f7983 */ /* 0x000f620000300800 */
[----:B------:R-:W-:-:S03]  /*e9c0*/  IMAD.MOV.U32 R3, RZ, RZ, R14 ;  /* 0x000000ffff037224 */ /* 0x000fc600078e000e */
[----:B------:R-:W5:Y:S01]  /*e9d0*/  LDL.LU R14, [R1+0x10] ;  /* 0x00001000010e7983 */ /* 0x000f620000300800 */
[----:B------:R-:W-:Y:S01]  /*e9e0*/  IMAD R0, R6, UR4, RZ ;  /* 0x0000000406007c24 */ /* 0x000fe2000f8e02ff */
[----:B------:R-:W-:-:S04]  /*e9f0*/  LOP3.LUT R18, R18, 0xffffffbf, RZ, 0xc0, !PT ;  /* 0xffffffbf12127812 */ /* 0x000fc800078ec0ff */
[-C--:B--2---:R-:W-:Y:S01]  /*ea00*/  ISETP.GE.AND P6, PT, R13, R0.reuse, PT ;  /* 0x000000000d00720c */ /* 0x084fe20003fc6270 */
[----:B------:R-:W-:Y:S01]  /*ea10*/  IMAD.MOV.U32 R13, RZ, RZ, R4 ;  /* 0x000000ffff0d7224 */ /* 0x000fe200078e0004 */
[----:B---3--:R-:W-:Y:S01]  /*ea20*/  ISETP.GE.AND P5, PT, R12, R0, PT ;  /* 0x000000000c00720c */ /* 0x008fe20003fa6270 */
[----:B------:R-:W-:-:S10]  /*ea30*/  IMAD.MOV.U32 R12, RZ, RZ, 0x1 ;  /* 0x00000001ff0c7424 */ /* 0x000fd400078e00ff */
[----:B------:R-:W-:Y:S02]  /*ea40*/  @P6 LOP3.LUT R18, R18, 0x40, RZ, 0xfc, !PT ;  /* 0x0000004012126812 */ /* 0x000fe400078efcff */
[-C--:B----4-:R-:W-:Y:S01]  /*ea50*/  ISETP.GE.AND P6, PT, R11, R0.reuse, PT ;  /* 0x000000000b00720c */ /* 0x090fe20003fc6270 */
[----:B------:R-:W-:Y:S01]  /*ea60*/  IMAD.MOV.U32 R11, RZ, RZ, 0x181f ;  /* 0x0000181fff0b7424 */ /* 0x000fe200078e00ff */
[----:B------:R-:W-:Y:S02]  /*ea70*/  LOP3.LUT R18, R18, 0xffffffdf, RZ, 0xc0, !PT ;  /* 0xffffffdf12127812 */ /* 0x000fe400078ec0ff */
[-C--:B-----5:R-:W-:Y:S02]  /*ea80*/  ISETP.GE.AND P4, PT, R14, R0.reuse, PT ;  /* 0x000000000e00720c */ /* 0x0a0fe40003f86270 */
[----:B------:R-:W-:Y:S02]  /*ea90*/  @P5 LOP3.LUT R18, R18, 0x20, RZ, 0xfc, !PT ;  /* 0x0000002012125812 */ /* 0x000fe400078efcff */
[----:B------:R-:W-:Y:S01]  /*eaa0*/  ISETP.GE.AND P5, PT, R15, R0, PT ;  /* 0x000000000f00720c */ /* 0x000fe20003fa6270 */
[----:B------:R-:W-:Y:S01]  /*eab0*/  IMAD.MOV.U32 R15, RZ, RZ, -0x1 ;  /* 0xffffffffff0f7424 */ /* 0x000fe200078e00ff */
[----:B------:R-:W-:-:S04]  /*eac0*/  LOP3.LUT R18, R18, 0xffffffef, RZ, 0xc0, !PT ;  /* 0xffffffef12127812 */ /* 0x000fc800078ec0ff */
[----:B------:R-:W-:Y:S02]  /*ead0*/  @P6 LOP3.LUT R18, R18, 0x10, RZ, 0xfc, !PT ;  /* 0x0000001012126812 */ /* 0x000fe400078efcff */
[----:B------:R-:W-:Y:S02]  /*eae0*/  ISETP.GE.AND P6, PT, R10, R0, PT ;  /* 0x000000000a00720c */ /* 0x000fe40003fc6270 */
[----:B------:R-:W-:-:S04]  /*eaf0*/  LOP3.LUT R18, R18, 0xfffffff7, RZ, 0xc0, !PT ;  /* 0xfffffff712127812 */ /* 0x000fc800078ec0ff */
[----:B------:R-:W-:Y:S02]  /*eb00*/  @P5 LOP3.LUT R18, R18, 0x8, RZ, 0xfc, !PT ;  /* 0x0000000812125812 */ /* 0x000fe400078efcff */
[----:B------:R-:W-:Y:S02]  /*eb10*/  ISETP.GE.AND P5, PT, R9, R0, PT ;  /* 0x000000000900720c */ /* 0x000fe40003fa6270 */
[----:B------:R-:W-:-:S04]  /*eb20*/  LOP3.LUT R18, R18, 0xffffff7f, RZ, 0xc0, !PT ;  /* 0xffffff7f12127812 */ /* 0x000fc800078ec0ff */
[----:B------:R-:W-:-:S04]  /*eb30*/  LOP3.LUT R18, R18, 0xfffffffb, RZ, 0xc0, !PT ;  /* 0xfffffffb12127812 */ /* 0x000fc800078ec0ff */
[----:B------:R-:W-:Y:S02]  /*eb40*/  @P6 LOP3.LUT R18, R18, 0x4, RZ, 0xfc, !PT ;  /* 0x0000000412126812 */ /* 0x000fe400078efcff */
[----:B------:R-:W-:Y:S02]  /*eb50*/  @!P4 LEA R3, P6, R8, R3, 0x1 ;  /* 0x000000030803c211 */ /* 0x000fe400078c08ff */
[----:B------:R-:W-:-:S03]  /*eb60*/  @P5 LOP3.LUT R18, R18, 0x80, RZ, 0xfc, !PT ;  /* 0x0000008012125812 */ /* 0x000fc600078efcff */
[----:B------:R-:W-:Y:S01]  /*eb70*/  @!P4 IMAD.X R2, RZ, RZ, R2, P6 ;  /* 0x000000ffff02c224 */ /* 0x000fe200030e0602 */
[----:B------:R-:W-:-:S04]  /*eb80*/  LOP3.LUT P5, RZ, R18, 0x20, RZ, 0xc0, !PT ;  /* 0x0000002012ff7812 */ /* 0x000fc800078ac0ff */
[----:B------:R-:W-:-:S09]  /*eb90*/  @!P4 LOP3.LUT R3, R3, R2, RZ, 0x3c, !PT ;  /* 0x000000020303c212 */ /* 0x000fd200078e3cff */
[----:B------:R-:W-:Y:S05]  /*eba0*/  WARPSYNC.COLLECTIVE R15, `(.L_x_332) ;  /* 0x000000000f087348 */ /* 0x000fea0003c00000 */
[----:B------:R0:W1:Y:S02]  /*ebb0*/  SHFL.IDX P6, R14, R13, R12, R11 ;  /* 0x0000000c0d0e7389 */ /* 0x00006400000c000b */
[----:B01----:R-:W-:Y:S01]  /*ebc0*/  ENDCOLLECTIVE ;  /* 0x000000000000791b */ /* 0x003fe20003800000 */
.L_x_332:
[----:B------:R-:W-:-:S04]  /*ebd0*/  @!P4 LOP3.LUT R2, R3, R2, RZ, 0x3c, !PT ;  /* 0x000000020302c212 */ /* 0x000fc800078e3cff */
[----:B------:R-:W-:-:S05]  /*ebe0*/  @!P4 LOP3.LUT R3, R3, R2, RZ, 0x3c, !PT ;  /* 0x000000020303c212 */ /* 0x000fca00078e3cff */
[----:B------:R-:W-:Y:S01]  /*ebf0*/  @!PT LDS RZ, [RZ] ;  /* 0x00000000fffff984 */ /* 0x000fe20000000800 */
[----:B------:R-:W-:Y:S01]  /*ec00*/  @!PT LDS RZ, [RZ] ;  /* 0x00000000fffff984 */ /* 0x000fe20000000800 */
[----:B------:R-:W-:Y:S01]  /*ec10*/  @!PT LDS RZ, [RZ] ;  /* 0x00000000fffff984 */ /* 0x000fe20000000800 */
[----:B------:R0:W-:Y:S01]  /*ec20*/  @!P4 LDGSTS.E.BYPASS.LTC128B.128 [R7+0x22400], desc[UR46][R2.64], !P0 ;  /* 0x224000000207cfae */ /* 0x0001e2000c101d6e */
[----:B------:R-:W-:-:S03]  /*ec30*/  IMAD.MOV.U32 R13, RZ, RZ, R5 ;  /* 0x000000ffff0d7224 */ /* 0x000fc600078e0005 */
[----:B------:R0:W-:Y:S04]  /*ec40*/  @!P4 LDGSTS.E.BYPASS.LTC128B.128 [R7+0x26400], desc[UR46][R2.64+0x80], !P1 ;  /* 0x264000800207cfae */ /* 0x0001e8000c901d6e */
[----:B------:R0:W-:Y:S04]  /*ec50*/  @!P4 LDGSTS.E.BYPASS.LTC128B.128 [R7+0x2a400], desc[UR46][R2.64+0x100], !P2 ;  /* 0x2a4001000207cfae */ /* 0x0001e8000d101d6e */
[----:B------:R0:W-:Y:S01]  /*ec60*/  @!P4 LDGSTS.E.BYPASS.LTC128B.128 [R7+0x2e400], desc[UR46][R2.64+0x180], !P3 ;  /* 0x2e4001800207cfae */ /* 0x0001e2000d901d6e */
[----:B------:R-:W-:Y:S01]  /*ec70*/  IMAD.MOV.U32 R6, RZ, RZ, R14 ;  /* 0x000000ffff067224 */ /* 0x000fe200078e000e */
[----:B------:R-:W-:-:S13]  /*ec80*/  LOP3.LUT P4, RZ, R18, 0x40, RZ, 0xc0, !PT ;  /* 0x0000004012ff7812 */ /* 0x000fda000788c0ff */
[----:B0-----:R-:W-:Y:S05]  /*ec90*/  WARPSYNC.COLLECTIVE R15, `(.L_x_333) ;  /* 0x000000000f087348 */ /* 0x001fea0003c00000 */
[----:B------:R1:W2:Y:S02]  /*eca0*/  SHFL.IDX P6, R14, R13, R12, R11 ;  /* 0x0000000c0d0e7389 */ /* 0x0002a400000c000b */
[----:B012---:R-:W-:Y:S01]  /*ecb0*/  ENDCOLLECTIVE ;  /* 0x000000000000791b */ /* 0x007fe20003800000 */
.L_x_333:
[----:B------:R-:W-:Y:S02]  /*ecc0*/  IMAD.MOV.U32 R13, RZ, RZ, R4 ;  /* 0x000000ffff0d7224 */ /* 0x000fe400078e0004 */
[----:B------:R-:W-:Y:S02]  /*ecd0*/  IMAD.MOV.U32 R12, RZ, RZ, 0x2 ;  /* 0x00000002ff0c7424 */ /* 0x000fe400078e00ff */
[----:B------:R-:W-:-:S05]  /*ece0*/  IMAD.MOV.U32 R2, RZ, RZ, R14 ;  /* 0x000000ffff027224 */ /* 0x000fca00078e000e */
[----:B------:R-:W-:-:S05]  /*ecf0*/  @!P4 LEA R2, P6, R8, R2, 0x1 ;  /* 0x000000020802c211 */ /* 0x000fca00078c08ff */
[----:B------:R-:W-:-:S05]  /*ed00*/  @!P4 IMAD.X R3, RZ, RZ, R6, P6 ;  /* 0x000000ffff03c224 */ /* 0x000fca00030e0606 */
[----:B------:R-:W-:Y:S01]  /*ed10*/  @!PT LDS RZ, [RZ] ;  /* 0x00000000fffff984 */ /* 0x000fe20000000800 */
[----:B------:R-:W-:Y:S01]  /*ed20*/  @!PT LDS RZ, [RZ] ;  /* 0x00000000fffff984 */ /* 0x000fe20000000800 */
[----:B------:R-:W-:Y:S01]  /*ed30*/  @!PT LDS RZ, [RZ] ;  /* 0x00000000fffff984 */ /* 0x000fe20000000800 */
[----:B------:R0:W-:Y:S03]  /*ed40*/  @!P4 LDGSTS.E.BYPASS.LTC128B.128 [R7+0x22c00], desc[UR46][R2.64], !P0 ;  /* 0x22c000000207cfae */ /* 0x0001e6000c101d6e */
[----:B0-----:R-:W-:Y:S05]  /*ed50*/  WARPSYNC.COLLECTIVE R15, `(.L_x_334) ;  /* 0x000000000f087348 */ /* 0x001fea0003c00000 */
[----:B------:R1:W2:Y:S02]  /*ed60*/  SHFL.IDX P6, R14, R13, R12, R11 ;  /* 0x0000000c0d0e7389 */ /* 0x0002a400000c000b */
[----:B012---:R-:W-:Y:S01]  /*ed70*/  ENDCOLLECTIVE ;  /* 0x000000000000791b */ /* 0x007fe20003800000 */
.L_x_334:
[----:B------:R-:W-:Y:S01]  /*ed80*/  @!PT LDS RZ, [RZ] ;  /* 0x00000000fffff984 */ /* 0x000fe20000000800 */
[----:B------:R-:W-:Y:S01]  /*ed90*/  @!PT LDS RZ, [RZ] ;  /* 0x00000000fffff984 */ /* 0x000fe20000000800 */
[----:B------:R-:W-:Y:S01]  /*eda0*/  @!PT LDS RZ, [RZ] ;  /* 0x00000000fffff984 */ /* 0x000fe20000000800 */
[----:B------:R0:W-:Y:S04]  /*edb0*/  @!P4 LDGSTS.E.BYPASS.LTC128B.128 [R7+0x26c00], desc[UR46][R2.64+0x80], !P1 ;  /* 0x26c000800207cfae */ /* 0x0001e8000c901d6e */
[----:B------:R0:W-:Y:S04]  /*edc0*/  @!P4 LDGSTS.E.BYPASS.LTC128B.128 [R7+0x2ac00], desc[UR46][R2.64+0x100], !P2 ;  /* 0x2ac001000207cfae */ /* 0x0001e8000d101d6e */
[----:B------:R0:W-:Y:S01]  /*edd0*/  @!P4 LDGSTS.E.BYPASS.LTC128B.128 [R7+0x2ec00], desc[UR46][R2.64+0x180], !P3 ;  /* 0x2ec001800207cfae */ /* 0x0001e2000d901d6e */
[----:B------:R-:W-:Y:S01]  /*ede0*/  LOP3.LUT P4, RZ, R18, 0x10, RZ, 0xc0, !PT ;  /* 0x0000001012ff7812 */ /* 0x000fe2000788c0ff */
[----:B------:R-:W-:-:S02]  /*edf0*/  IMAD.MOV.U32 R13, RZ, RZ, R5 ;  /* 0x000000ffff0d7224 */ /* 0x000fc400078e0005 */
[----:B------:R-:W-:-:S10]  /*ee00*/  IMAD.MOV.U32 R6, RZ, RZ, R14 ;  /* 0x000000ffff067224 */ /* 0x000fd400078e000e */
[----:B0-----:R-:W-:Y:S05]  /*ee10*/  WARPSYNC.COLLECTIVE R15, `(.L_x_335) ;  /* 0x000000000f087348 */ /* 0x001fea0003c00000 */
[----:B------:R1:W2:Y:S02]  /*ee20*/  SHFL.IDX P6, R14, R13, R12, R11 ;  /* 0x0000000c0d0e7389 */ /* 0x0002a400000c000b */
[----:B012---:R-:W-:Y:S01]  /*ee30*/  ENDCOLLECTIVE ;  /* 0x000000000000791b */ /* 0x007fe20003800000 */
.L_x_335:
        /* <DEDUP_REMOVED lines=12> */
.L_x_336:
        /* <DEDUP_REMOVED lines=12> */
.L_x_337:
        /* <DEDUP_REMOVED lines=12> */
.L_x_338:
        /* <DEDUP_REMOVED lines=12> */
.L_x_339:
[----:B------:R-:W-:Y:S02]  /*f140*/  IMAD.MOV.U32 R13, RZ, RZ, R4 ;  /* 0x000000ffff0d7224 */ /* 0x000fe400078e0004 */
[----:B------:R-:W-:Y:S02]  /*f150*/  IMAD.MOV.U32 R12, RZ, RZ, 0x5 ;  /* 0x00000005ff0c7424 */ /* 0x000fe400078e00ff */
[----:B------:R-:W-:-:S05]  /*f160*/  IMAD.MOV.U32 R2, RZ, RZ, R14 ;  /* 0x000000ffff027224 */ /* 0x000fca00078e000e */
[----:B------:R-:W-:-:S05]  /*f170*/  @!P5 LEA R2, P6, R8, R2, 0x1 ;  /* 0x000000020802d211 */ /* 0x000fca00078c08ff */
[----:B------:R-:W-:Y:S01]  /*f180*/  @!P5 IMAD.X R3, RZ, RZ, R6, P6 ;  /* 0x000000ffff03d224 */ /* 0x000fe200030e0606 */
[C---:B------:R-:W-:Y:S02]  /*f190*/  LOP3.LUT P6, RZ, R18.reuse, 0x8, RZ, 0xc0, !PT ;  /* 0x0000000812ff7812 */ /* 0x040fe400078cc0ff */
[----:B------:R-:W-:-:S11]  /*f1a0*/  LOP3.LUT P5, RZ, R18, 0x80, RZ, 0xc0, !PT ;  /* 0x0000008012ff7812 */ /* 0x000fd600078ac0ff */
[----:B------:R-:W-:Y:S01]  /*f1b0*/  @!PT LDS RZ, [RZ] ;  /* 0x00000000fffff984 */ /* 0x000fe20000000800 */
[----:B------:R-:W-:Y:S01]  /*f1c0*/  @!PT LDS RZ, [RZ] ;  /* 0x00000000fffff984 */ /* 0x000fe20000000800 */
[----:B------:R-:W-:Y:S01]  /*f1d0*/  @!PT LDS RZ, [RZ] ;  /* 0x00000000fffff984 */ /* 0x000fe20000000800 */
[----:B------:R0:W-:Y:S04]  /*f1e0*/  @!P6 LDGSTS.E.BYPASS.LTC128B.128 [R7+0x24400], desc[UR46][R2.64], !P0 ;  /* 0x244000000207efae */ /* 0x0001e8000c101d6e */
[----:B------:R0:W-:Y:S04]  /*f1f0*/  @!P6 LDGSTS.E.BYPASS.LTC128B.128 [R7+0x28400], desc[UR46][R2.64+0x80], !P1 ;  /* 0x284000800207efae */ /* 0x0001e8000c901d6e */
[----:B------:R0:W-:Y:S04]  /*f200*/  @!P6 LDGSTS.E.BYPASS.LTC128B.128 [R7+0x2c400], desc[UR46][R2.64+0x100], !P2 ;  /* 0x2c4001000207efae */ /* 0x0001e8000d101d6e */
[----:B------:R0:W-:Y:S02]  /*f210*/  @!P6 LDGSTS.E.BYPASS.LTC128B.128 [R7+0x30400], desc[UR46][R2.64+0x180], !P3 ;  /* 0x304001800207efae */ /* 0x0001e4000d901d6e */
[----:B0-----:R-:W-:Y:S05]  /*f220*/  WARPSYNC.COLLECTIVE R15, `(.L_x_340) ;  /* 0x000000000f087348 */ /* 0x001fea0003c00000 */
[----:B------:R1:W2:Y:S02]  /*f230*/  SHFL.IDX P6, R14, R13, R12, R11 ;  /* 0x0000000c0d0e7389 */ /* 0x0002a400000c000b */
[----:B012---:R-:W-:Y:S01]  /*f240*/  ENDCOLLECTIVE ;  /* 0x000000000000791b */ /* 0x007fe20003800000 */
.L_x_340:
[----:B------:R-:W-:Y:S02]  /*f250*/  IMAD.MOV.U32 R13, RZ, RZ, R5 ;  /* 0x000000ffff0d7224 */ /* 0x000fe400078e0005 */
[----:B------:R-:W-:-:S07]  /*f260*/  IMAD.MOV.U32 R6, RZ, RZ, R14 ;  /* 0x000000ffff067224 */ /* 0x000fce00078e000e */
[----:B------:R-:W-:Y:S05]  /*f270*/  WARPSYNC.COLLECTIVE R15, `(.L_x_341) ;  /* 0x000000000f087348 */ /* 0x000fea0003c00000 */
[----:B------:R0:W1:Y:S02]  /*f280*/  SHFL.IDX P6, R14, R13, R12, R11 ;  /* 0x0000000c0d0e7389 */ /* 0x00006400000c000b */
[----:B01----:R-:W-:Y:S01]  /*f290*/  ENDCOLLECTIVE ;  /* 0x000000000000791b */ /* 0x003fe20003800000 */
.L_x_341:
        /* <DEDUP_REMOVED lines=12> */
.L_x_342:
[----:B------:R-:W-:Y:S01]  /*f360*/  @!PT LDS RZ, [RZ] ;  /* 0x00000000fffff984 */ /* 0x000fe20000000800 */
[----:B------:R-:W-:Y:S01]  /*f370*/  @!PT LDS RZ, [RZ] ;  /* 0x00000000fffff984 */ /* 0x000fe20000000800 */
[----:B------:R-:W-:Y:S01]  /*f380*/  @!PT LDS RZ, [RZ] ;  /* 0x00000000fffff984 */ /* 0x000fe20000000800 */
[----:B------:R0:W-:Y:S04]  /*f390*/  @!P4 LDGSTS.E.BYPASS.LTC128B.128 [R7+0x28c00], desc[UR46][R2.64+0x80], !P1 ;  /* 0x28c000800207cfae */ /* 0x0001e8000c901d6e */
[----:B------:R0:W-:Y:S04]  /*f3a0*/  @!P4 LDGSTS.E.BYPASS.LTC128B.128 [R7+0x2cc00], desc[UR46][R2.64+0x100], !P2 ;  /* 0x2cc001000207cfae */ /* 0x0001e8000d101d6e */
[----:B------:R0:W-:Y:S01]  /*f3b0*/  @!P4 LDGSTS.E.BYPASS.LTC128B.128 [R7+0x30c00], desc[UR46][R2.64+0x180], !P3 ;  /* 0x30c001800207cfae */ /* 0x0001e2000d901d6e */
[----:B------:R-:W-:Y:S02]  /*f3c0*/  IMAD.MOV.U32 R13, RZ, RZ, R5 ;  /* 0x000000ffff0d7224 */ /* 0x000fe400078e0005 */
[----:B------:R-:W-:-:S07]  /*f3d0*/  IMAD.MOV.U32 R6, RZ, RZ, R14 ;  /* 0x000000ffff067224 */ /* 0x000fce00078e000e */
[----:B0-----:R-:W-:Y:S05]  /*f3e0*/  WARPSYNC.COLLECTIVE R15, `(.L_x_343) ;  /* 0x000000000f087348 */ /* 0x001fea0003c00000 */
[----:B------:R1:W2:Y:S02]  /*f3f0*/  SHFL.IDX P6, R14, R13, R12, R11 ;  /* 0x0000000c0d0e7389 */ /* 0x0002a400000c000b */
[----:B012---:R-:W-:Y:S01]  /*f400*/  ENDCOLLECTIVE ;  /* 0x000000000000791b */ /* 0x007fe20003800000 */
.L_x_343:
        /* <DEDUP_REMOVED lines=12> */
.L_x_344:
        /* <DEDUP_REMOVED lines=11> */
.L_x_345:
[----:B------:R-:W-:Y:S01]  /*f580*/  IMAD.MOV.U32 R2, RZ, RZ, R14 ;  /* 0x000000ffff027224 */ /* 0x000fe200078e000e */
[----:B------:R-:W-:Y:S06]  /*f590*/  BRA `(.L_x_346) ;  /* 0xffffffb8003c7947 */ /* 0x000fec000383ffff */
.L_x_227:
[----:B-1----:R-:W-:-:S04]  /*f5a0*/  IMAD.U32 R3, RZ, RZ, UR37 ;  /* 0x00000025ff037e24 */ /* 0x002fc8000f8e00ff */
[----:B------:R1:W2:Y:S03]  /*f5b0*/  SYNCS.PHASECHK.TRANS64.TRYWAIT P0, [R3+URZ+0x32420], R0 ;  /* 0x03242000030075a7 */ /* 0x0002a6000800017f */
[----:B--2---:R-:W-:Y:S05]  /*f5c0*/  @!P0 NANOSLEEP.SYNCS 0x989680 ;  /* 0x009896800000895d */ /* 0x004fea0003900000 */
[----:B------:R-:W2:Y:S02]  /*f5d0*/  @!P0 SYNCS.PHASECHK.TRANS64 P0, [R3+URZ+0x32420], R0 ;  /* 0x03242000030085a7 */ /* 0x000ea4000800007f */
[----:B--2---:R-:W-:Y:S05]  /*f5e0*/  @!P0 BRA `(.L_x_227) ;  /* 0xfffffffc00ec8947 */ /* 0x004fea000383ffff */
[----:B------:R-:W-:Y:S05]  /*f5f0*/  BRA `(.L_x_347) ;  /* 0xffffffb8008c7947 */ /* 0x000fea000383ffff */
.L_x_231:
[----:B0-----:R0:W1:Y:S02]  /*f600*/  SYNCS.PHASECHK.TRANS64.TRYWAIT P0, [R2+URZ+0x32460], R0 ;  /* 0x03246000020075a7 */ /* 0x001064000800017f */
[----:B-1----:R-:W-:Y:S05]  /*f610*/  @!P0 NANOSLEEP.SYNCS 0x989680 ;  /* 0x009896800000895d */ /* 0x002fea0003900000 */
[----:B------:R-:W1:Y:S02]  /*f620*/  @!P0 SYNCS.PHASECHK.TRANS64 P0, [R2+URZ+0x32460], R0 ;  /* 0x03246000020085a7 */ /* 0x000e64000800007f */
[----:B-1----:R-:W-:Y:S05]  /*f630*/  @!P0 BRA `(.L_x_231) ;  /* 0xfffffffc00f08947 */ /* 0x002fea000383ffff */
[----:B------:R-:W-:Y:S05]  /*f640*/  BRA `(.L_x_348) ;  /* 0xffffffb800ac7947 */ /* 0x000fea000383ffff */
.L_x_244:
[----:B-1----:R1:W2:Y:S02]  /*f650*/  SYNCS.PHASECHK.TRANS64.TRYWAIT P0, [R3+URZ+0x32440], R2 ;  /* 0x03244002030075a7 */ /* 0x0022a4000800017f */
[----:B--2---:R-:W-:Y:S05]  /*f660*/  @!P0 NANOSLEEP.SYNCS 0x989680 ;  /* 0x009896800000895d */ /* 0x004fea0003900000 */
[----:B------:R-:W2:Y:S02]  /*f670*/  @!P0 SYNCS.PHASECHK.TRANS64 P0, [R3+URZ+0x32440], R2 ;  /* 0x03244002030085a7 */ /* 0x000ea4000800007f */
[----:B--2---:R-:W-:Y:S05]  /*f680*/  @!P0 BRA `(.L_x_244) ;  /* 0xfffffffc00f08947 */ /* 0x004fea000383ffff */
[----:B------:R-:W-:Y:S05]  /*f690*/  BRA `(.L_x_349) ;  /* 0xffffffc000a47947 */ /* 0x000fea000383ffff */
.L_x_249:
[----:B0-----:R0:W2:Y:S02]  /*f6a0*/  SYNCS.PHASECHK.TRANS64.TRYWAIT P0, [R3+URZ+0x32460], R2 ;  /* 0x03246002030075a7 */ /* 0x0010a4000800017f */
[----:B--2---:R-:W-:Y:S05]  /*f6b0*/  @!P0 NANOSLEEP.SYNCS 0x989680 ;  /* 0x009896800000895d */ /* 0x004fea0003900000 */
[----:B------:R-:W2:Y:S02]  /*f6c0*/  @!P0 SYNCS.PHASECHK.TRANS64 P0, [R3+URZ+0x32460], R2 ;  /* 0x03246002030085a7 */ /* 0x000ea4000800007f */
[----:B--2---:R-:W-:Y:S05]  /*f6d0*/  @!P0 BRA `(.L_x_249) ;  /* 0xfffffffc00f08947 */ /* 0x004fea000383ffff */
[----:B------:R-:W-:Y:S05]  /*f6e0*/  BRA `(.L_x_350) ;  /* 0xffffffc400207947 */ /* 0x000fea000383ffff */
.L_x_261:
[----:B--2---:R2:W3:Y:S02]  /*f6f0*/  SYNCS.PHASECHK.TRANS64.TRYWAIT P0, [R4+URZ+0x32440], R2 ;  /* 0x03244002040075a7 */ /* 0x0044e4000800017f */
[----:B---3--:R-:W-:Y:S05]  /*f700*/  @!P0 NANOSLEEP.SYNCS 0x989680 ;  /* 0x009896800000895d */ /* 0x008fea0003900000 */
[----:B------:R-:W3:Y:S02]  /*f710*/  @!P0 SYNCS.PHASECHK.TRANS64 P0, [R4+URZ+0x32440], R2 ;  /* 0x03244002040085a7 */ /* 0x000ee4000800007f */
[----:B---3--:R-:W-:Y:S05]  /*f720*/  @!P0 BRA `(.L_x_261) ;  /* 0xfffffffc00f08947 */ /* 0x008fea000383ffff */
[----:B------:R-:W-:Y:S05]  /*f730*/  BRA `(.L_x_351) ;  /* 0xffffffcc00087947 */ /* 0x000fea000383ffff */
.L_x_266:
[----:B0-----:R0:W1:Y:S02]  /*f740*/  SYNCS.PHASECHK.TRANS64.TRYWAIT P0, [R4+URZ+0x32460], R2 ;  /* 0x03246002040075a7 */ /* 0x001064000800017f */
[----:B-1----:R-:W-:Y:S05]  /*f750*/  @!P0 NANOSLEEP.SYNCS 0x989680 ;  /* 0x009896800000895d */ /* 0x002fea0003900000 */
[----:B------:R-:W1:Y:S02]  /*f760*/  @!P0 SYNCS.PHASECHK.TRANS64 P0, [R4+URZ+0x32460], R2 ;  /* 0x03246002040085a7 */ /* 0x000e64000800007f */
[----:B-1----:R-:W-:Y:S05]  /*f770*/  @!P0 BRA `(.L_x_266) ;  /* 0xfffffffc00f08947 */ /* 0x002fea000383ffff */
[----:B------:R-:W-:Y:S05]  /*f780*/  BRA `(.L_x_352) ;  /* 0xffffffcc00847947 */ /* 0x000fea000383ffff */
.L_x_277:
[----:B0-----:R0:W2:Y:S02]  /*f790*/  SYNCS.PHASECHK.TRANS64.TRYWAIT P0, [R4+URZ+0x32440], R2 ;  /* 0x03244002040075a7 */ /* 0x0010a4000800017f */
[----:B--2---:R-:W-:Y:S05]  /*f7a0*/  @!P0 NANOSLEEP.SYNCS 0x989680 ;  /* 0x009896800000895d */ /* 0x004fea0003900000 */
[----:B------:R-:W2:Y:S02]  /*f7b0*/  @!P0 SYNCS.PHASECHK.TRANS64 P0, [R4+URZ+0x32440], R2 ;  /* 0x03244002040085a7 */ /* 0x000ea4000800007f */
[----:B--2---:R-:W-:Y:S05]  /*f7c0*/  @!P0 BRA `(.L_x_277) ;  /* 0xfffffffc00f08947 */ /* 0x004fea000383ffff */
[----:B------:R-:W-:Y:S05]  /*f7d0*/  BRA `(.L_x_353) ;  /* 0xffffffd400487947 */ /* 0x000fea000383ffff */
.L_x_282:
[----:B-1----:R1:W2:Y:S02]  /*f7e0*/  SYNCS.PHASECHK.TRANS64.TRYWAIT P0, [R4+URZ+0x32460], R2 ;  /* 0x03246002040075a7 */ /* 0x0022a4000800017f */
[----:B--2---:R-:W-:Y:S05]  /*f7f0*/  @!P0 NANOSLEEP.SYNCS 0x989680 ;  /* 0x009896800000895d */ /* 0x004fea0003900000 */
[----:B------:R-:W2:Y:S02]  /*f800*/  @!P0 SYNCS.PHASECHK.TRANS64 P0, [R4+URZ+0x32460], R2 ;  /* 0x03246002040085a7 */ /* 0x000ea4000800007f */
[----:B--2---:R-:W-:Y:S05]  /*f810*/  @!P0 BRA `(.L_x_282) ;  /* 0xfffffffc00f08947 */ /* 0x004fea000383ffff */
[----:B------:R-:W-:Y:S05]  /*f820*/  BRA `(.L_x_354) ;  /* 0xffffffd400c47947 */ /* 0x000fea000383ffff */
.L_x_292:
[----:B0-----:R0:W2:Y:S02]  /*f830*/  SYNCS.PHASECHK.TRANS64.TRYWAIT P0, [R0+URZ+0x32420], R3 ;  /* 0x03242003000075a7 */ /* 0x0010a4000800017f */
[----:B--2---:R-:W-:Y:S05]  /*f840*/  @!P0 NANOSLEEP.SYNCS 0x989680 ;  /* 0x009896800000895d */ /* 0x004fea0003900000 */
[----:B------:R-:W2:Y:S02]  /*f850*/  @!P0 SYNCS.PHASECHK.TRANS64 P0, [R0+URZ+0x32420], R3 ;  /* 0x03242003000085a7 */ /* 0x000ea4000800007f */
[----:B--2---:R-:W-:Y:S05]  /*f860*/  @!P0 BRA `(.L_x_292) ;  /* 0xfffffffc00f08947 */ /* 0x004fea000383ffff */
[----:B------:R-:W-:Y:S05]  /*f870*/  BRA `(.L_x_355) ;  /* 0xffffffdc00547947 */ /* 0x000fea000383ffff */
.L_x_293:
        /* <DEDUP_REMOVED lines=11> */
.L_x_357:
[----:B------:R-:W-:Y:S05]  /*f930*/  BSYNC B0 ;  /* 0x0000000000007941 */ /* 0x000fea0003800000 */
.L_x_356:
[----:B------:R-:W-:Y:S05]  /*f940*/  BRA `(.L_x_358) ;  /* 0xffffffdc003c7947 */ /* 0x000fea000383ffff */
.L_x_296:
[----:B------:R-:W-:Y:S01]  /*f950*/  BSSY B1, `(.L_x_359) ;  /* 0x0000006000017945 */ /* 0x000fe20003800000 */
[----:B------:R-:W-:-:S07]  /*f960*/  IMAD.MOV.U32 R15, RZ, RZ, -0x1 ;  /* 0xffffffffff0f7424 */ /* 0x000fce00078e00ff */
[----:B012---:R-:W-:Y:S05]  /*f970*/  WARPSYNC.COLLECTIVE R15, `(.L_x_360) ;  /* 0x000000000f0c7348 */ /* 0x007fea0003c00000 */
[----:B------:R-:W-:Y:S02]  /*f980*/  ELECT P6, UR62, PT ;  /* 0x00000000003e782f */ /* 0x000fe400038c0000 */
[----:B------:R-:W-:Y:S01]  /*f990*/  MOV R14, UR62 ;  /* 0x0000003e000e7c02 */ /* 0x000fe20008000f00 */
[----:B012---:R-:W-:Y:S10]  /*f9a0*/  ENDCOLLECTIVE ;  /* 0x000000000000791b */ /* 0x007ff40003800000 */
.L_x_360:
[----:B------:R-:W-:Y:S05]  /*f9b0*/  BSYNC B1 ;  /* 0x0000000000017941 */ /* 0x000fea0003800000 */
.L_x_359:
[----:B------:R-:W-:Y:S05]  /*f9c0*/  BRA `(.L_x_361) ;  /* 0xffffffdc00347947 */ /* 0x000fea000383ffff */
.L_x_298:
[----:B0-----:R0:W1:Y:S02]  /*f9d0*/  SYNCS.PHASECHK.TRANS64.TRYWAIT P0, [R6+URZ], R5 ;  /* 0x00000005060075a7 */ /* 0x001064000800017f */
[----:B-1----:R-:W-:Y:S05]  /*f9e0*/  @!P0 NANOSLEEP.SYNCS 0x989680 ;  /* 0x009896800000895d */ /* 0x002fea0003900000 */
[----:B------:R-:W1:Y:S02]  /*f9f0*/  @!P0 SYNCS.PHASECHK.TRANS64 P0, [R6+URZ], R5 ;  /* 0x00000005060085a7 */ /* 0x000e64000800007f */
[----:B-1----:R-:W-:Y:S05]  /*fa00*/  @!P0 BRA `(.L_x_298) ;  /* 0xfffffffc00f08947 */ /* 0x002fea000383ffff */
[----:B------:R-:W-:Y:S05]  /*fa10*/  BRA `(.L_x_362) ;  /* 0xffffffdc006c7947 */ /* 0x000fea000383ffff */
.L_x_299:
[----:B-1----:R1:W2:Y:S02]  /*fa20*/  SYNCS.PHASECHK.TRANS64.TRYWAIT P0, [R7+URZ], R2 ;  /* 0x00000002070075a7 */ /* 0x0022a4000800017f */
[----:B--2---:R-:W-:Y:S05]  /*fa30*/  @!P0 NANOSLEEP.SYNCS 0x989680 ;  /* 0x009896800000895d */ /* 0x004fea0003900000 */
[----:B------:R-:W2:Y:S02]  /*fa40*/  @!P0 SYNCS.PHASECHK.TRANS64 P0, [R7+URZ], R2 ;  /* 0x00000002070085a7 */ /* 0x000ea4000800007f */
[----:B--2---:R-:W-:Y:S05]  /*fa50*/  @!P0 BRA `(.L_x_299) ;  /* 0xfffffffc00f08947 */ /* 0x004fea000383ffff */
[----:B------:R-:W-:Y:S05]  /*fa60*/  BRA `(.L_x_363) ;  /* 0xffffffdc00607947 */ /* 0x000fea000383ffff */
.L_x_301:
[----:B--2---:R2:W3:Y:S02]  /*fa70*/  SYNCS.PHASECHK.TRANS64.TRYWAIT P0, [R4+URZ], R5 ;  /* 0x00000005040075a7 */ /* 0x0044e4000800017f */
[----:B---3--:R-:W-:Y:S05]  /*fa80*/  @!P0 NANOSLEEP.SYNCS 0x989680 ;  /* 0x009896800000895d */ /* 0x008fea0003900000 */
[----:B------:R-:W3:Y:S02]  /*fa90*/  @!P0 SYNCS.PHASECHK.TRANS64 P0, [R4+URZ], R5 ;  /* 0x00000005040085a7 */ /* 0x000ee4000800007f */
[----:B---3--:R-:W-:Y:S05]  /*faa0*/  @!P0 BRA `(.L_x_301) ;  /* 0xfffffffc00f08947 */ /* 0x008fea000383ffff */
[----:B------:R-:W-:Y:S05]  /*fab0*/  BRA `(.L_x_364) ;  /* 0xffffffdc00647947 */ /* 0x000fea000383ffff */
.L_x_365:
        /* <DEDUP_REMOVED lines=12> */
.L_x_6031:


//--------------------- .text._ZN7cutlass13device_kernelIN5flash11enable_sm90INS1_16FlashAttnFwdSm90INS1_25CollectiveMainloopFwdSm90ILi2EN4cute5tupleIJNS5_1CILi1EEES8_S8_EEENS6_IJNS7_ILi128EEENS7_ILi96EEENS7_ILi64EEEEEELi256ENS_10bfloat16_tEfNS_4arch4Sm90ELb0ELb0ELb1ELb1ELb0ELb0ELb0ELb1ELb0ELb1ELb0ELb0EEENS1_21CollectiveEpilogueFwdINS6_IJSA_NS7_ILi256EEESB_EEES9_SE_SG_Li256ELb1ELb1ELb0ELb0EEENS1_36VarlenDynamicPersistentTileSchedulerILi128ELi96ELi256ELi128ELb0ELb1ELb1ELb0ELb1ELb1EEEEEEEEEvNT_6ParamsE --------------------------
	.section	.text._ZN7cutlass13device_kernelIN5flash11enable_sm90INS1_16FlashAttnFwdSm90INS1_25CollectiveMainloopFwdSm90ILi2EN4cute5tupleIJNS5_1CILi1EEES8_S8_EEENS6_IJNS7_ILi128EEENS7_ILi96EEENS7_ILi64EEEEEELi256ENS_10bfloat16_tEfNS_4arch4Sm90ELb0ELb0ELb1ELb1ELb0ELb0ELb0ELb1ELb0ELb1ELb0ELb0EEENS1_21CollectiveEpilogueFwdINS6_IJSA_NS7_ILi256EEESB_EEES9_SE_SG_Li256ELb1ELb1ELb0ELb0EEENS1_36VarlenDynamicPersistentTileSchedulerILi128ELi96ELi256ELi128ELb0ELb1ELb1ELb0ELb1ELb1EEEEEEEEEvNT_6ParamsE,"ax",@progbits
	.align	128
.text._ZN7cutlass13device_kernelIN5flash11enable_sm90INS1_16FlashAttnFwdSm90INS1_25CollectiveMainloopFwdSm90ILi2EN4cute5tupleIJNS5_1CILi1EEES8_S8_EEENS6_IJNS7_ILi128EEENS7_ILi96EEENS7_ILi64EEEEEELi256ENS_10bfloat16_tEfNS_4arch4Sm90ELb0ELb0ELb1ELb1ELb0ELb0ELb0ELb1ELb0ELb1ELb0ELb0EEENS1_21CollectiveEpilogueFwdINS6_IJSA_NS7_ILi256EEESB_EEES9_SE_SG_Li256ELb1ELb1ELb0ELb0EEENS1_36VarlenDynamicPersistentTileSchedulerILi128ELi96ELi256ELi128ELb0ELb1ELb1ELb0ELb1ELb1EEEEEEEEEvNT_6ParamsE:
        .type           _ZN7cutlass13device_kernelIN5flash11enable_sm90INS1_16FlashAttnFwdSm90INS1_25CollectiveMainloopFwdSm90ILi2EN4cute5tupleIJNS5_1CILi1EEES8_S8_EEENS6_IJNS7_ILi128EEENS7_ILi96EEENS7_ILi64EEEEEELi256ENS_10bfloat16_tEfNS_4arch4Sm90ELb0ELb0ELb1ELb1ELb0ELb0ELb0ELb1ELb0ELb1ELb0ELb0EEENS1_21CollectiveEpilogueFwdINS6_IJSA_NS7_ILi256EEESB_EEES9_SE_SG_Li256ELb1ELb1ELb0ELb0EEENS1_36VarlenDynamicPersistentTileSchedulerILi128ELi96ELi256ELi128ELb0ELb1ELb1ELb0ELb1ELb1EEEEEEEEEvNT_6ParamsE,@function
        .size           _ZN7cutlass13device_kernelIN5flash11enable_sm90INS1_16FlashAttnFwdSm90INS1_25CollectiveMainloopFwdSm90ILi2EN4cute5tupleIJNS5_1CILi1EEES8_S8_EEENS6_IJNS7_ILi128EEENS7_ILi96EEENS7_ILi64EEEEEELi256ENS_10bfloat16_tEfNS_4arch4Sm90ELb0ELb0ELb1ELb1ELb0ELb0ELb0ELb1ELb0ELb1ELb0ELb0EEENS1_21CollectiveEpilogueFwdINS6_IJSA_NS7_ILi256EEESB_EEES9_SE_SG_Li256ELb1ELb1ELb0ELb0EEENS1_36VarlenDynamicPersistentTileSchedulerILi128ELi96ELi256ELi128ELb0ELb1ELb1ELb0ELb1ELb1EEEEEEEEEvNT_6ParamsE,(.L_x_6032 - _ZN7cutlass13device_kernelIN5flash11enable_sm90INS1_16FlashAttnFwdSm90INS1_25CollectiveMainloopFwdSm90ILi2EN4cute5tupleIJNS5_1CILi1EEES8_S8_EEENS6_IJNS7_ILi128EEENS7_ILi96EEENS7_ILi64EEEEEELi256ENS_10bfloat16_tEfNS_4arch4Sm90ELb0ELb0ELb1ELb1ELb0ELb0ELb0ELb1ELb0ELb1ELb0ELb0EEENS1_21CollectiveEpilogueFwdINS6_IJSA_NS7_ILi256EEESB_EEES9_SE_SG_Li256ELb1ELb1ELb0ELb0EEENS1_36VarlenDynamicPersistentTileSchedulerILi128ELi96ELi256ELi128ELb0ELb1ELb1ELb0ELb1ELb1EEEEEEEEEvNT_6ParamsE)
        .other          _ZN7cutlass13device_kernelIN5flash11enable_sm90INS1_16FlashAttnFwdSm90INS1_25CollectiveMainloopFwdSm90ILi2EN4cute5tupleIJNS5_1CILi1EEES8_S8_EEENS6_IJNS7_ILi128EEENS7_ILi96EEENS7_ILi64EEEEEELi256ENS_10bfloat16_tEfNS_4arch4Sm90ELb0ELb0ELb1ELb1ELb0ELb0ELb0ELb1ELb0ELb1ELb0ELb0EEENS1_21CollectiveEpilogueFwdINS6_IJSA_NS7_ILi256EEESB_EEES9_SE_SG_Li256ELb1ELb1ELb0ELb0EEENS1_36VarlenDynamicPersistentTileSchedulerILi128ELi96ELi256ELi128ELb0ELb1ELb1ELb0ELb1ELb1EEEEEEEEEvNT_6ParamsE,@"STO_CUDA_ENTRY STV_DEFAULT"
_ZN7cutlass13device_kernelIN5flash11enable_sm90INS1_16FlashAttnFwdSm90INS1_25CollectiveMainloopFwdSm90ILi2EN4cute5tupleIJNS5_1CILi1EEES8_S8_EEENS6_IJNS7_ILi128EEENS7_ILi96EEENS7_ILi64EEEEEELi256ENS_10bfloat16_tEfNS_4arch4Sm90ELb0ELb0ELb1ELb1ELb0ELb0ELb0ELb1ELb0ELb1ELb0ELb0EEENS1_21CollectiveEpilogueFwdINS6_IJSA_NS7_ILi256EEESB_EEES9_SE_SG_Li256ELb1ELb1ELb0ELb0EEENS1_36VarlenDynamicPersistentTileSchedulerILi128ELi96ELi256ELi128ELb0ELb1ELb1ELb0ELb1ELb1EEEEEEEEEvNT_6ParamsE:
        /* <DEDUP_REMOVED lines=18> */
.L_x_367:
[----:B------:R-:W-:Y:S05]  /*0120*/  BSYNC B0 ;  /* 0x0000000000007941 */ /* 0x000fea0003800000 */
.L_x_366:
        /* <DEDUP_REMOVED lines=41> */
.L_x_368:
        /* <DEDUP_REMOVED lines=22> */
.L_x_369:
        /* <DEDUP_REMOVED lines=18> */
.L_x_370:
        /* <DEDUP_REMOVED lines=22> */
.L_x_371:
        /* <DEDUP_REMOVED lines=22> */
.L_x_372:
[----:B------:R-:W-:Y:S01]  /*0900*/  PLOP3.LUT P0, PT, PT, PT, UP0, 0x80, 0x0 ;  /* 0x000000000000781c */ /* 0x000fe20003f0f008 */
[----:B------:R-:W-:Y:S01]  /*0910*/  UMOV UR36, 0x1 ;  /* 0x0000000100247882 */ /* 0x000fe20000000000 */
[----:B------:R-:W-:Y:S01]  /*0920*/  NOP ;  /* 0x0000000000007918 */ /* 0x000fe20000000000 */
[----:B------:R-:W-:Y:S01]  /*0930*/  USEL UR36, UR36, 0x2, !UP0 ;  /* 0x0000000224247887 */ /* 0x000fe2000c000000 */
[----:B------:R-:W-:Y:S01]  /*0940*/  ULDC.64 UR40, c[0x0][0x208] ;  /* 0x0000820000287ab9 */ /* 0x000fe20000000a00 */
[----:B012-4-:R-:W-:Y:S08]  /*0950*/  BAR.SYNC.DEFER_BLOCKING 0x0 ;  /* 0x0000000000007b1d */ /* 0x017ff00000010000 */
[----:B------:R-:W-:Y:S05]  /*0960*/  @!P0 BRA `(.L_x_373) ;  /* 0x0000008800dc8947 */ /* 0x000fea0003800000 */
.L_x_374:
[----:B------:R-:W-:-:S08]  /*0970*/  NOP ;  /* 0x0000000000007918 */ /* 0x000fd00000000000 */
[----:B------:R-:W0:Y:S02]  /*0980*/  USETMAXREG.TRY_ALLOC.CTAPOOL UP0, 0xf0 ;  /* 0x000000f0000079c8 */ /* 0x000e240008000600 */
[----:B0-----:R-:W-:-:S13]  /*0990*/  PLOP3.LUT P0, PT, PT, PT, UP0, 0x80, 0x0 ;  /* 0x000000000000781c */ /* 0x001fda0003f0f008 */
[----:B------:R-:W-:Y:S05]  /*09a0*/  @!P0 BRA `(.L_x_374) ;  /* 0xfffffffc00f08947 */ /* 0x000fea000383ffff */
[----:B------:R-:W0:Y:S01]  /*09b0*/  S2R R0, SR_TID.X ;  /* 0x0000000000007919 */ /* 0x000e220000002100 */
[----:B------:R-:W1:Y:S01]  /*09c0*/  S2UR UR5, SR_CgaCtaId ;  /* 0x00000000000579c3 */ /* 0x000e620000008800 */
[----:B------:R-:W-:-:S07]  /*09d0*/  UMOV UR4, 0x400 ;  /* 0x0000040000047882 */ /* 0x000fce0000000000 */
[----:B------:R-:W-:Y:S06]  /*09e0*/  BAR.ARV 0x8, 0x180 ;  /* 0x0206000000007b1d */ /* 0x000fec0000002000 */
[----:B-1----:R-:W-:Y:S01]  /*09f0*/  ULEA UR4, UR5, UR4, 0x18 ;  /* 0x0000000405047291 */ /* 0x002fe2000f8ec03f */
[----:B0-----:R-:W-:-:S04]  /*0a00*/  SHF.R.U32.HI R0, RZ, 0x7, R0 ;  /* 0x00000007ff007819 */ /* 0x001fc80000011600 */
[----:B------:R-:W-:-:S13]  /*0a10*/  ISETP.NE.AND P0, PT, R0, 0x1, PT ;  /* 0x000000010000780c */ /* 0x000fda0003f05270 */
[----:B------:R-:W-:Y:S08]  /*0a20*/  @!P0 BAR.ARV 0x9, 0x100 ;  /* 0x0244000000008b1d */ /* 0x000ff00000002000 */
[----:B------:R-:W-:Y:S06]  /*0a30*/  BAR.SYNC.DEFER_BLOCKING 0x5, 0x180 ;  /* 0x0146000000007b1d */ /* 0x000fec0000010000 */
[----:B------:R-:W0:Y:S01]  /*0a40*/  LDS.128 R12, [UR4+0x228d0] ;  /* 0x0228d004ff0c7984 */ /* 0x000e220008000c00 */
[----:B------:R-:W-:Y:S01]  /*0a50*/  ULDC UR4, c[0x0][0xc3c] ;  /* 0x00030f0000047ab9 */ /* 0x000fe20000000800 */
[----:B------:R-:W-:Y:S06]  /*0a60*/  BAR.ARV 0x4, 0x180 ;  /* 0x0106000000007b1d */ /* 0x000fec0000002000 */
[----:B0-----:R-:W-:-:S13]  /*0a70*/  ISETP.GE.AND P0, PT, R15, UR4, PT ;  /* 0x000000040f007c0c */ /* 0x001fda000bf06270 */
[----:B------:R-:W-:Y:S05]  /*0a80*/  @P0 EXIT ;  /* 0x000000000000094d */ /* 0x000fea0003800000 */
[----:B------:R-:W0:Y:S01]  /*0a90*/  S2R R0, SR_TID.X ;  /* 0x0000000000007919 */ /* 0x000e220000002100 */
[----:B------:R-:W-:Y:S01]  /*0aa0*/  R2UR UR5, R13 ;  /* 0x000000000d0572ca */ /* 0x000fe200000e0000 */
[----:B------:R-:W-:Y:S01]  /*0ab0*/  ULOP3.LUT UR48, UR36, 0x1, URZ, 0xfc, !UPT ;  /* 0x0000000124307892 */ /* 0x000fe2000f8efc3f */
[----:B------:R-:W-:Y:S01]  /*0ac0*/  R2UR UR6, R14 ;  /* 0x000000000e0672ca */ /* 0x000fe200000e0000 */
[----:B------:R-:W-:Y:S01]  /*0ad0*/  UMOV UR47, URZ ;  /* 0x0000003f002f7c82 */ /* 0x000fe20008000000 */
[----:B------:R-:W-:Y:S01]  /*0ae0*/  UMOV UR38, URZ ;  /* 0x0000003f00267c82 */ /* 0x000fe20008000000 */
[----:B------:R-:W-:Y:S01]  /*0af0*/  UMOV UR37, URZ ;  /* 0x0000003f00257c82 */ /* 0x000fe20008000000 */
[----:B0-----:R-:W-:-:S05]  /*0b00*/  VIADD R209, R0, 0xffffff80 ;  /* 0xffffff8000d17836 */ /* 0x001fca0000000000 */
[----:B------:R-:W-:-:S04]  /*0b10*/  SHF.R.S32.HI R0, RZ, 0x1f, R209 ;  /* 0x0000001fff007819 */ /* 0x000fc800000114d1 */
[CC--:B------:R-:W-:Y:S02]  /*0b20*/  LEA.HI R3, R0.reuse, R209.reuse, RZ, 0x7 ;  /* 0x000000d100037211 */ /* 0x0c0fe400078f38ff */
[-C--:B------:R-:W-:Y:S02]  /*0b30*/  LEA.HI R4, R0, R209.reuse, RZ, 0x5 ;  /* 0x000000d100047211 */ /* 0x080fe400078f28ff */
[----:B------:R-:W-:Y:S02]  /*0b40*/  LOP3.LUT R2, R3, 0xffffff80, RZ, 0xc0, !PT ;  /* 0xffffff8003027812 */ /* 0x000fe400078ec0ff */
[----:B------:R-:W-:Y:S01]  /*0b50*/  SHF.R.S32.HI R200, RZ, 0x7, R3 ;  /* 0x00000007ffc87819 */ /* 0x000fe20000011403 */
[----:B------:R-:W-:Y:S02]  /*0b60*/  IMAD.SHL.U32 R6, R4, 0x20, RZ ;  /* 0x0000002004067824 */ /* 0x000fe400078e00ff */
[----:B------:R-:W-:Y:S01]  /*0b70*/  IMAD.IADD R23, R209, 0x1, -R2 ;  /* 0x00000001d1177824 */ /* 0x000fe200078e0a02 */
[----:B------:R-:W-:-:S02]  /*0b80*/  LEA.HI R2, R0, R209, RZ, 0x4 ;  /* 0x000000d100027211 */ /* 0x000fc400078f20ff */
[----:B------:R-:W-:Y:S02]  /*0b90*/  LOP3.LUT R7, R6, 0xfffffc00, RZ, 0xc0, !PT ;  /* 0xfffffc0006077812 */ /* 0x000fe400078ec0ff */
[----:B------:R-:W-:Y:S02]  /*0ba0*/  SHF.R.S32.HI R8, RZ, 0x1f, R23 ;  /* 0x0000001fff087819 */ /* 0x000fe40000011417 */
[----:B------:R-:W-:Y:S02]  /*0bb0*/  LOP3.LUT R4, R2, 0x3fffff0, RZ, 0xc0, !PT ;  /* 0x03fffff002047812 */ /* 0x000fe400078ec0ff */
[----:B------:R-:W-:Y:S02]  /*0bc0*/  LEA.HI R9, R8, R23, RZ, 0x2 ;  /* 0x0000001708097211 */ /* 0x000fe400078f10ff */
[----:B------:R-:W-:Y:S01]  /*0bd0*/  SHF.R.S32.HI R5, RZ, 0x4, R2 ;  /* 0x00000004ff057819 */ /* 0x000fe20000011402 */
[----:B------:R-:W-:Y:S01]  /*0be0*/  IMAD.IADD R4, R209, 0x1, -R4 ;  /* 0x00000001d1047824 */ /* 0x000fe200078e0a04 */
[----:B------:R-:W-:-:S02]  /*0bf0*/  LEA.HI R6, R0, R209, RZ, 0x2 ;  /* 0x000000d100067211 */ /* 0x000fc400078f10ff */
[----:B------:R-:W-:Y:S01]  /*0c00*/  SHF.R.S32.HI R10, RZ, 0x2, R9 ;  /* 0x00000002ff0a7819 */ /* 0x000fe20000011409 */
[----:B------:R-:W-:Y:S01]  /*0c10*/  IMAD R7, R4, 0x40, R7 ;  /* 0x0000004004077824 */ /* 0x000fe200078e0207 */
[----:B------:R-:W-:Y:S02]  /*0c20*/  SHF.R.S32.HI R11, RZ, 0x1f, R9 ;  /* 0x0000001fff0b7819 */ /* 0x000fe40000011409 */
[----:B------:R-:W-:Y:S02]  /*0c30*/  LEA.HI R2, R2, R5, RZ, 0x1 ;  /* 0x0000000502027211 */ /* 0x000fe400078f08ff */
[----:B------:R-:W-:Y:S02]  /*0c40*/  LOP3.LUT R6, R6, 0xfffffffc, RZ, 0xc0, !PT ;  /* 0xfffffffc06067812 */ /* 0x000fe400078ec0ff */
[----:B------:R-:W-:Y:S02]  /*0c50*/  LEA.HI R0, R0, R209, RZ, 0x3 ;  /* 0x000000d100007211 */ /* 0x000fe400078f18ff */
[----:B------:R-:W-:Y:S01]  /*0c60*/  LEA.HI R11, R11, R10, RZ, 0x3 ;  /* 0x0000000a0b0b7211 */ /* 0x000fe200078f18ff */
[----:B------:R-:W-:Y:S01]  /*0c70*/  IMAD.IADD R6, R209, 0x1, -R6 ;  /* 0x00000001d1067824 */ /* 0x000fe200078e0a06 */
[----:B------:R-:W-:-:S02]  /*0c80*/  LOP3.LUT R2, R2, 0x1ffffffe, RZ, 0xc0, !PT ;  /* 0x1ffffffe02027812 */ /* 0x000fc400078ec0ff */
[----:B------:R-:W-:Y:S02]  /*0c90*/  LOP3.LUT R4, R0, 0xfffffff8, RZ, 0xc0, !PT ;  /* 0xfffffff800047812 */ /* 0x000fe400078ec0ff */
[----:B------:R-:W-:Y:S01]  /*0ca0*/  LOP3.LUT R11, R11, 0xfffffff8, RZ, 0xc0, !PT ;  /* 0xfffffff80b0b7812 */ /* 0x000fe200078ec0ff */
[----:B------:R-:W-:Y:S01]  /*0cb0*/  IMAD.IADD R2, R5, 0x1, -R2 ;  /* 0x0000000105027824 */ /* 0x000fe200078e0a02 */
[----:B------:R-:W-:Y:S01]  /*0cc0*/  LEA.HI R8, R8, R23, RZ, 0x5 ;  /* 0x0000001708087211 */ /* 0x000fe200078f28ff */
[----:B------:R-:W-:Y:S01]  /*0cd0*/  IMAD.IADD R19, R209, 0x1, -R4 ;  /* 0x00000001d1137824 */ /* 0x000fe200078e0a04 */
[----:B------:R-:W-:Y:S01]  /*0ce0*/  LEA.HI R3, R3, R200, RZ, 0x1 ;  /* 0x000000c803037211 */ /* 0x000fe200078f08ff */
[----:B------:R-:W-:Y:S01]  /*0cf0*/  IMAD.IADD R11, R10, 0x1, -R11 ;  /* 0x000000010a0b7824 */ /* 0x000fe200078e0a0b */
[----:B------:R-:W-:Y:S01]  /*0d00*/  SHF.R.S32.HI R8, RZ, 0x5, R8 ;  /* 0x00000005ff087819 */ /* 0x000fe20000011408 */
[----:B------:R-:W-:Y:S01]  /*0d10*/  IMAD R204, R2, 0x8, R7 ;  /* 0x0000000802cc7824 */ /* 0x000fe200078e0207 */
[----:B------:R-:W-:Y:S01]  /*0d20*/  LEA.HI R5, R6, R6, RZ, 0x1 ;  /* 0x0000000606057211 */ /* 0x000fe200078f08ff */
[----:B------:R-:W-:Y:S01]  /*0d30*/  IMAD.SHL.U32 R2, R19, 0x8, RZ ;  /* 0x0000000813027824 */ /* 0x000fe200078e00ff */
[----:B------:R-:W-:Y:S01]  /*0d40*/  LOP3.LUT R3, R3, 0x3fffffe, RZ, 0xc0, !PT ;  /* 0x03fffffe03037812 */ /* 0x000fe200078ec0ff */
[----:B------:R-:W-:Y:S01]  /*0d50*/  IMAD R8, R8, 0x10, R11 ;  /* 0x0000001008087824 */ /* 0x000fe200078e020b */
[----:B------:R-:W-:Y:S01]  /*0d60*/  LOP3.LUT R5, R5, 0x1ffffffe, RZ, 0xc0, !PT ;  /* 0x1ffffffe05057812 */ /* 0x000fe200078ec0ff */
[----:B------:R-:W-:Y:S01]  /*0d70*/  VIADD R17, R2, 0x40 ;  /* 0x0000004002117836 */ /* 0x000fe20000000000 */
[----:B------:R-:W-:Y:S01]  /*0d80*/  LOP3.LUT R202, R9, 0x7ffffffc, RZ, 0xc0, !PT ;  /* 0x7ffffffc09ca7812 */ /* 0x000fe200078ec0ff */
[----:B------:R-:W-:Y:S01]  /*0d90*/  IMAD.IADD R3, R200, 0x1, -R3 ;  /* 0x00000001c8037824 */ /* 0x000fe200078e0a03 */
[----:B------:R-:W-:Y:S01]  /*0da0*/  SHF.R.S32.HI R22, RZ, 0x3, R0 ;  /* 0x00000003ff167819 */ /* 0x000fe20000011400 */
[C---:B------:R-:W-:Y:S01]  /*0db0*/  VIADD R16, R2.reuse, 0x80 ;  /* 0x0000008002107836 */ /* 0x040fe20000000000 */
[----:B------:R-:W-:Y:S01]  /*0dc0*/  SHF.R.S32.HI R208, RZ, 0x1f, R2 ;  /* 0x0000001fffd07819 */ /* 0x000fe20000011402 */
[----:B------:R-:W-:Y:S01]  /*0dd0*/  VIADD R18, R2, 0xc0 ;  /* 0x000000c002127836 */ /* 0x000fe20000000000 */
[----:B------:R-:W-:Y:S01]  /*0de0*/  SHF.R.S32.HI R207, RZ, 0x1f, R17 ;  /* 0x0000001fffcf7819 */ /* 0x000fe20000011411 */
[----:B------:R-:W-:Y:S01]  /*0df0*/  IMAD.IADD R6, R6, 0x1, -R5 ;  /* 0x0000000106067824 */ /* 0x000fe200078e0a05 */
[----:B------:R-:W-:Y:S01]  /*0e00*/  SHF.R.S32.HI R206, RZ, 0x1f, R16 ;  /* 0x0000001fffce7819 */ /* 0x000fe20000011410 */
[----:B------:R-:W-:Y:S01]  /*0e10*/  IMAD R201, R3, 0x40, R8 ;  /* 0x0000004003c97824 */ /* 0x000fe200078e0208 */
[----:B------:R-:W-:Y:S01]  /*0e20*/  SHF.R.S32.HI R205, RZ, 0x1f, R18 ;  /* 0x0000001fffcd7819 */ /* 0x000fe20000011412 */
[----:B------:R-:W-:-:S02]  /*0e30*/  IMAD.MOV.U32 R7, RZ, RZ, R15 ;  /* 0x000000ffff077224 */ /* 0x000fc400078e000f */
[----:B------:R-:W-:Y:S02]  /*0e40*/  IMAD.IADD R202, R23, 0x1, -R202 ;  /* 0x0000000117ca7824 */ /* 0x000fe400078e0aca */
[----:B------:R-:W-:-:S07]  /*0e50*/  IMAD R203, R6, 0x8, R201 ;  /* 0x0000000806cb7824 */ /* 0x000fce00078e02c9 */
.L_x_416:
[----:B012-4-:R-:W0:Y:S01]  /*0e60*/  LDC.64 R4, c[0x0][0xc88] ;  /* 0x00032200ff047b82 */ /* 0x017e220000000a00 */
[----:B------:R-:W-:Y:S01]  /*0e70*/  ULDC.64 UR8, c[0x0][0xa28] ;  /* 0x00028a0000087ab9 */ /* 0x000fe20000000a00 */
[----:B------:R-:W-:Y:S01]  /*0e80*/  ULDC.64 UR10, c[0x0][0xa20] ;  /* 0x00028800000a7ab9 */ /* 0x000fe20000000a00 */
[----:B------:R-:W-:Y:S01]  /*0e90*/  ULDC UR4, c[0x0][0x424] ;  /* 0x0001090000047ab9 */ /* 0x000fe20000000800 */
[----:B0-----:R-:W-:-:S06]  /*0ea0*/  IMAD.WIDE R4, R7, 0x4, R4 ;  /* 0x0000000407047825 */ /* 0x001fcc00078e0204 */
[----:B------:R-:W2:Y:S01]  /*0eb0*/  LDG.E R4, desc[UR40][R4.64] ;  /* 0x0000002804047981 */ /* 0x000ea2000c1e1900 */
[----:B------:R-:W-:Y:S02]  /*0ec0*/  UISETP.NE.U32.AND UP0, UPT, UR8, URZ, UPT ;  /* 0x0000003f0800728c */ /* 0x000fe4000bf05070 */
[----:B------:R-:W-:Y:S02]  /*0ed0*/  UISETP.NE.U32.AND UP1, UPT, UR10, URZ, UPT ;  /* 0x0000003f0a00728c */ /* 0x000fe4000bf25070 */
[----:B------:R-:W-:Y:S02]  /*0ee0*/  UISETP.NE.AND.EX UP0, UPT, UR9, URZ, UPT, UP0 ;  /* 0x0000003f0900728c */ /* 0x000fe4000bf05300 */
[----:B------:R-:W-:-:S04]  /*0ef0*/  UISETP.NE.AND.EX UP1, UPT, UR11, URZ, UPT, UP1 ;  /* 0x0000003f0b00728c */ /* 0x000fc8000bf25310 */
[----:B------:R-:W-:Y:S02]  /*0f00*/  PLOP3.LUT P0, PT, PT, PT, UP0, 0x80, 0x0 ;  /* 0x000000000000781c */ /* 0x000fe40003f0f008 */
[----:B------:R-:W-:Y:S02]  /*0f10*/  PLOP3.LUT P1, PT, PT, PT, UP1, 0x80, 0x0 ;  /* 0x000000000000781c */ /* 0x000fe40003f2f018 */
[----:B--2---:R-:W-:-:S13]  /*0f20*/  R2UR UR46, R4 ;  /* 0x00000000042e72ca */ /* 0x004fda00000e0000 */
[----:B------:R-:W-:Y:S02]  /*0f30*/  USHF.R.S32.HI UR45, URZ, 0x1f, UR46 ;  /* 0x0000001f3f2d7899 */ /* 0x000fe4000801142e */
[----:B------:R-:W-:Y:S02]  /*0f40*/  @UP0 ULEA UR8, UP2, UR46, UR8, 0x2 ;  /* 0x000000082e080291 */ /* 0x000fe4000f84103f */
[----:B------:R-:W-:Y:S02]  /*0f50*/  @UP1 ULEA UR10, UP3, UR46, UR10, 0x2 ;  /* 0x0000000a2e0a1291 */ /* 0x000fe4000f86103f */
[----:B------:R-:W-:Y:S02]  /*0f60*/  @UP0 ULEA.HI.X UR9, UR46, UR9, UR45, 0x2, UP2 ;  /* 0x000000092e090291 */ /* 0x000fe400090f142d */
[----:B------:R-:W-:Y:S01]  /*0f70*/  @UP1 ULEA.HI.X UR11, UR46, UR11, UR45, 0x2, UP3 ;  /* 0x0000000b2e0b1291 */ /* 0x000fe200098f142d */
[----:B------:R-:W-:Y:S02]  /*0f80*/  IMAD.U32 R4, RZ, RZ, UR8 ;  /* 0x00000008ff047e24 */ /* 0x000fe4000f8e00ff */
[----:B------:R-:W-:-:S02]  /*0f90*/  IMAD.U32 R6, RZ, RZ, UR10 ;  /* 0x0000000aff067e24 */ /* 0x000fc4000f8e00ff */
[----:B------:R-:W-:Y:S01]  /*0fa0*/  IMAD.U32 R5, RZ, RZ, UR9 ;  /* 0x00000009ff057e24 */ /* 0x000fe2000f8e00ff */
[----:B------:R-:W-:Y:S01]  /*0fb0*/  ULDC.64 UR8, c[0x0][0x418] ;  /* 0x0001060000087ab9 */ /* 0x000fe20000000a00 */
[----:B------:R-:W-:-:S03]  /*0fc0*/  IMAD.U32 R7, RZ, RZ, UR11 ;  /* 0x0000000bff077e24 */ /* 0x000fc6000f8e00ff */
[----:B------:R-:W2:Y:S04]  /*0fd0*/  @P0 LDG.E R4, desc[UR40][R4.64] ;  /* 0x0000002804040981 */ /* 0x000ea8000c1e1900 */
[----:B---3--:R-:W3:Y:S01]  /*0fe0*/  @P1 LDG.E R6, desc[UR40][R6.64] ;  /* 0x0000002806061981 */ /* 0x008ee2000c1e1900 */
[----:B------:R-:W-:Y:S01]  /*0ff0*/  UISETP.NE.U32.AND UP0, UPT, UR8, URZ, UPT ;  /* 0x0000003f0800728c */ /* 0x000fe2000bf05070 */
[----:B------:R-:W-:Y:S01]  /*1000*/  CS2R R8, SRZ ;  /* 0x0000000000087805 */ /* 0x000fe2000001ff00 */
[----:B------:R-:W-:Y:S01]  /*1010*/  UMOV UR44, UR5 ;  /* 0x00000005002c7c82 */ /* 0x000fe20008000000 */
[----:B------:R-:W-:Y:S01]  /*1020*/  ULDC UR5, c[0x0][0x2f0] ;  /* 0x0000bc0000057ab9 */ /* 0x000fe20000000800 */
[----:B------:R-:W-:Y:S01]  /*1030*/  UISETP.NE.AND.EX UP0, UPT, UR9, URZ, UPT, UP0 ;  /* 0x0000003f0900728c */ /* 0x000fe2000bf05300 */
[----:B------:R-:W-:Y:S01]  /*1040*/  CS2R R150, SRZ ;  /* 0x0000000000967805 */ /* 0x000fe2000001ff00 */
[----:B------:R-:W-:Y:S01]  /*1050*/  UMOV UR42, URZ ;  /* 0x0000003f002a7c82 */ /* 0x000fe20008000000 */
[----:B------:R-:W-:Y:S01]  /*1060*/  UMOV UR43, UR6 ;  /* 0x00000006002b7c82 */ /* 0x000fe20008000000 */
[----:B------:R-:W-:Y:S01]  /*1070*/  USEL UR4, UR4, 0x1, UP0 ;  /* 0x0000000104047887 */ /* 0x000fe20008000000 */
[----:B------:R-:W-:-:S02]  /*1080*/  CS2R R148, SRZ ;  /* 0x0000000000947805 */ /* 0x000fc4000001ff00 */
[----:B------:R-:W-:Y:S02]  /*1090*/  CS2R R146, SRZ ;  /* 0x0000000000927805 */ /* 0x000fe4000001ff00 */
[----:B------:R-:W-:Y:S01]  /*10a0*/  CS2R R144, SRZ ;  /* 0x0000000000907805 */ /* 0x000fe2000001ff00 */
[----:B------:R-:W-:Y:S01]  /*10b0*/  UIMAD UR4, UR4, UR5, URZ ;  /* 0x00000005040472a4 */ /* 0x000fe2000f8e023f */
[----:B------:R-:W-:Y:S02]  /*10c0*/  CS2R R142, SRZ ;  /* 0x00000000008e7805 */ /* 0x000fe4000001ff00 */
[----:B------:R-:W-:Y:S02]  /*10d0*/  CS2R R140, SRZ ;  /* 0x00000000008c7805 */ /* 0x000fe4000001ff00 */
[----:B------:R-:W-:Y:S02]  /*10e0*/  CS2R R138, SRZ ;  /* 0x00000000008a7805 */ /* 0x000fe4000001ff00 */
[----:B------:R-:W-:-:S02]  /*10f0*/  CS2R R136, SRZ ;  /* 0x0000000000887805 */ /* 0x000fc4000001ff00 */
[----:B------:R-:W-:Y:S02]  /*1100*/  CS2R R134, SRZ ;  /* 0x0000000000867805 */ /* 0x000fe4000001ff00 */
[----:B------:R-:W-:Y:S02]  /*1110*/  CS2R R132, SRZ ;  /* 0x0000000000847805 */ /* 0x000fe4000001ff00 */
[----:B------:R-:W-:Y:S02]  /*1120*/  CS2R R130, SRZ ;  /* 0x0000000000827805 */ /* 0x000fe4000001ff00 */
[----:B------:R-:W-:Y:S02]  /*1130*/  CS2R R128, SRZ ;  /* 0x0000000000807805 */ /* 0x000fe4000001ff00 */
[----:B------:R-:W-:Y:S02]  /*1140*/  CS2R R126, SRZ ;  /* 0x00000000007e7805 */ /* 0x000fe4000001ff00 */
[----:B------:R-:W-:-:S02]  /*1150*/  CS2R R124, SRZ ;  /* 0x00000000007c7805 */ /* 0x000fc4000001ff00 */
[----:B------:R-:W-:Y:S02]  /*1160*/  CS2R R122, SRZ ;  /* 0x00000000007a7805 */ /* 0x000fe4000001ff00 */
[----:B------:R-:W-:Y:S02]  /*1170*/  CS2R R120, SRZ ;  /* 0x0000000000787805 */ /* 0x000fe4000001ff00 */
[----:B------:R-:W-:Y:S02]  /*1180*/  CS2R R118, SRZ ;  /* 0x0000000000767805 */ /* 0x000fe4000001ff00 */
[----:B------:R-:W-:Y:S01]  /*1190*/  CS2R R116, SRZ ;  /* 0x0000000000747805 */ /* 0x000fe2000001ff00 */
[----:B------:R-:W-:Y:S01]  /*11a0*/  IMAD.MOV.U32 R174, RZ, RZ, RZ ;  /* 0x000000ffffae7224 */ /* 0x000fe200078e00ff */
        /* <DEDUP_REMOVED lines=36> */
[----:B------:R-:W-:Y:S02]  /*13f0*/  IMAD.MOV.U32 R160, RZ, RZ, RZ ;  /* 0x000000ffffa07224 */ /* 0x000fe400078e00ff */
[----:B------:R-:W-:Y:S01]  /*1400*/  IMAD.MOV.U32 R41, RZ, RZ, RZ ;  /* 0x000000ffff297224 */ /* 0x000fe200078e00ff */
[----:B--2---:R-:W-:-:S02]  /*1410*/  @P0 R2UR UR42, R4 ;  /* 0x00000000042a02ca */ /* 0x004fc400000e0000 */
[----:B------:R-:W-:Y:S02]  /*1420*/  PLOP3.LUT P0, PT, PT, PT, PT, 0x80, 0x0 ;  /* 0x000000000000781c */ /* 0x000fe40003f0f070 */
[----:B---3--:R-:W-:Y:S01]  /*1430*/  @P1 R2UR UR4, R6 ;  /* 0x00000000060412ca */ /* 0x008fe200000e0000 */
[----:B------:R-:W-:-:S14]  /*1440*/  @P1 BRA `(.L_x_375) ;  /* 0x0000000000341947 */ /* 0x000fdc0003800000 */
[----:B------:R-:W-:Y:S02]  /*1450*/  ULDC.64 UR6, c[0x0][0xa08] ;  /* 0x0002820000067ab9 */ /* 0x000fe40000000a00 */
[----:B------:R-:W-:-:S04]  /*1460*/  ISETP.NE.U32.AND P1, PT, RZ, UR6, PT ;  /* 0x00000006ff007c0c */ /* 0x000fc8000bf25070 */
[----:B------:R-:W-:-:S13]  /*1470*/  ISETP.NE.AND.EX P1, PT, RZ, UR7, PT, P1 ;  /* 0x00000007ff007c0c */ /* 0x000fda000bf25310 */
[----:B------:R-:W-:Y:S05]  /*1480*/  @!P1 BRA `(.L_x_375) ;  /* 0x0000000000249947 */ /* 0x000fea0003800000 */
[----:B------:R-:W-:Y:S02]  /*1490*/  ULDC.64 UR4, c[0x0][0xa08] ;  /* 0x0002820000047ab9 */ /* 0x000fe40000000a00 */
[----:B------:R-:W-:-:S06]  /*14a0*/  UIMAD.WIDE UR4, UR46, 0x4, UR4 ;  /* 0x000000042e0478a5 */ /* 0x000fcc000f8e0204 */
[----:B------:R-:W-:Y:S02]  /*14b0*/  IMAD.U32 R4, RZ, RZ, UR4 ;  /* 0x00000004ff047e24 */ /* 0x000fe4000f8e00ff */
[----:B------:R-:W-:-:S05]  /*14c0*/  IMAD.U32 R5, RZ, RZ, UR5 ;  /* 0x00000005ff057e24 */ /* 0x000fca000f8e00ff */
[----:B------:R-:W2:Y:S04]  /*14d0*/  LDG.E R3, desc[UR40][R4.64] ;  /* 0x0000002804037981 */ /* 0x000ea8000c1e1900 */
[----:B------:R-:W3:Y:S01]  /*14e0*/  LDG.E R0, desc[UR40][R4.64+0x4] ;  /* 0x0000042804007981 */ /* 0x000ee2000c1e1900 */
[----:B--2---:R-:W-:Y:S02]  /*14f0*/  R2UR UR4, R3 ;  /* 0x00000000030472ca */ /* 0x004fe400000e0000 */
[----:B---3--:R-:W-:-:S13]  /*1500*/  R2UR UR5, R0 ;  /* 0x00000000000572ca */ /* 0x008fda00000e0000 */
[----:B------:R-:W-:-:S12]  /*1510*/  UIADD3 UR4, -UR4, UR5, URZ ;  /* 0x0000000504047290 */ /* 0x000fd8000fffe13f */
.L_x_375:
[----:B------:R-:W-:Y:S01]  /*1520*/  UIADD3 UR42, -UR42, UR4, URZ ;  /* 0x000000042a2a7290 */ /* 0x000fe2000fffe13f */
[----:B------:R-:W-:Y:S01]  /*1530*/  IMAD.MOV.U32 R40, RZ, RZ, RZ ;  /* 0x000000ffff287224 */ /* 0x000fe200078e00ff */
[----:B------:R-:W-:Y:S01]  /*1540*/  CS2R R34, SRZ ;  /* 0x0000000000227805 */ /* 0x000fe2000001ff00 */
[----:B------:R-:W-:Y:S01]  /*1550*/  IMAD.MOV.U32 R161, RZ, RZ, RZ ;  /* 0x000000ffffa17224 */ /* 0x000fe200078e00ff */
[----:B------:R-:W-:Y:S01]  /*1560*/  UISETP.GE.AND UP0, UPT, UR42, 0x1, UPT ;  /* 0x000000012a00788c */ /* 0x000fe2000bf06270 */
[----:B------:R-:W-:Y:S01]  /*1570*/  CS2R R36, SRZ ;  /* 0x0000000000247805 */ /* 0x000fe2000001ff00 */
[----:B------:R-:W-:Y:S01]  /*1580*/  UIADD3 UR4, UR42, 0x5f, URZ ;  /* 0x0000005f2a047890 */ /* 0x000fe2000fffe03f */
[----:B------:R-:W-:Y:S02]  /*1590*/  CS2R R162, SRZ ;  /* 0x0000000000a27805 */ /* 0x000fe4000001ff00 */
[----:B------:R-:W-:Y:S01]  /*15a0*/  CS2R R32, SRZ ;  /* 0x0000000000207805 */ /* 0x000fe2000001ff00 */
[----:B------:R-:W-:Y:S01]  /*15b0*/  IMAD.MOV.U32 R12, RZ, RZ, RZ ;  /* 0x000000ffff0c7224 */ /* 0x000fe200078e00ff */
[----:B------:R-:W-:Y:S01]  /*15c0*/  PLOP3.LUT P1, PT, PT, PT, UP0, 0x80, 0x0 ;  /* 0x000000000000781c */ /* 0x000fe20003f2f008 */
[----:B------:R-:W-:Y:S01]  /*15d0*/  UIMAD.WIDE UR4, UR4, 0x2aaaaaab, URZ ;  /* 0x2aaaaaab040478a5 */ /* 0x000fe2000f8e023f */
[----:B------:R-:W-:-:S02]  /*15e0*/  CS2R R26, SRZ ;  /* 0x00000000001a7805 */ /* 0x000fc4000001ff00 */
[----:B------:R-:W-:Y:S02]  /*15f0*/  CS2R R28, SRZ ;  /* 0x00000000001c7805 */ /* 0x000fe4000001ff00 */
[----:B------:R-:W-:Y:S01]  /*1600*/  CS2R R24, SRZ ;  /* 0x0000000000187805 */ /* 0x000fe2000001ff00 */
[----:B------:R-:W-:-:S04]  /*1610*/  USHF.R.U32.HI UR39, URZ, 0x1f, UR5 ;  /* 0x0000001f3f277899 */ /* 0x000fc80008011605 */
[----:B------:R-:W-:Y:S02]  /*1620*/  ULEA.HI.SX32 UR39, UR5, UR39, 0x1c ;  /* 0x0000002705277291 */ /* 0x000fe4000f8fe23f */
[----:B------:R-:W-:Y:S10]  /*1630*/  @!P1 BRA `(.L_x_376) ;  /* 0x0000005000209947 */ /* 0x000ff40003800000 */
[----:B------:R-:W0:Y:S01]  /*1640*/  SHFL.IDX PT, R0, R200, RZ, 0x1f ;  /* 0x00001fffc8007589 */ /* 0x000e2200000e0000 */
[----:B------:R-:W1:Y:S01]  /*1650*/  S2UR UR7, SR_CgaCtaId ;  /* 0x00000000000779c3 */ /* 0x000e620000008800 */
[----:B------:R-:W-:Y:S01]  /*1660*/  UMOV UR6, 0x400 ;  /* 0x0000040000067882 */ /* 0x000fe20000000000 */
[----:B0-----:R-:W-:Y:S01]  /*1670*/  R2UR UR4, R0 ;  /* 0x00000000000472ca */ /* 0x001fe200000e0000 */
[----:B-1----:R-:W-:-:S04]  /*1680*/  ULEA UR6, UR7, UR6, 0x18 ;  /* 0x0000000607067291 */ /* 0x002fc8000f8ec03f */
[----:B------:R-:W-:-:S04]  /*1690*/  UIADD3 UR6, UR6, 0x18400, URZ ;  /* 0x0001840006067890 */ /* 0x000fc8000fffe03f */
[----:B------:R-:W-:-:S04]  /*16a0*/  ULOP3.LUT UP0, URZ, UR6, 0x1bf, URZ, 0xc0, !UPT ;  /* 0x000001bf063f7892 */ /* 0x000fc8000f80c03f */
[----:B------:R-:W-:Y:S02]  /*16b0*/  ULEA.HI UR5, UR4, UR4, URZ, 0x1 ;  /* 0x0000000404057291 */ /* 0x000fe4000f8f083f */
[----:B------:R-:W-:Y:S02]  /*16c0*/  PLOP3.LUT P0, PT, PT, PT, UP0, 0x80, 0x0 ;  /* 0x000000000000781c */ /* 0x000fe40003f0f008 */
[----:B------:R-:W-:-:S04]  /*16d0*/  ULOP3.LUT UR5, UR5, 0x1e, URZ, 0xc0, !UPT ;  /* 0x0000001e05057892 */ /* 0x000fc8000f8ec03f */
[----:B------:R-:W-:-:S04]  /*16e0*/  UIADD3 UR5, UR4, -UR5, URZ ;  /* 0x8000000504057290 */ /* 0x000fc8000fffe03f */
[----:B------:R-:W-:-:S04]  /*16f0*/  ULEA UR5, UR5, UR6, 0xd ;  /* 0x0000000605057291 */ /* 0x000fc8000f8e683f */
[----:B------:R-:W-:-:S04]  /*1700*/  USHF.R.U32.HI UR5, URZ, 0x4, UR5 ;  /* 0x000000043f057899 */ /* 0x000fc80008011605 */
[----:B------:R-:W-:Y:S01]  /*1710*/  ULOP3.LUT UR49, UR5, 0x3fff, URZ, 0xc0, !UPT ;  /* 0x00003fff05317892 */ /* 0x000fe2000f8ec03f */
[----:B------:R-:W-:Y:S11]  /*1720*/  @!P0 BRA `(.L_x_377) ;  /* 0x0000000000408947 */ /* 0x000ff60003800000 */
        /* <DEDUP_REMOVED lines=16> */
.L_x_377:
[----:B------:R-:W0:Y:S01]  /*1830*/  S2R R0, SR_CgaCtaId ;  /* 0x0000000000007919 */ /* 0x000e220000008800 */
[----:B------:R-:W-:Y:S01]  /*1840*/  ULEA.HI UR4, UR47, UR47, URZ, 0x1 ;  /* 0x0000002f2f047291 */ /* 0x000fe2000f8f083f */
[----:B------:R-:W-:Y:S01]  /*1850*/  MOV R7, 0x400 ;  /* 0x0000040000077802 */ /* 0x000fe20000000f00 */
[----:B------:R-:W1:Y:S02]  /*1860*/  S2R R20, SR_TID.X ;  /* 0x0000000000147919 */ /* 0x000e640000002100 */
[----:B------:R-:W-:-:S04]  /*1870*/  ULOP3.LUT UR4, UR4, 0xfffffffe, URZ, 0xc0, !UPT ;  /* 0xfffffffe04047892 */ /* 0x000fc8000f8ec03f */
[----:B------:R-:W-:-:S06]  /*1880*/  UIADD3 UR4, UR47, -UR4, URZ ;  /* 0x800000042f047290 */ /* 0x000fcc000fffe03f */
[----:B------:R-:W-:Y:S01]  /*1890*/  IMAD.U32 R3, RZ, RZ, UR4 ;  /* 0x00000004ff037e24 */ /* 0x000fe2000f8e00ff */
[----:B0-----:R-:W-:-:S04]  /*18a0*/  LEA R7, R0, R7, 0x18 ;  /* 0x0000000700077211 */ /* 0x001fc800078ec0ff */
[----:B------:R-:W-:Y:S02]  /*18b0*/  SHF.L.U32 R0, R3, 0x1f, RZ ;  /* 0x0000001f03007819 */ /* 0x000fe400000006ff */
[----:B-1----:R-:W-:Y:S02]  /*18c0*/  SHF.R.U32.HI R20, RZ, 0x7, R20 ;  /* 0x00000007ff147819 */ /* 0x002fe40000011614 */
[----:B------:R-:W0:Y:S03]  /*18d0*/  SYNCS.PHASECHK.TRANS64.TRYWAIT P0, [R7+URZ+0x22800], R0 ;  /* 0x02280000070075a7 */ /* 0x000e26000800017f */
[----:B------:R-:W-:Y:S01]  /*18e0*/  VIADD R8, R20, 0x8 ;  /* 0x0000000814087836 */ /* 0x000fe20000000000 */
[----:B0-----:R-:W-:Y:S06]  /*18f0*/  @!P0 BRA `(.L_x_378) ;  /* 0x000000d800b48947 */ /* 0x001fec0003800000 */
.L_x_541:
[----:B0-----:R-:W-:Y:S01]  /*1900*/  IMAD.U32 R0, RZ, RZ, UR48 ;  /* 0x00000030ff007e24 */ /* 0x001fe2000f8e00ff */
[----:B------:R-:W-:Y:S05]  /*1910*/  WARPSYNC.ALL ;  /* 0x0000000000007948 */ /* 0x000fea0003800000 */
[----:B------:R0:W-:Y:S01]  /*1920*/  BAR.SYNC.DEFER_BLOCKING R8, 0x100 ;  /* 0x000400080000751d */ /* 0x0001e20000010000 */
[----:B------:R-:W-:-:S13]  /*1930*/  ISETP.NE.AND P0, PT, R0, 0x3, PT ;  /* 0x000000030000780c */ /* 0x000fda0003f05270 */
[----:B0-----:R-:W-:Y:S05]  /*1940*/  @!P0 BRA `(.L_x_379) ;  /* 0x0000000000048947 */ /* 0x001fea0003800000 */
[----:B------:R-:W-:Y:S01]  /*1950*/  BPT.TRAP 0x1 ;  /* 0x000000040000795c */ /* 0x000fe20000300000 */
.L_x_379:
[----:B------:R-:W-:Y:S02]  /*1960*/  IMAD.U32 R10, RZ, RZ, UR38 ;  /* 0x00000026ff0a7e24 */ /* 0x000fe4000f8e00ff */
[----:B------:R-:W-:-:S03]  /*1970*/  IMAD.U32 R0, RZ, RZ, UR37 ;  /* 0x00000025ff007e24 */ /* 0x000fc6000f8e00ff */
[----:B------:R-:W-:Y:S01]  /*1980*/  SHF.L.U32 R10, R10, 0x1f, RZ ;  /* 0x0000001f0a0a7819 */ /* 0x000fe200000006ff */
[----:B------:R-:W-:-:S04]  /*1990*/  IMAD R5, R0, 0x8, R7 ;  /* 0x0000000800057824 */ /* 0x000fc800078e0207 */
[----:B------:R0:W1:Y:S01]  /*19a0*/  SYNCS.PHASECHK.TRANS64.TRYWAIT P1, [R5+URZ+0x22830], R10 ;  /* 0x0228300a050075a7 */ /* 0x000062000802017f */
[----:B------:R-:W-:Y:S05]  /*19b0*/  @!P0 BRA `(.L_x_380) ;  /* 0x0000000000048947 */ /* 0x000fea0003800000 */
[----:B------:R-:W-:Y:S01]  /*19c0*/  BPT.TRAP 0x1 ;  /* 0x000000040000795c */ /* 0x000fe20000300000 */
.L_x_380:
[----:B-1----:R-:W-:Y:S05]  /*19d0*/  @P1 BRA `(.L_x_381) ;  /* 0x0000000000081947 */ /* 0x002fea0003800000 */
[----:B------:R-:W1:Y:S02]  /*19e0*/  SYNCS.PHASECHK.TRANS64.TRYWAIT P1, [R5+URZ+0x22830], R10 ;  /* 0x0228300a050075a7 */ /* 0x000e64000802017f */
[----:B-1----:R-:W-:Y:S05]  /*19f0*/  @!P1 BRA `(.L_x_382) ;  /* 0x000000d800889947 */ /* 0x002fea0003800000 */
.L_x_381:
[----:B------:R-:W-:Y:S01]  /*1a00*/  R2UR UR4, R7 ;  /* 0x00000000070472ca */ /* 0x000fe200000e0000 */
[----:B------:R-:W-:Y:S01]  /*1a10*/  WARPGROUP.ARRIVE ;  /* 0x00000000000079c5 */ /* 0x000fe20000000000 */
[----:B------:R-:W-:Y:S01]  /*1a20*/  UMOV UR5, 0x40000040 ;  /* 0x4000004000057882 */ /* 0x000fe20000000000 */
[----:B------:R-:W-:Y:S01]  /*1a30*/  UMOV UR7, 0x40000040 ;  /* 0x4000004000077882 */ /* 0x000fe20000000000 */
[----:B------:R-:W-:Y:S01]  /*1a40*/  UMOV UR9, 0x40000040 ;  /* 0x4000004000097882 */ /* 0x000fe20000000000 */
[----:B------:R-:W-:Y:S01]  /*1a50*/  UMOV UR11, 0x40000040 ;  /* 0x40000040000b7882 */ /* 0x000fe20000000000 */
[----:B------:R-:W-:Y:S01]  /*1a60*/  UMOV UR13, 0x40000040 ;  /* 0x40000040000d7882 */ /* 0x000fe20000000000 */
[----:B------:R-:W-:Y:S01]  /*1a70*/  UMOV UR15, 0x40000040 ;  /* 0x40000040000f7882 */ /* 0x000fe20000000000 */
[----:B------:R-:W-:Y:S01]  /*1a80*/  UMOV UR17, 0x40000040 ;  /* 0x4000004000117882 */ /* 0x000fe20000000000 */
[----:B------:R-:W-:Y:S01]  /*1a90*/  UMOV UR19, 0x40000040 ;  /* 0x4000004000137882 */ /* 0x000fe20000000000 */
[----:B------:R-:W-:Y:S01]  /*1aa0*/  P2R R72, PR, RZ, 0x1 ;  /* 0x00000001ff487803 */ /* 0x000fe20000000000 */
[----:B------:R-:W2:Y:S02]  /*1ab0*/  S2R R73, SR_TID.X ;  /* 0x0000000000497919 */ /* 0x000ea40000002100 */
[----:B------:R-:W-:-:S04]  /*1ac0*/  UIADD3 UR4, UR4, 0x1c400, URZ ;  /* 0x0001c40004047890 */ /* 0x000fc8000fffe03f */
[----:B------:R-:W-:-:S04]  /*1ad0*/  USHF.R.U32.HI UR4, URZ, 0x4, UR4 ;  /* 0x000000043f047899 */ /* 0x000fc80008011604 */
[----:B------:R-:W-:-:S04]  /*1ae0*/  ULOP3.LUT UR4, UR4, 0x3fff, URZ, 0xc0, !UPT ;  /* 0x00003fff04047892 */ /* 0x000fc8000f8ec03f */
[----:B------:R-:W-:Y:S02]  /*1af0*/  ULOP3.LUT UR20, UR4, 0x10000, URZ, 0xfc, !UPT ;  /* 0x0001000004147892 */ /* 0x000fe4000f8efc3f */
[----:B------:R-:W-:Y:S02]  /*1b00*/  ULOP3.LUT UR4, UR49, 0x10000, URZ, 0xfc, !UPT ;  /* 0x0001000031047892 */ /* 0x000fe4000f8efc3f */
[----:B------:R-:W-:Y:S02]  /*1b10*/  UIMAD UR6, UR37, 0x300, UR20 ;  /* 0x00000300250678a4 */ /* 0x000fe4000f8e0214 */
[----:B------:R-:W-:Y:S02]  /*1b20*/  UIADD3 UR8, UR4, 0x2, URZ ;  /* 0x0000000204087890 */ /* 0x000fe4000fffe03f */
[----:B------:R-:W-:Y:S02]  /*1b30*/  UIADD3 UR10, UR6, 0x2, URZ ;  /* 0x00000002060a7890 */ /* 0x000fe4000fffe03f */
[----:B------:R-:W-:-:S02]  /*1b40*/  UIADD3 UR12, UR4, 0x4, URZ ;  /* 0x00000004040c7890 */ /* 0x000fc4000fffe03f */
[----:B------:R-:W-:Y:S02]  /*1b50*/  UIADD3 UR14, UR6, 0x4, URZ ;  /* 0x00000004060e7890 */ /* 0x000fe4000fffe03f */
[----:B------:R-:W-:Y:S01]  /*1b60*/  HGMMA.64x96x16.F32.BF16 R24, gdesc[UR4], RZ, !UPT, gsb0 ;  /* 0x01600000041879f0 */ /* 0x000fe2000c0018ff */
[----:B------:R-:W-:Y:S02]  /*1b70*/  UIADD3 UR16, UR4, 0x6, URZ ;  /* 0x0000000604107890 */ /* 0x000fe4000fffe03f */
[----:B------:R-:W-:Y:S01]  /*1b80*/  UIADD3 UR18, UR6, 0x6, URZ ;  /* 0x0000000606127890 */ /* 0x000fe2000fffe03f */
[----:B------:R-:W-:Y:S01]  /*1b90*/  ULDC UR7, c[0x0][0x9d8] ;  /* 0x0002760000077ab9 */ /* 0x000fe20000000800 */
[----:B------:R-:W-:-:S04]  /*1ba0*/  UIMAD UR6, UR39, -0x60, UR42 ;  /* 0xffffffa0270678a4 */ /* 0x000fc8000f8e022a */
[----:B------:R-:W-:-:S06]  /*1bb0*/  UIADD3 UR6, UR6, 0x60, URZ ;  /* 0x0000006006067890 */ /* 0x000fcc000fffe03f */
        /* <DEDUP_REMOVED lines=33> */
[----:B------:R-:W-:Y:S01]  /*1dd0*/  MUFU.TANH R25, R25 ;  /* 0x0000001900197308 */ /* 0x000fe20000002400 */
        /* <DEDUP_REMOVED lines=8> */
[----:B---3--:R-:W-:Y:S01]  /*1e60*/  FSEL R3, R24, -INF , P6 ;  /* 0xff80000018037808 */ /* 0x008fe20003000000 */
        /* <DEDUP_REMOVED lines=14> */
[----:B------:R-:W5:Y:S01]  /*1f50*/  MUFU.TANH R32, R32 ;  /* 0x0000002000207308 */ /* 0x000f620000002400 */
[----:B----4-:R-:W-:Y:S01]  /*1f60*/  FSEL R28, R28, -INF , P4 ;  /* 0xff8000001c1c7808 */ /* 0x010fe20002000000 */
[----:B------:R-:W-:Y:S01]  /*1f70*/  FMUL.FTZ R54, R54, UR7 ;  /* 0x0000000736367c20 */ /* 0x000fe20008410000 */
[----:B------:R-:W-:Y:S01]  /*1f80*/  FMUL.FTZ R61, R61, UR7 ;  /* 0x000000073d3d7c20 */ /* 0x000fe20008410000 */
[----:B------:R-:W-:Y:S01]  /*1f90*/  FMUL.FTZ R55, R55, UR7 ;  /* 0x0000000737377c20 */ /* 0x000fe20008410000 */
[----:B------:R-:W-:Y:S01]  /*1fa0*/  FMUL.FTZ R64, R64, UR7 ;  /* 0x0000000740407c20 */ /* 0x000fe20008410000 */
[----:B------:R-:W-:Y:S01]  /*1fb0*/  FMUL.FTZ R58, R58, UR7 ;  /* 0x000000073a3a7c20 */ /* 0x000fe20008410000 */
[----:B------:R-:W-:Y:S01]  /*1fc0*/  FMUL.FTZ R65, R65, UR7 ;  /* 0x0000000741417c20 */ /* 0x000fe20008410000 */
[----:B------:R4:W0:Y:S01]  /*1fd0*/  MUFU.TANH R4, R26 ;  /* 0x0000001a00047308 */ /* 0x0008220000002400 */
        /* <DEDUP_REMOVED lines=8> */
[----:B----4-:R-:W-:Y:S01]  /*2060*/  FSEL R26, R25, -INF , P5 ;  /* 0xff800000191a7808 */ /* 0x010fe20002800000 */
[----:B------:R-:W-:Y:S01]  /*2070*/  FMUL.FTZ R67, R67, UR7 ;  /* 0x0000000743437c20 */ /* 0x000fe20008410000 */
[----:B-----5:R-:W-:Y:S01]  /*2080*/  FSEL R32, R32, -INF , P1 ;  /* 0xff80000020207808 */ /* 0x020fe20000800000 */
[----:B------:R-:W-:Y:S01]  /*2090*/  FMUL.FTZ R70, R70, UR7 ;  /* 0x0000000746467c20 */ /* 0x000fe20008410000 */
[----:B------:R-:W-:Y:S01]  /*20a0*/  FMNMX.FTZ R25, R3, R26, !PT ;  /* 0x0000001a03197209 */ /* 0x000fe20007810000 */
[----:B------:R-:W-:-:S02]  /*20b0*/  FMUL.FTZ R71, R71, UR7 ;  /* 0x0000000747477c20 */ /* 0x000fc40008410000 */
[----:B------:R-:W4:Y:S01]  /*20c0*/  MUFU.TANH R9, R27 ;  /* 0x0000001b00097308 */ /* 0x000f220000002400 */
[----:B------:R-:W-:Y:S02]  /*20d0*/  FMNMX.FTZ R24, R28, R25, !PT ;  /* 0x000000191c187209 */ /* 0x000fe40007810000 */
[----:B0-----:R-:W-:Y:S02]  /*20e0*/  FSEL R4, R4, -INF , P6 ;  /* 0xff80000004047808 */ /* 0x001fe40003000000 */
[----:B------:R-:W-:Y:S02]  /*20f0*/  FMNMX.FTZ R25, R29, R24, !PT ;  /* 0x000000181d197209 */ /* 0x000fe40007810000 */
[----:B------:R-:W-:Y:S01]  /*2100*/  ISETP.GT.AND P6, PT, R0, 0x18, PT ;  /* 0x000000180000780c */ /* 0x000fe20003fc4270 */
[----:B------:R-:W0:Y:S01]  /*2110*/  MUFU.TANH R36, R36 ;  /* 0x0000002400247308 */ /* 0x000e220000002400 */
[----:B---3--:R-:W-:Y:S02]  /*2120*/  FSEL R33, R33, -INF , P2 ;  /* 0xff80000021217808 */ /* 0x008fe40001000000 */
[----:B------:R-:W-:-:S04]  /*2130*/  FMNMX.FTZ R24, R32, R25, !PT ;  /* 0x0000001920187209 */ /* 0x000fc80007810000 */
[----:B------:R-:W-:Y:S01]  /*2140*/  FMNMX.FTZ R25, R33, R24, !PT ;  /* 0x0000001821197209 */ /* 0x000fe20007810000 */
[----:B------:R-:W3:Y:S01]  /*2150*/  MUFU.TANH R6, R30 ;  /* 0x0000001e00067308 */ /* 0x000ee20000002400 */
[----:B----4-:R-:W-:Y:S02]  /*2160*/  FSEL R9, R9, -INF , P5 ;  /* 0xff80000009097808 */ /* 0x010fe40002800000 */
[----:B------:R-:W-:-:S05]  /*2170*/  ISETP.GT.AND P5, PT, R0, 0x19, PT ;  /* 0x000000190000780c */ /* 0x000fca0003fa4270 */
[----:B------:R-:W4:Y:S01]  /*2180*/  MUFU.TANH R37, R37 ;  /* 0x0000002500257308 */ /* 0x000f220000002400 */
[----:B0-----:R-:W-:-:S04]  /*2190*/  FSEL R36, R36, -INF , P6 ;  /* 0xff80000024247808 */ /* 0x001fc80003000000 */
[----:B------:R-:W-:-:S03]  /*21a0*/  FMNMX.FTZ R24, R36, R25, !PT ;  /* 0x0000001924187209 */ /* 0x000fc60007810000 */
[----:B------:R-:W0:Y:S01]  /*21b0*/  MUFU.TANH R11, R31 ;  /* 0x0000001f000b7308 */ /* 0x000e220000002400 */
[----:B---3--:R-:W-:Y:S02]  /*21c0*/  FSEL R6, R6, -INF , P4 ;  /* 0xff80000006067808 */ /* 0x008fe40002000000 */
[----:B------:R-:W-:-:S05]  /*21d0*/  ISETP.GT.AND P4, PT, R0, 0x20, PT ;  /* 0x000000200000780c */ /* 0x000fca0003f84270 */
[----:B------:R-:W3:Y:S01]  /*21e0*/  MUFU.TANH R40, R40 ;  /* 0x0000002800287308 */ /* 0x000ee20000002400 */
[----:B----4-:R-:W-:-:S04]  /*21f0*/  FSEL R37, R37, -INF , P5 ;  /* 0xff80000025257808 */ /* 0x010fc80002800000 */
[----:B------:R-:W-:-:S03]  /*2200*/  FMNMX.FTZ R25, R37, R24, !PT ;  /* 0x0000001825197209 */ /* 0x000fc60007810000 */
[----:B------:R-:W4:Y:S01]  /*2210*/  MUFU.TANH R12, R34 ;  /* 0x00000022000c7308 */ /* 0x000f220000002400 */
[----:B0-----:R-:W-:Y:S02]  /*2220*/  FSEL R11, R11, -INF , P3 ;  /* 0xff8000000b0b7808 */ /* 0x001fe40001800000 */
[----:B------:R-:W-:-:S05]  /*2230*/  ISETP.GT.AND P3, PT, R0, 0x21, PT ;  /* 0x000000210000780c */ /* 0x000fca0003f64270 */
[----:B------:R-:W0:Y:S01]  /*2240*/  MUFU.TANH R41, R41 ;  /* 0x0000002900297308 */ /* 0x000e220000002400 */
[----:B---3--:R-:W-:-:S04]  /*2250*/  FSEL R40, R40, -INF , P4 ;  /* 0xff80000028287808 */ /* 0x008fc80002000000 */
[----:B------:R-:W-:-:S03]  /*2260*/  FMNMX.FTZ R30, R40, R25, !PT ;  /* 0x00000019281e7209 */ /* 0x000fc60007810000 */
        /* <DEDUP_REMOVED lines=85> */
[----:B0-----:R-:W-:-:S04]  /*27c0*/  FSEL R69, R69, -INF , P1 ;  /* 0xff80000045457808 */ /* 0x001fc80000800000 */
[----:B------:R-:W-:-:S03]  /*27d0*/  FMNMX.FTZ R27, R69, R0, !PT ;  /* 0x00000000451b7209 */ /* 0x000fc60007810000 */
[----:B------:R-:W0:Y:S01]  /*27e0*/  MUFU.TANH R66, R66 ;  /* 0x0000004200427308 */ /* 0x000e220000002400 */
[----:B---3--:R-:W-:Y:S01]  /*27f0*/  FSEL R62, R62, -INF , P6 ;  /* 0xff8000003e3e7808 */ /* 0x008fe20003000000 */
[----:B------:R-:W3:Y:S06]  /*2800*/  SHFL.BFLY PT, R0, R27, 0x2, 0x1f ;  /* 0x0c401f001b007f89 */ /* 0x000eec00000e0000 */
[----:B------:R-:W5:Y:S01]  /*2810*/  MUFU.TANH R67, R67 ;  /* 0x0000004300437308 */ /* 0x000f620000002400 */
[----:B----4-:R-:W-:-:S07]  /*2820*/  FSEL R63, R63, -INF , P5 ;  /* 0xff8000003f3f7808 */ /* 0x010fce0002800000 */
[----:B------:R-:W4:Y:S01]  /*2830*/  MUFU.TANH R70, R70 ;  /* 0x0000004600467308 */ /* 0x000f220000002400 */
[----:B0-----:R-:W-:-:S07]  /*2840*/  FSEL R66, R66, -INF , P4 ;  /* 0xff80000042427808 */ /* 0x001fce0002000000 */
[----:B------:R-:W0:Y:S01]  /*2850*/  MUFU.TANH R71, R71 ;  /* 0x0000004700477308 */ /* 0x000e220000002400 */
[----:B-----5:R-:W-:Y:S02]  /*2860*/  FSEL R67, R67, -INF , P3 ;  /* 0xff80000043437808 */ /* 0x020fe40001800000 */
[----:B---3--:R-:W-:Y:S02]  /*2870*/  FMNMX.FTZ R30, R27, R0, !PT ;  /* 0x000000001b1e7209 */ /* 0x008fe40007810000 */
[----:B------:R-:W-:-:S03]  /*2880*/  FMNMX.FTZ R27, R4, R9, !PT ;  /* 0x00000009041b7209 */ /* 0x000fc60007810000 */
[----:B------:R-:W3:Y:S01]  /*2890*/  SHFL.BFLY PT, R31, R30, 0x1, 0x1f ;  /* 0x0c201f001e1f7f89 */ /* 0x000ee200000e0000 */
[----:B----4-:R-:W-:Y:S02]  /*28a0*/  FSEL R70, R70, -INF , P2 ;  /* 0xff80000046467808 */ /* 0x010fe40001000000 */
[----:B0-----:R-:W-:Y:S02]  /*28b0*/  FSEL R71, R71, -INF , P1 ;  /* 0xff80000047477808 */ /* 0x001fe40000800000 */
[----:B---3--:R-:W-:Y:S02]  /*28c0*/  FMNMX.FTZ R0, R30, R31, !PT ;  /* 0x0000001f1e007209 */ /* 0x008fe40007810000 */
[----:B------:R-:W-:Y:S02]  /*28d0*/  FMNMX.FTZ R30, R6, R27, !PT ;  /* 0x0000001b061e7209 */ /* 0x000fe40007810000 */
[C---:B------:R-:W-:Y:S01]  /*28e0*/  FSETP.NEU.FTZ.AND P0, PT, R0.reuse, -INF , PT ;  /* 0xff8000000000780b */ /* 0x040fe20003f1d000 */
[----:B------:R-:W-:-:S05]  /*28f0*/  FMUL.FTZ R31, R0, UR10 ;  /* 0x0000000a001f7c20 */ /* 0x000fca0008410000 */
[----:B------:R-:W-:Y:S02]  /*2900*/  FSEL R31, R31, RZ, P0 ;  /* 0x000000ff1f1f7208 */ /* 0x000fe40000000000 */
[----:B------:R-:W-:-:S03]  /*2910*/  ISETP.NE.AND P0, PT, R72, RZ, PT ;  /* 0x000000ff4800720c */ /* 0x000fc60003f05270 */
[--C-:B------:R-:W-:Y:S01]  /*2920*/  FFMA.FTZ R27, R3, UR10, -R31.reuse ;  /* 0x0000000a031b7c23 */ /* 0x100fe2000801081f */
[----:B------:R-:W-:Y:S01]  /*2930*/  FMNMX.FTZ R3, R11, R30, !PT ;  /* 0x0000001e0b037209 */ /* 0x000fe20007810000 */
[--C-:B------:R-:W-:Y:S01]  /*2940*/  FFMA.FTZ R34, R26, UR10, -R31.reuse ;  /* 0x0000000a1a227c23 */ /* 0x100fe2000801081f */
[--C-:B------:R-:W-:Y:S01]  /*2950*/  FFMA.FTZ R28, R28, UR10, -R31.reuse ;  /* 0x0000000a1c1c7c23 */ /* 0x100fe2000801081f */
[----:B------:R-:W-:Y:S01]  /*2960*/  MUFU.EX2 R152, R27 ;  /* 0x0000001b00987308 */ /* 0x000fe20000000800 */
[----:B------:R-:W-:Y:S01]  /*2970*/  FMNMX.FTZ R30, R12, R3, !PT ;  /* 0x000000030c1e7209 */ /* 0x000fe20007810000 */
[--C-:B------:R-:W-:Y:S01]  /*2980*/  FFMA.FTZ R29, R29, UR10, -R31.reuse ;  /* 0x0000000a1d1d7c23 */ /* 0x100fe2000801081f */
[--C-:B------:R-:W-:Y:S01]  /*2990*/  FFMA.FTZ R32, R32, UR10, -R31.reuse ;  /* 0x0000000a20207c23 */ /* 0x100fe2000801081f */
        /* <DEDUP_REMOVED lines=20> */
[----:B------:R-:W0:Y:S01]  /*2ae0*/  MUFU.EX2 R29, R29 ;  /* 0x0000001d001d7308 */ /* 0x000e220000000800 */
        /* <DEDUP_REMOVED lines=9> */
[----:B------:R-:W-:-:S03]  /*2b80*/  FFMA.FTZ R31, R69, UR10, -R31 ;  /* 0x0000000a451f7c23 */ /* 0x000fc6000801081f */
[----:B------:R-:W-:-:S03]  /*2b90*/  FMNMX.FTZ R3, R51, R26, !PT ;  /* 0x0000001a33037209 */ /* 0x000fc60007810000 */
[----:B------:R-:W3:Y:S01]  /*2ba0*/  MUFU.EX2 R33, R33 ;  /* 0x0000002100217308 */ /* 0x000ee20000000800 */
[----:B------:R-:W-:Y:S02]  /*2bb0*/  FMNMX.FTZ R26, R54, R3, !PT ;  /* 0x00000003361a7209 */ /* 0x000fe40007810000 */
[----:B0-----:R-:W-:Y:S02]  /*2bc0*/  F2FP.BF16.F32.PACK_AB R154, R29, R28 ;  /* 0x0000001c1d9a723e */ /* 0x001fe400000010ff */
[----:B------:R-:W-:-:S03]  /*2bd0*/  FMNMX.FTZ R3, R55, R26, !PT ;  /* 0x0000001a37037209 */ /* 0x000fc60007810000 */
[----:B------:R-:W-:Y:S01]  /*2be0*/  MUFU.EX2 R36, R36 ;  /* 0x0000002400247308 */ /* 0x000fe20000000800 */
[----:B------:R-:W-:-:S04]  /*2bf0*/  FMNMX.FTZ R26, R58, R3, !PT ;  /* 0x000000033a1a7209 */ /* 0x000fc80007810000 */
[----:B------:R-:W-:-:S03]  /*2c00*/  FMNMX.FTZ R3, R59, R26, !PT ;  /* 0x0000001a3b037209 */ /* 0x000fc60007810000 */
[----:B------:R-:W0:Y:S01]  /*2c10*/  MUFU.EX2 R37, R37 ;  /* 0x0000002500257308 */ /* 0x000e220000000800 */
[----:B------:R-:W-:Y:S02]  /*2c20*/  FMNMX.FTZ R26, R62, R3, !PT ;  /* 0x000000033e1a7209 */ /* 0x000fe40007810000 */
[----:B---3--:R-:W-:Y:S02]  /*2c30*/  F2FP.BF16.F32.PACK_AB R156, R33, R32 ;  /* 0x00000020219c723e */ /* 0x008fe400000010ff */
[----:B------:R-:W-:-:S03]  /*2c40*/  FMNMX.FTZ R3, R63, R26, !PT ;  /* 0x0000001a3f037209 */ /* 0x000fc60007810000 */
[----:B------:R-:W-:Y:S01]  /*2c50*/  MUFU.EX2 R40, R40 ;  /* 0x0000002800287308 */ /* 0x000fe20000000800 */
[----:B------:R-:W-:-:S04]  /*2c60*/  FMNMX.FTZ R26, R66, R3, !PT ;  /* 0x00000003421a7209 */ /* 0x000fc80007810000 */
[----:B------:R-:W-:-:S03]  /*2c70*/  FMNMX.FTZ R3, R67, R26, !PT ;  /* 0x0000001a43037209 */ /* 0x000fc60007810000 */
[----:B------:R-:W3:Y:S01]  /*2c80*/  MUFU.EX2 R41, R41 ;  /* 0x0000002900297308 */ /* 0x000ee20000000800 */
[----:B------:R-:W-:Y:S02]  /*2c90*/  FMNMX.FTZ R26, R70, R3, !PT ;  /* 0x00000003461a7209 */ /* 0x000fe40007810000 */
[----:B0-----:R-:W-:Y:S02]  /*2ca0*/  F2FP.BF16.F32.PACK_AB R158, R37, R36 ;  /* 0x00000024259e723e */ /* 0x001fe400000010ff */
[----:B------:R-:W-:-:S03]  /*2cb0*/  FMNMX.FTZ R26, R71, R26, !PT ;  /* 0x0000001a471a7209 */ /* 0x000fc60007810000 */
[----:B------:R-:W-:Y:S02]  /*2cc0*/  MUFU.EX2 R44, R44 ;  /* 0x0000002c002c7308 */ /* 0x000fe40000000800 */
[----:B------:R-:W0:Y:S06]  /*2cd0*/  SHFL.BFLY PT, R3, R26, 0x2, 0x1f ;  /* 0x0c401f001a037f89 */ /* 0x000e2c00000e0000 */
[----:B------:R-:W4:Y:S01]  /*2ce0*/  MUFU.EX2 R45, R45 ;  /* 0x0000002d002d7308 */ /* 0x000f220000000800 */
[----:B---3--:R-:W-:-:S07]  /*2cf0*/  F2FP.BF16.F32.PACK_AB R160, R41, R40 ;  /* 0x0000002829a0723e */ /* 0x008fce00000010ff */
[----:B------:R-:W-:Y:S08]  /*2d00*/  MUFU.EX2 R48, R48 ;  /* 0x0000003000307308 */ /* 0x000ff00000000800 */
[----:B------:R-:W3:Y:S01]  /*2d10*/  MUFU.EX2 R49, R49 ;  /* 0x0000003100317308 */ /* 0x000ee20000000800 */
[----:B----4-:R-:W-:Y:S02]  /*2d20*/  F2FP.BF16.F32.PACK_AB R162, R45, R44 ;  /* 0x0000002c2da2723e */ /* 0x010fe400000010ff */
[----:B0-----:R-:W-:-:S05]  /*2d30*/  FMNMX.FTZ R27, R26, R3, !PT ;  /* 0x000000031a1b7209 */ /* 0x001fca0007810000 */
[----:B------:R-:W0:Y:S01]  /*2d40*/  SHFL.BFLY PT, R26, R27, 0x1, 0x1f ;  /* 0x0c201f001b1a7f89 */ /* 0x000e2200000e0000 */
[----:B------:R-:W-:Y:S08]  /*2d50*/  MUFU.EX2 R52, R52 ;  /* 0x0000003400347308 */ /* 0x000ff00000000800 */
[----:B------:R-:W4:Y:S01]  /*2d60*/  MUFU.EX2 R53, R53 ;  /* 0x0000003500357308 */ /* 0x000f220000000800 */
[----:B---3--:R-:W-:-:S07]  /*2d70*/  F2FP.BF16.F32.PACK_AB R164, R49, R48 ;  /* 0x0000003031a4723e */ /* 0x008fce00000010ff */
[----:B------:R-:W-:Y:S01]  /*2d80*/  MUFU.EX2 R56, R56 ;  /* 0x0000003800387308 */ /* 0x000fe20000000800 */
[----:B0-----:R-:W-:-:S07]  /*2d90*/  FMNMX.FTZ R3, R27, R26, !PT ;  /* 0x0000001a1b037209 */ /* 0x001fce0007810000 */
[----:B------:R-:W-:Y:S01]  /*2da0*/  MUFU.EX2 R57, R57 ;  /* 0x0000003900397308 */ /* 0x000fe20000000800 */
[----:B----4-:R-:W-:Y:S02]  /*2db0*/  F2FP.BF16.F32.PACK_AB R166, R53, R52 ;  /* 0x0000003435a6723e */ /* 0x010fe400000010ff */
[C---:B------:R-:W-:Y:S01]  /*2dc0*/  FSETP.NEU.FTZ.AND P1, PT, R3.reuse, -INF , PT ;  /* 0xff8000000300780b */ /* 0x040fe20003f3d000 */
[----:B------:R-:W-:-:S04]  /*2dd0*/  FMUL.FTZ R26, R3, UR10 ;  /* 0x0000000a031a7c20 */ /* 0x000fc80008410000 */
[----:B------:R-:W-:Y:S01]  /*2de0*/  MUFU.EX2 R60, R60 ;  /* 0x0000003c003c7308 */ /* 0x000fe20000000800 */
[----:B------:R-:W-:Y:S02]  /*2df0*/  FSEL R26, R26, RZ, P1 ;  /* 0x000000ff1a1a7208 */ /* 0x000fe40000800000 */
[----:B--2---:R-:W-:Y:S02]  /*2e00*/  LOP3.LUT P1, RZ, R73, 0x7f, RZ, 0xc0, !PT ;  /* 0x0000007f49ff7812 */ /* 0x004fe4000782c0ff */
[----:B------:R-:W-:Y:S01]  /*2e10*/  SHF.R.U32.HI R73, RZ, 0x7, R73 ;  /* 0x00000007ff497819 */ /* 0x000fe20000011649 */
[--C-:B------:R-:W-:Y:S01]  /*2e20*/  FFMA.FTZ R4, R4, UR10, -R26.reuse ;  /* 0x0000000a04047c23 */ /* 0x100fe2000801081a */
[--C-:B------:R-:W-:Y:S01]  /*2e30*/  FFMA.FTZ R9, R9, UR10, -R26.reuse ;  /* 0x0000000a09097c23 */ /* 0x100fe2000801081a */
        /* <DEDUP_REMOVED lines=8> */
[--C-:B------:R-:W-:Y:S01]  /*2ec0*/  FFMA.FTZ R21, R21, UR10, -R26.reuse ;  /* 0x0000000a15157c23 */ /* 0x100fe2000801081a */
[--C-:B------:R-:W-:Y:S01]  /*2ed0*/  FFMA.FTZ R24, R24, UR10, -R26.reuse ;  /* 0x0000000a18187c23 */ /* 0x100fe2000801081a */
[----:B------:R0:W2:Y:S01]  /*2ee0*/  MUFU.EX2 R30, R9 ;  /* 0x00000009001e7308 */ /* 0x0000a20000000800 */
[--C-:B------:R-:W-:Y:S01]  /*2ef0*/  FFMA.FTZ R25, R25, UR10, -R26.reuse ;  /* 0x0000000a19197c23 */ /* 0x100fe2000801081a */
[--C-:B------:R-:W-:Y:S01]  /*2f00*/  FFMA.FTZ R50, R50, UR10, -R26.reuse ;  /* 0x0000000a32327c23 */ /* 0x100fe2000801081a */
[--C-:B------:R-:W-:Y:S01]  /*2f10*/  FFMA.FTZ R51, R51, UR10, -R26.reuse ;  /* 0x0000000a33337c23 */ /* 0x100fe2000801081a */
[--C-:B------:R-:W-:Y:S01]  /*2f20*/  FFMA.FTZ R54, R54, UR10, -R26.reuse ;  /* 0x0000000a36367c23 */ /* 0x100fe2000801081a */
[--C-:B------:R-:W-:Y:S01]  /*2f30*/  FFMA.FTZ R55, R55, UR10, -R26.reuse ;  /* 0x0000000a37377c23 */ /* 0x100fe2000801081a */
[--C-:B------:R-:W-:Y:S01]  /*2f40*/  FFMA.FTZ R58, R58, UR10, -R26.reuse ;  /* 0x0000000a3a3a7c23 */ /* 0x100fe2000801081a */
[--C-:B------:R-:W-:Y:S01]  /*2f50*/  FFMA.FTZ R59, R59, UR10, -R26.reuse ;  /* 0x0000000a3b3b7c23 */ /* 0x100fe2000801081a */
[----:B------:R3:W4:Y:S01]  /*2f60*/  MUFU.EX2 R155, R6 ;  /* 0x00000006009b7308 */ /* 0x0007220000000800 */
[----:B0-----:R-:W-:Y:S01]  /*2f70*/  FADD.FTZ R9, R152, R35 ;  /* 0x0000002398097221 */ /* 0x001fe20000010000 */
[--C-:B------:R-:W-:Y:S01]  /*2f80*/  FFMA.FTZ R62, R62, UR10, -R26.reuse ;  /* 0x0000000a3e3e7c23 */ /* 0x100fe2000801081a */
[--C-:B------:R-:W-:Y:S01]  /*2f90*/  FFMA.FTZ R63, R63, UR10, -R26.reuse ;  /* 0x0000000a3f3f7c23 */ /* 0x100fe2000801081a */
[--C-:B------:R-:W-:Y:S01]  /*2fa0*/  FFMA.FTZ R66, R66, UR10, -R26.reuse ;  /* 0x0000000a42427c23 */ /* 0x100fe2000801081a */
[----:B------:R-:W-:Y:S01]  /*2fb0*/  FADD.FTZ R4, R28, R9 ;  /* 0x000000091c047221 */ /* 0x000fe20000010000 */
[--C-:B------:R-:W-:Y:S01]  /*2fc0*/  FFMA.FTZ R67, R67, UR10, -R26.reuse ;  /* 0x0000000a43437c23 */ /* 0x100fe2000801081a */
[----:B------:R-:W-:Y:S01]  /*2fd0*/  FFMA.FTZ R70, R70, UR10, -R26 ;  /* 0x0000000a46467c23 */ /* 0x000fe2000801081a */
[----:B------:R4:W0:Y:S01]  /*2fe0*/  MUFU.EX2 R34, R11 ;  /* 0x0000000b00227308 */ /* 0x0008220000000800 */
[----:B------:R-:W-:Y:S01]  /*2ff0*/  FADD.FTZ R9, R29, R4 ;  /* 0x000000041d097221 */ /* 0x000fe20000010000 */
[----:B--2---:R-:W-:Y:S01]  /*3000*/  FADD.FTZ R4, R153, R30 ;  /* 0x0000001e99047221 */ /* 0x004fe20000010000 */
[----:B------:R-:W-:Y:S01]  /*3010*/  FFMA.FTZ R26, R71, UR10, -R26 ;  /* 0x0000000a471a7c23 */ /* 0x000fe2000801081a */
[----:B------:R-:W-:Y:S01]  /*3020*/  F2FP.BF16.F32.PACK_AB R152, R35, R152 ;  /* 0x000000982398723e */ /* 0x000fe200000010ff */
[----:B---3--:R-:W-:Y:S01]  /*3030*/  FADD.FTZ R6, R32, R9 ;  /* 0x0000000920067221 */ /* 0x008fe20000010000 */
[----:B------:R-:W-:-:S02]  /*3040*/  F2FP.BF16.F32.PACK_AB R168, R57, R56 ;  /* 0x0000003839a8723e */ /* 0x000fc400000010ff */
[----:B------:R-:W2:Y:S01]  /*3050*/  MUFU.EX2 R12, R12 ;  /* 0x0000000c000c7308 */ /* 0x000ea20000000800 */
[----:B----4-:R-:W-:Y:S01]  /*3060*/  FADD.FTZ R11, R155, R4 ;  /* 0x000000049b0b7221 */ /* 0x010fe20000010000 */
[----:B------:R-:W-:Y:S01]  /*3070*/  FADD.FTZ R9, R33, R6 ;  /* 0x0000000621097221 */ /* 0x000fe20000010000 */
[----:B------:R-:W-:-:S03]  /*3080*/  F2FP.BF16.F32.PACK_AB R153, R30, R153 ;  /* 0x000000991e99723e */ /* 0x000fc600000010ff */
[----:B------:R-:W-:Y:S01]  /*3090*/  FADD.FTZ R4, R36, R9 ;  /* 0x0000000924047221 */ /* 0x000fe20000010000 */
[----:B------:R-:W-:Y:S01]  /*30a0*/  IADD3 R9, -R73, 0xb, RZ ;  /* 0x0000000b49097810 */ /* 0x000fe20007ffe1ff */
[----:B------:R-:W3:Y:S01]  /*30b0*/  MUFU.EX2 R13, R13 ;  /* 0x0000000d000d7308 */ /* 0x000ee20000000800 */
[C---:B0-----:R-:W-:Y:S01]  /*30c0*/  FADD.FTZ R11, R34.reuse, R11 ;  /* 0x0000000b220b7221 */ /* 0x041fe20000010000 */
[----:B------:R-:W-:Y:S01]  /*30d0*/  FADD.FTZ R27, R37, R4 ;  /* 0x00000004251b7221 */ /* 0x000fe20000010000 */
[----:B------:R-:W-:Y:S01]  /*30e0*/  @!P1 VIADD R4, R5, 0x22840 ;  /* 0x0002284005049836 */ /* 0x000fe20000000000 */
[----:B------:R-:W-:Y:S02]  /*30f0*/  F2FP.BF16.F32.PACK_AB R155, R34, R155 ;  /* 0x0000009b229b723e */ /* 0x000fe400000010ff */
[----:B------:R-:W-:Y:S02]  /*3100*/  FADD.FTZ R38, R40, R27 ;  /* 0x0000001b28267221 */ /* 0x000fe40000010000 */
[----:B------:R-:W0:Y:S01]  /*3110*/  MUFU.EX2 R14, R14 ;  /* 0x0000000e000e7308 */ /* 0x000e220000000800 */
[----:B--2---:R-:W-:Y:S01]  /*3120*/  FADD.FTZ R6, R12, R11 ;  /* 0x0000000b0c067221 */ /* 0x004fe20000010000 */
[----:B------:R-:W-:Y:S01]  /*3130*/  @!P1 PRMT R4, RZ, 0x654, R4 ;  /* 0x00000654ff049816 */ /* 0x000fe20000000004 */
[----:B------:R2:W-:Y:S06]  /*3140*/  BAR.ARV R9, 0x100 ;  /* 0x000400090000751d */ /* 0x0005ec0000002000 */
[----:B------:R-:W4:Y:S01]  /*3150*/  MUFU.EX2 R15, R15 ;  /* 0x0000000f000f7308 */ /* 0x000f220000000800 */
[----:B---3--:R-:W-:Y:S01]  /*3160*/  FADD.FTZ R11, R13, R6 ;  /* 0x000000060d0b7221 */ /* 0x008fe20000010000 */
[----:B------:R3:W-:Y:S01]  /*3170*/  @!P1 SYNCS.ARRIVE.TRANS64.RED.A1T0 RZ, [R4+URZ], RZ ;  /* 0x000000ff04ff99a7 */ /* 0x0007e2000810043f */
[----:B------:R-:W-:Y:S01]  /*3180*/  FADD.FTZ R27, R41, R38 ;  /* 0x00000026291b7221 */ /* 0x000fe20000010000 */
[----:B------:R-:W-:-:S03]  /*3190*/  F2FP.BF16.F32.PACK_AB R157, R13, R12 ;  /* 0x0000000c0d9d723e */ /* 0x000fc600000010ff */
[----:B------:R-:W-:Y:S01]  /*31a0*/  FADD.FTZ R38, R44, R27 ;  /* 0x0000001b2c267221 */ /* 0x000fe20000010000 */
[----:B------:R-:W3:Y:S01]  /*31b0*/  MUFU.EX2 R20, R20 ;  /* 0x0000001400147308 */ /* 0x000ee20000000800 */
[----:B0-----:R-:W-:Y:S02]  /*31c0*/  FADD.FTZ R6, R14, R11 ;  /* 0x0000000b0e067221 */ /* 0x001fe40000010000 */
[----:B------:R-:W-:-:S05]  /*31d0*/  FADD.FTZ R27, R45, R38 ;  /* 0x000000262d1b7221 */ /* 0x000fca0000010000 */
[----:B------:R-:W0:Y:S01]  /*31e0*/  MUFU.EX2 R21, R21 ;  /* 0x0000001500157308 */ /* 0x000e220000000800 */
[C---:B----4-:R-:W-:Y:S01]  /*31f0*/  FADD.FTZ R11, R15.reuse, R6 ;  /* 0x000000060f0b7221 */ /* 0x050fe20000010000 */
[----:B------:R-:W-:Y:S01]  /*3200*/  FADD.FTZ R6, R48, R27 ;  /* 0x0000001b30067221 */ /* 0x000fe20000010000 */
[----:B------:R-:W-:-:S03]  /*3210*/  F2FP.BF16.F32.PACK_AB R159, R15, R14 ;  /* 0x0000000e0f9f723e */ /* 0x000fc600000010ff */
[----:B------:R-:W-:Y:S02]  /*3220*/  FADD.FTZ R27, R49, R6 ;  /* 0x00000006311b7221 */ /* 0x000fe40000010000 */
[----:B------:R-:W4:Y:S01]  /*3230*/  MUFU.EX2 R24, R24 ;  /* 0x0000001800187308 */ /* 0x000f220000000800 */
[----:B---3--:R-:W-:Y:S01]  /*3240*/  FADD.FTZ R4, R20, R11 ;  /* 0x0000000b14047221 */ /* 0x008fe20000010000 */
[----:B------:R-:W-:-:S04]  /*3250*/  FADD.FTZ R6, R52, R27 ;  /* 0x0000001b34067221 */ /* 0x000fc80000010000 */
[----:B------:R-:W-:Y:S02]  /*3260*/  FADD.FTZ R27, R53, R6 ;  /* 0x00000006351b7221 */ /* 0x000fe40000010000 */
[----:B------:R-:W3:Y:S01]  /*3270*/  MUFU.EX2 R25, R25 ;  /* 0x0000001900197308 */ /* 0x000ee20000000800 */
[C---:B0-----:R-:W-:Y:S01]  /*3280*/  FADD.FTZ R11, R21.reuse, R4 ;  /* 0x00000004150b7221 */ /* 0x041fe20000010000 */
[----:B------:R-:W-:Y:S01]  /*3290*/  FADD.FTZ R6, R56, R27 ;  /* 0x0000001b38067221 */ /* 0x000fe20000010000 */
[----:B------:R-:W-:-:S03]  /*32a0*/  F2FP.BF16.F32.PACK_AB R161, R21, R20 ;  /* 0x0000001415a1723e */ /* 0x000fc600000010ff */
[----:B------:R-:W-:Y:S02]  /*32b0*/  FADD.FTZ R27, R57, R6 ;  /* 0x00000006391b7221 */ /* 0x000fe40000010000 */
[----:B------:R-:W0:Y:S01]  /*32c0*/  MUFU.EX2 R50, R50 ;  /* 0x0000003200327308 */ /* 0x000e220000000800 */
[----:B----4-:R-:W-:Y:S01]  /*32d0*/  FADD.FTZ R4, R24, R11 ;  /* 0x0000000b18047221 */ /* 0x010fe20000010000 */
[----:B------:R-:W-:-:S06]  /*32e0*/  FADD.FTZ R6, R60, R27 ;  /* 0x0000001b3c067221 */ /* 0x000fcc0000010000 */
[----:B------:R-:W4:Y:S01]  /*32f0*/  MUFU.EX2 R51, R51 ;  /* 0x0000003300337308 */ /* 0x000f220000000800 */
[C---:B---3--:R-:W-:Y:S01]  /*3300*/  FADD.FTZ R11, R25.reuse, R4 ;  /* 0x00000004190b7221 */ /* 0x048fe20000010000 */
[----:B------:R-:W-:-:S06]  /*3310*/  F2FP.BF16.F32.PACK_AB R163, R25, R24 ;  /* 0x0000001819a3723e */ /* 0x000fcc00000010ff */
[----:B------:R-:W3:Y:S01]  /*3320*/  MUFU.EX2 R54, R54 ;  /* 0x0000003600367308 */ /* 0x000ee20000000800 */
[----:B0-----:R-:W-:-:S07]  /*3330*/  FADD.FTZ R4, R50, R11 ;  /* 0x0000000b32047221 */ /* 0x001fce0000010000 */
[----:B------:R-:W0:Y:S01]  /*3340*/  MUFU.EX2 R55, R55 ;  /* 0x0000003700377308 */ /* 0x000e220000000800 */
[C---:B----4-:R-:W-:Y:S01]  /*3350*/  FADD.FTZ R11, R51.reuse, R4 ;  /* 0x00000004330b7221 */ /* 0x050fe20000010000 */
[----:B------:R-:W-:-:S06]  /*3360*/  F2FP.BF16.F32.PACK_AB R165, R51, R50 ;  /* 0x0000003233a5723e */ /* 0x000fcc00000010ff */
[----:B------:R-:W4:Y:S01]  /*3370*/  MUFU.EX2 R58, R58 ;  /* 0x0000003a003a7308 */ /* 0x000f220000000800 */
[----:B---3--:R-:W-:-:S07]  /*3380*/  FADD.FTZ R4, R54, R11 ;  /* 0x0000000b36047221 */ /* 0x008fce0000010000 */
[----:B------:R-:W3:Y:S01]  /*3390*/  MUFU.EX2 R59, R59 ;  /* 0x0000003b003b7308 */ /* 0x000ee20000000800 */
[C---:B0-----:R-:W-:Y:S01]  /*33a0*/  FADD.FTZ R11, R55.reuse, R4 ;  /* 0x00000004370b7221 */ /* 0x041fe20000010000 */
[----:B------:R-:W-:-:S06]  /*33b0*/  F2FP.BF16.F32.PACK_AB R167, R55, R54 ;  /* 0x0000003637a7723e */ /* 0x000fcc00000010ff */
[----:B------:R-:W0:Y:S01]  /*33c0*/  MUFU.EX2 R62, R62 ;  /* 0x0000003e003e7308 */ /* 0x000e220000000800 */
[----:B----4-:R-:W-:-:S07]  /*33d0*/  FADD.FTZ R4, R58, R11 ;  /* 0x0000000b3a047221 */ /* 0x010fce0000010000 */
        /* <DEDUP_REMOVED lines=9> */
[C---:B---3--:R-:W-:Y:S01]  /*3470*/  FADD.FTZ R27, R61.reuse, R6 ;  /* 0x000000063d1b7221 */ /* 0x048fe20000010000 */
[----:B------:R-:W-:-:S06]  /*3480*/  F2FP.BF16.F32.PACK_AB R170, R61, R60 ;  /* 0x0000003c3daa723e */ /* 0x000fcc00000010ff */
[----:B------:R-:W3:Y:S01]  /*3490*/  MUFU.EX2 R67, R67 ;  /* 0x0000004300437308 */ /* 0x000ee20000000800 */
[----:B0-----:R-:W-:-:S07]  /*34a0*/  FADD.FTZ R4, R66, R11 ;  /* 0x0000000b42047221 */ /* 0x001fce0000010000 */
[----:B------:R-:W0:Y:S01]  /*34b0*/  MUFU.EX2 R65, R65 ;  /* 0x0000004100417308 */ /* 0x000e220000000800 */
[----:B----4-:R-:W-:-:S07]  /*34c0*/  FADD.FTZ R6, R64, R27 ;  /* 0x0000001b40067221 */ /* 0x010fce0000010000 */
[----:B------:R-:W4:Y:S01]  /*34d0*/  MUFU.EX2 R70, R70 ;  /* 0x0000004600467308 */ /* 0x000f220000000800 */
[C---:B---3--:R-:W-:Y:S01]  /*34e0*/  FADD.FTZ R11, R67.reuse, R4 ;  /* 0x00000004430b7221 */ /* 0x048fe20000010000 */
[----:B------:R-:W-:-:S06]  /*34f0*/  F2FP.BF16.F32.PACK_AB R173, R67, R66 ;  /* 0x0000004243ad723e */ /* 0x000fcc00000010ff */
[----:B------:R-:W3:Y:S01]  /*3500*/  MUFU.EX2 R68, R68 ;  /* 0x0000004400447308 */ /* 0x000ee20000000800 */
[C---:B0-----:R-:W-:Y:S01]  /*3510*/  FADD.FTZ R27, R65.reuse, R6 ;  /* 0x00000006411b7221 */ /* 0x041fe20000010000 */
[----:B------:R-:W-:-:S06]  /*3520*/  F2FP.BF16.F32.PACK_AB R172, R65, R64 ;  /* 0x0000004041ac723e */ /* 0x000fcc00000010ff */
[----:B------:R-:W0:Y:S01]  /*3530*/  MUFU.EX2 R175, R26 ;  /* 0x0000001a00af7308 */ /* 0x000e220000000800 */
[----:B----4-:R-:W-:-:S07]  /*3540*/  FADD.FTZ R4, R70, R11 ;  /* 0x0000000b46047221 */ /* 0x010fce0000010000 */
[----:B------:R-:W4:Y:S01]  /*3550*/  MUFU.EX2 R31, R31 ;  /* 0x0000001f001f7308 */ /* 0x000f220000000800 */
[----:B---3--:R-:W-:Y:S01]  /*3560*/  FADD.FTZ R6, R68, R27 ;  /* 0x0000001b44067221 */ /* 0x008fe20000010000 */
[C---:B0-----:R-:W-:Y:S01]  /*3570*/  FADD.FTZ R4, R175.reuse, R4 ;  /* 0x00000004af047221 */ /* 0x041fe20000010000 */
[----:B------:R-:W-:Y:S02]  /*3580*/  F2FP.BF16.F32.PACK_AB R175, R175, R70 ;  /* 0x00000046afaf723e */ /* 0x000fe400000010ff */
[C---:B----4-:R-:W-:Y:S01]  /*3590*/  FADD.FTZ R6, R31.reuse, R6 ;  /* 0x000000061f067221 */ /* 0x050fe20000010000 */
[----:B------:R-:W-:Y:S01]  /*35a0*/  F2FP.BF16.F32.PACK_AB R174, R31, R68 ;  /* 0x000000441fae723e */ /* 0x000fe200000010ff */
[----:B--2---:R-:W-:Y:S06]  /*35b0*/  @!P0 BRA `(.L_x_383) ;  /* 0x0000000000048947 */ /* 0x004fec0003800000 */
[----:B------:R-:W-:Y:S01]  /*35c0*/  BPT.TRAP 0x1 ;  /* 0x000000040000795c */ /* 0x000fe20000300000 */
.L_x_383:
[----:B------:R0:W2:Y:S01]  /*35d0*/  SYNCS.PHASECHK.TRANS64.TRYWAIT P2, [R5+URZ+0x22850], R10 ;  /* 0x0228500a050075a7 */ /* 0x0000a2000804017f */
[----:B------:R-:W-:Y:S05]  /*35e0*/  @!P0 BRA `(.L_x_384) ;  /* 0x0000000000048947 */ /* 0x000fea0003800000 */
[----:B------:R-:W-:Y:S01]  /*35f0*/  BPT.TRAP 0x1 ;  /* 0x000000040000795c */ /* 0x000fe20000300000 */
.L_x_384:
[----:B--2---:R-:W-:Y:S05]  /*3600*/  @P2 BRA `(.L_x_385) ;  /* 0x0000000000082947 */ /* 0x004fea0003800000 */
[----:B------:R-:W2:Y:S02]  /*3610*/  SYNCS.PHASECHK.TRANS64.TRYWAIT P2, [R5+URZ+0x22850], R10 ;  /* 0x0228500a050075a7 */ /* 0x000ea4000804017f */
[----:B--2---:R-:W-:Y:S05]  /*3620*/  @!P2 BRA `(.L_x_386) ;  /* 0x000000bc0090a947 */ /* 0x004fea0003800000 */
.L_x_385:
[----:B------:R-:W-:Y:S01]  /*3630*/  R2UR UR6, R7 ;  /* 0x00000000070672ca */ /* 0x000fe200000e0000 */
[----:B------:R3:W-:Y:S01]  /*3640*/  BAR.SYNC.DEFER_BLOCKING R8, 0x100 ;  /* 0x000400080000751d */ /* 0x0007e20000010000 */
[----:B------:R-:W-:Y:S01]  /*3650*/  UISETP.GE.AND UP0, UPT, UR42, 0x61, UPT ;  /* 0x000000612a00788c */ /* 0x000fe2000bf06270 */
[----:B012---:R-:W-:-:S04]  /*3660*/  @!P1 VIADD R5, R5, 0x22860 ;  /* 0x0002286005059836 */ /* 0x007fc80000000000 */
[----:B------:R-:W-:Y:S01]  /*3670*/  UMOV UR7, 0x40000040 ;  /* 0x4000004000077882 */ /* 0x000fe20000000000 */
[----:B------:R-:W-:Y:S02]  /*3680*/  PLOP3.LUT P2, PT, PT, PT, UP0, 0x80, 0x0 ;  /* 0x000000000000781c */ /* 0x000fe40003f4f008 */
[----:B------:R-:W-:-:S03]  /*3690*/  @!P1 PRMT R5, RZ, 0x654, R5 ;  /* 0x00000654ff059816 */ /* 0x000fc60000000005 */
[----:B------:R-:W-:-:S04]  /*36a0*/  UIADD3 UR6, UR6, 0x400, URZ ;  /* 0x0000040006067890 */ /* 0x000fc8000fffe03f */
[----:B------:R-:W-:-:S04]  /*36b0*/  USHF.R.U32.HI UR6, URZ, 0x4, UR6 ;  /* 0x000000043f067899 */ /* 0x000fc80008011606 */
[----:B------:R-:W-:-:S04]  /*36c0*/  ULOP3.LUT UR6, UR6, 0x3fff, URZ, 0xc0, !UPT ;  /* 0x00003fff06067892 */ /* 0x000fc8000f8ec03f */
[----:B------:R-:W-:Y:S01]  /*36d0*/  ULOP3.LUT UR21, UR6, 0x3000000, URZ, 0xfc, !UPT ;  /* 0x0300000006157892 */ /* 0x000fe2000f8efc3f */
[----:B------:R-:W-:-:S03]  /*36e0*/  WARPGROUP.ARRIVE ;  /* 0x00000000000079c5 */ /* 0x000fc60000000000 */
[----:B------:R-:W-:-:S07]  /*36f0*/  UIMAD UR11, UR37, 0xc00, UR21 ;  /* 0x00000c00250b78a4 */ /* 0x000fce000f8e0215 */
        /* <DEDUP_REMOVED lines=35> */
[----:B---3--:R-:W-:Y:S01]  /*3930*/  IMAD.MOV.U32 R8, RZ, RZ, R3 ;  /* 0x000000ffff087224 */ /* 0x008fe200078e0003 */
[----:B------:R-:W-:Y:S01]  /*3940*/  UIADD3 UR39, UR39, -0x2, URZ ;  /* 0xfffffffe27277890 */ /* 0x000fe2000fffe03f */
[----:B------:R-:W-:Y:S01]  /*3950*/  IMAD.MOV.U32 R7, RZ, RZ, R0 ;  /* 0x000000ffff077224 */ /* 0x000fe200078e0000 */
[----:B------:R-:W-:Y:S01]  /*3960*/  ULDC UR24, c[0x0][0x9d8] ;  /* 0x0002760000187ab9 */ /* 0x000fe20000000800 */
[----:B------:R-:W-:-:S09]  /*3970*/  ULDC UR22, c[0x0][0x988] ;  /* 0x0002620000167ab9 */ /* 0x000fd20000000800 */
.L_x_396:
        /* <DEDUP_REMOVED lines=8> */
[----:B0-----:R-:W-:Y:S11]  /*3a00*/  @!P0 BRA `(.L_x_388) ;  /* 0x0000000000048947 */ /* 0x001ff60003800000 */
[----:B------:R-:W-:Y:S01]  /*3a10*/  BPT.TRAP 0x1 ;  /* 0x000000040000795c */ /* 0x000fe20000300000 */
.L_x_388:
[----:B------:R-:W0:Y:S01]  /*3a20*/  S2UR UR7, SR_CgaCtaId ;  /* 0x00000000000779c3 */ /* 0x000e220000008800 */
[----:B------:R-:W-:Y:S01]  /*3a30*/  UMOV UR6, 0x400 ;  /* 0x0000040000067882 */ /* 0x000fe20000000000 */
[----:B------:R-:W-:-:S05]  /*3a40*/  IMAD.U32 R5, RZ, RZ, UR38 ;  /* 0x00000026ff057e24 */ /* 0x000fca000f8e00ff */
[----:B------:R-:W-:Y:S01]  /*3a50*/  SHF.L.U32 R5, R5, 0x1f, RZ ;  /* 0x0000001f05057819 */ /* 0x000fe200000006ff */
[----:B0-----:R-:W-:-:S04]  /*3a60*/  ULEA UR6, UR7, UR6, 0x18 ;  /* 0x0000000607067291 */ /* 0x001fc8000f8ec03f */
[----:B------:R-:W-:-:S09]  /*3a70*/  ULEA UR23, UR37, UR6, 0x3 ;  /* 0x0000000625177291 */ /* 0x000fd2000f8e183f */
[----:B------:R0:W1:Y:S01]  /*3a80*/  SYNCS.PHASECHK.TRANS64.TRYWAIT P3, [UR23+0x22830], R5 ;  /* 0x02283005ff0075a7 */ /* 0x0000620008060157 */
[----:B------:R-:W-:Y:S05]  /*3a90*/  @!P0 BRA `(.L_x_389) ;  /* 0x0000000000048947 */ /* 0x000fea0003800000 */
[----:B------:R-:W-:Y:S01]  /*3aa0*/  BPT.TRAP 0x1 ;  /* 0x000000040000795c */ /* 0x000fe20000300000 */
.L_x_389:
[----:B-1----:R-:W-:Y:S05]  /*3ab0*/  @P3 BRA `(.L_x_390) ;  /* 0x0000000000083947 */ /* 0x002fea0003800000 */
[----:B------:R-:W1:Y:S02]  /*3ac0*/  SYNCS.PHASECHK.TRANS64.TRYWAIT P3, [UR23+0x22830], R5 ;  /* 0x02283005ff0075a7 */ /* 0x000e640008060157 */
[----:B-1----:R-:W-:Y:S05]  /*3ad0*/  @!P3 BRA `(.L_x_391) ;  /* 0x000000b80078b947 */ /* 0x002fea0003800000 */
.L_x_390:
        /* <DEDUP_REMOVED lines=62> */
[----:B---3--:R-:W-:Y:S01]  /*3ec0*/  FMNMX.FTZ R0, R12, R169, !PT ;  /* 0x000000a90c007209 */ /* 0x008fe20007810000 */
        /* <DEDUP_REMOVED lines=9> */
[----:B------:R-:W-:-:S05]  /*3f60*/  FMUL.FTZ R189, R199, UR24 ;  /* 0x00000018c7bd7c20 */ /* 0x000fca0008410000 */
[----:B------:R-:W1:Y:S01]  /*3f70*/  MUFU.TANH R154, R154 ;  /* 0x0000009a009a7308 */ /* 0x000e620000002400 */
[----:B--2---:R-:W-:-:S07]  /*3f80*/  FMNMX.FTZ R171, R20, R171, !PT ;  /* 0x000000ab14ab7209 */ /* 0x004fce0007810000 */
[----:B------:R-:W2:Y:S01]  /*3f90*/  MUFU.TANH R155, R155 ;  /* 0x0000009b009b7308 */ /* 0x000ea20000002400 */
[----:B---3--:R-:W-:-:S07]  /*3fa0*/  FMNMX.FTZ R171, R152, R171, !PT ;  /* 0x000000ab98ab7209 */ /* 0x008fce0007810000 */
        /* <DEDUP_REMOVED lines=9> */
[----:B-1----:R-:W-:-:S07]  /*4040*/  FMNMX.FTZ R173, R159, R0, !PT ;  /* 0x000000009fad7209 */ /* 0x002fce0007810000 */
[----:B------:R-:W1:Y:S01]  /*4050*/  MUFU.TANH R165, R165 ;  /* 0x000000a500a57308 */ /* 0x000e620000002400 */
[----:B--2---:R-:W-:Y:S01]  /*4060*/  FMNMX.FTZ R177, R162, R173, !PT ;  /* 0x000000ada2b17209 */ /* 0x004fe20007810000 */
[----:B------:R-:W-:-:S06]  /*4070*/  FMUL.FTZ R173, R192, UR24 ;  /* 0x00000018c0ad7c20 */ /* 0x000fcc0008410000 */
        /* <DEDUP_REMOVED lines=12> */
[----:B--2---:R-:W-:-:S07]  /*4140*/  FMNMX.FTZ R181, R169, R0, !PT ;  /* 0x00000000a9b57209 */ /* 0x004fce0007810000 */
        /* <DEDUP_REMOVED lines=13> */
[----:B---3--:R-:W-:Y:S01]  /*4220*/  FMNMX.FTZ R0, R176, R181, !PT ;  /* 0x000000b5b0007209 */ /* 0x008fe20007810000 */
[----:B------:R-:W-:Y:S01]  /*4230*/  FMUL.FTZ R181, R183, UR24 ;  /* 0x00000018b7b57c20 */ /* 0x000fe20008410000 */
[----:B------:R-:W-:Y:S01]  /*4240*/  FMUL.FTZ R183, R187, UR24 ;  /* 0x00000018bbb77c20 */ /* 0x000fe20008410000 */
[----:B------:R-:W-:Y:S02]  /*4250*/  FMUL.FTZ R187, R195, UR24 ;  /* 0x00000018c3bb7c20 */ /* 0x000fe40008410000 */
[----:B------:R-:W3:Y:S02]  /*4260*/  SHFL.BFLY PT, R185, R0, 0x2, 0x1f ;  /* 0x0c401f0000b97f89 */ /* 0x000ee400000e0000 */
[----:B------:R-:W4:Y:S01]  /*4270*/  MUFU.TANH R14, R14 ;  /* 0x0000000e000e7308 */ /* 0x000f220000002400 */
[----:B-1----:R-:W-:-:S07]  /*4280*/  FMNMX.FTZ R190, R9, R8, !PT ;  /* 0x0000000809be7209 */ /* 0x002fce0007810000 */
[----:B------:R-:W1:Y:S08]  /*4290*/  MUFU.TANH R15, R15 ;  /* 0x0000000f000f7308 */ /* 0x000e700000002400 */
[----:B------:R-:W5:Y:S01]  /*42a0*/  MUFU.TANH R21, R21 ;  /* 0x0000001500157308 */ /* 0x000f620000002400 */
[----:B---3--:R-:W-:Y:S01]  /*42b0*/  FMNMX.FTZ R192, R0, R185, !PT ;  /* 0x000000b900c07209 */ /* 0x008fe20007810000 */
[----:B------:R-:W-:-:S06]  /*42c0*/  FMUL.FTZ R185, R191, UR24 ;  /* 0x00000018bfb97c20 */ /* 0x000fcc0008410000 */
[----:B------:R-:W3:Y:S01]  /*42d0*/  MUFU.TANH R153, R153 ;  /* 0x0000009900997308 */ /* 0x000ee20000002400 */
[----:B--2---:R-:W-:Y:S01]  /*42e0*/  FMNMX.FTZ R191, R11, R190, !PT ;  /* 0x000000be0bbf7209 */ /* 0x004fe20007810000 */
[----:B------:R-:W2:Y:S03]  /*42f0*/  SHFL.BFLY PT, R193, R192, 0x1, 0x1f ;  /* 0x0c201f00c0c17f89 */ /* 0x000ea600000e0000 */
[----:B----4-:R-:W-:-:S03]  /*4300*/  FMNMX.FTZ R190, R14, R191, !PT ;  /* 0x000000bf0ebe7209 */ /* 0x010fc60007810000 */
[----:B------:R-:W4:Y:S01]  /*4310*/  MUFU.TANH R156, R156 ;  /* 0x0000009c009c7308 */ /* 0x000f220000002400 */
[----:B-1----:R-:W-:-:S04]  /*4320*/  FMNMX.FTZ R190, R15, R190, !PT ;  /* 0x000000be0fbe7209 */ /* 0x002fc80007810000 */
[----:B-----5:R-:W-:-:S03]  /*4330*/  FMNMX.FTZ R190, R21, R190, !PT ;  /* 0x000000be15be7209 */ /* 0x020fc60007810000 */
[----:B------:R-:W1:Y:S08]  /*4340*/  MUFU.TANH R157, R157 ;  /* 0x0000009d009d7308 */ /* 0x000e700000002400 */
[----:B------:R-:W5:Y:S01]  /*4350*/  MUFU.TANH R160, R160 ;  /* 0x000000a000a07308 */ /* 0x000f620000002400 */
[----:B--2---:R-:W-:-:S05]  /*4360*/  FMNMX.FTZ R0, R192, R193, !PT ;  /* 0x000000c1c0007209 */ /* 0x004fca0007810000 */
[C---:B------:R-:W-:Y:S02]  /*4370*/  FMUL.FTZ R197, R0.reuse, UR10 ;  /* 0x0000000a00c57c20 */ /* 0x040fe40008410000 */
[----:B------:R-:W2:Y:S01]  /*4380*/  MUFU.TANH R161, R161 ;  /* 0x000000a100a17308 */ /* 0x000ea20000002400 */
[----:B------:R-:W-:Y:S01]  /*4390*/  FADD.FTZ R7, -R0, R7 ;  /* 0x0000000700077221 */ /* 0x000fe20000010100 */
[--C-:B------:R-:W-:Y:S01]  /*43a0*/  FFMA.FTZ R191, R3, UR10, -R197.reuse ;  /* 0x0000000a03bf7c23 */ /* 0x100fe200080108c5 */
[----:B---3--:R-:W-:Y:S01]  /*43b0*/  FMNMX.FTZ R3, R153, R190, !PT ;  /* 0x000000be99037209 */ /* 0x008fe20007810000 */
[--C-:B------:R-:W-:Y:S01]  /*43c0*/  FFMA.FTZ R193, R152, UR10, -R197.reuse ;  /* 0x0000000a98c17c23 */ /* 0x100fe200080108c5 */
[----:B------:R-:W-:Y:S01]  /*43d0*/  FMUL.FTZ R7, R7, UR10 ;  /* 0x0000000a07077c20 */ /* 0x000fe20008410000 */
[--C-:B------:R-:W-:Y:S02]  /*43e0*/  FFMA.FTZ R10, R10, UR10, -R197.reuse ;  /* 0x0000000a0a0a7c23 */ /* 0x100fe400080108c5 */
[----:B------:R-:W3:Y:S01]  /*43f0*/  MUFU.TANH R163, R163 ;  /* 0x000000a300a37308 */ /* 0x000ee20000002400 */
[----:B----4-:R-:W-:Y:S01]  /*4400*/  FMNMX.FTZ R190, R156, R3, !PT ;  /* 0x000000039cbe7209 */ /* 0x010fe20007810000 */
[--C-:B------:R-:W-:Y:S01]  /*4410*/  FFMA.FTZ R195, R164, UR10, -R197.reuse ;  /* 0x0000000aa4c37c23 */ /* 0x100fe200080108c5 */
[--C-:B------:R-:W-:Y:S01]  /*4420*/  FFMA.FTZ R164, R165, UR10, -R197.reuse ;  /* 0x0000000aa5a47c23 */ /* 0x100fe200080108c5 */
[--C-:B------:R-:W-:Y:S01]  /*4430*/  FFMA.FTZ R165, R166, UR10, -R197.reuse ;  /* 0x0000000aa6a57c23 */ /* 0x100fe200080108c5 */
[----:B-1----:R-:W-:Y:S01]  /*4440*/  FMNMX.FTZ R3, R157, R190, !PT ;  /* 0x000000be9d037209 */ /* 0x002fe20007810000 */
[--C-:B------:R-:W-:Y:S01]  /*4450*/  FFMA.FTZ R166, R167, UR10, -R197.reuse ;  /* 0x0000000aa7a67c23 */ /* 0x100fe200080108c5 */
[--C-:B------:R-:W-:Y:S01]  /*4460*/  FFMA.FTZ R167, R168, UR10, -R197.reuse ;  /* 0x0000000aa8a77c23 */ /* 0x100fe200080108c5 */
[----:B------:R-:W1:Y:S01]  /*4470*/  MUFU.TANH R175, R175 ;  /* 0x000000af00af7308 */ /* 0x000e620000002400 */
[----:B-----5:R-:W-:Y:S01]  /*4480*/  FMNMX.FTZ R190, R160, R3, !PT ;  /* 0x00000003a0be7209 */ /* 0x020fe20007810000 */
[--C-:B------:R-:W-:Y:S01]  /*4490*/  FFMA.FTZ R12, R12, UR10, -R197.reuse ;  /* 0x0000000a0c0c7c23 */ /* 0x100fe200080108c5 */
[--C-:B------:R-:W-:Y:S01]  /*44a0*/  FFMA.FTZ R168, R169, UR10, -R197.reuse ;  /* 0x0000000aa9a87c23 */ /* 0x100fe200080108c5 */
[--C-:B------:R-:W-:Y:S01]  /*44b0*/  FFMA.FTZ R169, R170, UR10, -R197.reuse ;  /* 0x0000000aaaa97c23 */ /* 0x100fe200080108c5 */
[----:B--2---:R-:W-:Y:S01]  /*44c0*/  FMNMX.FTZ R190, R161, R190, !PT ;  /* 0x000000bea1be7209 */ /* 0x004fe20007810000 */
[--C-:B------:R-:W-:Y:S01]  /*44d0*/  FFMA.FTZ R170, R171, UR10, -R197.reuse ;  /* 0x0000000aabaa7c23 */ /* 0x100fe200080108c5 */
[--C-:B------:R-:W-:Y:S01]  /*44e0*/  FFMA.FTZ R171, R172, UR10, -R197.reuse ;  /* 0x0000000aacab7c23 */ /* 0x100fe200080108c5 */
[----:B------:R-:W2:Y:S01]  /*44f0*/  MUFU.TANH R178, R178 ;  /* 0x000000b200b27308 */ /* 0x000ea20000002400 */
[----:B---3--:R-:W-:Y:S01]  /*4500*/  FMNMX.FTZ R190, R163, R190, !PT ;  /* 0x000000bea3be7209 */ /* 0x008fe20007810000 */
[--C-:B------:R-:W-:Y:S01]  /*4510*/  FFMA.FTZ R13, R13, UR10, -R197.reuse ;  /* 0x0000000a0d0d7c23 */ /* 0x100fe200080108c5 */
[--C-:B------:R-:W-:Y:S01]  /*4520*/  FFMA.FTZ R172, R173, UR10, -R197.reuse ;  /* 0x0000000aadac7c23 */ /* 0x100fe200080108c5 */
[--C-:B------:R-:W-:Y:S01]  /*4530*/  FFMA.FTZ R173, R174, UR10, -R197.reuse ;  /* 0x0000000aaead7c23 */ /* 0x100fe200080108c5 */
[--C-:B------:R-:W-:Y:S01]  /*4540*/  FFMA.FTZ R20, R20, UR10, -R197.reuse ;  /* 0x0000000a14147c23 */ /* 0x100fe200080108c5 */
[--C-:B------:R-:W-:Y:S01]  /*4550*/  FFMA.FTZ R155, R155, UR10, -R197.reuse ;  /* 0x0000000a9b9b7c23 */ /* 0x100fe200080108c5 */
[--C-:B------:R-:W-:Y:S01]  /*4560*/  FFMA.FTZ R192, R158, UR10, -R197.reuse ;  /* 0x0000000a9ec07c23 */ /* 0x100fe200080108c5 */
[----:B------:R-:W3:Y:S01]  /*4570*/  MUFU.TANH R179, R179 ;  /* 0x000000b300b37308 */ /* 0x000ee20000002400 */
[----:B-1----:R-:W-:Y:S01]  /*4580*/  FMNMX.FTZ R3, R175, R190, !PT ;  /* 0x000000beaf037209 */ /* 0x002fe20007810000 */
[--C-:B------:R-:W-:Y:S01]  /*4590*/  FFMA.FTZ R190, R154, UR10, -R197.reuse ;  /* 0x0000000a9abe7c23 */ /* 0x100fe200080108c5 */
[--C-:B------:R-:W-:Y:S01]  /*45a0*/  FFMA.FTZ R159, R159, UR10, -R197.reuse ;  /* 0x0000000a9f9f7c23 */ /* 0x100fe200080108c5 */
[--C-:B------:R-:W-:Y:S01]  /*45b0*/  FFMA.FTZ R162, R162, UR10, -R197.reuse ;  /* 0x0000000aa2a27c23 */ /* 0x100fe200080108c5 */
[--C-:B------:R-:W-:Y:S01]  /*45c0*/  FFMA.FTZ R174, R177, UR10, -R197.reuse ;  /* 0x0000000ab1ae7c23 */ /* 0x100fe200080108c5 */
[----:B------:R-:W-:-:S02]  /*45d0*/  FFMA.FTZ R197, R176, UR10, -R197 ;  /* 0x0000000ab0c57c23 */ /* 0x000fc400080108c5 */
        /* <DEDUP_REMOVED lines=20> */
[----:B------:R-:W2:Y:S01]  /*4720*/  MUFU.EX2 R7, R7 ;  /* 0x0000000700077308 */ /* 0x000ea20000000800 */
[----:B---3--:R-:W-:-:S07]  /*4730*/  FMNMX.FTZ R152, R188, R3, !PT ;  /* 0x00000003bc987209 */ /* 0x008fce0007810000 */
[----:B------:R-:W3:Y:S01]  /*4740*/  MUFU.EX2 R10, R10 ;  /* 0x0000000a000a7308 */ /* 0x000ee20000000800 */
[----:B-1----:R-:W-:-:S05]  /*4750*/  FMNMX.FTZ R152, R189, R152, !PT ;  /* 0x00000098bd987209 */ /* 0x002fca0007810000 */
[----:B------:R-:W1:Y:S02]  /*4760*/  SHFL.BFLY PT, R3, R152, 0x2, 0x1f ;  /* 0x0c401f0098037f89 */ /* 0x000e6400000e0000 */
[----:B------:R-:W4:Y:S01]  /*4770*/  MUFU.EX2 R191, R191 ;  /* 0x000000bf00bf7308 */ /* 0x000f220000000800 */
[-C--:B--2---:R-:W-:Y:S01]  /*4780*/  FMUL.FTZ R24, R24, R7.reuse ;  /* 0x0000000718187220 */ /* 0x084fe20000410000 */
[-C--:B------:R-:W-:Y:S01]  /*4790*/  FMUL.FTZ R25, R25, R7.reuse ;  /* 0x0000000719197220 */ /* 0x080fe20000410000 */
[-C--:B------:R-:W-:Y:S01]  /*47a0*/  FMUL.FTZ R28, R28, R7.reuse ;  /* 0x000000071c1c7220 */ /* 0x080fe20000410000 */
[-C--:B------:R-:W-:Y:S01]  /*47b0*/  FMUL.FTZ R29, R29, R7.reuse ;  /* 0x000000071d1d7220 */ /* 0x080fe20000410000 */
[-C--:B------:R-:W-:Y:S01]  /*47c0*/  FMUL.FTZ R32, R32, R7.reuse ;  /* 0x0000000720207220 */ /* 0x080fe20000410000 */
[-C--:B------:R-:W-:Y:S01]  /*47d0*/  FMUL.FTZ R33, R33, R7.reuse ;  /* 0x0000000721217220 */ /* 0x080fe20000410000 */
[-C--:B------:R-:W-:Y:S01]  /*47e0*/  FMUL.FTZ R36, R36, R7.reuse ;  /* 0x0000000724247220 */ /* 0x080fe20000410000 */
[----:B------:R-:W2:Y:S01]  /*47f0*/  MUFU.EX2 R12, R12 ;  /* 0x0000000c000c7308 */ /* 0x000ea20000000800 */
[----:B---3--:R-:W-:Y:S01]  /*4800*/  FFMA.FTZ R6, R7, R6, R10 ;  /* 0x0000000607067223 */ /* 0x008fe2000001000a */
[-C--:B------:R-:W-:Y:S01]  /*4810*/  FMUL.FTZ R37, R37, R7.reuse ;  /* 0x0000000725257220 */ /* 0x080fe20000410000 */
[-C--:B------:R-:W-:Y:S01]  /*4820*/  FMUL.FTZ R40, R40, R7.reuse ;  /* 0x0000000728287220 */ /* 0x080fe20000410000 */
[-C--:B------:R-:W-:Y:S01]  /*4830*/  FMUL.FTZ R41, R41, R7.reuse ;  /* 0x0000000729297220 */ /* 0x080fe20000410000 */
[-C--:B------:R-:W-:Y:S01]  /*4840*/  FMUL.FTZ R44, R44, R7.reuse ;  /* 0x000000072c2c7220 */ /* 0x080fe20000410000 */
[-C--:B------:R-:W-:Y:S01]  /*4850*/  FMUL.FTZ R45, R45, R7.reuse ;  /* 0x000000072d2d7220 */ /* 0x080fe20000410000 */
[-C--:B------:R-:W-:Y:S01]  /*4860*/  FMUL.FTZ R48, R48, R7.reuse ;  /* 0x0000000730307220 */ /* 0x080fe20000410000 */
[----:B------:R-:W3:Y:S01]  /*4870*/  MUFU.EX2 R13, R13 ;  /* 0x0000000d000d7308 */ /* 0x000ee20000000800 */
[-C--:B------:R-:W-:Y:S01]  /*4880*/  FMUL.FTZ R49, R49, R7.reuse ;  /* 0x0000000731317220 */ /* 0x080fe20000410000 */
[-C--:B------:R-:W-:Y:S01]  /*4890*/  FMUL.FTZ R52, R52, R7.reuse ;  /* 0x0000000734347220 */ /* 0x080fe20000410000 */
[-C--:B------:R-:W-:Y:S01]  /*48a0*/  FMUL.FTZ R53, R53, R7.reuse ;  /* 0x0000000735357220 */ /* 0x080fe20000410000 */
[-C--:B------:R-:W-:Y:S01]  /*48b0*/  FMUL.FTZ R56, R56, R7.reuse ;  /* 0x0000000738387220 */ /* 0x080fe20000410000 */
[----:B------:R-:W-:Y:S01]  /*48c0*/  FMUL.FTZ R57, R57, R7 ;  /* 0x0000000739397220 */ /* 0x000fe20000410000 */
[----:B-1----:R-:W-:Y:S01]  /*48d0*/  FMNMX.FTZ R154, R152, R3, !PT ;  /* 0x00000003989a7209 */ /* 0x002fe20007810000 */
[-C--:B------:R-:W-:Y:S01]  /*48e0*/  FMUL.FTZ R60, R60, R7.reuse ;  /* 0x000000073c3c7220 */ /* 0x080fe20000410000 */
[----:B------:R-:W1:Y:S01]  /*48f0*/  MUFU.EX2 R20, R20 ;  /* 0x0000001400147308 */ /* 0x000e620000000800 */
[-C--:B------:R-:W-:Y:S01]  /*4900*/  FMUL.FTZ R61, R61, R7.reuse ;  /* 0x000000073d3d7220 */ /* 0x080fe20000410000 */
[-C--:B------:R-:W-:Y:S01]  /*4910*/  FMUL.FTZ R64, R64, R7.reuse ;  /* 0x0000000740407220 */ /* 0x080fe20000410000 */
[----:B------:R-:W5:Y:S01]  /*4920*/  SHFL.BFLY PT, R3, R154, 0x1, 0x1f ;  /* 0x0c201f009a037f89 */ /* 0x000f6200000e0000 */
        /* <DEDUP_REMOVED lines=22> */
[----:B------:R-:W-:Y:S01]  /*4a90*/  FMUL.FTZ R104, R104, R7 ;  /* 0x0000000768687220 */ /* 0x000fe20000410000 */
[----:B-----5:R-:W-:Y:S01]  /*4aa0*/  FMNMX.FTZ R3, R154, R3, !PT ;  /* 0x000000039a037209 */ /* 0x020fe20007810000 */
[-C--:B------:R-:W-:Y:S01]  /*4ab0*/  FMUL.FTZ R105, R105, R7.reuse ;  /* 0x0000000769697220 */ /* 0x080fe20000410000 */
[-C--:B------:R-:W-:Y:S01]  /*4ac0*/  FMUL.FTZ R108, R108, R7.reuse ;  /* 0x000000076c6c7220 */ /* 0x080fe20000410000 */
[-C--:B------:R-:W-:Y:S01]  /*4ad0*/  FMUL.FTZ R109, R109, R7.reuse ;  /* 0x000000076d6d7220 */ /* 0x080fe20000410000 */
[-C--:B------:R-:W-:Y:S01]  /*4ae0*/  FMUL.FTZ R112, R112, R7.reuse ;  /* 0x0000000770707220 */ /* 0x080fe20000410000 */
[C---:B------:R-:W-:Y:S01]  /*4af0*/  FMUL.FTZ R152, R3.reuse, UR10 ;  /* 0x0000000a03987c20 */ /* 0x040fe20008410000 */
[----:B------:R-:W-:Y:S01]  /*4b00*/  FADD.FTZ R8, -R3, R8 ;  /* 0x0000000803087221 */ /* 0x000fe20000010100 */
[----:B------:R-:W5:Y:S01]  /*4b10*/  MUFU.EX2 R192, R192 ;  /* 0x000000c000c07308 */ /* 0x000f620000000800 */
[----:B------:R-:W-:Y:S01]  /*4b20*/  FMUL.FTZ R113, R113, R7 ;  /* 0x0000000771717220 */ /* 0x000fe20000410000 */
[--C-:B------:R-:W-:Y:S01]  /*4b30*/  FFMA.FTZ R198, R175, UR10, -R152.reuse ;  /* 0x0000000aafc67c23 */ /* 0x100fe20008010898 */
[--C-:B------:R-:W-:Y:S01]  /*4b40*/  FFMA.FTZ R175, R178, UR10, -R152.reuse ;  /* 0x0000000ab2af7c23 */ /* 0x100fe20008010898 */
[--C-:B------:R-:W-:Y:S01]  /*4b50*/  FFMA.FTZ R178, R179, UR10, -R152.reuse ;  /* 0x0000000ab3b27c23 */ /* 0x100fe20008010898 */
[--C-:B------:R-:W-:Y:S01]  /*4b60*/  FFMA.FTZ R179, R180, UR10, -R152.reuse ;  /* 0x0000000ab4b37c23 */ /* 0x100fe20008010898 */
[--C-:B------:R-:W-:Y:S01]  /*4b70*/  FFMA.FTZ R180, R181, UR10, -R152.reuse ;  /* 0x0000000ab5b47c23 */ /* 0x100fe20008010898 */
[----:B------:R-:W-:Y:S01]  /*4b80*/  FFMA.FTZ R181, R182, UR10, -R152 ;  /* 0x0000000ab6b57c23 */ /* 0x000fe20008010898 */
[----:B------:R-:W-:-:S02]  /*4b90*/  IMAD.U32 R182, RZ, RZ, UR23 ;  /* 0x00000017ffb67e24 */ /* 0x000fc4000f8e00ff */
[--C-:B------:R-:W-:Y:S01]  /*4ba0*/  FFMA.FTZ R176, R153, UR10, -R152.reuse ;  /* 0x0000000a99b07c23 */ /* 0x100fe20008010898 */
[----:B------:R-:W-:Y:S01]  /*4bb0*/  FMUL.FTZ R177, R8, UR10 ;  /* 0x0000000a08b17c20 */ /* 0x000fe20008410000 */
[--C-:B------:R-:W-:Y:S01]  /*4bc0*/  FFMA.FTZ R8, R9, UR10, -R152.reuse ;  /* 0x0000000a09087c23 */ /* 0x100fe20008010898 */
[----:B------:R-:W-:Y:S01]  /*4bd0*/  @!P1 VIADD R153, R182, 0x22840 ;  /* 0x00022840b6999836 */ /* 0x000fe20000000000 */
[----:B------:R-:W-:Y:S01]  /*4be0*/  IADD3 R9, -R211, 0xb, RZ ;  /* 0x0000000bd3097810 */ /* 0x000fe20007ffe1ff */
[----:B------:R-:W5:Y:S01]  /*4bf0*/  MUFU.EX2 R159, R159 ;  /* 0x0000009f009f7308 */ /* 0x000f620000000800 */
[--C-:B------:R-:W-:Y:S01]  /*4c00*/  FFMA.FTZ R11, R11, UR10, -R152.reuse ;  /* 0x0000000a0b0b7c23 */ /* 0x100fe20008010898 */
[--C-:B------:R-:W-:Y:S01]  /*4c10*/  FFMA.FTZ R14, R14, UR10, -R152.reuse ;  /* 0x0000000a0e0e7c23 */ /* 0x100fe20008010898 */
[----:B------:R-:W-:Y:S01]  /*4c20*/  @!P1 PRMT R153, RZ, 0x654, R153 ;  /* 0x00000654ff999816 */ /* 0x000fe20000000099 */
[----:B------:R0:W-:Y:S06]  /*4c30*/  BAR.ARV R9, 0x100 ;  /* 0x000400090000751d */ /* 0x0001ec0000002000 */
[----:B------:R4:W-:Y:S01]  /*4c40*/  @!P1 SYNCS.ARRIVE.TRANS64.RED.A1T0 RZ, [R153+URZ], RZ ;  /* 0x000000ff99ff99a7 */ /* 0x0009e2000810043f */
[----:B------:R-:W5:Y:S01]  /*4c50*/  MUFU.EX2 R162, R162 ;  /* 0x000000a200a27308 */ /* 0x000f620000000800 */
[----:B------:R-:W-:Y:S01]  /*4c60*/  FFMA.FTZ R15, R15, UR10, -R152 ;  /* 0x0000000a0f0f7c23 */ /* 0x000fe20008010898 */
[-C--:B------:R-:W-:Y:S01]  /*4c70*/  FMUL.FTZ R116, R116, R7.reuse ;  /* 0x0000000774747220 */ /* 0x080fe20000410000 */
[-C--:B------:R-:W-:Y:S01]  /*4c80*/  FMUL.FTZ R117, R117, R7.reuse ;  /* 0x0000000775757220 */ /* 0x080fe20000410000 */
[-C--:B------:R-:W-:Y:S01]  /*4c90*/  FMUL.FTZ R120, R120, R7.reuse ;  /* 0x0000000778787220 */ /* 0x080fe20000410000 */
[-C--:B------:R-:W-:Y:S01]  /*4ca0*/  FMUL.FTZ R121, R121, R7.reuse ;  /* 0x0000000779797220 */ /* 0x080fe20000410000 */
[-C--:B------:R-:W-:Y:S01]  /*4cb0*/  FMUL.FTZ R124, R124, R7.reuse ;  /* 0x000000077c7c7220 */ /* 0x080fe20000410000 */
[----:B----4-:R-:W-:Y:S01]  /*4cc0*/  FADD.FTZ R153, R191, R6 ;  /* 0x00000006bf997221 */ /* 0x010fe20000010000 */
[----:B------:R-:W4:Y:S01]  /*4cd0*/  MUFU.EX2 R195, R195 ;  /* 0x000000c300c37308 */ /* 0x000f220000000800 */
[-C--:B------:R-:W-:Y:S01]  /*4ce0*/  FMUL.FTZ R125, R125, R7.reuse ;  /* 0x000000077d7d7220 */ /* 0x080fe20000410000 */
[-C--:B------:R-:W-:Y:S01]  /*4cf0*/  FMUL.FTZ R128, R128, R7.reuse ;  /* 0x0000000780807220 */ /* 0x080fe20000410000 */
[----:B--2---:R-:W-:Y:S01]  /*4d00*/  FADD.FTZ R6, R12, R153 ;  /* 0x000000990c067221 */ /* 0x004fe20000010000 */
[-C--:B------:R-:W-:Y:S01]  /*4d10*/  FMUL.FTZ R129, R129, R7.reuse ;  /* 0x0000000781817220 */ /* 0x080fe20000410000 */
[-C--:B------:R-:W-:Y:S01]  /*4d20*/  FMUL.FTZ R132, R132, R7.reuse ;  /* 0x0000000784847220 */ /* 0x080fe20000410000 */
[-C--:B------:R-:W-:Y:S01]  /*4d30*/  FMUL.FTZ R133, R133, R7.reuse ;  /* 0x0000000785857220 */ /* 0x080fe20000410000 */
[----:B---3--:R-:W-:Y:S01]  /*4d40*/  FADD.FTZ R153, R13, R6 ;  /* 0x000000060d997221 */ /* 0x008fe20000010000 */
[----:B------:R-:W2:Y:S01]  /*4d50*/  MUFU.EX2 R164, R164 ;  /* 0x000000a400a47308 */ /* 0x000ea20000000800 */
[-C--:B------:R-:W-:Y:S01]  /*4d60*/  FMUL.FTZ R136, R136, R7.reuse ;  /* 0x0000000788887220 */ /* 0x080fe20000410000 */
[-C--:B------:R-:W-:Y:S01]  /*4d70*/  FMUL.FTZ R137, R137, R7.reuse ;  /* 0x0000000789897220 */ /* 0x080fe20000410000 */
[----:B-1----:R-:W-:Y:S01]  /*4d80*/  FADD.FTZ R6, R20, R153 ;  /* 0x0000009914067221 */ /* 0x002fe20000010000 */
[-C--:B------:R-:W-:Y:S01]  /*4d90*/  FMUL.FTZ R140, R140, R7.reuse ;  /* 0x000000078c8c7220 */ /* 0x080fe20000410000 */
[-C--:B------:R-:W-:Y:S01]  /*4da0*/  FMUL.FTZ R141, R141, R7.reuse ;  /* 0x000000078d8d7220 */ /* 0x080fe20000410000 */
[-C--:B------:R-:W-:Y:S01]  /*4db0*/  FMUL.FTZ R144, R144, R7.reuse ;  /* 0x0000000790907220 */ /* 0x080fe20000410000 */
[----:B0-----:R-:W-:Y:S01]  /*4dc0*/  FADD.FTZ R153, R193, R6 ;  /* 0x00000006c1997221 */ /* 0x001fe20000010000 */
[----:B------:R-:W0:Y:S01]  /*4dd0*/  MUFU.EX2 R165, R165 ;  /* 0x000000a500a57308 */ /* 0x000e220000000800 */
[-C--:B------:R-:W-:Y:S01]  /*4de0*/  FMUL.FTZ R145, R145, R7.reuse ;  /* 0x0000000791917220 */ /* 0x080fe20000410000 */
[-C--:B------:R-:W-:Y:S01]  /*4df0*/  FMUL.FTZ R148, R148, R7.reuse ;  /* 0x0000000794947220 */ /* 0x080fe20000410000 */
[----:B------:R-:W-:Y:S01]  /*4e00*/  FADD.FTZ R6, R190, R153 ;  /* 0x00000099be067221 */ /* 0x000fe20000010000 */
[----:B------:R-:W-:Y:S01]  /*4e10*/  FMUL.FTZ R149, R149, R7 ;  /* 0x0000000795957220 */ /* 0x000fe20000410000 */
[----:B------:R-:W-:Y:S01]  /*4e20*/  FFMA.FTZ R21, R21, UR10, -R152 ;  /* 0x0000000a15157c23 */ /* 0x000fe20008010898 */
[----:B------:R-:W-:Y:S01]  /*4e30*/  F2FP.BF16.F32.PACK_AB R154, R13, R12 ;  /* 0x0000000c0d9a723e */ /* 0x000fe200000010ff */
[----:B------:R-:W-:Y:S01]  /*4e40*/  FADD.FTZ R153, R155, R6 ;  /* 0x000000069b997221 */ /* 0x000fe20000010000 */
[----:B------:R-:W1:Y:S01]  /*4e50*/  MUFU.EX2 R166, R166 ;  /* 0x000000a600a67308 */ /* 0x000e620000000800 */
[--C-:B------:R-:W-:Y:S01]  /*4e60*/  FFMA.FTZ R194, R156, UR10, -R152.reuse ;  /* 0x0000000a9cc27c23 */ /* 0x100fe20008010898 */
[--C-:B------:R-:W-:Y:S01]  /*4e70*/  FFMA.FTZ R199, R157, UR10, -R152.reuse ;  /* 0x0000000a9dc77c23 */ /* 0x100fe20008010898 */
[----:B-----5:R-:W-:Y:S01]  /*4e80*/  FADD.FTZ R6, R192, R153 ;  /* 0x00000099c0067221 */ /* 0x020fe20000010000 */
[--C-:B------:R-:W-:Y:S01]  /*4e90*/  FFMA.FTZ R196, R160, UR10, -R152.reuse ;  /* 0x0000000aa0c47c23 */ /* 0x100fe20008010898 */
[--C-:B------:R-:W-:Y:S01]  /*4ea0*/  FFMA.FTZ R161, R161, UR10, -R152.reuse ;  /* 0x0000000aa1a17c23 */ /* 0x100fe20008010898 */
[----:B------:R-:W-:Y:S01]  /*4eb0*/  FFMA.FTZ R163, R163, UR10, -R152 ;  /* 0x0000000aa3a37c23 */ /* 0x000fe20008010898 */
[----:B------:R-:W-:Y:S01]  /*4ec0*/  FADD.FTZ R153, R159, R6 ;  /* 0x000000069f997221 */ /* 0x000fe20000010000 */
[----:B------:R-:W3:Y:S01]  /*4ed0*/  MUFU.EX2 R167, R167 ;  /* 0x000000a700a77308 */ /* 0x000ee20000000800 */
[--C-:B------:R-:W-:Y:S01]  /*4ee0*/  FFMA.FTZ R210, R183, UR10, -R152.reuse ;  /* 0x0000000ab7d27c23 */ /* 0x100fe20008010898 */
[--C-:B------:R-:W-:Y:S01]  /*4ef0*/  FFMA.FTZ R183, R184, UR10, -R152.reuse ;  /* 0x0000000ab8b77c23 */ /* 0x100fe20008010898 */
[----:B------:R-:W-:Y:S01]  /*4f00*/  FADD.FTZ R6, R162, R153 ;  /* 0x00000099a2067221 */ /* 0x000fe20000010000 */
[--C-:B------:R-:W-:Y:S01]  /*4f10*/  FFMA.FTZ R184, R185, UR10, -R152.reuse ;  /* 0x0000000ab9b87c23 */ /* 0x100fe20008010898 */
[--C-:B------:R-:W-:Y:S01]  /*4f20*/  FFMA.FTZ R185, R186, UR10, -R152.reuse ;  /* 0x0000000abab97c23 */ /* 0x100fe20008010898 */
[----:B------:R-:W-:Y:S01]  /*4f30*/  FFMA.FTZ R187, R187, UR10, -R152 ;  /* 0x0000000abbbb7c23 */ /* 0x000fe20008010898 */
[----:B----4-:R-:W-:Y:S01]  /*4f40*/  FADD.FTZ R153, R195, R6 ;  /* 0x00000006c3997221 */ /* 0x010fe20000010000 */
[----:B------:R-:W4:Y:S01]  /*4f50*/  MUFU.EX2 R168, R168 ;  /* 0x000000a800a87308 */ /* 0x000f220000000800 */
[--C-:B------:R-:W-:Y:S01]  /*4f60*/  FFMA.FTZ R188, R188, UR10, -R152.reuse ;  /* 0x0000000abcbc7c23 */ /* 0x100fe20008010898 */
[----:B------:R-:W-:Y:S01]  /*4f70*/  FFMA.FTZ R189, R189, UR10, -R152 ;  /* 0x0000000abdbd7c23 */ /* 0x000fe20008010898 */
[----:B--2---:R-:W-:Y:S01]  /*4f80*/  FADD.FTZ R6, R164, R153 ;  /* 0x00000099a4067221 */ /* 0x004fe20000010000 */
[----:B------:R-:W-:-:S02]  /*4f90*/  F2FP.BF16.F32.PACK_AB R152, R191, R10 ;  /* 0x0000000abf98723e */ /* 0x000fc400000010ff */
[C---:B0-----:R-:W-:Y:S01]  /*4fa0*/  F2FP.BF16.F32.PACK_AB R164, R165.reuse, R164 ;  /* 0x000000a4a5a4723e */ /* 0x041fe200000010ff */
[----:B------:R-:W-:Y:S01]  /*4fb0*/  FADD.FTZ R153, R165, R6 ;  /* 0x00000006a5997221 */ /* 0x000fe20000010000 */
[----:B------:R-:W0:Y:S01]  /*4fc0*/  MUFU.EX2 R169, R169 ;  /* 0x000000a900a97308 */ /* 0x000e220000000800 */
[----:B------:R-:W-:Y:S02]  /*4fd0*/  F2FP.BF16.F32.PACK_AB R158, R155, R190 ;  /* 0x000000be9b9e723e */ /* 0x000fe400000010ff */
[----:B-1----:R-:W-:Y:S01]  /*4fe0*/  FADD.FTZ R6, R166, R153 ;  /* 0x00000099a6067221 */ /* 0x002fe20000010000 */
[----:B------:R-:W-:Y:S02]  /*4ff0*/  F2FP.BF16.F32.PACK_AB R160, R159, R192 ;  /* 0x000000c09fa0723e */ /* 0x000fe400000010ff */
[C---:B---3--:R-:W-:Y:S01]  /*5000*/  F2FP.BF16.F32.PACK_AB R166, R167.reuse, R166 ;  /* 0x000000a6a7a6723e */ /* 0x048fe200000010ff */
[----:B------:R-:W-:Y:S01]  /*5010*/  FADD.FTZ R153, R167, R6 ;  /* 0x00000006a7997221 */ /* 0x000fe20000010000 */
[----:B------:R-:W1:Y:S01]  /*5020*/  MUFU.EX2 R170, R170 ;  /* 0x000000aa00aa7308 */ /* 0x000e620000000800 */
[----:B------:R-:W-:-:S02]  /*5030*/  F2FP.BF16.F32.PACK_AB R156, R193, R20 ;  /* 0x00000014c19c723e */ /* 0x000fc400000010ff */
[----:B----4-:R-:W-:Y:S01]  /*5040*/  FADD.FTZ R6, R168, R153 ;  /* 0x00000099a8067221 */ /* 0x010fe20000010000 */
[----:B------:R-:W-:-:S04]  /*5050*/  F2FP.BF16.F32.PACK_AB R162, R195, R162 ;  /* 0x000000a2c3a2723e */ /* 0x000fc800000010ff */
[----:B------:R-:W2:Y:S01]  /*5060*/  MUFU.EX2 R171, R171 ;  /* 0x000000ab00ab7308 */ /* 0x000ea20000000800 */
[C---:B0-----:R-:W-:Y:S01]  /*5070*/  FADD.FTZ R153, R169.reuse, R6 ;  /* 0x00000006a9997221 */ /* 0x041fe20000010000 */
[----:B------:R-:W-:-:S06]  /*5080*/  F2FP.BF16.F32.PACK_AB R168, R169, R168 ;  /* 0x000000a8a9a8723e */ /* 0x000fcc00000010ff */
[----:B------:R-:W0:Y:S01]  /*5090*/  MUFU.EX2 R172, R172 ;  /* 0x000000ac00ac7308 */ /* 0x000e220000000800 */
[----:B-1----:R-:W-:-:S07]  /*50a0*/  FADD.FTZ R6, R170, R153 ;  /* 0x00000099aa067221 */ /* 0x002fce0000010000 */
[----:B------:R-:W1:Y:S01]  /*50b0*/  MUFU.EX2 R173, R173 ;  /* 0x000000ad00ad7308 */ /* 0x000e620000000800 */
[C---:B--2---:R-:W-:Y:S01]  /*50c0*/  FADD.FTZ R7, R171.reuse, R6 ;  /* 0x00000006ab077221 */ /* 0x044fe20000010000 */
[----:B------:R-:W-:-:S06]  /*50d0*/  F2FP.BF16.F32.PACK_AB R170, R171, R170 ;  /* 0x000000aaabaa723e */ /* 0x000fcc00000010ff */
[----:B------:R-:W2:Y:S01]  /*50e0*/  MUFU.EX2 R177, R177 ;  /* 0x000000b100b17308 */ /* 0x000ea20000000800 */
[----:B0-----:R-:W-:-:S07]  /*50f0*/  FADD.FTZ R6, R172, R7 ;  /* 0x00000007ac067221 */ /* 0x001fce0000010000 */
[----:B------:R-:W0:Y:S01]  /*5100*/  MUFU.EX2 R8, R8 ;  /* 0x0000000800087308 */ /* 0x000e220000000800 */
[C---:B-1----:R-:W-:Y:S01]  /*5110*/  FADD.FTZ R13, R173.reuse, R6 ;  /* 0x00000006ad0d7221 */ /* 0x042fe20000010000 */
[----:B------:R-:W-:-:S06]  /*5120*/  F2FP.BF16.F32.PACK_AB R172, R173, R172 ;  /* 0x000000acadac723e */ /* 0x000fcc00000010ff */
[----:B------:R-:W1:Y:S01]  /*5130*/  MUFU.EX2 R174, R174 ;  /* 0x000000ae00ae7308 */ /* 0x000e620000000800 */
        /* <DEDUP_REMOVED lines=8> */
[----:B0-----:R-:W-:Y:S01]  /*51c0*/  FFMA.FTZ R4, R177, R4, R8 ;  /* 0x00000004b1047223 */ /* 0x001fe20000010008 */
[-C--:B------:R-:W-:Y:S01]  /*51d0*/  FMUL.FTZ R39, R39, R177.reuse ;  /* 0x000000b127277220 */ /* 0x080fe20000410000 */
[-C--:B------:R-:W-:Y:S01]  /*51e0*/  FMUL.FTZ R42, R42, R177.reuse ;  /* 0x000000b12a2a7220 */ /* 0x080fe20000410000 */
[-C--:B------:R-:W-:Y:S01]  /*51f0*/  FMUL.FTZ R43, R43, R177.reuse ;  /* 0x000000b12b2b7220 */ /* 0x080fe20000410000 */
[-C--:B------:R-:W-:Y:S01]  /*5200*/  FMUL.FTZ R46, R46, R177.reuse ;  /* 0x000000b12e2e7220 */ /* 0x080fe20000410000 */
[-C--:B------:R-:W-:Y:S01]  /*5210*/  FMUL.FTZ R47, R47, R177.reuse ;  /* 0x000000b12f2f7220 */ /* 0x080fe20000410000 */
[-C--:B------:R-:W-:Y:S01]  /*5220*/  FMUL.FTZ R50, R50, R177.reuse ;  /* 0x000000b132327220 */ /* 0x080fe20000410000 */
[----:B------:R-:W0:Y:S01]  /*5230*/  MUFU.EX2 R14, R14 ;  /* 0x0000000e000e7308 */ /* 0x000e220000000800 */
        /* <DEDUP_REMOVED lines=68> */
[----:B------:R-:W-:Y:S01]  /*5680*/  FMUL.FTZ R151, R151, R177 ;  /* 0x000000b197977220 */ /* 0x000fe20000410000 */
[----:B------:R-:W-:-:S02]  /*5690*/  F2FP.BF16.F32.PACK_AB R155, R15, R14 ;  /* 0x0000000e0f9b723e */ /* 0x000fc400000010ff */
[----:B------:R-:W0:Y:S01]  /*56a0*/  MUFU.EX2 R198, R198 ;  /* 0x000000c600c67308 */ /* 0x000e220000000800 */
[----:B-1----:R-:W-:Y:S01]  /*56b0*/  FADD.FTZ R4, R161, R4 ;  /* 0x00000004a1047221 */ /* 0x002fe20000010000 */
[----:B------:R-:W-:Y:S02]  /*56c0*/  F2FP.BF16.F32.PACK_AB R157, R176, R21 ;  /* 0x00000015b09d723e */ /* 0x000fe400000010ff */
[----:B------:R-:W-:Y:S02]  /*56d0*/  F2FP.BF16.F32.PACK_AB R159, R199, R194 ;  /* 0x000000c2c79f723e */ /* 0x000fe400000010ff */
[----:B------:R-:W-:Y:S02]  /*56e0*/  F2FP.BF16.F32.PACK_AB R161, R161, R196 ;  /* 0x000000c4a1a1723e */ /* 0x000fe400000010ff */
[----:B------:R-:W1:Y:S01]  /*56f0*/  MUFU.EX2 R175, R175 ;  /* 0x000000af00af7308 */ /* 0x000e620000000800 */
[----:B--2---:R-:W-:-:S07]  /*5700*/  FADD.FTZ R13, R163, R4 ;  /* 0x00000004a30d7221 */ /* 0x004fce0000010000 */
        /* <DEDUP_REMOVED lines=29> */
[----:B--2---:R-:W-:Y:S01]  /*58e0*/  FADD.FTZ R11, R7, R4 ;  /* 0x00000004070b7221 */ /* 0x004fe20000010000 */
[C---:B0-----:R-:W-:Y:S01]  /*58f0*/  FADD.FTZ R6, R197.reuse, R6 ;  /* 0x00000006c5067221 */ /* 0x041fe20000010000 */
[----:B------:R-:W-:Y:S02]  /*5900*/  F2FP.BF16.F32.PACK_AB R174, R197, R174 ;  /* 0x000000aec5ae723e */ /* 0x000fe400000010ff */
[C---:B-1----:R-:W-:Y:S01]  /*5910*/  FADD.FTZ R4, R12.reuse, R11 ;  /* 0x0000000b0c047221 */ /* 0x042fe20000010000 */
[----:B------:R-:W-:Y:S01]  /*5920*/  F2FP.BF16.F32.PACK_AB R175, R12, R7 ;  /* 0x000000070caf723e */ /* 0x000fe200000010ff */
[----:B------:R-:W-:Y:S06]  /*5930*/  @!P0 BRA `(.L_x_392) ;  /* 0x0000000000048947 */ /* 0x000fec0003800000 */
[----:B------:R-:W-:Y:S01]  /*5940*/  BPT.TRAP 0x1 ;  /* 0x000000040000795c */ /* 0x000fe20000300000 */
.L_x_392:
[----:B------:R0:W1:Y:S01]  /*5950*/  SYNCS.PHASECHK.TRANS64.TRYWAIT P3, [UR23+0x22850], R5 ;  /* 0x02285005ff0075a7 */ /* 0x0000620008060157 */
[----:B------:R-:W-:Y:S05]  /*5960*/  @!P0 BRA `(.L_x_393) ;  /* 0x0000000000048947 */ /* 0x000fea0003800000 */
[----:B------:R-:W-:Y:S01]  /*5970*/  BPT.TRAP 0x1 ;  /* 0x000000040000795c */ /* 0x000fe20000300000 */
.L_x_393:
[----:B-1----:R-:W-:Y:S05]  /*5980*/  @P3 BRA `(.L_x_394) ;  /* 0x0000000000083947 */ /* 0x002fea0003800000 */
[----:B------:R-:W1:Y:S02]  /*5990*/  SYNCS.PHASECHK.TRANS64.TRYWAIT P3, [UR23+0x22850], R5 ;  /* 0x02285005ff0075a7 */ /* 0x000e640008060157 */
[----:B-1----:R-:W-:Y:S05]  /*59a0*/  @!P3 BRA `(.L_x_395) ;  /* 0x0000009800dcb947 */ /* 0x002fea0003800000 */
.L_x_394:
[----:B------:R-:W2:Y:S01]  /*59b0*/  S2R R7, SR_TID.X ;  /* 0x0000000000077919 */ /* 0x000ea20000002100 */
[----:B------:R-:W-:Y:S01]  /*59c0*/  UIMAD UR11, UR37, 0xc00, UR21 ;  /* 0x00000c00250b78a4 */ /* 0x000fe2000f8e0215 */
[----:B-1----:R-:W-:Y:S01]  /*59d0*/  @!P1 VIADD R182, R182, 0x22860 ;  /* 0x00022860b6b69836 */ /* 0x002fe20000000000 */
[----:B------:R-:W-:Y:S01]  /*59e0*/  UMOV UR7, 0x40000040 ;  /* 0x4000004000077882 */ /* 0x000fe20000000000 */
[----:B------:R-:W-:-:S03]  /*59f0*/  IMAD.MOV.U32 R8, RZ, RZ, R3 ;  /* 0x000000ffff087224 */ /* 0x000fc600078e0003 */
[----:B------:R-:W-:Y:S01]  /*5a00*/  @!P1 PRMT R182, RZ, 0x654, R182 ;  /* 0x00000654ffb69816 */ /* 0x000fe200000000b6 */
[----:B------:R-:W-:Y:S01]  /*5a10*/  UMOV UR6, UR11 ;  /* 0x0000000b00067c82 */ /* 0x000fe20008000000 */
[----:B--2---:R-:W-:-:S05]  /*5a20*/  SHF.R.U32.HI R7, RZ, 0x7, R7 ;  /* 0x00000007ff077819 */ /* 0x004fca0000011607 */
[----:B0-----:R-:W-:Y:S02]  /*5a30*/  VIADD R5, R7, 0x8 ;  /* 0x0000000807057836 */ /* 0x001fe40000000000 */
[----:B------:R-:W-:-:S03]  /*5a40*/  IMAD.MOV.U32 R7, RZ, RZ, R0 ;  /* 0x000000ffff077224 */ /* 0x000fc600078e0000 */
[----:B------:R0:W-:Y:S06]  /*5a50*/  BAR.SYNC.DEFER_BLOCKING R5, 0x100 ;  /* 0x000400050000751d */ /* 0x0001ec0000010000 */
        /* <DEDUP_REMOVED lines=35> */
.L_x_387:
[----:B0--3--:R-:W0:Y:S01]  /*5c90*/  SHFL.BFLY PT, R5, R6, 0x2, 0x1f ;  /* 0x0c401f0006057f89 */ /* 0x009e2200000e0000 */
[----:B------:R-:W-:Y:S01]  /*5ca0*/  IMAD.MOV.U32 R10, RZ, RZ, RZ ;  /* 0x000000ffff0a7224 */ /* 0x000fe200078e00ff */
[----:B------:R-:W-:Y:S01]  /*5cb0*/  UIADD3 UR37, UR37, 0x1, URZ ;  /* 0x0000000125257890 */ /* 0x000fe2000fffe03f */
[----:B------:R-:W-:Y:S01]  /*5cc0*/  IMAD.U32 R15, RZ, RZ, UR10 ;  /* 0x0000000aff0f7e24 */ /* 0x000fe2000f8e00ff */
[----:B------:R-:W1:Y:S01]  /*5cd0*/  SHFL.BFLY PT, R7, R4, 0x2, 0x1f ;  /* 0x0c401f0004077f89 */ /* 0x000e6200000e0000 */
[----:B------:R2:W-:Y:S06]  /*5ce0*/  BAR.ARV R9, 0x100 ;  /* 0x000400090000751d */ /* 0x0005ec0000002000 */
[----:B------:R-:W-:-:S02]  /*5cf0*/  UISETP.NE.AND UP0, UPT, UR37, 0x2, UPT ;  /* 0x000000022500788c */ /* 0x000fc4000bf05270 */
[----:B------:R-:W-:Y:S06]  /*5d00*/  BAR.ARV 0x8, 0x180 ;  /* 0x0206000000007b1d */ /* 0x000fec0000002000 */
[----:B--2---:R-:W-:Y:S01]  /*5d10*/  IMAD.MOV.U32 R9, RZ, RZ, -0x800000 ;  /* 0xff800000ff097424 */ /* 0x004fe200078e00ff */
[----:B------:R-:W-:Y:S01]  /*5d20*/  USEL UR4, URZ, 0x1, UP0 ;  /* 0x000000013f047887 */ /* 0x000fe20008000000 */
[----:B0-----:R-:W-:Y:S01]  /*5d30*/  FADD.FTZ R5, R5, R6 ;  /* 0x0000000605057221 */ /* 0x001fe20000010000 */
[----:B------:R-:W-:Y:S01]  /*5d40*/  PLOP3.LUT P0, PT, PT, PT, PT, 0x8, 0x0 ;  /* 0x000000000000781c */ /* 0x000fe20003f0e170 */
[----:B------:R-:W-:Y:S01]  /*5d50*/  UIADD3 UR47, UR47, 0x1, URZ ;  /* 0x000000012f2f7890 */ /* 0x000fe2000fffe03f */
[----:B-1----:R-:W-:-:S02]  /*5d60*/  FADD.FTZ R7, R7, R4 ;  /* 0x0000000407077221 */ /* 0x002fc40000010000 */
[----:B------:R-:W0:Y:S01]  /*5d70*/  SHFL.BFLY PT, R8, R5, 0x1, 0x1f ;  /* 0x0c201f0005087f89 */ /* 0x000e2200000e0000 */
[----:B------:R-:W-:Y:S01]  /*5d80*/  IMAD.MOV.U32 R4, RZ, RZ, RZ ;  /* 0x000000ffff047224 */ /* 0x000fe200078e00ff */
[----:B------:R-:W-:Y:S02]  /*5d90*/  USEL UR37, UR37, URZ, UP0 ;  /* 0x0000003f25257287 */ /* 0x000fe40008000000 */
[----:B------:R-:W-:Y:S01]  /*5da0*/  ULOP3.LUT UR38, UR38, UR4, URZ, 0x3c, !UPT ;  /* 0x0000000426267292 */ /* 0x000fe2000f8e3c3f */
[----:B0-----:R-:W-:Y:S01]  /*5db0*/  FADD.FTZ R11, R5, R8 ;  /* 0x00000008050b7221 */ /* 0x001fe20000010000 */
[----:B------:R-:W-:Y:S01]  /*5dc0*/  IMAD.U32 R5, RZ, RZ, UR10 ;  /* 0x0000000aff057e24 */ /* 0x000fe2000f8e00ff */
[----:B------:R-:W0:Y:S03]  /*5dd0*/  SHFL.BFLY PT, R8, R7, 0x1, 0x1f ;  /* 0x0c201f0007087f89 */ /* 0x000e2600000e0000 */
[----:B------:R-:W-:-:S13]  /*5de0*/  FSETP.NE.FTZ.AND P1, PT, R11, RZ, PT ;  /* 0x000000ff0b00720b */ /* 0x000fda0003f35000 */
[----:B------:R-:W1:Y:S01]  /*5df0*/  @P1 MUFU.LG2 R6, R11 ;  /* 0x0000000b00061308 */ /* 0x000e620000000c00 */
[----:B------:R-:W-:Y:S01]  /*5e00*/  @P1 FMUL.FTZ R5, R5, 0.69314718246459960938 ;  /* 0x3f31721805051820 */ /* 0x000fe20000410000 */
[----:B0-----:R-:W-:-:S06]  /*5e10*/  FADD.FTZ R13, R7, R8 ;  /* 0x00000008070d7221 */ /* 0x001fcc0000010000 */
[----:B------:R-:W0:Y:S01]  /*5e20*/  @P1 MUFU.RCP R10, R11 ;  /* 0x0000000b000a1308 */ /* 0x000e220000001000 */
[----:B------:R-:W-:Y:S01]  /*5e30*/  IMAD.MOV.U32 R8, RZ, RZ, -0x800000 ;  /* 0xff800000ff087424 */ /* 0x000fe200078e00ff */
[----:B------:R-:W-:Y:S01]  /*5e40*/  FSETP.NE.FTZ.AND P2, PT, R13, RZ, PT ;  /* 0x000000ff0d00720b */ /* 0x000fe20003f55000 */
[----:B-1----:R-:W-:-:S04]  /*5e50*/  @P1 FMUL.FTZ R6, R6, 0.69314718246459960938 ;  /* 0x3f31721806061820 */ /* 0x002fc80000410000 */
[----:B------:R-:W-:-:S08]  /*5e60*/  @P1 FFMA.FTZ R9, R5, R0, R6 ;  /* 0x0000000005091223 */ /* 0x000fd00000010006 */
[----:B------:R-:W1:Y:S01]  /*5e70*/  @P2 MUFU.LG2 R7, R13 ;  /* 0x0000000d00072308 */ /* 0x000e620000000c00 */
[----:B------:R-:W-:Y:S01]  /*5e80*/  @P2 FMUL.FTZ R15, R15, 0.69314718246459960938 ;  /* 0x3f3172180f0f2820 */ /* 0x000fe20000410000 */
[-C--:B0-----:R-:W-:Y:S01]  /*5e90*/  FMUL.FTZ R24, R24, R10.reuse ;  /* 0x0000000a18187220 */ /* 0x081fe20000410000 */
[-C--:B------:R-:W-:Y:S01]  /*5ea0*/  FMUL.FTZ R25, R25, R10.reuse ;  /* 0x0000000a19197220 */ /* 0x080fe20000410000 */
[-C--:B------:R-:W-:Y:S01]  /*5eb0*/  FMUL.FTZ R28, R28, R10.reuse ;  /* 0x0000000a1c1c7220 */ /* 0x080fe20000410000 */
[-C--:B------:R-:W-:Y:S01]  /*5ec0*/  FMUL.FTZ R29, R29, R10.reuse ;  /* 0x0000000a1d1d7220 */ /* 0x080fe20000410000 */
[-C--:B------:R-:W-:Y:S01]  /*5ed0*/  FMUL.FTZ R32, R32, R10.reuse ;  /* 0x0000000a20207220 */ /* 0x080fe20000410000 */
[-C--:B------:R-:W-:Y:S01]  /*5ee0*/  FMUL.FTZ R33, R33, R10.reuse ;  /* 0x0000000a21217220 */ /* 0x080fe20000410000 */
[----:B------:R-:W0:Y:S01]  /*5ef0*/  @P2 MUFU.RCP R4, R13 ;  /* 0x0000000d00042308 */ /* 0x000e220000001000 */
        /* <DEDUP_REMOVED lines=59> */
[-C--:B0-----:R-:W-:Y:S01]  /*62b0*/  FMUL.FTZ R10, R83, R4.reuse ;  /* 0x00000004530a7220 */ /* 0x081fe20000410000 */
        /* <DEDUP_REMOVED lines=63> */
[----:B------:R-:W-:-:S07]  /*66b0*/  @P2 FFMA.FTZ R8, R15, R3, R14 ;  /* 0x000000030f082223 */ /* 0x000fce000001000e */
.L_x_376:
[----:B------:R-:W0:Y:S01]  /*66c0*/  S2R R3, SR_CgaCtaId ;  /* 0x0000000000037919 */ /* 0x000e220000008800 */
[----:B------:R-:W-:Y:S01]  /*66d0*/  MOV R0, 0x400 ;  /* 0x0000040000007802 */ /* 0x000fe20000000f00 */
[----:B------:R-:W-:Y:S01]  /*66e0*/  BSSY B0, `(.L_x_397) ;  /* 0x00002db000007945 */ /* 0x000fe20003800000 */
[----:B------:R-:W-:Y:S02]  /*66f0*/  BAR.SYNC.DEFER_BLOCKING 0x5, 0x180 ;  /* 0x0146000000007b1d */ /* 0x000fe40000010000 */
[----:B0-----:R-:W-:-:S05]  /*6700*/  LEA R0, R3, R0, 0x18 ;  /* 0x0000000003007211 */ /* 0x001fca00078ec0ff */
[----:B------:R-:W0:Y:S02]  /*6710*/  LDS.128 R4, [R0+0x228d0] ;  /* 0x0228d00000047984 */ /* 0x000e240000000c00 */
[----:B0-----:R-:W-:Y:S02]  /*6720*/  R2UR UR5, R5 ;  /* 0x00000000050572ca */ /* 0x001fe400000e0000 */
[----:B------:R-:W-:Y:S01]  /*6730*/  R2UR UR6, R6 ;  /* 0x00000000060672ca */ /* 0x000fe200000e0000 */
[----:B------:R-:W-:Y:S06]  /*6740*/  BAR.ARV 0x4, 0x180 ;  /* 0x0106000000007b1d */ /* 0x000fec0000002000 */
[----:B------:R-:W-:Y:S08]  /*6750*/  @P0 BRA `(.L_x_398) ;  /* 0x0000001c00e40947 */ /* 0x000ff00003800000 */
[----:B------:R-:W0:Y:S01]  /*6760*/  S2R R3, SR_SWINHI ;  /* 0x0000000000037919 */ /* 0x000e220000002f00 */
[----:B------:R-:W-:Y:S01]  /*6770*/  F2FP.BF16.F32.PACK_AB R24, R25, R24 ;  /* 0x000000181918723e */ /* 0x000fe200000010ff */
[----:B------:R-:W-:Y:S01]  /*6780*/  ULDC.64 UR8, c[0x0][0xc00] ;  /* 0x0003000000087ab9 */ /* 0x000fe20000000a00 */
[----:B------:R-:W-:Y:S01]  /*6790*/  F2FP.BF16.F32.PACK_AB R25, R163, R26 ;  /* 0x0000001aa319723e */ /* 0x000fe200000010ff */
[----:B------:R-:W-:Y:S01]  /*67a0*/  UISETP.NE.U32.AND UP0, UPT, UR8, URZ, UPT ;  /* 0x0000003f0800728c */ /* 0x000fe2000bf05070 */
[----:B------:R-:W-:Y:S01]  /*67b0*/  F2FP.BF16.F32.PACK_AB R32, R33, R32 ;  /* 0x000000202120723e */ /* 0x000fe200000010ff */
[----:B------:R-:W-:Y:S01]  /*67c0*/  USHF.L.U32 UR10, UR46, 0x2, URZ ;  /* 0x000000022e0a7899 */ /* 0x000fe2000800063f */
[----:B------:R-:W-:Y:S01]  /*67d0*/  F2FP.BF16.F32.PACK_AB R26, R29, R28 ;  /* 0x0000001c1d1a723e */ /* 0x000fe200000010ff */
[----:B------:R-:W-:Y:S01]  /*67e0*/  UISETP.NE.AND.EX UP0, UPT, UR9, URZ, UPT, UP0 ;  /* 0x0000003f0900728c */ /* 0x000fe2000bf05300 */
[----:B------:R-:W-:Y:S01]  /*67f0*/  F2FP.BF16.F32.PACK_AB R27, R12, R27 ;  /* 0x0000001b0c1b723e */ /* 0x000fe200000010ff */
[----:B------:R-:W-:Y:S01]  /*6800*/  USHF.L.U64.HI UR11, UR46, 0x2, UR45 ;  /* 0x000000022e0b7899 */ /* 0x000fe2000801022d */
[----:B------:R-:W-:Y:S01]  /*6810*/  F2FP.BF16.F32.PACK_AB R33, R162, R34 ;  /* 0x00000022a221723e */ /* 0x000fe200000010ff */
[----:B------:R-:W-:Y:S01]  /*6820*/  UIADD3 UR4, UP1, UR10, UR8, URZ ;  /* 0x000000080a047290 */ /* 0x000fe2000ff3e03f */
[----:B------:R-:W-:-:S02]  /*6830*/  F2FP.BF16.F32.PACK_AB R40, R41, R40 ;  /* 0x000000282928723e */ /* 0x000fc400000010ff */
[----:B------:R-:W-:Y:S01]  /*6840*/  F2FP.BF16.F32.PACK_AB R34, R37, R36 ;  /* 0x000000242522723e */ /* 0x000fe200000010ff */
[----:B------:R-:W-:Y:S01]  /*6850*/  UIADD3.X UR7, UR11, UR9, URZ, UP1, !UPT ;  /* 0x000000090b077290 */ /* 0x000fe20008ffe43f */
[----:B------:R-:W-:Y:S02]  /*6860*/  F2FP.BF16.F32.PACK_AB R35, R161, R35 ;  /* 0x00000023a123723e */ /* 0x000fe400000010ff */
[----:B------:R-:W-:Y:S01]  /*6870*/  F2FP.BF16.F32.PACK_AB R41, R160, R42 ;  /* 0x0000002aa029723e */ /* 0x000fe200000010ff */
[----:B------:R-:W-:Y:S01]  /*6880*/  ULDC.64 UR8, c[0x0][0xc08] ;  /* 0x0003020000087ab9 */ /* 0x000fe20000000a00 */
[----:B------:R-:W-:Y:S02]  /*6890*/  F2FP.BF16.F32.PACK_AB R48, R49, R48 ;  /* 0x000000303130723e */ /* 0x000fe400000010ff */
[----:B------:R-:W-:Y:S02]  /*68a0*/  F2FP.BF16.F32.PACK_AB R42, R45, R44 ;  /* 0x0000002c2d2a723e */ /* 0x000fe400000010ff */
[----:B------:R-:W-:-:S02]  /*68b0*/  F2FP.BF16.F32.PACK_AB R43, R159, R43 ;  /* 0x0000002b9f2b723e */ /* 0x000fc400000010ff */
[----:B------:R-:W-:Y:S02]  /*68c0*/  F2FP.BF16.F32.PACK_AB R49, R158, R50 ;  /* 0x000000329e31723e */ /* 0x000fe400000010ff */
[----:B------:R-:W-:Y:S02]  /*68d0*/  F2FP.BF16.F32.PACK_AB R56, R57, R56 ;  /* 0x000000383938723e */ /* 0x000fe400000010ff */
[----:B------:R-:W-:Y:S02]  /*68e0*/  F2FP.BF16.F32.PACK_AB R50, R53, R52 ;  /* 0x000000343532723e */ /* 0x000fe400000010ff */
[----:B------:R-:W-:Y:S02]  /*68f0*/  MOV R4, R0 ;  /* 0x0000000000047202 */ /* 0x000fe40000000f00 */
[----:B0-----:R-:W-:Y:S02]  /*6900*/  MOV R5, R3 ;  /* 0x0000000300057202 */ /* 0x001fe40000000f00 */
[----:B------:R-:W-:-:S02]  /*6910*/  F2FP.BF16.F32.PACK_AB R51, R157, R51 ;  /* 0x000000339d33723e */ /* 0x000fc400000010ff */
[----:B------:R-:W-:Y:S01]  /*6920*/  F2FP.BF16.F32.PACK_AB R57, R156, R58 ;  /* 0x0000003a9c39723e */ /* 0x000fe200000010ff */
[----:B------:R-:W-:Y:S01]  /*6930*/  IMAD.WIDE R114, R204, 0x2, R4 ;  /* 0x00000002cc727825 */ /* 0x000fe200078e0204 */
[----:B------:R-:W-:Y:S02]  /*6940*/  F2FP.BF16.F32.PACK_AB R64, R65, R64 ;  /* 0x000000404140723e */ /* 0x000fe400000010ff */
[----:B------:R-:W-:Y:S02]  /*6950*/  F2FP.BF16.F32.PACK_AB R58, R61, R60 ;  /* 0x0000003c3d3a723e */ /* 0x000fe400000010ff */
[C---:B------:R-:W-:Y:S02]  /*6960*/  IADD3 R175, P1, R114.reuse, 0x20, RZ ;  /* 0x0000002072af7810 */ /* 0x040fe40007f3e0ff */
[C---:B------:R-:W-:Y:S02]  /*6970*/  IADD3 R177, P0, R114.reuse, 0x40, RZ ;  /* 0x0000004072b17810 */ /* 0x040fe40007f1e0ff */
[C---:B------:R-:W-:Y:S01]  /*6980*/  IADD3 R179, P4, R114.reuse, 0x60, RZ ;  /* 0x0000006072b37810 */ /* 0x040fe20007f9e0ff */
[--C-:B------:R-:W-:Y:S01]  /*6990*/  IMAD.X R15, RZ, RZ, R115.reuse, P1 ;  /* 0x000000ffff0f7224 */ /* 0x100fe200008e0673 */
[C---:B------:R-:W-:Y:S01]  /*69a0*/  LOP3.LUT R13, R114.reuse, 0x380, RZ, 0xc0, !PT ;  /* 0x00000380720d7812 */ /* 0x040fe200078ec0ff */
[--C-:B------:R-:W-:Y:S01]  /*69b0*/  IMAD.X R21, RZ, RZ, R115.reuse, P0 ;  /* 0x000000ffff157224 */ /* 0x100fe200000e0673 */
[C---:B------:R-:W-:Y:S01]  /*69c0*/  IADD3 R181, P3, R114.reuse, 0x4000, RZ ;  /* 0x0000400072b57810 */ /* 0x040fe20007f7e0ff */
[----:B------:R-:W-:Y:S01]  /*69d0*/  IMAD.X R31, RZ, RZ, R115, P4 ;  /* 0x000000ffff1f7224 */ /* 0x000fe200020e0673 */
[----:B------:R-:W-:-:S02]  /*69e0*/  IADD3 R183, P6, R114, 0x4020, RZ ;  /* 0x0000402072b77810 */ /* 0x000fc40007fde0ff */
        /* <DEDUP_REMOVED lines=9> */
[----:B------:R-:W-:Y:S01]  /*6a80*/  IMAD.X R71, RZ, RZ, R115, P1 ;  /* 0x000000ffff477224 */ /* 0x000fe200008e0673 */
[----:B------:R-:W-:-:S02]  /*6a90*/  LOP3.LUT R30, R179, 0x380, RZ, 0xc0, !PT ;  /* 0x00000380b31e7812 */ /* 0x000fc400078ec0ff */
[----:B------:R-:W-:Y:S02]  /*6aa0*/  SHF.R.U64 R13, R13, 0x3, RZ ;  /* 0x000000030d0d7819 */ /* 0x000fe400000012ff */
[----:B------:R-:W-:Y:S02]  /*6ab0*/  LOP3.LUT R38, R181, 0x380, RZ, 0xc0, !PT ;  /* 0x00000380b5267812 */ /* 0x000fe400078ec0ff */
[----:B------:R-:W-:Y:S02]  /*6ac0*/  IADD3 R191, P0, R114, 0x8020, RZ ;  /* 0x0000802072bf7810 */ /* 0x000fe40007f1e0ff */
[----:B------:R-:W-:Y:S02]  /*6ad0*/  SHF.R.U64 R14, R14, 0x3, RZ ;  /* 0x000000030e0e7819 */ /* 0x000fe400000012ff */
[----:B------:R-:W-:Y:S01]  /*6ae0*/  LOP3.LUT R46, R183, 0x380, RZ, 0xc0, !PT ;  /* 0x00000380b72e7812 */ /* 0x000fe200078ec0ff */
[----:B------:R-:W-:Y:S01]  /*6af0*/  IMAD.X R79, RZ, RZ, R115, P0 ;  /* 0x000000ffff4f7224 */ /* 0x000fe200000e0673 */
[----:B------:R-:W-:-:S02]  /*6b00*/  IADD3 R193, P4, R114, 0x8040, RZ ;  /* 0x0000804072c17810 */ /* 0x000fc40007f9e0ff */
[----:B------:R-:W-:Y:S02]  /*6b10*/  SHF.R.U64 R20, R20, 0x3, RZ ;  /* 0x0000000314147819 */ /* 0x000fe400000012ff */
[----:B------:R-:W-:Y:S01]  /*6b20*/  LOP3.LUT R54, R185, 0x380, RZ, 0xc0, !PT ;  /* 0x00000380b9367812 */ /* 0x000fe200078ec0ff */
[--C-:B------:R-:W-:Y:S01]  /*6b30*/  IMAD.X R95, RZ, RZ, R115.reuse, P4 ;  /* 0x000000ffff5f7224 */ /* 0x100fe200020e0673 */
[C---:B------:R-:W-:Y:S02]  /*6b40*/  IADD3 R195, P3, R114.reuse, 0x8060, RZ ;  /* 0x0000806072c37810 */ /* 0x040fe40007f7e0ff */
[C---:B------:R-:W-:Y:S02]  /*6b50*/  IADD3 R197, P6, R114.reuse, 0xc000, RZ ;  /* 0x0000c00072c57810 */ /* 0x040fe40007fde0ff */
[C---:B------:R-:W-:Y:S01]  /*6b60*/  IADD3 R3, P5, R114.reuse, 0xc020, RZ ;  /* 0x0000c02072037810 */ /* 0x040fe20007fbe0ff */
[--C-:B------:R-:W-:Y:S01]  /*6b70*/  IMAD.X R99, RZ, RZ, R115.reuse, P3 ;  /* 0x000000ffff637224 */ /* 0x100fe200018e0673 */
[C---:B------:R-:W-:Y:S01]  /*6b80*/  IADD3 R110, P2, R114.reuse, 0xc040, RZ ;  /* 0x0000c040726e7810 */ /* 0x040fe20007f5e0ff */
[--C-:B------:R-:W-:Y:S01]  /*6b90*/  IMAD.X R103, RZ, RZ, R115.reuse, P6 ;  /* 0x000000ffff677224 */ /* 0x100fe200030e0673 */
[----:B------:R-:W-:Y:S01]  /*6ba0*/  IADD3 R6, P1, R114, 0xc060, RZ ;  /* 0x0000c06072067810 */ /* 0x000fe20007f3e0ff */
[--C-:B------:R-:W-:Y:S01]  /*6bb0*/  IMAD.X R107, RZ, RZ, R115.reuse, P5 ;  /* 0x000000ffff6b7224 */ /* 0x100fe200028e0673 */
[----:B------:R-:W-:Y:S01]  /*6bc0*/  SHF.R.U64 R30, R30, 0x3, RZ ;  /* 0x000000031e1e7819 */ /* 0x000fe200000012ff */
[----:B------:R-:W-:Y:S01]  /*6bd0*/  IMAD.X R111, RZ, RZ, R115, P2 ;  /* 0x000000ffff6f7224 */ /* 0x000fe200010e0673 */
[----:B------:R-:W-:-:S02]  /*6be0*/  LOP3.LUT R62, R187, 0x380, RZ, 0xc0, !PT ;  /* 0x00000380bb3e7812 */ /* 0x000fc400078ec0ff */
[----:B------:R-:W-:Y:S01]  /*6bf0*/  LOP3.LUT R114, R13, R114, RZ, 0x3c, !PT ;  /* 0x000000720d727212 */ /* 0x000fe200078e3cff */
[----:B------:R-:W-:Y:S01]  /*6c00*/  IMAD.X R13, RZ, RZ, R115, P1 ;  /* 0x000000ffff0d7224 */ /* 0x000fe200008e0673 */
[----:B------:R-:W-:Y:S02]  /*6c10*/  SHF.R.U64 R38, R38, 0x3, RZ ;  /* 0x0000000326267819 */ /* 0x000fe400000012ff */
[----:B------:R-:W-:Y:S02]  /*6c20*/  LOP3.LUT R70, R189, 0x380, RZ, 0xc0, !PT ;  /* 0x00000380bd467812 */ /* 0x000fe400078ec0ff */
[----:B------:R-:W-:Y:S02]  /*6c30*/  LOP3.LUT R14, R14, R175, RZ, 0x3c, !PT ;  /* 0x000000af0e0e7212 */ /* 0x000fe400078e3cff */
[----:B------:R-:W-:Y:S02]  /*6c40*/  SHF.R.U64 R46, R46, 0x3, RZ ;  /* 0x000000032e2e7819 */ /* 0x000fe400000012ff */
[----:B------:R-:W-:-:S02]  /*6c50*/  LOP3.LUT R78, R191, 0x380, RZ, 0xc0, !PT ;  /* 0x00000380bf4e7812 */ /* 0x000fc400078ec0ff */
[----:B------:R-:W-:Y:S02]  /*6c60*/  LOP3.LUT R20, R20, R177, RZ, 0x3c, !PT ;  /* 0x000000b114147212 */ /* 0x000fe400078e3cff */
        /* <DEDUP_REMOVED lines=8> */
[----:B------:R-:W-:Y:S01]  /*6cf0*/  MOV R114, R114 ;  /* 0x0000007200727202 */ /* 0x000fe20000000f00 */
[----:B------:R-:W-:Y:S01]  /*6d00*/  BAR.SYNC.DEFER_BLOCKING 0x1, 0x100 ;  /* 0x0044000000007b1d */ /* 0x000fe20000010000 */
[----:B------:R-:W-:Y:S02]  /*6d10*/  LOP3.LUT R46, R46, R183, RZ, 0x3c, !PT ;  /* 0x000000b72e2e7212 */ /* 0x000fe400078e3cff */
[----:B------:R-:W-:-:S02]  /*6d20*/  SHF.R.U64 R78, R78, 0x3, RZ ;  /* 0x000000034e4e7819 */ /* 0x000fc400000012ff */
[----:B------:R-:W-:Y:S02]  /*6d30*/  LOP3.LUT R106, R3, 0x380, RZ, 0xc0, !PT ;  /* 0x00000380036a7812 */ /* 0x000fe400078ec0ff */
[----:B------:R-:W-:Y:S02]  /*6d40*/  LOP3.LUT R115, R110, 0x380, RZ, 0xc0, !PT ;  /* 0x000003806e737812 */ /* 0x000fe400078ec0ff */
[----:B------:R-:W-:Y:S02]  /*6d50*/  MOV R14, R14 ;  /* 0x0000000e000e7202 */ /* 0x000fe40000000f00 */
[----:B------:R-:W-:Y:S02]  /*6d60*/  LOP3.LUT R54, R54, R185, RZ, 0x3c, !PT ;  /* 0x000000b936367212 */ /* 0x000fe400078e3cff */
[----:B------:R-:W-:Y:S02]  /*6d70*/  SHF.R.U64 R94, R94, 0x3, RZ ;  /* 0x000000035e5e7819 */ /* 0x000fe400000012ff */
[----:B------:R-:W-:-:S02]  /*6d80*/  LOP3.LUT R163, R6, 0x380, RZ, 0xc0, !PT ;  /* 0x0000038006a37812 */ /* 0x000fc400078ec0ff */
[----:B------:R-:W-:Y:S02]  /*6d90*/  MOV R20, R20 ;  /* 0x0000001400147202 */ /* 0x000fe40000000f00 */
[----:B------:R-:W-:Y:S02]  /*6da0*/  LOP3.LUT R62, R62, R187, RZ, 0x3c, !PT ;  /* 0x000000bb3e3e7212 */ /* 0x000fe400078e3cff */
[----:B------:R-:W-:Y:S02]  /*6db0*/  SHF.R.U64 R98, R98, 0x3, RZ ;  /* 0x0000000362627819 */ /* 0x000fe400000012ff */
[----:B------:R-:W-:Y:S01]  /*6dc0*/  MOV R30, R30 ;  /* 0x0000001e001e7202 */ /* 0x000fe20000000f00 */
[----:B------:R0:W-:Y:S01]  /*6dd0*/  STSM.16.M88.4 [R114], R24 ;  /* 0x0000001872007844 */ /* 0x0001e20000000200 */
[----:B------:R-:W-:Y:S02]  /*6de0*/  LOP3.LUT R70, R70, R189, RZ, 0x3c, !PT ;  /* 0x000000bd46467212 */ /* 0x000fe400078e3cff */
[----:B------:R-:W-:Y:S01]  /*6df0*/  SHF.R.U64 R102, R102, 0x3, RZ ;  /* 0x0000000366667819 */ /* 0x000fe200000012ff */
[----:B------:R-:W-:Y:S01]  /*6e00*/  STSM.16.M88.4 [R14], R32 ;  /* 0x000000200e007844 */ /* 0x000fe20000000200 */
[----:B------:R-:W-:-:S02]  /*6e10*/  MOV R38, R38 ;  /* 0x0000002600267202 */ /* 0x000fc40000000f00 */
[----:B------:R-:W-:Y:S01]  /*6e20*/  F2FP.BF16.F32.PACK_AB R59, R155, R59 ;  /* 0x0000003b9b3b723e */ /* 0x000fe200000010ff */
[----:B------:R-:W-:Y:S01]  /*6e30*/  STSM.16.M88.4 [R20], R40 ;  /* 0x0000002814007844 */ /* 0x000fe20000000200 */
[----:B------:R-:W-:Y:S02]  /*6e40*/  F2FP.BF16.F32.PACK_AB R65, R154, R66 ;  /* 0x000000429a41723e */ /* 0x000fe400000010ff */
[----:B------:R-:W-:Y:S01]  /*6e50*/  F2FP.BF16.F32.PACK_AB R72, R73, R72 ;  /* 0x000000484948723e */ /* 0x000fe200000010ff */
[----:B------:R-:W-:Y:S01]  /*6e60*/  STSM.16.M88.4 [R30], R48 ;  /* 0x000000301e007844 */ /* 0x000fe20000000200 */
[----:B------:R-:W-:Y:S02]  /*6e70*/  LOP3.LUT R78, R78, R191, RZ, 0x3c, !PT ;  /* 0x000000bf4e4e7212 */ /* 0x000fe400078e3cff */
[----:B------:R-:W-:Y:S01]  /*6e80*/  SHF.R.U64 R28, R106, 0x3, RZ ;  /* 0x000000036a1c7819 */ /* 0x000fe200000012ff */
[----:B------:R-:W-:Y:S01]  /*6e90*/  STSM.16.M88.4 [R38], R56 ;  /* 0x0000003826007844 */ /* 0x000fe20000000200 */
[----:B------:R-:W-:-:S02]  /*6ea0*/  SHF.R.U64 R29, R115, 0x3, RZ ;  /* 0x00000003731d7819 */ /* 0x000fc400000012ff */
[----:B------:R-:W-:Y:S02]  /*6eb0*/  MOV R46, R46 ;  /* 0x0000002e002e7202 */ /* 0x000fe40000000f00 */
[----:B------:R-:W-:Y:S02]  /*6ec0*/  F2FP.BF16.F32.PACK_AB R66, R69, R68 ;  /* 0x000000444542723e */ /* 0x000fe400000010ff */
[----:B------:R-:W-:Y:S02]  /*6ed0*/  F2FP.BF16.F32.PACK_AB R67, R153, R67 ;  /* 0x000000439943723e */ /* 0x000fe400000010ff */
[----:B------:R-:W-:Y:S02]  /*6ee0*/  F2FP.BF16.F32.PACK_AB R73, R152, R74 ;  /* 0x0000004a9849723e */ /* 0x000fe400000010ff */
[----:B------:R-:W-:Y:S01]  /*6ef0*/  F2FP.BF16.F32.PACK_AB R80, R81, R80 ;  /* 0x000000505150723e */ /* 0x000fe200000010ff */
[----:B------:R-:W-:Y:S01]  /*6f00*/  STSM.16.M88.4 [R46], R64 ;  /* 0x000000402e007844 */ /* 0x000fe20000000200 */
[----:B------:R-:W-:-:S02]  /*6f10*/  LOP3.LUT R94, R94, R193, RZ, 0x3c, !PT ;  /* 0x000000c15e5e7212 */ /* 0x000fc400078e3cff */
[----:B------:R-:W-:Y:S02]  /*6f20*/  SHF.R.U64 R115, R163, 0x3, RZ ;  /* 0x00000003a3737819 */ /* 0x000fe400000012ff */
[----:B------:R-:W-:Y:S02]  /*6f30*/  MOV R54, R54 ;  /* 0x0000003600367202 */ /* 0x000fe40000000f00 */
[----:B------:R-:W-:Y:S02]  /*6f40*/  F2FP.BF16.F32.PACK_AB R74, R77, R76 ;  /* 0x0000004c4d4a723e */ /* 0x000fe400000010ff */
[----:B------:R-:W-:Y:S01]  /*6f50*/  F2FP.BF16.F32.PACK_AB R75, R11, R75 ;  /* 0x0000004b0b4b723e */ /* 0x000fe200000010ff */
[----:B------:R-:W-:Y:S01]  /*6f60*/  IMAD.U32 R11, RZ, RZ, UR7 ;  /* 0x00000007ff0b7e24 */ /* 0x000fe2000f8e00ff */
[----:B------:R-:W-:Y:S01]  /*6f70*/  F2FP.BF16.F32.PACK_AB R81, R10, R82 ;  /* 0x000000520a51723e */ /* 0x000fe200000010ff */
[----:B------:R-:W-:Y:S01]  /*6f80*/  IMAD.U32 R10, RZ, RZ, UR4 ;  /* 0x00000004ff0a7e24 */ /* 0x000fe2000f8e00ff */
[----:B------:R-:W-:Y:S01]  /*6f90*/  LOP3.LUT R98, R98, R195, RZ, 0x3c, !PT ;  /* 0x000000c362627212 */ /* 0x000fe200078e3cff */
[----:B------:R-:W-:Y:S01]  /*6fa0*/  STSM.16.M88.4 [R54], R72 ;  /* 0x0000004836007844 */ /* 0x000fe20000000200 */
[----:B------:R-:W-:-:S02]  /*6fb0*/  MOV R62, R62 ;  /* 0x0000003e003e7202 */ /* 0x000fc40000000f00 */
[----:B------:R-:W-:Y:S02]  /*6fc0*/  F2FP.BF16.F32.PACK_AB R82, R85, R84 ;  /* 0x000000545552723e */ /* 0x000fe400000010ff */
[----:B------:R-:W-:Y:S02]  /*6fd0*/  F2FP.BF16.F32.PACK_AB R83, R83, R86 ;  /* 0x000000565353723e */ /* 0x000fe400000010ff */
[----:B------:R-:W-:Y:S02]  /*6fe0*/  LOP3.LUT R102, R102, R197, RZ, 0x3c, !PT ;  /* 0x000000c566667212 */ /* 0x000fe400078e3cff */
[----:B------:R-:W-:Y:S01]  /*6ff0*/  MOV R70, R70 ;  /* 0x0000004600467202 */ /* 0x000fe20000000f00 */
[----:B------:R1:W-:Y:S01]  /*7000*/  STSM.16.M88.4 [R62], R80 ;  /* 0x000000503e007844 */ /* 0x0003e20000000200 */
[----:B------:R-:W-:Y:S02]  /*7010*/  F2FP.BF16.F32.PACK_AB R84, R89, R88 ;  /* 0x000000585954723e */ /* 0x000fe400000010ff */
[----:B------:R-:W-:-:S02]  /*7020*/  F2FP.BF16.F32.PACK_AB R85, R91, R90 ;  /* 0x0000005a5b55723e */ /* 0x000fc400000010ff */
[----:B------:R-:W-:Y:S02]  /*7030*/  F2FP.BF16.F32.PACK_AB R86, R93, R92 ;  /* 0x0000005c5d56723e */ /* 0x000fe400000010ff */
[----:B------:R-:W-:Y:S02]  /*7040*/  F2FP.BF16.F32.PACK_AB R87, R164, R87 ;  /* 0x00000057a457723e */ /* 0x000fe400000010ff */
[----:B------:R-:W-:Y:S02]  /*7050*/  F2FP.BF16.F32.PACK_AB R165, R166, R165 ;  /* 0x000000a5a6a5723e */ /* 0x000fe400000010ff */
[----:B------:R-:W-:Y:S01]  /*7060*/  LOP3.LUT R106, R28, R3, RZ, 0x3c, !PT ;  /* 0x000000031c6a7212 */ /* 0x000fe200078e3cff */
[----:B------:R2:W-:Y:S01]  /*7070*/  STSM.16.M88.4 [R70], R84 ;  /* 0x0000005446007844 */ /* 0x0005e20000000200 */
[----:B------:R-:W-:Y:S02]  /*7080*/  MOV R78, R78 ;  /* 0x0000004e004e7202 */ /* 0x000fe40000000f00 */
[----:B------:R-:W-:-:S02]  /*7090*/  F2FP.BF16.F32.PACK_AB R164, R97, R96 ;  /* 0x0000006061a4723e */ /* 0x000fc400000010ff */
[----:B------:R-:W-:Y:S02]  /*70a0*/  F2FP.BF16.F32.PACK_AB R167, R168, R167 ;  /* 0x000000a7a8a7723e */ /* 0x000fe400000010ff */
[----:B------:R-:W-:Y:S02]  /*70b0*/  F2FP.BF16.F32.PACK_AB R169, R170, R169 ;  /* 0x000000a9aaa9723e */ /* 0x000fe400000010ff */
[----:B------:R-:W-:Y:S02]  /*70c0*/  LOP3.LUT R110, R29, R110, RZ, 0x3c, !PT ;  /* 0x0000006e1d6e7212 */ /* 0x000fe400078e3cff */
[----:B------:R-:W-:Y:S02]  /*70d0*/  LOP3.LUT R12, R115, R6, RZ, 0x3c, !PT ;  /* 0x00000006730c7212 */ /* 0x000fe400078e3cff */
[----:B------:R-:W-:Y:S02]  /*70e0*/  MOV R94, R94 ;  /* 0x0000005e005e7202 */ /* 0x000fe40000000f00 */
[----:B------:R-:W-:-:S02]  /*70f0*/  F2FP.BF16.F32.PACK_AB R171, R172, R171 ;  /* 0x000000abacab723e */ /* 0x000fc400000010ff */
[----:B------:R-:W-:Y:S02]  /*7100*/  F2FP.BF16.F32.PACK_AB R112, R113, R112 ;  /* 0x000000707170723e */ /* 0x000fe400000010ff */
[----:B------:R-:W-:Y:S02]  /*7110*/  F2FP.BF16.F32.PACK_AB R120, R121, R120 ;  /* 0x000000787978723e */ /* 0x000fe400000010ff */
[----:B0-----:R-:W-:Y:S02]  /*7120*/  F2FP.BF16.F32.PACK_AB R114, R117, R116 ;  /* 0x000000747572723e */ /* 0x001fe400000010ff */
[----:B------:R-:W-:Y:S02]  /*7130*/  F2FP.BF16.F32.PACK_AB R128, R129, R128 ;  /* 0x000000808180723e */ /* 0x000fe400000010ff */
[----:B------:R-:W-:Y:S02]  /*7140*/  F2FP.BF16.F32.PACK_AB R136, R137, R136 ;  /* 0x000000888988723e */ /* 0x000fe400000010ff */
[----:B------:R-:W-:-:S02]  /*7150*/  F2FP.BF16.F32.PACK_AB R144, R145, R144 ;  /* 0x000000909190723e */ /* 0x000fc400000010ff */
[----:B------:R-:W-:Y:S01]  /*7160*/  PLOP3.LUT P0, PT, PT, PT, UP0, 0x80, 0x0 ;  /* 0x000000000000781c */ /* 0x000fe20003f0f008 */
[----:B------:R-:W-:Y:S01]  /*7170*/  UISETP.NE.U32.AND UP1, UPT, UR8, URZ, UPT ;  /* 0x0000003f0800728c */ /* 0x000fe2000bf25070 */
[----:B------:R-:W-:Y:S01]  /*7180*/  F2FP.BF16.F32.PACK_AB R166, R101, R100 ;  /* 0x0000006465a6723e */ /* 0x000fe200000010ff */
[----:B------:R-:W-:Y:S01]  /*7190*/  ULDC UR7, c[0x0][0xa88] ;  /* 0x0002a20000077ab9 */ /* 0x000fe20000000800 */
[----:B------:R-:W-:Y:S01]  /*71a0*/  F2FP.BF16.F32.PACK_AB R168, R105, R104 ;  /* 0x0000006869a8723e */ /* 0x000fe200000010ff */
[----:B------:R-:W-:Y:S01]  /*71b0*/  UMOV UR4, URZ ;  /* 0x0000003f00047c82 */ /* 0x000fe20008000000 */
[----:B------:R-:W-:Y:S01]  /*71c0*/  F2FP.BF16.F32.PACK_AB R170, R109, R108 ;  /* 0x0000006c6daa723e */ /* 0x000fe200000010ff */
[----:B------:R2:W-:Y:S01]  /*71d0*/  STSM.16.M88.4 [R78], R164 ;  /* 0x000000a44e007844 */ /* 0x0005e20000000200 */
[----:B------:R-:W-:Y:S01]  /*71e0*/  MOV R98, R98 ;  /* 0x0000006200627202 */ /* 0x000fe20000000f00 */
[----:B-1----:R-:W0:Y:S01]  /*71f0*/  LDC R80, c[0x0][0xbe8] ;  /* 0x0002fa00ff507b82 */ /* 0x002e220000000800 */
[----:B------:R-:W-:Y:S01]  /*7200*/  F2FP.BF16.F32.PACK_AB R113, R174, R173 ;  /* 0x000000adae71723e */ /* 0x000fe200000010ff */
[----:B------:R2:W-:Y:S01]  /*7210*/  STSM.16.M88.4 [R94], R168 ;  /* 0x000000a85e007844 */ /* 0x0005e20000000200 */
[----:B------:R-:W-:-:S02]  /*7220*/  F2FP.BF16.F32.PACK_AB R115, R119, R118 ;  /* 0x000000767773723e */ /* 0x000fc400000010ff */
[----:B------:R-:W-:Y:S02]  /*7230*/  F2FP.BF16.F32.PACK_AB R121, R123, R122 ;  /* 0x0000007a7b79723e */ /* 0x000fe400000010ff */
[----:B------:R-:W-:Y:S01]  /*7240*/  MOV R102, R102 ;  /* 0x0000006600667202 */ /* 0x000fe20000000f00 */
[----:B------:R2:W-:Y:S01]  /*7250*/  STSM.16.M88.4 [R98], R112 ;  /* 0x0000007062007844 */ /* 0x0005e20000000200 */
[----:B------:R-:W-:Y:S02]  /*7260*/  F2FP.BF16.F32.PACK_AB R122, R125, R124 ;  /* 0x0000007c7d7a723e */ /* 0x000fe400000010ff */
[----:B------:R-:W-:Y:S02]  /*7270*/  F2FP.BF16.F32.PACK_AB R123, R127, R126 ;  /* 0x0000007e7f7b723e */ /* 0x000fe400000010ff */
[----:B------:R-:W-:Y:S02]  /*7280*/  F2FP.BF16.F32.PACK_AB R129, R131, R130 ;  /* 0x000000828381723e */ /* 0x000fe400000010ff */
[----:B------:R-:W-:Y:S01]  /*7290*/  MOV R106, R106 ;  /* 0x0000006a006a7202 */ /* 0x000fe20000000f00 */
[----:B------:R2:W-:Y:S01]  /*72a0*/  STSM.16.M88.4 [R102], R120 ;  /* 0x0000007866007844 */ /* 0x0005e20000000200 */
[----:B------:R-:W-:-:S02]  /*72b0*/  F2FP.BF16.F32.PACK_AB R130, R133, R132 ;  /* 0x000000848582723e */ /* 0x000fc400000010ff */
[----:B------:R-:W-:Y:S02]  /*72c0*/  F2FP.BF16.F32.PACK_AB R131, R135, R134 ;  /* 0x000000868783723e */ /* 0x000fe400000010ff */
[----:B------:R-:W-:Y:S02]  /*72d0*/  F2FP.BF16.F32.PACK_AB R137, R139, R138 ;  /* 0x0000008a8b89723e */ /* 0x000fe400000010ff */
[----:B------:R-:W-:Y:S01]  /*72e0*/  MOV R110, R110 ;  /* 0x0000006e006e7202 */ /* 0x000fe20000000f00 */
[----:B------:R2:W-:Y:S01]  /*72f0*/  STSM.16.M88.4 [R106], R128 ;  /* 0x000000806a007844 */ /* 0x0005e20000000200 */
[----:B------:R-:W-:Y:S02]  /*7300*/  F2FP.BF16.F32.PACK_AB R138, R141, R140 ;  /* 0x0000008c8d8a723e */ /* 0x000fe400000010ff */
[----:B------:R-:W-:Y:S02]  /*7310*/  F2FP.BF16.F32.PACK_AB R139, R143, R142 ;  /* 0x0000008e8f8b723e */ /* 0x000fe400000010ff */
[----:B------:R-:W-:-:S02]  /*7320*/  F2FP.BF16.F32.PACK_AB R145, R147, R146 ;  /* 0x000000929391723e */ /* 0x000fc400000010ff */
[----:B------:R-:W-:Y:S01]  /*7330*/  MOV R12, R12 ;  /* 0x0000000c000c7202 */ /* 0x000fe20000000f00 */
[----:B------:R2:W-:Y:S01]  /*7340*/  STSM.16.M88.4 [R110], R136 ;  /* 0x000000886e007844 */ /* 0x0005e20000000200 */
[----:B------:R-:W-:Y:S02]  /*7350*/  F2FP.BF16.F32.PACK_AB R146, R149, R148 ;  /* 0x000000949592723e */ /* 0x000fe400000010ff */
[----:B------:R-:W-:-:S05]  /*7360*/  F2FP.BF16.F32.PACK_AB R147, R151, R150 ;  /* 0x000000969793723e */ /* 0x000fca00000010ff */
[----:B------:R2:W-:Y:S01]  /*7370*/  STSM.16.M88.4 [R12], R144 ;  /* 0x000000900c007844 */ /* 0x0005e20000000200 */
[----:B------:R-:W-:Y:S06]  /*7380*/  BAR.SYNC.DEFER_BLOCKING 0x1, 0x100 ;  /* 0x0044000000007b1d */ /* 0x000fec0000010000 */
[----:B------:R-:W3:Y:S01]  /*7390*/  @P0 LDG.E R3, desc[UR40][R10.64] ;  /* 0x000000280a030981 */ /* 0x000ee2000c1e1900 */
[----:B------:R-:W-:Y:S01]  /*73a0*/  UISETP.NE.AND.EX UP1, UPT, UR9, URZ, UPT, UP1 ;  /* 0x0000003f0900728c */ /* 0x000fe2000bf25310 */
[----:B0-----:R-:W-:Y:S01]  /*73b0*/  ISETP.NE.AND P1, PT, R80, 0x1, PT ;  /* 0x000000015000780c */ /* 0x001fe20003f25270 */
[----:B------:R-:W-:-:S04]  /*73c0*/  IMAD.U32 R14, RZ, RZ, UR44 ;  /* 0x0000002cff0e7e24 */ /* 0x000fc8000f8e00ff */
[----:B------:R-:W-:-:S05]  /*73d0*/  PLOP3.LUT P2, PT, PT, PT, UP1, 0x80, 0x0 ;  /* 0x000000000000781c */ /* 0x000fca0003f4f018 */
[----:B------:R-:W-:-:S03]  /*73e0*/  @UP1 UIADD3 UR8, UP2, UR10, UR8, URZ ;  /* 0x000000080a081290 */ /* 0x000fc6000ff5e03f */
[----:B------:R-:W0:Y:S01]  /*73f0*/  @P1 LDC R6, c[0x0][0xbec] ;  /* 0x0002fb00ff061b82 */ /* 0x000e220000000800 */
[----:B------:R-:W-:Y:S02]  /*7400*/  @UP1 UIADD3.X UR9, UR11, UR9, URZ, UP2, !UPT ;  /* 0x000000090b091290 */ /* 0x000fe400097fe43f */
[----:B------:R-:W-:-:S04]  /*7410*/  IMAD.U32 R20, RZ, RZ, UR8 ;  /* 0x00000008ff147e24 */ /* 0x000fc8000f8e00ff */
[----:B------:R-:W-:Y:S01]  /*7420*/  IMAD.U32 R21, RZ, RZ, UR9 ;  /* 0x00000009ff157e24 */ /* 0x000fe2000f8e00ff */
[----:B------:R-:W1:Y:S01]  /*7430*/  @P1 LDC R13, c[0x0][0xbf0] ;  /* 0x0002fc00ff0d1b82 */ /* 0x000e620000000800 */
[----:B---3--:R-:W-:Y:S01]  /*7440*/  @P0 R2UR UR4, R3 ;  /* 0x00000000030402ca */ /* 0x008fe200000e0000 */
[----:B------:R-:W-:-:S06]  /*7450*/  IMAD.U32 R3, RZ, RZ, UR7 ;  /* 0x00000007ff037e24 */ /* 0x000fcc000f8e00ff */
[----:B------:R2:W5:Y:S01]  /*7460*/  @P2 LDG.E R3, desc[UR40][R20.64] ;  /* 0x0000002814032981 */ /* 0x000562000c1e1900 */
[----:B01----:R-:W-:Y:S07]  /*7470*/  @P2 BRA `(.L_x_399) ;  /* 0x0000000000102947 */ /* 0x003fee0003800000 */
[----:B------:R-:W-:Y:S05]  /*7480*/  @!P0 BRA `(.L_x_399) ;  /* 0x00000000000c8947 */ /* 0x000fea0003800000 */
[----:B--2---:R-:W2:Y:S04]  /*7490*/  LDG.E R12, desc[UR40][R10.64] ;  /* 0x000000280a0c7981 */ /* 0x004ea8000c1e1900 */
[----:B-----5:R-:W2:Y:S02]  /*74a0*/  LDG.E R3, desc[UR40][R10.64+0x4] ;  /* 0x000004280a037981 */ /* 0x020ea4000c1e1900 */
[----:B--2---:R-:W-:-:S07]  /*74b0*/  IMAD.IADD R3, R3, 0x1, -R12 ;  /* 0x0000000103037824 */ /* 0x004fce00078e0a0c */
.L_x_399:
[----:B------:R-:W-:Y:S01]  /*74c0*/  USHF.R.S32.HI UR14, URZ, 0x1f, UR43 ;  /* 0x0000001f3f0e7899 */ /* 0x000fe2000801142b */
[----:B------:R-:W-:Y:S01]  /*74d0*/  IMAD R15, R14, 0x80, R203 ;  /* 0x000000800e0f7824 */ /* 0x000fe200078e02cb */
[----:B------:R-:W-:Y:S01]  /*74e0*/  ULDC.64 UR12, c[0x0][0xb90] ;  /* 0x0002e400000c7ab9 */ /* 0x000fe20000000a00 */
[----:B------:R-:W-:Y:S01]  /*74f0*/  USHF.R.S32.HI UR11, URZ, 0x1f, UR4 ;  /* 0x0000001f3f0b7899 */ /* 0x000fe20008011404 */
[----:B------:R-:W-:Y:S01]  /*7500*/  IMAD R11, R22, 0x40, R2 ;  /* 0x00000040160b7824 */ /* 0x000fe200078e0202 */
[----:B------:R-:W-:Y:S01]  /*7510*/  UIMAD UR7, UR14, UR12, URZ ;  /* 0x0000000c0e0772a4 */ /* 0x000fe2000f8e023f */
[----:B------:R-:W-:Y:S01]  /*7520*/  @P1 IMAD.HI.U32 R6, R15, R6, RZ ;  /* 0x000000060f061227 */ /* 0x000fe200078e00ff */
[----:B------:R-:W-:Y:S01]  /*7530*/  UMOV UR10, UR4 ;  /* 0x00000004000a7c82 */ /* 0x000fe20008000000 */
[----:B------:R-:W-:Y:S02]  /*7540*/  USEL UR45, UR45, URZ, !UP0 ;  /* 0x0000003f2d2d7287 */ /* 0x000fe4000c000000 */
[----:B------:R-:W-:Y:S01]  /*7550*/  UIMAD.WIDE.U32 UR8, UR43, UR12, UR10 ;  /* 0x0000000c2b0872a5 */ /* 0x000fe2000f8e000a */
[----:B------:R-:W-:Y:S01]  /*7560*/  IMAD.MOV.U32 R10, RZ, RZ, R15 ;  /* 0x000000ffff0a7224 */ /* 0x000fe200078e000f */
[----:B------:R-:W-:Y:S01]  /*7570*/  UIMAD UR7, UR43, UR13, UR7 ;  /* 0x0000000d2b0772a4 */ /* 0x000fe2000f8e0207 */
[----:B------:R-:W-:Y:S01]  /*7580*/  @P1 SHF.R.U32.HI R10, RZ, R13, R6 ;  /* 0x0000000dff0a1219 */ /* 0x000fe20000011606 */
[----:B------:R-:W-:Y:S01]  /*7590*/  USEL UR46, UR46, URZ, !UP0 ;  /* 0x0000003f2e2e7287 */ /* 0x000fe2000c000000 */
[----:B------:R-:W-:Y:S01]  /*75a0*/  IMAD.WIDE R4, R11, 0x2, R4 ;  /* 0x000000020b047825 */ /* 0x000fe200078e0204 */
[----:B------:R-:W-:Y:S01]  /*75b0*/  ULDC.64 UR12, c[0x0][0xb98] ;  /* 0x0002e600000c7ab9 */ /* 0x000fe20000000a00 */
[----:B------:R-:W-:Y:S01]  /*75c0*/  UIADD3 UR9, UR9, UR7, URZ ;  /* 0x0000000709097290 */ /* 0x000fe2000fffe03f */
[--C-:B------:R-:W-:Y:S01]  /*75d0*/  SHF.R.S32.HI R6, RZ, 0x1f, R10.reuse ;  /* 0x0000001fff067819 */ /* 0x100fe2000001140a */
[----:B------:R-:W-:Y:S01]  /*75e0*/  UIMAD UR7, UR45, UR12, URZ ;  /* 0x0000000c2d0772a4 */ /* 0x000fe2000f8e023f */
[----:B------:R-:W-:Y:S01]  /*75f0*/  IMAD.MOV R13, RZ, RZ, -R10 ;  /* 0x000000ffff0d7224 */ /* 0x000fe200078e0a0a */
[----:B------:R-:W-:Y:S01]  /*7600*/  UIMAD.WIDE.U32 UR8, UR46, UR12, UR8 ;  /* 0x0000000c2e0872a5 */ /* 0x000fe2000f8e0008 */
[----:B------:R-:W-:Y:S01]  /*7610*/  IADD3 R37, P2, R4, 0x5000, RZ ;  /* 0x0000500004257810 */ /* 0x000fe20007f5e0ff */
[----:B------:R-:W-:Y:S01]  /*7620*/  UIMAD UR7, UR46, UR13, UR7 ;  /* 0x0000000d2e0772a4 */ /* 0x000fe2000f8e0207 */
[----:B------:R-:W-:Y:S01]  /*7630*/  IMAD R13, R80, R13, R15 ;  /* 0x0000000d500d7224 */ /* 0x000fe200078e020f */
[----:B------:R-:W-:Y:S01]  /*7640*/  IADD3 R25, P5, R4, 0x1000, RZ ;  /* 0x0000100004197810 */ /* 0x000fe20007fbe0ff */
[----:B--2--5:R-:W-:Y:S01]  /*7650*/  IMAD R84, R3, R80, RZ ;  /* 0x0000005003547224 */ /* 0x024fe200078e02ff */
[----:B------:R-:W-:Y:S01]  /*7660*/  IADD3 R10, P0, R10, UR8, RZ ;  /* 0x000000080a0a7c10 */ /* 0x000fe2000ff1e0ff */
[----:B------:R-:W-:Y:S01]  /*7670*/  ULDC.64 UR12, c[0x0][0xaa0] ;  /* 0x0002a800000c7ab9 */ /* 0x000fe20000000a00 */
[----:B------:R-:W-:Y:S01]  /*7680*/  IMAD.U32 R11, RZ, RZ, UR7 ;  /* 0x00000007ff0b7e24 */ /* 0x000fe2000f8e00ff */
[----:B------:R-:W-:-:S02]  /*7690*/  IADD3 R29, P4, R4, 0x2000, RZ ;  /* 0x00002000041d7810 */ /* 0x000fc40007f9e0ff */
[----:B------:R-:W-:Y:S02]  /*76a0*/  IADD3 R57, P3, R4, 0x4000, RZ ;  /* 0x0000400004397810 */ /* 0x000fe40007f7e0ff */
[----:B------:R-:W-:Y:S01]  /*76b0*/  IADD3.X R11, R6, UR9, R11, P0, !PT ;  /* 0x00000009060b7c10 */ /* 0x000fe200087fe40b */
[----:B------:R-:W-:Y:S01]  /*76c0*/  ULDC.64 UR8, c[0x0][0xb88] ;  /* 0x0002e20000087ab9 */ /* 0x000fe20000000a00 */
[----:B------:R-:W-:Y:S02]  /*76d0*/  SHF.R.S32.HI R6, RZ, 0x1f, R13 ;  /* 0x0000001fff067819 */ /* 0x000fe4000001140d */
[----:B------:R-:W-:Y:S01]  /*76e0*/  IADD3 R33, P0, R4, 0x3000, RZ ;  /* 0x0000300004217810 */ /* 0x000fe20007f1e0ff */
[----:B------:R-:W-:Y:S01]  /*76f0*/  IMAD.WIDE.U32 R10, R13, UR8, R10 ;  /* 0x000000080d0a7c25 */ /* 0x000fe2000f8e000a */
[----:B------:R-:W-:Y:S02]  /*7700*/  LOP3.LUT R36, R37, 0x380, RZ, 0xc0, !PT ;  /* 0x0000038025247812 */ /* 0x000fe400078ec0ff */
[----:B------:R-:W-:Y:S01]  /*7710*/  LOP3.LUT R32, R33, 0x380, RZ, 0xc0, !PT ;  /* 0x0000038021207812 */ /* 0x000fe200078ec0ff */
[----:B------:R-:W-:Y:S01]  /*7720*/  IMAD R6, R6, UR8, RZ ;  /* 0x0000000806067c24 */ /* 0x000fe2000f8e02ff */
[----:B------:R-:W-:-:S02]  /*7730*/  LOP3.LUT R24, R25, 0x380, RZ, 0xc0, !PT ;  /* 0x0000038019187812 */ /* 0x000fc400078ec0ff */
[----:B------:R-:W-:Y:S01]  /*7740*/  SHF.R.U64 R32, R32, 0x3, RZ ;  /* 0x0000000320207819 */ /* 0x000fe200000012ff */
[----:B------:R-:W-:Y:S01]  /*7750*/  IMAD R15, R13, UR9, R6 ;  /* 0x000000090d0f7c24 */ /* 0x000fe2000f8e0206 */
[----:B------:R-:W-:Y:S01]  /*7760*/  LOP3.LUT R28, R29, 0x380, RZ, 0xc0, !PT ;  /* 0x000003801d1c7812 */ /* 0x000fe200078ec0ff */
[----:B------:R-:W-:Y:S01]  /*7770*/  ULDC.64 UR8, c[0x0][0xb50] ;  /* 0x0002d40000087ab9 */ /* 0x000fe20000000a00 */
[----:B------:R-:W-:Y:S01]  /*7780*/  LOP3.LUT R56, R57, 0x380, RZ, 0xc0, !PT ;  /* 0x0000038039387812 */ /* 0x000fe200078ec0ff */
[----:B------:R-:W-:Y:S01]  /*7790*/  IMAD.IADD R11, R11, 0x1, R15 ;  /* 0x000000010b0b7824 */ /* 0x000fe200078e020f */
[----:B------:R-:W-:Y:S01]  /*77a0*/  LEA R14, P6, R10, UR8, 0x2 ;  /* 0x000000080a0e7c11 */ /* 0x000fe2000f8c10ff */
[----:B------:R-:W-:Y:S01]  /*77b0*/  IMAD.U32 R6, RZ, RZ, UR44 ;  /* 0x0000002cff067e24 */ /* 0x000fe2000f8e00ff */
[----:B------:R-:W-:Y:S01]  /*77c0*/  LOP3.LUT R32, R32, R33, RZ, 0x3c, !PT ;  /* 0x0000002120207212 */ /* 0x000fe200078e3cff */
[----:B------:R-:W-:Y:S01]  /*77d0*/  IMAD.X R33, RZ, RZ, R5, P0 ;  /* 0x000000ffff217224 */ /* 0x000fe200000e0605 */
[----:B------:R-:W-:Y:S01]  /*77e0*/  SHF.R.U64 R36, R36, 0x3, RZ ;  /* 0x0000000324247819 */ /* 0x000fe200000012ff */
[----:B------:R-:W-:Y:S01]  /*77f0*/  SHFL.IDX PT, R20, R14, RZ, 0x1c1f ;  /* 0x001c1fff0e147589 */ /* 0x000fe200000e0000 */
[----:B------:R-:W-:Y:S01]  /*7800*/  SHF.R.U64 R24, R24, 0x3, RZ ;  /* 0x0000000318187819 */ /* 0x000fe200000012ff */
[----:B------:R-:W-:Y:S01]  /*7810*/  IMAD R27, R6, 0x80, R201 ;  /* 0x00000080061b7824 */ /* 0x000fe200078e02c9 */
[----:B------:R-:W-:Y:S01]  /*7820*/  SHF.R.U64 R28, R28, 0x3, RZ ;  /* 0x000000031c1c7819 */ /* 0x000fe200000012ff */
[----:B------:R-:W-:Y:S01]  /*7830*/  SHFL.IDX PT, R50, R14, 0x1, 0x1c1f ;  /* 0x003c1f000e327f89 */ /* 0x000fe200000e0000 */
[----:B------:R-:W-:Y:S01]  /*7840*/  SHF.R.U64 R56, R56, 0x3, RZ ;  /* 0x0000000338387819 */ /* 0x000fe200000012ff */
[----:B------:R-:W-:Y:S01]  /*7850*/  VIADD R6, R27, 0x8 ;  /* 0x000000081b067836 */ /* 0x000fe20000000000 */
[----:B------:R-:W-:-:S02]  /*7860*/  IADD3 R61, P0, R4, 0x9000, RZ ;  /* 0x00009000043d7810 */ /* 0x000fc40007f1e0ff */
[----:B------:R-:W-:Y:S02]  /*7870*/  LEA.HI.X R15, R10, UR9, R11, 0x2, P6 ;  /* 0x000000090a0f7c11 */ /* 0x000fe4000b0f140b */
[----:B------:R-:W-:Y:S01]  /*7880*/  LOP3.LUT R36, R36, R37, RZ, 0x3c, !PT ;  /* 0x0000002524247212 */ /* 0x000fe200078e3cff */
[--C-:B------:R-:W-:Y:S01]  /*7890*/  IMAD.X R37, RZ, RZ, R5.reuse, P2 ;  /* 0x000000ffff257224 */ /* 0x100fe200010e0605 */
[----:B------:R-:W-:Y:S01]  /*78a0*/  LOP3.LUT R24, R24, R25, RZ, 0x3c, !PT ;  /* 0x0000001918187212 */ /* 0x000fe200078e3cff */
[--C-:B------:R-:W-:Y:S01]  /*78b0*/  IMAD.X R25, RZ, RZ, R5.reuse, P5 ;  /* 0x000000ffff197224 */ /* 0x100fe200028e0605 */
[----:B------:R-:W-:Y:S01]  /*78c0*/  LOP3.LUT R28, R28, R29, RZ, 0x3c, !PT ;  /* 0x0000001d1c1c7212 */ /* 0x000fe200078e3cff */
[--C-:B------:R-:W-:Y:S01]  /*78d0*/  IMAD.X R29, RZ, RZ, R5.reuse, P4 ;  /* 0x000000ffff1d7224 */ /* 0x100fe200020e0605 */
[----:B------:R-:W-:Y:S01]  /*78e0*/  LOP3.LUT R56, R56, R57, RZ, 0x3c, !PT ;  /* 0x0000003938387212 */ /* 0x000fe200078e3cff */
[----:B------:R-:W-:Y:S01]  /*78f0*/  IMAD.X R57, RZ, RZ, R5, P3 ;  /* 0x000000ffff397224 */ /* 0x000fe200018e0605 */
[----:B------:R-:W-:Y:S01]  /*7900*/  LOP3.LUT R60, R61, 0x380, RZ, 0xc0, !PT ;  /* 0x000003803d3c7812 */ /* 0x000fe200078ec0ff */
[----:B------:R-:W0:Y:S01]  /*7910*/  SHFL.IDX PT, R21, R15, RZ, 0x1c1f ;  /* 0x001c1fff0f157589 */ /* 0x000e2200000e0000 */
[----:B------:R-:W-:-:S02]  /*7920*/  IADD3 R11, P2, R4, 0xb000, RZ ;  /* 0x0000b000040b7810 */ /* 0x000fc40007f5e0ff */
[C---:B------:R-:W-:Y:S01]  /*7930*/  IADD3 R41, P6, R4.reuse, 0x6000, RZ ;  /* 0x0000600004297810 */ /* 0x040fe20007fde0ff */
[----:B------:R-:W1:Y:S01]  /*7940*/  SHFL.IDX PT, R51, R15, 0x1, 0x1c1f ;  /* 0x003c1f000f337f89 */ /* 0x000e6200000e0000 */
[C---:B------:R-:W-:Y:S02]  /*7950*/  IADD3 R45, P5, R4.reuse, 0x7000, RZ ;  /* 0x00007000042d7810 */ /* 0x040fe40007fbe0ff */
[C---:B------:R-:W-:Y:S02]  /*7960*/  IADD3 R69, P4, R4.reuse, 0x8000, RZ ;  /* 0x0000800004457810 */ /* 0x040fe40007f9e0ff */
[----:B------:R-:W-:Y:S02]  /*7970*/  IADD3 R49, P3, R4, 0xa000, RZ ;  /* 0x0000a00004317810 */ /* 0x000fe40007f7e0ff */
[----:B------:R-:W-:Y:S02]  /*7980*/  SHF.R.U64 R60, R60, 0x3, RZ ;  /* 0x000000033c3c7819 */ /* 0x000fe400000012ff */
[----:B------:R-:W-:-:S02]  /*7990*/  LOP3.LUT R10, R11, 0x380, RZ, 0xc0, !PT ;  /* 0x000003800b0a7812 */ /* 0x000fc400078ec0ff */
[----:B------:R-:W-:Y:S02]  /*79a0*/  LOP3.LUT R40, R41, 0x380, RZ, 0xc0, !PT ;  /* 0x0000038029287812 */ /* 0x000fe400078ec0ff */
[----:B------:R-:W-:Y:S02]  /*79b0*/  LOP3.LUT R44, R45, 0x380, RZ, 0xc0, !PT ;  /* 0x000003802d2c7812 */ /* 0x000fe400078ec0ff */
[----:B------:R-:W-:Y:S02]  /*79c0*/  LOP3.LUT R68, R69, 0x380, RZ, 0xc0, !PT ;  /* 0x0000038045447812 */ /* 0x000fe400078ec0ff */
[----:B------:R-:W-:Y:S02]  /*79d0*/  LOP3.LUT R48, R49, 0x380, RZ, 0xc0, !PT ;  /* 0x0000038031307812 */ /* 0x000fe400078ec0ff */
[----:B------:R-:W-:Y:S01]  /*79e0*/  LOP3.LUT R60, R60, R61, RZ, 0x3c, !PT ;  /* 0x0000003d3c3c7212 */ /* 0x000fe200078e3cff */
[----:B------:R-:W-:Y:S01]  /*79f0*/  IMAD.X R61, RZ, RZ, R5, P0 ;  /* 0x000000ffff3d7224 */ /* 0x000fe200000e0605 */
[----:B------:R-:W-:-:S02]  /*7a00*/  SHF.R.U64 R10, R10, 0x3, RZ ;  /* 0x000000030a0a7819 */ /* 0x000fc400000012ff */
[----:B------:R-:W-:Y:S02]  /*7a10*/  SHF.R.U64 R40, R40, 0x3, RZ ;  /* 0x0000000328287819 */ /* 0x000fe400000012ff */
[----:B------:R-:W-:Y:S02]  /*7a20*/  SHF.R.U64 R44, R44, 0x3, RZ ;  /* 0x000000032c2c7819 */ /* 0x000fe400000012ff */
[----:B------:R-:W-:Y:S02]  /*7a30*/  SHF.R.U64 R68, R68, 0x3, RZ ;  /* 0x0000000344447819 */ /* 0x000fe400000012ff */
[----:B------:R-:W-:Y:S02]  /*7a40*/  SHF.R.U64 R48, R48, 0x3, RZ ;  /* 0x0000000330307819 */ /* 0x000fe400000012ff */
[----:B------:R-:W-:Y:S02]  /*7a50*/  LOP3.LUT P0, RZ, R23, 0x3, RZ, 0xc0, !PT ;  /* 0x0000000317ff7812 */ /* 0x000fe4000780c0ff */
[----:B------:R-:W-:Y:S01]  /*7a60*/  LOP3.LUT R10, R10, R11, RZ, 0x3c, !PT ;  /* 0x0000000b0a0a7212 */ /* 0x000fe200078e3cff */
[--C-:B------:R-:W-:Y:S01]  /*7a70*/  IMAD.X R11, RZ, RZ, R5.reuse, P2 ;  /* 0x000000ffff0b7224 */ /* 0x100fe200010e0605 */
        /* <DEDUP_REMOVED lines=8> */
[----:B------:R-:W-:-:S02]  /*7b00*/  ISETP.GE.OR P2, PT, R27, R84, P0 ;  /* 0x000000541b00720c */ /* 0x000fc40000746670 */
[----:B------:R-:W-:Y:S02]  /*7b10*/  ISETP.GE.OR P0, PT, R6, R84, P0 ;  /* 0x000000540600720c */ /* 0x000fe40000706670 */
[C---:B------:R-:W-:Y:S02]  /*7b20*/  IADD3 R77, P6, R4.reuse, 0xc000, RZ ;  /* 0x0000c000044d7810 */ /* 0x040fe40007fde0ff */
[C---:B------:R-:W-:Y:S02]  /*7b30*/  IADD3 R73, P5, R4.reuse, 0xd000, RZ ;  /* 0x0000d00004497810 */ /* 0x040fe40007fbe0ff */
[C---:B------:R-:W-:Y:S02]  /*7b40*/  IADD3 R65, P4, R4.reuse, 0xe000, RZ ;  /* 0x0000e00004417810 */ /* 0x040fe40007f9e0ff */
[C---:B------:R-:W-:Y:S02]  /*7b50*/  LOP3.LUT R13, R4.reuse, 0x380, RZ, 0xc0, !PT ;  /* 0x00000380040d7812 */ /* 0x040fe400078ec0ff */
[----:B------:R-:W-:Y:S01]  /*7b60*/  IADD3 R12, P3, R4, 0xf000, RZ ;  /* 0x0000f000040c7810 */ /* 0x000fe20007f7e0ff */
[----:B0-----:R0:W-:Y:S01]  /*7b70*/  @!P2 ST.E desc[UR40][R20.64], R9 ;  /* 0x000000091400a985 */ /* 0x0011e2000c101928 */
[----:B------:R-:W-:-:S02]  /*7b80*/  LOP3.LUT R76, R77, 0x380, RZ, 0xc0, !PT ;  /* 0x000003804d4c7812 */ /* 0x000fc400078ec0ff */
[----:B------:R-:W-:Y:S01]  /*7b90*/  LOP3.LUT R72, R73, 0x380, RZ, 0xc0, !PT ;  /* 0x0000038049487812 */ /* 0x000fe200078ec0ff */
[----:B-1----:R1:W-:Y:S01]  /*7ba0*/  @!P0 ST.E desc[UR40][R50.64], R8 ;  /* 0x0000000832008985 */ /* 0x0023e2000c101928 */
[----:B------:R-:W-:Y:S01]  /*7bb0*/  LOP3.LUT R64, R65, 0x380, RZ, 0xc0, !PT ;  /* 0x0000038041407812 */ /* 0x000fe200078ec0ff */
[----:B------:R-:W-:Y:S01]  /*7bc0*/  IMAD.X R53, RZ, RZ, R5, P3 ;  /* 0x000000ffff357224 */ /* 0x000fe200018e0605 */
[----:B------:R-:W-:Y:S01]  /*7bd0*/  SHF.R.U64 R13, R13, 0x3, RZ ;  /* 0x000000030d0d7819 */ /* 0x000fe200000012ff */
[----:B------:R-:W-:Y:S01]  /*7be0*/  UIMAD UR7, UR11, UR12, URZ ;  /* 0x0000000c0b0772a4 */ /* 0x000fe2000f8e023f */
[----:B------:R-:W-:Y:S01]  /*7bf0*/  LOP3.LUT R3, R12, 0x380, RZ, 0xc0, !PT ;  /* 0x000003800c037812 */ /* 0x000fe200078ec0ff */
[----:B------:R-:W-:Y:S01]  /*7c00*/  UIMAD.WIDE.U32 UR8, UR4, UR12, URZ ;  /* 0x0000000c040872a5 */ /* 0x000fe2000f8e003f */
[----:B------:R-:W-:Y:S01]  /*7c10*/  SHF.R.U64 R76, R76, 0x3, RZ ;  /* 0x000000034c4c7819 */ /* 0x000fe200000012ff */
[----:B0-----:R-:W0:Y:S01]  /*7c20*/  @P1 LDC R21, c[0x0][0xbf0] ;  /* 0x0002fc00ff151b82 */ /* 0x001e220000000800 */
[----:B------:R-:W-:Y:S01]  /*7c30*/  SHF.R.U64 R72, R72, 0x3, RZ ;  /* 0x0000000348487819 */ /* 0x000fe200000012ff */
[----:B------:R-:W-:Y:S01]  /*7c40*/  ULDC.64 UR10, c[0x0][0xae8] ;  /* 0x0002ba00000a7ab9 */ /* 0x000fe20000000a00 */
[----:B------:R-:W-:Y:S01]  /*7c50*/  SHF.R.U64 R64, R64, 0x3, RZ ;  /* 0x0000000340407819 */ /* 0x000fe200000012ff */
[----:B------:R-:W-:Y:S01]  /*7c60*/  IMAD.U32 R20, RZ, RZ, UR44 ;  /* 0x0000002cff147e24 */ /* 0x000fe2000f8e00ff */
[----:B------:R-:W-:Y:S01]  /*7c70*/  LOP3.LUT R4, R13, R4, RZ, 0x3c, !PT ;  /* 0x000000040d047212 */ /* 0x000fe200078e3cff */
[----:B------:R-:W5:Y:S01]  /*7c80*/  LD.E.128 R24, desc[UR40][R24.64] ;  /* 0x0000002818187980 */ /* 0x000f62000c101d00 */
[----:B------:R-:W-:-:S02]  /*7c90*/  SHF.R.U64 R3, R3, 0x3, RZ ;  /* 0x0000000303037819 */ /* 0x000fc400000012ff */
[----:B------:R-:W-:Y:S01]  /*7ca0*/  LOP3.LUT R76, R76, R77, RZ, 0x3c, !PT ;  /* 0x0000004d4c4c7212 */ /* 0x000fe200078e3cff */
[--C-:B------:R-:W-:Y:S01]  /*7cb0*/  IMAD.X R77, RZ, RZ, R5.reuse, P6 ;  /* 0x000000ffff4d7224 */ /* 0x100fe200030e0605 */
[----:B------:R-:W-:Y:S01]  /*7cc0*/  LOP3.LUT R72, R72, R73, RZ, 0x3c, !PT ;  /* 0x0000004948487212 */ /* 0x000fe200078e3cff */
[--C-:B------:R-:W-:Y:S01]  /*7cd0*/  IMAD.X R73, RZ, RZ, R5.reuse, P5 ;  /* 0x000000ffff497224 */ /* 0x100fe200028e0605 */
[----:B------:R-:W-:Y:S01]  /*7ce0*/  LOP3.LUT R64, R64, R65, RZ, 0x3c, !PT ;  /* 0x0000004140407212 */ /* 0x000fe200078e3cff */
[----:B------:R-:W-:Y:S01]  /*7cf0*/  IMAD.X R65, RZ, RZ, R5, P4 ;  /* 0x000000ffff417224 */ /* 0x000fe200020e0605 */
[----:B------:R-:W-:Y:S01]  /*7d00*/  LOP3.LUT R52, R3, R12, RZ, 0x3c, !PT ;  /* 0x0000000c03347212 */ /* 0x000fe200078e3cff */
[----:B------:R-:W-:Y:S01]  /*7d10*/  UIMAD UR7, UR4, UR13, UR7 ;  /* 0x0000000d040772a4 */ /* 0x000fe2000f8e0207 */
[----:B------:R2:W5:Y:S01]  /*7d20*/  LD.E.128 R12, desc[UR40][R4.64] ;  /* 0x00000028040c7980 */ /* 0x000562000c101d00 */
[----:B------:R-:W-:Y:S02]  /*7d30*/  IMAD R3, R19, 0x20, R22 ;  /* 0x0000002013037824 */ /* 0x000fe400078e0216 */
[----:B------:R-:W-:Y:S01]  /*7d40*/  IMAD.U32 R87, RZ, RZ, UR44 ;  /* 0x0000002cff577e24 */ /* 0x000fe2000f8e00ff */
[----:B------:R-:W5:Y:S04]  /*7d50*/  LD.E.128 R28, desc[UR40][R28.64] ;  /* 0x000000281c1c7980 */ /* 0x000f68000c101d00 */
[----:B------:R-:W5:Y:S01]  /*7d60*/  LD.E.128 R32, desc[UR40][R32.64] ;  /* 0x0000002820207980 */ /* 0x000f62000c101d00 */
[----:B--2---:R-:W2:Y:S01]  /*7d70*/  @P1 LDC R5, c[0x0][0xbec] ;  /* 0x0002fb00ff051b82 */ /* 0x004ea20000000800 */
[----:B------:R-:W-:-:S02]  /*7d80*/  UIADD3 UR9, UR9, UR7, URZ ;  /* 0x0000000709097290 */ /* 0x000fc4000fffe03f */
[----:B------:R-:W5:Y:S01]  /*7d90*/  LD.E.128 R56, desc[UR40][R56.64] ;  /* 0x0000002838387980 */ /* 0x000f62000c101d00 */
[----:B------:R-:W-:Y:S01]  /*7da0*/  UIMAD UR4, UR14, UR10, URZ ;  /* 0x0000000a0e0472a4 */ /* 0x000fe2000f8e023f */
[----:B------:R-:W-:Y:S01]  /*7db0*/  IMAD R20, R20, 0x80, R3 ;  /* 0x0000008014147824 */ /* 0x000fe200078e0203 */
[----:B------:R-:W-:Y:S01]  /*7dc0*/  UIMAD.WIDE.U32 UR8, UR43, UR10, UR8 ;  /* 0x0000000a2b0872a5 */ /* 0x000fe2000f8e0008 */
[----:B------:R-:W5:Y:S01]  /*7dd0*/  LD.E.128 R36, desc[UR40][R36.64] ;  /* 0x0000002824247980 */ /* 0x000f62000c101d00 */
[----:B------:R-:W-:-:S03]  /*7de0*/  UIMAD UR4, UR43, UR11, UR4 ;  /* 0x0000000b2b0472a4 */ /* 0x000fc6000f8e0204 */
[----:B------:R-:W-:Y:S01]  /*7df0*/  ULDC.64 UR10, c[0x0][0xaf0] ;  /* 0x0002bc00000a7ab9 */ /* 0x000fe20000000a00 */
[----:B------:R-:W-:Y:S01]  /*7e00*/  UIADD3 UR9, UR9, UR4, URZ ;  /* 0x0000000409097290 */ /* 0x000fe2000fffe03f */
[----:B------:R-:W5:Y:S01]  /*7e10*/  LD.E.128 R40, desc[UR40][R40.64] ;  /* 0x0000002828287980 */ /* 0x000f62000c101d00 */
[----:B------:R-:W-:Y:S01]  /*7e20*/  UIMAD UR4, UR45, UR10, URZ ;  /* 0x0000000a2d0472a4 */ /* 0x000fe2000f8e023f */
[----:B------:R-:W-:Y:S01]  /*7e30*/  IMAD.MOV.U32 R3, RZ, RZ, R20 ;  /* 0x000000ffff037224 */ /* 0x000fe200078e0014 */
[----:B------:R-:W-:Y:S01]  /*7e40*/  UIMAD.WIDE.U32 UR8, UR46, UR10, UR8 ;  /* 0x0000000a2e0872a5 */ /* 0x000fe2000f8e0008 */
[----:B------:R-:W5:Y:S01]  /*7e50*/  LD.E.128 R44, desc[UR40][R44.64] ;  /* 0x000000282c2c7980 */ /* 0x000f62000c101d00 */
[----:B------:R-:W-:-:S03]  /*7e60*/  UIMAD UR4, UR46, UR11, UR4 ;  /* 0x0000000b2e0472a4 */ /* 0x000fc6000f8e0204 */
[----:B------:R-:W5:Y:S01]  /*7e70*/  LD.E.128 R68, desc[UR40][R68.64] ;  /* 0x0000002844447980 */ /* 0x000f62000c101d00 */
[----:B--2---:R-:W-:Y:S01]  /*7e80*/  @P1 IMAD.HI.U32 R4, R20, R5, RZ ;  /* 0x0000000514041227 */ /* 0x004fe200078e00ff */
[----:B------:R-:W-:Y:S02]  /*7e90*/  UIADD3 UR4, UR9, UR4, URZ ;  /* 0x0000000409047290 */ /* 0x000fe4000fffe03f */
[----:B------:R-:W5:Y:S02]  /*7ea0*/  LD.E.128 R60, desc[UR40][R60.64] ;  /* 0x000000283c3c7980 */ /* 0x000f64000c101d00 */
[----:B0-----:R-:W-:Y:S01]  /*7eb0*/  @P1 SHF.R.U32.HI R3, RZ, R21, R4 ;  /* 0x00000015ff031219 */ /* 0x001fe20000011604 */
[----:B------:R-:W-:Y:S01]  /*7ec0*/  IMAD.U32 R4, RZ, RZ, UR8 ;  /* 0x00000008ff047e24 */ /* 0x000fe2000f8e00ff */
[----:B-1----:R-:W5:Y:S02]  /*7ed0*/  LD.E.128 R48, desc[UR40][R48.64] ;  /* 0x0000002830307980 */ /* 0x002f64000c101d00 */
[--C-:B------:R-:W-:Y:S01]  /*7ee0*/  SHF.R.S32.HI R6, RZ, 0x1f, R3.reuse ;  /* 0x0000001fff067819 */ /* 0x100fe20000011403 */
[----:B------:R-:W-:Y:S01]  /*7ef0*/  IMAD.MOV R21, RZ, RZ, -R3 ;  /* 0x000000ffff157224 */ /* 0x000fe200078e0a03 */
[----:B------:R-:W5:Y:S01]  /*7f00*/  LD.E.128 R8, desc[UR40][R10.64] ;  /* 0x000000280a087980 */ /* 0x000f62000c101d00 */
[----:B------:R-:W-:Y:S01]  /*7f10*/  IMAD.U32 R5, RZ, RZ, UR9 ;  /* 0x00000009ff057e24 */ /* 0x000fe2000f8e00ff */
[----:B------:R-:W-:Y:S01]  /*7f20*/  ULDC.64 UR8, c[0x0][0xae0] ;  /* 0x0002b80000087ab9 */ /* 0x000fe20000000a00 */
[----:B------:R-:W-:Y:S01]  /*7f30*/  IMAD.U32 R5, RZ, RZ, UR4 ;  /* 0x00000004ff057e24 */ /* 0x000fe2000f8e00ff */
[----:B------:R-:W5:Y:S01]  /*7f40*/  LD.E.128 R76, desc[UR40][R76.64] ;  /* 0x000000284c4c7980 */ /* 0x000f62000c101d00 */
[----:B------:R-:W-:-:S02]  /*7f50*/  IMAD R6, R6, UR8, RZ ;  /* 0x0000000806067c24 */ /* 0x000fc4000f8e02ff */
[----:B------:R-:W-:Y:S01]  /*7f60*/  IMAD R21, R80, R21, R20 ;  /* 0x0000001550157224 */ /* 0x000fe200078e0214 */
[----:B------:R-:W5:Y:S01]  /*7f70*/  LD.E.128 R72, desc[UR40][R72.64] ;  /* 0x0000002848487980 */ /* 0x000f62000c101d00 */
[C---:B------:R-:W-:Y:S02]  /*7f80*/  IMAD R81, R3.reuse, UR9, R6 ;  /* 0x0000000903517c24 */ /* 0x040fe4000f8e0206 */
[----:B------:R-:W-:Y:S01]  /*7f90*/  IMAD.WIDE.U32 R4, R3, UR8, R4 ;  /* 0x0000000803047c25 */ /* 0x000fe2000f8e0004 */
[----:B------:R-:W5:Y:S01]  /*7fa0*/  LD.E.128 R64, desc[UR40][R64.64] ;  /* 0x0000002840407980 */ /* 0x000f62000c101d00 */
[----:B------:R-:W-:Y:S01]  /*7fb0*/  SHF.R.S32.HI R3, RZ, 0x1f, R21 ;  /* 0x0000001fff037819 */ /* 0x000fe20000011415 */
[----:B------:R-:W-:Y:S02]  /*7fc0*/  ULDC.64 UR8, c[0x0][0xad8] ;  /* 0x0002b60000087ab9 */ /* 0x000fe40000000a00 */
[----:B------:R-:W5:Y:S01]  /*7fd0*/  LD.E.128 R52, desc[UR40][R52.64] ;  /* 0x0000002834347980 */ /* 0x000f62000c101d00 */
[----:B------:R-:W-:Y:S01]  /*7fe0*/  IMAD R87, R87, 0x80, R22 ;  /* 0x0000008057577824 */ /* 0x000fe200078e0216 */
[----:B------:R-:W-:Y:S01]  /*7ff0*/  @!PT LDS RZ, [RZ] ;  /* 0x00000000fffff984 */ /* 0x000fe20000000800 */
[----:B------:R-:W-:Y:S01]  /*8000*/  @!PT LDS RZ, [RZ] ;  /* 0x00000000fffff984 */ /* 0x000fe20000000800 */
[----:B------:R-:W-:Y:S01]  /*8010*/  @!PT LDS RZ, [RZ] ;  /* 0x00000000fffff984 */ /* 0x000fe20000000800 */
[----:B------:R-:W-:Y:S01]  /*8020*/  @!PT LDS RZ, [RZ] ;  /* 0x00000000fffff984 */ /* 0x000fe20000000800 */
[----:B------:R0:W-:Y:S06]  /*8030*/  MEMBAR.ALL.CTA ;  /* 0x0000000000007992 */ /* 0x0001ec0000008000 */
[----:B0-----:R-:W0:Y:S01]  /*8040*/  FENCE.VIEW.ASYNC.S ;  /* 0x00000000000073c6 */ /* 0x001e220000000000 */
[----:B------:R-:W-:-:S02]  /*8050*/  IMAD.IADD R5, R5, 0x1, R81 ;  /* 0x0000000105057824 */ /* 0x000fc400078e0251 */
[----:B------:R-:W-:Y:S02]  /*8060*/  IMAD R6, R3, UR8, RZ ;  /* 0x0000000803067c24 */ /* 0x000fe4000f8e02ff */
[----:B------:R-:W-:Y:S02]  /*8070*/  VIADD R3, R87, 0x20 ;  /* 0x0000002057037836 */ /* 0x000fe40000000000 */
[C---:B------:R-:W-:Y:S02]  /*8080*/  IMAD R81, R21.reuse, UR9, R6 ;  /* 0x0000000915517c24 */ /* 0x040fe4000f8e0206 */
[----:B------:R-:W-:Y:S01]  /*8090*/  IMAD.WIDE.U32 R4, R21, UR8, R4 ;  /* 0x0000000815047c25 */ /* 0x000fe2000f8e0004 */
[-C--:B------:R-:W-:Y:S01]  /*80a0*/  ISETP.GE.AND P1, PT, R3, R84.reuse, PT ;  /* 0x000000540300720c */ /* 0x080fe20003f26270 */
[----:B------:R-:W-:Y:S01]  /*80b0*/  ULDC.64 UR8, c[0x0][0xa80] ;  /* 0x0002a00000087ab9 */ /* 0x000fe20000000a00 */
[C---:B------:R-:W-:Y:S01]  /*80c0*/  ISETP.GE.AND P2, PT, R87.reuse, R84, PT ;  /* 0x000000545700720c */ /* 0x040fe20003f46270 */
[----:B------:R-:W-:Y:S01]  /*80d0*/  VIADD R3, R87, 0x40 ;  /* 0x0000004057037836 */ /* 0x000fe20000000000 */
[----:B------:R-:W-:Y:S01]  /*80e0*/  LEA R6, P3, R4, UR8, 0x1 ;  /* 0x0000000804067c11 */ /* 0x000fe2000f8608ff */
[----:B------:R-:W-:-:S02]  /*80f0*/  IMAD.IADD R5, R5, 0x1, R81 ;  /* 0x0000000105057824 */ /* 0x000fc400078e0251 */
[----:B------:R-:W-:Y:S01]  /*8100*/  VIADD R0, R0, 0x22820 ;  /* 0x0002282000007836 */ /* 0x000fe20000000000 */
[----:B------:R-:W-:Y:S02]  /*8110*/  ISETP.GE.AND P0, PT, R3, R84, PT ;  /* 0x000000540300720c */ /* 0x000fe40003f06270 */
[----:B------:R-:W-:Y:S02]  /*8120*/  LEA.HI.X R3, R4, UR9, R5, 0x1, P3 ;  /* 0x0000000904037c11 */ /* 0x000fe400098f0c05 */
[----:B------:R-:W-:Y:S01]  /*8130*/  PRMT R0, RZ, 0x654, R0 ;  /* 0x00000654ff007816 */ /* 0x000fe20000000000 */
[----:B0-----:R0:W1:Y:S01]  /*8140*/  SHFL.IDX PT, R85, R6, RZ, 0x181f ;  /* 0x00181fff06557589 */ /* 0x00106200000e0000 */
[----:B------:R-:W-:Y:S02]  /*8150*/  BSSY B1, `(.L_x_400) ;  /* 0x0000015000017945 */ /* 0x000fe40003800000 */
[----:B------:R0:W-:Y:S01]  /*8160*/  SYNCS.ARRIVE.TRANS64.RED.A1T0 RZ, [R0+URZ], RZ ;  /* 0x000000ff00ff79a7 */ /* 0x0001e2000810043f */
[----:B------:R0:W2:Y:S01]  /*8170*/  SHFL.IDX PT, R83, R3, RZ, 0x181f ;  /* 0x00181fff03537589 */ /* 0x0000a200000e0000 */
[----:B------:R-:W-:Y:S05]  /*8180*/  @P2 BRA `(.L_x_401) ;  /* 0x0000000000442947 */ /* 0x000fea0003800000 */
[----:B------:R-:W-:Y:S02]  /*8190*/  ULDC UR4, c[0x0][0xac8] ;  /* 0x0002b20000047ab9 */ /* 0x000fe40000000800 */
[----:B------:R-:W-:Y:S02]  /*81a0*/  ISETP.GE.AND P5, PT, R2, UR4, PT ;  /* 0x0000000402007c0c */ /* 0x000fe4000bfa6270 */
[----:B------:R-:W-:Y:S02]  /*81b0*/  ISETP.GE.AND P4, PT, R17, UR4, PT ;  /* 0x0000000411007c0c */ /* 0x000fe4000bf86270 */
[----:B------:R-:W-:Y:S02]  /*81c0*/  ISETP.GE.AND P3, PT, R16, UR4, PT ;  /* 0x0000000410007c0c */ /* 0x000fe4000bf66270 */
[----:B------:R-:W-:-:S07]  /*81d0*/  ISETP.GE.AND P2, PT, R18, UR4, PT ;  /* 0x0000000412007c0c */ /* 0x000fce000bf46270 */
[----:B-1----:R-:W-:-:S04]  /*81e0*/  @!P5 LEA R4, P6, R2, R85, 0x1 ;  /* 0x000000550204d211 */ /* 0x002fc800078c08ff */
[----:B--2---:R-:W-:Y:S02]  /*81f0*/  @!P5 LEA.HI.X R5, R2, R83, R208, 0x1, P6 ;  /* 0x000000530205d211 */ /* 0x004fe400030f0cd0 */
[----:B------:R-:W-:-:S03]  /*8200*/  @!P4 LEA R20, P6, R17, R85, 0x1 ;  /* 0x000000551114c211 */ /* 0x000fc600078c08ff */
[----:B-----5:R3:W-:Y:S01]  /*8210*/  @!P5 ST.E.128 desc[UR40][R4.64], R12 ;  /* 0x0000000c0400d985 */ /* 0x0207e2000c101d28 */
[----:B------:R-:W-:Y:S02]  /*8220*/  @!P4 LEA.HI.X R21, R17, R83, R207, 0x1, P6 ;  /* 0x000000531115c211 */ /* 0x000fe400030f0ccf */
[----:B------:R-:W-:-:S03]  /*8230*/  @!P3 LEA R80, P6, R16, R85, 0x1 ;  /* 0x000000551050b211 */ /* 0x000fc600078c08ff */
[----:B------:R3:W-:Y:S01]  /*8240*/  @!P4 ST.E.128 desc[UR40][R20.64], R56 ;  /* 0x000000381400c985 */ /* 0x0007e2000c101d28 */
[----:B------:R-:W-:Y:S02]  /*8250*/  @!P3 LEA.HI.X R81, R16, R83, R206, 0x1, P6 ;  /* 0x000000531051b211 */ /* 0x000fe400030f0cce */
[----:B------:R-:W-:-:S03]  /*8260*/  @!P2 LEA R82, P6, R18, R85, 0x1 ;  /* 0x000000551252a211 */ /* 0x000fc600078c08ff */
[----:B------:R3:W-:Y:S01]  /*8270*/  @!P3 ST.E.128 desc[UR40][R80.64], R68 ;  /* 0x000000445000b985 */ /* 0x0007e2000c101d28 */
[----:B------:R-:W-:-:S05]  /*8280*/  @!P2 LEA.HI.X R83, R18, R83, R205, 0x1, P6 ;  /* 0x000000531253a211 */ /* 0x000fca00030f0ccd */
[----:B------:R3:W-:Y:S04]  /*8290*/  @!P2 ST.E.128 desc[UR40][R82.64], R76 ;  /* 0x0000004c5200a985 */ /* 0x0007e8000c101d28 */
.L_x_401:
[----:B------:R-:W-:Y:S05]  /*82a0*/  BSYNC B1 ;  /* 0x0000000000017941 */ /* 0x000fea0003800000 */
.L_x_400:
[----:B---3--:R3:W4:Y:S01]  /*82b0*/  SHFL.IDX PT, R21, R3, 0x1, 0x181f ;  /* 0x00381f0003157f89 */ /* 0x00872200000e0000 */
[----:B------:R-:W-:Y:S03]  /*82c0*/  BSSY B1, `(.L_x_402) ;  /* 0x0000014000017945 */ /* 0x000fe60003800000 */
[----:B-----5:R3:W0:Y:S01]  /*82d0*/  SHFL.IDX PT, R15, R6, 0x1, 0x181f ;  /* 0x00381f00060f7f89 */ /* 0x02062200000e0000 */
[----:B------:R-:W-:Y:S05]  /*82e0*/  @P1 BRA `(.L_x_403) ;  /* 0x0000000000441947 */ /* 0x000fea0003800000 */
[----:B------:R-:W-:Y:S02]  /*82f0*/  ULDC UR4, c[0x0][0xac8] ;  /* 0x0002b20000047ab9 */ /* 0x000fe40000000800 */
[----:B------:R-:W-:Y:S02]  /*8300*/  ISETP.GE.AND P4, PT, R2, UR4, PT ;  /* 0x0000000402007c0c */ /* 0x000fe4000bf86270 */
[----:B------:R-:W-:Y:S02]  /*8310*/  ISETP.GE.AND P3, PT, R17, UR4, PT ;  /* 0x0000000411007c0c */ /* 0x000fe4000bf66270 */
[----:B------:R-:W-:Y:S02]  /*8320*/  ISETP.GE.AND P2, PT, R16, UR4, PT ;  /* 0x0000000410007c0c */ /* 0x000fe4000bf46270 */
[----:B------:R-:W-:-:S07]  /*8330*/  ISETP.GE.AND P1, PT, R18, UR4, PT ;  /* 0x0000000412007c0c */ /* 0x000fce000bf26270 */
[CC--:B0-----:R-:W-:Y:S02]  /*8340*/  @!P4 LEA R4, P6, R2.reuse, R15.reuse, 0x1 ;  /* 0x0000000f0204c211 */ /* 0x0c1fe400078c08ff */
[C---:B------:R-:W-:Y:S02]  /*8350*/  @!P3 LEA R12, P5, R17.reuse, R15, 0x1 ;  /* 0x0000000f110cb211 */ /* 0x040fe400078a08ff */
[----:B----4-:R-:W-:Y:S02]  /*8360*/  @!P4 LEA.HI.X R5, R2, R21, R208, 0x1, P6 ;  /* 0x000000150205c211 */ /* 0x010fe400030f0cd0 */
[----:B------:R-:W-:Y:S02]  /*8370*/  @!P2 LEA R14, P6, R16, R15, 0x1 ;  /* 0x0000000f100ea211 */ /* 0x000fe400078c08ff */
[----:B------:R-:W-:Y:S01]  /*8380*/  @!P3 LEA.HI.X R13, R17, R21, R207, 0x1, P5 ;  /* 0x00000015110db211 */ /* 0x000fe200028f0ccf */
[----:B------:R0:W-:Y:S01]  /*8390*/  @!P4 ST.E.128 desc[UR40][R4.64], R24 ;  /* 0x000000180400c985 */ /* 0x0001e2000c101d28 */
[----:B------:R-:W-:-:S02]  /*83a0*/  @!P1 LEA R20, P5, R18, R15, 0x1 ;  /* 0x0000000f12149211 */ /* 0x000fc400078a08ff */
[-C--:B------:R-:W-:Y:S01]  /*83b0*/  @!P2 LEA.HI.X R15, R16, R21.reuse, R206, 0x1, P6 ;  /* 0x00000015100fa211 */ /* 0x080fe200030f0cce */
[----:B------:R0:W-:Y:S01]  /*83c0*/  @!P3 ST.E.128 desc[UR40][R12.64], R36 ;  /* 0x000000240c00b985 */ /* 0x0001e2000c101d28 */
[----:B------:R-:W-:-:S03]  /*83d0*/  @!P1 LEA.HI.X R21, R18, R21, R205, 0x1, P5 ;  /* 0x0000001512159211 */ /* 0x000fc600028f0ccd */
[----:B------:R0:W-:Y:S04]  /*83e0*/  @!P2 ST.E.128 desc[UR40][R14.64], R60 ;  /* 0x0000003c0e00a985 */ /* 0x0001e8000c101d28 */
[----:B------:R0:W-:Y:S02]  /*83f0*/  @!P1 ST.E.128 desc[UR40][R20.64], R72 ;  /* 0x0000004814009985 */ /* 0x0001e4000c101d28 */
.L_x_403:
[----:B------:R-:W-:Y:S05]  /*8400*/  BSYNC B1 ;  /* 0x0000000000017941 */ /* 0x000fea0003800000 */
.L_x_402:
[----:B0---4-:R0:W4:Y:S01]  /*8410*/  SHFL.IDX PT, R21, R3, 0x2, 0x181f ;  /* 0x00581f0003157f89 */ /* 0x01112200000e0000 */
        /* <DEDUP_REMOVED lines=11> */
[----:B----4-:R-:W-:Y:S02]  /*84d0*/  @!P3 LEA.HI.X R5, R2, R21, R208, 0x1, P6 ;  /* 0x000000150205b211 */ /* 0x010fe400030f0cd0 */
[----:B------:R-:W-:Y:S02]  /*84e0*/  @!P0 LEA R20, P6, R18, R13, 0x1 ;  /* 0x0000000d12148211 */ /* 0x000fe400078c08ff */
[-C--:B------:R-:W-:Y:S01]  /*84f0*/  @!P2 LEA.HI.X R13, R17, R21.reuse, R207, 0x1, P5 ;  /* 0x00000015110da211 */ /* 0x080fe200028f0ccf */
[----:B------:R0:W-:Y:S01]  /*8500*/  @!P3 ST.E.128 desc[UR40][R4.64], R28 ;  /* 0x0000001c0400b985 */ /* 0x0001e2000c101d28 */
[----:B------:R-:W-:-:S02]  /*8510*/  @!P1 LEA.HI.X R15, R16, R21, R206, 0x1, P4 ;  /* 0x00000015100f9211 */ /* 0x000fc400020f0cce */
[----:B------:R-:W-:Y:S01]  /*8520*/  @!P0 LEA.HI.X R21, R18, R21, R205, 0x1, P6 ;  /* 0x0000001512158211 */ /* 0x000fe200030f0ccd */
[----:B------:R0:W-:Y:S04]  /*8530*/  @!P2 ST.E.128 desc[UR40][R12.64], R40 ;  /* 0x000000280c00a985 */ /* 0x0001e8000c101d28 */
[----:B------:R0:W-:Y:S04]  /*8540*/  @!P1 ST.E.128 desc[UR40][R14.64], R48 ;  /* 0x000000300e009985 */ /* 0x0001e8000c101d28 */
[----:B------:R0:W-:Y:S02]  /*8550*/  @!P0 ST.E.128 desc[UR40][R20.64], R64 ;  /* 0x0000004014008985 */ /* 0x0001e4000c101d28 */
.L_x_405:
[----:B------:R-:W-:Y:S05]  /*8560*/  BSYNC B1 ;  /* 0x0000000000017941 */ /* 0x000fea0003800000 */
.L_x_404:
[----:B------:R-:W-:Y:S01]  /*8570*/  VIADD R0, R87, 0x60 ;  /* 0x0000006057007836 */ /* 0x000fe20000000000 */
[----:B0--3--:R-:W3:Y:S04]  /*8580*/  SHFL.IDX PT, R3, R3, 0x3, 0x181f ;  /* 0x00781f0003037f89 */ /* 0x009ee800000e0000 */
[----:B------:R-:W-:Y:S01]  /*8590*/  ISETP.GE.AND P0, PT, R0, R84, PT ;  /* 0x000000540000720c */ /* 0x000fe20003f06270 */
[----:B----4-:R4:W0:-:S12]  /*85a0*/  SHFL.IDX PT, R21, R6, 0x3, 0x181f ;  /* 0x00781f0006157f89 */ /* 0x01081800000e0000 */
[----:B----4-:R-:W-:Y:S05]  /*85b0*/  @P0 BRA `(.L_x_406) ;  /* 0x0000000c00b40947 */ /* 0x010fea0003800000 */
[----:B------:R-:W-:Y:S02]  /*85c0*/  ULDC UR4, c[0x0][0xac8] ;  /* 0x0002b20000047ab9 */ /* 0x000fe40000000800 */
[----:B------:R-:W-:Y:S02]  /*85d0*/  ISETP.GE.AND P3, PT, R2, UR4, PT ;  /* 0x0000000402007c0c */ /* 0x000fe4000bf66270 */
[----:B------:R-:W-:Y:S02]  /*85e0*/  ISETP.GE.AND P4, PT, R17, UR4, PT ;  /* 0x0000000411007c0c */ /* 0x000fe4000bf86270 */
[----:B------:R-:W-:-:S09]  /*85f0*/  ISETP.GE.AND P5, PT, R16, UR4, PT ;  /* 0x0000000410007c0c */ /* 0x000fd2000bfa6270 */
[-C--:B0-----:R-:W-:Y:S02]  /*8600*/  @!P3 LEA R4, P0, R2, R21.reuse, 0x1 ;  /* 0x000000150204b211 */ /* 0x081fe400078008ff */
[CC--:B------:R-:W-:Y:S02]  /*8610*/  @!P4 LEA R12, P1, R17.reuse, R21.reuse, 0x1 ;  /* 0x00000015110cc211 */ /* 0x0c0fe400078208ff */
[----:B------:R-:W-:Y:S02]  /*8620*/  @!P5 LEA R14, P2, R16, R21, 0x1 ;  /* 0x00000015100ed211 */ /* 0x000fe400078408ff */
[-C--:B---3--:R-:W-:Y:S02]  /*8630*/  @!P3 LEA.HI.X R5, R2, R3.reuse, R208, 0x1, P0 ;  /* 0x000000030205b211 */ /* 0x088fe400000f0cd0 */
[-C--:B------:R-:W-:Y:S02]  /*8640*/  @!P4 LEA.HI.X R13, R17, R3.reuse, R207, 0x1, P1 ;  /* 0x00000003110dc211 */ /* 0x080fe400008f0ccf */
[----:B------:R-:W-:Y:S01]  /*8650*/  @!P5 LEA.HI.X R15, R16, R3, R206, 0x1, P2 ;  /* 0x00000003100fd211 */ /* 0x000fe200010f0cce */
[----:B------:R4:W-:Y:S01]  /*8660*/  @!P3 ST.E.128 desc[UR40][R4.64], R32 ;  /* 0x000000200400b985 */ /* 0x0009e2000c101d28 */
[----:B------:R-:W-:-:S03]  /*8670*/  ISETP.GE.AND P0, PT, R18, UR4, PT ;  /* 0x0000000412007c0c */ /* 0x000fc6000bf06270 */
[----:B------:R4:W-:Y:S04]  /*8680*/  @!P4 ST.E.128 desc[UR40][R12.64], R44 ;  /* 0x0000002c0c00c985 */ /* 0x0009e8000c101d28 */
[----:B------:R4:W-:Y:S06]  /*8690*/  @!P5 ST.E.128 desc[UR40][R14.64], R8 ;  /* 0x000000080e00d985 */ /* 0x0009ec000c101d28 */
[----:B------:R-:W-:Y:S05]  /*86a0*/  @P0 BRA `(.L_x_406) ;  /* 0x0000000c00780947 */ /* 0x000fea0003800000 */
[----:B----4-:R-:W-:-:S04]  /*86b0*/  LEA R4, P0, R18, R21, 0x1 ;  /* 0x0000001512047211 */ /* 0x010fc800078008ff */
[----:B------:R-:W-:-:S05]  /*86c0*/  LEA.HI.X R5, R18, R3, R205, 0x1, P0 ;  /* 0x0000000312057211 */ /* 0x000fca00000f0ccd */
[----:B------:R0:W-:Y:S01]  /*86d0*/  ST.E.128 desc[UR40][R4.64], R52 ;  /* 0x0000003404007985 */ /* 0x0001e2000c101d28 */
[----:B------:R-:W-:Y:S05]  /*86e0*/  BRA `(.L_x_406) ;  /* 0x0000000c00687947 */ /* 0x000fea0003800000 */
.L_x_398:
[----:B------:R-:W-:Y:S01]  /*86f0*/  ULDC.64 UR8, c[0x0][0xc00] ;  /* 0x0003000000087ab9 */ /* 0x000fe20000000a00 */
[----:B------:R-:W-:Y:S01]  /*8700*/  ULDC UR4, c[0x0][0xa88] ;  /* 0x0002a20000047ab9 */ /* 0x000fe20000000800 */
[----:B------:R-:W-:Y:S01]  /*8710*/  UISETP.NE.U32.AND UP0, UPT, UR8, URZ, UPT ;  /* 0x0000003f0800728c */ /* 0x000fe2000bf05070 */
[----:B------:R-:W0:Y:S03]  /*8720*/  LDC R13, c[0x0][0xbe8] ;  /* 0x0002fa00ff0d7b82 */ /* 0x000e260000000800 */
[----:B------:R-:W-:-:S03]  /*8730*/  UISETP.NE.AND.EX UP0, UPT, UR9, URZ, UPT, UP0 ;  /* 0x0000003f0900728c */ /* 0x000fc6000bf05300 */
[----:B------:R-:W-:Y:S02]  /*8740*/  ULDC.64 UR8, c[0x0][0xc00] ;  /* 0x0003000000087ab9 */ /* 0x000fe40000000a00 */
[----:B------:R-:W-:Y:S01]  /*8750*/  UIMAD.WIDE UR8, UR46, 0x4, UR8 ;  /* 0x000000042e0878a5 */ /* 0x000fe2000f8e0208 */
[----:B------:R-:W-:-:S05]  /*8760*/  PLOP3.LUT P2, PT, PT, PT, UP0, 0x80, 0x0 ;  /* 0x000000000000781c */ /* 0x000fca0003f4f008 */
[----:B------:R-:W-:Y:S02]  /*8770*/  IMAD.U32 R4, RZ, RZ, UR8 ;  /* 0x00000008ff047e24 */ /* 0x000fe4000f8e00ff */
[----:B------:R-:W-:Y:S01]  /*8780*/  IMAD.U32 R5, RZ, RZ, UR9 ;  /* 0x00000009ff057e24 */ /* 0x000fe2000f8e00ff */
[----:B------:R-:W-:Y:S02]  /*8790*/  ULDC.64 UR8, c[0x0][0xc08] ;  /* 0x0003020000087ab9 */ /* 0x000fe40000000a00 */
[----:B------:R-:W-:-:S03]  /*87a0*/  UISETP.NE.U32.AND UP1, UPT, UR8, URZ, UPT ;  /* 0x0000003f0800728c */ /* 0x000fc6000bf25070 */
[----:B------:R-:W2:Y:S01]  /*87b0*/  @P2 LDG.E R3, desc[UR40][R4.64] ;  /* 0x0000002804032981 */ /* 0x000ea2000c1e1900 */
[----:B------:R-:W-:Y:S01]  /*87c0*/  UISETP.NE.AND.EX UP1, UPT, UR9, URZ, UPT, UP1 ;  /* 0x0000003f0900728c */ /* 0x000fe2000bf25310 */
[----:B------:R-:W-:-:S05]  /*87d0*/  IMAD.U32 R0, RZ, RZ, UR4 ;  /* 0x00000004ff007e24 */ /* 0x000fca000f8e00ff */
[----:B------:R-:W-:-:S05]  /*87e0*/  PLOP3.LUT P3, PT, PT, PT, UP1, 0x80, 0x0 ;  /* 0x000000000000781c */ /* 0x000fca0003f6f018 */
[----:B------:R-:W-:Y:S02]  /*87f0*/  @UP1 ULDC.64 UR8, c[0x0][0xc08] ;  /* 0x0003020000081ab9 */ /* 0x000fe40000000a00 */
[----:B------:R-:W-:-:S06]  /*8800*/  @UP1 UIMAD.WIDE UR8, UR46, 0x4, UR8 ;  /* 0x000000042e0818a5 */ /* 0x000fcc000f8e0208 */
[----:B------:R-:W-:Y:S02]  /*8810*/  IMAD.U32 R8, RZ, RZ, UR8 ;  /* 0x00000008ff087e24 */ /* 0x000fe4000f8e00ff */
[----:B------:R-:W-:-:S05]  /*8820*/  IMAD.U32 R9, RZ, RZ, UR9 ;  /* 0x00000009ff097e24 */ /* 0x000fca000f8e00ff */
[----:B------:R1:W5:Y:S01]  /*8830*/  @P3 LDG.E R0, desc[UR40][R8.64] ;  /* 0x0000002808003981 */ /* 0x000362000c1e1900 */
[----:B0-----:R-:W-:Y:S01]  /*8840*/  ISETP.NE.AND P0, PT, R13, 0x1, PT ;  /* 0x000000010d00780c */ /* 0x001fe20003f05270 */
[----:B------:R-:W-:Y:S01]  /*8850*/  UMOV UR4, URZ ;  /* 0x0000003f00047c82 */ /* 0x000fe20008000000 */
[----:B------:R-:W-:Y:S01]  /*8860*/  USHF.R.S32.HI UR11, URZ, 0x1f, UR43 ;  /* 0x0000001f3f0b7899 */ /* 0x000fe2000801142b */
[----:B------:R-:W-:-:S10]  /*8870*/  ISETP.GE.AND P1, PT, R209, 0x80, PT ;  /* 0x00000080d100780c */ /* 0x000fd40003f26270 */
[----:B------:R-:W0:Y:S01]  /*8880*/  @P0 LDC R11, c[0x0][0xbec] ;  /* 0x0002fb00ff0b0b82 */ /* 0x000e220000000800 */
[----:B--2---:R-:W-:-:S13]  /*8890*/  @P2 R2UR UR4, R3 ;  /* 0x00000000030422ca */ /* 0x004fda00000e0000 */
[----:B------:R-:W-:Y:S01]  /*88a0*/  USHF.R.S32.HI UR10, URZ, 0x1f, UR4 ;  /* 0x0000001f3f0a7899 */ /* 0x000fe20008011404 */
[----:B01----:R-:W-:Y:S11]  /*88b0*/  @P3 BRA `(.L_x_407) ;  /* 0x0000000000103947 */ /* 0x003ff60003800000 */
[----:B------:R-:W-:Y:S05]  /*88c0*/  @!P2 BRA `(.L_x_407) ;  /* 0x00000000000ca947 */ /* 0x000fea0003800000 */
[----:B------:R-:W2:Y:S04]  /*88d0*/  LDG.E R3, desc[UR40][R4.64] ;  /* 0x0000002804037981 */ /* 0x000ea8000c1e1900 */
[----:B-----5:R-:W2:Y:S02]  /*88e0*/  LDG.E R0, desc[UR40][R4.64+0x4] ;  /* 0x0000042804007981 */ /* 0x020ea4000c1e1900 */
[----:B--2---:R-:W-:-:S07]  /*88f0*/  IMAD.IADD R0, R0, 0x1, -R3 ;  /* 0x0000000100007824 */ /* 0x004fce00078e0a03 */
.L_x_407:
[----:B------:R-:W-:Y:S01]  /*8900*/  USEL UR46, UR46, URZ, !UP0 ;  /* 0x0000003f2e2e7287 */ /* 0x000fe2000c000000 */
[----:B------:R-:W-:Y:S01]  /*8910*/  BSSY B1, `(.L_x_408) ;  /* 0x000002d000017945 */ /* 0x000fe20003800000 */
[----:B------:R-:W-:-:S03]  /*8920*/  USEL UR45, UR45, URZ, !UP0 ;  /* 0x0000003f2d2d7287 */ /* 0x000fc6000c000000 */
[----:B------:R-:W-:Y:S09]  /*8930*/  @P1 BRA `(.L_x_409) ;  /* 0x0000000000a81947 */ /* 0x000ff20003800000 */
[----:B------:R-:W0:Y:S01]  /*8940*/  S2R R4, SR_TID.X ;  /* 0x0000000000047919 */ /* 0x000e220000002100 */
[----:B------:R-:W1:Y:S01]  /*8950*/  LDC R6, c[0x0][0xbe8] ;  /* 0x0002fa00ff067b82 */ /* 0x000e620000000800 */
[----:B------:R-:W-:-:S04]  /*8960*/  IMAD.U32 R3, RZ, RZ, UR44 ;  /* 0x0000002cff037e24 */ /* 0x000fc8000f8e00ff */
[----:B0-----:R-:W-:Y:S02]  /*8970*/  IMAD R3, R3, 0x80, R4 ;  /* 0x0000008003037824 */ /* 0x001fe400078e0204 */
[----:B-1---5:R-:W-:Y:S02]  /*8980*/  IMAD R4, R0, R6, RZ ;  /* 0x0000000600047224 */ /* 0x022fe400078e02ff */
[----:B------:R-:W-:-:S05]  /*8990*/  VIADD R5, R3, 0xffffff80 ;  /* 0xffffff8003057836 */ /* 0x000fca0000000000 */
[----:B------:R-:W-:-:S13]  /*89a0*/  ISETP.GE.AND P1, PT, R5, R4, PT ;  /* 0x000000040500720c */ /* 0x000fda0003f26270 */
[----:B------:R-:W-:Y:S05]  /*89b0*/  @P1 BRA `(.L_x_409) ;  /* 0x0000000000881947 */ /* 0x000fea0003800000 */
[----:B------:R-:W-:Y:S01]  /*89c0*/  ISETP.NE.AND P1, PT, R6, 0x1, PT ;  /* 0x000000010600780c */ /* 0x000fe20003f25270 */
[----:B------:R-:W-:Y:S01]  /*89d0*/  ULDC.64 UR12, c[0x0][0xb90] ;  /* 0x0002e400000c7ab9 */ /* 0x000fe20000000a00 */
[----:B------:R-:W-:Y:S01]  /*89e0*/  UMOV UR8, UR4 ;  /* 0x0000000400087c82 */ /* 0x000fe20008000000 */
[----:B------:R-:W-:Y:S01]  /*89f0*/  UIMAD UR7, UR11, UR12, URZ ;  /* 0x0000000c0b0772a4 */ /* 0x000fe2000f8e023f */
[----:B------:R-:W-:Y:S02]  /*8a00*/  UMOV UR9, UR10 ;  /* 0x0000000a00097c82 */ /* 0x000fe40008000000 */
[----:B------:R-:W-:Y:S02]  /*8a10*/  UIMAD.WIDE.U32 UR8, UR43, UR12, UR8 ;  /* 0x0000000c2b0872a5 */ /* 0x000fe4000f8e0008 */
[----:B------:R-:W-:-:S03]  /*8a20*/  UIMAD UR7, UR43, UR13, UR7 ;  /* 0x0000000d2b0772a4 */ /* 0x000fc6000f8e0207 */
[----:B------:R-:W-:Y:S02]  /*8a30*/  ULDC.64 UR12, c[0x0][0xb98] ;  /* 0x0002e600000c7ab9 */ /* 0x000fe40000000a00 */
[----:B------:R-:W0:Y:S01]  /*8a40*/  @P1 LDC R4, c[0x0][0xbec] ;  /* 0x0002fb00ff041b82 */ /* 0x000e220000000800 */
[----:B------:R-:W-:Y:S02]  /*8a50*/  UIADD3 UR9, UR9, UR7, URZ ;  /* 0x0000000709097290 */ /* 0x000fe4000fffe03f */
[----:B------:R-:W-:Y:S02]  /*8a60*/  UIMAD UR7, UR45, UR12, URZ ;  /* 0x0000000c2d0772a4 */ /* 0x000fe4000f8e023f */
[----:B------:R-:W-:Y:S02]  /*8a70*/  UIMAD.WIDE.U32 UR8, UR46, UR12, UR8 ;  /* 0x0000000c2e0872a5 */ /* 0x000fe4000f8e0008 */
[----:B------:R-:W-:Y:S01]  /*8a80*/  UIMAD UR7, UR46, UR13, UR7 ;  /* 0x0000000d2e0772a4 */ /* 0x000fe2000f8e0207 */
[----:B------:R-:W1:Y:S02]  /*8a90*/  @P1 LDC R8, c[0x0][0xbf0] ;  /* 0x0002fc00ff081b82 */ /* 0x000e640000000800 */
[----:B------:R-:W-:Y:S01]  /*8aa0*/  ULDC.64 UR12, c[0x0][0xb88] ;  /* 0x0002e200000c7ab9 */ /* 0x000fe20000000a00 */
[----:B0-----:R-:W-:-:S04]  /*8ab0*/  @P1 IMAD.HI.U32 R3, R5, R4, RZ ;  /* 0x0000000405031227 */ /* 0x001fc800078e00ff */
[----:B------:R-:W-:Y:S01]  /*8ac0*/  IMAD.MOV.U32 R4, RZ, RZ, R5 ;  /* 0x000000ffff047224 */ /* 0x000fe200078e0005 */
[----:B-1----:R-:W-:Y:S01]  /*8ad0*/  @P1 SHF.R.U32.HI R4, RZ, R8, R3 ;  /* 0x00000008ff041219 */ /* 0x002fe20000011603 */
[----:B------:R-:W-:-:S04]  /*8ae0*/  IMAD.U32 R8, RZ, RZ, UR7 ;  /* 0x00000007ff087e24 */ /* 0x000fc8000f8e00ff */
[----:B------:R-:W-:-:S04]  /*8af0*/  IMAD.MOV R3, RZ, RZ, -R4 ;  /* 0x000000ffff037224 */ /* 0x000fc800078e0a04 */
[----:B------:R-:W-:Y:S01]  /*8b00*/  IMAD R3, R6, R3, R5 ;  /* 0x0000000306037224 */ /* 0x000fe200078e0205 */
[----:B------:R-:W-:Y:S02]  /*8b10*/  SHF.R.S32.HI R5, RZ, 0x1f, R4 ;  /* 0x0000001fff057819 */ /* 0x000fe40000011404 */
[----:B------:R-:W-:Y:S02]  /*8b20*/  IADD3 R4, P1, R4, UR8, RZ ;  /* 0x0000000804047c10 */ /* 0x000fe4000ff3e0ff */
[----:B------:R-:W-:Y:S02]  /*8b30*/  SHF.R.S32.HI R6, RZ, 0x1f, R3 ;  /* 0x0000001fff067819 */ /* 0x000fe40000011403 */
[----:B------:R-:W-:Y:S01]  /*8b40*/  IADD3.X R5, R5, UR9, R8, P1, !PT ;  /* 0x0000000905057c10 */ /* 0x000fe20008ffe408 */
[----:B------:R-:W-:Y:S02]  /*8b50*/  ULDC.64 UR8, c[0x0][0xb50] ;  /* 0x0002d40000087ab9 */ /* 0x000fe40000000a00 */
[----:B------:R-:W-:-:S02]  /*8b60*/  IMAD R6, R6, UR12, RZ ;  /* 0x0000000c06067c24 */ /* 0x000fc4000f8e02ff */
[----:B------:R-:W-:-:S04]  /*8b70*/  IMAD.WIDE.U32 R4, R3, UR12, R4 ;  /* 0x0000000c03047c25 */ /* 0x000fc8000f8e0004 */
[----:B------:R-:W-:Y:S01]  /*8b80*/  IMAD R9, R3, UR13, R6 ;  /* 0x0000000d03097c24 */ /* 0x000fe2000f8e0206 */
[----:B------:R-:W-:-:S03]  /*8b90*/  LEA R8, P1, R4, UR8, 0x2 ;  /* 0x0000000804087c11 */ /* 0x000fc6000f8210ff */
[----:B------:R-:W-:-:S05]  /*8ba0*/  IMAD.IADD R3, R5, 0x1, R9 ;  /* 0x0000000105037824 */ /* 0x000fca00078e0209 */
[----:B------:R-:W-:Y:S01]  /*8bb0*/  LEA.HI.X R9, R4, UR9, R3, 0x2, P1 ;  /* 0x0000000904097c11 */ /* 0x000fe200088f1403 */
[----:B------:R-:W-:-:S05]  /*8bc0*/  IMAD.MOV.U32 R3, RZ, RZ, -0x800000 ;  /* 0xff800000ff037424 */ /* 0x000fca00078e00ff */
[----:B------:R0:W-:Y:S02]  /*8bd0*/  STG.E desc[UR40][R8.64], R3 ;  /* 0x0000000308007986 */ /* 0x0001e4000c101928 */
.L_x_409:
[----:B------:R-:W-:Y:S05]  /*8be0*/  BSYNC B1 ;  /* 0x0000000000017941 */ /* 0x000fea0003800000 */
.L_x_408:
[----:B------:R-:W1:Y:S01]  /*8bf0*/  @P0 LDC R5, c[0x0][0xbf0] ;  /* 0x0002fc00ff050b82 */ /* 0x000e620000000800 */
[----:B------:R-:W-:Y:S01]  /*8c00*/  ULDC.64 UR12, c[0x0][0xaa0] ;  /* 0x0002a800000c7ab9 */ /* 0x000fe20000000a00 */
[----:B0-----:R-:W-:Y:S01]  /*8c10*/  IMAD R3, R19, 0x20, R22 ;  /* 0x0000002013037824 */ /* 0x001fe200078e0216 */
[----:B------:R-:W-:Y:S01]  /*8c20*/  UIMAD UR7, UR10, UR12, URZ ;  /* 0x0000000c0a0772a4 */ /* 0x000fe2000f8e023f */
[----:B------:R-:W-:Y:S01]  /*8c30*/  IMAD.U32 R8, RZ, RZ, UR44 ;  /* 0x0000002cff087e24 */ /* 0x000fe2000f8e00ff */
[----:B------:R-:W-:Y:S01]  /*8c40*/  UIMAD.WIDE.U32 UR8, UR4, UR12, URZ ;  /* 0x0000000c040872a5 */ /* 0x000fe2000f8e003f */
[----:B------:R-:W-:Y:S01]  /*8c50*/  IMAD.U32 R15, RZ, RZ, UR44 ;  /* 0x0000002cff0f7e24 */ /* 0x000fe2000f8e00ff */
[----:B------:R-:W-:Y:S01]  /*8c60*/  UIMAD UR7, UR4, UR13, UR7 ;  /* 0x0000000d040772a4 */ /* 0x000fe2000f8e0207 */
[----:B------:R-:W-:Y:S01]  /*8c70*/  IMAD R8, R8, 0x80, R3 ;  /* 0x0000008008087824 */ /* 0x000fe200078e0203 */
[----:B------:R-:W-:Y:S01]  /*8c80*/  BSSY B1, `(.L_x_410) ;  /* 0x000003e000017945 */ /* 0x000fe20003800000 */
[----:B------:R-:W-:Y:S01]  /*8c90*/  ULDC.64 UR12, c[0x0][0xae8] ;  /* 0x0002ba00000c7ab9 */ /* 0x000fe20000000a00 */
[----:B------:R-:W-:Y:S01]  /*8ca0*/  UIADD3 UR9, UR9, UR7, URZ ;  /* 0x0000000709097290 */ /* 0x000fe2000fffe03f */
[----:B------:R-:W-:Y:S01]  /*8cb0*/  @P0 IMAD.HI.U32 R4, R8, R11, RZ ;  /* 0x0000000b08040227 */ /* 0x000fe200078e00ff */
[----:B------:R-:W-:-:S02]  /*8cc0*/  UIMAD UR4, UR11, UR12, URZ ;  /* 0x0000000c0b0472a4 */ /* 0x000fc4000f8e023f */
[----:B------:R-:W-:Y:S01]  /*8cd0*/  UIMAD.WIDE.U32 UR8, UR43, UR12, UR8 ;  /* 0x0000000c2b0872a5 */ /* 0x000fe2000f8e0008 */
[----:B------:R-:W-:Y:S01]  /*8ce0*/  IMAD.MOV.U32 R3, RZ, RZ, R8 ;  /* 0x000000ffff037224 */ /* 0x000fe200078e0008 */
[----:B------:R-:W-:Y:S01]  /*8cf0*/  UIMAD UR4, UR43, UR13, UR4 ;  /* 0x0000000d2b0472a4 */ /* 0x000fe2000f8e0204 */
[----:B------:R-:W-:-:S03]  /*8d00*/  ULDC.64 UR10, c[0x0][0xaf0] ;  /* 0x0002bc00000a7ab9 */ /* 0x000fc60000000a00 */
[----:B------:R-:W-:Y:S02]  /*8d10*/  UIADD3 UR9, UR9, UR4, URZ ;  /* 0x0000000409097290 */ /* 0x000fe4000fffe03f */
[----:B------:R-:W-:Y:S01]  /*8d20*/  UIMAD UR4, UR45, UR10, URZ ;  /* 0x0000000a2d0472a4 */ /* 0x000fe2000f8e023f */
[----:B-1----:R-:W-:Y:S01]  /*8d30*/  @P0 SHF.R.U32.HI R3, RZ, R5, R4 ;  /* 0x00000005ff030219 */ /* 0x002fe20000011604 */
[----:B------:R-:W-:Y:S02]  /*8d40*/  UIMAD.WIDE.U32 UR8, UR46, UR10, UR8 ;  /* 0x0000000a2e0872a5 */ /* 0x000fe4000f8e0008 */
[----:B------:R-:W-:Y:S01]  /*8d50*/  UIMAD UR4, UR46, UR11, UR4 ;  /* 0x0000000b2e0472a4 */ /* 0x000fe2000f8e0204 */
[--C-:B------:R-:W-:Y:S01]  /*8d60*/  SHF.R.S32.HI R4, RZ, 0x1f, R3.reuse ;  /* 0x0000001fff047819 */ /* 0x100fe20000011403 */
[----:B------:R-:W-:Y:S01]  /*8d70*/  IMAD.MOV R9, RZ, RZ, -R3 ;  /* 0x000000ffff097224 */ /* 0x000fe200078e0a03 */
[----:B------:R-:W-:Y:S01]  /*8d80*/  ULDC.64 UR10, c[0x0][0xae0] ;  /* 0x0002b800000a7ab9 */ /* 0x000fe20000000a00 */
[----:B------:R-:W-:-:S02]  /*8d90*/  UIADD3 UR4, UR9, UR4, URZ ;  /* 0x0000000409047290 */ /* 0x000fc4000fffe03f */
[----:B------:R-:W-:Y:S02]  /*8da0*/  IMAD.U32 R5, RZ, RZ, UR9 ;  /* 0x00000009ff057e24 */ /* 0x000fe4000f8e00ff */
[----:B------:R-:W-:Y:S02]  /*8db0*/  IMAD R6, R4, UR10, RZ ;  /* 0x0000000a04067c24 */ /* 0x000fe4000f8e02ff */
[----:B------:R-:W-:Y:S01]  /*8dc0*/  IMAD.U32 R4, RZ, RZ, UR8 ;  /* 0x00000008ff047e24 */ /* 0x000fe2000f8e00ff */
[----:B------:R-:W-:Y:S01]  /*8dd0*/  ULDC.64 UR8, c[0x0][0xad8] ;  /* 0x0002b60000087ab9 */ /* 0x000fe20000000a00 */
[----:B------:R-:W-:Y:S02]  /*8de0*/  IMAD.U32 R5, RZ, RZ, UR4 ;  /* 0x00000004ff057e24 */ /* 0x000fe4000f8e00ff */
[----:B------:R-:W-:Y:S02]  /*8df0*/  IMAD R9, R13, R9, R8 ;  /* 0x000000090d097224 */ /* 0x000fe400078e0208 */
[----:B------:R-:W-:-:S02]  /*8e00*/  IMAD R11, R3, UR11, R6 ;  /* 0x0000000b030b7c24 */ /* 0x000fc4000f8e0206 */
[----:B------:R-:W-:Y:S01]  /*8e10*/  IMAD.WIDE.U32 R4, R3, UR10, R4 ;  /* 0x0000000a03047c25 */ /* 0x000fe2000f8e0004 */
[----:B------:R-:W-:-:S03]  /*8e20*/  SHF.R.S32.HI R3, RZ, 0x1f, R9 ;  /* 0x0000001fff037819 */ /* 0x000fc60000011409 */
[----:B------:R-:W-:Y:S02]  /*8e30*/  IMAD.IADD R5, R5, 0x1, R11 ;  /* 0x0000000105057824 */ /* 0x000fe400078e020b */
[----:B------:R-:W-:Y:S02]  /*8e40*/  IMAD R6, R3, UR8, RZ ;  /* 0x0000000803067c24 */ /* 0x000fe4000f8e02ff */
[----:B------:R-:W-:Y:S02]  /*8e50*/  IMAD R8, R15, 0x80, R22 ;  /* 0x000000800f087824 */ /* 0x000fe400078e0216 */
[----:B-----5:R-:W-:Y:S02]  /*8e60*/  IMAD R13, R0, R13, RZ ;  /* 0x0000000d000d7224 */ /* 0x020fe400078e02ff */
[C---:B------:R-:W-:Y:S02]  /*8e70*/  IMAD R3, R9.reuse, UR9, R6 ;  /* 0x0000000909037c24 */ /* 0x040fe4000f8e0206 */
[----:B------:R-:W-:Y:S01]  /*8e80*/  IMAD.WIDE.U32 R4, R9, UR8, R4 ;  /* 0x0000000809047c25 */ /* 0x000fe2000f8e0004 */
[----:B------:R-:W-:Y:S01]  /*8e90*/  ISETP.GE.AND P2, PT, R8, R13, PT ;  /* 0x0000000d0800720c */ /* 0x000fe20003f46270 */
[----:B------:R-:W-:-:S02]  /*8ea0*/  ULDC.64 UR8, c[0x0][0xa80] ;  /* 0x0002a00000087ab9 */ /* 0x000fc40000000a00 */
[----:B------:R-:W-:Y:S01]  /*8eb0*/  IMAD.IADD R3, R5, 0x1, R3 ;  /* 0x0000000105037824 */ /* 0x000fe200078e0203 */
[----:B------:R-:W-:Y:S01]  /*8ec0*/  LEA R6, P3, R4, UR8, 0x1 ;  /* 0x0000000804067c11 */ /* 0x000fe2000f8608ff */
[----:B------:R-:W-:-:S03]  /*8ed0*/  VIADD R0, R8, 0x20 ;  /* 0x0000002008007836 */ /* 0x000fc60000000000 */
[----:B------:R-:W-:Y:S01]  /*8ee0*/  LEA.HI.X R3, R4, UR9, R3, 0x1, P3 ;  /* 0x0000000904037c11 */ /* 0x000fe200098f0c03 */
[----:B------:R0:W1:Y:S01]  /*8ef0*/  SHFL.IDX PT, R9, R6, RZ, 0x181f ;  /* 0x00181fff06097589 */ /* 0x00006200000e0000 */
[-C--:B------:R-:W-:Y:S01]  /*8f00*/  ISETP.GE.AND P1, PT, R0, R13.reuse, PT ;  /* 0x0000000d0000720c */ /* 0x080fe20003f26270 */
[----:B------:R-:W-:Y:S02]  /*8f10*/  VIADD R0, R8, 0x40 ;  /* 0x0000004008007836 */ /* 0x000fe40000000000 */
[----:B------:R0:W2:Y:S03]  /*8f20*/  SHFL.IDX PT, R5, R3, RZ, 0x181f ;  /* 0x00181fff03057589 */ /* 0x0000a600000e0000 */
        /* <DEDUP_REMOVED lines=10> */
[----:B------:R3:W-:Y:S01]  /*8fd0*/  @!P5 ST.E.128 desc[UR40][R10.64], RZ ;  /* 0x000000ff0a00d985 */ /* 0x0007e2000c101d28 */
[----:B------:R-:W-:Y:S02]  /*8fe0*/  @!P4 LEA.HI.X R15, R17, R5, R207, 0x1, P6 ;  /* 0x00000005110fc211 */ /* 0x000fe400030f0ccf */
[----:B------:R-:W-:-:S03]  /*8ff0*/  @!P3 LEA R20, P6, R16, R9, 0x1 ;  /* 0x000000091014b211 */ /* 0x000fc600078c08ff */
[----:B------:R3:W-:Y:S01]  /*9000*/  @!P4 ST.E.128 desc[UR40][R14.64], RZ ;  /* 0x000000ff0e00c985 */ /* 0x0007e2000c101d28 */
[----:B------:R-:W-:Y:S02]  /*9010*/  @!P3 LEA.HI.X R21, R16, R5, R206, 0x1, P6 ;  /* 0x000000051015b211 */ /* 0x000fe400030f0cce */
[----:B------:R-:W-:-:S03]  /*9020*/  @!P2 LEA R4, P6, R18, R9, 0x1 ;  /* 0x000000091204a211 */ /* 0x000fc600078c08ff */
[----:B------:R3:W-:Y:S01]  /*9030*/  @!P3 ST.E.128 desc[UR40][R20.64], RZ ;  /* 0x000000ff1400b985 */ /* 0x0007e2000c101d28 */
[----:B------:R-:W-:-:S05]  /*9040*/  @!P2 LEA.HI.X R5, R18, R5, R205, 0x1, P6 ;  /* 0x000000051205a211 */ /* 0x000fca00030f0ccd */
[----:B------:R3:W-:Y:S04]  /*9050*/  @!P2 ST.E.128 desc[UR40][R4.64], RZ ;  /* 0x000000ff0400a985 */ /* 0x0007e8000c101d28 */
.L_x_411:
[----:B------:R-:W-:Y:S05]  /*9060*/  BSYNC B1 ;  /* 0x0000000000017941 */ /* 0x000fea0003800000 */
.L_x_410:
[----:B--23--:R2:W3:Y:S01]  /*9070*/  SHFL.IDX PT, R5, R3, 0x1, 0x181f ;  /* 0x00381f0003057f89 */ /* 0x00c4e200000e0000 */
[----:B------:R-:W-:Y:S03]  /*9080*/  BSSY B1, `(.L_x_412) ;  /* 0x0000014000017945 */ /* 0x000fe60003800000 */
[----:B-1----:R2:W1:Y:S01]  /*9090*/  SHFL.IDX PT, R9, R6, 0x1, 0x181f ;  /* 0x00381f0006097f89 */ /* 0x00246200000e0000 */
[----:B------:R-:W-:Y:S05]  /*90a0*/  @P1 BRA `(.L_x_413) ;  /* 0x0000000000441947 */ /* 0x000fea0003800000 */
[----:B------:R-:W-:Y:S02]  /*90b0*/  ULDC UR4, c[0x0][0xac8] ;  /* 0x0002b20000047ab9 */ /* 0x000fe40000000800 */
[----:B------:R-:W-:Y:S02]  /*90c0*/  ISETP.GE.AND P4, PT, R2, UR4, PT ;  /* 0x0000000402007c0c */ /* 0x000fe4000bf86270 */
[----:B------:R-:W-:Y:S02]  /*90d0*/  ISETP.GE.AND P3, PT, R17, UR4, PT ;  /* 0x0000000411007c0c */ /* 0x000fe4000bf66270 */
[----:B------:R-:W-:Y:S02]  /*90e0*/  ISETP.GE.AND P2, PT, R16, UR4, PT ;  /* 0x0000000410007c0c */ /* 0x000fe4000bf46270 */
[----:B------:R-:W-:-:S07]  /*90f0*/  ISETP.GE.AND P1, PT, R18, UR4, PT ;  /* 0x0000000412007c0c */ /* 0x000fce000bf26270 */
[CC--:B-1----:R-:W-:Y:S02]  /*9100*/  @!P4 LEA R10, P6, R2.reuse, R9.reuse, 0x1 ;  /* 0x00000009020ac211 */ /* 0x0c2fe400078c08ff */
[C---:B------:R-:W-:Y:S02]  /*9110*/  @!P3 LEA R14, P5, R17.reuse, R9, 0x1 ;  /* 0x00000009110eb211 */ /* 0x040fe400078a08ff */
[----:B---3--:R-:W-:Y:S02]  /*9120*/  @!P4 LEA.HI.X R11, R2, R5, R208, 0x1, P6 ;  /* 0x00000005020bc211 */ /* 0x008fe400030f0cd0 */
[----:B------:R-:W-:Y:S02]  /*9130*/  @!P2 LEA R20, P6, R16, R9, 0x1 ;  /* 0x000000091014a211 */ /* 0x000fe400078c08ff */
[----:B------:R-:W-:Y:S01]  /*9140*/  @!P3 LEA.HI.X R15, R17, R5, R207, 0x1, P5 ;  /* 0x00000005110fb211 */ /* 0x000fe200028f0ccf */
[----:B------:R4:W-:Y:S01]  /*9150*/  @!P4 ST.E.128 desc[UR40][R10.64], RZ ;  /* 0x000000ff0a00c985 */ /* 0x0009e2000c101d28 */
[----:B------:R-:W-:-:S02]  /*9160*/  @!P1 LEA R4, P5, R18, R9, 0x1 ;  /* 0x0000000912049211 */ /* 0x000fc400078a08ff */
[-C--:B------:R-:W-:Y:S01]  /*9170*/  @!P2 LEA.HI.X R21, R16, R5.reuse, R206, 0x1, P6 ;  /* 0x000000051015a211 */ /* 0x080fe200030f0cce */
[----:B------:R4:W-:Y:S01]  /*9180*/  @!P3 ST.E.128 desc[UR40][R14.64], RZ ;  /* 0x000000ff0e00b985 */ /* 0x0009e2000c101d28 */
[----:B------:R-:W-:-:S03]  /*9190*/  @!P1 LEA.HI.X R5, R18, R5, R205, 0x1, P5 ;  /* 0x0000000512059211 */ /* 0x000fc600028f0ccd */
[----:B------:R4:W-:Y:S04]  /*91a0*/  @!P2 ST.E.128 desc[UR40][R20.64], RZ ;  /* 0x000000ff1400a985 */ /* 0x0009e8000c101d28 */
[----:B------:R4:W-:Y:S02]  /*91b0*/  @!P1 ST.E.128 desc[UR40][R4.64], RZ ;  /* 0x000000ff04009985 */ /* 0x0009e4000c101d28 */
.L_x_413:
[----:B------:R-:W-:Y:S05]  /*91c0*/  BSYNC B1 ;  /* 0x0000000000017941 */ /* 0x000fea0003800000 */
.L_x_412:
[----:B---34-:R3:W4:Y:S01]  /*91d0*/  SHFL.IDX PT, R5, R3, 0x2, 0x181f ;  /* 0x00581f0003057f89 */ /* 0x01872200000e0000 */
        /* <DEDUP_REMOVED lines=8> */
[-C--:B-1----:R-:W-:Y:S02]  /*9260*/  @!P3 LEA R10, P6, R2, R9.reuse, 0x1 ;  /* 0x00000009020ab211 */ /* 0x082fe400078c08ff */
[CC--:B------:R-:W-:Y:S02]  /*9270*/  @!P2 LEA R14, P5, R17.reuse, R9.reuse, 0x1 ;  /* 0x00000009110ea211 */ /* 0x0c0fe400078a08ff */
[----:B------:R-:W-:Y:S02]  /*9280*/  @!P1 LEA R20, P4, R16, R9, 0x1 ;  /* 0x0000000910149211 */ /* 0x000fe400078808ff */
[----:B----4-:R-:W-:Y:S02]  /*9290*/  @!P3 LEA.HI.X R11, R2, R5, R208, 0x1, P6 ;  /* 0x00000005020bb211 */ /* 0x010fe400030f0cd0 */
[----:B------:R-:W-:Y:S02]  /*92a0*/  @!P0 LEA R4, P6, R18, R9, 0x1 ;  /* 0x0000000912048211 */ /* 0x000fe400078c08ff */
[-C--:B------:R-:W-:Y:S01]  /*92b0*/  @!P2 LEA.HI.X R15, R17, R5.reuse, R207, 0x1, P5 ;  /* 0x00000005110fa211 */ /* 0x080fe200028f0ccf */
[----:B------:R1:W-:Y:S01]  /*92c0*/  @!P3 ST.E.128 desc[UR40][R10.64], RZ ;  /* 0x000000ff0a00b985 */ /* 0x0003e2000c101d28 */
[----:B------:R-:W-:-:S02]  /*92d0*/  @!P1 LEA.HI.X R21, R16, R5, R206, 0x1, P4 ;  /* 0x0000000510159211 */ /* 0x000fc400020f0cce */
[----:B------:R-:W-:Y:S01]  /*92e0*/  @!P0 LEA.HI.X R5, R18, R5, R205, 0x1, P6 ;  /* 0x0000000512058211 */ /* 0x000fe200030f0ccd */
[----:B------:R1:W-:Y:S04]  /*92f0*/  @!P2 ST.E.128 desc[UR40][R14.64], RZ ;  /* 0x000000ff0e00a985 */ /* 0x0003e8000c101d28 */
[----:B------:R1:W-:Y:S04]  /*9300*/  @!P1 ST.E.128 desc[UR40][R20.64], RZ ;  /* 0x000000ff14009985 */ /* 0x0003e8000c101d28 */
[----:B------:R1:W-:Y:S02]  /*9310*/  @!P0 ST.E.128 desc[UR40][R4.64], RZ ;  /* 0x000000ff04008985 */ /* 0x0003e4000c101d28 */
.L_x_415:
[----:B------:R-:W-:Y:S05]  /*9320*/  BSYNC B1 ;  /* 0x0000000000017941 */ /* 0x000fea0003800000 */
.L_x_414:
[----:B------:R-:W-:Y:S01]  /*9330*/  VIADD R0, R8, 0x60 ;  /* 0x0000006008007836 */ /* 0x000fe20000000000 */
[----:B0-23--:R-:W0:Y:S04]  /*9340*/  SHFL.IDX PT, R3, R3, 0x3, 0x181f ;  /* 0x00781f0003037f89 */ /* 0x00de2800000e0000 */
[----:B------:R-:W-:Y:S01]  /*9350*/  ISETP.GE.AND P0, PT, R0, R13, PT ;  /* 0x0000000d0000720c */ /* 0x000fe20003f06270 */
[----:B-1--4-:R1:W2:-:S12]  /*9360*/  SHFL.IDX PT, R5, R6, 0x3, 0x181f ;  /* 0x00781f0006057f89 */ /* 0x01229800000e0000 */
[----:B-1----:R-:W-:Y:S05]  /*9370*/  @P0 BRA `(.L_x_406) ;  /* 0x0000000000440947 */ /* 0x002fea0003800000 */
[----:B------:R-:W-:Y:S02]  /*9380*/  ULDC UR4, c[0x0][0xac8] ;  /* 0x0002b20000047ab9 */ /* 0x000fe40000000800 */
[----:B------:R-:W-:Y:S02]  /*9390*/  ISETP.GE.AND P3, PT, R2, UR4, PT ;  /* 0x0000000402007c0c */ /* 0x000fe4000bf66270 */
[----:B------:R-:W-:Y:S02]  /*93a0*/  ISETP.GE.AND P2, PT, R17, UR4, PT ;  /* 0x0000000411007c0c */ /* 0x000fe4000bf46270 */
[----:B------:R-:W-:Y:S02]  /*93b0*/  ISETP.GE.AND P1, PT, R16, UR4, PT ;  /* 0x0000000410007c0c */ /* 0x000fe4000bf26270 */
[----:B------:R-:W-:-:S07]  /*93c0*/  ISETP.GE.AND P0, PT, R18, UR4, PT ;  /* 0x0000000412007c0c */ /* 0x000fce000bf06270 */
[-C--:B--2---:R-:W-:Y:S02]  /*93d0*/  @!P3 LEA R8, P6, R2, R5.reuse, 0x1 ;  /* 0x000000050208b211 */ /* 0x084fe400078c08ff */
[CC--:B------:R-:W-:Y:S02]  /*93e0*/  @!P2 LEA R10, P5, R17.reuse, R5.reuse, 0x1 ;  /* 0x00000005110aa211 */ /* 0x0c0fe400078a08ff */
[----:B------:R-:W-:Y:S02]  /*93f0*/  @!P1 LEA R12, P4, R16, R5, 0x1 ;  /* 0x00000005100c9211 */ /* 0x000fe400078808ff */
[----:B0-----:R-:W-:Y:S02]  /*9400*/  @!P3 LEA.HI.X R9, R2, R3, R208, 0x1, P6 ;  /* 0x000000030209b211 */ /* 0x001fe400030f0cd0 */
        /* <DEDUP_REMOVED lines=8> */
.L_x_406:
[----:B------:R-:W-:Y:S05]  /*9490*/  BSYNC B0 ;  /* 0x0000000000007941 */ /* 0x000fea0003800000 */
.L_x_397:
[----:B------:R-:W-:Y:S02]  /*94a0*/  ULDC UR4, c[0x0][0xc3c] ;  /* 0x00030f0000047ab9 */ /* 0x000fe40000000800 */
[----:B------:R-:W-:-:S13]  /*94b0*/  ISETP.GE.AND P0, PT, R7, UR4, PT ;  /* 0x0000000407007c0c */ /* 0x000fda000bf06270 */
[----:B------:R-:W-:Y:S05]  /*94c0*/  @!P0 BRA `(.L_x_416) ;  /* 0xffffff7800648947 */ /* 0x000fea000383ffff */
[----:B------:R-:W-:Y:S05]  /*94d0*/  EXIT ;  /* 0x000000000000794d */ /* 0x000fea0003800000 */
.L_x_373:
[----:B------:R-:W-:-:S08]  /*94e0*/  NOP ;  /* 0x0000000000007918 */ /* 0x000fd00000000000 */
[----:B------:R-:W0:-:S00]  /*94f0*/  USETMAXREG.DEALLOC.CTAPOOL 0x18 ;  /* 0x00000018000079c8 */ /* 0x000e0000080e0500 */
[----:B0-----:R-:W-:-:S06]  /*9500*/  LOP3.LUT R0, R0, 0x3, RZ, 0xc0, !PT ;  /* 0x0000000300007812 */ /* 0x001fcc00078ec0ff */
[----:B------:R-:W0:Y:S02]  /*9510*/  SHFL.IDX PT, R0, R0, RZ, 0x1f ;  /* 0x00001fff00007589 */ /* 0x000e2400000e0000 */
[----:B0-----:R-:W-:Y:S01]  /*9520*/  ISETP.NE.AND P0, PT, R0, RZ, PT ;  /* 0x000000ff0000720c */ /* 0x001fe20003f05270 */
[----:B------:R-:W-:-:S03]  /*9530*/  IMAD.MOV.U32 R0, RZ, RZ, RZ ;  /* 0x000000ffff007224 */ /* 0x000fc600078e00ff */
[----:B------:R-:W-:-:S05]  /*9540*/  P2R R2, PR, RZ, 0x1 ;  /* 0x00000001ff027803 */ /* 0x000fca0000000000 */
[----:B------:R0:W-:Y:S04]  /*9550*/  STL [R1+0x58], R2 ;  /* 0x0000580201007387 */ /* 0x0001e80000100800 */
[----:B------:R-:W-:Y:S05]  /*9560*/  @!P0 BRA `(.L_x_417) ;  /* 0x00000000001c8947 */ /* 0x000fea0003800000 */
[----:B------:R-:W1:Y:S08]  /*9570*/  S2UR UR5, SR_CgaCtaId ;  /* 0x00000000000579c3 */ /* 0x000e700000008800 */
[----:B------:R-:W-:Y:S06]  /*9580*/  BAR.SYNC.DEFER_BLOCKING 0x5, 0x180 ;  /* 0x0146000000007b1d */ /* 0x000fec0000010000 */
[----:B------:R-:W-:-:S02]  /*9590*/  UMOV UR4, 0x400 ;  /* 0x0000040000047882 */ /* 0x000fc40000000000 */
[----:B-1----:R-:W-:-:S09]  /*95a0*/  ULEA UR4, UR5, UR4, 0x18 ;  /* 0x0000000405047291 */ /* 0x002fd2000f8ec03f */
[----:B------:R-:W1:Y:S01]  /*95b0*/  LDS.128 R16, [UR4+0x228d0] ;  /* 0x0228d004ff107984 */ /* 0x000e620008000c00 */
[----:B------:R-:W-:Y:S06]  /*95c0*/  BAR.ARV 0x4, 0x180 ;  /* 0x0106000000007b1d */ /* 0x000fec0000002000 */
[----:B------:R-:W-:Y:S05]  /*95d0*/  BRA `(.L_x_418) ;  /* 0x0000000400fc7947 */ /* 0x000fea0003800000 */
.L_x_417:
[----:B0-----:R-:W0:Y:S01]  /*95e0*/  S2R R2, SR_TID.X ;  /* 0x0000000000027919 */ /* 0x001e220000002100 */
[----:B------:R-:W-:Y:S01]  /*95f0*/  ULDC UR4, c[0x0][0xc3c] ;  /* 0x00030f0000047ab9 */ /* 0x000fe20000000800 */
[----:B------:R-:W1:Y:S01]  /*9600*/  S2UR UR6, SR_CTAID.X ;  /* 0x00000000000679c3 */ /* 0x000e620000002500 */
[----:B------:R-:W-:Y:S01]  /*9610*/  ULDC UR5, c[0x0][0xc38] ;  /* 0x00030e0000057ab9 */ /* 0x000fe20000000800 */
[----:B0-----:R-:W-:-:S04]  /*9620*/  LOP3.LUT R5, R2, 0x1f, RZ, 0xc0, !PT ;  /* 0x0000001f02057812 */ /* 0x001fc800078ec0ff */
[----:B------:R-:W-:-:S04]  /*9630*/  ISETP.NE.AND P0, PT, R5, 0x1f, PT ;  /* 0x0000001f0500780c */ /* 0x000fc80003f05270 */
[----:B------:R-:W-:-:S13]  /*9640*/  ISETP.GE.OR P1, PT, R5, UR4, !P0 ;  /* 0x0000000405007c0c */ /* 0x000fda000c726670 */
[----:B------:R-:W0:Y:S02]  /*9650*/  @!P1 LDC.64 R2, c[0x0][0xc80] ;  /* 0x00032000ff029b82 */ /* 0x000e240000000a00 */
[----:B0-----:R-:W-:-:S05]  /*9660*/  @!P1 IMAD.WIDE.U32 R2, R5, 0x4, R2 ;  /* 0x0000000405029825 */ /* 0x001fca00078e0002 */
[----:B------:R-:W2:Y:S01]  /*9670*/  @!P1 LDG.E R0, desc[UR40][R2.64] ;  /* 0x0000002802009981 */ /* 0x000ea2000c1e1900 */
[C---:B------:R-:W-:Y:S01]  /*9680*/  ISETP.NE.AND P1, PT, R5.reuse, RZ, PT ;  /* 0x000000ff0500720c */ /* 0x040fe20003f25270 */
[----:B------:R-:W-:Y:S01]  /*9690*/  UMOV UR4, URZ ;  /* 0x0000003f00047c82 */ /* 0x000fe20008000000 */
[C---:B------:R-:W-:Y:S01]  /*96a0*/  ISETP.GE.U32.AND P2, PT, R5.reuse, 0x2, PT ;  /* 0x000000020500780c */ /* 0x040fe20003f46070 */
[----:B------:R-:W-:Y:S01]  /*96b0*/  IMAD.MOV.U32 R16, RZ, RZ, RZ ;  /* 0x000000ffff107224 */ /* 0x000fe200078e00ff */
[C---:B------:R-:W-:Y:S02]  /*96c0*/  ISETP.GE.U32.AND P3, PT, R5.reuse, 0x4, PT ;  /* 0x000000040500780c */ /* 0x040fe40003f66070 */
[C---:B------:R-:W-:Y:S02]  /*96d0*/  ISETP.GE.U32.AND P4, PT, R5.reuse, 0x8, PT ;  /* 0x000000080500780c */ /* 0x040fe40003f86070 */
[----:B------:R-:W-:Y:S01]  /*96e0*/  ISETP.GE.U32.AND P5, PT, R5, 0x10, PT ;  /* 0x000000100500780c */ /* 0x000fe20003fa6070 */
[----:B--2---:R-:W0:Y:S02]  /*96f0*/  SHFL.UP PT, R4, R0, 0x1, RZ ;  /* 0x0420000000047989 */ /* 0x004e2400000e00ff */
[----:B0-----:R-:W-:-:S05]  /*9700*/  SEL R7, R4, RZ, P1 ;  /* 0x000000ff04077207 */ /* 0x001fca0000800000 */
[----:B------:R-:W-:-:S05]  /*9710*/  IMAD.IADD R7, R0, 0x1, R7 ;  /* 0x0000000100077824 */ /* 0x000fca00078e0207 */
[----:B------:R-:W0:Y:S02]  /*9720*/  SHFL.UP PT, R4, R7, 0x2, RZ ;  /* 0x0440000007047989 */ /* 0x000e2400000e00ff */
        /* <DEDUP_REMOVED lines=11> */
[----:B------:R-:W0:Y:S02]  /*97e0*/  SHFL.IDX PT, R4, R2, 0x1f, 0x1f ;  /* 0x03e01f0002047f89 */ /* 0x000e2400000e0000 */
[----:B0-----:R-:W-:-:S04]  /*97f0*/  IMAD R4, R4, UR5, RZ ;  /* 0x0000000504047c24 */ /* 0x001fc8000f8e02ff */
[----:B------:R-:W-:Y:S01]  /*9800*/  IMAD.MOV.U32 R7, RZ, RZ, R4 ;  /* 0x000000ffff077224 */ /* 0x000fe200078e0004 */
[----:B-1----:R-:W-:-:S13]  /*9810*/  ISETP.GT.AND P6, PT, R4, UR6, PT ;  /* 0x0000000604007c0c */ /* 0x002fda000bfc4270 */
[----:B------:R-:W-:Y:S05]  /*9820*/  @P6 BRA `(.L_x_419) ;  /* 0x0000000000a06947 */ /* 0x000fea0003800000 */
[----:B------:R-:W0:Y:S01]  /*9830*/  LDC R6, c[0x0][0xc3c] ;  /* 0x00030f00ff067b82 */ /* 0x000e220000000800 */
[----:B------:R-:W-:Y:S01]  /*9840*/  IMAD.MOV.U32 R4, RZ, RZ, R7 ;  /* 0x000000ffff047224 */ /* 0x000fe200078e0007 */
[----:B------:R-:W-:Y:S01]  /*9850*/  UMOV UR4, URZ ;  /* 0x0000003f00047c82 */ /* 0x000fe20008000000 */
[----:B------:R-:W-:Y:S01]  /*9860*/  ULDC UR7, c[0x0][0xc3c] ;  /* 0x00030f0000077ab9 */ /* 0x000fe20000000800 */
[----:B------:R-:W-:-:S05]  /*9870*/  ULDC UR5, c[0x0][0xc38] ;  /* 0x00030e0000057ab9 */ /* 0x000fca0000000800 */
.L_x_423:
[----:B------:R-:W-:Y:S01]  /*9880*/  UIADD3 UR4, UR4, 0x1f, URZ ;  /* 0x0000001f04047890 */ /* 0x000fe2000fffe03f */
[----:B------:R-:W-:-:S05]  /*9890*/  IMAD.U32 R19, RZ, RZ, UR7 ;  /* 0x00000007ff137e24 */ /* 0x000fca000f8e00ff */
[----:B0-----:R-:W-:-:S13]  /*98a0*/  ISETP.LE.AND P6, PT, R6, UR4, PT ;  /* 0x0000000406007c0c */ /* 0x001fda000bfc3270 */
[----:B------:R-:W-:Y:S05]  /*98b0*/  @P6 BRA `(.L_x_420) ;  /* 0x0000000400206947 */ /* 0x000fea0003800000 */
[----:B------:R-:W-:Y:S01]  /*98c0*/  VIADD R7, R5, UR4 ;  /* 0x0000000405077c36 */ /* 0x000fe20008000000 */
[----:B------:R-:W-:Y:S01]  /*98d0*/  BSSY B0, `(.L_x_421) ;  /* 0x0000007000007945 */ /* 0x000fe20003800000 */
[----:B------:R-:W-:-:S03]  /*98e0*/  IMAD.MOV.U32 R0, RZ, RZ, RZ ;  /* 0x000000ffff007224 */ /* 0x000fc600078e00ff */
[----:B------:R-:W-:-:S13]  /*98f0*/  ISETP.GE.OR P6, PT, R7, R6, !P0 ;  /* 0x000000060700720c */ /* 0x000fda00047c6670 */
[----:B------:R-:W-:Y:S05]  /*9900*/  @P6 BRA `(.L_x_422) ;  /* 0x00000000000c6947 */ /* 0x000fea0003800000 */
[----:B------:R-:W0:Y:S02]  /*9910*/  LDC.64 R2, c[0x0][0xc80] ;  /* 0x00032000ff027b82 */ /* 0x000e240000000a00 */
[----:B0-----:R-:W-:-:S05]  /*9920*/  IMAD.WIDE R2, R7, 0x4, R2 ;  /* 0x0000000407027825 */ /* 0x001fca00078e0202 */
[----:B------:R0:W5:Y:S02]  /*9930*/  LDG.E R0, desc[UR40][R2.64] ;  /* 0x0000002802007981 */ /* 0x000164000c1e1900 */
.L_x_422:
[----:B------:R-:W-:Y:S05]  /*9940*/  BSYNC B0 ;  /* 0x0000000000007941 */ /* 0x000fea0003800000 */
.L_x_421:
[----:B0----5:R-:W0:Y:S02]  /*9950*/  SHFL.UP PT, R2, R0, 0x1, RZ ;  /* 0x0420000000027989 */ /* 0x021e2400000e00ff */
        /* <DEDUP_REMOVED lines=16> */
[----:B------:R-:W-:-:S05]  /*9a60*/  IMAD.IADD R4, R3, 0x1, R4 ;  /* 0x0000000103047824 */ /* 0x000fca00078e0204 */
[----:B------:R-:W-:-:S13]  /*9a70*/  ISETP.GT.AND P6, PT, R4, UR6, PT ;  /* 0x0000000604007c0c */ /* 0x000fda000bfc4270 */
[----:B------:R-:W-:Y:S05]  /*9a80*/  @!P6 BRA `(.L_x_423) ;  /* 0xfffffffc007ce947 */ /* 0x000fea000383ffff */
[----:B------:R-:W-:Y:S02]  /*9a90*/  IMAD.MOV.U32 R2, RZ, RZ, R9 ;  /* 0x000000ffff027224 */ /* 0x000fe400078e0009 */
[----:B------:R-:W-:-:S07]  /*9aa0*/  IMAD.MOV.U32 R7, RZ, RZ, R3 ;  /* 0x000000ffff077224 */ /* 0x000fce00078e0003 */
.L_x_419:
[----:B------:R-:W-:-:S04]  /*9ab0*/  IMAD.IADD R7, R4, 0x1, -R7 ;  /* 0x0000000104077824 */ /* 0x000fc800078e0a07 */
[----:B------:R-:W-:-:S05]  /*9ac0*/  IMAD R3, R2, UR5, R7 ;  /* 0x0000000502037c24 */ /* 0x000fca000f8e0207 */
[----:B------:R-:W-:-:S13]  /*9ad0*/  ISETP.GT.AND P0, PT, R3, UR6, PT ;  /* 0x0000000603007c0c */ /* 0x000fda000bf04270 */
[----:B------:R-:W-:-:S04]  /*9ae0*/  VOTE.ANY R6, PT, !P0 ;  /* 0x0000000000067806 */ /* 0x000fc800040e0100 */
[----:B------:R-:W0:Y:S01]  /*9af0*/  POPC R19, R6 ;  /* 0x0000000600137309 */ /* 0x000e220000000000 */
[----:B------:R-:W-:Y:S01]  /*9b00*/  ISETP.NE.AND P0, PT, R6, RZ, PT ;  /* 0x000000ff0600720c */ /* 0x000fe20003f05270 */
[----:B0-----:R-:W0:Y:S02]  /*9b10*/  SHFL.IDX PT, R0, R0, R19, 0x1f ;  /* 0x00001f1300007589 */ /* 0x001e2400000e0000 */
[----:B0-----:R-:W-:-:S04]  /*9b20*/  IABS R4, R0 ;  /* 0x0000000000047213 */ /* 0x001fc80000000000 */
[----:B------:R-:W0:Y:S08]  /*9b30*/  I2F.RP R8, R4 ;  /* 0x0000000400087306 */ /* 0x000e300000209400 */
[----:B0-----:R-:W0:Y:S02]  /*9b40*/  MUFU.RCP R8, R8 ;  /* 0x0000000800087308 */ /* 0x001e240000001000 */
[----:B0-----:R-:W-:-:S06]  /*9b50*/  VIADD R3, R8, 0xffffffe ;  /* 0x0ffffffe08037836 */ /* 0x001fcc0000000000 */
[----:B------:R-:W0:Y:S02]  /*9b60*/  F2I.FTZ.U32.TRUNC.NTZ R3, R3 ;  /* 0x0000000300037305 */ /* 0x000e24000021f000 */
[----:B0-----:R-:W-:Y:S01]  /*9b70*/  IMAD.MOV R11, RZ, RZ, -R3 ;  /* 0x000000ffff0b7224 */ /* 0x001fe200078e0a03 */
[----:B------:R-:W-:Y:S06]  /*9b80*/  @!P0 BRA `(.L_x_424) ;  /* 0x0000000000088947 */ /* 0x000fec0003800000 */
[----:B------:R-:W-:-:S05]  /*9b90*/  VIADD R9, R19, 0xffffffff ;  /* 0xffffffff13097836 */ /* 0x000fca0000000000 */
[----:B------:R0:W1:Y:S02]  /*9ba0*/  SHFL.IDX PT, R16, R2, R9, 0x1f ;  /* 0x00001f0902107589 */ /* 0x00006400000e0000 */
.L_x_424:
[----:B-1----:R-:W-:Y:S01]  /*9bb0*/  IMAD R16, R16, UR5, R7 ;  /* 0x0000000510107c24 */ /* 0x002fe2000f8e0207 */
[----:B------:R-:W-:Y:S01]  /*9bc0*/  IABS R6, R0 ;  /* 0x0000000000067213 */ /* 0x000fe20000000000 */
[----:B------:R-:W-:Y:S02]  /*9bd0*/  IMAD R7, R11, R4, RZ ;  /* 0x000000040b077224 */ /* 0x000fe400078e02ff */
[----:B0-----:R-:W-:Y:S02]  /*9be0*/  IMAD.MOV.U32 R2, RZ, RZ, RZ ;  /* 0x000000ffff027224 */ /* 0x001fe400078e00ff */
[----:B------:R-:W-:Y:S02]  /*9bf0*/  IMAD.MOV R6, RZ, RZ, -R6 ;  /* 0x000000ffff067224 */ /* 0x000fe400078e0a06 */
[----:B------:R-:W-:Y:S01]  /*9c00*/  IMAD.HI.U32 R2, R3, R7, R2 ;  /* 0x0000000703027227 */ /* 0x000fe200078e0002 */
[----:B------:R-:W-:-:S03]  /*9c10*/  IADD3 R7, -R16, UR6, RZ ;  /* 0x0000000610077c10 */ /* 0x000fc6000fffe1ff */
[----:B------:R-:W-:Y:S01]  /*9c20*/  VIADD R19, R19, UR4 ;  /* 0x0000000413137c36 */ /* 0x000fe20008000000 */
[----:B------:R-:W-:-:S05]  /*9c30*/  IABS R3, R7 ;  /* 0x0000000700037213 */ /* 0x000fca0000000000 */
[----:B------:R-:W-:-:S04]  /*9c40*/  IMAD.HI.U32 R2, R2, R3, RZ ;  /* 0x0000000302027227 */ /* 0x000fc800078e00ff */
[----:B------:R-:W-:-:S05]  /*9c50*/  IMAD R3, R2, R6, R3 ;  /* 0x0000000602037224 */ /* 0x000fca00078e0203 */
[----:B------:R-:W-:-:S13]  /*9c60*/  ISETP.GT.U32.AND P1, PT, R4, R3, PT ;  /* 0x000000030400720c */ /* 0x000fda0003f24070 */
[----:B------:R-:W-:Y:S02]  /*9c70*/  @!P1 IMAD.IADD R3, R3, 0x1, -R4 ;  /* 0x0000000103039824 */ /* 0x000fe400078e0a04 */
[----:B------:R-:W-:Y:S01]  /*9c80*/  @!P1 VIADD R2, R2, 0x1 ;  /* 0x0000000102029836 */ /* 0x000fe20000000000 */
[----:B------:R-:W-:Y:S02]  /*9c90*/  ISETP.NE.AND P1, PT, R0, RZ, PT ;  /* 0x000000ff0000720c */ /* 0x000fe40003f25270 */
[----:B------:R-:W-:Y:S02]  /*9ca0*/  ISETP.GE.U32.AND P0, PT, R3, R4, PT ;  /* 0x000000040300720c */ /* 0x000fe40003f06070 */
[----:B------:R-:W-:-:S04]  /*9cb0*/  LOP3.LUT R3, R7, R0, RZ, 0x3c, !PT ;  /* 0x0000000007037212 */ /* 0x000fc800078e3cff */
[----:B------:R-:W-:-:S07]  /*9cc0*/  ISETP.GE.AND P2, PT, R3, RZ, PT ;  /* 0x000000ff0300720c */ /* 0x000fce0003f46270 */
[----:B------:R-:W-:-:S06]  /*9cd0*/  @P0 VIADD R2, R2, 0x1 ;  /* 0x0000000102020836 */ /* 0x000fcc0000000000 */
[----:B------:R-:W-:Y:S01]  /*9ce0*/  @!P2 IMAD.MOV R2, RZ, RZ, -R2 ;  /* 0x000000ffff02a224 */ /* 0x000fe200078e0a02 */
[----:B------:R-:W-:-:S05]  /*9cf0*/  @!P1 LOP3.LUT R2, RZ, R0, RZ, 0x33, !PT ;  /* 0x00000000ff029212 */ /* 0x000fca00078e33ff */
[--C-:B------:R-:W-:Y:S02]  /*9d00*/  IMAD.MOV R17, RZ, RZ, -R2.reuse ;  /* 0x000000ffff117224 */ /* 0x100fe400078e0a02 */
[----:B------:R-:W-:Y:S02]  /*9d10*/  IMAD.MOV.U32 R18, RZ, RZ, R2 ;  /* 0x000000ffff127224 */ /* 0x000fe400078e0002 */
[----:B------:R-:W-:Y:S01]  /*9d20*/  IMAD R17, R0, R17, R7 ;  /* 0x0000001100117224 */ /* 0x000fe200078e0207 */
[----:B------:R-:W-:Y:S06]  /*9d30*/  BRA `(.L_x_425) ;  /* 0x00000000000c7947 */ /* 0x000fec0003800000 */
.L_x_420:
[----:B------:R-:W-:Y:S02]  /*9d40*/  IMAD.MOV.U32 R17, RZ, RZ, RZ ;  /* 0x000000ffff117224 */ /* 0x000fe400078e00ff */
[----:B------:R-:W-:Y:S02]  /*9d50*/  IMAD.U32 R16, RZ, RZ, UR6 ;  /* 0x00000006ff107e24 */ /* 0x000fe4000f8e00ff */
[----:B------:R-:W-:-:S07]  /*9d60*/  IMAD.MOV.U32 R18, RZ, RZ, RZ ;  /* 0x000000ffff127224 */ /* 0x000fce00078e00ff */
.L_x_425:
[----:B------:R-:W-:-:S13]  /*9d70*/  ISETP.NE.AND P0, PT, R5, RZ, PT ;  /* 0x000000ff0500720c */ /* 0x000fda0003f05270 */
[----:B------:R-:W0:Y:S01]  /*9d80*/  @!P0 S2R R3, SR_CgaCtaId ;  /* 0x0000000000038919 */ /* 0x000e220000008800 */
[----:B------:R-:W-:-:S04]  /*9d90*/  @!P0 MOV R0, 0x400 ;  /* 0x0000040000008802 */ /* 0x000fc80000000f00 */
[----:B0-----:R-:W-:-:S05]  /*9da0*/  @!P0 LEA R0, R3, R0, 0x18 ;  /* 0x0000000003008211 */ /* 0x001fca00078ec0ff */
[----:B------:R2:W-:Y:S01]  /*9db0*/  @!P0 STS.128 [R0+0x228d0], R16 ;  /* 0x0228d01000008388 */ /* 0x0005e20000000c00 */
[----:B------:R-:W-:Y:S06]  /*9dc0*/  BAR.ARV 0x5, 0x180 ;  /* 0x0146000000007b1d */ /* 0x000fec0000002000 */
.L_x_418:
[----:B--2---:R-:W-:Y:S01]  /*9dd0*/  IMAD.MOV.U32 R0, RZ, RZ, 0x1 ;  /* 0x00000001ff007424 */ /* 0x004fe200078e00ff */
[----:B------:R2:W-:Y:S01]  /*9de0*/  STL [R1+0x40], RZ ;  /* 0x000040ff01007387 */ /* 0x0005e20000100800 */
[----:B------:R-:W-:Y:S02]  /*9df0*/  ULDC UR4, c[0x0][0xc3c] ;  /* 0x00030f0000047ab9 */ /* 0x000fe40000000800 */
[----:B-1----:R-:W-:Y:S01]  /*9e00*/  ISETP.GE.AND P0, PT, R19, UR4, PT ;  /* 0x0000000413007c0c */ /* 0x002fe2000bf06270 */
[----:B------:R2:W-:Y:S04]  /*9e10*/  STL [R1+0x10], R0 ;  /* 0x0000100001007387 */ /* 0x0005e80000100800 */
[----:B------:R2:W-:Y:S08]  /*9e20*/  STL [R1+0x8], RZ ;  /* 0x000008ff01007387 */ /* 0x0005f00000100800 */
[----:B--2---:R-:W-:Y:S05]  /*9e30*/  @P0 BRA `(.L_x_426) ;  /* 0x0000005000700947 */ /* 0x004fea0003800000 */
[----:B------:R-:W1:Y:S01]  /*9e40*/  S2R R5, SR_TID.X ;  /* 0x0000000000057919 */ /* 0x000e620000002100 */
[----:B------:R-:W2:Y:S01]  /*9e50*/  S2UR UR5, SR_CgaCtaId ;  /* 0x00000000000579c3 */ /* 0x000ea20000008800 */
[----:B------:R-:W-:Y:S01]  /*9e60*/  UMOV UR4, 0x400 ;  /* 0x0000040000047882 */ /* 0x000fe20000000000 */
[----:B------:R-:W-:Y:S01]  /*9e70*/  BSSY B8, `(.L_x_426) ;  /* 0x0000518000087945 */ /* 0x000fe20003800000 */
[----:B------:R-:W-:Y:S01]  /*9e80*/  ULDC UR37, c[0x0][0xc] ;  /* 0x0000030000257ab9 */ /* 0x000fe20000000800 */
[----:B------:R-:W-:Y:S01]  /*9e90*/  ULDC.64 UR38, c[0x0][0x198] ;  /* 0x0000660000267ab9 */ /* 0x000fe20000000a00 */
[----:B--2---:R-:W-:Y:S01]  /*9ea0*/  ULEA UR4, UR5, UR4, 0x18 ;  /* 0x0000000405047291 */ /* 0x004fe2000f8ec03f */
[C---:B-1----:R-:W-:Y:S01]  /*9eb0*/  IMAD.SHL.U32 R0, R5.reuse, 0x8, RZ ;  /* 0x0000000805007824 */ /* 0x042fe200078e00ff */
[----:B------:R-:W-:-:S04]  /*9ec0*/  LOP3.LUT R4, R5, 0x7f, RZ, 0xc0, !PT ;  /* 0x0000007f05047812 */ /* 0x000fc800078ec0ff */
[----:B0-----:R-:W-:-:S04]  /*9ed0*/  LOP3.LUT R2, R0, 0x1f8, RZ, 0xc0, !PT ;  /* 0x000001f800027812 */ /* 0x001fc800078ec0ff */
[----:B------:R-:W-:Y:S01]  /*9ee0*/  LOP3.LUT R3, R2, 0x38, R5, 0x78, !PT ;  /* 0x0000003802037812 */ /* 0x000fe200078e7805 */
[----:B------:R-:W-:-:S05]  /*9ef0*/  IMAD.SHL.U32 R2, R4, 0x8, RZ ;  /* 0x0000000804027824 */ /* 0x000fca00078e00ff */
[----:B------:R-:W-:Y:S01]  /*9f00*/  LOP3.LUT R2, R3, 0x200, R2, 0xf8, !PT ;  /* 0x0000020003027812 */ /* 0x000fe200078ef802 */
[----:B------:R-:W-:Y:S01]  /*9f10*/  IMAD.SHL.U32 R3, R5, 0x10, RZ ;  /* 0x0000001005037824 */ /* 0x000fe200078e00ff */
[----:B------:R-:W-:Y:S01]  /*9f20*/  SHF.R.U32.HI R5, RZ, 0x3, R4 ;  /* 0x00000003ff057819 */ /* 0x000fe20000011604 */
[----:B------:R-:W-:-:S03]  /*9f30*/  IMAD.U32 R4, RZ, RZ, UR4 ;  /* 0x00000004ff047e24 */ /* 0x000fc6000f8e00ff */
[----:B------:R-:W-:Y:S01]  /*9f40*/  LOP3.LUT R0, R5, 0x70, R3, 0xf8, !PT ;  /* 0x0000007005007812 */ /* 0x000fe200078ef803 */
[----:B------:R-:W-:Y:S01]  /*9f50*/  IMAD R2, R2, 0x2, R4 ;  /* 0x0000000202027824 */ /* 0x000fe200078e0204 */
[----:B------:R0:W-:Y:S01]  /*9f60*/  STL [R1+0x4], R4 ;  /* 0x0000040401007387 */ /* 0x0001e20000100800 */
[----:B------:R-:W-:-:S03]  /*9f70*/  IMAD.MOV.U32 R0, RZ, RZ, 0x1 ;  /* 0x00000001ff007424 */ /* 0x000fc600078e00ff */
[----:B------:R0:W-:Y:S04]  /*9f80*/  STL [R1+0x24], R2 ;  /* 0x0000240201007387 */ /* 0x0001e80000100800 */
[----:B------:R0:W-:Y:S04]  /*9f90*/  STL [R1+0x8], RZ ;  /* 0x000008ff01007387 */ /* 0x0001e80000100800 */
[----:B------:R0:W-:Y:S04]  /*9fa0*/  STL [R1+0x10], R0 ;  /* 0x0000100001007387 */ /* 0x0001e80000100800 */
[----:B------:R0:W-:Y:S02]  /*9fb0*/  STL [R1+0x40], RZ ;  /* 0x000040ff01007387 */ /* 0x0001e40000100800 */
.L_x_528:
[----:B012---:R-:W0:Y:S02]  /*9fc0*/  LDC.64 R2, c[0x0][0xc88] ;  /* 0x00032200ff027b82 */ /* 0x007e240000000a00 */
[----:B0-----:R-:W-:-:S05]  /*9fd0*/  IMAD.WIDE R2, R19, 0x4, R2 ;  /* 0x0000000413027825 */ /* 0x001fca00078e0202 */
[----:B------:R-:W2:Y:S01]  /*9fe0*/  LDG.E R11, desc[UR40][R2.64] ;  /* 0x00000028020b7981 */ /* 0x000ea2000c1e1900 */
[----:B------:R-:W-:Y:S05]  /*9ff0*/  YIELD ;  /* 0x0000000000007946 */ /* 0x000fea0003800000 */
[----:B------:R-:W-:Y:S01]  /*a000*/  ULDC.64 UR4, c[0x0][0xa28] ;  /* 0x00028a0000047ab9 */ /* 0x000fe20000000a00 */
[----:B---3--:R-:W-:Y:S01]  /*a010*/  IMAD.MOV.U32 R0, RZ, RZ, RZ ;  /* 0x000000ffff007224 */ /* 0x008fe200078e00ff */
[----:B------:R-:W-:Y:S01]  /*a020*/  ISETP.NE.U32.AND P0, PT, RZ, UR4, PT ;  /* 0x00000004ff007c0c */ /* 0x000fe2000bf05070 */
[----:B------:R-:W-:Y:S01]  /*a030*/  IMAD.MOV.U32 R6, RZ, RZ, RZ ;  /* 0x000000ffff067224 */ /* 0x000fe200078e00ff */
[----:B------:R-:W-:Y:S01]  /*a040*/  ULDC.64 UR6, c[0x0][0xa18] ;  /* 0x0002860000067ab9 */ /* 0x000fe20000000a00 */
[----:B------:R-:W-:Y:S01]  /*a050*/  ULDC.64 UR8, c[0x0][0xa08] ;  /* 0x0002820000087ab9 */ /* 0x000fe20000000a00 */
[----:B------:R-:W-:-:S02]  /*a060*/  ISETP.NE.AND.EX P0, PT, RZ, UR5, PT, P0 ;  /* 0x00000005ff007c0c */ /* 0x000fc4000bf05300 */
[----:B--2---:R-:W-:Y:S01]  /*a070*/  SHF.R.S32.HI R4, RZ, 0x1f, R11 ;  /* 0x0000001fff047819 */ /* 0x004fe2000001140b */
[----:B------:R-:W-:-:S10]  /*a080*/  IMAD.SHL.U32 R10, R11, 0x4, RZ ;  /* 0x000000040b0a7824 */ /* 0x000fd400078e00ff */
[C---:B------:R-:W-:Y:S01]  /*a090*/  @P0 LEA R2, P1, R11.reuse, UR4, 0x2 ;  /* 0x000000040b020c11 */ /* 0x040fe2000f8210ff */
[----:B------:R-:W-:Y:S03]  /*a0a0*/  STL [R1+0x20], R11 ;  /* 0x0000200b01007387 */ /* 0x000fe60000100800 */
[C-C-:B------:R-:W-:Y:S01]  /*a0b0*/  @P0 LEA.HI.X R3, R11.reuse, UR5, R4.reuse, 0x2, P1 ;  /* 0x000000050b030c11 */ /* 0x140fe200088f1404 */
[----:B------:R-:W-:Y:S01]  /*a0c0*/  ULDC.64 UR4, c[0x0][0xa00] ;  /* 0x0002800000047ab9 */ /* 0x000fe20000000a00 */
[----:B------:R-:W-:Y:S01]  /*a0d0*/  SHF.L.U64.HI R9, R11, 0x2, R4 ;  /* 0x000000020b097819 */ /* 0x000fe20000010204 */
[----:B------:R0:W-:Y:S01]  /*a0e0*/  STL [R1+0x34], R4 ;  /* 0x0000340401007387 */ /* 0x0001e20000100800 */
[----:B------:R-:W-:-:S03]  /*a0f0*/  ISETP.NE.U32.AND P1, PT, RZ, UR4, PT ;  /* 0x00000004ff007c0c */ /* 0x000fc6000bf25070 */
[----:B-----5:R1:W5:Y:S01]  /*a100*/  @P0 LDG.E R0, desc[UR40][R2.64] ;  /* 0x0000002802000981 */ /* 0x020362000c1e1900 */
[----:B------:R-:W-:Y:S01]  /*a110*/  ISETP.NE.AND.EX P1, PT, RZ, UR5, PT, P1 ;  /* 0x00000005ff007c0c */ /* 0x000fe2000bf25310 */
[----:B------:R-:W-:Y:S01]  /*a120*/  IMAD.MOV.U32 R8, RZ, RZ, RZ ;  /* 0x000000ffff087224 */ /* 0x000fe200078e00ff */
[----:B------:R-:W-:Y:S01]  /*a130*/  ISETP.NE.U32.AND P2, PT, RZ, UR6, PT ;  /* 0x00000006ff007c0c */ /* 0x000fe2000bf45070 */
[----:B------:R-:W-:Y:S01]  /*a140*/  STL [R1], R10 ;  /* 0x0000000a01007387 */ /* 0x000fe20000100800 */
[----:B------:R-:W-:Y:S02]  /*a150*/  ISETP.NE.U32.AND P0, PT, RZ, UR8, PT ;  /* 0x00000008ff007c0c */ /* 0x000fe4000bf05070 */
[----:B------:R-:W-:Y:S01]  /*a160*/  ISETP.NE.AND.EX P2, PT, RZ, UR7, PT, P2 ;  /* 0x00000007ff007c0c */ /* 0x000fe2000bf45320 */
[----:B------:R-:W-:Y:S01]  /*a170*/  STL [R1+0x14], R9 ;  /* 0x0000140901007387 */ /* 0x000fe20000100800 */
[----:B------:R-:W-:Y:S02]  /*a180*/  ISETP.NE.AND.EX P0, PT, RZ, UR9, PT, P0 ;  /* 0x00000009ff007c0c */ /* 0x000fe4000bf05300 */
[----:B-1----:R-:W-:-:S02]  /*a190*/  IADD3 R2, P3, R10, UR4, RZ ;  /* 0x000000040a027c10 */ /* 0x002fc4000ff7e0ff */
[----:B0-----:R-:W-:Y:S02]  /*a1a0*/  IADD3 R4, P4, R10, UR8, RZ ;  /* 0x000000080a047c10 */ /* 0x001fe4000ff9e0ff */
[C---:B------:R-:W-:Y:S01]  /*a1b0*/  IADD3.X R3, R9.reuse, UR5, RZ, P3, !PT ;  /* 0x0000000509037c10 */ /* 0x040fe20009ffe4ff */
[----:B------:R-:W-:Y:S01]  /*a1c0*/  ULDC UR4, c[0x0][0x288] ;  /* 0x0000a20000047ab9 */ /* 0x000fe20000000800 */
[----:B------:R-:W-:-:S03]  /*a1d0*/  IADD3.X R5, R9, UR9, RZ, P4, !PT ;  /* 0x0000000909057c10 */ /* 0x000fc6000a7fe4ff */
[----:B------:R-:W2:Y:S01]  /*a1e0*/  @P1 LDG.E R6, desc[UR40][R2.64] ;  /* 0x0000002802061981 */ /* 0x000ea2000c1e1900 */
[----:B------:R-:W-:Y:S01]  /*a1f0*/  IMAD.U32 R12, RZ, RZ, UR4 ;  /* 0x00000004ff0c7e24 */ /* 0x000fe2000f8e00ff */
[----:B------:R-:W-:Y:S02]  /*a200*/  ULDC.64 UR4, c[0x0][0x418] ;  /* 0x0001060000047ab9 */ /* 0x000fe40000000a00 */
[----:B------:R-:W5:Y:S04]  /*a210*/  @P0 LDG.E R8, desc[UR40][R4.64] ;  /* 0x0000002804080981 */ /* 0x000f68000c1e1900 */
[----:B--2---:R0:W-:Y:S02]  /*a220*/  STL [R1+0x30], R6 ;  /* 0x0000300601007387 */ /* 0x0041e40000100800 */
[----:B0-----:R-:W-:-:S04]  /*a230*/  @P2 IADD3 R6, P3, R10, UR6, RZ ;  /* 0x000000060a062c10 */ /* 0x001fc8000ff7e0ff */
[----:B------:R-:W-:-:S05]  /*a240*/  @P2 IADD3.X R7, R9, UR7, RZ, P3, !PT ;  /* 0x0000000709072c10 */ /* 0x000fca0009ffe4ff */
[----:B------:R0:W2:Y:S01]  /*a250*/  @P2 LDG.E R12, desc[UR40][R6.64] ;  /* 0x00000028060c2981 */ /* 0x0000a2000c1e1900 */
[----:B------:R-:W-:-:S03]  /*a260*/  UISETP.NE.U32.AND UP0, UPT, UR4, URZ, UPT ;  /* 0x0000003f0400728c */ /* 0x000fc6000bf05070 */
[----:B------:R-:W-:Y:S01]  /*a270*/  ULDC UR4, c[0x0][0x424] ;  /* 0x0001090000047ab9 */ /* 0x000fe20000000800 */
[----:B------:R-:W-:-:S03]  /*a280*/  UISETP.NE.AND.EX UP0, UPT, UR5, URZ, UPT, UP0 ;  /* 0x0000003f0500728c */ /* 0x000fc6000bf05300 */
[----:B------:R-:W-:Y:S01]  /*a290*/  ULDC UR5, c[0x0][0x2f0] ;  /* 0x0000bc0000057ab9 */ /* 0x000fe20000000800 */
[----:B------:R-:W-:-:S04]  /*a2a0*/  USEL UR4, UR4, 0x1, UP0 ;  /* 0x0000000104047887 */ /* 0x000fc80008000000 */
[----:B------:R-:W-:-:S06]  /*a2b0*/  UIMAD UR4, UR4, UR5, URZ ;  /* 0x00000005040472a4 */ /* 0x000fcc000f8e023f */
[----:B0-----:R-:W-:Y:S01]  /*a2c0*/  IMAD.U32 R6, RZ, RZ, UR4 ;  /* 0x00000004ff067e24 */ /* 0x001fe2000f8e00ff */
[----:B--2---:R0:W-:Y:S01]  /*a2d0*/  STL [R1+0x3c], R12 ;  /* 0x00003c0c01007387 */ /* 0x0041e20000100800 */
[----:B------:R-:W-:Y:S05]  /*a2e0*/  @P2 BRA `(.L_x_427) ;  /* 0x0000000000142947 */ /* 0x000fea0003800000 */
[----:B------:R-:W-:Y:S05]  /*a2f0*/  @!P1 BRA `(.L_x_427) ;  /* 0x0000000000109947 */ /* 0x000fea0003800000 */
[----:B------:R-:W2:Y:S04]  /*a300*/  LDG.E R7, desc[UR40][R2.64] ;  /* 0x0000002802077981 */ /* 0x000ea8000c1e1900 */
[----:B------:R-:W2:Y:S02]  /*a310*/  LDG.E R2, desc[UR40][R2.64+0x4] ;  /* 0x0000042802027981 */ /* 0x000ea4000c1e1900 */
[----:B--2---:R-:W-:-:S05]  /*a320*/  IMAD.IADD R2, R2, 0x1, -R7 ;  /* 0x0000000102027824 */ /* 0x004fca00078e0a07 */
[----:B------:R1:W-:Y:S02]  /*a330*/  STL [R1+0x3c], R2 ;  /* 0x00003c0201007387 */ /* 0x0003e40000100800 */
.L_x_427:
[----:B-1----:R-:W-:Y:S01]  /*a340*/  IMAD.MOV.U32 R2, RZ, RZ, R11 ;  /* 0x000000ffff027224 */ /* 0x002fe200078e000b */
[----:B------:R-:W-:Y:S01]  /*a350*/  ULDC.64 UR4, c[0x0][0xa20] ;  /* 0x0002880000047ab9 */ /* 0x000fe20000000a00 */
[----:B-----5:R-:W-:Y:S01]  /*a360*/  IMAD.IADD R3, R8, 0x1, R0 ;  /* 0x0000000108037824 */ /* 0x020fe200078e0200 */
[----:B------:R-:W-:Y:S02]  /*a370*/  ISETP.NE.U32.AND P1, PT, RZ, UR4, PT ;  /* 0x00000004ff007c0c */ /* 0x000fe4000bf25070 */
[----:B------:R1:W-:Y:S02]  /*a380*/  STL [R1+0xc], R2 ;  /* 0x00000c0201007387 */ /* 0x0003e40000100800 */
[----:B------:R-:W-:Y:S02]  /*a390*/  ISETP.NE.AND.EX P1, PT, RZ, UR5, PT, P1 ;  /* 0x00000005ff007c0c */ /* 0x000fe4000bf25310 */
[----:B------:R1:W-:Y:S11]  /*a3a0*/  STL [R1+0x1c], R3 ;  /* 0x00001c0301007387 */ /* 0x0003f60000100800 */
[----:B-1----:R-:W-:Y:S05]  /*a3b0*/  @!P1 BRA `(.L_x_428) ;  /* 0x0000000000109947 */ /* 0x002fea0003800000 */
[----:B------:R-:W-:-:S04]  /*a3c0*/  IADD3 R6, P0, R10, UR4, RZ ;  /* 0x000000040a067c10 */ /* 0x000fc8000ff1e0ff */
[----:B------:R-:W-:-:S05]  /*a3d0*/  IADD3.X R7, R9, UR5, RZ, P0, !PT ;  /* 0x0000000509077c10 */ /* 0x000fca00087fe4ff */
[----:B------:R1:W5:Y:S01]  /*a3e0*/  LDG.E R6, desc[UR40][R6.64] ;  /* 0x0000002806067981 */ /* 0x000362000c1e1900 */
[----:B------:R-:W-:Y:S05]  /*a3f0*/  BRA `(.L_x_429) ;  /* 0x0000000000107947 */ /* 0x000fea0003800000 */
.L_x_428:
[----:B------:R-:W-:Y:S05]  /*a400*/  @!P0 BRA `(.L_x_429) ;  /* 0x00000000000c8947 */ /* 0x000fea0003800000 */
[----:B------:R-:W2:Y:S04]  /*a410*/  LDG.E R6, desc[UR40][R4.64] ;  /* 0x0000002804067981 */ /* 0x000ea8000c1e1900 */
[----:B------:R-:W2:Y:S02]  /*a420*/  LDG.E R4, desc[UR40][R4.64+0x4] ;  /* 0x0000042804047981 */ /* 0x000ea4000c1e1900 */
[----:B--2---:R-:W-:-:S07]  /*a430*/  IMAD.IADD R6, R4, 0x1, -R6 ;  /* 0x0000000104067824 */ /* 0x004fce00078e0a06 */
.L_x_429:
[----:B-----5:R-:W-:Y:S01]  /*a440*/  IMAD.IADD R2, R6, 0x1, -R0 ;  /* 0x0000000106027824 */ /* 0x020fe200078e0a00 */
[----:B------:R-:W-:Y:S03]  /*a450*/  BSSY B7, `(.L_x_430) ;  /* 0x0000417000077945 */ /* 0x000fe60003800000 */
[C---:B------:R-:W-:Y:S01]  /*a460*/  VIADD R0, R2.reuse, 0x5f ;  /* 0x0000005f02007836 */ /* 0x040fe20000000000 */
[----:B------:R2:W-:Y:S01]  /*a470*/  STL [R1+0x38], R2 ;  /* 0x0000380201007387 */ /* 0x0005e20000100800 */
[----:B------:R-:W-:Y:S02]  /*a480*/  ISETP.GT.AND P0, PT, R2, RZ, PT ;  /* 0x000000ff0200720c */ /* 0x000fe40003f04270 */
[----:B------:R-:W-:-:S05]  /*a490*/  IMAD.HI R0, R0, 0x2aaaaaab, RZ ;  /* 0x2aaaaaab00007827 */ /* 0x000fca00078e02ff */
[----:B--2---:R-:W-:-:S04]  /*a4a0*/  SHF.R.U32.HI R2, RZ, 0x1f, R0 ;  /* 0x0000001fff027819 */ /* 0x004fc80000011600 */
[----:B------:R-:W-:-:S05]  /*a4b0*/  LEA.HI.SX32 R0, R0, R2, 0x1c ;  /* 0x0000000200007211 */ /* 0x000fca00078fe2ff */
[----:B------:R2:W-:Y:S01]  /*a4c0*/  STL [R1+0x2c], R0 ;  /* 0x00002c0001007387 */ /* 0x0005e20000100800 */
[----:B------:R-:W-:Y:S05]  /*a4d0*/  @P0 BRA `(.L_x_431) ;  /* 0x0000000000440947 */ /* 0x000fea0003800000 */
[----:B------:R-:W3:Y:S02]  /*a4e0*/  S2R R3, SR_TID.X ;  /* 0x0000000000037919 */ /* 0x000ee40000002100 */
[----:B---3--:R-:W-:-:S04]  /*a4f0*/  LOP3.LUT R3, R3, 0x7f, RZ, 0xc0, !PT ;  /* 0x0000007f03037812 */ /* 0x008fc800078ec0ff */
[----:B------:R-:W-:-:S13]  /*a500*/  ISETP.NE.AND P0, PT, R3, RZ, PT ;  /* 0x000000ff0300720c */ /* 0x000fda0003f05270 */
[----:B------:R-:W-:Y:S05]  /*a510*/  @P0 BRA `(.L_x_432) ;  /* 0x0000004000280947 */ /* 0x000fea0003800000 */
[----:B------:R-:W3:Y:S01]  /*a520*/  S2R R5, SR_LANEID ;  /* 0x0000000000057919 */ /* 0x000ee20000000000 */
[----:B------:R-:W-:Y:S01]  /*a530*/  VOTEU.ANY UR4, UPT, PT ;  /* 0x0000000000047886 */ /* 0x000fe200038e0100 */
[----:B------:R-:W4:Y:S01]  /*a540*/  LDC.64 R2, c[0x0][0xc60] ;  /* 0x00031800ff027b82 */ /* 0x000f220000000a00 */
[----:B--2---:R-:W3:Y:S02]  /*a550*/  FLO.U32 R0, UR4 ;  /* 0x0000000400007d00 */ /* 0x004ee400080e0000 */
[----:B---3--:R-:W-:-:S06]  /*a560*/  ISETP.EQ.U32.AND P0, PT, R0, R5, PT ;  /* 0x000000050000720c */ /* 0x008fcc0003f02070 */
[----:B------:R-:W4:Y:S07]  /*a570*/  POPC R5, UR4 ;  /* 0x0000000400057d09 */ /* 0x000f2e0008000000 */
[----:B----4-:R-:W2:Y:S01]  /*a580*/  @P0 ATOMG.E.ADD.STRONG.GPU PT, R3, desc[UR40][R2.64], R5 ;  /* 0x00000005020309a8 */ /* 0x010ea200081ee1e8 */
[----:B------:R-:W3:Y:S02]  /*a590*/  S2R R4, SR_LTMASK ;  /* 0x0000000000047919 */ /* 0x000ee40000003900 */
[----:B---3--:R-:W-:-:S04]  /*a5a0*/  LOP3.LUT R4, R4, UR4, RZ, 0xc0, !PT ;  /* 0x0000000404047c12 */ /* 0x008fc8000f8ec0ff */
[----:B-1----:R-:W1:Y:S01]  /*a5b0*/  POPC R7, R4 ;  /* 0x0000000400077309 */ /* 0x002e620000000000 */
[----:B--2---:R-:W1:Y:S02]  /*a5c0*/  SHFL.IDX PT, R0, R3, R0, 0x1f ;  /* 0x00001f0003007589 */ /* 0x004e6400000e0000 */
[----:B-1----:R-:W-:Y:S01]  /*a5d0*/  IADD3 R16, R0, UR37, R7 ;  /* 0x0000002500107c10 */ /* 0x002fe2000fffe007 */
[----:B------:R-:W-:Y:S06]  /*a5e0*/  BRA `(.L_x_432) ;  /* 0x0000003c00f47947 */ /* 0x000fec0003800000 */
.L_x_431:
[----:B--2---:R-:W2:Y:S01]  /*a5f0*/  LDL R0, [R1+0x4] ;  /* 0x0000040001007983 */ /* 0x004ea20000100800 */
[----:B------:R-:W-:Y:S01]  /*a600*/  BSSY B6, `(.L_x_433) ;  /* 0x0000014000067945 */ /* 0x000fe20003800000 */
[----:B--2---:R-:W-:-:S05]  /*a610*/  VIADD R0, R0, 0x1c400 ;  /* 0x0001c40000007836 */ /* 0x004fca0000000000 */
[----:B------:R-:W-:-:S13]  /*a620*/  LOP3.LUT P0, RZ, R0, 0x3ff, RZ, 0xc0, !PT ;  /* 0x000003ff00ff7812 */ /* 0x000fda000780c0ff */
        /* <DEDUP_REMOVED lines=13> */
[----:B0-----:R-:W-:Y:S02]  /*a700*/  IMAD.MOV.U32 R12, RZ, RZ, 0x1 ;  /* 0x00000001ff0c7424 */ /* 0x001fe400078e00ff */
[----:B------:R-:W-:-:S07]  /*a710*/  IMAD.MOV.U32 R13, RZ, RZ, RZ ;  /* 0x000000ffff0d7224 */ /* 0x000fce00078e00ff */
[----:B------:R-:W-:-:S07]  /*a720*/  LEPC R20, `(.L_x_434) ;  /* 0x000000001014794e */ /* 0x000fce0000000000 */
[----:B--2---:R-:W-:Y:S05]  /*a730*/  CALL.ABS.NOINC R2 ;  /* 0x0000000002007343 */ /* 0x004fea0003c00000 */
.L_x_434:
[----:B------:R-:W-:Y:S05]  /*a740*/  BSYNC B6 ;  /* 0x0000000000067941 */ /* 0x000fea0003800000 */
.L_x_433:
[----:B------:R-:W2:Y:S01]  /*a750*/  LDL R2, [R1+0x4] ;  /* 0x0000040001027983 */ /* 0x000ea20000100800 */
        /* <DEDUP_REMOVED lines=12> */
[----:B-1----:R-:W-:-:S02]  /*a820*/  IMAD.U32 R7, RZ, RZ, UR9 ;  /* 0x00000009ff077e24 */ /* 0x002fc4000f8e00ff */
[----:B------:R-:W-:Y:S02]  /*a830*/  IMAD.U32 R10, RZ, RZ, UR4 ;  /* 0x00000004ff0a7e24 */ /* 0x000fe4000f8e00ff */
[----:B------:R-:W-:Y:S02]  /*a840*/  IMAD.U32 R11, RZ, RZ, UR5 ;  /* 0x00000005ff0b7e24 */ /* 0x000fe4000f8e00ff */
[----:B------:R-:W-:Y:S02]  /*a850*/  IMAD.MOV.U32 R8, RZ, RZ, 0x70 ;  /* 0x00000070ff087424 */ /* 0x000fe400078e00ff */
[----:B0-----:R-:W-:Y:S02]  /*a860*/  IMAD.MOV.U32 R12, RZ, RZ, 0x1 ;  /* 0x00000001ff0c7424 */ /* 0x001fe400078e00ff */
[----:B--2---:R-:W-:-:S07]  /*a870*/  IMAD.MOV.U32 R13, RZ, RZ, RZ ;  /* 0x000000ffff0d7224 */ /* 0x004fce00078e00ff */
[----:B------:R-:W-:-:S07]  /*a880*/  LEPC R20, `(.L_x_437) ;  /* 0x000000001014794e */ /* 0x000fce0000000000 */
[----:B---3--:R-:W-:Y:S05]  /*a890*/  CALL.ABS.NOINC R2 ;  /* 0x0000000002007343 */ /* 0x008fea0003c00000 */
.L_x_437:
[----:B------:R-:W-:Y:S01]  /*a8a0*/  MOV R2, 0x0 ;  /* 0x0000000000027802 */ /* 0x000fe20000000f00 */
        /* <DEDUP_REMOVED lines=15> */
.L_x_436:
[----:B------:R-:W-:Y:S05]  /*a9a0*/  BSYNC B6 ;  /* 0x0000000000067941 */ /* 0x000fea0003800000 */
.L_x_435:
[----:B------:R-:W2:Y:S01]  /*a9b0*/  LDL.LU R2, [R1] ;  /* 0x0000000001027983 */ /* 0x000ea20000300800 */
[----:B------:R-:W-:-:S03]  /*a9c0*/  ULDC.64 UR4, c[0x0][0x9f8] ;  /* 0x00027e0000047ab9 */ /* 0x000fc60000000a00 */
[----:B------:R-:W3:Y:S04]  /*a9d0*/  LDL.LU R4, [R1+0x14] ;  /* 0x0000140001047983 */ /* 0x000ee80000300800 */
[----:B-1----:R-:W4:Y:S01]  /*a9e0*/  LDL R7, [R1+0xc] ;  /* 0x00000c0001077983 */ /* 0x002f220000100800 */
[----:B------:R-:W-:-:S03]  /*a9f0*/  ISETP.NE.U32.AND P0, PT, RZ, UR4, PT ;  /* 0x00000004ff007c0c */ /* 0x000fc6000bf05070 */
[----:B------:R-:W5:Y:S01]  /*aa00*/  LDL R0, [R1+0x2c] ;  /* 0x00002c0001007983 */ /* 0x000f620000100800 */
[----:B------:R-:W-:-:S13]  /*aa10*/  ISETP.NE.AND.EX P0, PT, RZ, UR5, PT, P0 ;  /* 0x00000005ff007c0c */ /* 0x000fda000bf05300 */
[----:B--2---:R-:W-:-:S04]  /*aa20*/  @P0 IADD3 R2, P1, R2, UR4, RZ ;  /* 0x0000000402020c10 */ /* 0x004fc8000ff3e0ff */
[----:B---3--:R-:W-:Y:S01]  /*aa30*/  @P0 IADD3.X R3, R4, UR5, RZ, P1, !PT ;  /* 0x0000000504030c10 */ /* 0x008fe20008ffe4ff */
[----:B------:R-:W-:-:S04]  /*aa40*/  ULDC.64 UR4, c[0x0][0xa08] ;  /* 0x0002820000047ab9 */ /* 0x000fc80000000a00 */
[----:B----4-:R1:W2:Y:S01]  /*aa50*/  @P0 LDG.E R7, desc[UR40][R2.64] ;  /* 0x0000002802070981 */ /* 0x0102a2000c1e1900 */
[----:B-----5:R-:W-:Y:S01]  /*aa60*/  VIADD R9, R0, 0xffffffff ;  /* 0xffffffff00097836 */ /* 0x020fe20000000000 */
[----:B-1----:R-:W1:Y:S01]  /*aa70*/  LDC.64 R2, c[0x0][0x418] ;  /* 0x00010600ff027b82 */ /* 0x002e620000000a00 */
[----:B--2---:R-:W-:Y:S01]  /*aa80*/  SHF.R.S32.HI R8, RZ, 0x1f, R7 ;  /* 0x0000001fff087819 */ /* 0x004fe20000011407 */
[----:B------:R2:W-:Y:S04]  /*aa90*/  @P0 STL [R1+0xc], R7 ;  /* 0x00000c0701000387 */ /* 0x0005e80000100800 */
[----:B------:R2:W-:Y:S04]  /*aaa0*/  STL [R1+0x28], R9 ;  /* 0x0000280901007387 */ /* 0x0005e80000100800 */
[----:B------:R2:W-:Y:S01]  /*aab0*/  STL [R1+0x14], R8 ;  /* 0x0000140801007387 */ /* 0x0005e20000100800 */
[----:B-1----:R-:W-:Y:S01]  /*aac0*/  LOP3.LUT P0, RZ, R2, UR4, RZ, 0xfc, !PT ;  /* 0x0000000402ff7c12 */ /* 0x002fe2000f80fcff */
[----:B------:R-:W-:-:S03]  /*aad0*/  UMOV UR4, 0xffffffff ;  /* 0xffffffff00047882 */ /* 0x000fc60000000000 */
[----:B------:R-:W-:-:S04]  /*aae0*/  LOP3.LUT P0, RZ, R3, UR5, RZ, 0xfc, P0 ;  /* 0x0000000503ff7c12 */ /* 0x000fc8000800fcff */
[----:B------:R-:W-:Y:S01]  /*aaf0*/  SEL R0, R7, RZ, !P0 ;  /* 0x000000ff07007207 */ /* 0x000fe20004000000 */
[----:B--2---:R-:W-:Y:S08]  /*ab00*/  BRA.DIV UR4, `(.L_x_438) ;  /* 0x0000004a04987947 */ /* 0x004ff0000b800000 */
[----:B------:R-:W1:Y:S02]  /*ab10*/  S2R R4, SR_TID.X ;  /* 0x0000000000047919 */ /* 0x000e640000002100 */
[----:B-1----:R-:W-:-:S04]  /*ab20*/  SHF.R.U32.HI R4, RZ, 0x5, R4 ;  /* 0x00000005ff047819 */ /* 0x002fc80000011604 */
[----:B------:R-:W-:-:S05]  /*ab30*/  LOP3.LUT R4, R4, 0x3, RZ, 0xc0, !PT ;  /* 0x0000000304047812 */ /* 0x000fca00078ec0ff */
[----:B------:R1:W2:Y:S02]  /*ab40*/  SHFL.IDX PT, R14, R4, RZ, 0x1f ;  /* 0x00001fff040e7589 */ /* 0x0002a400000e0000 */
.L_x_544:
[----:B------:R-:W-:Y:S01]  /*ab50*/  PLOP3.LUT P1, PT, PT, PT, PT, 0x8, 0x0 ;  /* 0x000000000000781c */ /* 0x000fe20003f2e170 */
[----:B------:R3:W-:Y:S01]  /*ab60*/  STL [R1], R0 ;  /* 0x0000000001007387 */ /* 0x0007e20000100800 */
[----:B--2---:R-:W-:Y:S02]  /*ab70*/  ISETP.NE.AND P0, PT, R14, RZ, PT ;  /* 0x000000ff0e00720c */ /* 0x004fe40003f05270 */
[----:B---3--:R-:W-:-:S05]  /*ab80*/  P2R R0, PR, RZ, 0x2 ;  /* 0x00000002ff007803 */ /* 0x008fca0000000000 */
[----:B------:R2:W-:Y:S06]  /*ab90*/  STL [R1+0x18], R0 ;  /* 0x0000180001007387 */ /* 0x0005ec0000100800 */
[----:B------:R-:W-:Y:S05]  /*aba0*/  @P0 BRA `(.L_x_439) ;  /* 0x00000004001c0947 */ /* 0x000fea0003800000 */
[----:B------:R-:W-:-:S03]  /*abb0*/  UMOV UR4, 0xffffffff ;  /* 0xffffffff00047882 */ /* 0x000fc60000000000 */
[----:B------:R-:W-:Y:S05]  /*abc0*/  BRA.DIV UR4, `(.L_x_440) ;  /* 0x0000004a049c7947 */ /* 0x000fea000b800000 */
[----:B------:R-:W-:-:S13]  /*abd0*/  ELECT P6, URZ, PT ;  /* 0x00000000003f782f */ /* 0x000fda00038c0000 */
.L_x_547:
[----:B------:R-:W-:Y:S05]  /*abe0*/  @!P6 BRA `(.L_x_439) ;  /* 0x00000004000ce947 */ /* 0x000fea0003800000 */
[----:B------:R3:W-:Y:S01]  /*abf0*/  STL [R1+0x50], R9 ;  /* 0x0000500901007387 */ /* 0x0007e20000100800 */
[----:B------:R-:W-:-:S04]  /*ac00*/  ISETP.NE.U32.AND P0, PT, R2, RZ, PT ;  /* 0x000000ff0200720c */ /* 0x000fc80003f05070 */
[----:B------:R-:W-:-:S13]  /*ac10*/  ISETP.NE.AND.EX P0, PT, R3, RZ, PT, P0 ;  /* 0x000000ff0300720c */ /* 0x000fda0003f05300 */
[----:B---3--:R-:W-:Y:S05]  /*ac20*/  @!P0 BRA `(.L_x_441) ;  /* 0x0000000000508947 */ /* 0x008fea0003800000 */
[----:B------:R-:W3:Y:S01]  /*ac30*/  LDC R6, c[0x0][0x43c] ;  /* 0x00010f00ff067b82 */ /* 0x000ee20000000800 */
[----:B--2---:R-:W-:Y:S01]  /*ac40*/  IMAD.MOV.U32 R0, RZ, RZ, R9 ;  /* 0x000000ffff007224 */ /* 0x004fe200078e0009 */
[----:B------:R-:W-:Y:S01]  /*ac50*/  ULDC.64 UR4, c[0x0][0x428] ;  /* 0x00010a0000047ab9 */ /* 0x000fe20000000a00 */
[----:B---3--:R-:W-:-:S13]  /*ac60*/  ISETP.NE.AND P0, PT, R6, 0x1, PT ;  /* 0x000000010600780c */ /* 0x008fda0003f05270 */
[----:B-1----:R-:W1:Y:S02]  /*ac70*/  @P0 LDC.64 R4, c[0x0][0x440] ;  /* 0x00011000ff040b82 */ /* 0x002e640000000a00 */
[----:B-1----:R-:W-:-:S05]  /*ac80*/  @P0 IMAD.HI.U32 R4, R9, R4, RZ ;  /* 0x0000000409040227 */ /* 0x002fca00078e00ff */
        /* <DEDUP_REMOVED lines=8> */
[----:B-1----:R-:W-:-:S04]  /*ad10*/  IMAD R6, R8, UR4, RZ ;  /* 0x0000000408067c24 */ /* 0x002fc8000f8e02ff */
[----:B------:R-:W-:-:S04]  /*ad20*/  IMAD R0, R7, UR5, R6 ;  /* 0x0000000507007c24 */ /* 0x000fc8000f8e0206 */
[----:B------:R-:W-:-:S05]  /*ad30*/  IMAD.IADD R0, R5, 0x1, R0 ;  /* 0x0000000105007824 */ /* 0x000fca00078e0200 */
[----:B------:R-:W-:-:S05]  /*ad40*/  LEA.HI.X R3, R4, R3, R0, 0x2, P0 ;  /* 0x0000000304037211 */ /* 0x000fca00000f1400 */
[----:B------:R-:W2:Y:S04]  /*ad50*/  LDG.E R0, desc[UR40][R2.64] ;  /* 0x0000002802007981 */ /* 0x000ea8000c1e1900 */
[----:B--2---:R3:W-:Y:S02]  /*ad60*/  STL [R1], R0 ;  /* 0x0000000001007387 */ /* 0x0047e40000100800 */
.L_x_441:
[----:B------:R-:W4:Y:S04]  /*ad70*/  LDL R7, [R1+0x4] ;  /* 0x0000040001077983 */ /* 0x000f280000100800 */
[----:B--23--:R-:W4:Y:S04]  /*ad80*/  LDL R0, [R1+0x8] ;  /* 0x0000080001007983 */ /* 0x00cf280000100800 */
[----:B------:R-:W2:Y:S01]  /*ad90*/  LDL R2, [R1+0x10] ;  /* 0x0000100001027983 */ /* 0x000ea20000100800 */
[----:B----4-:R-:W-:Y:S01]  /*ada0*/  IMAD R0, R0, 0x8, R7 ;  /* 0x0000000800007824 */ /* 0x010fe200078e0207 */
[----:B--2---:R-:W-:-:S04]  /*adb0*/  SHF.L.U32 R2, R2, 0x1f, RZ ;  /* 0x0000001f02027819 */ /* 0x004fc800000006ff */
[----:B------:R-:W2:Y:S02]  /*adc0*/  SYNCS.PHASECHK.TRANS64.TRYWAIT P0, [R0+URZ+0x22840], R2 ;  /* 0x02284002000075a7 */ /* 0x000ea4000800017f */
[----:B--2---:R-:W-:Y:S05]  /*add0*/  @!P0 BRA `(.L_x_442) ;  /* 0x0000004800388947 */ /* 0x004fea0003800000 */
.L_x_548:
[----:B------:R-:W3:Y:S02]  /*ade0*/  S2R R3, SR_TID.X ;  /* 0x0000000000037919 */ /* 0x000ee40000002100 */
[----:B---3--:R-:W-:-:S04]  /*adf0*/  LOP3.LUT R3, R3, 0x7f, RZ, 0xc0, !PT ;  /* 0x0000007f03037812 */ /* 0x008fc800078ec0ff */
[----:B------:R-:W-:-:S13]  /*ae00*/  ISETP.NE.AND P0, PT, R3, RZ, PT ;  /* 0x000000ff0300720c */ /* 0x000fda0003f05270 */
[----:B------:R-:W-:Y:S05]  /*ae10*/  @P0 BRA `(.L_x_443) ;  /* 0x00000000001c0947 */ /* 0x000fea0003800000 */
[----:B------:R-:W3:Y:S01]  /*ae20*/  S2R R3, SR_TID.X ;  /* 0x0000000000037919 */ /* 0x000ee20000002100 */
[----:B--2---:R-:W-:-:S04]  /*ae30*/  IMAD.MOV.U32 R2, RZ, RZ, 0x3000 ;  /* 0x00003000ff027424 */ /* 0x004fc800078e00ff */
[----:B------:R4:W-:Y:S01]  /*ae40*/  SYNCS.ARRIVE.TRANS64 RZ, [R0+URZ+0x22830], R2 ;  /* 0x0228300200ff79a7 */ /* 0x0009e2000800003f */
[----:B---3--:R-:W-:-:S04]  /*ae50*/  LOP3.LUT R3, R3, 0x1f, RZ, 0xc0, !PT ;  /* 0x0000001f03037812 */ /* 0x008fc800078ec0ff */
[----:B------:R-:W-:-:S13]  /*ae60*/  ISETP.NE.AND P0, PT, R3, RZ, PT ;  /* 0x000000ff0300720c */ /* 0x000fda0003f05270 */
[----:B----4-:R-:W-:Y:S05]  /*ae70*/  @!P0 BRA `(.L_x_443) ;  /* 0x0000000000048947 */ /* 0x010fea0003800000 */
[----:B------:R-:W-:Y:S01]  /*ae80*/  BPT.TRAP 0x1 ;  /* 0x000000040000795c */ /* 0x000fe20000300000 */
.L_x_443:
[----:B------:R-:W3:Y:S04]  /*ae90*/  LDL R6, [R1+0x4] ;  /* 0x0000040001067983 */ /* 0x000ee80000100800 */
[----:B------:R-:W3:Y:S04]  /*aea0*/  LDL R5, [R1+0x8] ;  /* 0x0000080001057983 */ /* 0x000ee80000100800 */
[----:B-1----:R-:W4:Y:S04]  /*aeb0*/  LDL R4, [R1+0x50] ;  /* 0x0000500001047983 */ /* 0x002f280000100800 */
[----:B------:R-:W5:Y:S04]  /*aec0*/  LDL R3, [R1+0x1c] ;  /* 0x00001c0001037983 */ /* 0x000f680000100800 */
[----:B--2---:R-:W2:Y:S01]  /*aed0*/  LDL R2, [R1] ;  /* 0x0000000001027983 */ /* 0x004ea20000100800 */
[----:B------:R-:W-:Y:S01]  /*aee0*/  R2UR UR9, R0 ;  /* 0x00000000000972ca */ /* 0x000fe200000e0000 */
[----:B------:R-:W-:Y:S01]  /*aef0*/  UIADD3 UR6, UP0, UR38, 0x370, URZ ;  /* 0x0000037026067890 */ /* 0x000fe2000ff1e03f */
[----:B------:R-:W-:Y:S01]  /*af00*/  R2UR UR12, R18 ;  /* 0x00000000120c72ca */ /* 0x000fe200000e0000 */
[----:B------:R-:W-:Y:S01]  /*af10*/  UMOV UR5, 0x14f00000 ;  /* 0x14f0000000057882 */ /* 0x000fe20000000000 */
[----:B------:R-:W-:Y:S01]  /*af20*/  PLOP3.LUT P0, PT, PT, PT, PT, 0x80, 0x0 ;  /* 0x000000000000781c */ /* 0x000fe20003f0f070 */
[----:B------:R-:W-:Y:S01]  /*af30*/  UIADD3.X UR7, URZ, UR39, URZ, UP0, !UPT ;  /* 0x000000273f077290 */ /* 0x000fe200087fe43f */
[----:B------:R-:W-:-:S07]  /*af40*/  UMOV UR10, URZ ;  /* 0x0000003f000a7c82 */ /* 0x000fce0008000000 */
[----:B------:R-:W-:Y:S01]  /*af50*/  UIADD3 UR9, UR9, 0x22830, URZ ;  /* 0x0002283009097890 */ /* 0x000fe2000fffe03f */
[----:B---3--:R-:W-:Y:S01]  /*af60*/  IMAD R0, R5, 0x3000, R6 ;  /* 0x0000300005007824 */ /* 0x008fe200078e0206 */
[----:B----4-:R-:W-:-:S04]  /*af70*/  R2UR UR11, R4 ;  /* 0x00000000040b72ca */ /* 0x010fc800000e0000 */
[----:B------:R-:W-:Y:S02]  /*af80*/  R2UR UR8, R0 ;  /* 0x00000000000872ca */ /* 0x000fe400000e0000 */
[----:B-----5:R-:W-:Y:S02]  /*af90*/  R2UR UR4, R3 ;  /* 0x00000000030472ca */ /* 0x020fe400000e0000 */
[----:B------:R-:W-:Y:S02]  /*afa0*/  P2R R0, PR, RZ, 0x1 ;  /* 0x00000001ff007803 */ /* 0x000fe40000000000 */
[----:B--2---:R-:W-:-:S03]  /*afb0*/  R2UR UR13, R2 ;  /* 0x00000000020d72ca */ /* 0x004fc600000e0000 */
[----:B------:R3:W-:Y:S04]  /*afc0*/  STL [R1+0x18], R0 ;  /* 0x0000180001007387 */ /* 0x0007e80000100800 */
[----:B------:R-:W-:Y:S02]  /*afd0*/  UIADD3 UR8, UR8, 0x1c400, URZ ;  /* 0x0001c40008087890 */ /* 0x000fe4000fffe03f */
[----:B------:R-:W-:-:S03]  /*afe0*/  UIMAD UR11, UR11, 0x60, UR4 ;  /* 0x000000600b0b78a4 */ /* 0x000fc6000f8e0204 */
[----:B------:R-:W-:-:S06]  /*aff0*/  UMOV UR4, 0x0 ;  /* 0x0000000000047882 */ /* 0x000fcc0000000000 */
[----:B------:R3:W-:Y:S02]  /*b000*/  UTMALDG.4D [UR8], [UR6], desc[UR4] ;  /* 0x00000408060075b4 */ /* 0x0007e40008019000 */
[----:B---3--:R-:W-:Y:S01]  /*b010*/  NOP ;  /* 0x0000000000007918 */ /* 0x008fe20000000000 */
.L_x_439:
[----:B------:R-:W3:Y:S04]  /*b020*/  LDL R2, [R1+0x4] ;  /* 0x0000040001027983 */ /* 0x000ee80000100800 */
[----:B------:R-:W2:Y:S04]  /*b030*/  LDL.LU R3, [R1+0x30] ;  /* 0x0000300001037983 */ /* 0x000ea80000300800 */
[----:B------:R-:W4:Y:S04]  /*b040*/  LDL.LU R5, [R1+0x20] ;  /* 0x0000200001057983 */ /* 0x000f280000300800 */
[----:B-1----:R-:W5:Y:S01]  /*b050*/  LDL.LU R4, [R1+0x34] ;  /* 0x0000340001047983 */ /* 0x002f620000300800 */
[----:B------:R-:W-:Y:S05]  /*b060*/  WARPSYNC.ALL ;  /* 0x0000000000007948 */ /* 0x000fea0003800000 */
[----:B------:R-:W-:Y:S01]  /*b070*/  ULDC.64 UR4, c[0x0][0x298] ;  /* 0x0000a60000047ab9 */ /* 0x000fe20000000a00 */
[----:B------:R-:W-:Y:S01]  /*b080*/  ULDC.64 UR6, c[0x0][0xa00] ;  /* 0x0002800000067ab9 */ /* 0x000fe20000000a00 */
[----:B------:R-:W-:Y:S01]  /*b090*/  BSSY B6, `(.L_x_444) ;  /* 0x0000024000067945 */ /* 0x000fe20003800000 */
[----:B------:R-:W-:Y:S01]  /*b0a0*/  BAR.SYNC.DEFER_BLOCKING 0x8, 0x180 ;  /* 0x0206000000007b1d */ /* 0x000fe20000010000 */
[----:B------:R-:W-:-:S04]  /*b0b0*/  ISETP.NE.U32.AND P0, PT, RZ, UR6, PT ;  /* 0x00000006ff007c0c */ /* 0x000fc8000bf05070 */
[----:B------:R-:W-:Y:S01]  /*b0c0*/  ISETP.NE.AND.EX P0, PT, RZ, UR7, PT, P0 ;  /* 0x00000007ff007c0c */ /* 0x000fe2000bf05300 */
[----:B---3--:R-:W-:Y:S01]  /*b0d0*/  VIADD R2, R2, 0x18400 ;  /* 0x0001840002027836 */ /* 0x008fe20000000000 */
[----:B--2---:R-:W-:-:S04]  /*b0e0*/  SHF.R.S32.HI R0, RZ, 0x1f, R3 ;  /* 0x0000001fff007819 */ /* 0x004fc80000011403 */
[----:B------:R-:W-:Y:S02]  /*b0f0*/  LOP3.LUT P1, RZ, R2, 0x3ff, RZ, 0xc0, !PT ;  /* 0x000003ff02ff7812 */ /* 0x000fe4000782c0ff */
[----:B----4-:R-:W-:Y:S01]  /*b100*/  SEL R5, R5, RZ, !P0 ;  /* 0x000000ff05057207 */ /* 0x010fe20004000000 */
[----:B------:R-:W-:Y:S01]  /*b110*/  IMAD R0, R0, UR4, RZ ;  /* 0x0000000400007c24 */ /* 0x000fe2000f8e02ff */
[----:B-----5:R-:W-:-:S03]  /*b120*/  SEL R4, R4, RZ, !P0 ;  /* 0x000000ff04047207 */ /* 0x020fc60004000000 */
[C---:B------:R-:W-:Y:S02]  /*b130*/  IMAD R0, R3.reuse, UR5, R0 ;  /* 0x0000000503007c24 */ /* 0x040fe4000f8e0200 */
[----:B------:R-:W-:-:S05]  /*b140*/  IMAD.WIDE.U32 R2, R3, UR4, RZ ;  /* 0x0000000403027c25 */ /* 0x000fca000f8e00ff */
[----:B------:R1:W-:Y:S04]  /*b150*/  STL.64 [R1+0x48], R2 ;  /* 0x0000480201007387 */ /* 0x0003e80000100a00 */
[----:B------:R2:W-:Y:S04]  /*b160*/  STL [R1+0x20], R5 ;  /* 0x0000200501007387 */ /* 0x0005e80000100800 */
[----:B------:R2:W-:Y:S01]  /*b170*/  STL [R1+0x54], R4 ;  /* 0x0000540401007387 */ /* 0x0005e20000100800 */
[----:B-1----:R-:W-:Y:S01]  /*b180*/  IMAD.IADD R2, R3, 0x1, R0 ;  /* 0x0000000103027824 */ /* 0x002fe200078e0200 */
[----:B------:R-:W-:-:S05]  /*b190*/  SHF.R.S32.HI R0, RZ, 0x1f, R18 ;  /* 0x0000001fff007819 */ /* 0x000fca0000011412 */
[----:B------:R2:W-:Y:S04]  /*b1a0*/  STL [R1+0x34], R0 ;  /* 0x0000340001007387 */ /* 0x0005e80000100800 */
[----:B------:R2:W-:Y:S01]  /*b1b0*/  STL [R1+0x30], R2 ;  /* 0x0000300201007387 */ /* 0x0005e20000100800 */
[----:B------:R-:W-:Y:S05]  /*b1c0*/  @!P1 BRA `(.L_x_445) ;  /* 0x0000000000409947 */ /* 0x000fea0003800000 */
[----:B--2---:R-:W-:Y:S01]  /*b1d0*/  MOV R2, 0x0 ;  /* 0x0000000000027802 */ /* 0x004fe20000000f00 */
[----:B------:R-:W-:Y:S01]  /*b1e0*/  ULDC.64 UR6, c[0x4][0x98] ;  /* 0x0100260000067ab9 */ /* 0x000fe20000000a00 */
[----:B------:R-:W-:Y:S01]  /*b1f0*/  ULDC.64 UR8, c[0x4][0xa0] ;  /* 0x0100280000087ab9 */ /* 0x000fe20000000a00 */
[----:B------:R-:W-:Y:S01]  /*b200*/  ULDC.64 UR4, c[0x4][0x20] ;  /* 0x0100080000047ab9 */ /* 0x000fe20000000a00 */
[----:B------:R-:W-:Y:S02]  /*b210*/  IMAD.U32 R4, RZ, RZ, UR6 ;  /* 0x00000006ff047e24 */ /* 0x000fe4000f8e00ff */
[----:B------:R-:W1:Y:S01]  /*b220*/  LDC.64 R2, c[0x4][R2] ;  /* 0x0100000002027b82 */ /* 0x000e620000000a00 */
[----:B------:R-:W-:Y:S02]  /*b230*/  IMAD.U32 R5, RZ, RZ, UR7 ;  /* 0x00000007ff057e24 */ /* 0x000fe4000f8e00ff */
[----:B------:R-:W-:Y:S02]  /*b240*/  IMAD.U32 R6, RZ, RZ, UR8 ;  /* 0x00000008ff067e24 */ /* 0x000fe4000f8e00ff */
[----:B------:R-:W-:-:S02]  /*b250*/  IMAD.U32 R7, RZ, RZ, UR9 ;  /* 0x00000009ff077e24 */ /* 0x000fc4000f8e00ff */
[----:B------:R-:W-:Y:S02]  /*b260*/  IMAD.U32 R10, RZ, RZ, UR4 ;  /* 0x00000004ff0a7e24 */ /* 0x000fe4000f8e00ff */
[----:B------:R-:W-:Y:S02]  /*b270*/  IMAD.U32 R11, RZ, RZ, UR5 ;  /* 0x00000005ff0b7e24 */ /* 0x000fe4000f8e00ff */
[----:B------:R-:W-:Y:S02]  /*b280*/  IMAD.MOV.U32 R8, RZ, RZ, 0x70 ;  /* 0x00000070ff087424 */ /* 0x000fe400078e00ff */
[----:B0-----:R-:W-:Y:S02]  /*b290*/  IMAD.MOV.U32 R12, RZ, RZ, 0x1 ;  /* 0x00000001ff0c7424 */ /* 0x001fe400078e00ff */
[----:B------:R-:W-:-:S07]  /*b2a0*/  IMAD.MOV.U32 R13, RZ, RZ, RZ ;  /* 0x000000ffff0d7224 */ /* 0x000fce00078e00ff */
[----:B------:R-:W-:-:S07]  /*b2b0*/  LEPC R20, `(.L_x_445) ;  /* 0x000000001014794e */ /* 0x000fce0000000000 */
[----:B-1----:R-:W-:Y:S05]  /*b2c0*/  CALL.ABS.NOINC R2 ;  /* 0x0000000002007343 */ /* 0x002fea0003c00000 */
.L_x_445:
[----:B------:R-:W-:Y:S05]  /*b2d0*/  BSYNC B6 ;  /* 0x0000000000067941 */ /* 0x000fea0003800000 */
.L_x_444:
[----:B--2---:R-:W2:Y:S01]  /*b2e0*/  LDL.LU R4, [R1+0x30] ;  /* 0x0000300001047983 */ /* 0x004ea20000300800 */
[----:B------:R-:W1:Y:S01]  /*b2f0*/  LDC R7, c[0x0][0x448] ;  /* 0x00011200ff077b82 */ /* 0x000e620000000800 */
[----:B------:R-:W-:Y:S01]  /*b300*/  ULDC.64 UR4, c[0x0][0x2d8] ;  /* 0x0000b60000047ab9 */ /* 0x000fe20000000a00 */
[----:B------:R-:W-:Y:S01]  /*b310*/  IMAD.SHL.U32 R17, R17, 0x80, RZ ;  /* 0x0000008011117824 */ /* 0x000fe200078e00ff */
[----:B------:R-:W2:Y:S01]  /*b320*/  LDL.LU.64 R2, [R1+0x48] ;  /* 0x0000480001027983 */ /* 0x000ea20000300a00 */
[----:B------:R-:W-:-:S03]  /*b330*/  ULDC UR6, c[0x0][0x2b8] ;  /* 0x0000ae0000067ab9 */ /* 0x000fc60000000800 */
[----:B------:R-:W3:Y:S04]  /*b340*/  LDL.LU R0, [R1+0x34] ;  /* 0x0000340001007983 */ /* 0x000ee80000300800 */
[----:B------:R-:W4:Y:S04]  /*b350*/  LDL.LU R6, [R1+0x54] ;  /* 0x0000540001067983 */ /* 0x000f280000300800 */
[----:B------:R-:W4:Y:S04]  /*b360*/  LDL.LU R5, [R1+0x20] ;  /* 0x0000200001057983 */ /* 0x000f280000300800 */
[----:B------:R0:W5:Y:S01]  /*b370*/  LDL R9, [R1+0x24] ;  /* 0x0000240001097983 */ /* 0x0001620000100800 */
[----:B-1----:R-:W-:Y:S01]  /*b380*/  ISETP.NE.AND P0, PT, R7, 0x1, PT ;  /* 0x000000010700780c */ /* 0x002fe20003f05270 */
[----:B------:R-:W1:Y:S02]  /*b390*/  S2R R8, SR_TID.X ;  /* 0x0000000000087919 */ /* 0x000e640000002100 */
[C---:B-1----:R-:W-:Y:S01]  /*b3a0*/  IMAD.SHL.U32 R10, R8.reuse, 0x8, RZ ;  /* 0x00000008080a7824 */ /* 0x042fe200078e00ff */
[----:B------:R-:W-:-:S04]  /*b3b0*/  LOP3.LUT R8, R8, 0x7f, RZ, 0xc0, !PT ;  /* 0x0000007f08087812 */ /* 0x000fc800078ec0ff */
[----:B------:R-:W-:Y:S02]  /*b3c0*/  LOP3.LUT R10, R10, 0x38, RZ, 0xc0, !PT ;  /* 0x000000380a0a7812 */ /* 0x000fe400078ec0ff */
[----:B------:R-:W-:Y:S01]  /*b3d0*/  SHF.R.U32.HI R8, RZ, 0x3, R8 ;  /* 0x00000003ff087819 */ /* 0x000fe20000011608 */
[----:B--2---:R-:W-:Y:S02]  /*b3e0*/  IMAD.MOV.U32 R3, RZ, RZ, R4 ;  /* 0x000000ffff037224 */ /* 0x004fe400078e0004 */
[----:B------:R-:W1:Y:S01]  /*b3f0*/  S2R R4, SR_TID.X ;  /* 0x0000000000047919 */ /* 0x000e620000002100 */
[----:B---3--:R-:W-:Y:S02]  /*b400*/  IMAD R0, R0, UR4, RZ ;  /* 0x0000000400007c24 */ /* 0x008fe4000f8e02ff */
[----:B------:R-:W-:-:S04]  /*b410*/  IMAD.WIDE.U32 R2, R18, UR4, R2 ;  /* 0x0000000412027c25 */ /* 0x000fc8000f8e0002 */
[----:B------:R-:W-:Y:S01]  /*b420*/  IMAD R0, R18, UR5, R0 ;  /* 0x0000000512007c24 */ /* 0x000fe2000f8e0200 */
[----:B------:R-:W-:-:S03]  /*b430*/  ULDC.64 UR4, c[0x0][0x2e0] ;  /* 0x0000b80000047ab9 */ /* 0x000fc60000000a00 */
[----:B------:R-:W-:Y:S02]  /*b440*/  IMAD.IADD R3, R3, 0x1, R0 ;  /* 0x0000000103037824 */ /* 0x000fe400078e0200 */
[----:B----4-:R-:W-:Y:S02]  /*b450*/  IMAD R0, R6, UR4, RZ ;  /* 0x0000000406007c24 */ /* 0x010fe4000f8e02ff */
[C---:B------:R-:W-:Y:S01]  /*b460*/  IMAD.WIDE.U32 R2, R5.reuse, UR4, R2 ;  /* 0x0000000405027c25 */ /* 0x040fe2000f8e0002 */
[----:B------:R-:W2:Y:S03]  /*b470*/  @P0 LDC R6, c[0x0][0x450] ;  /* 0x00011400ff060b82 */ /* 0x000ea60000000800 */
[----:B------:R-:W-:Y:S01]  /*b480*/  IMAD R0, R5, UR5, R0 ;  /* 0x0000000505007c24 */ /* 0x000fe2000f8e0200 */
[----:B------:R-:W-:-:S03]  /*b490*/  ULDC.64 UR4, c[0x0][0x2d0] ;  /* 0x0000b40000047ab9 */ /* 0x000fc60000000a00 */
[----:B------:R-:W-:Y:S01]  /*b4a0*/  IMAD.IADD R3, R3, 0x1, R0 ;  /* 0x0000000103037824 */ /* 0x000fe200078e0200 */
[C---:B-1----:R-:W-:Y:S01]  /*b4b0*/  LOP3.LUT R5, R4.reuse, 0x7f, RZ, 0xc0, !PT ;  /* 0x0000007f04057812 */ /* 0x042fe200078ec0ff */
[----:B------:R-:W-:-:S03]  /*b4c0*/  IMAD.SHL.U32 R4, R4, 0x10, RZ ;  /* 0x0000001004047824 */ /* 0x000fc600078e00ff */
[----:B------:R-:W-:-:S04]  /*b4d0*/  SHF.R.U32.HI R5, RZ, 0x3, R5 ;  /* 0x00000003ff057819 */ /* 0x000fc80000011605 */
[----:B------:R-:W-:Y:S02]  /*b4e0*/  LOP3.LUT R4, R5, 0x70, R4, 0xf8, !PT ;  /* 0x0000007005047812 */ /* 0x000fe400078ef804 */
[----:B------:R-:W1:Y:S02]  /*b4f0*/  @P0 LDC R5, c[0x0][0x44c] ;  /* 0x00011300ff050b82 */ /* 0x000e640000000800 */
[----:B------:R-:W-:-:S05]  /*b500*/  LOP3.LUT R0, R4, R17, RZ, 0xfc, !PT ;  /* 0x0000001104007212 */ /* 0x000fca00078efcff */
[----:B------:R-:W-:Y:S02]  /*b510*/  IMAD.MOV.U32 R4, RZ, RZ, R0 ;  /* 0x000000ffff047224 */ /* 0x000fe400078e0000 */
[----:B-1----:R-:W-:-:S05]  /*b520*/  @P0 IMAD.HI.U32 R5, R0, R5, RZ ;  /* 0x0000000500050227 */ /* 0x002fca00078e00ff */
[----:B--2---:R-:W-:-:S05]  /*b530*/  @P0 SHF.R.U32.HI R4, RZ, R6, R5 ;  /* 0x00000006ff040219 */ /* 0x004fca0000011605 */
[----:B------:R-:W-:-:S04]  /*b540*/  IMAD.MOV R5, RZ, RZ, -R4 ;  /* 0x000000ffff057224 */ /* 0x000fc800078e0a04 */
[----:B------:R-:W-:Y:S01]  /*b550*/  IMAD R0, R7, R5, R0 ;  /* 0x0000000507007224 */ /* 0x000fe200078e0200 */
[----:B------:R-:W-:Y:S01]  /*b560*/  SHF.R.S32.HI R5, RZ, 0x1f, R4 ;  /* 0x0000001fff057819 */ /* 0x000fe20000011404 */
[----:B------:R-:W-:-:S04]  /*b570*/  IMAD.WIDE.U32 R2, R4, UR4, R2 ;  /* 0x0000000404027c25 */ /* 0x000fc8000f8e0002 */
[----:B------:R-:W-:-:S04]  /*b580*/  IMAD R5, R5, UR4, RZ ;  /* 0x0000000405057c24 */ /* 0x000fc8000f8e02ff */
[----:B------:R-:W-:Y:S01]  /*b590*/  IMAD R4, R4, UR5, R5 ;  /* 0x0000000504047c24 */ /* 0x000fe2000f8e0205 */
[----:B------:R-:W-:-:S03]  /*b5a0*/  ULDC.64 UR4, c[0x0][0x2c8] ;  /* 0x0000b20000047ab9 */ /* 0x000fc60000000a00 */
[----:B------:R-:W-:Y:S01]  /*b5b0*/  IMAD.IADD R3, R3, 0x1, R4 ;  /* 0x0000000103037824 */ /* 0x000fe200078e0204 */
[----:B------:R-:W-:-:S05]  /*b5c0*/  SHF.R.S32.HI R4, RZ, 0x1f, R0 ;  /* 0x0000001fff047819 */ /* 0x000fca0000011400 */
[----:B------:R-:W-:Y:S02]  /*b5d0*/  IMAD R4, R4, UR4, RZ ;  /* 0x0000000404047c24 */ /* 0x000fe4000f8e02ff */
[----:B------:R-:W-:-:S04]  /*b5e0*/  IMAD.WIDE.U32 R2, R0, UR4, R2 ;  /* 0x0000000400027c25 */ /* 0x000fc8000f8e0002 */
[----:B------:R-:W-:Y:S01]  /*b5f0*/  IMAD R4, R0, UR5, R4 ;  /* 0x0000000500047c24 */ /* 0x000fe2000f8e0204 */
[----:B------:R-:W-:Y:S02]  /*b600*/  ULDC.64 UR4, c[0x0][0x280] ;  /* 0x0000a00000047ab9 */ /* 0x000fe40000000a00 */
[----:B------:R-:W-:Y:S01]  /*b610*/  LEA R0, P1, R2, UR4, 0x1 ;  /* 0x0000000402007c11 */ /* 0x000fe2000f8208ff */
[----:B------:R-:W-:Y:S01]  /*b620*/  IMAD.IADD R4, R3, 0x1, R4 ;  /* 0x0000000103047824 */ /* 0x000fe200078e0204 */
[----:B------:R-:W-:Y:S01]  /*b630*/  UMOV UR4, 0xffffffff ;  /* 0xffffffff00047882 */ /* 0x000fe20000000000 */
[----:B------:R-:W-:-:S03]  /*b640*/  ISETP.GE.AND P0, PT, R10, UR6, PT ;  /* 0x000000060a007c0c */ /* 0x000fc6000bf06270 */
[----:B------:R-:W-:Y:S01]  /*b650*/  LEA.HI.X R2, R2, UR5, R4, 0x1, P1 ;  /* 0x0000000502027c11 */ /* 0x000fe200088f0c04 */
[----:B0-----:R-:W-:Y:S09]  /*b660*/  BRA.DIV UR4, `(.L_x_446) ;  /* 0x0000004204287947 */ /* 0x001ff2000b800000 */
[----:B------:R-:W2:Y:S01]  /*b670*/  LDL.LU R6, [R1+0x3c] ;  /* 0x00003c0001067983 */ /* 0x000ea20000300800 */
[----:B------:R-:W-:-:S04]  /*b680*/  IMAD.IADD R3, R8, 0x1, R17 ;  /* 0x0000000108037824 */ /* 0x000fc800078e0211 */
[C---:B------:R-:W-:Y:S02]  /*b690*/  VIADD R5, R3.reuse, 0x10 ;  /* 0x0000001003057836 */ /* 0x040fe40000000000 */
[----:B--2---:R-:W-:Y:S02]  /*b6a0*/  IMAD R4, R6, R7, RZ ;  /* 0x0000000706047224 */ /* 0x004fe400078e02ff */
[----:B------:R-:W0:Y:S03]  /*b6b0*/  SHFL.IDX PT, R7, R0, RZ, 0x181f ;  /* 0x00181fff00077589 */ /* 0x000e2600000e0000 */
[----:B------:R-:W-:Y:S01]  /*b6c0*/  ISETP.GE.AND P1, PT, R3, R4, PT ;  /* 0x000000040300720c */ /* 0x000fe20003f26270 */
[----:B------:R-:W1:-:S12]  /*b6d0*/  SHFL.IDX PT, R6, R2, RZ, 0x181f ;  /* 0x00181fff02067589 */ /* 0x000e5800000e0000 */
[----:B0-----:R-:W-:-:S05]  /*b6e0*/  @!P1 LEA R7, P2, R10, R7, 0x1 ;  /* 0x000000070a079211 */ /* 0x001fca00078408ff */
[----:B-1----:R-:W-:-:S05]  /*b6f0*/  @!P1 IMAD.X R6, RZ, RZ, R6, P2 ;  /* 0x000000ffff069224 */ /* 0x002fca00010e0606 */
[----:B------:R-:W-:-:S04]  /*b700*/  @!P1 LOP3.LUT R7, R7, R6, RZ, 0x3c, !PT ;  /* 0x0000000607079212 */ /* 0x000fc800078e3cff */
[----:B------:R-:W-:-:S04]  /*b710*/  @!P1 LOP3.LUT R6, R7, R6, RZ, 0x3c, !PT ;  /* 0x0000000607069212 */ /* 0x000fc800078e3cff */
[----:B------:R-:W-:-:S05]  /*b720*/  @!P1 LOP3.LUT R7, R7, R6, RZ, 0x3c, !PT ;  /* 0x0000000607079212 */ /* 0x000fca00078e3cff */
[----:B------:R-:W-:Y:S01]  /*b730*/  @!PT LDS RZ, [RZ] ;  /* 0x00000000fffff984 */ /* 0x000fe20000000800 */
[----:B-----5:R0:W-:Y:S01]  /*b740*/  @!P1 LDGSTS.E.BYPASS.LTC128B.128 [R9+0x18400], desc[UR40][R6.64], !P0 ;  /* 0x1840000006099fae */ /* 0x0201e2000c101d68 */
[----:B------:R-:W-:-:S03]  /*b750*/  ISETP.GE.AND P1, PT, R5, R4, PT ;  /* 0x000000040500720c */ /* 0x000fc60003f26270 */
[----:B------:R-:W1:Y:S04]  /*b760*/  SHFL.IDX PT, R5, R0, 0x1, 0x181f ;  /* 0x00381f0000057f89 */ /* 0x000e6800000e0000 */
[----:B0-----:R-:W0:Y:S06]  /*b770*/  SHFL.IDX PT, R6, R2, 0x1, 0x181f ;  /* 0x00381f0002067f89 */ /* 0x001e2c00000e0000 */
[----:B-1----:R-:W-:-:S05]  /*b780*/  @!P1 LEA R5, P2, R10, R5, 0x1 ;  /* 0x000000050a059211 */ /* 0x002fca00078408ff */
[----:B0-----:R-:W-:-:S04]  /*b790*/  @!P1 IMAD.X R6, RZ, RZ, R6, P2 ;  /* 0x000000ffff069224 */ /* 0x001fc800010e0606 */
[----:B------:R-:W-:Y:S02]  /*b7a0*/  @!P1 IMAD.MOV.U32 R7, RZ, RZ, R6 ;  /* 0x000000ffff079224 */ /* 0x000fe400078e0006 */
[----:B------:R-:W-:Y:S02]  /*b7b0*/  @!P1 IMAD.MOV.U32 R6, RZ, RZ, R5 ;  /* 0x000000ffff069224 */ /* 0x000fe400078e0005 */
[----:B------:R-:W-:-:S03]  /*b7c0*/  VIADD R5, R3, 0x20 ;  /* 0x0000002003057836 */ /* 0x000fc60000000000 */
[----:B------:R0:W-:Y:S02]  /*b7d0*/  @!P1 LDGSTS.E.BYPASS.LTC128B.128 [R9+0x18c00], desc[UR40][R6.64], !P0 ;  /* 0x18c0000006099fae */ /* 0x0001e4000c101d68 */
[----:B------:R-:W-:Y:S02]  /*b7e0*/  ISETP.GE.AND P1, PT, R5, R4, PT ;  /* 0x000000040500720c */ /* 0x000fe40003f26270 */
[----:B------:R-:W1:Y:S04]  /*b7f0*/  SHFL.IDX PT, R5, R0, 0x2, 0x181f ;  /* 0x00581f0000057f89 */ /* 0x000e6800000e0000 */
[----:B0-----:R-:W0:Y:S07]  /*b800*/  SHFL.IDX PT, R6, R2, 0x2, 0x181f ;  /* 0x00581f0002067f89 */ /* 0x001e2e00000e0000 */
        /* <DEDUP_REMOVED lines=35> */
[----:B------:R-:W-:Y:S04]  /*ba40*/  SHFL.IDX PT, R0, R0, 0x7, 0x181f ;  /* 0x00f81f0000007f89 */ /* 0x000fe800000e0000 */
[----:B0-----:R-:W0:Y:S03]  /*ba50*/  SHFL.IDX PT, R6, R2, 0x6, 0x181f ;  /* 0x00d81f0002067f89 */ /* 0x001e2600000e0000 */
[----:B-1----:R-:W-:-:S05]  /*ba60*/  @!P1 LEA R5, P2, R10, R5, 0x1 ;  /* 0x000000050a059211 */ /* 0x002fca00078408ff */
[----:B0-----:R-:W-:-:S04]  /*ba70*/  @!P1 IMAD.X R6, RZ, RZ, R6, P2 ;  /* 0x000000ffff069224 */ /* 0x001fc800010e0606 */
[----:B------:R-:W-:Y:S02]  /*ba80*/  @!P1 IMAD.MOV.U32 R7, RZ, RZ, R6 ;  /* 0x000000ffff079224 */ /* 0x000fe400078e0006 */
[----:B------:R-:W-:Y:S02]  /*ba90*/  @!P1 IMAD.MOV.U32 R6, RZ, RZ, R5 ;  /* 0x000000ffff069224 */ /* 0x000fe400078e0005 */
[----:B------:R0:W1:Y:S04]  /*baa0*/  SHFL.IDX PT, R5, R2, 0x7, 0x181f ;  /* 0x00f81f0002057f89 */ /* 0x00006800000e0000 */
[----:B------:R0:W-:Y:S02]  /*bab0*/  @!P1 LDGSTS.E.BYPASS.LTC128B.128 [R9+0x1b400], desc[UR40][R6.64], !P0 ;  /* 0x1b40000006099fae */ /* 0x0001e4000c101d68 */
.L_x_565:
[----:B------:R2:W5:Y:S01]  /*bac0*/  LDL R8, [R1+0x4] ;  /* 0x0000040001087983 */ /* 0x0005620000100800 */
[----:B------:R-:W-:-:S05]  /*bad0*/  VIADD R3, R3, 0x70 ;  /* 0x0000007003037836 */ /* 0x000fca0000000000 */
[----:B------:R-:W-:-:S13]  /*bae0*/  ISETP.GE.AND P1, PT, R3, R4, PT ;  /* 0x000000040300720c */ /* 0x000fda0003f26270 */
[----:B0-----:R-:W-:-:S05]  /*baf0*/  @!P1 LEA R2, P2, R10, R0, 0x1 ;  /* 0x000000000a029211 */ /* 0x001fca00078408ff */
[----:B-1----:R-:W-:-:S05]  /*bb00*/  @!P1 IMAD.X R3, RZ, RZ, R5, P2 ;  /* 0x000000ffff039224 */ /* 0x002fca00010e0605 */
[----:B------:R-:W-:Y:S01]  /*bb10*/  @!PT LDS RZ, [RZ] ;  /* 0x00000000fffff984 */ /* 0x000fe20000000800 */
[----:B------:R-:W-:Y:S01]  /*bb20*/  @!PT LDS RZ, [RZ] ;  /* 0x00000000fffff984 */ /* 0x000fe20000000800 */
[----:B------:R-:W-:Y:S01]  /*bb30*/  @!PT LDS RZ, [RZ] ;  /* 0x00000000fffff984 */ /* 0x000fe20000000800 */
[----:B------:R2:W-:Y:S01]  /*bb40*/  @!P1 LDGSTS.E.BYPASS.LTC128B.128 [R9+0x1bc00], desc[UR40][R2.64], !P0 ;  /* 0x1bc0000002099fae */ /* 0x0005e2000c101d68 */
[----:B------:R-:W-:Y:S01]  /*bb50*/  PLOP3.LUT P0, PT, PT, PT, PT, 0x80, 0x0 ;  /* 0x000000000000781c */ /* 0x000fe20003f0f070 */
[----:B------:R-:W-:-:S12]  /*bb60*/  NOP ;  /* 0x0000000000007918 */ /* 0x000fd80000000000 */
.L_x_447:
[----:B--2---:R-:W2:Y:S01]  /*bb70*/  LDL R2, [R1+0x4] ;  /* 0x0000040001027983 */ /* 0x004ea20000100800 */
[----:B------:R-:W-:Y:S02]  /*bb80*/  PLOP3.LUT P1, PT, P1, P0, PT, 0xa2, 0x0 ;  /* 0x000000000000781c */ /* 0x000fe40000f21472 */
[----:B--2---:R-:W-:-:S08]  /*bb90*/  @P0 R2UR P1, UR4, R2 ;  /* 0x00000000020402ca */ /* 0x004fd00000020000 */
[----:B------:R-:W-:-:S05]  /*bba0*/  @P0 PLOP3.LUT P0, PT, P1, PT, PT, 0x80, 0x0 ;  /* 0x000000000000081c */ /* 0x000fca0000f0f070 */
[----:B------:R-:W-:Y:S01]  /*bbb0*/  @!P1 SYNCS.ARRIVE.TRANS64.RED.A0T1 RZ, [UR4+0x22800], RZ ;  /* 0x022800ffffff99a7 */ /* 0x000fe20008200404 */
[----:B------:R-:W-:Y:S07]  /*bbc0*/  @!P1 ARRIVES.LDGSTSBAR.64.TRANSCNT [UR4+0x22800] ;  /* 0x02280000ff0099b0 */ /* 0x000fee0008000a84 */
[----:B------:R-:W-:Y:S05]  /*bbd0*/  @P0 BRA.U.ANY `(.L_x_447) ;  /* 0xfffffffd00e40947 */ /* 0x000fea000393ffff */
[----:B------:R-:W2:Y:S02]  /*bbe0*/  LDL.LU R3, [R1+0x40] ;  /* 0x0000400001037983 */ /* 0x000ea40000300800 */
[----:B--2---:R-:W-:-:S05]  /*bbf0*/  VIADD R3, R3, 0x1 ;  /* 0x0000000103037836 */ /* 0x004fca0000000000 */
[----:B------:R0:W-:Y:S01]  /*bc00*/  STL [R1+0x40], R3 ;  /* 0x0000400301007387 */ /* 0x0001e20000100800 */
[----:B------:R-:W-:-:S04]  /*bc10*/  LEA.HI R0, R3, R3, RZ, 0x1 ;  /* 0x0000000303007211 */ /* 0x000fc800078f08ff */
[----:B------:R-:W-:-:S05]  /*bc20*/  LOP3.LUT R0, R0, 0xfffffffe, RZ, 0xc0, !PT ;  /* 0xfffffffe00007812 */ /* 0x000fca00078ec0ff */
[----:B------:R-:W-:-:S05]  /*bc30*/  IMAD.IADD R0, R3, 0x1, -R0 ;  /* 0x0000000103007824 */ /* 0x000fca00078e0a00 */
[----:B------:R-:W-:Y:S01]  /*bc40*/  SHF.L.U32 R0, R0, 0x1f, RZ ;  /* 0x0000001f00007819 */ /* 0x000fe200000006ff */
[----:B------:R-:W-:Y:S01]  /*bc50*/  NOP ;  /* 0x0000000000007918 */ /* 0x000fe20000000000 */
[----:B------:R0:W-:Y:S01]  /*bc60*/  SYNCS.ARRIVE.TRANS64.A1T0 RZ, [R2+URZ+0x22800], RZ ;  /* 0x022800ff02ff79a7 */ /* 0x0001e2000810003f */
[----:B------:R-:W-:Y:S01]  /*bc70*/  BSSY B0, `(.L_x_448) ;  /* 0x0000003000007945 */ /* 0x000fe20003800000 */
[----:B------:R-:W1:Y:S03]  /*bc80*/  SYNCS.PHASECHK.TRANS64.TRYWAIT P0, [R2+URZ+0x22820], R0 ;  /* 0x02282000020075a7 */ /* 0x000e66000800017f */
[----:B01----:R-:W-:Y:S05]  /*bc90*/  @!P0 BRA `(.L_x_449) ;  /* 0x00000044002c8947 */ /* 0x003fea0003800000 */
.L_x_566:
[----:B------:R-:W-:Y:S05]  /*bca0*/  BSYNC B0 ;  /* 0x0000000000007941 */ /* 0x000fea0003800000 */
.L_x_448:
[----:B0-----:R-:W2:Y:S01]  /*bcb0*/  LDL R2, [R1+0x18] ;  /* 0x0000180001027983 */ /* 0x001ea20000100800 */
[----:B------:R-:W-:Y:S01]  /*bcc0*/  BSSY B0, `(.L_x_450) ;  /* 0x0000063000007945 */ /* 0x000fe20003800000 */
[----:B--2---:R-:W-:-:S13]  /*bcd0*/  ISETP.NE.AND P0, PT, R2, RZ, PT ;  /* 0x000000ff0200720c */ /* 0x004fda0003f05270 */
[----:B------:R-:W-:Y:S05]  /*bce0*/  @!P0 BRA `(.L_x_451) ;  /* 0x0000000400808947 */ /* 0x000fea0003800000 */
[----:B------:R-:W2:Y:S04]  /*bcf0*/  LDL R2, [R1+0x4] ;  /* 0x0000040001027983 */ /* 0x000ea80000100800 */
[----:B------:R-:W3:Y:S01]  /*bd00*/  LDL R4, [R1+0x10] ;  /* 0x0000100001047983 */ /* 0x000ee20000100800 */
[----:B------:R-:W0:Y:S01]  /*bd10*/  S2R R3, SR_TID.X ;  /* 0x0000000000037919 */ /* 0x000e220000002100 */
[----:B--2---:R-:W-:Y:S02]  /*bd20*/  IMAD.MOV.U32 R5, RZ, RZ, R2 ;  /* 0x000000ffff057224 */ /* 0x004fe400078e0002 */
[----:B------:R-:W2:Y:S01]  /*bd30*/  LDL R2, [R1+0x8] ;  /* 0x0000080001027983 */ /* 0x000ea20000100800 */
[----:B---3--:R-:W-:Y:S01]  /*bd40*/  SHF.L.U32 R0, R4, 0x1f, RZ ;  /* 0x0000001f04007819 */ /* 0x008fe200000006ff */
[----:B------:R-:W-:Y:S01]  /*bd50*/  BSSY B1, `(.L_x_452) ;  /* 0x0000006000017945 */ /* 0x000fe20003800000 */
[----:B0-----:R-:W-:-:S04]  /*bd60*/  LOP3.LUT R3, R3, 0x7f, RZ, 0xc0, !PT ;  /* 0x0000007f03037812 */ /* 0x001fc800078ec0ff */
[----:B------:R-:W-:Y:S01]  /*bd70*/  ISETP.NE.AND P1, PT, R3, RZ, PT ;  /* 0x000000ff0300720c */ /* 0x000fe20003f25270 */
[----:B--2---:R-:W-:-:S04]  /*bd80*/  IMAD R2, R2, 0x8, R5 ;  /* 0x0000000802027824 */ /* 0x004fc800078e0205 */
[----:B------:R-:W0:Y:S02]  /*bd90*/  SYNCS.PHASECHK.TRANS64.TRYWAIT P0, [R2+URZ+0x22860], R0 ;  /* 0x02286000020075a7 */ /* 0x000e24000800017f */
[----:B0-----:R-:W-:Y:S06]  /*bda0*/  @!P0 BRA `(.L_x_453) ;  /* 0x0000004400008947 */ /* 0x001fec0003800000 */
.L_x_567:
[----:B------:R-:W-:Y:S05]  /*bdb0*/  BSYNC B1 ;  /* 0x0000000000017941 */ /* 0x000fea0003800000 */
.L_x_452:
        /* <DEDUP_REMOVED lines=9> */
.L_x_455:
[----:B------:R-:W-:Y:S05]  /*be50*/  BSYNC B1 ;  /* 0x0000000000017941 */ /* 0x000fea0003800000 */
.L_x_454:
[----:B------:R-:W2:Y:S04]  /*be60*/  LDL R5, [R1+0x4] ;  /* 0x0000040001057983 */ /* 0x000ea80000100800 */
[----:B------:R-:W2:Y:S04]  /*be70*/  LDL R3, [R1+0x8] ;  /* 0x0000080001037983 */ /* 0x000ea80000100800 */
[----:B------:R-:W3:Y:S04]  /*be80*/  LDL R4, [R1+0x1c] ;  /* 0x00001c0001047983 */ /* 0x000ee80000100800 */
[----:B0-----:R-:W3:Y:S01]  /*be90*/  LDL R0, [R1+0x50] ;  /* 0x0000500001007983 */ /* 0x001ee20000100800 */
[----:B------:R-:W-:Y:S01]  /*bea0*/  UIADD3 UR4, UP0, UR38, 0x470, URZ ;  /* 0x0000047026047890 */ /* 0x000fe2000ff1e03f */
[----:B------:R-:W-:Y:S01]  /*beb0*/  PLOP3.LUT P0, PT, PT, PT, PT, 0x80, 0x0 ;  /* 0x000000000000781c */ /* 0x000fe20003f0f070 */
[----:B------:R-:W-:Y:S01]  /*bec0*/  VIADD R2, R2, 0x22850 ;  /* 0x0002285002027836 */ /* 0x000fe20000000000 */
[----:B------:R-:W-:Y:S01]  /*bed0*/  UMOV UR6, 0x0 ;  /* 0x0000000000067882 */ /* 0x000fe20000000000 */
[----:B------:R-:W-:Y:S01]  /*bee0*/  UIADD3.X UR5, URZ, UR39, URZ, UP0, !UPT ;  /* 0x000000273f057290 */ /* 0x000fe200087fe43f */
[----:B------:R-:W-:Y:S01]  /*bef0*/  UMOV UR7, 0x14f00000 ;  /* 0x14f0000000077882 */ /* 0x000fe20000000000 */
[----:B------:R-:W-:Y:S01]  /*bf00*/  UMOV UR10, URZ ;  /* 0x0000003f000a7c82 */ /* 0x000fe20008000000 */
[----:B--2---:R-:W-:-:S02]  /*bf10*/  IMAD R3, R3, 0xc000, R5 ;  /* 0x0000c00003037824 */ /* 0x004fc400078e0205 */
[----:B---3--:R-:W-:Y:S02]  /*bf20*/  IMAD R0, R0, 0x60, R4 ;  /* 0x0000006000007824 */ /* 0x008fe400078e0204 */
[----:B------:R-:W-:-:S07]  /*bf30*/  VIADD R4, R3, 0x400 ;  /* 0x0000040003047836 */ /* 0x000fce0000000000 */
.L_x_456:
[----:B------:R-:W2:Y:S01]  /*bf40*/  LDL R5, [R1] ;  /* 0x0000000001057983 */ /* 0x000ea20000100800 */
[----:B------:R-:W-:-:S13]  /*bf50*/  @P0 ELECT P1, URZ, PT ;  /* 0x00000000003f082f */ /* 0x000fda0003820000 */
[----:B------:R-:W-:Y:S02]  /*bf60*/  @P1 R2UR UR12, R18 ;  /* 0x00000000120c12ca */ /* 0x000fe400000e0000 */
[----:B------:R-:W-:Y:S02]  /*bf70*/  @P1 R2UR UR11, R0 ;  /* 0x00000000000b12ca */ /* 0x000fe400000e0000 */
[----:B------:R-:W-:Y:S02]  /*bf80*/  @P1 R2UR UR9, R2 ;  /* 0x00000000020912ca */ /* 0x000fe400000e0000 */
[----:B------:R-:W-:Y:S02]  /*bf90*/  @P1 R2UR UR8, R4 ;  /* 0x00000000040812ca */ /* 0x000fe400000e0000 */
[----:B------:R-:W-:Y:S02]  /*bfa0*/  @P1 PLOP3.LUT P0, PT, P1, PT, PT, 0x8, 0x0 ;  /* 0x000000000000181c */ /* 0x000fe40000f0e170 */
[----:B--2---:R-:W-:-:S02]  /*bfb0*/  @P1 R2UR UR13, R5 ;  /* 0x00000000050d12ca */ /* 0x004fc400000e0000 */
[----:B------:R-:W-:-:S11]  /*bfc0*/  PLOP3.LUT P1, PT, PT, PT, PT, 0x8, 0x0 ;  /* 0x000000000000781c */ /* 0x000fd60003f2e170 */
[----:B------:R0:W-:Y:S02]  /*bfd0*/  UTMALDG.4D [UR8], [UR4], desc[UR6] ;  /* 0x00000608040075b4 */ /* 0x0001e40008019000 */
[----:B0-----:R-:W-:Y:S05]  /*bfe0*/  @P0 BRA.U.ANY `(.L_x_456) ;  /* 0xfffffffd00d40947 */ /* 0x001fea000393ffff */
[----:B------:R-:W-:Y:S01]  /*bff0*/  PLOP3.LUT P0, PT, PT, PT, PT, 0x80, 0x0 ;  /* 0x000000000000781c */ /* 0x000fe20003f0f070 */
[----:B------:R-:W-:Y:S01]  /*c000*/  VIADD R4, R3, 0x3400 ;  /* 0x0000340003047836 */ /* 0x000fe20000000000 */
[----:B------:R-:W-:Y:S01]  /*c010*/  UMOV UR6, 0x0 ;  /* 0x0000000000067882 */ /* 0x000fe20000000000 */
[----:B------:R-:W-:Y:S01]  /*c020*/  UMOV UR7, 0x14f00000 ;  /* 0x14f0000000077882 */ /* 0x000fe20000000000 */
[----:B------:R-:W-:-:S09]  /*c030*/  UMOV UR10, 0x40 ;  /* 0x00000040000a7882 */ /* 0x000fd20000000000 */
.L_x_457:
        /* <DEDUP_REMOVED lines=16> */
.L_x_458:
        /* <DEDUP_REMOVED lines=16> */
.L_x_459:
        /* <DEDUP_REMOVED lines=11> */
.L_x_451:
[----:B------:R-:W-:Y:S05]  /*c2f0*/  BSYNC B0 ;  /* 0x0000000000007941 */ /* 0x000fea0003800000 */
.L_x_450:
[----:B------:R-:W2:Y:S01]  /*c300*/  LDL.LU R4, [R1+0x38] ;  /* 0x0000380001047983 */ /* 0x000ea20000300800 */
[----:B------:R-:W-:Y:S01]  /*c310*/  BSSY B0, `(.L_x_460) ;  /* 0x000020f000007945 */ /* 0x000fe20003800000 */
[----:B--2---:R-:W-:-:S13]  /*c320*/  ISETP.GE.AND P0, PT, R4, 0x61, PT ;  /* 0x000000610400780c */ /* 0x004fda0003f06270 */
[----:B------:R-:W-:Y:S05]  /*c330*/  @!P0 BRA `(.L_x_461) ;  /* 0x0000002000308947 */ /* 0x000fea0003800000 */
[----:B------:R-:W2:Y:S01]  /*c340*/  LDL R4, [R1+0x2c] ;  /* 0x00002c0001047983 */ /* 0x000ea20000100800 */
[----:B------:R-:W-:Y:S01]  /*c350*/  IMAD.MOV.U32 R0, RZ, RZ, 0x1 ;  /* 0x00000001ff007424 */ /* 0x000fe200078e00ff */
[----:B------:R-:W-:Y:S01]  /*c360*/  BSSY B2, `(.L_x_462) ;  /* 0x00000b3000027945 */ /* 0x000fe20003800000 */
[----:B--2---:R-:W-:-:S05]  /*c370*/  IMAD.MOV R6, RZ, RZ, -R4 ;  /* 0x000000ffff067224 */ /* 0x004fca00078e0a04 */
[----:B------:R-:W-:-:S05]  /*c380*/  VIADDMNMX R6, R6, R0, 0xffffffff, !PT ;  /* 0xffffffff06067446 */ /* 0x000fca0007800100 */
[----:B------:R-:W-:-:S05]  /*c390*/  IMAD.IADD R0, R4, 0x1, R6 ;  /* 0x0000000104007824 */ /* 0x000fca00078e0206 */
[----:B------:R-:W-:-:S04]  /*c3a0*/  LOP3.LUT R0, R0, 0x1, RZ, 0xc0, !PT ;  /* 0x0000000100007812 */ /* 0x000fc800078ec0ff */
[----:B------:R-:W-:Y:S01]  /*c3b0*/  ISETP.NE.U32.AND P0, PT, R0, 0x1, PT ;  /* 0x000000010000780c */ /* 0x000fe20003f05070 */
[----:B------:R-:W-:-:S12]  /*c3c0*/  VIADD R0, R4, 0xfffffffe ;  /* 0xfffffffe04007836 */ /* 0x000fd80000000000 */
[----:B------:R-:W-:Y:S05]  /*c3d0*/  @P0 BRA `(.L_x_463) ;  /* 0x0000000800ac0947 */ /* 0x000fea0003800000 */
[----:B------:R-:W2:Y:S04]  /*c3e0*/  LDL R5, [R1+0x18] ;  /* 0x0000180001057983 */ /* 0x000ea80000100800 */
[----:B------:R-:W3:Y:S04]  /*c3f0*/  LDL.LU R4, [R1+0x8] ;  /* 0x0000080001047983 */ /* 0x000ee80000300800 */
[----:B------:R-:W4:Y:S01]  /*c400*/  LDL.LU R7, [R1+0x10] ;  /* 0x0000100001077983 */ /* 0x000f220000300800 */
[----:B------:R-:W-:Y:S01]  /*c410*/  BSSY B1, `(.L_x_464) ;  /* 0x00000a5000017945 */ /* 0x000fe20003800000 */
[----:B--2---:R-:W-:Y:S01]  /*c420*/  ISETP.NE.AND P2, PT, R5, RZ, PT ;  /* 0x000000ff0500720c */ /* 0x004fe20003f45270 */
[----:B---3--:R-:W-:-:S05]  /*c430*/  VIADD R2, R4, 0x1 ;  /* 0x0000000104027836 */ /* 0x008fca0000000000 */
[----:B------:R-:W-:-:S04]  /*c440*/  ISETP.NE.AND P0, PT, R2, 0x2, PT ;  /* 0x000000020200780c */ /* 0x000fc80003f05270 */
[----:B------:R-:W-:Y:S02]  /*c450*/  SEL R3, RZ, 0x1, P0 ;  /* 0x00000001ff037807 */ /* 0x000fe40000000000 */
[----:B-----5:R-:W-:Y:S02]  /*c460*/  SEL R8, R2, RZ, P0 ;  /* 0x000000ff02087207 */ /* 0x020fe40000000000 */
[----:B----4-:R-:W-:-:S05]  /*c470*/  LOP3.LUT R7, R7, R3, RZ, 0x3c, !PT ;  /* 0x0000000307077212 */ /* 0x010fca00078e3cff */
[----:B------:R0:W-:Y:S04]  /*c480*/  STL [R1+0x10], R7 ;  /* 0x0000100701007387 */ /* 0x0001e80000100800 */
[----:B------:R0:W-:Y:S01]  /*c490*/  STL [R1+0x8], R8 ;  /* 0x0000080801007387 */ /* 0x0001e20000100800 */
[----:B------:R-:W-:Y:S05]  /*c4a0*/  @!P2 BRA `(.L_x_465) ;  /* 0x00000008006ca947 */ /* 0x000fea0003800000 */
[----:B------:R-:W-:Y:S02]  /*c4b0*/  ULDC.64 UR4, c[0x0][0x418] ;  /* 0x0001060000047ab9 */ /* 0x000fe40000000a00 */
[----:B------:R-:W-:-:S04]  /*c4c0*/  ISETP.NE.U32.AND P0, PT, RZ, UR4, PT ;  /* 0x00000004ff007c0c */ /* 0x000fc8000bf05070 */
[----:B------:R-:W-:-:S13]  /*c4d0*/  ISETP.NE.AND.EX P0, PT, RZ, UR5, PT, P0 ;  /* 0x00000005ff007c0c */ /* 0x000fda000bf05300 */
[----:B------:R-:W-:Y:S05]  /*c4e0*/  @!P0 BRA `(.L_x_466) ;  /* 0x0000000000508947 */ /* 0x000fea0003800000 */
[----:B------:R-:W2:Y:S01]  /*c4f0*/  LDL R10, [R1+0x14] ;  /* 0x00001400010a7983 */ /* 0x000ea20000100800 */
[----:B------:R-:W1:Y:S01]  /*c500*/  LDC R5, c[0x0][0x43c] ;  /* 0x00010f00ff057b82 */ /* 0x000e620000000800 */
[----:B------:R-:W-:Y:S02]  /*c510*/  ULDC.64 UR6, c[0x0][0x428] ;  /* 0x00010a0000067ab9 */ /* 0x000fe40000000a00 */
[----:B------:R-:W3:Y:S01]  /*c520*/  LDL R9, [R1+0xc] ;  /* 0x00000c0001097983 */ /* 0x000ee20000100800 */
        /* <DEDUP_REMOVED lines=10> */
[----:B------:R-:W-:-:S04]  /*c5d0*/  IMAD.WIDE.U32 R2, R9, UR6, R2 ;  /* 0x0000000609027c25 */ /* 0x000fc8000f8e0002 */
[----:B------:R-:W-:Y:S01]  /*c5e0*/  IMAD.IADD R3, R4, 0x1, R3 ;  /* 0x0000000104037824 */ /* 0x000fe200078e0203 */
[----:B------:R-:W-:-:S04]  /*c5f0*/  LEA R4, P0, R2, UR4, 0x2 ;  /* 0x0000000402047c11 */ /* 0x000fc8000f8010ff */
[----:B------:R-:W-:-:S05]  /*c600*/  LEA.HI.X R5, R2, UR5, R3, 0x2, P0 ;  /* 0x0000000502057c11 */ /* 0x000fca00080f1403 */
[----:B------:R-:W2:Y:S04]  /*c610*/  LDG.E R2, desc[UR40][R4.64] ;  /* 0x0000002804027981 */ /* 0x000ea8000c1e1900 */
[----:B--2---:R1:W-:Y:S02]  /*c620*/  STL [R1], R2 ;  /* 0x0000000201007387 */ /* 0x0043e40000100800 */
.L_x_466:
[----:B-1----:R-:W2:Y:S01]  /*c630*/  LDL R2, [R1+0x4] ;  /* 0x0000040001027983 */ /* 0x002ea20000100800 */
[----:B------:R-:W1:Y:S02]  /*c640*/  S2R R3, SR_TID.X ;  /* 0x0000000000037919 */ /* 0x000e640000002100 */
[----:B-1----:R-:W-:Y:S01]  /*c650*/  LOP3.LUT R4, R3, 0x7f, RZ, 0xc0, !PT ;  /* 0x0000007f03047812 */ /* 0x002fe200078ec0ff */
[----:B------:R-:W-:Y:S03]  /*c660*/  BSSY B3, `(.L_x_467) ;  /* 0x0000006000037945 */ /* 0x000fe60003800000 */
[----:B------:R-:W-:Y:S01]  /*c670*/  ISETP.NE.AND P1, PT, R4, RZ, PT ;  /* 0x000000ff0400720c */ /* 0x000fe20003f25270 */
[----:B--2---:R-:W-:Y:S01]  /*c680*/  IMAD R3, R8, 0x8, R2 ;  /* 0x0000000808037824 */ /* 0x004fe200078e0202 */
[----:B------:R-:W-:-:S04]  /*c690*/  SHF.L.U32 R2, R7, 0x1f, RZ ;  /* 0x0000001f07027819 */ /* 0x000fc800000006ff */
[----:B------:R-:W1:Y:S02]  /*c6a0*/  SYNCS.PHASECHK.TRANS64.TRYWAIT P0, [R3+URZ+0x22840], R2 ;  /* 0x02284002030075a7 */ /* 0x000e64000800017f */
[----:B-1----:R-:W-:Y:S05]  /*c6b0*/  @!P0 BRA `(.L_x_468) ;  /* 0x0000003800d08947 */ /* 0x002fea0003800000 */
.L_x_568:
[----:B------:R-:W-:Y:S05]  /*c6c0*/  BSYNC B3 ;  /* 0x0000000000037941 */ /* 0x000fea0003800000 */
.L_x_467:
[----:B------:R-:W-:Y:S04]  /*c6d0*/  BSSY B3, `(.L_x_469) ;  /* 0x0000009000037945 */ /* 0x000fe80003800000 */
[----:B------:R-:W-:Y:S05]  /*c6e0*/  @P1 BRA `(.L_x_470) ;  /* 0x00000000001c1947 */ /* 0x000fea0003800000 */
[----:B------:R-:W2:Y:S02]  /*c6f0*/  S2R R4, SR_TID.X ;  /* 0x0000000000047919 */ /* 0x000ea40000002100 */
[----:B--2---:R-:W-:Y:S01]  /*c700*/  LOP3.LUT R5, R4, 0x1f, RZ, 0xc0, !PT ;  /* 0x0000001f04057812 */ /* 0x004fe200078ec0ff */
[----:B------:R-:W-:-:S03]  /*c710*/  IMAD.MOV.U32 R4, RZ, RZ, 0x3000 ;  /* 0x00003000ff047424 */ /* 0x000fc600078e00ff */
[----:B------:R-:W-:Y:S01]  /*c720*/  ISETP.NE.AND P0, PT, R5, RZ, PT ;  /* 0x000000ff0500720c */ /* 0x000fe20003f05270 */
[----:B------:R2:W-:-:S12]  /*c730*/  SYNCS.ARRIVE.TRANS64 RZ, [R3+URZ+0x22830], R4 ;  /* 0x0228300403ff79a7 */ /* 0x0005d8000800003f */
[----:B--2---:R-:W-:Y:S05]  /*c740*/  @!P0 BRA `(.L_x_470) ;  /* 0x0000000000048947 */ /* 0x004fea0003800000 */
[----:B------:R-:W-:Y:S01]  /*c750*/  BPT.TRAP 0x1 ;  /* 0x000000040000795c */ /* 0x000fe20000300000 */
.L_x_470:
[----:B------:R-:W-:Y:S05]  /*c760*/  BSYNC B3 ;  /* 0x0000000000037941 */ /* 0x000fea0003800000 */
.L_x_469:
[----:B0-----:R-:W2:Y:S04]  /*c770*/  LDL R8, [R1+0x4] ;  /* 0x0000040001087983 */ /* 0x001ea80000100800 */
[----:B------:R-:W2:Y:S04]  /*c780*/  LDL R4, [R1+0x8] ;  /* 0x0000080001047983 */ /* 0x000ea80000100800 */
[----:B------:R-:W3:Y:S01]  /*c790*/  LDL R5, [R1+0x1c] ;  /* 0x00001c0001057983 */ /* 0x000ee20000100800 */
[----:B------:R-:W-:Y:S01]  /*c7a0*/  IMAD.MOV.U32 R7, RZ, RZ, RZ ;  /* 0x000000ffff077224 */ /* 0x000fe200078e00ff */
[----:B------:R-:W-:Y:S01]  /*c7b0*/  UIADD3 UR4, UP0, UR38, 0x370, URZ ;  /* 0x0000037026047890 */ /* 0x000fe2000ff1e03f */
[----:B------:R-:W-:Y:S01]  /*c7c0*/  PLOP3.LUT P0, PT, PT, PT, PT, 0x80, 0x0 ;  /* 0x000000000000781c */ /* 0x000fe20003f0f070 */
[----:B------:R-:W-:Y:S01]  /*c7d0*/  UMOV UR6, 0x0 ;  /* 0x0000000000067882 */ /* 0x000fe20000000000 */
[----:B------:R-:W-:Y:S01]  /*c7e0*/  UMOV UR7, 0x14f00000 ;  /* 0x14f0000000077882 */ /* 0x000fe20000000000 */
[----:B------:R-:W-:Y:S01]  /*c7f0*/  R2UR UR10, R7 ;  /* 0x00000000070a72ca */ /* 0x000fe200000e0000 */
[----:B------:R-:W-:Y:S01]  /*c800*/  UIADD3.X UR5, URZ, UR39, URZ, UP0, !UPT ;  /* 0x000000273f057290 */ /* 0x000fe200087fe43f */
[----:B--2---:R-:W-:-:S02]  /*c810*/  IMAD R4, R4, 0x3000, R8 ;  /* 0x0000300004047824 */ /* 0x004fc400078e0208 */
[----:B---3--:R-:W-:Y:S02]  /*c820*/  IMAD R0, R0, 0x60, R5 ;  /* 0x0000006000007824 */ /* 0x008fe400078e0205 */
[----:B------:R-:W-:Y:S02]  /*c830*/  VIADD R4, R4, 0x1c400 ;  /* 0x0001c40004047836 */ /* 0x000fe40000000000 */
[----:B------:R-:W-:-:S07]  /*c840*/  VIADD R5, R3, 0x22830 ;  /* 0x0002283003057836 */ /* 0x000fce0000000000 */
.L_x_471:
        /* <DEDUP_REMOVED lines=11> */
[----:B------:R-:W0:Y:S01]  /*c900*/  SYNCS.PHASECHK.TRANS64.TRYWAIT P0, [R3+URZ+0x22860], R2 ;  /* 0x02286002030075a7 */ /* 0x000e22000800017f */
[----:B------:R-:W-:Y:S04]  /*c910*/  BSSY B3, `(.L_x_472) ;  /* 0x0000002000037945 */ /* 0x000fe80003800000 */
[----:B0-----:R-:W-:Y:S05]  /*c920*/  @!P0 BRA `(.L_x_473) ;  /* 0x0000003800488947 */ /* 0x001fea0003800000 */
.L_x_569:
[----:B------:R-:W-:Y:S05]  /*c930*/  BSYNC B3 ;  /* 0x0000000000037941 */ /* 0x000fea0003800000 */
.L_x_472:
        /* <DEDUP_REMOVED lines=11> */
.L_x_475:
[----:B------:R-:W-:Y:S05]  /*c9f0*/  BSYNC B3 ;  /* 0x0000000000037941 */ /* 0x000fea0003800000 */
.L_x_474:
[----:B------:R-:W2:Y:S04]  /*ca00*/  LDL R4, [R1+0x4] ;  /* 0x0000040001047983 */ /* 0x000ea80000100800 */
[----:B01----:R-:W2:Y:S01]  /*ca10*/  LDL R2, [R1+0x8] ;  /* 0x0000080001027983 */ /* 0x003ea20000100800 */
[----:B------:R-:W-:Y:S01]  /*ca20*/  R2UR UR10, R7 ;  /* 0x00000000070a72ca */ /* 0x000fe200000e0000 */
[----:B------:R-:W-:Y:S01]  /*ca30*/  UIADD3 UR4, UP0, UR38, 0x470, URZ ;  /* 0x0000047026047890 */ /* 0x000fe2000ff1e03f */
[----:B------:R-:W-:Y:S01]  /*ca40*/  R2UR UR6, R8 ;  /* 0x00000000080672ca */ /* 0x000fe200000e0000 */
[----:B------:R-:W-:Y:S01]  /*ca50*/  VIADD R3, R3, 0x22850 ;  /* 0x0002285003037836 */ /* 0x000fe20000000000 */
[----:B------:R-:W-:Y:S01]  /*ca60*/  R2UR UR7, R9 ;  /* 0x00000000090772ca */ /* 0x000fe200000e0000 */
[----:B------:R-:W-:Y:S01]  /*ca70*/  UIADD3.X UR5, URZ, UR39, URZ, UP0, !UPT ;  /* 0x000000273f057290 */ /* 0x000fe200087fe43f */
[----:B------:R-:W-:Y:S01]  /*ca80*/  PLOP3.LUT P0, PT, PT, PT, PT, 0x80, 0x0 ;  /* 0x000000000000781c */ /* 0x000fe20003f0f070 */
[----:B--2---:R-:W-:-:S04]  /*ca90*/  IMAD R2, R2, 0xc000, R4 ;  /* 0x0000c00002027824 */ /* 0x004fc800078e0204 */
[----:B------:R-:W-:-:S08]  /*caa0*/  VIADD R4, R2, 0x400 ;  /* 0x0000040002047836 */ /* 0x000fd00000000000 */
.L_x_476:
        /* <DEDUP_REMOVED lines=11> */
[----:B------:R-:W-:Y:S01]  /*cb60*/  R2UR UR6, R8 ;  /* 0x00000000080672ca */ /* 0x000fe200000e0000 */
[----:B------:R-:W-:Y:S01]  /*cb70*/  VIADD R4, R2, 0x3400 ;  /* 0x0000340002047836 */ /* 0x000fe20000000000 */
[----:B------:R-:W-:Y:S01]  /*cb80*/  R2UR UR7, R9 ;  /* 0x00000000090772ca */ /* 0x000fe200000e0000 */
[----:B------:R-:W-:Y:S01]  /*cb90*/  UMOV UR10, 0x40 ;  /* 0x00000040000a7882 */ /* 0x000fe20000000000 */
[----:B------:R-:W-:-:S13]  /*cba0*/  PLOP3.LUT P0, PT, PT, PT, PT, 0x80, 0x0 ;  /* 0x000000000000781c */ /* 0x000fda0003f0f070 */
.L_x_477:
        /* <DEDUP_REMOVED lines=16> */
.L_x_478:
        /* <DEDUP_REMOVED lines=16> */
.L_x_479:
        /* <DEDUP_REMOVED lines=10> */
[----:B-1----:R-:W-:Y:S05]  /*ce50*/  @P0 BRA.U.ANY `(.L_x_479) ;  /* 0xfffffffd00d40947 */ /* 0x002fea000393ffff */
.L_x_465:
[----:B------:R-:W-:Y:S05]  /*ce60*/  BSYNC B1 ;  /* 0x0000000000017941 */ /* 0x000fea0003800000 */
.L_x_464:
[----:B------:R-:W2:Y:S02]  /*ce70*/  LDL.LU R4, [R1+0x2c] ;  /* 0x00002c0001047983 */ /* 0x000ea40000300800 */
[----:B--2---:R-:W-:-:S07]  /*ce80*/  VIADD R0, R4, 0xfffffffd ;  /* 0xfffffffd04007836 */ /* 0x004fce0000000000 */
.L_x_463:
[----:B------:R-:W-:Y:S05]  /*ce90*/  BSYNC B2 ;  /* 0x0000000000027941 */ /* 0x000fea0003800000 */
.L_x_462:
[----:B------:R-:W2:Y:S01]  /*cea0*/  LDL.LU R2, [R1+0x28] ;  /* 0x0000280001027983 */ /* 0x000ea20000300800 */
[----:B------:R-:W-:-:S05]  /*ceb0*/  IMAD.MOV R6, RZ, RZ, -R6 ;  /* 0x000000ffff067224 */ /* 0x000fca00078e0a06 */
[----:B--2---:R-:W-:-:S13]  /*cec0*/  ISETP.NE.AND P0, PT, R2, R6, PT ;  /* 0x000000060200720c */ /* 0x004fda0003f05270 */
[----:B------:R-:W-:Y:S05]  /*ced0*/  @!P0 BRA `(.L_x_461) ;  /* 0x0000001400488947 */ /* 0x000fea0003800000 */
.L_x_512:
[----:B------:R-:W2:Y:S04]  /*cee0*/  LDL R4, [R1+0x18] ;  /* 0x0000180001047983 */ /* 0x000ea80000100800 */
[----:B------:R-:W0:Y:S04]  /*cef0*/  LDL.LU R3, [R1+0x8] ;  /* 0x0000080001037983 */ /* 0x000e280000300800 */
[----:B------:R-:W3:Y:S01]  /*cf00*/  LDL.LU R2, [R1+0x10] ;  /* 0x0000100001027983 */ /* 0x000ee20000300800 */
[----:B------:R-:W-:Y:S05]  /*cf10*/  YIELD ;  /* 0x0000000000007946 */ /* 0x000fea0003800000 */
[----:B------:R-:W-:Y:S01]  /*cf20*/  BSSY B1, `(.L_x_480) ;  /* 0x00000a2000017945 */ /* 0x000fe20003800000 */
[----:B--2---:R-:W-:Y:S01]  /*cf30*/  ISETP.NE.AND P1, PT, R4, RZ, PT ;  /* 0x000000ff0400720c */ /* 0x004fe20003f25270 */
[----:B0-----:R-:W-:-:S05]  /*cf40*/  VIADD R7, R3, 0x1 ;  /* 0x0000000103077836 */ /* 0x001fca0000000000 */
[----:B------:R-:W-:-:S04]  /*cf50*/  ISETP.NE.AND P0, PT, R7, 0x2, PT ;  /* 0x000000020700780c */ /* 0x000fc80003f05270 */
[----:B------:R-:W-:Y:S02]  /*cf60*/  SEL R6, RZ, 0x1, P0 ;  /* 0x00000001ff067807 */ /* 0x000fe40000000000 */
[----:B------:R-:W-:Y:S02]  /*cf70*/  SEL R7, R7, RZ, P0 ;  /* 0x000000ff07077207 */ /* 0x000fe40000000000 */
[----:B---3--:R-:W-:Y:S01]  /*cf80*/  LOP3.LUT R6, R2, R6, RZ, 0x3c, !PT ;  /* 0x0000000602067212 */ /* 0x008fe200078e3cff */
[----:B------:R-:W-:Y:S06]  /*cf90*/  @!P1 BRA `(.L_x_481) ;  /* 0x0000000800689947 */ /* 0x000fec0003800000 */
[----:B------:R-:W-:Y:S01]  /*cfa0*/  ULDC.64 UR4, c[0x0][0x418] ;  /* 0x0001060000047ab9 */ /* 0x000fe20000000a00 */
[----:B-----5:R-:W-:Y:S01]  /*cfb0*/  IMAD.MOV.U32 R8, RZ, RZ, R0 ;  /* 0x000000ffff087224 */ /* 0x020fe200078e0000 */
[----:B------:R-:W-:-:S04]  /*cfc0*/  ISETP.NE.U32.AND P0, PT, RZ, UR4, PT ;  /* 0x00000004ff007c0c */ /* 0x000fc8000bf05070 */
[----:B------:R-:W-:-:S13]  /*cfd0*/  ISETP.NE.AND.EX P0, PT, RZ, UR5, PT, P0 ;  /* 0x00000005ff007c0c */ /* 0x000fda000bf05300 */
[----:B------:R-:W-:Y:S05]  /*cfe0*/  @!P0 BRA `(.L_x_482) ;  /* 0x0000000000508947 */ /* 0x000fea0003800000 */
[----:B------:R-:W2:Y:S01]  /*cff0*/  LDL R9, [R1+0x14] ;  /* 0x0000140001097983 */ /* 0x000ea20000100800 */
[----:B------:R-:W0:Y:S01]  /*d000*/  LDC R8, c[0x0][0x43c] ;  /* 0x00010f00ff087b82 */ /* 0x000e220000000800 */
[----:B------:R-:W-:Y:S02]  /*d010*/  ULDC.64 UR6, c[0x0][0x428] ;  /* 0x00010a0000067ab9 */ /* 0x000fe40000000a00 */
[----:B------:R-:W3:Y:S01]  /*d020*/  LDL R5, [R1+0xc] ;  /* 0x00000c0001057983 */ /* 0x000ee20000100800 */
        /* <DEDUP_REMOVED lines=16> */
.L_x_482:
[----:B0-----:R-:W2:Y:S01]  /*d130*/  LDL R2, [R1+0x4] ;  /* 0x0000040001027983 */ /* 0x001ea20000100800 */
[----:B------:R-:W0:Y:S02]  /*d140*/  S2R R3, SR_TID.X ;  /* 0x0000000000037919 */ /* 0x000e240000002100 */
[----:B0-----:R-:W-:Y:S02]  /*d150*/  LOP3.LUT R4, R3, 0x7f, RZ, 0xc0, !PT ;  /* 0x0000007f03047812 */ /* 0x001fe400078ec0ff */
[----:B------:R-:W-:Y:S01]  /*d160*/  SHF.L.U32 R3, R6, 0x1f, RZ ;  /* 0x0000001f06037819 */ /* 0x000fe200000006ff */
[----:B------:R-:W-:Y:S01]  /*d170*/  BSSY B2, `(.L_x_483) ;  /* 0x0000005000027945 */ /* 0x000fe20003800000 */
[----:B------:R-:W-:Y:S01]  /*d180*/  ISETP.NE.AND P1, PT, R4, RZ, PT ;  /* 0x000000ff0400720c */ /* 0x000fe20003f25270 */
[----:B--2---:R-:W-:-:S04]  /*d190*/  IMAD R2, R7, 0x8, R2 ;  /* 0x0000000807027824 */ /* 0x004fc800078e0202 */
[----:B------:R-:W0:Y:S02]  /*d1a0*/  SYNCS.PHASECHK.TRANS64.TRYWAIT P0, [R2+URZ+0x22840], R3 ;  /* 0x02284003020075a7 */ /* 0x000e24000800017f */
[----:B0-----:R-:W-:Y:S06]  /*d1b0*/  @!P0 BRA `(.L_x_484) ;  /* 0x0000003000388947 */ /* 0x001fec0003800000 */
.L_x_570:
[----:B------:R-:W-:Y:S05]  /*d1c0*/  BSYNC B2 ;  /* 0x0000000000027941 */ /* 0x000fea0003800000 */
.L_x_483:
[----:B------:R-:W-:Y:S04]  /*d1d0*/  BSSY B2, `(.L_x_485) ;  /* 0x0000009000027945 */ /* 0x000fe80003800000 */
[----:B------:R-:W-:Y:S05]  /*d1e0*/  @P1 BRA `(.L_x_486) ;  /* 0x00000000001c1947 */ /* 0x000fea0003800000 */
[----:B------:R-:W1:Y:S02]  /*d1f0*/  S2R R4, SR_TID.X ;  /* 0x0000000000047919 */ /* 0x000e640000002100 */
[----:B-1----:R-:W-:Y:S01]  /*d200*/  LOP3.LUT R5, R4, 0x1f, RZ, 0xc0, !PT ;  /* 0x0000001f04057812 */ /* 0x002fe200078ec0ff */
[----:B------:R-:W-:-:S03]  /*d210*/  IMAD.MOV.U32 R4, RZ, RZ, 0x3000 ;  /* 0x00003000ff047424 */ /* 0x000fc600078e00ff */
[----:B------:R-:W-:Y:S01]  /*d220*/  ISETP.NE.AND P0, PT, R5, RZ, PT ;  /* 0x000000ff0500720c */ /* 0x000fe20003f05270 */
[----:B------:R1:W-:-:S12]  /*d230*/  SYNCS.ARRIVE.TRANS64 RZ, [R2+URZ+0x22830], R4 ;  /* 0x0228300402ff79a7 */ /* 0x0003d8000800003f */
[----:B-1----:R-:W-:Y:S05]  /*d240*/  @!P0 BRA `(.L_x_486) ;  /* 0x0000000000048947 */ /* 0x002fea0003800000 */
[----:B------:R-:W-:Y:S01]  /*d250*/  BPT.TRAP 0x1 ;  /* 0x000000040000795c */ /* 0x000fe20000300000 */
.L_x_486:
[----:B------:R-:W-:Y:S05]  /*d260*/  BSYNC B2 ;  /* 0x0000000000027941 */ /* 0x000fea0003800000 */
.L_x_485:
        /* <DEDUP_REMOVED lines=13> */
.L_x_487:
        /* <DEDUP_REMOVED lines=11> */
[----:B------:R-:W1:Y:S01]  /*d3f0*/  SYNCS.PHASECHK.TRANS64.TRYWAIT P0, [R2+URZ+0x22860], R3 ;  /* 0x02286003020075a7 */ /* 0x000e62000800017f */
[----:B------:R-:W-:Y:S04]  /*d400*/  BSSY B2, `(.L_x_488) ;  /* 0x0000002000027945 */ /* 0x000fe80003800000 */
[----:B-1----:R-:W-:Y:S05]  /*d410*/  @!P0 BRA `(.L_x_489) ;  /* 0x0000002c00b48947 */ /* 0x002fea0003800000 */
.L_x_571:
[----:B------:R-:W-:Y:S05]  /*d420*/  BSYNC B2 ;  /* 0x0000000000027941 */ /* 0x000fea0003800000 */
.L_x_488:
        /* <DEDUP_REMOVED lines=11> */
.L_x_491:
[----:B------:R-:W-:Y:S05]  /*d4e0*/  BSYNC B2 ;  /* 0x0000000000027941 */ /* 0x000fea0003800000 */
.L_x_490:
        /* <DEDUP_REMOVED lines=10> */
.L_x_492:
        /* <DEDUP_REMOVED lines=16> */
.L_x_493:
        /* <DEDUP_REMOVED lines=16> */
.L_x_494:
        /* <DEDUP_REMOVED lines=16> */
.L_x_495:
        /* <DEDUP_REMOVED lines=11> */
.L_x_481:
[----:B------:R-:W-:Y:S05]  /*d940*/  BSYNC B1 ;  /* 0x0000000000017941 */ /* 0x000fea0003800000 */
.L_x_480:
[----:B------:R-:W2:Y:S01]  /*d950*/  LDL R5, [R1+0x18] ;  /* 0x0000180001057983 */ /* 0x000ea20000100800 */
[----:B------:R-:W-:Y:S01]  /*d960*/  VIADD R7, R7, 0x1 ;  /* 0x0000000107077836 */ /* 0x000fe20000000000 */
[----:B------:R-:W-:Y:S04]  /*d970*/  BSSY B1, `(.L_x_496) ;  /* 0x00000a5000017945 */ /* 0x000fe80003800000 */
[----:B------:R-:W-:-:S04]  /*d980*/  ISETP.NE.AND P0, PT, R7, 0x2, PT ;  /* 0x000000020700780c */ /* 0x000fc80003f05270 */
[----:B------:R-:W-:Y:S02]  /*d990*/  SEL R2, RZ, 0x1, P0 ;  /* 0x00000001ff027807 */ /* 0x000fe40000000000 */
[----:B------:R-:W-:Y:S02]  /*d9a0*/  SEL R9, R7, RZ, P0 ;  /* 0x000000ff07097207 */ /* 0x000fe40000000000 */
[----:B-----5:R-:W-:-:S05]  /*d9b0*/  LOP3.LUT R8, R6, R2, RZ, 0x3c, !PT ;  /* 0x0000000206087212 */ /* 0x020fca00078e3cff */
[----:B------:R0:W-:Y:S04]  /*d9c0*/  STL [R1+0x10], R8 ;  /* 0x0000100801007387 */ /* 0x0001e80000100800 */
[----:B------:R0:W-:Y:S01]  /*d9d0*/  STL [R1+0x8], R9 ;  /* 0x0000080901007387 */ /* 0x0001e20000100800 */
[----:B--2---:R-:W-:-:S13]  /*d9e0*/  ISETP.NE.AND P2, PT, R5, RZ, PT ;  /* 0x000000ff0500720c */ /* 0x004fda0003f45270 */
[----:B0-----:R-:W-:Y:S05]  /*d9f0*/  @!P2 BRA `(.L_x_497) ;  /* 0x000000080070a947 */ /* 0x001fea0003800000 */
[----:B------:R-:W-:Y:S01]  /*da00*/  ULDC.64 UR4, c[0x0][0x418] ;  /* 0x0001060000047ab9 */ /* 0x000fe20000000a00 */
[----:B------:R-:W-:Y:S01]  /*da10*/  VIADD R6, R0, 0xffffffff ;  /* 0xffffffff00067836 */ /* 0x000fe20000000000 */
        /* <DEDUP_REMOVED lines=23> */
.L_x_498:
        /* <DEDUP_REMOVED lines=9> */
.L_x_572:
[----:B------:R-:W-:Y:S05]  /*dc20*/  BSYNC B2 ;  /* 0x0000000000027941 */ /* 0x000fea0003800000 */
.L_x_499:
        /* <DEDUP_REMOVED lines=9> */
.L_x_502:
[----:B------:R-:W-:Y:S05]  /*dcc0*/  BSYNC B2 ;  /* 0x0000000000027941 */ /* 0x000fea0003800000 */
.L_x_501:
[----:B------:R-:W2:Y:S04]  /*dcd0*/  LDL R8, [R1+0x4] ;  /* 0x0000040001087983 */ /* 0x000ea80000100800 */
        /* <DEDUP_REMOVED lines=13> */
.L_x_503:
        /* <DEDUP_REMOVED lines=14> */
.L_x_573:
[----:B------:R-:W-:Y:S05]  /*de90*/  BSYNC B2 ;  /* 0x0000000000027941 */ /* 0x000fea0003800000 */
.L_x_504:
        /* <DEDUP_REMOVED lines=11> */
.L_x_507:
[----:B------:R-:W-:Y:S05]  /*df50*/  BSYNC B2 ;  /* 0x0000000000027941 */ /* 0x000fea0003800000 */
.L_x_506:
        /* <DEDUP_REMOVED lines=11> */
.L_x_508:
        /* <DEDUP_REMOVED lines=16> */
.L_x_509:
        /* <DEDUP_REMOVED lines=16> */
.L_x_510:
        /* <DEDUP_REMOVED lines=16> */
.L_x_511:
        /* <DEDUP_REMOVED lines=11> */
.L_x_497:
[----:B------:R-:W-:Y:S05]  /*e3c0*/  BSYNC B1 ;  /* 0x0000000000017941 */ /* 0x000fea0003800000 */
.L_x_496:
[C---:B------:R-:W-:Y:S01]  /*e3d0*/  ISETP.GT.AND P0, PT, R0.reuse, 0x1, PT ;  /* 0x000000010000780c */ /* 0x040fe20003f04270 */
[----:B------:R-:W-:-:S12]  /*e3e0*/  VIADD R0, R0, 0xfffffffe ;  /* 0xfffffffe00007836 */ /* 0x000fd80000000000 */
[----:B------:R-:W-:Y:S05]  /*e3f0*/  @P0 BRA `(.L_x_512) ;  /* 0xffffffe800b80947 */ /* 0x000fea000383ffff */
.L_x_461:
[----:B------:R-:W-:Y:S05]  /*e400*/  BSYNC B0 ;  /* 0x0000000000007941 */ /* 0x000fea0003800000 */
.L_x_460:
[----:B------:R-:W2:Y:S04]  /*e410*/  LDL.LU R4, [R1+0x8] ;  /* 0x0000080001047983 */ /* 0x000ea80000300800 */
[----:B------:R-:W3:Y:S01]  /*e420*/  LDL.LU R3, [R1+0x10] ;  /* 0x0000100001037983 */ /* 0x000ee20000300800 */
[----:B------:R-:W1:Y:S01]  /*e430*/  S2R R2, SR_TID.X ;  /* 0x0000000000027919 */ /* 0x000e620000002100 */
[----:B------:R-:W-:Y:S01]  /*e440*/  BSSY B0, `(.L_x_513) ;  /* 0x0000015000007945 */ /* 0x000fe20003800000 */
[----:B-1----:R-:W-:-:S04]  /*e450*/  LOP3.LUT R2, R2, 0x7f, RZ, 0xc0, !PT ;  /* 0x0000007f02027812 */ /* 0x002fc800078ec0ff */
[----:B------:R-:W-:Y:S01]  /*e460*/  ISETP.NE.AND P1, PT, R2, RZ, PT ;  /* 0x000000ff0200720c */ /* 0x000fe20003f25270 */
[----:B--2---:R-:W-:-:S05]  /*e470*/  VIADD R0, R4, 0x1 ;  /* 0x0000000104007836 */ /* 0x004fca0000000000 */
[----:B------:R-:W-:-:S04]  /*e480*/  ISETP.NE.AND P0, PT, R0, 0x2, PT ;  /* 0x000000020000780c */ /* 0x000fc80003f05270 */
[----:B------:R-:W-:-:S04]  /*e490*/  SEL R2, RZ, 0x1, P0 ;  /* 0x00000001ff027807 */ /* 0x000fc80000000000 */
[----:B---3--:R-:W-:-:S05]  /*e4a0*/  LOP3.LUT R3, R3, R2, RZ, 0x3c, !PT ;  /* 0x0000000203037212 */ /* 0x008fca00078e3cff */
[----:B------:R1:W-:Y:S01]  /*e4b0*/  STL [R1+0x10], R3 ;  /* 0x0000100301007387 */ /* 0x0003e20000100800 */
[----:B------:R-:W-:Y:S05]  /*e4c0*/  @P1 BRA `(.L_x_514) ;  /* 0x0000000000301947 */ /* 0x000fea0003800000 */
[----:B------:R-:W2:Y:S01]  /*e4d0*/  S2R R5, SR_LANEID ;  /* 0x0000000000057919 */ /* 0x000ea20000000000 */
[----:B------:R-:W-:Y:S01]  /*e4e0*/  VOTEU.ANY UR4, UPT, PT ;  /* 0x0000000000047886 */ /* 0x000fe200038e0100 */
[----:B-1----:R-:W1:Y:S01]  /*e4f0*/  LDC.64 R2, c[0x0][0xc60] ;  /* 0x00031800ff027b82 */ /* 0x002e620000000a00 */
[----:B------:R-:W2:Y:S02]  /*e500*/  FLO.U32 R4, UR4 ;  /* 0x0000000400047d00 */ /* 0x000ea400080e0000 */
[----:B--2---:R-:W-:-:S06]  /*e510*/  ISETP.EQ.U32.AND P1, PT, R4, R5, PT ;  /* 0x000000050400720c */ /* 0x004fcc0003f22070 */
[----:B------:R-:W1:Y:S07]  /*e520*/  POPC R5, UR4 ;  /* 0x0000000400057d09 */ /* 0x000e6e0008000000 */
[----:B-1----:R-:W2:Y:S01]  /*e530*/  @P1 ATOMG.E.ADD.STRONG.GPU PT, R3, desc[UR40][R2.64], R5 ;  /* 0x00000005020319a8 */ /* 0x002ea200081ee1e8 */
[----:B------:R-:W1:Y:S02]  /*e540*/  S2R R6, SR_LTMASK ;  /* 0x0000000000067919 */ /* 0x000e640000003900 */
[----:B-1----:R-:W-:-:S04]  /*e550*/  LOP3.LUT R6, R6, UR4, RZ, 0xc0, !PT ;  /* 0x0000000406067c12 */ /* 0x002fc8000f8ec0ff */
[----:B0-----:R-:W0:Y:S01]  /*e560*/  POPC R7, R6 ;  /* 0x0000000600077309 */ /* 0x001e220000000000 */
[----:B--2---:R-:W0:Y:S02]  /*e570*/  SHFL.IDX PT, R4, R3, R4, 0x1f ;  /* 0x00001f0403047589 */ /* 0x004e2400000e0000 */
[----:B0-----:R-:W-:-:S07]  /*e580*/  IADD3 R16, R4, UR37, R7 ;  /* 0x0000002504107c10 */ /* 0x001fce000fffe007 */
.L_x_514:
[----:B------:R-:W-:Y:S05]  /*e590*/  BSYNC B0 ;  /* 0x0000000000007941 */ /* 0x000fea0003800000 */
.L_x_513:
[----:B------:R-:W-:-:S05]  /*e5a0*/  SEL R0, R0, RZ, P0 ;  /* 0x000000ff00007207 */ /* 0x000fca0000000000 */
[----:B------:R2:W-:Y:S02]  /*e5b0*/  STL [R1+0x8], R0 ;  /* 0x0000080001007387 */ /* 0x0005e40000100800 */
.L_x_432:
[----:B------:R-:W-:Y:S05]  /*e5c0*/  BSYNC B7 ;  /* 0x0000000000077941 */ /* 0x000fea0003800000 */
.L_x_430:
[----:B--2---:R-:W2:Y:S02]  /*e5d0*/  LDL R0, [R1+0x58] ;  /* 0x0000580001007983 */ /* 0x004ea40000100800 */
[----:B--2---:R-:W-:-:S13]  /*e5e0*/  ISETP.NE.AND P0, PT, R0, RZ, PT ;  /* 0x000000ff0000720c */ /* 0x004fda0003f05270 */
[----:B------:R-:W-:Y:S05]  /*e5f0*/  @!P0 BRA `(.L_x_515) ;  /* 0x0000000000288947 */ /* 0x000fea0003800000 */
[----:B------:R-:W-:Y:S05]  /*e600*/  WARPSYNC.ALL ;  /* 0x0000000000007948 */ /* 0x000fea0003800000 */
[----:B------:R-:W2:Y:S08]  /*e610*/  S2UR UR5, SR_CgaCtaId ;  /* 0x00000000000579c3 */ /* 0x000eb00000008800 */
[----:B------:R-:W-:Y:S06]  /*e620*/  BAR.SYNC.DEFER_BLOCKING 0x5, 0x180 ;  /* 0x0146000000007b1d */ /* 0x000fec0000010000 */
[----:B------:R-:W-:-:S02]  /*e630*/  UMOV UR4, 0x400 ;  /* 0x0000040000047882 */ /* 0x000fc40000000000 */
[----:B--2---:R-:W-:-:S06]  /*e640*/  ULEA UR4, UR5, UR4, 0x18 ;  /* 0x0000000405047291 */ /* 0x004fcc000f8ec03f */
[----:B------:R-:W-:-:S05]  /*e650*/  IMAD.U32 R0, RZ, RZ, UR4 ;  /* 0x00000004ff007e24 */ /* 0x000fca000f8e00ff */
[----:B------:R3:W4:Y:S04]  /*e660*/  LDS.128 R16, [R0+0x228d0] ;  /* 0x0228d00000107984 */ /* 0x0007280000000c00 */
[----:B------:R3:W-:Y:S01]  /*e670*/  STL [R1+0x4], R0 ;  /* 0x0000040001007387 */ /* 0x0007e20000100800 */
[----:B------:R-:W-:Y:S06]  /*e680*/  BAR.ARV 0x4, 0x180 ;  /* 0x0106000000007b1d */ /* 0x000fec0000002000 */
[----:B------:R-:W-:Y:S05]  /*e690*/  BRA `(.L_x_516) ;  /* 0x0000000800487947 */ /* 0x000fea0003800000 */
.L_x_515:
[----:B------:R-:W2:Y:S01]  /*e6a0*/  S2R R0, SR_TID.X ;  /* 0x0000000000007919 */ /* 0x000ea20000002100 */
[----:B------:R-:W-:Y:S01]  /*e6b0*/  UMOV UR4, 0xffffffff ;  /* 0xffffffff00047882 */ /* 0x000fe20000000000 */
[----:B--2---:R-:W-:-:S04]  /*e6c0*/  LOP3.LUT R6, R0, 0x1f, RZ, 0xc0, !PT ;  /* 0x0000001f00067812 */ /* 0x004fc800078ec0ff */
[----:B------:R-:W-:Y:S01]  /*e6d0*/  ISETP.NE.AND P0, PT, R6, 0x1f, PT ;  /* 0x0000001f0600780c */ /* 0x000fe20003f05270 */
[----:B------:R-:W-:-:S12]  /*e6e0*/  BRA.DIV UR4, `(.L_x_517) ;  /* 0x0000001e043c7947 */ /* 0x000fd8000b800000 */
[----:B------:R-:W-:Y:S01]  /*e6f0*/  IMAD.IADD R5, R19, 0x1, R6 ;  /* 0x0000000113057824 */ /* 0x000fe200078e0206 */
[----:B------:R-:W-:-:S04]  /*e700*/  ULDC UR4, c[0x0][0xc3c] ;  /* 0x00030f0000047ab9 */ /* 0x000fc80000000800 */
[----:B------:R-:W-:-:S13]  /*e710*/  ISETP.GE.OR P1, PT, R5, UR4, !P0 ;  /* 0x0000000405007c0c */ /* 0x000fda000c726670 */
[----:B-1----:R-:W1:Y:S02]  /*e720*/  @!P1 LDC.64 R2, c[0x0][0xc80] ;  /* 0x00032000ff029b82 */ /* 0x002e640000000a00 */
[----:B-1----:R-:W-:-:S06]  /*e730*/  @!P1 IMAD.WIDE R2, R5, 0x4, R2 ;  /* 0x0000000405029825 */ /* 0x002fcc00078e0202 */
[----:B------:R1:W2:Y:S01]  /*e740*/  @!P1 LDG.E R3, desc[UR40][R2.64] ;  /* 0x0000002802039981 */ /* 0x0002a2000c1e1900 */
[C---:B------:R-:W-:Y:S02]  /*e750*/  ISETP.GE.U32.AND P2, PT, R6.reuse, 0x2, PT ;  /* 0x000000020600780c */ /* 0x040fe40003f46070 */
[C---:B------:R-:W-:Y:S01]  /*e760*/  ISETP.GE.U32.AND P3, PT, R6.reuse, 0x4, PT ;  /* 0x000000040600780c */ /* 0x040fe20003f66070 */
[----:B------:R-:W-:Y:S01]  /*e770*/  SHFL.IDX PT, R0, R16, RZ, 0x1f ;  /* 0x00001fff10007589 */ /* 0x000fe200000e0000 */
[C---:B------:R-:W-:Y:S02]  /*e780*/  ISETP.GE.U32.AND P4, PT, R6.reuse, 0x8, PT ;  /* 0x000000080600780c */ /* 0x040fe40003f86070 */
[C---:B------:R-:W-:Y:S01]  /*e790*/  ISETP.GE.U32.AND P5, PT, R6.reuse, 0x10, PT ;  /* 0x000000100600780c */ /* 0x040fe20003fa6070 */
[----:B------:R-:W-:Y:S01]  /*e7a0*/  SHFL.IDX PT, R4, R16, 0x1, 0x1f ;  /* 0x00201f0010047f89 */ /* 0x000fe200000e0000 */
[----:B-1----:R-:W-:Y:S02]  /*e7b0*/  IMAD.MOV.U32 R2, RZ, RZ, RZ ;  /* 0x000000ffff027224 */ /* 0x002fe400078e00ff */
[----:B--2---:R-:W-:Y:S01]  /*e7c0*/  @!P1 IMAD.MOV.U32 R2, RZ, RZ, R3 ;  /* 0x000000ffff029224 */ /* 0x004fe200078e0003 */
[----:B------:R-:W-:-:S04]  /*e7d0*/  ISETP.NE.AND P1, PT, R6, RZ, PT ;  /* 0x000000ff0600720c */ /* 0x000fc80003f25270 */
[----:B------:R-:W1:Y:S02]  /*e7e0*/  SHFL.UP PT, R14, R2, 0x1, RZ ;  /* 0x04200000020e7989 */ /* 0x000e6400000e00ff */
[----:B-1----:R-:W-:-:S05]  /*e7f0*/  SEL R5, R14, RZ, P1 ;  /* 0x000000ff0e057207 */ /* 0x002fca0000800000 */
[----:B------:R-:W-:-:S05]  /*e800*/  IMAD.IADD R3, R2, 0x1, R5 ;  /* 0x0000000102037824 */ /* 0x000fca00078e0205 */
        /* <DEDUP_REMOVED lines=12> */
[----:B------:R1:W2:Y:S02]  /*e8d0*/  SHFL.IDX PT, R14, R3, 0x1f, 0x1f ;  /* 0x03e01f00030e7f89 */ /* 0x0002a400000e0000 */
.L_x_583:
[----:B------:R-:W-:Y:S02]  /*e8e0*/  ULDC UR4, c[0x0][0xc38] ;  /* 0x00030e0000047ab9 */ /* 0x000fe40000000800 */
[----:B------:R-:W-:-:S04]  /*e8f0*/  IMAD.U32 R16, RZ, RZ, UR4 ;  /* 0x00000004ff107e24 */ /* 0x000fc8000f8e00ff */
[----:B--2---:R-:W-:-:S04]  /*e900*/  IMAD R6, R14, R16, RZ ;  /* 0x000000100e067224 */ /* 0x004fc800078e02ff */
[----:B------:R-:W-:-:S05]  /*e910*/  IMAD.IADD R4, R4, 0x1, R6 ;  /* 0x0000000104047824 */ /* 0x000fca00078e0206 */
[----:B------:R-:W-:-:S13]  /*e920*/  ISETP.GT.AND P6, PT, R4, R0, PT ;  /* 0x000000000400720c */ /* 0x000fda0003fc4270 */
[----:B------:R-:W-:Y:S05]  /*e930*/  @P6 BRA `(.L_x_518) ;  /* 0x00000000009c6947 */ /* 0x000fea0003800000 */
.L_x_523:
[----:B------:R-:W2:Y:S01]  /*e940*/  LDC R6, c[0x0][0xc3c] ;  /* 0x00030f00ff067b82 */ /* 0x000ea20000000800 */
[----:B------:R-:W-:-:S05]  /*e950*/  VIADD R19, R19, 0x1f ;  /* 0x0000001f13137836 */ /* 0x000fca0000000000 */
[----:B--2---:R-:W-:-:S13]  /*e960*/  ISETP.GE.AND P6, PT, R19, R6, PT ;  /* 0x000000061300720c */ /* 0x004fda0003fc6270 */
[----:B------:R-:W-:Y:S05]  /*e970*/  @P6 BRA `(.L_x_519) ;  /* 0x0000000400446947 */ /* 0x000fea0003800000 */
[----:B------:R-:W2:Y:S01]  /*e980*/  S2R R2, SR_TID.X ;  /* 0x0000000000027919 */ /* 0x000ea20000002100 */
[----:B------:R-:W-:Y:S01]  /*e990*/  BSSY B0, `(.L_x_520) ;  /* 0x0000009000007945 */ /* 0x000fe20003800000 */
[----:B--2---:R-:W-:-:S05]  /*e9a0*/  LOP3.LUT R2, R2, 0x1f, RZ, 0xc0, !PT ;  /* 0x0000001f02027812 */ /* 0x004fca00078ec0ff */
[----:B------:R-:W-:Y:S02]  /*e9b0*/  IMAD.IADD R5, R19, 0x1, R2 ;  /* 0x0000000113057824 */ /* 0x000fe400078e0202 */
[----:B------:R-:W-:-:S03]  /*e9c0*/  IMAD.MOV.U32 R2, RZ, RZ, RZ ;  /* 0x000000ffff027224 */ /* 0x000fc600078e00ff */
[----:B------:R-:W-:-:S13]  /*e9d0*/  ISETP.GE.OR P6, PT, R5, R6, !P0 ;  /* 0x000000060500720c */ /* 0x000fda00047c6670 */
[----:B------:R-:W-:Y:S05]  /*e9e0*/  @P6 BRA `(.L_x_521) ;  /* 0x00000000000c6947 */ /* 0x000fea0003800000 */
[----:B-1----:R-:W1:Y:S02]  /*e9f0*/  LDC.64 R2, c[0x0][0xc80] ;  /* 0x00032000ff027b82 */ /* 0x002e640000000a00 */
[----:B-1----:R-:W-:-:S06]  /*ea00*/  IMAD.WIDE R2, R5, 0x4, R2 ;  /* 0x0000000405027825 */ /* 0x002fcc00078e0202 */
[----:B------:R2:W5:Y:S02]  /*ea10*/  LDG.E R2, desc[UR40][R2.64] ;  /* 0x0000002802027981 */ /* 0x000564000c1e1900 */
.L_x_521:
[----:B------:R-:W-:Y:S05]  /*ea20*/  BSYNC B0 ;  /* 0x0000000000007941 */ /* 0x000fea0003800000 */
.L_x_520:
[----:B------:R-:W-:-:S03]  /*ea30*/  UMOV UR4, 0xffffffff ;  /* 0xffffffff00047882 */ /* 0x000fc60000000000 */
[----:B------:R-:W-:Y:S05]  /*ea40*/  BRA.DIV UR4, `(.L_x_522) ;  /* 0x0000001e04887947 */ /* 0x000fea000b800000 */
[----:B-----5:R-:W1:Y:S02]  /*ea50*/  SHFL.UP PT, R14, R2, 0x1, RZ ;  /* 0x04200000020e7989 */ /* 0x020e6400000e00ff */
[----:B-12---:R-:W-:-:S05]  /*ea60*/  SEL R3, R14, RZ, P1 ;  /* 0x000000ff0e037207 */ /* 0x006fca0000800000 */
        /* <DEDUP_REMOVED lines=14> */
.L_x_591:
[----:B------:R-:W-:Y:S02]  /*eb50*/  ULDC UR4, c[0x0][0xc38] ;  /* 0x00030e0000047ab9 */ /* 0x000fe40000000800 */
[----:B------:R-:W-:-:S04]  /*eb60*/  IMAD.U32 R16, RZ, RZ, UR4 ;  /* 0x00000004ff107e24 */ /* 0x000fc8000f8e00ff */
[----:B--2---:R-:W-:-:S04]  /*eb70*/  IMAD R6, R14, R16, RZ ;  /* 0x000000100e067224 */ /* 0x004fc800078e02ff */
[----:B------:R-:W-:-:S05]  /*eb80*/  IMAD.IADD R4, R6, 0x1, R4 ;  /* 0x0000000106047824 */ /* 0x000fca00078e0204 */
[----:B------:R-:W-:-:S13]  /*eb90*/  ISETP.GT.AND P6, PT, R4, R0, PT ;  /* 0x000000000400720c */ /* 0x000fda0003fc4270 */
[----:B------:R-:W-:Y:S05]  /*eba0*/  @!P6 BRA `(.L_x_523) ;  /* 0xfffffffc0064e947 */ /* 0x000fea000383ffff */
.L_x_518:
[----:B------:R-:W-:Y:S01]  /*ebb0*/  IMAD.IADD R6, R4, 0x1, -R6 ;  /* 0x0000000104067824 */ /* 0x000fe200078e0a06 */
[----:B------:R-:W-:-:S03]  /*ebc0*/  UMOV UR4, 0xffffffff ;  /* 0xffffffff00047882 */ /* 0x000fc60000000000 */
[----:B------:R-:W-:-:S05]  /*ebd0*/  IMAD R5, R3, R16, R6 ;  /* 0x0000001003057224 */ /* 0x000fca00078e0206 */
[----:B------:R-:W-:Y:S01]  /*ebe0*/  ISETP.GT.AND P6, PT, R5, R0, PT ;  /* 0x000000000500720c */ /* 0x000fe20003fc4270 */
[----:B------:R-:W-:-:S12]  /*ebf0*/  BRA.DIV UR4, `(.L_x_524) ;  /* 0x0000001e04dc7947 */ /* 0x000fd8000b800000 */
[----:B------:R-:W-:-:S04]  /*ec00*/  VOTE.ANY R5, PT, !P6 ;  /* 0x0000000000057806 */ /* 0x000fc800070e0100 */
[----:B------:R-:W2:Y:S02]  /*ec10*/  POPC R4, R5 ;  /* 0x0000000500047309 */ /* 0x000ea40000000000 */
[----:B--2---:R2:W3:Y:S02]  /*ec20*/  SHFL.IDX PT, R17, R2, R4, 0x1f ;  /* 0x00001f0402117589 */ /* 0x0044e400000e0000 */
.L_x_595:
[----:B------:R-:W-:Y:S01]  /*ec30*/  ISETP.NE.AND P0, PT, R5, RZ, PT ;  /* 0x000000ff0500720c */ /* 0x000fe20003f05270 */
[----:B------:R-:W-:-:S12]  /*ec40*/  IMAD.MOV.U32 R14, RZ, RZ, RZ ;  /* 0x000000ffff0e7224 */ /* 0x000fd800078e00ff */
[----:B------:R-:W-:Y:S05]  /*ec50*/  @!P0 BRA `(.L_x_525) ;  /* 0x0000000000108947 */ /* 0x000fea0003800000 */
[----:B------:R-:W-:Y:S01]  /*ec60*/  UMOV UR4, 0xffffffff ;  /* 0xffffffff00047882 */ /* 0x000fe20000000000 */
[----:B0-----:R-:W-:Y:S02]  /*ec70*/  VIADD R12, R4, 0xffffffff ;  /* 0xffffffff040c7836 */ /* 0x001fe40000000000 */
[----:B------:R-:W-:Y:S05]  /*ec80*/  BRA.DIV UR4, `(.L_x_526) ;  /* 0x0000002204007947 */ /* 0x000fea000b800000 */
[----:B------:R4:W0:Y:S02]  /*ec90*/  SHFL.IDX PT, R14, R3, R12, 0x1f ;  /* 0x00001f0c030e7589 */ /* 0x00082400000e0000 */
.L_x_525:
[----:B---3--:R-:W-:Y:S01]  /*eca0*/  IABS R5, R17 ;  /* 0x0000001100057213 */ /* 0x008fe20000000000 */
[----:B0-----:R-:W-:Y:S02]  /*ecb0*/  IMAD R16, R14, R16, R6 ;  /* 0x000000100e107224 */ /* 0x001fe400078e0206 */
[----:B------:R-:W-:Y:S01]  /*ecc0*/  IMAD.IADD R19, R4, 0x1, R19 ;  /* 0x0000000104137824 */ /* 0x000fe200078e0213 */
[----:B------:R-:W0:Y:S01]  /*ecd0*/  I2F.RP R7, R5 ;  /* 0x0000000500077306 */ /* 0x000e220000209400 */
[----:B------:R-:W-:-:S07]  /*ece0*/  IMAD.IADD R0, R0, 0x1, -R16 ;  /* 0x0000000100007824 */ /* 0x000fce00078e0a10 */
[----:B0-----:R-:W0:Y:S02]  /*ecf0*/  MUFU.RCP R7, R7 ;  /* 0x0000000700077308 */ /* 0x001e240000001000 */
[----:B0----5:R-:W-:-:S06]  /*ed00*/  VIADD R8, R7, 0xffffffe ;  /* 0x0ffffffe07087836 */ /* 0x021fcc0000000000 */
[----:B-1--4-:R-:W2:Y:S02]  /*ed10*/  F2I.FTZ.U32.TRUNC.NTZ R3, R8 ;  /* 0x0000000800037305 */ /* 0x012ea4000021f000 */
[----:B--2---:R-:W-:-:S04]  /*ed20*/  IMAD.MOV R2, RZ, RZ, -R3 ;  /* 0x000000ffff027224 */ /* 0x004fc800078e0a03 */
[----:B------:R-:W-:Y:S02]  /*ed30*/  IMAD R6, R2, R5, RZ ;  /* 0x0000000502067224 */ /* 0x000fe400078e02ff */
[----:B------:R-:W-:-:S04]  /*ed40*/  IMAD.MOV.U32 R2, RZ, RZ, RZ ;  /* 0x000000ffff027224 */ /* 0x000fc800078e00ff */
[----:B------:R-:W-:Y:S01]  /*ed50*/  IMAD.HI.U32 R2, R3, R6, R2 ;  /* 0x0000000603027227 */ /* 0x000fe200078e0002 */
[----:B------:R-:W-:Y:S02]  /*ed60*/  IABS R6, R17 ;  /* 0x0000001100067213 */ /* 0x000fe40000000000 */
[----:B------:R-:W-:-:S03]  /*ed70*/  IABS R3, R0 ;  /* 0x0000000000037213 */ /* 0x000fc60000000000 */
[----:B------:R-:W-:Y:S02]  /*ed80*/  IMAD.MOV R6, RZ, RZ, -R6 ;  /* 0x000000ffff067224 */ /* 0x000fe400078e0a06 */
[----:B------:R-:W-:-:S04]  /*ed90*/  IMAD.HI.U32 R2, R2, R3, RZ ;  /* 0x0000000302027227 */ /* 0x000fc800078e00ff */
[----:B------:R-:W-:Y:S01]  /*eda0*/  IMAD R6, R2, R6, R3 ;  /* 0x0000000602067224 */ /* 0x000fe200078e0203 */
[----:B------:R-:W-:-:S04]  /*edb0*/  LOP3.LUT R3, R0, R17, RZ, 0x3c, !PT ;  /* 0x0000001100037212 */ /* 0x000fc800078e3cff */
[----:B------:R-:W-:Y:S02]  /*edc0*/  ISETP.GT.U32.AND P1, PT, R5, R6, PT ;  /* 0x000000060500720c */ /* 0x000fe40003f24070 */
[----:B------:R-:W-:-:S11]  /*edd0*/  ISETP.GE.AND P2, PT, R3, RZ, PT ;  /* 0x000000ff0300720c */ /* 0x000fd60003f46270 */
[----:B------:R-:W-:Y:S02]  /*ede0*/  @!P1 IMAD.IADD R6, R6, 0x1, -R5 ;  /* 0x0000000106069824 */ /* 0x000fe400078e0a05 */
[----:B------:R-:W-:Y:S01]  /*edf0*/  @!P1 VIADD R2, R2, 0x1 ;  /* 0x0000000102029836 */ /* 0x000fe20000000000 */
[----:B------:R-:W-:Y:S02]  /*ee00*/  ISETP.NE.AND P1, PT, R17, RZ, PT ;  /* 0x000000ff1100720c */ /* 0x000fe40003f25270 */
[----:B------:R-:W-:-:S13]  /*ee10*/  ISETP.GE.U32.AND P0, PT, R6, R5, PT ;  /* 0x000000050600720c */ /* 0x000fda0003f06070 */
[----:B------:R-:W-:-:S04]  /*ee20*/  @P0 VIADD R2, R2, 0x1 ;  /* 0x0000000102020836 */ /* 0x000fc80000000000 */
[----:B------:R-:W-:Y:S01]  /*ee30*/  @!P2 IMAD.MOV R2, RZ, RZ, -R2 ;  /* 0x000000ffff02a224 */ /* 0x000fe200078e0a02 */
[----:B------:R-:W-:-:S05]  /*ee40*/  @!P1 LOP3.LUT R2, RZ, R17, RZ, 0x33, !PT ;  /* 0x00000011ff029212 */ /* 0x000fca00078e33ff */
[--C-:B------:R-:W-:Y:S02]  /*ee50*/  IMAD.MOV R3, RZ, RZ, -R2.reuse ;  /* 0x000000ffff037224 */ /* 0x100fe400078e0a02 */
[----:B------:R-:W-:Y:S02]  /*ee60*/  IMAD.MOV.U32 R18, RZ, RZ, R2 ;  /* 0x000000ffff127224 */ /* 0x000fe400078e0002 */
[----:B------:R-:W-:Y:S01]  /*ee70*/  IMAD R17, R17, R3, R0 ;  /* 0x0000000311117224 */ /* 0x000fe200078e0200 */
[----:B------:R-:W-:Y:S06]  /*ee80*/  BRA `(.L_x_527) ;  /* 0x00000000001c7947 */ /* 0x000fec0003800000 */
.L_x_519:
[----:B------:R-:W-:Y:S01]  /*ee90*/  UMOV UR4, URZ ;  /* 0x0000003f00047c82 */ /* 0x000fe20008000000 */
[----:B------:R-:W-:Y:S01]  /*eea0*/  UMOV UR5, URZ ;  /* 0x0000003f00057c82 */ /* 0x000fe20008000000 */
[----:B------:R-:W-:Y:S01]  /*eeb0*/  ULDC UR6, c[0x0][0xc3c] ;  /* 0x00030f0000067ab9 */ /* 0x000fe20000000800 */
[----:B------:R-:W-:Y:S02]  /*eec0*/  IMAD.MOV.U32 R16, RZ, RZ, R0 ;  /* 0x000000ffff107224 */ /* 0x000fe400078e0000 */
[----:B------:R-:W-:Y:S02]  /*eed0*/  IMAD.U32 R17, RZ, RZ, UR4 ;  /* 0x00000004ff117e24 */ /* 0x000fe4000f8e00ff */
[----:B------:R-:W-:Y:S02]  /*eee0*/  IMAD.U32 R18, RZ, RZ, UR5 ;  /* 0x00000005ff127e24 */ /* 0x000fe4000f8e00ff */
[----:B------:R-:W-:-:S07]  /*eef0*/  IMAD.U32 R19, RZ, RZ, UR6 ;  /* 0x00000006ff137e24 */ /* 0x000fce000f8e00ff */
.L_x_527:
[----:B------:R2:W3:Y:S01]  /*ef00*/  LDL R2, [R1+0x4] ;  /* 0x0000040001027983 */ /* 0x0004e20000100800 */
[----:B------:R-:W4:Y:S01]  /*ef10*/  S2R R0, SR_TID.X ;  /* 0x0000000000007919 */ /* 0x000f220000002100 */
[----:B------:R-:W-:Y:S05]  /*ef20*/  WARPSYNC.ALL ;  /* 0x0000000000007948 */ /* 0x000fea0003800000 */
[----:B----4-:R-:W-:Y:S01]  /*ef30*/  LOP3.LUT R0, R0, 0x1f, RZ, 0xc0, !PT ;  /* 0x0000001f00007812 */ /* 0x010fe200078ec0ff */
[----:B------:R-:W-:Y:S03]  /*ef40*/  BAR.SYNC.DEFER_BLOCKING 0x4, 0x180 ;  /* 0x0106000000007b1d */ /* 0x000fe60000010000 */
[----:B------:R-:W-:-:S13]  /*ef50*/  ISETP.NE.AND P0, PT, R0, RZ, PT ;  /* 0x000000ff0000720c */ /* 0x000fda0003f05270 */
[----:B-1----:R-:W3:Y:S01]  /*ef60*/  @!P0 S2R R3, SR_CgaCtaId ;  /* 0x0000000000038919 */ /* 0x002ee20000008800 */
[----:B------:R-:W-:-:S04]  /*ef70*/  @!P0 MOV R0, 0x400 ;  /* 0x0000040000008802 */ /* 0x000fc80000000f00 */
[----:B---3--:R-:W-:-:S05]  /*ef80*/  @!P0 LEA R2, R3, R0, 0x18 ;  /* 0x0000000003028211 */ /* 0x008fca00078ec0ff */
[----:B------:R2:W-:Y:S04]  /*ef90*/  @!P0 STS.128 [R2+0x228d0], R16 ;  /* 0x0228d01002008388 */ /* 0x0005e80000000c00 */
[----:B------:R2:W-:Y:S01]  /*efa0*/  @!P0 STL [R1+0x4], R2 ;  /* 0x0000040201008387 */ /* 0x0005e20000100800 */
[----:B------:R-:W-:Y:S06]  /*efb0*/  BAR.ARV 0x5, 0x180 ;  /* 0x0146000000007b1d */ /* 0x000fec0000002000 */
.L_x_516:
[----:B------:R-:W-:Y:S02]  /*efc0*/  ULDC UR4, c[0x0][0xc3c] ;  /* 0x00030f0000047ab9 */ /* 0x000fe40000000800 */
[----:B----4-:R-:W-:-:S13]  /*efd0*/  ISETP.GE.AND P0, PT, R19, UR4, PT ;  /* 0x0000000413007c0c */ /* 0x010fda000bf06270 */
[----:B------:R-:W-:Y:S05]  /*efe0*/  @!P0 BRA `(.L_x_528) ;  /* 0xffffffac00f48947 */ /* 0x000fea000383ffff */
[----:B------:R-:W-:Y:S05]  /*eff0*/  BSYNC B8 ;  /* 0x0000000000087941 */ /* 0x000fea0003800000 */
.L_x_426:
[----:B---3--:R-:W3:Y:S01]  /*f000*/  LDL.LU R0, [R1+0x40] ;  /* 0x0000400001007983 */ /* 0x008ee20000300800 */
[----:B------:R-:W-:Y:S01]  /*f010*/  BSSY B0, `(.L_x_529) ;  /* 0x000000b000007945 */ /* 0x000fe20003800000 */
[----:B------:R-:W4:Y:S01]  /*f020*/  S2R R5, SR_CgaCtaId ;  /* 0x0000000000057919 */ /* 0x000f220000008800 */
[----:B---3--:R-:W-:-:S05]  /*f030*/  VIADD R0, R0, 0x1 ;  /* 0x0000000100007836 */ /* 0x008fca0000000000 */
[----:B0-2---:R-:W-:-:S04]  /*f040*/  LEA.HI R2, R0, R0, RZ, 0x1 ;  /* 0x0000000000027211 */ /* 0x005fc800078f08ff */
[----:B-1----:R-:W-:-:S05]  /*f050*/  LOP3.LUT R3, R2, 0xfffffffe, RZ, 0xc0, !PT ;  /* 0xfffffffe02037812 */ /* 0x002fca00078ec0ff */
[----:B------:R-:W-:Y:S01]  /*f060*/  IMAD.IADD R3, R0, 0x1, -R3 ;  /* 0x0000000100037824 */ /* 0x000fe200078e0a03 */
[----:B------:R-:W-:-:S04]  /*f070*/  MOV R0, 0x400 ;  /* 0x0000040000007802 */ /* 0x000fc80000000f00 */
[----:B----4-:R-:W-:Y:S02]  /*f080*/  LEA R0, R5, R0, 0x18 ;  /* 0x0000000005007211 */ /* 0x010fe400078ec0ff */
[----:B------:R-:W-:-:S04]  /*f090*/  SHF.L.U32 R3, R3, 0x1f, RZ ;  /* 0x0000001f03037819 */ /* 0x000fc800000006ff */
[----:B------:R-:W0:Y:S02]  /*f0a0*/  SYNCS.PHASECHK.TRANS64.TRYWAIT P0, [R0+URZ+0x22820], R3 ;  /* 0x02282003000075a7 */ /* 0x000e24000800017f */
[----:B0-----:R-:W-:Y:S05]  /*f0b0*/  @!P0 BRA `(.L_x_530) ;  /* 0x0000001c00188947 */ /* 0x001fea0003800000 */
.L_x_598:
[----:B------:R-:W-:Y:S05]  /*f0c0*/  BSYNC B0 ;  /* 0x0000000000007941 */ /* 0x000fea0003800000 */
.L_x_529:
[----:B------:R-:W-:-:S03]  /*f0d0*/  UMOV UR4, 0xffffffff ;  /* 0xffffffff00047882 */ /* 0x000fc60000000000 */
[----:B------:R-:W-:Y:S05]  /*f0e0*/  BRA.DIV UR4, `(.L_x_531) ;  /* 0x0000001e04207947 */ /* 0x000fea000b800000 */
[----:B------:R-:W1:Y:S02]  /*f0f0*/  S2R R2, SR_TID.X ;  /* 0x0000000000027919 */ /* 0x000e640000002100 */
[----:B-1----:R-:W-:-:S04]  /*f100*/  SHF.R.U32.HI R2, RZ, 0x5, R2 ;  /* 0x00000005ff027819 */ /* 0x002fc80000011602 */
[----:B------:R-:W-:-:S05]  /*f110*/  LOP3.LUT R2, R2, 0x3, RZ, 0xc0, !PT ;  /* 0x0000000302027812 */ /* 0x000fca00078ec0ff */
[----:B------:R1:W2:Y:S02]  /*f120*/  SHFL.IDX PT, R14, R2, RZ, 0x1f ;  /* 0x00001fff020e7589 */ /* 0x0002a400000e0000 */
.L_x_601:
[----:B--2---:R-:W-:Y:S01]  /*f130*/  ISETP.NE.AND P0, PT, R14, RZ, PT ;  /* 0x000000ff0e00720c */ /* 0x004fe20003f05270 */
[----:B------:R-:W-:-:S12]  /*f140*/  BSSY B0, `(.L_x_532) ;  /* 0x0000027000007945 */ /* 0x000fd80003800000 */
[----:B------:R-:W-:Y:S05]  /*f150*/  @P0 BRA `(.L_x_533) ;  /* 0x0000000000940947 */ /* 0x000fea0003800000 */
[----:B------:R-:W-:-:S03]  /*f160*/  UMOV UR4, 0xffffffff ;  /* 0xffffffff00047882 */ /* 0x000fc60000000000 */
[----:B------:R-:W-:Y:S05]  /*f170*/  BRA.DIV UR4, `(.L_x_534) ;  /* 0x0000001e04307947 */ /* 0x000fea000b800000 */
[----:B------:R-:W-:-:S13]  /*f180*/  ELECT P6, URZ, PT ;  /* 0x00000000003f782f */ /* 0x000fda00038c0000 */
.L_x_604:
[----:B------:R-:W-:Y:S05]  /*f190*/  @!P6 BRA `(.L_x_533) ;  /* 0x000000000084e947 */ /* 0x000fea0003800000 */
[----:B------:R-:W-:-:S06]  /*f1a0*/  ULOP3.LUT UR4, UR36, 0x2, URZ, 0xfc, !UPT ;  /* 0x0000000224047892 */ /* 0x000fcc000f8efc3f */
[----:B-1----:R-:W-:-:S05]  /*f1b0*/  IMAD.U32 R2, RZ, RZ, UR4 ;  /* 0x00000004ff027e24 */ /* 0x002fca000f8e00ff */
[----:B------:R-:W-:-:S13]  /*f1c0*/  ISETP.NE.AND P2, PT, R2, 0x3, PT ;  /* 0x000000030200780c */ /* 0x000fda0003f45270 */
[----:B------:R-:W-:Y:S05]  /*f1d0*/  @!P2 BRA `(.L_x_535) ;  /* 0x000000000004a947 */ /* 0x000fea0003800000 */
[----:B------:R-:W-:Y:S01]  /*f1e0*/  BPT.TRAP 0x1 ;  /* 0x000000040000795c */ /* 0x000fe20000300000 */
.L_x_535:
[----:B0-----:R-:W2:Y:S04]  /*f1f0*/  LDL R3, [R1+0x8] ;  /* 0x0000080001037983 */ /* 0x001ea80000100800 */
[----:B------:R-:W3:Y:S01]  /*f200*/  LDL.LU R7, [R1+0x10] ;  /* 0x0000100001077983 */ /* 0x000ee20000300800 */
[----:B------:R-:W-:-:S04]  /*f210*/  VIADD R2, R0, 0x22840 ;  /* 0x0002284000027836 */ /* 0x000fc80000000000 */
[C---:B--2---:R-:W-:Y:S02]  /*f220*/  IMAD R6, R3.reuse, 0x8, R2 ;  /* 0x0000000803067824 */ /* 0x044fe400078e0202 */
[----:B------:R-:W-:Y:S01]  /*f230*/  VIADD R3, R3, 0x1 ;  /* 0x0000000103037836 */ /* 0x000fe20000000000 */
[----:B---3--:R-:W-:-:S04]  /*f240*/  SHF.L.U32 R5, R7, 0x1f, RZ ;  /* 0x0000001f07057819 */ /* 0x008fc800000006ff */
[C---:B------:R-:W-:Y:S01]  /*f250*/  ISETP.NE.AND P1, PT, R3.reuse, 0x2, PT ;  /* 0x000000020300780c */ /* 0x040fe20003f25270 */
[----:B------:R-:W0:Y:S03]  /*f260*/  SYNCS.PHASECHK.TRANS64.TRYWAIT P0, [R6+URZ], R5 ;  /* 0x00000005060075a7 */ /* 0x000e26000800017f */
[----:B------:R-:W-:Y:S02]  /*f270*/  SEL R4, RZ, 0x1, P1 ;  /* 0x00000001ff047807 */ /* 0x000fe40000800000 */
[----:B------:R-:W-:Y:S02]  /*f280*/  SEL R3, R3, RZ, P1 ;  /* 0x000000ff03037207 */ /* 0x000fe40000800000 */
[----:B------:R-:W-:-:S03]  /*f290*/  LOP3.LUT R4, R7, R4, RZ, 0x3c, !PT ;  /* 0x0000000407047212 */ /* 0x000fc600078e3cff */
[----:B------:R-:W-:Y:S01]  /*f2a0*/  IMAD R7, R3, 0x8, R2 ;  /* 0x0000000803077824 */ /* 0x000fe200078e0202 */
[----:B------:R-:W-:Y:S01]  /*f2b0*/  SHF.L.U32 R2, R4, 0x1f, RZ ;  /* 0x0000001f04027819 */ /* 0x000fe200000006ff */
[----:B0-----:R-:W-:Y:S06]  /*f2c0*/  @!P0 BRA `(.L_x_536) ;  /* 0x0000001800fc8947 */ /* 0x001fec0003800000 */
.L_x_605:
[----:B------:R-:W1:Y:S02]  /*f2d0*/  SYNCS.PHASECHK.TRANS64.TRYWAIT P0, [R7+URZ], R2 ;  /* 0x00000002070075a7 */ /* 0x000e64000800017f */
[----:B-1----:R-:W-:Y:S05]  /*f2e0*/  @!P0 BRA `(.L_x_537) ;  /* 0x0000001c00088947 */ /* 0x002fea0003800000 */
.L_x_606:
[----:B------:R-:W-:Y:S05]  /*f2f0*/  @!P2 BRA `(.L_x_538) ;  /* 0x000000000004a947 */ /* 0x000fea0003800000 */
[----:B------:R-:W-:Y:S01]  /*f300*/  BPT.TRAP 0x1 ;  /* 0x000000040000795c */ /* 0x000fe20000300000 */
.L_x_538:
[----:B------:R-:W2:Y:S01]  /*f310*/  LDL.LU R4, [R1+0x8] ;  /* 0x0000080001047983 */ /* 0x000ea20000300800 */
[----:B------:R-:W-:-:S04]  /*f320*/  VIADD R0, R0, 0x22860 ;  /* 0x0002286000007836 */ /* 0x000fc80000000000 */
[----:B--2---:R-:W-:-:S04]  /*f330*/  IMAD R4, R4, 0x8, R0 ;  /* 0x0000000804047824 */ /* 0x004fc800078e0200 */
[----:B------:R-:W2:Y:S02]  /*f340*/  SYNCS.PHASECHK.TRANS64.TRYWAIT P0, [R4+URZ], R5 ;  /* 0x00000005040075a7 */ /* 0x000ea4000800017f */
[----:B--2---:R-:W-:Y:S05]  /*f350*/  @!P0 BRA `(.L_x_539) ;  /* 0x0000001c00008947 */ /* 0x004fea0003800000 */
.L_x_607:
[----:B------:R-:W-:-:S07]  /*f360*/  IMAD R3, R3, 0x8, R0 ;  /* 0x0000000803037824 */ /* 0x000fce00078e0200 */
.L_x_540:
[----:B---3--:R3:W4:Y:S02]  /*f370*/  SYNCS.PHASECHK.TRANS64.TRYWAIT P0, [R3+URZ], R2 ;  /* 0x00000002030075a7 */ /* 0x008724000800017f */
[----:B----4-:R-:W-:Y:S05]  /*f380*/  @!P0 NANOSLEEP.SYNCS 0x989680 ;  /* 0x009896800000895d */ /* 0x010fea0003900000 */
[----:B------:R-:W4:Y:S02]  /*f390*/  @!P0 SYNCS.PHASECHK.TRANS64 P0, [R3+URZ], R2 ;  /* 0x00000002030085a7 */ /* 0x000f24000800007f */
[----:B----4-:R-:W-:Y:S05]  /*f3a0*/  @!P0 BRA `(.L_x_540) ;  /* 0xfffffffc00f08947 */ /* 0x010fea000383ffff */
.L_x_533:
[----:B------:R-:W-:Y:S05]  /*f3b0*/  BSYNC B0 ;  /* 0x0000000000007941 */ /* 0x000fea0003800000 */
.L_x_532:
[----:B------:R-:W-:Y:S05]  /*f3c0*/  EXIT ;  /* 0x000000000000794d */ /* 0x000fea0003800000 */
.L_x_378:
[----:B0-----:R0:W1:Y:S02]  /*f3d0*/  SYNCS.PHASECHK.TRANS64.TRYWAIT P0, [R7+URZ+0x22800], R0 ;  /* 0x02280000070075a7 */ /* 0x001064000800017f */
[----:B-1----:R-:W-:Y:S05]  /*f3e0*/  @!P0 NANOSLEEP.SYNCS 0x989680 ;  /* 0x009896800000895d */ /* 0x002fea0003900000 */
[----:B------:R-:W1:Y:S02]  /*f3f0*/  @!P0 SYNCS.PHASECHK.TRANS64 P0, [R7+URZ+0x22800], R0 ;  /* 0x02280000070085a7 */ /* 0x000e64000800007f */
[----:B-1----:R-:W-:Y:S05]  /*f400*/  @!P0 BRA `(.L_x_378) ;  /* 0xfffffffc00f08947 */ /* 0x002fea000383ffff */
[----:B------:R-:W-:Y:S05]  /*f410*/  BRA `(.L_x_541) ;  /* 0xffffff2400387947 */ /* 0x000fea000383ffff */
.L_x_382:
[----:B-1----:R1:W2:Y:S02]  /*f420*/  SYNCS.PHASECHK.TRANS64.TRYWAIT P1, [R5+URZ+0x22830], R10 ;  /* 0x0228300a050075a7 */ /* 0x0022a4000802017f */
[----:B--2---:R-:W-:Y:S05]  /*f430*/  @!P1 NANOSLEEP.SYNCS 0x989680 ;  /* 0x009896800000995d */ /* 0x004fea0003900000 */
[----:B------:R-:W2:Y:S02]  /*f440*/  @!P1 SYNCS.PHASECHK.TRANS64 P1, [R5+URZ+0x22830], R10 ;  /* 0x0228300a050095a7 */ /* 0x000ea4000802007f */
[----:B--2---:R-:W-:Y:S05]  /*f450*/  @!P1 BRA `(.L_x_382) ;  /* 0xfffffffc00f09947 */ /* 0x004fea000383ffff */
[----:B------:R-:W-:Y:S05]  /*f460*/  BRA `(.L_x_381) ;  /* 0xffffff2400647947 */ /* 0x000fea000383ffff */
.L_x_386:
[----:B--2---:R2:W3:Y:S02]  /*f470*/  SYNCS.PHASECHK.TRANS64.TRYWAIT P2, [R5+URZ+0x22850], R10 ;  /* 0x0228500a050075a7 */ /* 0x0044e4000804017f */
[----:B---3--:R-:W-:Y:S05]  /*f480*/  @!P2 NANOSLEEP.SYNCS 0x989680 ;  /* 0x009896800000a95d */ /* 0x008fea0003900000 */
[----:B------:R-:W3:Y:S02]  /*f490*/  @!P2 SYNCS.PHASECHK.TRANS64 P2, [R5+URZ+0x22850], R10 ;  /* 0x0228500a0500a5a7 */ /* 0x000ee4000804007f */
[----:B---3--:R-:W-:Y:S05]  /*f4a0*/  @!P2 BRA `(.L_x_386) ;  /* 0xfffffffc00f0a947 */ /* 0x008fea000383ffff */
[----:B------:R-:W-:Y:S05]  /*f4b0*/  BRA `(.L_x_385) ;  /* 0xffffff40005c7947 */ /* 0x000fea000383ffff */
.L_x_391:
[----:B-1----:R-:W-:-:S04]  /*f4c0*/  IMAD.U32 R0, RZ, RZ, UR23 ;  /* 0x00000017ff007e24 */ /* 0x002fc8000f8e00ff */
[----:B------:R1:W2:Y:S03]  /*f4d0*/  SYNCS.PHASECHK.TRANS64.TRYWAIT P3, [R0+URZ+0x22830], R5 ;  /* 0x02283005000075a7 */ /* 0x0002a6000806017f */
[----:B--2---:R-:W-:Y:S05]  /*f4e0*/  @!P3 NANOSLEEP.SYNCS 0x989680 ;  /* 0x009896800000b95d */ /* 0x004fea0003900000 */
[----:B------:R-:W2:Y:S02]  /*f4f0*/  @!P3 SYNCS.PHASECHK.TRANS64 P3, [R0+URZ+0x22830], R5 ;  /* 0x022830050000b5a7 */ /* 0x000ea4000806007f */
[----:B--2---:R-:W-:Y:S05]  /*f500*/  @!P3 BRA `(.L_x_391) ;  /* 0xfffffffc00ecb947 */ /* 0x004fea000383ffff */
[----:B------:R-:W-:Y:S05]  /*f510*/  BRA `(.L_x_390) ;  /* 0xffffff4400707947 */ /* 0x000fea000383ffff */
.L_x_395:
[----:B-1----:R1:W2:Y:S02]  /*f520*/  SYNCS.PHASECHK.TRANS64.TRYWAIT P3, [R182+URZ+0x22850], R5 ;  /* 0x02285005b60075a7 */ /* 0x0022a4000806017f */
[----:B--2---:R-:W-:Y:S05]  /*f530*/  @!P3 NANOSLEEP.SYNCS 0x989680 ;  /* 0x009896800000b95d */ /* 0x004fea0003900000 */
[----:B------:R-:W2:Y:S02]  /*f540*/  @!P3 SYNCS.PHASECHK.TRANS64 P3, [R182+URZ+0x22850], R5 ;  /* 0x02285005b600b5a7 */ /* 0x000ea4000806007f */
[----:B--2---:R-:W-:Y:S05]  /*f550*/  @!P3 BRA `(.L_x_395) ;  /* 0xfffffffc00f0b947 */ /* 0x004fea000383ffff */
[----:B------:R-:W-:Y:S05]  /*f560*/  BRA `(.L_x_394) ;  /* 0xffffff6400107947 */ /* 0x000fea000383ffff */
.L_x_438:
[----:B------:R-:W1:Y:S01]  /*f570*/  S2R R4, SR_TID.X ;  /* 0x0000000000047919 */ /* 0x000e620000002100 */
[----:B------:R-:W-:Y:S01]  /*f580*/  BSSY B0, `(.L_x_542) ;  /* 0x000000a000007945 */ /* 0x000fe20003800000 */
[----:B0-----:R-:W-:Y:S02]  /*f590*/  IMAD.MOV.U32 R12, RZ, RZ, RZ ;  /* 0x000000ffff0c7224 */ /* 0x001fe400078e00ff */
[----:B------:R-:W-:Y:S02]  /*f5a0*/  IMAD.MOV.U32 R11, RZ, RZ, 0x1f ;  /* 0x0000001fff0b7424 */ /* 0x000fe400078e00ff */
[----:B------:R-:W-:Y:S01]  /*f5b0*/  IMAD.MOV.U32 R15, RZ, RZ, -0x1 ;  /* 0xffffffffff0f7424 */ /* 0x000fe200078e00ff */
[----:B-1----:R-:W-:-:S04]  /*f5c0*/  SHF.R.U32.HI R4, RZ, 0x5, R4 ;  /* 0x00000005ff047819 */ /* 0x002fc80000011604 */
[----:B------:R-:W-:-:S05]  /*f5d0*/  LOP3.LUT R4, R4, 0x3, RZ, 0xc0, !PT ;  /* 0x0000000304047812 */ /* 0x000fca00078ec0ff */
[----:B------:R-:W-:-:S07]  /*f5e0*/  IMAD.MOV.U32 R13, RZ, RZ, R4 ;  /* 0x000000ffff0d7224 */ /* 0x000fce00078e0004 */
[----:B------:R-:W-:Y:S05]  /*f5f0*/  WARPSYNC.COLLECTIVE R15, `(.L_x_543) ;  /* 0x000000000f087348 */ /* 0x000fea0003c00000 */
[----:B------:R0:W1:Y:S02]  /*f600*/  SHFL.IDX P6, R14, R13, R12, R11 ;  /* 0x0000000c0d0e7389 */ /* 0x00006400000c000b */
[----:B01----:R-:W-:Y:S01]  /*f610*/  ENDCOLLECTIVE ;  /* 0x000000000000791b */ /* 0x003fe20003800000 */
.L_x_543:
[----:B------:R-:W-:Y:S05]  /*f620*/  BSYNC B0 ;  /* 0x0000000000007941 */ /* 0x000fea0003800000 */
.L_x_542:
[----:B------:R-:W-:Y:S05]  /*f630*/  BRA `(.L_x_544) ;  /* 0xffffffb400447947 */ /* 0x000fea000383ffff */
.L_x_440:
[----:B------:R-:W-:Y:S01]  /*f640*/  BSSY B0, `(.L_x_545) ;  /* 0x0000006000007945 */ /* 0x000fe20003800000 */
[----:B------:R-:W-:-:S07]  /*f650*/  IMAD.MOV.U32 R15, RZ, RZ, -0x1 ;  /* 0xffffffffff0f7424 */ /* 0x000fce00078e00ff */
[----:B012---:R-:W-:Y:S05]  /*f660*/  WARPSYNC.COLLECTIVE R15, `(.L_x_546) ;  /* 0x000000000f0c7348 */ /* 0x007fea0003c00000 */
[----:B------:R-:W-:Y:S02]  /*f670*/  ELECT P6, UR62, PT ;  /* 0x00000000003e782f */ /* 0x000fe400038c0000 */
[----:B------:R-:W-:Y:S01]  /*f680*/  MOV R14, UR62 ;  /* 0x0000003e000e7c02 */ /* 0x000fe20008000f00 */
[----:B012---:R-:W-:Y:S10]  /*f690*/  ENDCOLLECTIVE ;  /* 0x000000000000791b */ /* 0x007ff40003800000 */
.L_x_546:
[----:B------:R-:W-:Y:S05]  /*f6a0*/  BSYNC B0 ;  /* 0x0000000000007941 */ /* 0x000fea0003800000 */
.L_x_545:
[----:B------:R-:W-:Y:S05]  /*f6b0*/  BRA `(.L_x_547) ;  /* 0xffffffb400487947 */ /* 0x000fea000383ffff */
.L_x_442:
[----:B--2---:R2:W3:Y:S02]  /*f6c0*/  SYNCS.PHASECHK.TRANS64.TRYWAIT P0, [R0+URZ+0x22840], R2 ;  /* 0x02284002000075a7 */ /* 0x0044e4000800017f */
[----:B---3--:R-:W-:Y:S05]  /*f6d0*/  @!P0 NANOSLEEP.SYNCS 0x989680 ;  /* 0x009896800000895d */ /* 0x008fea0003900000 */
[----:B------:R-:W3:Y:S02]  /*f6e0*/  @!P0 SYNCS.PHASECHK.TRANS64 P0, [R0+URZ+0x22840], R2 ;  /* 0x02284002000085a7 */ /* 0x000ee4000800007f */
[----:B---3--:R-:W-:Y:S05]  /*f6f0*/  @!P0 BRA `(.L_x_442) ;  /* 0xfffffffc00f08947 */ /* 0x008fea000383ffff */
[----:B------:R-:W-:Y:S05]  /*f700*/  BRA `(.L_x_548) ;  /* 0xffffffb400b47947 */ /* 0x000fea000383ffff */
.L_x_446:
[----:B------:R-:W2:Y:S01]  /*f710*/  LDL.LU R11, [R1+0x3c] ;  /* 0x00003c00010b7983 */ /* 0x000ea20000300800 */
[----:B------:R-:W-:Y:S02]  /*f720*/  IMAD.MOV.U32 R13, RZ, RZ, R2 ;  /* 0x000000ffff0d7224 */ /* 0x000fe400078e0002 */
[----:B------:R-:W-:Y:S02]  /*f730*/  IMAD.MOV.U32 R12, RZ, RZ, RZ ;  /* 0x000000ffff0c7224 */ /* 0x000fe400078e00ff */
[----:B------:R-:W-:Y:S02]  /*f740*/  IMAD.MOV.U32 R15, RZ, RZ, -0x1 ;  /* 0xffffffffff0f7424 */ /* 0x000fe400078e00ff */
[----:B------:R-:W-:-:S04]  /*f750*/  IMAD.IADD R3, R8, 0x1, R17 ;  /* 0x0000000108037824 */ /* 0x000fc800078e0211 */
[----:B------:R-:W-:Y:S02]  /*f760*/  VIADD R5, R3, 0x10 ;  /* 0x0000001003057836 */ /* 0x000fe40000000000 */
[----:B--2---:R-:W-:Y:S02]  /*f770*/  IMAD R4, R11, R7, RZ ;  /* 0x000000070b047224 */ /* 0x004fe400078e02ff */
[----:B------:R-:W-:-:S03]  /*f780*/  IMAD.MOV.U32 R11, RZ, RZ, 0x181f ;  /* 0x0000181fff0b7424 */ /* 0x000fc600078e00ff */
[----:B------:R-:W-:-:S13]  /*f790*/  ISETP.GE.AND P1, PT, R3, R4, PT ;  /* 0x000000040300720c */ /* 0x000fda0003f26270 */
[----:B-----5:R-:W-:Y:S05]  /*f7a0*/  WARPSYNC.COLLECTIVE R15, `(.L_x_549) ;  /* 0x000000000f087348 */ /* 0x020fea0003c00000 */
[----:B------:R0:W1:Y:S02]  /*f7b0*/  SHFL.IDX P6, R14, R13, R12, R11 ;  /* 0x0000000c0d0e7389 */ /* 0x00006400000c000b */
[----:B01---5:R-:W-:Y:S01]  /*f7c0*/  ENDCOLLECTIVE ;  /* 0x000000000000791b */ /* 0x023fe20003800000 */
.L_x_549:
[----:B------:R-:W-:Y:S02]  /*f7d0*/  IMAD.MOV.U32 R13, RZ, RZ, R0 ;  /* 0x000000ffff0d7224 */ /* 0x000fe400078e0000 */
[----:B------:R-:W-:-:S07]  /*f7e0*/  IMAD.MOV.U32 R6, RZ, RZ, R14 ;  /* 0x000000ffff067224 */ /* 0x000fce00078e000e */
[----:B------:R-:W-:Y:S05]  /*f7f0*/  WARPSYNC.COLLECTIVE R15, `(.L_x_550) ;  /* 0x000000000f087348 */ /* 0x000fea0003c00000 */
[----:B------:R0:W1:Y:S02]  /*f800*/  SHFL.IDX P6, R14, R13, R12, R11 ;  /* 0x0000000c0d0e7389 */ /* 0x00006400000c000b */
[----:B01----:R-:W-:Y:S01]  /*f810*/  ENDCOLLECTIVE ;  /* 0x000000000000791b */ /* 0x003fe20003800000 */
.L_x_550:
[----:B------:R-:W-:Y:S02]  /*f820*/  IMAD.MOV.U32 R13, RZ, RZ, R2 ;  /* 0x000000ffff0d7224 */ /* 0x000fe400078e0002 */
[----:B------:R-:W-:Y:S02]  /*f830*/  IMAD.MOV.U32 R12, RZ, RZ, 0x1 ;  /* 0x00000001ff0c7424 */ /* 0x000fe400078e00ff */
[----:B------:R-:W-:-:S07]  /*f840*/  IMAD.MOV.U32 R7, RZ, RZ, R14 ;  /* 0x000000ffff077224 */ /* 0x000fce00078e000e */
[----:B------:R-:W-:Y:S05]  /*f850*/  WARPSYNC.COLLECTIVE R15, `(.L_x_551) ;  /* 0x000000000f087348 */ /* 0x000fea0003c00000 */
[----:B------:R0:W1:Y:S02]  /*f860*/  SHFL.IDX P6, R14, R13, R12, R11 ;  /* 0x0000000c0d0e7389 */ /* 0x00006400000c000b */
[----:B01----:R-:W-:Y:S01]  /*f870*/  ENDCOLLECTIVE ;  /* 0x000000000000791b */ /* 0x003fe20003800000 */
.L_x_551:
        /* <DEDUP_REMOVED lines=15> */
.L_x_552:
[----:B------:R-:W-:Y:S02]  /*f970*/  IMAD.MOV.U32 R13, RZ, RZ, R2 ;  /* 0x000000ffff0d7224 */ /* 0x000fe400078e0002 */
[----:B------:R-:W-:Y:S02]  /*f980*/  IMAD.MOV.U32 R12, RZ, RZ, 0x2 ;  /* 0x00000002ff0c7424 */ /* 0x000fe400078e00ff */
[----:B------:R-:W-:-:S07]  /*f990*/  IMAD.MOV.U32 R5, RZ, RZ, R14 ;  /* 0x000000ffff057224 */ /* 0x000fce00078e000e */
[----:B------:R-:W-:Y:S05]  /*f9a0*/  WARPSYNC.COLLECTIVE R15, `(.L_x_553) ;  /* 0x000000000f087348 */ /* 0x000fea0003c00000 */
[----:B------:R0:W1:Y:S02]  /*f9b0*/  SHFL.IDX P6, R14, R13, R12, R11 ;  /* 0x0000000c0d0e7389 */ /* 0x00006400000c000b */
[----:B01----:R-:W-:Y:S01]  /*f9c0*/  ENDCOLLECTIVE ;  /* 0x000000000000791b */ /* 0x003fe20003800000 */
.L_x_553:
[----:B------:R-:W-:-:S05]  /*f9d0*/  @!P1 LEA R5, P2, R10, R5, 0x1 ;  /* 0x000000050a059211 */ /* 0x000fca00078408ff */
[----:B------:R-:W-:-:S04]  /*f9e0*/  @!P1 IMAD.X R6, RZ, RZ, R6, P2 ;  /* 0x000000ffff069224 */ /* 0x000fc800010e0606 */
[----:B------:R-:W-:Y:S02]  /*f9f0*/  @!P1 IMAD.MOV.U32 R7, RZ, RZ, R6 ;  /* 0x000000ffff079224 */ /* 0x000fe400078e0006 */
[----:B------:R-:W-:Y:S02]  /*fa00*/  @!P1 IMAD.MOV.U32 R6, RZ, RZ, R5 ;  /* 0x000000ffff069224 */ /* 0x000fe400078e0005 */
[----:B------:R-:W-:Y:S02]  /*fa10*/  IMAD.MOV.U32 R13, RZ, RZ, R0 ;  /* 0x000000ffff0d7224 */ /* 0x000fe400078e0000 */
[----:B------:R-:W-:Y:S01]  /*fa20*/  VIADD R5, R3, 0x20 ;  /* 0x0000002003057836 */ /* 0x000fe20000000000 */
[----:B------:R-:W-:Y:S01]  /*fa30*/  @!PT LDS RZ, [RZ] ;  /* 0x00000000fffff984 */ /* 0x000fe20000000800 */
[----:B------:R-:W-:Y:S01]  /*fa40*/  @!PT LDS RZ, [RZ] ;  /* 0x00000000fffff984 */ /* 0x000fe20000000800 */
[----:B------:R-:W-:Y:S01]  /*fa50*/  @!PT LDS RZ, [RZ] ;  /* 0x00000000fffff984 */ /* 0x000fe20000000800 */
[----:B------:R0:W-:Y:S04]  /*fa60*/  @!P1 LDGSTS.E.BYPASS.LTC128B.128 [R9+0x18c00], desc[UR40][R6.64], !P0 ;  /* 0x18c0000006099fae */ /* 0x0001e8000c101d68 */
[----:B------:R-:W-:Y:S01]  /*fa70*/  ISETP.GE.AND P1, PT, R5, R4, PT ;  /* 0x000000040500720c */ /* 0x000fe20003f26270 */
[----:B0-----:R-:W-:-:S12]  /*fa80*/  IMAD.MOV.U32 R6, RZ, RZ, R14 ;  /* 0x000000ffff067224 */ /* 0x001fd800078e000e */
[----:B------:R-:W-:Y:S05]  /*fa90*/  WARPSYNC.COLLECTIVE R15, `(.L_x_554) ;  /* 0x000000000f087348 */ /* 0x000fea0003c00000 */
[----:B------:R0:W1:Y:S02]  /*faa0*/  SHFL.IDX P6, R14, R13, R12, R11 ;  /* 0x0000000c0d0e7389 */ /* 0x00006400000c000b */
[----:B01----:R-:W-:Y:S01]  /*fab0*/  ENDCOLLECTIVE ;  /* 0x000000000000791b */ /* 0x003fe20003800000 */
.L_x_554:
[----:B------:R-:W-:Y:S02]  /*fac0*/  IMAD.MOV.U32 R13, RZ, RZ, R2 ;  /* 0x000000ffff0d7224 */ /* 0x000fe400078e0002 */
[----:B------:R-:W-:Y:S02]  /*fad0*/  IMAD.MOV.U32 R12, RZ, RZ, 0x3 ;  /* 0x00000003ff0c7424 */ /* 0x000fe400078e00ff */
[----:B------:R-:W-:-:S07]  /*fae0*/  IMAD.MOV.U32 R5, RZ, RZ, R14 ;  /* 0x000000ffff057224 */ /* 0x000fce00078e000e */
[----:B------:R-:W-:Y:S05]  /*faf0*/  WARPSYNC.COLLECTIVE R15, `(.L_x_555) ;  /* 0x000000000f087348 */ /* 0x000fea0003c00000 */
[----:B------:R0:W1:Y:S02]  /*fb00*/  SHFL.IDX P6, R14, R13, R12, R11 ;  /* 0x0000000c0d0e7389 */ /* 0x00006400000c000b */
[----:B01----:R-:W-:Y:S01]  /*fb10*/  ENDCOLLECTIVE ;  /* 0x000000000000791b */ /* 0x003fe20003800000 */
.L_x_555:
        /* <DEDUP_REMOVED lines=15> */
.L_x_556:
[----:B------:R-:W-:Y:S02]  /*fc10*/  IMAD.MOV.U32 R13, RZ, RZ, R2 ;  /* 0x000000ffff0d7224 */ /* 0x000fe400078e0002 */
[----:B------:R-:W-:Y:S02]  /*fc20*/  IMAD.MOV.U32 R12, RZ, RZ, 0x4 ;  /* 0x00000004ff0c7424 */ /* 0x000fe400078e00ff */
[----:B------:R-:W-:-:S07]  /*fc30*/  IMAD.MOV.U32 R5, RZ, RZ, R14 ;  /* 0x000000ffff057224 */ /* 0x000fce00078e000e */
[----:B------:R-:W-:Y:S05]  /*fc40*/  WARPSYNC.COLLECTIVE R15, `(.L_x_557) ;  /* 0x000000000f087348 */ /* 0x000fea0003c00000 */
[----:B------:R0:W1:Y:S02]  /*fc50*/  SHFL.IDX P6, R14, R13, R12, R11 ;  /* 0x0000000c0d0e7389 */ /* 0x00006400000c000b */
[----:B01----:R-:W-:Y:S01]  /*fc60*/  ENDCOLLECTIVE ;  /* 0x000000000000791b */ /* 0x003fe20003800000 */
.L_x_557:
        /* <DEDUP_REMOVED lines=15> */
.L_x_558:
[----:B------:R-:W-:Y:S02]  /*fd60*/  IMAD.MOV.U32 R13, RZ, RZ, R2 ;  /* 0x000000ffff0d7224 */ /* 0x000fe400078e0002 */
[----:B------:R-:W-:Y:S02]  /*fd70*/  IMAD.MOV.U32 R12, RZ, RZ, 0x5 ;  /* 0x00000005ff0c7424 */ /* 0x000fe400078e00ff */
[----:B------:R-:W-:-:S07]  /*fd80*/  IMAD.MOV.U32 R5, RZ, RZ, R14 ;  /* 0x000000ffff057224 */ /* 0x000fce00078e000e */
[----:B------:R-:W-:Y:S05]  /*fd90*/  WARPSYNC.COLLECTIVE R15, `(.L_x_559) ;  /* 0x000000000f087348 */ /* 0x000fea0003c00000 */
[----:B------:R0:W1:Y:S02]  /*fda0*/  SHFL.IDX P6, R14, R13, R12, R11 ;  /* 0x0000000c0d0e7389 */ /* 0x00006400000c000b */
[----:B01----:R-:W-:Y:S01]  /*fdb0*/  ENDCOLLECTIVE ;  /* 0x000000000000791b */ /* 0x003fe20003800000 */
.L_x_559:
        /* <DEDUP_REMOVED lines=15> */
.L_x_560:
[----:B------:R-:W-:Y:S02]  /*feb0*/  IMAD.MOV.U32 R13, RZ, RZ, R2 ;  /* 0x000000ffff0d7224 */ /* 0x000fe400078e0002 */
[----:B------:R-:W-:Y:S02]  /*fec0*/  IMAD.MOV.U32 R12, RZ, RZ, 0x6 ;  /* 0x00000006ff0c7424 */ /* 0x000fe400078e00ff */
[----:B------:R-:W-:-:S07]  /*fed0*/  IMAD.MOV.U32 R5, RZ, RZ, R14 ;  /* 0x000000ffff057224 */ /* 0x000fce00078e000e */
[----:B------:R-:W-:Y:S05]  /*fee0*/  WARPSYNC.COLLECTIVE R15, `(.L_x_561) ;  /* 0x000000000f087348 */ /* 0x000fea0003c00000 */
[----:B------:R0:W1:Y:S02]  /*fef0*/  SHFL.IDX P6, R14, R13, R12, R11 ;  /* 0x0000000c0d0e7389 */ /* 0x00006400000c000b */
[----:B01----:R-:W-:Y:S01]  /*ff00*/  ENDCOLLECTIVE ;  /* 0x000000000000791b */ /* 0x003fe20003800000 */
.L_x_561:
[----:B------:R-:W-:-:S05]  /*ff10*/  @!P1 LEA R5, P2, R10, R5, 0x1 ;  /* 0x000000050a059211 */ /* 0x000fca00078408ff */
[----:B------:R-:W-:-:S04]  /*ff20*/  @!P1 IMAD.X R6, RZ, RZ, R6, P2 ;  /* 0x000000ffff069224 */ /* 0x000fc800010e0606 */
[----:B------:R-:W-:Y:S02]  /*ff30*/  @!P1 IMAD.MOV.U32 R7, RZ, RZ, R6 ;  /* 0x000000ffff079224 */ /* 0x000fe400078e0006 */
[----:B------:R-:W-:Y:S02]  /*ff40*/  @!P1 IMAD.MOV.U32 R6, RZ, RZ, R5 ;  /* 0x000000ffff069224 */ /* 0x000fe400078e0005 */
[----:B------:R-:W-:-:S03]  /*ff50*/  IMAD.MOV.U32 R13, RZ, RZ, R0 ;  /* 0x000000ffff0d7224 */ /* 0x000fc600078e0000 */
        /* <DEDUP_REMOVED lines=8> */
.L_x_562:
[----:B------:R-:W-:-:S05]  /*ffe0*/  VIADD R7, R3, 0x60 ;  /* 0x0000006003077836 */ /* 0x000fca0000000000 */
[----:B------:R-:W-:Y:S01]  /*fff0*/  ISETP.GE.AND P1, PT, R7, R4, PT ;  /* 0x000000040700720c */ /* 0x000fe20003f26270 */
[----:B------:R-:W-:Y:S02]  /*10000*/  IMAD.MOV.U32 R13, RZ, RZ, R2 ;  /* 0x000000ffff0d7224 */ /* 0x000fe400078e0002 */
[----:B------:R-:W-:Y:S02]  /*10010*/  IMAD.MOV.U32 R12, RZ, RZ, 0x7 ;  /* 0x00000007ff0c7424 */ /* 0x000fe400078e00ff */
[----:B------:R-:W-:-:S08]  /*10020*/  IMAD.MOV.U32 R5, RZ, RZ, R14 ;  /* 0x000000ffff057224 */ /* 0x000fd000078e000e */
[----:B------:R-:W-:Y:S05]  /*10030*/  WARPSYNC.COLLECTIVE R15, `(.L_x_563) ;  /* 0x000000000f087348 */ /* 0x000fea0003c00000 */
[----:B------:R0:W1:Y:S02]  /*10040*/  SHFL.IDX P6, R14, R13, R12, R11 ;  /* 0x0000000c0d0e7389 */ /* 0x00006400000c000b */
[----:B01----:R-:W-:Y:S01]  /*10050*/  ENDCOLLECTIVE ;  /* 0x000000000000791b */ /* 0x003fe20003800000 */
.L_x_563:
[----:B------:R-:W-:-:S05]  /*10060*/  @!P1 LEA R5, P2, R10, R5, 0x1 ;  /* 0x000000050a059211 */ /* 0x000fca00078408ff */
[----:B------:R-:W-:-:S04]  /*10070*/  @!P1 IMAD.X R6, RZ, RZ, R6, P2 ;  /* 0x000000ffff069224 */ /* 0x000fc800010e0606 */
[----:B------:R-:W-:Y:S02]  /*10080*/  @!P1 IMAD.MOV.U32 R7, RZ, RZ, R6 ;  /* 0x000000ffff079224 */ /* 0x000fe400078e0006 */
[----:B------:R-:W-:Y:S02]  /*10090*/  IMAD.MOV.U32 R13, RZ, RZ, R0 ;  /* 0x000000ffff0d7224 */ /* 0x000fe400078e0000 */
[----:B------:R-:W-:-:S05]  /*100a0*/  @!P1 IMAD.MOV.U32 R6, RZ, RZ, R5 ;  /* 0x000000ffff069224 */ /* 0x000fca00078e0005 */
[----:B------:R-:W-:Y:S01]  /*100b0*/  @!PT LDS RZ, [RZ] ;  /* 0x00000000fffff984 */ /* 0x000fe20000000800 */
[----:B------:R-:W-:Y:S01]  /*100c0*/  @!PT LDS RZ, [RZ] ;  /* 0x00000000fffff984 */ /* 0x000fe20000000800 */
[----:B------:R-:W-:Y:S01]  /*100d0*/  @!PT LDS RZ, [RZ] ;  /* 0x00000000fffff984 */ /* 0x000fe20000000800 */
[----:B------:R0:W-:Y:S01]  /*100e0*/  @!P1 LDGSTS.E.BYPASS.LTC128B.128 [R9+0x1b400], desc[UR40][R6.64], !P0 ;  /* 0x1b40000006099fae */ /* 0x0001e2000c101d68 */
[----:B------:R-:W-:-:S07]  /*100f0*/  IMAD.MOV.U32 R5, RZ, RZ, R14 ;  /* 0x000000ffff057224 */ /* 0x000fce00078e000e */
[----:B0-----:R-:W-:Y:S05]  /*10100*/  WARPSYNC.COLLECTIVE R15, `(.L_x_564) ;  /* 0x000000000f087348 */ /* 0x001fea0003c00000 */
[----:B------:R1:W2:Y:S02]  /*10110*/  SHFL.IDX P6, R14, R13, R12, R11 ;  /* 0x0000000c0d0e7389 */ /* 0x0002a400000c000b */
[----:B012---:R-:W-:Y:S01]  /*10120*/  ENDCOLLECTIVE ;  /* 0x000000000000791b */ /* 0x007fe20003800000 */
.L_x_564:
[----:B------:R-:W-:Y:S01]  /*10130*/  IMAD.MOV.U32 R0, RZ, RZ, R14 ;  /* 0x000000ffff007224 */ /* 0x000fe200078e000e */
[----:B------:R-:W-:Y:S06]  /*10140*/  BRA `(.L_x_565) ;  /* 0xffffffb8005c7947 */ /* 0x000fec000383ffff */
.L_x_449:
[----:B0-----:R-:W2:Y:S02]  /*10150*/  LDL R2, [R1+0x4] ;  /* 0x0000040001027983 */ /* 0x001ea40000100800 */
[----:B--2---:R0:W1:Y:S02]  /*10160*/  SYNCS.PHASECHK.TRANS64.TRYWAIT P0, [R2+URZ+0x22820], R0 ;  /* 0x02282000020075a7 */ /* 0x004064000800017f */
[----:B-1----:R-:W-:Y:S05]  /*10170*/  @!P0 NANOSLEEP.SYNCS 0x989680 ;  /* 0x009896800000895d */ /* 0x002fea0003900000 */
[----:B------:R-:W1:Y:S02]  /*10180*/  @!P0 SYNCS.PHASECHK.TRANS64 P0, [R2+URZ+0x22820], R0 ;  /* 0x02282000020085a7 */ /* 0x000e64000800007f */
[----:B-1----:R-:W-:Y:S05]  /*10190*/  @!P0 BRA `(.L_x_449) ;  /* 0xfffffffc00ec8947 */ /* 0x002fea000383ffff */
[----:B------:R-:W-:Y:S05]  /*101a0*/  BRA `(.L_x_566) ;  /* 0xffffffb800bc7947 */ /* 0x000fea000383ffff */
.L_x_453:
[----:B0-----:R0:W1:Y:S02]  /*101b0*/  SYNCS.PHASECHK.TRANS64.TRYWAIT P0, [R2+URZ+0x22860], R0 ;  /* 0x02286000020075a7 */ /* 0x001064000800017f */
[----:B-1----:R-:W-:Y:S05]  /*101c0*/  @!P0 NANOSLEEP.SYNCS 0x989680 ;  /* 0x009896800000895d */ /* 0x002fea0003900000 */
[----:B------:R-:W1:Y:S02]  /*101d0*/  @!P0 SYNCS.PHASECHK.TRANS64 P0, [R2+URZ+0x22860], R0 ;  /* 0x02286000020085a7 */ /* 0x000e64000800007f */
[----:B-1----:R-:W-:Y:S05]  /*101e0*/  @!P0 BRA `(.L_x_453) ;  /* 0xfffffffc00f08947 */ /* 0x002fea000383ffff */
[----:B------:R-:W-:Y:S05]  /*101f0*/  BRA `(.L_x_567) ;  /* 0xffffffb800ec7947 */ /* 0x000fea000383ffff */
.L_x_468:
[----:B-1----:R1:W2:Y:S02]  /*10200*/  SYNCS.PHASECHK.TRANS64.TRYWAIT P0, [R3+URZ+0x22840], R2 ;  /* 0x02284002030075a7 */ /* 0x0022a4000800017f */
[----:B--2---:R-:W-:Y:S05]  /*10210*/  @!P0 NANOSLEEP.SYNCS 0x989680 ;  /* 0x009896800000895d */ /* 0x004fea0003900000 */
[----:B------:R-:W2:Y:S02]  /*10220*/  @!P0 SYNCS.PHASECHK.TRANS64 P0, [R3+URZ+0x22840], R2 ;  /* 0x02284002030085a7 */ /* 0x000ea4000800007f */
[----:B--2---:R-:W-:Y:S05]  /*10230*/  @!P0 BRA `(.L_x_468) ;  /* 0xfffffffc00f08947 */ /* 0x004fea000383ffff */
[----:B------:R-:W-:Y:S05]  /*10240*/  BRA `(.L_x_568) ;  /* 0xffffffc4001c7947 */ /* 0x000fea000383ffff */
.L_x_473:
[----:B0-----:R0:W2:Y:S02]  /*10250*/  SYNCS.PHASECHK.TRANS64.TRYWAIT P0, [R3+URZ+0x22860], R2 ;  /* 0x02286002030075a7 */ /* 0x0010a4000800017f */
[----:B--2---:R-:W-:Y:S05]  /*10260*/  @!P0 NANOSLEEP.SYNCS 0x989680 ;  /* 0x009896800000895d */ /* 0x004fea0003900000 */
[----:B------:R-:W2:Y:S02]  /*10270*/  @!P0 SYNCS.PHASECHK.TRANS64 P0, [R3+URZ+0x22860], R2 ;  /* 0x02286002030085a7 */ /* 0x000ea4000800007f */
[----:B--2---:R-:W-:Y:S05]  /*10280*/  @!P0 BRA `(.L_x_473) ;  /* 0xfffffffc00f08947 */ /* 0x004fea000383ffff */
[----:B------:R-:W-:Y:S05]  /*10290*/  BRA `(.L_x_569) ;  /* 0xffffffc400a47947 */ /* 0x000fea000383ffff */
.L_x_484:
[----:B0-----:R0:W1:Y:S02]  /*102a0*/  SYNCS.PHASECHK.TRANS64.TRYWAIT P0, [R2+URZ+0x22840], R3 ;  /* 0x02284003020075a7 */ /* 0x001064000800017f */
[----:B-1----:R-:W-:Y:S05]  /*102b0*/  @!P0 NANOSLEEP.SYNCS 0x989680 ;  /* 0x009896800000895d */ /* 0x002fea0003900000 */
[----:B------:R-:W1:Y:S02]  /*102c0*/  @!P0 SYNCS.PHASECHK.TRANS64 P0, [R2+URZ+0x22840], R3 ;  /* 0x02284003020085a7 */ /* 0x000e64000800007f */
[----:B-1----:R-:W-:Y:S05]  /*102d0*/  @!P0 BRA `(.L_x_484) ;  /* 0xfffffffc00f08947 */ /* 0x002fea000383ffff */
[----:B------:R-:W-:Y:S05]  /*102e0*/  BRA `(.L_x_570) ;  /* 0xffffffcc00b47947 */ /* 0x000fea000383ffff */
.L_x_489:
[----:B-1----:R1:W2:Y:S02]  /*102f0*/  SYNCS.PHASECHK.TRANS64.TRYWAIT P0, [R2+URZ+0x22860], R3 ;  /* 0x02286003020075a7 */ /* 0x0022a4000800017f */
[----:B--2---:R-:W-:Y:S05]  /*10300*/  @!P0 NANOSLEEP.SYNCS 0x989680 ;  /* 0x009896800000895d */ /* 0x004fea0003900000 */
[----:B------:R-:W2:Y:S02]  /*10310*/  @!P0 SYNCS.PHASECHK.TRANS64 P0, [R2+URZ+0x22860], R3 ;  /* 0x02286003020085a7 */ /* 0x000ea4000800007f */
[----:B--2---:R-:W-:Y:S05]  /*10320*/  @!P0 BRA `(.L_x_489) ;  /* 0xfffffffc00f08947 */ /* 0x004fea000383ffff */
[----:B------:R-:W-:Y:S05]  /*10330*/  BRA `(.L_x_571) ;  /* 0xffffffd000387947 */ /* 0x000fea000383ffff */
.L_x_500:
[----:B0-----:R0:W1:Y:S02]  /*10340*/  SYNCS.PHASECHK.TRANS64.TRYWAIT P0, [R2+URZ+0x22840], R3 ;  /* 0x02284003020075a7 */ /* 0x001064000800017f */
[----:B-1----:R-:W-:Y:S05]  /*10350*/  @!P0 NANOSLEEP.SYNCS 0x989680 ;  /* 0x009896800000895d */ /* 0x002fea0003900000 */
[----:B------:R-:W1:Y:S02]  /*10360*/  @!P0 SYNCS.PHASECHK.TRANS64 P0, [R2+URZ+0x22840], R3 ;  /* 0x02284003020085a7 */ /* 0x000e64000800007f */
[----:B-1----:R-:W-:Y:S05]  /*10370*/  @!P0 BRA `(.L_x_500) ;  /* 0xfffffffc00f08947 */ /* 0x002fea000383ffff */
[----:B------:R-:W-:Y:S05]  /*10380*/  BRA `(.L_x_572) ;  /* 0xffffffd800247947 */ /* 0x000fea000383ffff */
.L_x_505:
[----:B-1----:R1:W2:Y:S02]  /*10390*/  SYNCS.PHASECHK.TRANS64.TRYWAIT P0, [R2+URZ+0x22860], R3 ;  /* 0x02286003020075a7 */ /* 0x0022a4000800017f */
[----:B--2---:R-:W-:Y:S05]  /*103a0*/  @!P0 NANOSLEEP.SYNCS 0x989680 ;  /* 0x009896800000895d */ /* 0x004fea0003900000 */
[----:B------:R-:W2:Y:S02]  /*103b0*/  @!P0 SYNCS.PHASECHK.TRANS64 P0, [R2+URZ+0x22860], R3 ;  /* 0x02286003020085a7 */ /* 0x000ea4000800007f */
[----:B--2---:R-:W-:Y:S05]  /*103c0*/  @!P0 BRA `(.L_x_505) ;  /* 0xfffffffc00f08947 */ /* 0x004fea000383ffff */
[----:B------:R-:W-:Y:S05]  /*103d0*/  BRA `(.L_x_573) ;  /* 0xffffffd800ac7947 */ /* 0x000fea000383ffff */
.L_x_517:
[----:B------:R-:W-:Y:S01]  /*103e0*/  BSSY B0, `(.L_x_574) ;  /* 0x0000008000007945 */ /* 0x000fe20003800000 */
[----:B------:R-:W-:Y:S02]  /*103f0*/  IMAD.MOV.U32 R13, RZ, RZ, R16 ;  /* 0x000000ffff0d7224 */ /* 0x000fe400078e0010 */
[----:B0-----:R-:W-:Y:S02]  /*10400*/  IMAD.MOV.U32 R12, RZ, RZ, RZ ;  /* 0x000000ffff0c7224 */ /* 0x001fe400078e00ff */
[----:B------:R-:W-:Y:S02]  /*10410*/  IMAD.MOV.U32 R11, RZ, RZ, 0x1f ;  /* 0x0000001fff0b7424 */ /* 0x000fe400078e00ff */
[----:B------:R-:W-:-:S07]  /*10420*/  IMAD.MOV.U32 R15, RZ, RZ, -0x1 ;  /* 0xffffffffff0f7424 */ /* 0x000fce00078e00ff */
[----:B-1---5:R-:W-:Y:S05]  /*10430*/  WARPSYNC.COLLECTIVE R15, `(.L_x_575) ;  /* 0x000000000f087348 */ /* 0x022fea0003c00000 */
[----:B------:R0:W2:Y:S02]  /*10440*/  SHFL.IDX P6, R14, R13, R12, R11 ;  /* 0x0000000c0d0e7389 */ /* 0x0000a400000c000b */
[----:B012--5:R-:W-:Y:S01]  /*10450*/  ENDCOLLECTIVE ;  /* 0x000000000000791b */ /* 0x027fe20003800000 */
.L_x_575:
[----:B------:R-:W-:Y:S05]  /*10460*/  BSYNC B0 ;  /* 0x0000000000007941 */ /* 0x000fea0003800000 */
.L_x_574:
[----:B------:R-:W-:Y:S02]  /*10470*/  IMAD.MOV.U32 R13, RZ, RZ, R16 ;  /* 0x000000ffff0d7224 */ /* 0x000fe400078e0010 */
[----:B------:R-:W-:Y:S02]  /*10480*/  IMAD.MOV.U32 R12, RZ, RZ, 0x1 ;  /* 0x00000001ff0c7424 */ /* 0x000fe400078e00ff */
[----:B------:R-:W-:Y:S02]  /*10490*/  IMAD.MOV.U32 R11, RZ, RZ, 0x1f ;  /* 0x0000001fff0b7424 */ /* 0x000fe400078e00ff */
[----:B------:R-:W-:Y:S02]  /*104a0*/  IMAD.MOV.U32 R15, RZ, RZ, -0x1 ;  /* 0xffffffffff0f7424 */ /* 0x000fe400078e00ff */
[----:B------:R-:W-:Y:S02]  /*104b0*/  IMAD.IADD R5, R19, 0x1, R6 ;  /* 0x0000000113057824 */ /* 0x000fe400078e0206 */
[----:B------:R-:W-:-:S07]  /*104c0*/  IMAD.MOV.U32 R0, RZ, RZ, R14 ;  /* 0x000000ffff007224 */ /* 0x000fce00078e000e */
[----:B------:R-:W-:Y:S05]  /*104d0*/  WARPSYNC.COLLECTIVE R15, `(.L_x_576) ;  /* 0x000000000f087348 */ /* 0x000fea0003c00000 */
[----:B------:R0:W1:Y:S02]  /*104e0*/  SHFL.IDX P6, R14, R13, R12, R11 ;  /* 0x0000000c0d0e7389 */ /* 0x00006400000c000b */
[----:B01----:R-:W-:Y:S01]  /*104f0*/  ENDCOLLECTIVE ;  /* 0x000000000000791b */ /* 0x003fe20003800000 */
.L_x_576:
[----:B------:R-:W-:Y:S02]  /*10500*/  ULDC UR4, c[0x0][0xc3c] ;  /* 0x00030f0000047ab9 */ /* 0x000fe40000000800 */
[----:B------:R-:W-:-:S13]  /*10510*/  ISETP.GE.OR P1, PT, R5, UR4, !P0 ;  /* 0x0000000405007c0c */ /* 0x000fda000c726670 */
[----:B------:R-:W0:Y:S01]  /*10520*/  @!P1 LDC.64 R2, c[0x0][0xc80] ;  /* 0x00032000ff029b82 */ /* 0x000e220000000a00 */
[----:B------:R-:W-:Y:S02]  /*10530*/  IMAD.MOV.U32 R11, RZ, RZ, RZ ;  /* 0x000000ffff0b7224 */ /* 0x000fe400078e00ff */
[----:B------:R-:W-:Y:S02]  /*10540*/  IMAD.MOV.U32 R4, RZ, RZ, R14 ;  /* 0x000000ffff047224 */ /* 0x000fe400078e000e */
[----:B0-----:R-:W-:-:S06]  /*10550*/  @!P1 IMAD.WIDE R2, R5, 0x4, R2 ;  /* 0x0000000405029825 */ /* 0x001fcc00078e0202 */
[----:B------:R0:W2:Y:S01]  /*10560*/  @!P1 LDG.E R3, desc[UR40][R2.64] ;  /* 0x0000002802039981 */ /* 0x0000a2000c1e1900 */
[C---:B------:R-:W-:Y:S02]  /*10570*/  ISETP.GE.U32.AND P2, PT, R6.reuse, 0x2, PT ;  /* 0x000000020600780c */ /* 0x040fe40003f46070 */
[C---:B------:R-:W-:Y:S02]  /*10580*/  ISETP.GE.U32.AND P3, PT, R6.reuse, 0x4, PT ;  /* 0x000000040600780c */ /* 0x040fe40003f66070 */
[C---:B------:R-:W-:Y:S02]  /*10590*/  ISETP.GE.U32.AND P4, PT, R6.reuse, 0x8, PT ;  /* 0x000000080600780c */ /* 0x040fe40003f86070 */
[C---:B------:R-:W-:Y:S01]  /*105a0*/  ISETP.GE.U32.AND P5, PT, R6.reuse, 0x10, PT ;  /* 0x000000100600780c */ /* 0x040fe20003fa6070 */
[----:B0-----:R-:W-:Y:S02]  /*105b0*/  IMAD.MOV.U32 R2, RZ, RZ, RZ ;  /* 0x000000ffff027224 */ /* 0x001fe400078e00ff */
[----:B--2---:R-:W-:Y:S01]  /*105c0*/  @!P1 IMAD.MOV.U32 R2, RZ, RZ, R3 ;  /* 0x000000ffff029224 */ /* 0x004fe200078e0003 */
[----:B------:R-:W-:-:S03]  /*105d0*/  ISETP.NE.AND P1, PT, R6, RZ, PT ;  /* 0x000000ff0600720c */ /* 0x000fc60003f25270 */
[----:B------:R-:W-:-:S10]  /*105e0*/  IMAD.MOV.U32 R13, RZ, RZ, R2 ;  /* 0x000000ffff0d7224 */ /* 0x000fd400078e0002 */
[----:B------:R-:W-:Y:S05]  /*105f0*/  WARPSYNC.COLLECTIVE R15, `(.L_x_577) ;  /* 0x000000000f087348 */ /* 0x000fea0003c00000 */
[----:B------:R0:W1:Y:S02]  /*10600*/  SHFL.UP P6, R14, R13, R12, R11 ;  /* 0x0400000c0d0e7389 */ /* 0x00006400000c000b */
[----:B01----:R-:W-:Y:S01]  /*10610*/  ENDCOLLECTIVE ;  /* 0x000000000000791b */ /* 0x003fe20003800000 */
.L_x_577:
[----:B------:R-:W-:Y:S01]  /*10620*/  IMAD.MOV.U32 R12, RZ, RZ, 0x2 ;  /* 0x00000002ff0c7424 */ /* 0x000fe200078e00ff */
[----:B------:R-:W-:-:S05]  /*10630*/  SEL R5, R14, RZ, P1 ;  /* 0x000000ff0e057207 */ /* 0x000fca0000800000 */
[----:B------:R-:W-:-:S04]  /*10640*/  IMAD.IADD R3, R2, 0x1, R5 ;  /* 0x0000000102037824 */ /* 0x000fc800078e0205 */
[----:B------:R-:W-:-:S07]  /*10650*/  IMAD.MOV.U32 R13, RZ, RZ, R3 ;  /* 0x000000ffff0d7224 */ /* 0x000fce00078e0003 */
[----:B------:R-:W-:Y:S05]  /*10660*/  WARPSYNC.COLLECTIVE R15, `(.L_x_578) ;  /* 0x000000000f087348 */ /* 0x000fea0003c00000 */
[----:B------:R0:W1:Y:S02]  /*10670*/  SHFL.UP P6, R14, R13, R12, R11 ;  /* 0x0400000c0d0e7389 */ /* 0x00006400000c000b */
[----:B01----:R-:W-:Y:S01]  /*10680*/  ENDCOLLECTIVE ;  /* 0x000000000000791b */ /* 0x003fe20003800000 */
.L_x_578:
[----:B------:R-:W-:Y:S01]  /*10690*/  IMAD.MOV.U32 R12, RZ, RZ, 0x4 ;  /* 0x00000004ff0c7424 */ /* 0x000fe200078e00ff */
[----:B------:R-:W-:-:S05]  /*106a0*/  SEL R14, R14, RZ, P2 ;  /* 0x000000ff0e0e7207 */ /* 0x000fca0001000000 */
[----:B------:R-:W-:-:S04]  /*106b0*/  IMAD.IADD R3, R3, 0x1, R14 ;  /* 0x0000000103037824 */ /* 0x000fc800078e020e */
[----:B------:R-:W-:-:S07]  /*106c0*/  IMAD.MOV.U32 R13, RZ, RZ, R3 ;  /* 0x000000ffff0d7224 */ /* 0x000fce00078e0003 */
[----:B------:R-:W-:Y:S05]  /*106d0*/  WARPSYNC.COLLECTIVE R15, `(.L_x_579) ;  /* 0x000000000f087348 */ /* 0x000fea0003c00000 */
[----:B------:R0:W1:Y:S02]  /*106e0*/  SHFL.UP P6, R14, R13, R12, R11 ;  /* 0x0400000c0d0e7389 */ /* 0x00006400000c000b */
[----:B01----:R-:W-:Y:S01]  /*106f0*/  ENDCOLLECTIVE ;  /* 0x000000000000791b */ /* 0x003fe20003800000 */
.L_x_579:
[----:B------:R-:W-:Y:S01]  /*10700*/  IMAD.MOV.U32 R12, RZ, RZ, 0x8 ;  /* 0x00000008ff0c7424 */ /* 0x000fe200078e00ff */
[----:B------:R-:W-:-:S05]  /*10710*/  SEL R14, R14, RZ, P3 ;  /* 0x000000ff0e0e7207 */ /* 0x000fca0001800000 */
[----:B------:R-:W-:-:S04]  /*10720*/  IMAD.IADD R3, R3, 0x1, R14 ;  /* 0x0000000103037824 */ /* 0x000fc800078e020e */
[----:B------:R-:W-:-:S07]  /*10730*/  IMAD.MOV.U32 R13, RZ, RZ, R3 ;  /* 0x000000ffff0d7224 */ /* 0x000fce00078e0003 */
[----:B------:R-:W-:Y:S05]  /*10740*/  WARPSYNC.COLLECTIVE R15, `(.L_x_580) ;  /* 0x000000000f087348 */ /* 0x000fea0003c00000 */
[----:B------:R0:W1:Y:S02]  /*10750*/  SHFL.UP P6, R14, R13, R12, R11 ;  /* 0x0400000c0d0e7389 */ /* 0x00006400000c000b */
[----:B01----:R-:W-:Y:S01]  /*10760*/  ENDCOLLECTIVE ;  /* 0x000000000000791b */ /* 0x003fe20003800000 */
.L_x_580:
[----:B------:R-:W-:Y:S01]  /*10770*/  IMAD.MOV.U32 R12, RZ, RZ, 0x10 ;  /* 0x00000010ff0c7424 */ /* 0x000fe200078e00ff */
[----:B------:R-:W-:-:S05]  /*10780*/  SEL R14, R14, RZ, P4 ;  /* 0x000000ff0e0e7207 */ /* 0x000fca0002000000 */
[----:B------:R-:W-:-:S04]  /*10790*/  IMAD.IADD R3, R3, 0x1, R14 ;  /* 0x0000000103037824 */ /* 0x000fc800078e020e */
[----:B------:R-:W-:-:S07]  /*107a0*/  IMAD.MOV.U32 R13, RZ, RZ, R3 ;  /* 0x000000ffff0d7224 */ /* 0x000fce00078e0003 */
[----:B------:R-:W-:Y:S05]  /*107b0*/  WARPSYNC.COLLECTIVE R15, `(.L_x_581) ;  /* 0x000000000f087348 */ /* 0x000fea0003c00000 */
[----:B------:R0:W1:Y:S02]  /*107c0*/  SHFL.UP P6, R14, R13, R12, R11 ;  /* 0x0400000c0d0e7389 */ /* 0x00006400000c000b */
[----:B01----:R-:W-:Y:S01]  /*107d0*/  ENDCOLLECTIVE ;  /* 0x000000000000791b */ /* 0x003fe20003800000 */
.L_x_581:
[----:B------:R-:W-:Y:S02]  /*107e0*/  IMAD.MOV.U32 R12, RZ, RZ, 0x1f ;  /* 0x0000001fff0c7424 */ /* 0x000fe400078e00ff */
[----:B------:R-:W-:Y:S01]  /*107f0*/  IMAD.MOV.U32 R11, RZ, RZ, 0x1f ;  /* 0x0000001fff0b7424 */ /* 0x000fe200078e00ff */
[----:B------:R-:W-:-:S05]  /*10800*/  SEL R14, R14, RZ, P5 ;  /* 0x000000ff0e0e7207 */ /* 0x000fca0002800000 */
[----:B------:R-:W-:-:S04]  /*10810*/  IMAD.IADD R3, R3, 0x1, R14 ;  /* 0x0000000103037824 */ /* 0x000fc800078e020e */
[----:B------:R-:W-:-:S07]  /*10820*/  IMAD.MOV.U32 R13, RZ, RZ, R3 ;  /* 0x000000ffff0d7224 */ /* 0x000fce00078e0003 */
[----:B------:R-:W-:Y:S05]  /*10830*/  WARPSYNC.COLLECTIVE R15, `(.L_x_582) ;  /* 0x000000000f087348 */ /* 0x000fea0003c00000 */
[----:B------:R0:W1:Y:S02]  /*10840*/  SHFL.IDX P6, R14, R13, R12, R11 ;  /* 0x0000000c0d0e7389 */ /* 0x00006400000c000b */
[----:B01----:R-:W-:Y:S01]  /*10850*/  ENDCOLLECTIVE ;  /* 0x000000000000791b */ /* 0x003fe20003800000 */
.L_x_582:
[----:B------:R-:W-:Y:S05]  /*10860*/  BRA `(.L_x_583) ;  /* 0xffffffe0001c7947 */ /* 0x000fea000383ffff */
.L_x_522:
[----:B------:R-:W-:Y:S01]  /*10870*/  BSSY B0, `(.L_x_584) ;  /* 0x0000008000007945 */ /* 0x000fe20003800000 */
[----:B-----5:R-:W-:Y:S02]  /*10880*/  IMAD.MOV.U32 R13, RZ, RZ, R2 ;  /* 0x000000ffff0d7224 */ /* 0x020fe400078e0002 */
[----:B0-----:R-:W-:Y:S02]  /*10890*/  IMAD.MOV.U32 R12, RZ, RZ, 0x1 ;  /* 0x00000001ff0c7424 */ /* 0x001fe400078e00ff */
[----:B------:R-:W-:Y:S02]  /*108a0*/  IMAD.MOV.U32 R11, RZ, RZ, RZ ;  /* 0x000000ffff0b7224 */ /* 0x000fe400078e00ff */
[----:B------:R-:W-:-:S07]  /*108b0*/  IMAD.MOV.U32 R15, RZ, RZ, -0x1 ;  /* 0xffffffffff0f7424 */ /* 0x000fce00078e00ff */
[----:B-12---:R-:W-:Y:S05]  /*108c0*/  WARPSYNC.COLLECTIVE R15, `(.L_x_585) ;  /* 0x000000000f087348 */ /* 0x006fea0003c00000 */
[----:B------:R0:W3:Y:S02]  /*108d0*/  SHFL.UP P6, R14, R13, R12, R11 ;  /* 0x0400000c0d0e7389 */ /* 0x0000e400000c000b */
[----:B0123--:R-:W-:Y:S01]  /*108e0*/  ENDCOLLECTIVE ;  /* 0x000000000000791b */ /* 0x00ffe20003800000 */
.L_x_585:
[----:B------:R-:W-:Y:S05]  /*108f0*/  BSYNC B0 ;  /* 0x0000000000007941 */ /* 0x000fea0003800000 */
.L_x_584:
[----:B------:R-:W-:Y:S01]  /*10900*/  SEL R3, R14, RZ, P1 ;  /* 0x000000ff0e037207 */ /* 0x000fe20000800000 */
[----:B------:R-:W-:Y:S02]  /*10910*/  IMAD.MOV.U32 R12, RZ, RZ, 0x2 ;  /* 0x00000002ff0c7424 */ /* 0x000fe400078e00ff */
[----:B------:R-:W-:Y:S02]  /*10920*/  IMAD.MOV.U32 R11, RZ, RZ, RZ ;  /* 0x000000ffff0b7224 */ /* 0x000fe400078e00ff */
[----:B------:R-:W-:Y:S02]  /*10930*/  IMAD.IADD R3, R2, 0x1, R3 ;  /* 0x0000000102037824 */ /* 0x000fe400078e0203 */
[----:B------:R-:W-:Y:S02]  /*10940*/  IMAD.MOV.U32 R15, RZ, RZ, -0x1 ;  /* 0xffffffffff0f7424 */ /* 0x000fe400078e00ff */
[----:B------:R-:W-:-:S07]  /*10950*/  IMAD.MOV.U32 R13, RZ, RZ, R3 ;  /* 0x000000ffff0d7224 */ /* 0x000fce00078e0003 */
[----:B------:R-:W-:Y:S05]  /*10960*/  WARPSYNC.COLLECTIVE R15, `(.L_x_586) ;  /* 0x000000000f087348 */ /* 0x000fea0003c00000 */
[----:B------:R0:W1:Y:S02]  /*10970*/  SHFL.UP P6, R14, R13, R12, R11 ;  /* 0x0400000c0d0e7389 */ /* 0x00006400000c000b */
[----:B01----:R-:W-:Y:S01]  /*10980*/  ENDCOLLECTIVE ;  /* 0x000000000000791b */ /* 0x003fe20003800000 */
.L_x_586:
[----:B------:R-:W-:Y:S01]  /*10990*/  IMAD.MOV.U32 R12, RZ, RZ, 0x4 ;  /* 0x00000004ff0c7424 */ /* 0x000fe200078e00ff */
[----:B------:R-:W-:-:S05]  /*109a0*/  SEL R14, R14, RZ, P2 ;  /* 0x000000ff0e0e7207 */ /* 0x000fca0001000000 */
[----:B------:R-:W-:-:S04]  /*109b0*/  IMAD.IADD R3, R3, 0x1, R14 ;  /* 0x0000000103037824 */ /* 0x000fc800078e020e */
[----:B------:R-:W-:-:S07]  /*109c0*/  IMAD.MOV.U32 R13, RZ, RZ, R3 ;  /* 0x000000ffff0d7224 */ /* 0x000fce00078e0003 */
[----:B------:R-:W-:Y:S05]  /*109d0*/  WARPSYNC.COLLECTIVE R15, `(.L_x_587) ;  /* 0x000000000f087348 */ /* 0x000fea0003c00000 */
[----:B------:R0:W1:Y:S02]  /*109e0*/  SHFL.UP P6, R14, R13, R12, R11 ;  /* 0x0400000c0d0e7389 */ /* 0x00006400000c000b */
[----:B01----:R-:W-:Y:S01]  /*109f0*/  ENDCOLLECTIVE ;  /* 0x000000000000791b */ /* 0x003fe20003800000 */
.L_x_587:
[----:B------:R-:W-:Y:S01]  /*10a00*/  IMAD.MOV.U32 R12, RZ, RZ, 0x8 ;  /* 0x00000008ff0c7424 */ /* 0x000fe200078e00ff */
[----:B------:R-:W-:-:S05]  /*10a10*/  SEL R14, R14, RZ, P3 ;  /* 0x000000ff0e0e7207 */ /* 0x000fca0001800000 */
[----:B------:R-:W-:-:S04]  /*10a20*/  IMAD.IADD R3, R3, 0x1, R14 ;  /* 0x0000000103037824 */ /* 0x000fc800078e020e */
[----:B------:R-:W-:-:S07]  /*10a30*/  IMAD.MOV.U32 R13, RZ, RZ, R3 ;  /* 0x000000ffff0d7224 */ /* 0x000fce00078e0003 */
[----:B------:R-:W-:Y:S05]  /*10a40*/  WARPSYNC.COLLECTIVE R15, `(.L_x_588) ;  /* 0x000000000f087348 */ /* 0x000fea0003c00000 */
[----:B------:R0:W1:Y:S02]  /*10a50*/  SHFL.UP P6, R14, R13, R12, R11 ;  /* 0x0400000c0d0e7389 */ /* 0x00006400000c000b */
[----:B01----:R-:W-:Y:S01]  /*10a60*/  ENDCOLLECTIVE ;  /* 0x000000000000791b */ /* 0x003fe20003800000 */
.L_x_588:
[----:B------:R-:W-:Y:S01]  /*10a70*/  IMAD.MOV.U32 R12, RZ, RZ, 0x10 ;  /* 0x00000010ff0c7424 */ /* 0x000fe200078e00ff */
[----:B------:R-:W-:-:S05]  /*10a80*/  SEL R14, R14, RZ, P4 ;  /* 0x000000ff0e0e7207 */ /* 0x000fca0002000000 */
[----:B------:R-:W-:-:S04]  /*10a90*/  IMAD.IADD R3, R3, 0x1, R14 ;  /* 0x0000000103037824 */ /* 0x000fc800078e020e */
[----:B------:R-:W-:-:S07]  /*10aa0*/  IMAD.MOV.U32 R13, RZ, RZ, R3 ;  /* 0x000000ffff0d7224 */ /* 0x000fce00078e0003 */
[----:B------:R-:W-:Y:S05]  /*10ab0*/  WARPSYNC.COLLECTIVE R15, `(.L_x_589) ;  /* 0x000000000f087348 */ /* 0x000fea0003c00000 */
[----:B------:R0:W1:Y:S02]  /*10ac0*/  SHFL.UP P6, R14, R13, R12, R11 ;  /* 0x0400000c0d0e7389 */ /* 0x00006400000c000b */
[----:B01----:R-:W-:Y:S01]  /*10ad0*/  ENDCOLLECTIVE ;  /* 0x000000000000791b */ /* 0x003fe20003800000 */
.L_x_589:
        /* <DEDUP_REMOVED lines=8> */
.L_x_590:
[----:B------:R-:W-:Y:S05]  /*10b60*/  BRA `(.L_x_591) ;  /* 0xffffffdc00f87947 */ /* 0x000fea000383ffff */
.L_x_524:
[----:B------:R-:W-:Y:S01]  /*10b70*/  BSSY B0, `(.L_x_592) ;  /* 0x0000006000007945 */ /* 0x000fe20003800000 */
[----:B------:R-:W-:Y:S01]  /*10b80*/  PLOP3.LUT P6, PT, P6, PT, PT, 0x8, 0x0 ;  /* 0x000000000000781c */ /* 0x000fe200037ce170 */
[----:B------:R-:W-:-:S12]  /*10b90*/  IMAD.MOV.U32 R15, RZ, RZ, -0x1 ;  /* 0xffffffffff0f7424 */ /* 0x000fd800078e00ff */
[----:B01---5:R-:W-:Y:S05]  /*10ba0*/  WARPSYNC.COLLECTIVE R15, `(.L_x_593) ;  /* 0x000000000f087348 */ /* 0x023fea0003c00000 */
[----:B------:R-:W-:Y:S01]  /*10bb0*/  VOTE.ANY R14, PT, P6 ;  /* 0x00000000000e7806 */ /* 0x000fe200030e0100 */
[----:B01---5:R-:W-:Y:S06]  /*10bc0*/  ENDCOLLECTIVE ;  /* 0x000000000000791b */ /* 0x023fec0003800000 */
.L_x_593:
[----:B------:R-:W-:Y:S05]  /*10bd0*/  BSYNC B0 ;  /* 0x0000000000007941 */ /* 0x000fea0003800000 */
.L_x_592:
[----:B------:R-:W-:Y:S02]  /*10be0*/  IMAD.MOV.U32 R5, RZ, RZ, R14 ;  /* 0x000000ffff057224 */ /* 0x000fe400078e000e */
[----:B------:R-:W-:Y:S02]  /*10bf0*/  IMAD.MOV.U32 R13, RZ, RZ, R2 ;  /* 0x000000ffff0d7224 */ /* 0x000fe400078e0002 */
[----:B------:R-:W0:Y:S01]  /*10c00*/  POPC R4, R5 ;  /* 0x0000000500047309 */ /* 0x000e220000000000 */
[----:B------:R-:W-:Y:S02]  /*10c10*/  IMAD.MOV.U32 R11, RZ, RZ, 0x1f ;  /* 0x0000001fff0b7424 */ /* 0x000fe400078e00ff */
[----:B------:R-:W-:Y:S02]  /*10c20*/  IMAD.MOV.U32 R15, RZ, RZ, -0x1 ;  /* 0xffffffffff0f7424 */ /* 0x000fe400078e00ff */
[----:B0-----:R-:W-:-:S07]  /*10c30*/  IMAD.MOV.U32 R12, RZ, RZ, R4 ;  /* 0x000000ffff0c7224 */ /* 0x001fce00078e0004 */
[----:B------:R-:W-:Y:S05]  /*10c40*/  WARPSYNC.COLLECTIVE R15, `(.L_x_594) ;  /* 0x000000000f087348 */ /* 0x000fea0003c00000 */
[----:B------:R0:W1:Y:S02]  /*10c50*/  SHFL.IDX P6, R14, R13, R12, R11 ;  /* 0x0000000c0d0e7389 */ /* 0x00006400000c000b */
[----:B01----:R-:W-:Y:S01]  /*10c60*/  ENDCOLLECTIVE ;  /* 0x000000000000791b */ /* 0x003fe20003800000 */
.L_x_594:
[----:B------:R-:W-:Y:S01]  /*10c70*/  IMAD.MOV.U32 R17, RZ, RZ, R14 ;  /* 0x000000ffff117224 */ /* 0x000fe200078e000e */
[----:B------:R-:W-:Y:S06]  /*10c80*/  BRA `(.L_x_595) ;  /* 0xffffffdc00e87947 */ /* 0x000fec000383ffff */
.L_x_526:
[----:B------:R-:W-:Y:S01]  /*10c90*/  BSSY B0, `(.L_x_596) ;  /* 0x0000007000007945 */ /* 0x000fe20003800000 */
[----:B------:R-:W-:Y:S02]  /*10ca0*/  IMAD.MOV.U32 R13, RZ, RZ, R3 ;  /* 0x000000ffff0d7224 */ /* 0x000fe400078e0003 */
[----:B------:R-:W-:Y:S02]  /*10cb0*/  IMAD.MOV.U32 R11, RZ, RZ, 0x1f ;  /* 0x0000001fff0b7424 */ /* 0x000fe400078e00ff */
[----:B------:R-:W-:-:S07]  /*10cc0*/  IMAD.MOV.U32 R15, RZ, RZ, -0x1 ;  /* 0xffffffffff0f7424 */ /* 0x000fce00078e00ff */
[----:B-123-5:R-:W-:Y:S05]  /*10cd0*/  WARPSYNC.COLLECTIVE R15, `(.L_x_597) ;  /* 0x000000000f087348 */ /* 0x02efea0003c00000 */
[----:B------:R0:W4:Y:S02]  /*10ce0*/  SHFL.IDX P6, R14, R13, R12, R11 ;  /* 0x0000000c0d0e7389 */ /* 0x00012400000c000b */
[----:B012345:R-:W-:Y:S01]  /*10cf0*/  ENDCOLLECTIVE ;  /* 0x000000000000791b */ /* 0x03ffe20003800000 */
.L_x_597:
[----:B------:R-:W-:Y:S05]  /*10d00*/  BSYNC B0 ;  /* 0x0000000000007941 */ /* 0x000fea0003800000 */
.L_x_596:
[----:B------:R-:W-:Y:S05]  /*10d10*/  BRA `(.L_x_525) ;  /* 0xffffffdc00e07947 */ /* 0x000fea000383ffff */
.L_x_530:
[----:B0-----:R0:W1:Y:S02]  /*10d20*/  SYNCS.PHASECHK.TRANS64.TRYWAIT P0, [R0+URZ+0x22820], R3 ;  /* 0x02282003000075a7 */ /* 0x001064000800017f */
[----:B-1----:R-:W-:Y:S05]  /*10d30*/  @!P0 NANOSLEEP.SYNCS 0x989680 ;  /* 0x009896800000895d */ /* 0x002fea0003900000 */
[----:B------:R-:W1:Y:S02]  /*10d40*/  @!P0 SYNCS.PHASECHK.TRANS64 P0, [R0+URZ+0x22820], R3 ;  /* 0x02282003000085a7 */ /* 0x000e64000800007f */
[----:B-1----:R-:W-:Y:S05]  /*10d50*/  @!P0 BRA `(.L_x_530) ;  /* 0xfffffffc00f08947 */ /* 0x002fea000383ffff */
[----:B------:R-:W-:Y:S05]  /*10d60*/  BRA `(.L_x_598) ;  /* 0xffffffe000d47947 */ /* 0x000fea000383ffff */
.L_x_531:
[----:B------:R-:W1:Y:S01]  /*10d70*/  S2R R2, SR_TID.X ;  /* 0x0000000000027919 */ /* 0x000e620000002100 */
[----:B------:R-:W-:Y:S01]  /*10d80*/  BSSY B0, `(.L_x_599) ;  /* 0x000000a000007945 */ /* 0x000fe20003800000 */
[----:B------:R-:W-:Y:S02]  /*10d90*/  IMAD.MOV.U32 R12, RZ, RZ, RZ ;  /* 0x000000ffff0c7224 */ /* 0x000fe400078e00ff */
[----:B------:R-:W-:Y:S02]  /*10da0*/  IMAD.MOV.U32 R11, RZ, RZ, 0x1f ;  /* 0x0000001fff0b7424 */ /* 0x000fe400078e00ff */
[----:B------:R-:W-:Y:S01]  /*10db0*/  IMAD.MOV.U32 R15, RZ, RZ, -0x1 ;  /* 0xffffffffff0f7424 */ /* 0x000fe200078e00ff */
[----:B-1----:R-:W-:-:S04]  /*10dc0*/  SHF.R.U32.HI R2, RZ, 0x5, R2 ;  /* 0x00000005ff027819 */ /* 0x002fc80000011602 */
[----:B------:R-:W-:-:S05]  /*10dd0*/  LOP3.LUT R2, R2, 0x3, RZ, 0xc0, !PT ;  /* 0x0000000302027812 */ /* 0x000fca00078ec0ff */
[----:B------:R-:W-:-:S07]  /*10de0*/  IMAD.MOV.U32 R13, RZ, RZ, R2 ;  /* 0x000000ffff0d7224 */ /* 0x000fce00078e0002 */
[----:B0----5:R-:W-:Y:S05]  /*10df0*/  WARPSYNC.COLLECTIVE R15, `(.L_x_600) ;  /* 0x000000000f087348 */ /* 0x021fea0003c00000 */
[----:B------:R1:W2:Y:S02]  /*10e00*/  SHFL.IDX P6, R14, R13, R12, R11 ;  /* 0x0000000c0d0e7389 */ /* 0x0002a400000c000b */
[----:B012--5:R-:W-:Y:S01]  /*10e10*/  ENDCOLLECTIVE ;  /* 0x000000000000791b */ /* 0x027fe20003800000 */
.L_x_600:
[----:B------:R-:W-:Y:S05]  /*10e20*/  BSYNC B0 ;  /* 0x0000000000007941 */ /* 0x000fea0003800000 */
.L_x_599:
[----:B------:R-:W-:Y:S05]  /*10e30*/  BRA `(.L_x_601) ;  /* 0xffffffe000bc7947 */ /* 0x000fea000383ffff */
.L_x_534:
[----:B------:R-:W-:Y:S01]  /*10e40*/  BSSY B1, `(.L_x_602) ;  /* 0x0000006000017945 */ /* 0x000fe20003800000 */
[----:B------:R-:W-:-:S07]  /*10e50*/  IMAD.MOV.U32 R15, RZ, RZ, -0x1 ;  /* 0xffffffffff0f7424 */ /* 0x000fce00078e00ff */
[----:B01---5:R-:W-:Y:S05]  /*10e60*/  WARPSYNC.COLLECTIVE R15, `(.L_x_603) ;  /* 0x000000000f0c7348 */ /* 0x023fea0003c00000 */
[----:B------:R-:W-:Y:S02]  /*10e70*/  ELECT P6, UR62, PT ;  /* 0x00000000003e782f */ /* 0x000fe400038c0000 */
[----:B------:R-:W-:Y:S01]  /*10e80*/  MOV R14, UR62 ;  /* 0x0000003e000e7c02 */ /* 0x000fe20008000f00 */
[----:B01---5:R-:W-:Y:S10]  /*10e90*/  ENDCOLLECTIVE ;  /* 0x000000000000791b */ /* 0x023ff40003800000 */
.L_x_603:
[----:B------:R-:W-:Y:S05]  /*10ea0*/  BSYNC B1 ;  /* 0x0000000000017941 */ /* 0x000fea0003800000 */
.L_x_602:
[----:B------:R-:W-:Y:S05]  /*10eb0*/  BRA `(.L_x_604) ;  /* 0xffffffe000b47947 */ /* 0x000fea000383ffff */
.L_x_536:
[----:B0-----:R0:W1:Y:S02]  /*10ec0*/  SYNCS.PHASECHK.TRANS64.TRYWAIT P0, [R6+URZ], R5 ;  /* 0x00000005060075a7 */ /* 0x001064000800017f */
[----:B-1----:R-:W-:Y:S05]  /*10ed0*/  @!P0 NANOSLEEP.SYNCS 0x989680 ;  /* 0x009896800000895d */ /* 0x002fea0003900000 */
[----:B------:R-:W1:Y:S02]  /*10ee0*/  @!P0 SYNCS.PHASECHK.TRANS64 P0, [R6+URZ], R5 ;  /* 0x00000005060085a7 */ /* 0x000e64000800007f */
[----:B-1----:R-:W-:Y:S05]  /*10ef0*/  @!P0 BRA `(.L_x_536) ;  /* 0xfffffffc00f08947 */ /* 0x002fea000383ffff */
[----:B------:R-:W-:Y:S05]  /*10f00*/  BRA `(.L_x_605) ;  /* 0xffffffe000f07947 */ /* 0x000fea000383ffff */
.L_x_537:
[----:B-1----:R1:W2:Y:S02]  /*10f10*/  SYNCS.PHASECHK.TRANS64.TRYWAIT P0, [R7+URZ], R2 ;  /* 0x00000002070075a7 */ /* 0x0022a4000800017f */
[----:B--2---:R-:W-:Y:S05]  /*10f20*/  @!P0 NANOSLEEP.SYNCS 0x989680 ;  /* 0x009896800000895d */ /* 0x004fea0003900000 */
[----:B------:R-:W2:Y:S02]  /*10f30*/  @!P0 SYNCS.PHASECHK.TRANS64 P0, [R7+URZ], R2 ;  /* 0x00000002070085a7 */ /* 0x000ea4000800007f */
[----:B--2---:R-:W-:Y:S05]  /*10f40*/  @!P0 BRA `(.L_x_537) ;  /* 0xfffffffc00f08947 */ /* 0x004fea000383ffff */
[----:B------:R-:W-:Y:S05]  /*10f50*/  BRA `(.L_x_606) ;  /* 0xffffffe000e47947 */ /* 0x000fea000383ffff */
.L_x_539:
[----:B--2---:R2:W3:Y:S02]  /*10f60*/  SYNCS.PHASECHK.TRANS64.TRYWAIT P0, [R4+URZ], R5 ;  /* 0x00000005040075a7 */ /* 0x0044e4000800017f */
[----:B---3--:R-:W-:Y:S05]  /*10f70*/  @!P0 NANOSLEEP.SYNCS 0x989680 ;  /* 0x009896800000895d */ /* 0x008fea0003900000 */
[----:B------:R-:W3:Y:S02]  /*10f80*/  @!P0 SYNCS.PHASECHK.TRANS64 P0, [R4+URZ], R5 ;  /* 0x00000005040085a7 */ /* 0x000ee4000800007f */
[----:B---3--:R-:W-:Y:S05]  /*10f90*/  @!P0 BRA `(.L_x_539) ;  /* 0xfffffffc00f08947 */ /* 0x008fea000383ffff */
[----:B------:R-:W-:Y:S05]  /*10fa0*/  BRA `(.L_x_607) ;  /* 0xffffffe000ec7947 */ /* 0x000fea000383ffff */
.L_x_608:
        /* <DEDUP_REMOVED lines=13> */
.L_x_6032:


//--------------------- .text._ZN7cutlass13device_kernelIN5flash11enable_sm90INS1_16FlashAttnFwdSm90INS1_25CollectiveMainloopFwdSm90ILi2EN4cute5tupleIJNS5_1CILi1EEES8_S8_EEENS6_IJNS7_ILi128EEENS7_ILi96EEENS7_ILi64EEEEEELi256ENS_10bfloat16_tEfNS_4arch4Sm90ELb0ELb0ELb1ELb1ELb0ELb1ELb0ELb1ELb0ELb1ELb0ELb0EEENS1_21CollectiveEpilogueFwdINS6_IJSA_NS7_ILi256EEESB_EEES9_SE_SG_Li256ELb1ELb1ELb0ELb0EEENS1_36VarlenDynamicPersistentTileSchedulerILi128ELi96ELi256ELi128ELb0ELb1ELb1ELb0ELb1ELb1EEEEEEEEEvNT_6ParamsE --------------------------
	.section	.text._ZN7cutlass13device_kernelIN5flash11enable_sm90INS1_16FlashAttnFwdSm90INS1_25CollectiveMainloopFwdSm90ILi2EN4cute5tupleIJNS5_1CILi1EEES8_S8_EEENS6_IJNS7_ILi128EEENS7_ILi96EEENS7_ILi64EEEEEELi256ENS_10bfloat16_tEfNS_4arch4Sm90ELb0ELb0ELb1ELb1ELb0ELb1ELb0ELb1ELb0ELb1ELb0ELb0EEENS1_21CollectiveEpilogueFwdINS6_IJSA_NS7_ILi256EEESB_EEES9_SE_SG_Li256ELb1ELb1ELb0ELb0EEENS1_36VarlenDynamicPersistentTileSchedulerILi128ELi96ELi256ELi128ELb0ELb1ELb1ELb0ELb1ELb1EEEEEEEEEvNT_6ParamsE,"ax",@progbits
	.align	128
.text._ZN7cutlass13device_kernelIN5flash11enable_sm90INS1_16FlashAttnFwdSm90INS1_25CollectiveMainloopFwdSm90ILi2EN4cute5tupleIJNS5_1CILi1EEES8_S8_EEENS6_IJNS7_ILi128EEENS7_ILi96EEENS7_ILi64EEEEEELi256ENS_10bfloat16_tEfNS_4arch4Sm90ELb0ELb0ELb1ELb1ELb0ELb1ELb0ELb1ELb0ELb1ELb0ELb0EEENS1_21CollectiveEpilogueFwdINS6_IJSA_NS7_ILi256EEESB_EEES9_SE_SG_Li256ELb1ELb1ELb0ELb0EEENS1_36VarlenDynamicPersistentTileSchedulerILi128ELi96ELi256ELi128ELb0ELb1ELb1ELb0ELb1ELb1EEEEEEEEEvNT_6ParamsE:
        .type           _ZN7cutlass13device_kernelIN5flash11enable_sm90INS1_16FlashAttnFwdSm90INS1_25CollectiveMainloopFwdSm90ILi2EN4cute5tupleIJNS5_1CILi1EEES8_S8_EEENS6_IJNS7_ILi128EEENS7_ILi96EEENS7_ILi64EEEEEELi256ENS_10bfloat16_tEfNS_4arch4Sm90ELb0ELb0ELb1ELb1ELb0ELb1ELb0ELb1ELb0ELb1ELb0ELb0EEENS1_21CollectiveEpilogueFwdINS6_IJSA_NS7_ILi256EEESB_EEES9_SE_SG_Li256ELb1ELb1ELb0ELb0EEENS1_36VarlenDynamicPersistentTileSchedulerILi128ELi96ELi256ELi128ELb0ELb1ELb1ELb0ELb1ELb1EEEEEEEEEvNT_6ParamsE,@function
        .size           _ZN7cutlass13device_kernelIN5flash11enable_sm90INS1_16FlashAttnFwdSm90INS1_25CollectiveMainloopFwdSm90ILi2EN4cute5tupleIJNS5_1CILi1EEES8_S8_EEENS6_IJNS7_ILi128EEENS7_ILi96EEENS7_ILi64EEEEEELi256ENS_10bfloat16_tEfNS_4arch4Sm90ELb0ELb0ELb1ELb1ELb0ELb1ELb0ELb1ELb0ELb1ELb0ELb0EEENS1_21CollectiveEpilogueFwdINS6_IJSA_NS7_ILi256EEESB_EEES9_SE_SG_Li256ELb1ELb1ELb0ELb0EEENS1_36VarlenDynamicPersistentTileSchedulerILi128ELi96ELi256ELi128ELb0ELb1ELb1ELb0ELb1ELb1EEEEEEEEEvNT_6ParamsE,(.L_x_6033 - _ZN7cutlass13device_kernelIN5flash11enable_sm90INS1_16FlashAttnFwdSm90INS1_25CollectiveMainloopFwdSm90ILi2EN4cute5tupleIJNS5_1CILi1EEES8_S8_EEENS6_IJNS7_ILi128EEENS7_ILi96EEENS7_ILi64EEEEEELi256ENS_10bfloat16_tEfNS_4arch4Sm90ELb0ELb0ELb1ELb1ELb0ELb1ELb0ELb1ELb0ELb1ELb0ELb0EEENS1_21CollectiveEpilogueFwdINS6_IJSA_NS7_ILi256EEESB_EEES9_SE_SG_Li256ELb1ELb1ELb0ELb0EEENS1_36VarlenDynamicPersistentTileSchedulerILi128ELi96ELi256ELi128ELb0ELb1ELb1ELb0ELb1ELb1EEEEEEEEEvNT_6ParamsE)
        .other          _ZN7cutlass13device_kernelIN5flash11enable_sm90INS1_16FlashAttnFwdSm90INS1_25CollectiveMainloopFwdSm90ILi2EN4cute5tupleIJNS5_1CILi1EEES8_S8_EEENS6_IJNS7_ILi128EEENS7_ILi96EEENS7_ILi64EEEEEELi256ENS_10bfloat16_tEfNS_4arch4Sm90ELb0ELb0ELb1ELb1ELb0ELb1ELb0ELb1ELb0ELb1ELb0ELb0EEENS1_21CollectiveEpilogueFwdINS6_IJSA_NS7_ILi256EEESB_EEES9_SE_SG_Li256ELb1ELb1ELb0ELb0EEENS1_36VarlenDynamicPersistentTileSchedulerILi128ELi96ELi256ELi128ELb0ELb1ELb1ELb0ELb1ELb1EEEEEEEEEvNT_6ParamsE,@"STO_CUDA_ENTRY STV_DEFAULT"
_ZN7cutlass13device_kernelIN5flash11enable_sm90INS1_16FlashAttnFwdSm90INS1_25CollectiveMainloopFwdSm90ILi2EN4cute5tupleIJNS5_1CILi1EEES8_S8_EEENS6_IJNS7_ILi128EEENS7_ILi96EEENS7_ILi64EEEEEELi256ENS_10bfloat16_tEfNS_4arch4Sm90ELb0ELb0ELb1ELb1ELb0ELb1ELb0ELb1ELb0ELb1ELb0ELb0EEENS1_21CollectiveEpilogueFwdINS6_IJSA_NS7_ILi256EEESB_EEES9_SE_SG_Li256ELb1ELb1ELb0ELb0EEENS1_36VarlenDynamicPersistentTileSchedulerILi128ELi96ELi256ELi128ELb0ELb1ELb1ELb0ELb1ELb1EEEEEEEEEvNT_6ParamsE:
[----:B------:R-:W0:Y:S02]  /*0000*/  LDC R1, c[0x0][0x28] ;  /* 0x00000a00ff017b82 */ /* 0x000e240000000800 */
[----:B0-----:R-:W-:Y:S01]  /*0010*/  VIADD R1, R1, 0xffffff98 ;  /* 0xffffff9801017836 */ /* 0x001fe20000000000 */
[----:B------:R-:W0:Y:S01]  /*0020*/  S2R R3, SR_TID.X ;  /* 0x0000000000037919 */ /* 0x000e220000002100 */
[----:B------:R-:W-:Y:S01]  /*0030*/  ELECT P0, URZ, PT ;  /* 0x00000000003f782f */ /* 0x000fe20003800000 */
[----:B------:R-:W-:Y:S01]  /*0040*/  BSSY B0, `(.L_x_609) ;  /* 0x0000013000007945 */ /* 0x000fe20003800000 */
[----:B0-----:R-:W-:-:S05]  /*0050*/  SHF.R.U32.HI R0, RZ, 0x5, R3 ;  /* 0x00000005ff007819 */ /* 0x001fca0000011603 */
[----:B------:R-:W0:Y:S02]  /*0060*/  SHFL.IDX PT, R2, R0, RZ, 0x1f ;  /* 0x00001fff00027589 */ /* 0x000e2400000e0000 */
[----:B0-----:R-:W-:-:S13]  /*0070*/  ISETP.EQ.AND P0, PT, R2, RZ, P0 ;  /* 0x000000ff0200720c */ /* 0x001fda0000702270 */
[----:B------:R-:W-:Y:S05]  /*0080*/  @!P0 BRA `(.L_x_610) ;  /* 0x0000000000388947 */ /* 0x000fea0003800000 */
[----:B------:R-:W-:Y:S02]  /*0090*/  ULDC.64 UR4, c[0x0][0x198] ;  /* 0x0000660000047ab9 */ /* 0x000fe40000000a00 */
[----:B------:R-:W-:Y:S02]  /*00a0*/  UIADD3 UR6, UP0, UR4, 0x370, URZ ;  /* 0x0000037004067890 */ /* 0x000fe4000ff1e03f */
[----:B------:R-:W-:Y:S02]  /*00b0*/  UIADD3 UR8, UP1, UR4, 0x470, URZ ;  /* 0x0000047004087890 */ /* 0x000fe4000ff3e03f */
[----:B------:R-:W-:Y:S02]  /*00c0*/  UIADD3 UR10, UP2, UR4, 0x570, URZ ;  /* 0x00000570040a7890 */ /* 0x000fe4000ff5e03f */
[----:B------:R-:W-:Y:S02]  /*00d0*/  UIADD3 UR4, UP3, UR4, 0x670, URZ ;  /* 0x0000067004047890 */ /* 0x000fe4000ff7e03f */
[----:B------:R-:W-:-:S02]  /*00e0*/  UIADD3.X UR7, URZ, UR5, URZ, UP0, !UPT ;  /* 0x000000053f077290 */ /* 0x000fc400087fe43f */
[----:B------:R-:W-:Y:S02]  /*00f0*/  UIADD3.X UR9, URZ, UR5, URZ, UP1, !UPT ;  /* 0x000000053f097290 */ /* 0x000fe40008ffe43f */
[----:B------:R-:W-:Y:S02]  /*0100*/  UIADD3.X UR11, URZ, UR5, URZ, UP2, !UPT ;  /* 0x000000053f0b7290 */ /* 0x000fe400097fe43f */
[----:B------:R-:W-:-:S03]  /*0110*/  UIADD3.X UR5, URZ, UR5, URZ, UP3, !UPT ;  /* 0x000000053f057290 */ /* 0x000fc60009ffe43f */
[----:B------:R0:W-:Y:S02]  /*0120*/  UTMACCTL.PF [UR6] ;  /* 0x00000000060079b9 */ /* 0x0001e40008040000 */
[----:B------:R0:W-:Y:S02]  /*0130*/  UTMACCTL.PF [UR8] ;  /* 0x00000000080079b9 */ /* 0x0001e40008040000 */
[----:B------:R0:W-:Y:S02]  /*0140*/  UTMACCTL.PF [UR10] ;  /* 0x000000000a0079b9 */ /* 0x0001e40008040000 */
[----:B------:R0:W-:Y:S02]  /*0150*/  UTMACCTL.PF [UR4] ;  /* 0x00000000040079b9 */ /* 0x0001e40008040000 */
[----:B0-----:R-:W-:Y:S01]  /*0160*/  NOP ;  /* 0x0000000000007918 */ /* 0x001fe20000000000 */
.L_x_610:
[----:B------:R-:W-:Y:S05]  /*0170*/  BSYNC B0 ;  /* 0x0000000000007941 */ /* 0x000fea0003800000 */
.L_x_609:
[----:B------:R-:W-:Y:S01]  /*0180*/  VOTEU.ANY UP0, P0 ;  /* 0x00000000003f7886 */ /* 0x000fe20000000100 */
[----:B------:R-:W0:Y:S01]  /*0190*/  SHFL.IDX PT, R2, R0, RZ, 0x1f ;  /* 0x00001fff00027589 */ /* 0x000e2200000e0000 */
[----:B------:R-:W-:Y:S01]  /*01a0*/  UMOV UR4, 0x80 ;  /* 0x0000008000047882 */ /* 0x000fe20000000000 */
[----:B------:R-:W-:Y:S01]  /*01b0*/  UMOV UR7, 0x100 ;  /* 0x0000010000077882 */ /* 0x000fe20000000000 */
[----:B------:R-:W-:Y:S01]  /*01c0*/  SHF.R.U32.HI R3, RZ, 0x7, R3 ;  /* 0x00000007ff037819 */ /* 0x000fe20000011603 */
[----:B------:R-:W1:Y:S01]  /*01d0*/  @UP0 S2UR UR8, SR_CgaCtaId ;  /* 0x00000000000809c3 */ /* 0x000e620000008800 */
[----:B------:R-:W-:Y:S01]  /*01e0*/  @UP0 UMOV UR6, 0x400 ;  /* 0x0000040000060882 */ /* 0x000fe20000000000 */
[----:B------:R-:W-:-:S04]  /*01f0*/  @UP0 UIADD3 UR4, -UR4, 0x100000, URZ ;  /* 0x0010000004040890 */ /* 0x000fc8000fffe13f */
[----:B------:R-:W-:Y:S02]  /*0200*/  @UP0 USHF.L.U32 UR5, UR4, 0xb, URZ ;  /* 0x0000000b04050899 */ /* 0x000fe4000800063f */
[----:B------:R-:W-:Y:S01]  /*0210*/  @UP0 USHF.L.U32 UR4, UR4, 0x1, URZ ;  /* 0x0000000104040899 */ /* 0x000fe2000800063f */
[----:B------:R-:W-:Y:S01]  /*0220*/  VOTEU.ANY UP1, P0 ;  /* 0x00000000003f7886 */ /* 0x000fe20000020100 */
[----:B0-----:R-:W-:Y:S02]  /*0230*/  ISETP.NE.AND P1, PT, R2, RZ, PT ;  /* 0x000000ff0200720c */ /* 0x001fe40003f25270 */
[----:B------:R0:W2:Y:S01]  /*0240*/  SHFL.IDX PT, R2, R3, RZ, 0x1f ;  /* 0x00001fff03027589 */ /* 0x0000a200000e0000 */
[----:B-1----:R-:W-:Y:S02]  /*0250*/  @UP0 ULEA UR8, UR8, UR6, 0x18 ;  /* 0x0000000608080291 */ /* 0x002fe4000f8ec03f */
[----:B------:R-:W-:-:S04]  /*0260*/  @UP0 UIADD3 UR6, -UR7, 0x100000, URZ ;  /* 0x0010000007060890 */ /* 0x000fc8000fffe13f */
[----:B------:R-:W-:Y:S02]  /*0270*/  @UP0 USHF.L.U32 UR7, UR6, 0xb, URZ ;  /* 0x0000000b06070899 */ /* 0x000fe4000800063f */
[----:B------:R-:W-:Y:S01]  /*0280*/  @UP0 USHF.L.U32 UR6, UR6, 0x1, URZ ;  /* 0x0000000106060899 */ /* 0x000fe2000800063f */
[----:B------:R-:W-:Y:S01]  /*0290*/  VOTEU.ANY UP0, P0 ;  /* 0x00000000003f7886 */ /* 0x000fe20000000100 */
[----:B------:R-:W1:Y:S04]  /*02a0*/  FENCE.VIEW.ASYNC.S ;  /* 0x00000000000073c6 */ /* 0x000e680000000000 */
[----:B-1----:R0:W1:Y:S06]  /*02b0*/  @UP0 SYNCS.EXCH.64 URZ, [UR8+0x22800], UR4 ;  /* 0x02280004083f05b2 */ /* 0x00206c0008000100 */
[----:B------:R0:W3:Y:S02]  /*02c0*/  @UP1 SYNCS.EXCH.64 URZ, [UR8+0x22820], UR6 ;  /* 0x02282006083f15b2 */ /* 0x0000e40008000100 */
[----:B0-----:R-:W-:Y:S05]  /*02d0*/  @P1 BRA `(.L_x_611) ;  /* 0x0000000000481947 */ /* 0x001fea0003800000 */
[----:B------:R-:W0:Y:S01]  /*02e0*/  S2UR UR5, SR_CgaCtaId ;  /* 0x00000000000579c3 */ /* 0x000e220000008800 */
        /* <DEDUP_REMOVED lines=15> */
[----:B------:R0:W0:Y:S01]  /*03e0*/  SYNCS.EXCH.64 URZ, [UR8+0x22848], UR6 ;  /* 0x02284806083f75b2 */ /* 0x0000220008000100 */
[----:B------:R-:W-:Y:S01]  /*03f0*/  NOP ;  /* 0x0000000000007918 */ /* 0x000fe20000000000 */
.L_x_611:
[----:B------:R-:W5:Y:S01]  /*0400*/  SHFL.IDX PT, R3, R0, RZ, 0x1f ;  /* 0x00001fff00037589 */ /* 0x000f6200000e0000 */
[----:B------:R-:W-:Y:S01]  /*0410*/  NOP ;  /* 0x0000000000007918 */ /* 0x000fe20000000000 */
[----:B-----5:R-:W-:-:S13]  /*0420*/  ISETP.NE.AND P0, PT, R3, RZ, PT ;  /* 0x000000ff0300720c */ /* 0x020fda0003f05270 */
        /* <DEDUP_REMOVED lines=17> */
[----:B------:R0:W0:Y:S01]  /*0540*/  SYNCS.EXCH.64 URZ, [UR8+0x22868], UR6 ;  /* 0x02286806083f75b2 */ /* 0x0000220008000100 */
[----:B------:R-:W-:Y:S01]  /*0550*/  NOP ;  /* 0x0000000000007918 */ /* 0x000fe20000000000 */
.L_x_612:
[----:B------:R-:W5:Y:S01]  /*0560*/  SHFL.IDX PT, R3, R0, RZ, 0x1f ;  /* 0x00001fff00037589 */ /* 0x000f6200000e0000 */
[----:B------:R-:W-:Y:S01]  /*0570*/  NOP ;  /* 0x0000000000007918 */ /* 0x000fe20000000000 */
[----:B-----5:R-:W-:-:S13]  /*0580*/  ISETP.NE.AND P0, PT, R3, RZ, PT ;  /* 0x000000ff0300720c */ /* 0x020fda0003f05270 */
        /* <DEDUP_REMOVED lines=13> */
[----:B------:R0:W0:Y:S01]  /*0660*/  SYNCS.EXCH.64 URZ, [UR6+0x22888], UR4 ;  /* 0x02288804063f75b2 */ /* 0x0000220008000100 */
[----:B------:R-:W-:Y:S01]  /*0670*/  NOP ;  /* 0x0000000000007918 */ /* 0x000fe20000000000 */
.L_x_613:
        /* <DEDUP_REMOVED lines=22> */
.L_x_614:
        /* <DEDUP_REMOVED lines=22> */
.L_x_615:
[----:B--2---:R-:W-:Y:S01]  /*0940*/  ISETP.NE.AND P0, PT, R2, RZ, PT ;  /* 0x000000ff0200720c */ /* 0x004fe20003f05270 */
[----:B------:R-:W-:Y:S01]  /*0950*/  IMAD.MOV.U32 R2, RZ, RZ, 0x1 ;  /* 0x00000001ff027424 */ /* 0x000fe200078e00ff */
[----:B------:R-:W-:Y:S01]  /*0960*/  NOP ;  /* 0x0000000000007918 */ /* 0x000fe20000000000 */
[----:B------:R-:W-:Y:S01]  /*0970*/  ULDC.64 UR40, c[0x0][0x208] ;  /* 0x0000820000287ab9 */ /* 0x000fe20000000a00 */
[----:B------:R-:W-:Y:S02]  /*0980*/  BSSY B9, `(.L_x_616) ;  /* 0x00016ca000097945 */ /* 0x000fe40003800000 */
[----:B------:R-:W-:-:S05]  /*0990*/  SEL R2, R2, 0x2, !P0 ;  /* 0x0000000202027807 */ /* 0x000fca0004000000 */
[----:B------:R2:W-:Y:S01]  /*09a0*/  STL [R1+0x60], R2 ;  /* 0x0000600201007387 */ /* 0x0005e20000100800 */
[----:B01-34-:R-:W-:Y:S06]  /*09b0*/  BAR.SYNC.DEFER_BLOCKING 0x0 ;  /* 0x0000000000007b1d */ /* 0x01bfec0000010000 */
[----:B------:R-:W-:Y:S05]  /*09c0*/  @!P0 BRA `(.L_x_617) ;  /* 0x000000f400d48947 */ /* 0x000fea0003800000 */
.L_x_618:
        /* <DEDUP_REMOVED lines=8> */
[----:B-1----:R-:W-:-:S06]  /*0a50*/  ULEA UR4, UR5, UR4, 0x18 ;  /* 0x0000000405047291 */ /* 0x002fcc000f8ec03f */
[----:B------:R-:W-:Y:S01]  /*0a60*/  IMAD.U32 R18, RZ, RZ, UR4 ;  /* 0x00000004ff127e24 */ /* 0x000fe2000f8e00ff */
[----:B0-----:R-:W-:Y:S01]  /*0a70*/  SHF.R.U32.HI R0, RZ, 0x7, R0 ;  /* 0x00000007ff007819 */ /* 0x001fe20000011600 */
[----:B------:R-:W-:-:S03]  /*0a80*/  ULDC UR4, c[0x0][0xc3c] ;  /* 0x00030f0000047ab9 */ /* 0x000fc60000000800 */
[----:B------:R-:W-:-:S13]  /*0a90*/  ISETP.NE.AND P0, PT, R0, 0x1, PT ;  /* 0x000000010000780c */ /* 0x000fda0003f05270 */
[----:B------:R-:W-:Y:S08]  /*0aa0*/  @!P0 BAR.ARV 0x9, 0x100 ;  /* 0x0244000000008b1d */ /* 0x000ff00000002000 */
[----:B------:R-:W-:Y:S06]  /*0ab0*/  BAR.SYNC.DEFER_BLOCKING 0x5, 0x180 ;  /* 0x0146000000007b1d */ /* 0x000fec0000010000 */
[----:B------:R-:W0:Y:S02]  /*0ac0*/  LDS.128 R88, [R18+0x228d0] ;  /* 0x0228d00012587984 */ /* 0x000e240000000c00 */
[----:B------:R-:W-:Y:S06]  /*0ad0*/  BAR.ARV 0x4, 0x180 ;  /* 0x0106000000007b1d */ /* 0x000fec0000002000 */
[----:B0-----:R-:W-:-:S13]  /*0ae0*/  ISETP.GE.AND P0, PT, R91, UR4, PT ;  /* 0x000000045b007c0c */ /* 0x001fda000bf06270 */
[----:B------:R-:W-:Y:S05]  /*0af0*/  @P0 BRA `(.L_x_619) ;  /* 0x0000016800c80947 */ /* 0x000fea0003800000 */
[----:B------:R-:W3:Y:S01]  /*0b00*/  LDL.LU R11, [R1+0x60] ;  /* 0x00006000010b7983 */ /* 0x000ee20000300800 */
[----:B------:R-:W0:Y:S02]  /*0b10*/  S2R R0, SR_TID.X ;  /* 0x0000000000007919 */ /* 0x000e240000002100 */
[----:B0-----:R-:W-:-:S05]  /*0b20*/  VIADD R10, R0, 0xffffff80 ;  /* 0xffffff80000a7836 */ /* 0x001fca0000000000 */
[----:B------:R-:W-:-:S04]  /*0b30*/  SHF.R.S32.HI R0, RZ, 0x1f, R10 ;  /* 0x0000001fff007819 */ /* 0x000fc8000001140a */
[----:B------:R-:W-:-:S04]  /*0b40*/  LEA.HI R3, R0, R10, RZ, 0x7 ;  /* 0x0000000a00037211 */ /* 0x000fc800078f38ff */
[----:B------:R-:W-:-:S05]  /*0b50*/  LOP3.LUT R230, R3, 0xffffff80, RZ, 0xc0, !PT ;  /* 0xffffff8003e67812 */ /* 0x000fca00078ec0ff */
[----:B------:R-:W-:-:S05]  /*0b60*/  IMAD.IADD R230, R10, 0x1, -R230 ;  /* 0x000000010ae67824 */ /* 0x000fca00078e0ae6 */
[----:B------:R-:W-:-:S04]  /*0b70*/  SHF.R.S32.HI R7, RZ, 0x1f, R230 ;  /* 0x0000001fff077819 */ /* 0x000fc800000114e6 */
[----:B------:R-:W-:-:S04]  /*0b80*/  LEA.HI R6, R7, R230, RZ, 0x2 ;  /* 0x000000e607067211 */ /* 0x000fc800078f10ff */
[--C-:B------:R-:W-:Y:S02]  /*0b90*/  SHF.R.S32.HI R4, RZ, 0x2, R6.reuse ;  /* 0x00000002ff047819 */ /* 0x100fe40000011406 */
[----:B------:R-:W-:Y:S02]  /*0ba0*/  SHF.R.S32.HI R5, RZ, 0x1f, R6 ;  /* 0x0000001fff057819 */ /* 0x000fe40000011406 */
[----:B------:R-:W-:Y:S02]  /*0bb0*/  SHF.R.S32.HI R234, RZ, 0x7, R3 ;  /* 0x00000007ffea7819 */ /* 0x000fe40000011403 */
[----:B------:R-:W-:Y:S02]  /*0bc0*/  LEA.HI R5, R5, R4, RZ, 0x3 ;  /* 0x0000000405057211 */ /* 0x000fe400078f18ff */
[----:B--2---:R-:W-:Y:S02]  /*0bd0*/  LEA.HI R2, R0, R10, RZ, 0x4 ;  /* 0x0000000a00027211 */ /* 0x004fe400078f20ff */
[----:B------:R-:W-:-:S02]  /*0be0*/  LOP3.LUT R9, R5, 0xfffffff8, RZ, 0xc0, !PT ;  /* 0xfffffff805097812 */ /* 0x000fc400078ec0ff */
[----:B------:R-:W-:Y:S02]  /*0bf0*/  LEA.HI R7, R7, R230, RZ, 0x5 ;  /* 0x000000e607077211 */ /* 0x000fe400078f28ff */
[----:B------:R-:W-:Y:S02]  /*0c00*/  LEA.HI R3, R3, R234, RZ, 0x1 ;  /* 0x000000ea03037211 */ /* 0x000fe400078f08ff */
[----:B------:R-:W-:Y:S01]  /*0c10*/  SHF.R.S32.HI R5, RZ, 0x4, R2 ;  /* 0x00000004ff057819 */ /* 0x000fe20000011402 */
[----:B------:R-:W-:Y:S01]  /*0c20*/  IMAD.IADD R8, R4, 0x1, -R9 ;  /* 0x0000000104087824 */ /* 0x000fe200078e0a09 */
[----:B------:R-:W-:Y:S02]  /*0c30*/  SHF.R.S32.HI R7, RZ, 0x5, R7 ;  /* 0x00000005ff077819 */ /* 0x000fe40000011407 */
[----:B------:R-:W-:Y:S02]  /*0c40*/  LOP3.LUT R3, R3, 0x3fffffe, RZ, 0xc0, !PT ;  /* 0x03fffffe03037812 */ /* 0x000fe400078ec0ff */
[----:B------:R-:W-:-:S02]  /*0c50*/  LOP3.LUT R4, R2, 0x3fffff0, RZ, 0xc0, !PT ;  /* 0x03fffff002047812 */ /* 0x000fc400078ec0ff */
[----:B------:R-:W-:Y:S01]  /*0c60*/  LEA.HI R2, R2, R5, RZ, 0x1 ;  /* 0x0000000502027211 */ /* 0x000fe200078f08ff */
[----:B------:R-:W-:Y:S01]  /*0c70*/  IMAD R8, R7, 0x10, R8 ;  /* 0x0000001007087824 */ /* 0x000fe200078e0208 */
[-C--:B------:R-:W-:Y:S01]  /*0c80*/  LEA.HI R207, R0, R10.reuse, RZ, 0x5 ;  /* 0x0000000a00cf7211 */ /* 0x080fe200078f28ff */
[----:B------:R-:W-:Y:S01]  /*0c90*/  IMAD.IADD R3, R234, 0x1, -R3 ;  /* 0x00000001ea037824 */ /* 0x000fe200078e0a03 */
[----:B------:R-:W-:Y:S01]  /*0ca0*/  LOP3.LUT R2, R2, 0x1ffffffe, RZ, 0xc0, !PT ;  /* 0x1ffffffe02027812 */ /* 0x000fe200078ec0ff */
[----:B------:R-:W-:Y:S01]  /*0cb0*/  IMAD.IADD R4, R10, 0x1, -R4 ;  /* 0x000000010a047824 */ /* 0x000fe200078e0a04 */
[----:B------:R-:W-:Y:S01]  /*0cc0*/  SHF.R.S32.HI R207, RZ, 0x5, R207 ;  /* 0x00000005ffcf7819 */ /* 0x000fe200000114cf */
[----:B------:R-:W-:Y:S01]  /*0cd0*/  IMAD R235, R3, 0x40, R8 ;  /* 0x0000004003eb7824 */ /* 0x000fe200078e0208 */
[----:B------:R-:W-:Y:S01]  /*0ce0*/  LEA.HI R3, R0, R10, RZ, 0x2 ;  /* 0x0000000a00037211 */ /* 0x000fe200078f10ff */
[----:B------:R-:W-:Y:S02]  /*0cf0*/  IMAD.IADD R2, R5, 0x1, -R2 ;  /* 0x0000000105027824 */ /* 0x000fe400078e0a02 */
[----:B------:R-:W-:Y:S01]  /*0d00*/  IMAD R5, R207, 0x10, R4 ;  /* 0x00000010cf057824 */ /* 0x000fe200078e0204 */
[----:B------:R-:W-:-:S02]  /*0d10*/  LOP3.LUT R4, R3, 0xfffffffc, RZ, 0xc0, !PT ;  /* 0xfffffffc03047812 */ /* 0x000fc400078ec0ff */
[----:B------:R-:W-:-:S03]  /*0d20*/  LEA.HI R0, R0, R10, RZ, 0x3 ;  /* 0x0000000a00007211 */ /* 0x000fc600078f18ff */
[----:B------:R-:W-:Y:S01]  /*0d30*/  IMAD.IADD R4, R10, 0x1, -R4 ;  /* 0x000000010a047824 */ /* 0x000fe200078e0a04 */
[----:B------:R-:W-:Y:S02]  /*0d40*/  LOP3.LUT R212, R0, 0xfffffff8, RZ, 0xc0, !PT ;  /* 0xfffffff800d47812 */ /* 0x000fe400078ec0ff */
[----:B------:R-:W-:Y:S02]  /*0d50*/  SHF.R.S32.HI R228, RZ, 0x3, R0 ;  /* 0x00000003ffe47819 */ /* 0x000fe40000011400 */
[----:B------:R-:W-:Y:S01]  /*0d60*/  LEA.HI R0, R4, R4, RZ, 0x1 ;  /* 0x0000000404007211 */ /* 0x000fe200078f08ff */
[----:B------:R-:W-:Y:S01]  /*0d70*/  IMAD.IADD R212, R10, 0x1, -R212 ;  /* 0x000000010ad47824 */ /* 0x000fe200078e0ad4 */
[--C-:B------:R-:W-:Y:S02]  /*0d80*/  SHF.R.S32.HI R19, RZ, 0x2, R3.reuse ;  /* 0x00000002ff137819 */ /* 0x100fe40000011403 */
[----:B------:R-:W-:Y:S01]  /*0d90*/  SHF.R.S32.HI R8, RZ, 0x1f, R3 ;  /* 0x0000001fff087819 */ /* 0x000fe20000011403 */
[----:B------:R-:W-:Y:S01]  /*0da0*/  IMAD.SHL.U32 R205, R212, 0x8, RZ ;  /* 0x00000008d4cd7824 */ /* 0x000fe200078e00ff */
[----:B------:R-:W-:Y:S01]  /*0db0*/  LOP3.LUT R3, R0, 0x1ffffffe, RZ, 0xc0, !PT ;  /* 0x1ffffffe00037812 */ /* 0x000fe200078ec0ff */
[----:B------:R-:W-:-:S04]  /*0dc0*/  IMAD R7, R5, 0x8, R2 ;  /* 0x0000000805077824 */ /* 0x000fc800078e0202 */
[----:B------:R-:W-:Y:S01]  /*0dd0*/  IMAD.IADD R0, R4, 0x1, -R3 ;  /* 0x0000000104007824 */ /* 0x000fe200078e0a03 */
[----:B------:R-:W-:Y:S02]  /*0de0*/  SHF.R.S32.HI R3, RZ, 0x1f, R205 ;  /* 0x0000001fff037819 */ /* 0x000fe400000114cd */
[----:B------:R-:W-:Y:S01]  /*0df0*/  LOP3.LUT R3, R6, 0x7ffffffc, RZ, 0xc0, !PT ;  /* 0x7ffffffc06037812 */ /* 0x000fe200078ec0ff */
[----:B------:R-:W-:Y:S02]  /*0e00*/  VIADD R217, R19, 0x40 ;  /* 0x0000004013d97836 */ /* 0x000fe40000000000 */
[----:B------:R-:W-:Y:S02]  /*0e10*/  IMAD.SHL.U32 R16, R4, 0x8, RZ ;  /* 0x0000000804107824 */ /* 0x000fe400078e00ff */
[----:B------:R-:W-:Y:S02]  /*0e20*/  IMAD.IADD R236, R230, 0x1, -R3 ;  /* 0x00000001e6ec7824 */ /* 0x000fe400078e0a03 */
[----:B------:R-:W-:-:S02]  /*0e30*/  IMAD.SHL.U32 R3, R7, 0x8, RZ ;  /* 0x0000000807037824 */ /* 0x000fc400078e00ff */
[----:B------:R-:W-:Y:S01]  /*0e40*/  IMAD.SHL.U32 R22, R4, 0x4, RZ ;  /* 0x0000000404167824 */ /* 0x000fe200078e00ff */
[----:B------:R-:W-:Y:S02]  /*0e50*/  SHF.R.S32.HI R4, RZ, 0x1f, R217 ;  /* 0x0000001fff047819 */ /* 0x000fe400000114d9 */
[----:B------:R0:W-:Y:S01]  /*0e60*/  STL [R1+0x4], R3 ;  /* 0x0000040301007387 */ /* 0x0001e20000100800 */
[----:B------:R-:W-:Y:S01]  /*0e70*/  LEA.HI R8, R8, R19, RZ, 0x3 ;  /* 0x0000001308087211 */ /* 0x000fe200078f18ff */
[----:B------:R-:W-:Y:S01]  /*0e80*/  IMAD.SHL.U32 R206, R217, 0x40, RZ ;  /* 0x00000040d9ce7824 */ /* 0x000fe200078e00ff */
[----:B------:R-:W-:Y:S02]  /*0e90*/  LEA.HI R4, R4, R217, RZ, 0x3 ;  /* 0x000000d904047211 */ /* 0x000fe400078f18ff */
[----:B------:R-:W-:Y:S02]  /*0ea0*/  LOP3.LUT R8, R8, 0xfffffff8, RZ, 0xc0, !PT ;  /* 0xfffffff808087812 */ /* 0x000fe400078ec0ff */
[----:B------:R-:W-:Y:S01]  /*0eb0*/  LOP3.LUT R206, R206, 0x1c0, RZ, 0xc0, !PT ;  /* 0x000001c0cece7812 */ /* 0x000fe200078ec0ff */
[----:B------:R-:W-:-:S02]  /*0ec0*/  IMAD.SHL.U32 R4, R4, 0x40, RZ ;  /* 0x0000004004047824 */ /* 0x000fc400078e00ff */
[----:B------:R-:W-:Y:S01]  /*0ed0*/  IMAD.IADD R226, R19, 0x1, -R8 ;  /* 0x0000000113e27824 */ /* 0x000fe200078e0a08 */
[----:B------:R-:W-:Y:S01]  /*0ee0*/  SHF.R.U32.HI R8, RZ, 0x3, R206 ;  /* 0x00000003ff087819 */ /* 0x000fe200000116ce */
[----:B------:R-:W-:Y:S01]  /*0ef0*/  VIADD R202, R22, 0x10 ;  /* 0x0000001016ca7836 */ /* 0x000fe20000000000 */
[----:B------:R-:W-:Y:S02]  /*0f00*/  LOP3.LUT R5, R206, 0x38, R16, 0xf8, !PT ;  /* 0x00000038ce057812 */ /* 0x000fe400078ef810 */
[----:B------:R-:W-:Y:S01]  /*0f10*/  LOP3.LUT R208, R4, 0xfffffe00, RZ, 0xc0, !PT ;  /* 0xfffffe0004d07812 */ /* 0x000fe200078ec0ff */
[C---:B------:R-:W-:Y:S01]  /*0f20*/  VIADD R210, R205.reuse, 0x40 ;  /* 0x00000040cdd27836 */ /* 0x040fe20000000000 */
[----:B------:R-:W-:Y:S01]  /*0f30*/  SHF.R.S32.HI R231, RZ, 0x1f, R202 ;  /* 0x0000001fffe77819 */ /* 0x000fe200000114ca */
[C---:B------:R-:W-:Y:S01]  /*0f40*/  VIADD R209, R205.reuse, 0x80 ;  /* 0x00000080cdd17836 */ /* 0x040fe20000000000 */
[----:B------:R-:W-:Y:S01]  /*0f50*/  LOP3.LUT R5, R208, R5, R8, 0xf6, !PT ;  /* 0x00000005d0057212 */ /* 0x000fe200078ef608 */
[----:B------:R-:W-:Y:S01]  /*0f60*/  VIADD R211, R205, 0xc0 ;  /* 0x000000c0cdd37836 */ /* 0x000fe20000000000 */
[----:B------:R-:W-:Y:S01]  /*0f70*/  SHF.R.S32.HI R6, RZ, 0x1f, R210 ;  /* 0x0000001fff067819 */ /* 0x000fe200000114d2 */
[----:B------:R-:W-:Y:S01]  /*0f80*/  IMAD.MOV.U32 R218, RZ, RZ, RZ ;  /* 0x000000ffffda7224 */ /* 0x000fe200078e00ff */
[----:B------:R-:W-:Y:S01]  /*0f90*/  CS2R R200, SRZ ;  /* 0x0000000000c87805 */ /* 0x000fe2000001ff00 */
[----:B------:R-:W-:Y:S01]  /*0fa0*/  IMAD.MOV.U32 R2, RZ, RZ, RZ ;  /* 0x000000ffff027224 */ /* 0x000fe200078e00ff */
[----:B------:R-:W-:Y:S01]  /*0fb0*/  SHF.R.S32.HI R220, RZ, 0x1f, R19 ;  /* 0x0000001fffdc7819 */ /* 0x000fe20000011413 */
[----:B------:R-:W-:Y:S01]  /*0fc0*/  IMAD.MOV.U32 R204, RZ, RZ, RZ ;  /* 0x000000ffffcc7224 */ /* 0x000fe200078e00ff */
[----:B------:R-:W-:Y:S01]  /*0fd0*/  SHF.R.S32.HI R17, RZ, 0x1f, R16 ;  /* 0x0000001fff117819 */ /* 0x000fe20000011410 */
[----:B------:R-:W-:Y:S01]  /*0fe0*/  IMAD.SHL.U32 R232, R202, 0x2, RZ ;  /* 0x00000002cae87824 */ /* 0x000fe200078e00ff */
[----:B------:R-:W-:Y:S01]  /*0ff0*/  SHF.R.S32.HI R6, RZ, 0x1f, R209 ;  /* 0x0000001fff067819 */ /* 0x000fe200000114d1 */
[----:B------:R-:W-:Y:S01]  /*1000*/  IMAD R233, R5, 0x2, R18 ;  /* 0x0000000205e97824 */ /* 0x000fe200078e0212 */
[----:B------:R-:W-:Y:S01]  /*1010*/  SHF.R.S32.HI R4, RZ, 0x1f, R211 ;  /* 0x0000001fff047819 */ /* 0x000fe200000114d3 */
[----:B------:R-:W-:Y:S01]  /*1020*/  IMAD R237, R0, 0x8, R235 ;  /* 0x0000000800ed7824 */ /* 0x000fe200078e02eb */
[----:B------:R-:W-:-:S02]  /*1030*/  SHF.L.U64.HI R231, R202, 0x1, R231 ;  /* 0x00000001cae77819 */ /* 0x000fc400000102e7 */
[----:B0--3--:R-:W-:-:S07]  /*1040*/  LOP3.LUT R203, R11, 0x1, RZ, 0xfc, !PT ;  /* 0x000000010bcb7812 */ /* 0x009fce00078efcff */
.L_x_752:
[----:B0-----:R-:W0:Y:S02]  /*1050*/  LDC.64 R4, c[0x0][0xc88] ;  /* 0x00032200ff047b82 */ /* 0x001e240000000a00 */
[----:B0-----:R-:W-:-:S05]  /*1060*/  IMAD.WIDE R4, R91, 0x4, R4 ;  /* 0x000000045b047825 */ /* 0x001fca00078e0204 */
[----:B--2---:R-:W2:Y:S01]  /*1070*/  LDG.E R216, desc[UR40][R4.64] ;  /* 0x0000002804d87981 */ /* 0x004ea2000c1e1900 */
[----:B------:R-:W-:Y:S05]  /*1080*/  YIELD ;  /* 0x0000000000007946 */ /* 0x000fea0003800000 */
[----:B------:R-:W-:Y:S01]  /*1090*/  ULDC.64 UR4, c[0x0][0xa28] ;  /* 0x00028a0000047ab9 */ /* 0x000fe20000000a00 */
[----:B------:R-:W-:Y:S01]  /*10a0*/  ULDC.64 UR8, c[0x0][0xa18] ;  /* 0x0002860000087ab9 */ /* 0x000fe20000000a00 */
[----:B------:R-:W-:Y:S01]  /*10b0*/  ISETP.NE.U32.AND P1, PT, RZ, UR4, PT ;  /* 0x00000004ff007c0c */ /* 0x000fe2000bf25070 */
[----:B------:R-:W-:Y:S01]  /*10c0*/  ULDC.64 UR6, c[0x0][0xa08] ;  /* 0x0002820000067ab9 */ /* 0x000fe20000000a00 */
[----:B------:R-:W-:Y:S01]  /*10d0*/  IMAD.MOV.U32 R3, RZ, RZ, RZ ;  /* 0x000000ffff037224 */ /* 0x000fe200078e00ff */
[----:B------:R-:W-:Y:S01]  /*10e0*/  ISETP.NE.U32.AND P0, PT, RZ, UR6, PT ;  /* 0x00000006ff007c0c */ /* 0x000fe2000bf05070 */
[----:B------:R-:W-:Y:S01]  /*10f0*/  IMAD.MOV.U32 R31, RZ, RZ, RZ ;  /* 0x000000ffff1f7224 */ /* 0x000fe200078e00ff */
[----:B------:R-:W-:-:S02]  /*1100*/  ISETP.NE.AND.EX P1, PT, RZ, UR5, PT, P1 ;  /* 0x00000005ff007c0c */ /* 0x000fc4000bf25310 */
[----:B------:R-:W-:Y:S02]  /*1110*/  ISETP.NE.AND.EX P0, PT, RZ, UR7, PT, P0 ;  /* 0x00000007ff007c0c */ /* 0x000fe4000bf05300 */
[----:B--2---:R-:W-:Y:S01]  /*1120*/  SHF.R.S32.HI R229, RZ, 0x1f, R216 ;  /* 0x0000001fffe57819 */ /* 0x004fe200000114d8 */
[----:B------:R-:W-:-:S08]  /*1130*/  IMAD.SHL.U32 R214, R216, 0x4, RZ ;  /* 0x00000004d8d67824 */ /* 0x000fd000078e00ff */
[C---:B------:R-:W-:Y:S02]  /*1140*/  @P1 LEA R6, P2, R216.reuse, UR4, 0x2 ;  /* 0x00000004d8061c11 */ /* 0x040fe4000f8410ff */
[C-C-:B------:R-:W-:Y:S02]  /*1150*/  SHF.L.U64.HI R215, R216.reuse, 0x2, R229.reuse ;  /* 0x00000002d8d77819 */ /* 0x140fe400000102e5 */
[----:B------:R-:W-:Y:S02]  /*1160*/  @P1 LEA.HI.X R7, R216, UR5, R229, 0x2, P2 ;  /* 0x00000005d8071c11 */ /* 0x000fe400090f14e5 */
[----:B------:R-:W-:Y:S01]  /*1170*/  ISETP.NE.U32.AND P2, PT, RZ, UR8, PT ;  /* 0x00000008ff007c0c */ /* 0x000fe2000bf45070 */
[----:B------:R-:W-:Y:S01]  /*1180*/  ULDC UR4, c[0x0][0x288] ;  /* 0x0000a20000047ab9 */ /* 0x000fe20000000800 */
[----:B------:R-:W-:Y:S01]  /*1190*/  IADD3 R8, P3, R214, UR6, RZ ;  /* 0x00000006d6087c10 */ /* 0x000fe2000ff7e0ff */
[----:B------:R0:W5:Y:S01]  /*11a0*/  @P1 LDG.E R3, desc[UR40][R6.64] ;  /* 0x0000002806031981 */ /* 0x000162000c1e1900 */
[----:B------:R-:W-:Y:S01]  /*11b0*/  ISETP.NE.AND.EX P2, PT, RZ, UR9, PT, P2 ;  /* 0x00000009ff007c0c */ /* 0x000fe2000bf45320 */
[----:B------:R-:W-:Y:S01]  /*11c0*/  IMAD.U32 R39, RZ, RZ, UR4 ;  /* 0x00000004ff277e24 */ /* 0x000fe2000f8e00ff */
[----:B------:R-:W-:Y:S01]  /*11d0*/  IADD3.X R9, R215, UR7, RZ, P3, !PT ;  /* 0x00000007d7097c10 */ /* 0x000fe20009ffe4ff */
[----:B------:R-:W-:-:S04]  /*11e0*/  ULDC.64 UR4, c[0x0][0x418] ;  /* 0x0001060000047ab9 */ /* 0x000fc80000000a00 */
[----:B------:R0:W5:Y:S06]  /*11f0*/  @P0 LDG.E R31, desc[UR40][R8.64] ;  /* 0x00000028081f0981 */ /* 0x00016c000c1e1900 */
[----:B------:R-:W-:-:S04]  /*1200*/  @P2 IADD3 R4, P1, R214, UR8, RZ ;  /* 0x00000008d6042c10 */ /* 0x000fc8000ff3e0ff */
[----:B------:R-:W-:-:S05]  /*1210*/  @P2 IADD3.X R5, R215, UR9, RZ, P1, !PT ;  /* 0x00000009d7052c10 */ /* 0x000fca0008ffe4ff */
[----:B------:R0:W5:Y:S01]  /*1220*/  @P2 LDG.E R39, desc[UR40][R4.64] ;  /* 0x0000002804272981 */ /* 0x000162000c1e1900 */
[----:B------:R-:W-:-:S03]  /*1230*/  UISETP.NE.U32.AND UP0, UPT, UR4, URZ, UPT ;  /* 0x0000003f0400728c */ /* 0x000fc6000bf05070 */
[----:B------:R-:W-:Y:S01]  /*1240*/  ULDC UR4, c[0x0][0x424] ;  /* 0x0001090000047ab9 */ /* 0x000fe20000000800 */
[----:B------:R-:W-:-:S03]  /*1250*/  UISETP.NE.AND.EX UP0, UPT, UR5, URZ, UPT, UP0 ;  /* 0x0000003f0500728c */ /* 0x000fc6000bf05300 */
[----:B------:R-:W-:Y:S01]  /*1260*/  ULDC UR5, c[0x0][0x2f0] ;  /* 0x0000bc0000057ab9 */ /* 0x000fe20000000800 */
[----:B------:R-:W-:-:S04]  /*1270*/  USEL UR4, UR4, 0x1, UP0 ;  /* 0x0000000104047887 */ /* 0x000fc80008000000 */
[----:B------:R-:W-:-:S03]  /*1280*/  UIMAD UR4, UR4, UR5, URZ ;  /* 0x00000005040472a4 */ /* 0x000fc6000f8e023f */
[----:B------:R-:W-:Y:S02]  /*1290*/  ULDC UR5, c[0x0][0x348] ;  /* 0x0000d20000057ab9 */ /* 0x000fe40000000800 */
[----:B------:R-:W-:Y:S02]  /*12a0*/  IMAD.U32 R60, RZ, RZ, UR5 ;  /* 0x00000005ff3c7e24 */ /* 0x000fe4000f8e00ff */
[----:B------:R-:W-:Y:S02]  /*12b0*/  IMAD.U32 R28, RZ, RZ, UR4 ;  /* 0x00000004ff1c7e24 */ /* 0x000fe4000f8e00ff */
[----:B------:R-:W-:Y:S01]  /*12c0*/  IMAD.MOV.U32 R29, RZ, RZ, R216 ;  /* 0x000000ffff1d7224 */ /* 0x000fe200078e00d8 */
[----:B0--34-:R-:W-:Y:S06]  /*12d0*/  @P2 BRA `(.L_x_620) ;  /* 0x0000000000242947 */ /* 0x019fec0003800000 */
[----:B------:R-:W-:Y:S02]  /*12e0*/  ULDC.64 UR4, c[0x0][0xa00] ;  /* 0x0002800000047ab9 */ /* 0x000fe40000000a00 */
[----:B------:R-:W-:-:S04]  /*12f0*/  ISETP.NE.U32.AND P1, PT, RZ, UR4, PT ;  /* 0x00000004ff007c0c */ /* 0x000fc8000bf25070 */
[----:B------:R-:W-:-:S13]  /*1300*/  ISETP.NE.AND.EX P1, PT, RZ, UR5, PT, P1 ;  /* 0x00000005ff007c0c */ /* 0x000fda000bf25310 */
[----:B------:R-:W-:Y:S05]  /*1310*/  @!P1 BRA `(.L_x_620) ;  /* 0x0000000000149947 */ /* 0x000fea0003800000 */
[----:B------:R-:W0:Y:S02]  /*1320*/  LDC.64 R4, c[0x0][0xa00] ;  /* 0x00028000ff047b82 */ /* 0x000e240000000a00 */
[----:B0-----:R-:W-:-:S05]  /*1330*/  IMAD.WIDE R4, R29, 0x4, R4 ;  /* 0x000000041d047825 */ /* 0x001fca00078e0204 */
[----:B-----5:R-:W2:Y:S04]  /*1340*/  LDG.E R39, desc[UR40][R4.64] ;  /* 0x0000002804277981 */ /* 0x020ea8000c1e1900 */
[----:B------:R-:W2:Y:S02]  /*1350*/  LDG.E R0, desc[UR40][R4.64+0x4] ;  /* 0x0000042804007981 */ /* 0x000ea4000c1e1900 */
[----:B--2---:R-:W-:-:S07]  /*1360*/  IMAD.IADD R39, R0, 0x1, -R39 ;  /* 0x0000000100277824 */ /* 0x004fce00078e0a27 */
.L_x_620:
[----:B------:R-:W-:Y:S01]  /*1370*/  ULDC.64 UR4, c[0x0][0xa20] ;  /* 0x0002880000047ab9 */ /* 0x000fe20000000a00 */
[----:B------:R-:W-:Y:S01]  /*1380*/  IMAD.MOV.U32 R219, RZ, RZ, R89 ;  /* 0x000000ffffdb7224 */ /* 0x000fe200078e0059 */
[----:B------:R-:W-:Y:S01]  /*1390*/  ISETP.NE.U32.AND P1, PT, RZ, UR4, PT ;  /* 0x00000004ff007c0c */ /* 0x000fe2000bf25070 */
[----:B------:R-:W-:-:S03]  /*13a0*/  IMAD.MOV.U32 R213, RZ, RZ, R90 ;  /* 0x000000ffffd57224 */ /* 0x000fc600078e005a */
[----:B------:R-:W-:-:S13]  /*13b0*/  ISETP.NE.AND.EX P1, PT, RZ, UR5, PT, P1 ;  /* 0x00000005ff007c0c */ /* 0x000fda000bf25310 */
[----:B------:R-:W-:Y:S05]  /*13c0*/  @!P1 BRA `(.L_x_621) ;  /* 0x0000000000109947 */ /* 0x000fea0003800000 */
[----:B------:R-:W-:-:S04]  /*13d0*/  IADD3 R4, P0, R214, UR4, RZ ;  /* 0x00000004d6047c10 */ /* 0x000fc8000ff1e0ff */
[----:B------:R-:W-:-:S05]  /*13e0*/  IADD3.X R5, R215, UR5, RZ, P0, !PT ;  /* 0x00000005d7057c10 */ /* 0x000fca00087fe4ff */
[----:B------:R0:W5:Y:S01]  /*13f0*/  LDG.E R28, desc[UR40][R4.64] ;  /* 0x00000028041c7981 */ /* 0x000162000c1e1900 */
[----:B------:R-:W-:Y:S05]  /*1400*/  BRA `(.L_x_622) ;  /* 0x0000000000107947 */ /* 0x000fea0003800000 */
.L_x_621:
[----:B------:R-:W-:Y:S05]  /*1410*/  @!P0 BRA `(.L_x_622) ;  /* 0x00000000000c8947 */ /* 0x000fea0003800000 */
[----:B------:R-:W2:Y:S04]  /*1420*/  LDG.E R5, desc[UR40][R8.64] ;  /* 0x0000002808057981 */ /* 0x000ea8000c1e1900 */
[----:B------:R-:W2:Y:S02]  /*1430*/  LDG.E R28, desc[UR40][R8.64+0x4] ;  /* 0x00000428081c7981 */ /* 0x000ea4000c1e1900 */
[----:B--2---:R-:W-:-:S07]  /*1440*/  IMAD.IADD R28, R28, 0x1, -R5 ;  /* 0x000000011c1c7824 */ /* 0x004fce00078e0a05 */
.L_x_622:
[----:B------:R-:W-:Y:S02]  /*1450*/  ULDC.64 UR4, c[0x0][0xa10] ;  /* 0x0002840000047ab9 */ /* 0x000fe40000000a00 */
[----:B------:R-:W-:-:S04]  /*1460*/  ISETP.NE.U32.AND P0, PT, RZ, UR4, PT ;  /* 0x00000004ff007c0c */ /* 0x000fc8000bf05070 */
[----:B------:R-:W-:Y:S01]  /*1470*/  ISETP.NE.AND.EX P0, PT, RZ, UR5, PT, P0 ;  /* 0x00000005ff007c0c */ /* 0x000fe2000bf05300 */
[----:B-----5:R-:W-:Y:S01]  /*1480*/  IMAD.IADD R3, R28, 0x1, -R3 ;  /* 0x000000011c037824 */ /* 0x020fe200078e0a03 */
[----:B------:R-:W-:-:S11]  /*1490*/  ULDC.64 UR4, c[0x0][0xa30] ;  /* 0x00028c0000047ab9 */ /* 0x000fd60000000a00 */
[----:B0-----:R-:W0:Y:S02]  /*14a0*/  @P0 LDC.64 R4, c[0x0][0xa10] ;  /* 0x00028400ff040b82 */ /* 0x001e240000000a00 */
[----:B0-----:R-:W-:-:S05]  /*14b0*/  @P0 IMAD.WIDE R4, R29, 0x4, R4 ;  /* 0x000000041d040825 */ /* 0x001fca00078e0204 */
[----:B------:R-:W2:Y:S04]  /*14c0*/  @P0 LDG.E R0, desc[UR40][R4.64] ;  /* 0x0000002804000981 */ /* 0x000ea8000c1e1900 */
[----:B------:R0:W2:Y:S01]  /*14d0*/  @P0 LDG.E R9, desc[UR40][R4.64+0x4] ;  /* 0x0000042804090981 */ /* 0x0000a2000c1e1900 */
[----:B------:R-:W-:Y:S01]  /*14e0*/  ISETP.NE.U32.AND P1, PT, RZ, UR4, PT ;  /* 0x00000004ff007c0c */ /* 0x000fe2000bf25070 */
[----:B------:R-:W-:-:S03]  /*14f0*/  IMAD.MOV.U32 R38, RZ, RZ, R28 ;  /* 0x000000ffff267224 */ /* 0x000fc600078e001c */
[----:B------:R-:W-:Y:S01]  /*1500*/  ISETP.NE.AND.EX P1, PT, RZ, UR5, PT, P1 ;  /* 0x00000005ff007c0c */ /* 0x000fe2000bf25310 */
[----:B0-----:R-:W-:-:S05]  /*1510*/  IMAD.MOV R4, RZ, RZ, -R3 ;  /* 0x000000ffff047224 */ /* 0x001fca00078e0a03 */
[----:B------:R-:W-:-:S07]  /*1520*/  VIMNMX R4, RZ, R4, !PT ;  /* 0x00000004ff047248 */ /* 0x000fce0007fe0100 */
[----:B------:R-:W-:-:S04]  /*1530*/  @P1 IADD3 R6, P2, R214, UR4, RZ ;  /* 0x00000004d6061c10 */ /* 0x000fc8000ff5e0ff */
[----:B------:R-:W-:-:S05]  /*1540*/  @P1 IADD3.X R7, R215, UR5, RZ, P2, !PT ;  /* 0x00000005d7071c10 */ /* 0x000fca00097fe4ff */
[----:B------:R0:W5:Y:S01]  /*1550*/  @P1 LDG.E R38, desc[UR40][R6.64] ;  /* 0x0000002806261981 */ /* 0x000162000c1e1900 */
[----:B--2---:R-:W-:-:S04]  /*1560*/  @P0 IMAD.IADD R60, R9, 0x1, -R0 ;  /* 0x00000001093c0824 */ /* 0x004fc800078e0a00 */
[----:B------:R-:W-:-:S04]  /*1570*/  IMAD.IADD R176, R3, 0x1, R60 ;  /* 0x0000000103b07824 */ /* 0x000fc800078e023c */
[----:B------:R-:W-:-:S04]  /*1580*/  VIADD R0, R176, 0x5f ;  /* 0x0000005fb0007836 */ /* 0x000fc80000000000 */
[----:B------:R-:W-:-:S05]  /*1590*/  IMAD.HI R0, R0, 0x2aaaaaab, RZ ;  /* 0x2aaaaaab00007827 */ /* 0x000fca00078e02ff */
[----:B------:R-:W-:-:S04]  /*15a0*/  SHF.R.U32.HI R177, RZ, 0x1f, R0 ;  /* 0x0000001fffb17819 */ /* 0x000fc80000011600 */
[----:B------:R-:W-:-:S05]  /*15b0*/  LEA.HI.SX32 R177, R0, R177, 0x1c ;  /* 0x000000b100b17211 */ /* 0x000fca00078fe2ff */
[----:B------:R-:W-:-:S05]  /*15c0*/  IMAD R3, R177, 0x60, -R3 ;  /* 0x00000060b1037824 */ /* 0x000fca00078e0a03 */
[----:B------:R-:W-:-:S04]  /*15d0*/  VIMNMX R3, R3, R60, PT ;  /* 0x0000003c03037248 */ /* 0x000fc80003fe0100 */
[----:B------:R-:W-:Y:S01]  /*15e0*/  ISETP.GT.AND P0, PT, R3, R4, PT ;  /* 0x000000040300720c */ /* 0x000fe20003f04270 */
[----:B------:R-:W-:-:S05]  /*15f0*/  IMAD.WIDE.U32 R4, R4, -0x55555555, RZ ;  /* 0xaaaaaaab04047825 */ /* 0x000fca00078e00ff */
[----:B------:R-:W-:-:S05]  /*1600*/  SHF.R.U32.HI R27, RZ, 0x6, R5 ;  /* 0x00000006ff1b7819 */ /* 0x000fca0000011605 */
[----:B------:R-:W-:Y:S02]  /*1610*/  IMAD.MOV.U32 R26, RZ, RZ, R27 ;  /* 0x000000ffff1a7224 */ /* 0x000fe400078e001b */
[----:B------:R-:W-:-:S04]  /*1620*/  @P0 VIADD R0, R3, 0x5f ;  /* 0x0000005f03000836 */ /* 0x000fc80000000000 */
[----:B------:R-:W-:-:S05]  /*1630*/  @P0 IMAD.HI R0, R0, 0x2aaaaaab, RZ ;  /* 0x2aaaaaab00000827 */ /* 0x000fca00078e02ff */
[----:B------:R-:W-:-:S04]  /*1640*/  @P0 SHF.R.U32.HI R3, RZ, 0x1f, R0 ;  /* 0x0000001fff030819 */ /* 0x000fc80000011600 */
[----:B------:R-:W-:Y:S02]  /*1650*/  @P0 LEA.HI.SX32 R26, R0, R3, 0x1c ;  /* 0x00000003001a0211 */ /* 0x000fe400078fe2ff */
[----:B------:R-:W-:Y:S02]  /*1660*/  PLOP3.LUT P0, PT, PT, PT, PT, 0x80, 0x0 ;  /* 0x000000000000781c */ /* 0x000fe40003f0f070 */
[----:B------:R-:W-:-:S13]  /*1670*/  ISETP.GT.AND P1, PT, R26, R27, PT ;  /* 0x0000001b1a00720c */ /* 0x000fda0003f24270 */
[----:B0-----:R-:W-:Y:S05]  /*1680*/  @!P1 BRA `(.L_x_623) ;  /* 0x0000004000749947 */ /* 0x001fea0003800000 */
[----:B------:R-:W-:Y:S01]  /*1690*/  VIADD R25, R18, 0x1c400 ;  /* 0x0001c40012197836 */ /* 0x000fe20000000000 */
[----:B------:R-:W-:Y:S04]  /*16a0*/  BSSY B6, `(.L_x_624) ;  /* 0x0000013000067945 */ /* 0x000fe80003800000 */
[----:B------:R-:W-:-:S13]  /*16b0*/  LOP3.LUT P0, RZ, R25, 0x3ff, RZ, 0xc0, !PT ;  /* 0x000003ff19ff7812 */ /* 0x000fda000780c0ff */
[----:B------:R-:W-:Y:S05]  /*16c0*/  @!P0 BRA `(.L_x_625) ;  /* 0x0000000000408947 */ /* 0x000fea0003800000 */
        /* <DEDUP_REMOVED lines=15> */
[----:B-1---5:R-:W-:Y:S05]  /*17c0*/  CALL.ABS.NOINC R14 ;  /* 0x000000000e007343 */ /* 0x022fea0003c00000 */
.L_x_625:
[----:B------:R-:W-:Y:S05]  /*17d0*/  BSYNC B6 ;  /* 0x0000000000067941 */ /* 0x000fea0003800000 */
.L_x_624:
        /* <DEDUP_REMOVED lines=20> */
.L_x_627:
[----:B------:R-:W-:Y:S05]  /*1920*/  BSYNC B6 ;  /* 0x0000000000067941 */ /* 0x000fea0003800000 */
.L_x_626:
[----:B------:R-:W-:Y:S01]  /*1930*/  ULDC.64 UR4, c[0x0][0x9f8] ;  /* 0x00027e0000047ab9 */ /* 0x000fe20000000a00 */
[----:B------:R-:W0:Y:S01]  /*1940*/  S2R R32, SR_TID.X ;  /* 0x0000000000207919 */ /* 0x000e220000002100 */
[----:B------:R-:W-:Y:S01]  /*1950*/  ISETP.NE.U32.AND P0, PT, RZ, UR4, PT ;  /* 0x00000004ff007c0c */ /* 0x000fe2000bf05070 */
[----:B------:R-:W1:Y:S01]  /*1960*/  LDC.64 R8, c[0x0][0x300] ;  /* 0x0000c000ff087b82 */ /* 0x000e620000000a00 */
[----:B------:R-:W-:Y:S01]  /*1970*/  IMAD.IADD R58, R31, 0x1, R28 ;  /* 0x000000011f3a7824 */ /* 0x000fe200078e021c */
[----:B------:R-:W-:Y:S01]  /*1980*/  ULDC.64 UR6, c[0x0][0xa08] ;  /* 0x0002820000067ab9 */ /* 0x000fe20000000a00 */
[----:B------:R-:W-:Y:S02]  /*1990*/  ISETP.NE.AND.EX P0, PT, RZ, UR5, PT, P0 ;  /* 0x00000005ff007c0c */ /* 0x000fe4000bf05300 */
[----:B------:R-:W-:Y:S01]  /*19a0*/  SHF.R.S32.HI R11, RZ, 0x1f, R90 ;  /* 0x0000001fff0b7819 */ /* 0x000fe2000001145a */
[----:B------:R-:W-:Y:S02]  /*19b0*/  VIADD R62, R16, 0x20 ;  /* 0x00000020103e7836 */ /* 0x000fe40000000000 */
[----:B------:R-:W2:Y:S08]  /*19c0*/  LDC.64 R56, c[0x0][0x3f8] ;  /* 0x0000fe00ff387b82 */ /* 0x000eb00000000a00 */
[----:B------:R-:W-:Y:S01]  /*19d0*/  @P0 IADD3 R4, P1, R214, UR4, RZ ;  /* 0x00000004d6040c10 */ /* 0x000fe2000ff3e0ff */
[----:B------:R-:W3:Y:S03]  /*19e0*/  LDC R43, c[0x0][0x3f4] ;  /* 0x0000fd00ff2b7b82 */ /* 0x000ee60000000800 */
[----:B------:R-:W-:Y:S01]  /*19f0*/  @P0 IADD3.X R5, R215, UR5, RZ, P1, !PT ;  /* 0x00000005d7050c10 */ /* 0x000fe20008ffe4ff */
[----:B------:R-:W-:-:S04]  /*1a00*/  ULDC.64 UR4, c[0x0][0x308] ;  /* 0x0000c20000047ab9 */ /* 0x000fc80000000a00 */
[----:B------:R4:W3:Y:S01]  /*1a10*/  @P0 LDG.E R29, desc[UR40][R4.64] ;  /* 0x00000028041d0981 */ /* 0x0008e2000c1e1900 */
[----:B------:R-:W-:Y:S01]  /*1a20*/  SHF.R.S32.HI R45, RZ, 0x1f, R58 ;  /* 0x0000001fff2d7819 */ /* 0x000fe2000001143a */
[-C--:B-1----:R-:W-:Y:S01]  /*1a30*/  IMAD.WIDE.U32 R6, R58, R8.reuse, RZ ;  /* 0x000000083a067225 */ /* 0x082fe200078e00ff */
[----:B------:R-:W-:Y:S01]  /*1a40*/  ISETP.NE.U32.AND P0, PT, RZ, UR6, PT ;  /* 0x00000006ff007c0c */ /* 0x000fe2000bf05070 */
[----:B------:R-:W1:Y:S01]  /*1a50*/  LDC.64 R14, c[0x0][0x408] ;  /* 0x00010200ff0e7b82 */ /* 0x000e620000000a00 */
[----:B0-----:R-:W-:Y:S01]  /*1a60*/  SHF.R.U32.HI R40, RZ, 0x7, R32 ;  /* 0x00000007ff287819 */ /* 0x001fe20000011620 */
[-C--:B------:R-:W-:Y:S01]  /*1a70*/  IMAD R0, R45, R8.reuse, RZ ;  /* 0x000000082d007224 */ /* 0x080fe200078e02ff */
[----:B------:R-:W-:Y:S01]  /*1a80*/  ISETP.NE.AND.EX P0, PT, RZ, UR7, PT, P0 ;  /* 0x00000007ff007c0c */ /* 0x000fe2000bf05300 */
[----:B------:R-:W-:Y:S01]  /*1a90*/  IMAD R10, R220, R8, RZ ;  /* 0x00000008dc0a7224 */ /* 0x000fe200078e02ff */
[----:B------:R-:W-:Y:S01]  /*1aa0*/  ISETP.NE.AND P6, PT, R40, 0x1, PT ;  /* 0x000000012800780c */ /* 0x000fe20003fc5270 */
[----:B------:R-:W-:Y:S01]  /*1ab0*/  IMAD R3, R58, R9, R0 ;  /* 0x000000093a037224 */ /* 0x000fe200078e0200 */
[----:B------:R-:W-:Y:S01]  /*1ac0*/  SHF.L.U64.HI R67, R8, 0x6, R9 ;  /* 0x0000000608437819 */ /* 0x000fe20000010209 */
[----:B------:R-:W-:Y:S01]  /*1ad0*/  VIADD R63, R16, 0x40 ;  /* 0x00000040103f7836 */ /* 0x000fe20000000000 */
[----:B--2---:R-:W-:Y:S01]  /*1ae0*/  SHF.L.U64.HI R72, R56, 0x6, R57 ;  /* 0x0000000638487819 */ /* 0x004fe20000010239 */
[----:B------:R-:W-:Y:S01]  /*1af0*/  IMAD.IADD R7, R7, 0x1, R3 ;  /* 0x0000000107077824 */ /* 0x000fe200078e0203 */
[----:B------:R-:W-:Y:S01]  /*1b00*/  SHF.R.S32.HI R75, RZ, 0x1f, R217 ;  /* 0x0000001fff4b7819 */ /* 0x000fe200000114d9 */
[----:B------:R-:W-:-:S02]  /*1b10*/  IMAD R3, R11, UR4, RZ ;  /* 0x000000040b037c24 */ /* 0x000fc4000f8e02ff */
[----:B----4-:R-:W-:-:S04]  /*1b20*/  IMAD.WIDE.U32 R4, R90, UR4, R6 ;  /* 0x000000045a047c25 */ /* 0x010fc8000f8e0006 */
[----:B------:R-:W-:Y:S01]  /*1b30*/  IMAD R3, R90, UR5, R3 ;  /* 0x000000055a037c24 */ /* 0x000fe2000f8e0203 */
[----:B------:R-:W-:Y:S01]  /*1b40*/  ULDC.64 UR4, c[0x0][0x310] ;  /* 0x0000c40000047ab9 */ /* 0x000fe20000000a00 */
[----:B------:R-:W-:-:S04]  /*1b50*/  IMAD.WIDE.U32 R6, R19, R8, R16 ;  /* 0x0000000813067225 */ /* 0x000fc800078e0010 */
[----:B------:R-:W-:Y:S01]  /*1b60*/  IMAD.IADD R5, R5, 0x1, R3 ;  /* 0x0000000105057824 */ /* 0x000fe200078e0203 */
[----:B-1----:R-:W-:Y:S01]  /*1b70*/  SHF.L.U64.HI R69, R14, 0x6, R15 ;  /* 0x000000060e457819 */ /* 0x002fe2000001020f */
[C---:B------:R-:W-:Y:S02]  /*1b80*/  VIADD R64, R16.reuse, 0x60 ;  /* 0x0000006010407836 */ /* 0x040fe40000000000 */
[C---:B------:R-:W-:Y:S02]  /*1b90*/  VIADD R12, R16.reuse, 0xc0 ;  /* 0x000000c0100c7836 */ /* 0x040fe40000000000 */
[C---:B------:R-:W-:Y:S02]  /*1ba0*/  VIADD R65, R16.reuse, 0x80 ;  /* 0x0000008010417836 */ /* 0x040fe40000000000 */
[C---:B------:R-:W-:Y:S02]  /*1bb0*/  VIADD R66, R16.reuse, 0xa0 ;  /* 0x000000a010427836 */ /* 0x040fe40000000000 */
[----:B------:R-:W-:-:S02]  /*1bc0*/  VIADD R23, R16, 0xe0 ;  /* 0x000000e010177836 */ /* 0x000fc40000000000 */
[----:B------:R-:W-:Y:S02]  /*1bd0*/  IMAD R28, R220, R56, RZ ;  /* 0x00000038dc1c7224 */ /* 0x000fe400078e02ff */
[----:B------:R-:W-:Y:S02]  /*1be0*/  IMAD.SHL.U32 R71, R226, 0x40, RZ ;  /* 0x00000040e2477824 */ /* 0x000fe400078e00ff */
[----:B------:R-:W-:Y:S02]  /*1bf0*/  IMAD R35, R19, R57, R28 ;  /* 0x0000003913237224 */ /* 0x000fe400078e021c */
[----:B------:R-:W-:Y:S01]  /*1c00*/  IMAD.MOV.U32 R77, RZ, RZ, 0x20 ;  /* 0x00000020ff4d7424 */ /* 0x000fe200078e00ff */
[----:B------:R-:W-:Y:S01]  /*1c10*/  LOP3.LUT R71, R71, 0x1c0, RZ, 0xc0, !PT ;  /* 0x000001c047477812 */ /* 0x000fe200078ec0ff */
[----:B------:R-:W-:Y:S01]  /*1c20*/  VIADD R76, R40, 0x8 ;  /* 0x00000008284c7836 */ /* 0x000fe20000000000 */
[----:B------:R-:W-:Y:S01]  /*1c30*/  SHF.R.U32.HI R40, RZ, 0x3, R206 ;  /* 0x00000003ff287819 */ /* 0x000fe200000116ce */
[----:B------:R-:W-:Y:S01]  /*1c40*/  IMAD.SHL.U32 R68, R8, 0x40, RZ ;  /* 0x0000004008447824 */ /* 0x000fe200078e00ff */
[----:B------:R-:W-:Y:S01]  /*1c50*/  SHF.R.U32.HI R74, RZ, 0x3, R71 ;  /* 0x00000003ff4a7819 */ /* 0x000fe20000011647 */
[----:B------:R-:W-:-:S02]  /*1c60*/  IMAD R81, R15, 0x60, RZ ;  /* 0x000000600f517824 */ /* 0x000fc400078e02ff */
[----:B------:R-:W-:Y:S02]  /*1c70*/  IMAD.SHL.U32 R70, R14, 0x40, RZ ;  /* 0x000000400e467824 */ /* 0x000fe400078e00ff */
[----:B------:R-:W-:Y:S02]  /*1c80*/  IMAD.SHL.U32 R73, R56, 0x40, RZ ;  /* 0x0000004038497824 */ /* 0x000fe400078e00ff */
[----:B---3--:R-:W-:Y:S01]  /*1c90*/  IMAD.SHL.U32 R78, R43, 0x2, RZ ;  /* 0x000000022b4e7824 */ /* 0x008fe200078e00ff */
[----:B------:R-:W-:Y:S02]  /*1ca0*/  SHF.R.S32.HI R0, RZ, 0x1f, R29 ;  /* 0x0000001fff007819 */ /* 0x000fe4000001141d */
[----:B------:R-:W-:Y:S01]  /*1cb0*/  SEL R21, R29, RZ, !P0 ;  /* 0x000000ff1d157207 */ /* 0x000fe20004000000 */
[----:B------:R-:W-:Y:S01]  /*1cc0*/  IMAD.WIDE.U32 R28, R19, R56, R16 ;  /* 0x00000038131c7225 */ /* 0x000fe200078e0010 */
[----:B------:R-:W-:-:S03]  /*1cd0*/  SEL R20, R0, RZ, !P0 ;  /* 0x000000ff00147207 */ /* 0x000fc60004000000 */
[----:B------:R-:W-:-:S04]  /*1ce0*/  IMAD.WIDE.U32 R4, R21, UR4, R4 ;  /* 0x0000000415047c25 */ /* 0x000fc8000f8e0004 */
[----:B------:R-:W-:Y:S01]  /*1cf0*/  IMAD R0, R20, UR4, RZ ;  /* 0x0000000414007c24 */ /* 0x000fe2000f8e02ff */
[----:B------:R-:W-:Y:S01]  /*1d00*/  IADD3 R61, P0, R4, R6, RZ ;  /* 0x00000006043d7210 */ /* 0x000fe20007f1e0ff */
[----:B------:R-:W-:Y:S02]  /*1d10*/  IMAD.IADD R29, R35, 0x1, R29 ;  /* 0x00000001231d7824 */ /* 0x000fe400078e021d */
[----:B------:R-:W-:Y:S01]  /*1d20*/  IMAD R3, R21, UR5, R0 ;  /* 0x0000000515037c24 */ /* 0x000fe2000f8e0200 */
[----:B------:R-:W-:Y:S05]  /*1d30*/  @!P6 WARPSYNC.ALL ;  /* 0x000000000000e948 */ /* 0x000fea0003800000 */
[----:B------:R-:W-:Y:S01]  /*1d40*/  ULDC UR4, c[0x0][0x320] ;  /* 0x0000c80000047ab9 */ /* 0x000fe20000000800 */
[----:B------:R-:W-:Y:S01]  /*1d50*/  IMAD R0, R19, R9, R10 ;  /* 0x0000000913007224 */ /* 0x000fe200078e020a */
[----:B------:R-:W-:Y:S01]  /*1d60*/  @!P6 BAR.SYNC.DEFER_BLOCKING 0x9, 0x100 ;  /* 0x024400000000eb1d */ /* 0x000fe20000010000 */
[----:B------:R-:W-:Y:S01]  /*1d70*/  IMAD.IADD R3, R5, 0x1, R3 ;  /* 0x0000000105037824 */ /* 0x000fe200078e0203 */
[----:B------:R-:W-:Y:S01]  /*1d80*/  ISETP.GE.AND P1, PT, R62, UR4, PT ;  /* 0x000000043e007c0c */ /* 0x000fe2000bf26270 */
[----:B-----5:R-:W-:Y:S01]  /*1d90*/  IMAD.WIDE.U32 R36, R38, R56, R28 ;  /* 0x0000003826247225 */ /* 0x020fe200078e001c */
[----:B------:R-:W-:-:S02]  /*1da0*/  ISETP.GE.AND P2, PT, R12, UR4, PT ;  /* 0x000000040c007c0c */ /* 0x000fc4000bf46270 */
[----:B------:R-:W-:Y:S01]  /*1db0*/  SEL R6, RZ, 0xffffffff, P1 ;  /* 0xffffffffff067807 */ /* 0x000fe20000800000 */
[----:B------:R-:W-:Y:S01]  /*1dc0*/  ULDC.64 UR6, c[0x0][0x330] ;  /* 0x0000cc0000067ab9 */ /* 0x000fe20000000a00 */
[----:B------:R-:W-:Y:S01]  /*1dd0*/  IADD3.X R0, R3, R7, R0, P0, !PT ;  /* 0x0000000703007210 */ /* 0x000fe200007fe400 */
[----:B------:R-:W-:Y:S01]  /*1de0*/  IMAD R7, R11, UR6, RZ ;  /* 0x000000060b077c24 */ /* 0x000fe2000f8e02ff */
[----:B------:R-:W-:Y:S01]  /*1df0*/  ISETP.GE.AND P0, PT, R16, UR4, PT ;  /* 0x0000000410007c0c */ /* 0x000fe2000bf06270 */
[----:B------:R-:W-:Y:S01]  /*1e00*/  IMAD.SHL.U32 R11, R6, 0x2, RZ ;  /* 0x00000002060b7824 */ /* 0x000fe200078e00ff */
[----:B------:R-:W-:Y:S01]  /*1e10*/  ISETP.GE.AND P1, PT, R64, UR4, PT ;  /* 0x0000000440007c0c */ /* 0x000fe2000bf26270 */
[C---:B------:R-:W-:Y:S01]  /*1e20*/  IMAD R13, R90.reuse, UR7, R7 ;  /* 0x000000075a0d7c24 */ /* 0x040fe2000f8e0207 */
[----:B------:R-:W-:Y:S01]  /*1e30*/  SEL R10, RZ, 0x1, P0 ;  /* 0x00000001ff0a7807 */ /* 0x000fe20000000000 */
[----:B------:R-:W-:Y:S01]  /*1e40*/  IMAD.WIDE.U32 R6, R90, UR6, R16 ;  /* 0x000000065a067c25 */ /* 0x000fe2000f8e0010 */
[----:B------:R-:W-:-:S02]  /*1e50*/  ISETP.GE.AND P0, PT, R63, UR4, PT ;  /* 0x000000043f007c0c */ /* 0x000fc4000bf06270 */
[----:B------:R-:W-:Y:S01]  /*1e60*/  LOP3.LUT R10, R11, 0x2, R10, 0xe2, !PT ;  /* 0x000000020b0a7812 */ /* 0x000fe200078ee20a */
[----:B------:R-:W-:Y:S01]  /*1e70*/  IMAD.IADD R7, R7, 0x1, R13 ;  /* 0x0000000107077824 */ /* 0x000fe200078e020d */
[----:B------:R-:W-:Y:S02]  /*1e80*/  SEL R11, RZ, 0x4, P0 ;  /* 0x00000004ff0b7807 */ /* 0x000fe40000000000 */
[----:B------:R-:W-:Y:S02]  /*1e90*/  SEL R12, RZ, 0x8, P1 ;  /* 0x00000008ff0c7807 */ /* 0x000fe40000800000 */
[----:B------:R-:W-:Y:S02]  /*1ea0*/  ISETP.GE.AND P0, PT, R65, UR4, PT ;  /* 0x0000000441007c0c */ /* 0x000fe4000bf06270 */
[----:B------:R-:W-:Y:S02]  /*1eb0*/  ISETP.GE.AND P1, PT, R66, UR4, PT ;  /* 0x0000000442007c0c */ /* 0x000fe4000bf26270 */
[----:B------:R-:W-:-:S02]  /*1ec0*/  LOP3.LUT R10, R12, R10, R11, 0xfe, !PT ;  /* 0x0000000a0c0a7212 */ /* 0x000fc400078efe0b */
[----:B------:R-:W-:Y:S02]  /*1ed0*/  SEL R11, RZ, 0x10, P0 ;  /* 0x00000010ff0b7807 */ /* 0x000fe40000000000 */
[----:B------:R-:W-:Y:S02]  /*1ee0*/  SEL R12, RZ, 0x20, P1 ;  /* 0x00000020ff0c7807 */ /* 0x000fe40000800000 */
[----:B------:R-:W-:Y:S01]  /*1ef0*/  ISETP.GE.AND P3, PT, R23, UR4, PT ;  /* 0x0000000417007c0c */ /* 0x000fe2000bf66270 */
[----:B------:R-:W-:Y:S01]  /*1f00*/  ULDC.64 UR4, c[0x0][0x338] ;  /* 0x0000ce0000047ab9 */ /* 0x000fe20000000a00 */
[----:B------:R-:W-:Y:S01]  /*1f10*/  LOP3.LUT R11, R12, R10, R11, 0xfe, !PT ;  /* 0x0000000a0c0b7212 */ /* 0x000fe200078efe0b */
[----:B------:R-:W-:Y:S01]  /*1f20*/  IMAD R12, R20, UR4, RZ ;  /* 0x00000004140c7c24 */ /* 0x000fe2000f8e02ff */
[----:B------:R-:W-:Y:S01]  /*1f30*/  SEL R10, RZ, 0x40, P2 ;  /* 0x00000040ff0a7807 */ /* 0x000fe20001000000 */
[C---:B------:R-:W-:Y:S01]  /*1f40*/  IMAD.WIDE.U32 R6, R21.reuse, UR4, R6 ;  /* 0x0000000415067c25 */ /* 0x040fe2000f8e0006 */
[----:B------:R-:W-:Y:S01]  /*1f50*/  ISETP.GE.AND P0, PT, R16, R43, PT ;  /* 0x0000002b1000720c */ /* 0x000fe20003f06270 */
[----:B------:R-:W-:Y:S01]  /*1f60*/  ULDC UR4, c[0x0][0x2f4] ;  /* 0x0000bd0000047ab9 */ /* 0x000fe20000000800 */
[----:B------:R-:W-:Y:S01]  /*1f70*/  SHF.R.S32.HI R23, RZ, 0x1f, R22 ;  /* 0x0000001fff177819 */ /* 0x000fe20000011416 */
[----:B------:R-:W-:Y:S01]  /*1f80*/  IMAD R41, R21, UR5, R12 ;  /* 0x0000000515297c24 */ /* 0x000fe2000f8e020c */
[----:B------:R-:W-:Y:S01]  /*1f90*/  LOP3.LUT R96, R11, R10, RZ, 0xfc, !PT ;  /* 0x0000000a0b607212 */ /* 0x000fe200078efcff */
[-C--:B------:R-:W-:Y:S01]  /*1fa0*/  IMAD R10, R220, R14.reuse, RZ ;  /* 0x0000000edc0a7224 */ /* 0x080fe200078e02ff */
[----:B------:R-:W-:Y:S01]  /*1fb0*/  SEL R33, R43, RZ, P0 ;  /* 0x000000ff2b217207 */ /* 0x000fe20000000000 */
[----:B------:R-:W-:Y:S01]  /*1fc0*/  IMAD.WIDE.U32 R12, R19, R14, R22 ;  /* 0x0000000e130c7225 */ /* 0x000fe200078e0016 */
[----:B------:R-:W-:-:S02]  /*1fd0*/  LOP3.LUT R29, R71, 0x18, R16, 0xf8, !PT ;  /* 0x00000018471d7812 */ /* 0x000fc400078ef810 */
[----:B------:R-:W-:Y:S01]  /*1fe0*/  LOP3.LUT P1, RZ, R226, 0x4, RZ, 0xc0, !PT ;  /* 0x00000004e2ff7812 */ /* 0x000fe2000782c0ff */
[----:B------:R-:W-:Y:S01]  /*1ff0*/  IMAD R31, R19, R15, R10 ;  /* 0x0000000f131f7224 */ /* 0x000fe200078e020a */
[----:B------:R-:W-:Y:S01]  /*2000*/  LOP3.LUT R28, R29, R74, RZ, 0x3c, !PT ;  /* 0x0000004a1d1c7212 */ /* 0x000fe200078e3cff */
[C---:B------:R-:W-:Y:S01]  /*2010*/  IMAD.WIDE.U32 R20, R19.reuse, R14, R16 ;  /* 0x0000000e13147225 */ /* 0x040fe200078e0010 */
[----:B------:R-:W-:Y:S02]  /*2020*/  IADD3 R58, P2, R19, R58, RZ ;  /* 0x0000003a133a7210 */ /* 0x000fe40007f5e0ff */
[----:B------:R-:W-:Y:S01]  /*2030*/  SEL R77, R77, 0xffffffe0, !P1 ;  /* 0xffffffe04d4d7807 */ /* 0x000fe20004800000 */
[----:B------:R-:W-:Y:S01]  /*2040*/  IMAD.WIDE.U32 R10, R19, R56, R22 ;  /* 0x00000038130a7225 */ /* 0x000fe200078e0016 */
[----:B------:R-:W-:Y:S02]  /*2050*/  SEL R95, RZ, 0xffffff80, P3 ;  /* 0xffffff80ff5f7807 */ /* 0x000fe40001800000 */
[C---:B------:R-:W-:Y:S01]  /*2060*/  ISETP.GE.AND P1, PT, R16.reuse, UR4, PT ;  /* 0x0000000410007c0c */ /* 0x040fe2000bf26270 */
[----:B------:R-:W-:Y:S01]  /*2070*/  IMAD.IADD R33, R16, 0x1, R33 ;  /* 0x0000000110217824 */ /* 0x000fe200078e0221 */
[C---:B------:R-:W-:Y:S01]  /*2080*/  LOP3.LUT R95, R96.reuse, 0x80, R95, 0xc8, !PT ;  /* 0x00000080605f7812 */ /* 0x040fe200078ec85f */
[----:B------:R-:W-:Y:S01]  /*2090*/  IMAD.IADD R13, R13, 0x1, R31 ;  /* 0x000000010d0d7824 */ /* 0x000fe200078e021f */
[----:B------:R-:W-:Y:S01]  /*20a0*/  LOP3.LUT R96, R96, 0x40, RZ, 0xc0, !PT ;  /* 0x0000004060607812 */ /* 0x000fe200078ec0ff */
[----:B------:R-:W-:Y:S01]  /*20b0*/  IMAD.IADD R31, R31, 0x1, R21 ;  /* 0x000000011f1f7824 */ /* 0x000fe200078e0215 */
[----:B------:R-:W-:Y:S01]  /*20c0*/  SHF.R.S32.HI R32, RZ, 0x1f, R33 ;  /* 0x0000001fff207819 */ /* 0x000fe20000011421 */
[----:B------:R-:W-:Y:S01]  /*20d0*/  IMAD.IADD R21, R11, 0x1, R35 ;  /* 0x000000010b157824 */ /* 0x000fe200078e0223 */
[----:B------:R-:W-:Y:S01]  /*20e0*/  SHF.R.S32.HI R11, RZ, 0x1f, R38 ;  /* 0x0000001fff0b7819 */ /* 0x000fe20000011426 */
[----:B------:R-:W-:Y:S01]  /*20f0*/  IMAD.MOV.U32 R30, RZ, RZ, R20 ;  /* 0x000000ffff1e7224 */ /* 0x000fe200078e0014 */
[----:B------:R-:W-:Y:S01]  /*2100*/  LEA.HI R32, R32, R33, RZ, 0x3 ;  /* 0x0000002120207211 */ /* 0x000fe200078f18ff */
[----:B------:R-:W-:-:S02]  /*2110*/  IMAD.MOV.U32 R20, RZ, RZ, R10 ;  /* 0x000000ffff147224 */ /* 0x000fc400078e000a */
[----:B------:R-:W-:Y:S01]  /*2120*/  IMAD R10, R11, R14, RZ ;  /* 0x0000000e0b0a7224 */ /* 0x000fe200078e02ff */
[----:B------:R-:W-:Y:S01]  /*2130*/  LOP3.LUT R29, R71, 0x38, R32, 0xf8, !PT ;  /* 0x00000038471d7812 */ /* 0x000fe200078ef820 */
[----:B------:R-:W-:Y:S01]  /*2140*/  IMAD R79, R207, 0x200, R28 ;  /* 0x00000200cf4f7824 */ /* 0x000fe200078e021c */
[----:B------:R-:W-:Y:S01]  /*2150*/  LOP3.LUT R28, R206, 0x38, R32, 0xf8, !PT ;  /* 0x00000038ce1c7812 */ /* 0x000fe200078ef820 */
[----:B------:R-:W-:Y:S01]  /*2160*/  IMAD R34, R11, R56, RZ ;  /* 0x000000380b227224 */ /* 0x000fe200078e02ff */
[----:B------:R-:W-:Y:S01]  /*2170*/  LOP3.LUT R92, R29, R74, RZ, 0x3c, !PT ;  /* 0x0000004a1d5c7212 */ /* 0x000fe200078e3cff */
[----:B------:R-:W-:Y:S01]  /*2180*/  IMAD R85, R38, R15, R10 ;  /* 0x0000000f26557224 */ /* 0x000fe200078e020a */
[----:B------:R-:W-:Y:S01]  /*2190*/  LOP3.LUT R93, R28, R40, RZ, 0x3c, !PT ;  /* 0x000000281c5d7212 */ /* 0x000fe200078e3cff */
[-C--:B------:R-:W-:Y:S01]  /*21a0*/  IMAD.WIDE.U32 R10, R38, R14.reuse, R12 ;  /* 0x0000000e260a7225 */ /* 0x080fe200078e000c */
[----:B------:R-:W-:Y:S02]  /*21b0*/  LOP3.LUT R90, R32, 0xfffffff8, RZ, 0xc0, !PT ;  /* 0xfffffff8205a7812 */ /* 0x000fe400078ec0ff */
[----:B------:R-:W-:Y:S01]  /*21c0*/  SHF.R.S32.HI R88, RZ, 0x3, R32 ;  /* 0x00000003ff587819 */ /* 0x000fe20000011420 */
[----:B------:R-:W-:Y:S01]  /*21d0*/  IMAD.WIDE.U32 R12, R38, R14, R30 ;  /* 0x0000000e260c7225 */ /* 0x000fe200078e001e */
[----:B------:R-:W-:-:S03]  /*21e0*/  SHF.R.S32.HI R91, RZ, 0x1f, R90 ;  /* 0x0000001fff5b7819 */ /* 0x000fc6000001145a */
[----:B------:R-:W-:Y:S02]  /*21f0*/  IMAD R33, R9, 0x60, RZ ;  /* 0x0000006009217824 */ /* 0x000fe400078e02ff */
[C---:B------:R-:W-:Y:S02]  /*2200*/  IMAD R87, R38.reuse, R57, R34 ;  /* 0x0000003926577224 */ /* 0x040fe400078e0222 */
[----:B------:R-:W-:Y:S02]  /*2210*/  IMAD R31, R57, 0x60, RZ ;  /* 0x00000060391f7824 */ /* 0x000fe400078e02ff */
[----:B------:R-:W-:-:S04]  /*2220*/  IMAD.WIDE.U32 R20, R38, R56, R20 ;  /* 0x0000003826147225 */ /* 0x000fc800078e0014 */
[----:B------:R-:W-:-:S04]  /*2230*/  IMAD.WIDE.U32 R8, R8, 0x60, RZ ;  /* 0x0000006008087825 */ /* 0x000fc800078e00ff */
[----:B------:R-:W-:-:S04]  /*2240*/  IMAD.WIDE.U32 R14, R14, 0x60, RZ ;  /* 0x000000600e0e7825 */ /* 0x000fc800078e00ff */
[----:B------:R-:W-:-:S04]  /*2250*/  IMAD.WIDE.U32 R56, R56, 0x60, RZ ;  /* 0x0000006038387825 */ /* 0x000fc800078e00ff */
[----:B------:R-:W-:Y:S01]  /*2260*/  IMAD.X R59, R220, 0x1, R45, P2 ;  /* 0x00000001dc3b7824 */ /* 0x000fe200010e062d */
[----:B------:R-:W-:Y:S01]  /*2270*/  ISETP.GE.AND P2, PT, R62, UR4, PT ;  /* 0x000000043e007c0c */ /* 0x000fe2000bf46270 */
[----:B------:R-:W-:Y:S02]  /*2280*/  IMAD.IADD R84, R11, 0x1, R85 ;  /* 0x000000010b547824 */ /* 0x000fe400078e0255 */
[----:B------:R-:W-:Y:S02]  /*2290*/  IMAD.IADD R86, R21, 0x1, R87 ;  /* 0x0000000115567824 */ /* 0x000fe400078e0257 */
[----:B------:R-:W-:Y:S02]  /*22a0*/  IMAD.IADD R80, R9, 0x1, R33 ;  /* 0x0000000109507824 */ /* 0x000fe400078e0221 */
[----:B------:R-:W-:Y:S02]  /*22b0*/  IMAD.IADD R81, R15, 0x1, R81 ;  /* 0x000000010f517824 */ /* 0x000fe400078e0251 */
[----:B------:R-:W-:-:S02]  /*22c0*/  IMAD.IADD R82, R57, 0x1, R31 ;  /* 0x0000000139527824 */ /* 0x000fc400078e021f */
[----:B------:R-:W-:Y:S02]  /*22d0*/  IMAD.IADD R83, R77, 0x1, R79 ;  /* 0x000000014d537824 */ /* 0x000fe400078e024f */
[----:B------:R-:W-:Y:S02]  /*22e0*/  IMAD.IADD R85, R85, 0x1, R13 ;  /* 0x0000000155557824 */ /* 0x000fe400078e020d */
[----:B------:R-:W-:Y:S02]  /*22f0*/  IMAD.IADD R87, R87, 0x1, R37 ;  /* 0x0000000157577824 */ /* 0x000fe400078e0225 */
[----:B------:R-:W-:Y:S02]  /*2300*/  IMAD R92, R207, 0x200, R92 ;  /* 0x00000200cf5c7824 */ /* 0x000fe400078e025c */
[----:B------:R-:W-:Y:S02]  /*2310*/  IMAD.IADD R93, R208, 0x1, R93 ;  /* 0x00000001d05d7824 */ /* 0x000fe400078e025d */
[----:B------:R-:W-:-:S07]  /*2320*/  IMAD.IADD R94, R7, 0x1, R41 ;  /* 0x00000001075e7824 */ /* 0x000fce00078e0229 */
.L_x_675:
[----:B------:R-:W0:Y:S01]  /*2330*/  LDC.64 R100, c[0x0][0x2e8] ;  /* 0x0000ba00ff647b82 */ /* 0x000e220000000a00 */
[----:B------:R-:W-:Y:S01]  /*2340*/  VIADD R45, R26, 0xffffffff ;  /* 0xffffffff1a2d7836 */ /* 0x000fe20000000000 */
[----:B------:R-:W-:Y:S05]  /*2350*/  YIELD ;  /* 0x0000000000007946 */ /* 0x000fea0003800000 */
[----:B------:R-:W-:Y:S01]  /*2360*/  SHF.R.S32.HI R35, RZ, 0x1f, R45 ;  /* 0x0000001fff237819 */ /* 0x000fe2000001142d */
[----:B------:R-:W1:Y:S01]  /*2370*/  LDC R105, c[0x0][0x3f4] ;  /* 0x0000fd00ff697b82 */ /* 0x000e620000000800 */
[-C--:B------:R-:W-:Y:S01]  /*2380*/  IMAD R29, R80, R45.reuse, RZ ;  /* 0x0000002d501d7224 */ /* 0x080fe200078e02ff */
[----:B------:R-:W-:Y:S01]  /*2390*/  BSSY B0, `(.L_x_628) ;  /* 0x00002ce000007945 */ /* 0x000fe20003800000 */
[----:B------:R-:W-:-:S04]  /*23a0*/  IMAD.WIDE.U32 R102, R8, R45, RZ ;  /* 0x0000002d08667225 */ /* 0x000fc800078e00ff */
[----:B------:R-:W-:Y:S01]  /*23b0*/  IMAD R31, R35, R8, R29 ;  /* 0x00000008231f7224 */ /* 0x000fe200078e021d */
[CC--:B------:R-:W-:Y:S01]  /*23c0*/  IADD3 R26, P3, P4, R61.reuse, R102.reuse, R68 ;  /* 0x000000663d1a7210 */ /* 0x0c0fe20007c7e044 */
[C---:B------:R-:W-:Y:S01]  /*23d0*/  IMAD R106, R2.reuse, 0x1800, R79 ;  /* 0x00001800026a7824 */ /* 0x040fe200078e024f */
[----:B------:R-:W-:Y:S01]  /*23e0*/  IADD3 R29, P5, R61, R102, RZ ;  /* 0x000000663d1d7210 */ /* 0x000fe20007fbe0ff */
[----:B------:R-:W-:Y:S02]  /*23f0*/  IMAD.IADD R107, R103, 0x1, R31 ;  /* 0x00000001676b7824 */ /* 0x000fe400078e021f */
[----:B------:R-:W-:Y:S02]  /*2400*/  IMAD R104, R2, 0x1800, R83 ;  /* 0x0000180002687824 */ /* 0x000fe400078e0253 */
[----:B------:R-:W-:Y:S01]  /*2410*/  IMAD.X R30, R107, 0x1, R0, P5 ;  /* 0x000000016b1e7824 */ /* 0x000fe200028e0600 */
[----:B------:R-:W-:Y:S01]  /*2420*/  IADD3.X R28, R0, R107, R67, P3, P4 ;  /* 0x0000006b001c7210 */ /* 0x000fe20001fe8443 */
[--C-:B------:R-:W-:Y:S01]  /*2430*/  IMAD R106, R106, 0x2, R25.reuse ;  /* 0x000000026a6a7824 */ /* 0x100fe200078e0219 */
[-C--:B0-----:R-:W-:Y:S01]  /*2440*/  LEA R40, P3, R26, R100.reuse, 0x1 ;  /* 0x000000641a287211 */ /* 0x081fe200078608ff */
[----:B------:R-:W-:Y:S01]  /*2450*/  IMAD R104, R104, 0x2, R25 ;  /* 0x0000000268687824 */ /* 0x000fe200078e0219 */
[----:B------:R-:W-:-:S02]  /*2460*/  LEA R42, P5, R29, R100, 0x1 ;  /* 0x000000641d2a7211 */ /* 0x000fc400078a08ff */
[----:B------:R-:W-:Y:S01]  /*2470*/  LEA.HI.X R41, R26, R101, R28, 0x1, P3 ;  /* 0x000000651a297211 */ /* 0x000fe200018f0c1c */
[----:B------:R-:W-:Y:S01]  /*2480*/  IMAD.MOV.U32 R26, RZ, RZ, R45 ;  /* 0x000000ffff1a7224 */ /* 0x000fe200078e002d */
[----:B-1----:R-:W-:Y:S02]  /*2490*/  ISETP.GE.AND P3, PT, R105, 0x1, PT ;  /* 0x000000016900780c */ /* 0x002fe40003f66270 */
[----:B------:R-:W-:Y:S02]  /*24a0*/  ISETP.GT.AND P4, PT, R45, R27, PT ;  /* 0x0000001b2d00720c */ /* 0x000fe40003f84270 */
[----:B------:R-:W-:Y:S02]  /*24b0*/  LEA.HI.X R43, R29, R101, R30, 0x1, P5 ;  /* 0x000000651d2b7211 */ /* 0x000fe400028f0c1e */
[----:B------:R-:W-:-:S07]  /*24c0*/  P2R R98, PR, RZ, 0x10 ;  /* 0x00000010ff627803 */ /* 0x000fce0000000000 */
[----:B----4-:R-:W-:Y:S05]  /*24d0*/  @!P3 BRA `(.L_x_629) ;  /* 0x000000280080b947 */ /* 0x010fea0003800000 */
[----:B------:R-:W-:Y:S01]  /*24e0*/  ULDC.U8 UR4, c[0x0][0x410] ;  /* 0x0001040000047ab9 */ /* 0x000fe20000000000 */
[-C--:B------:R-:W-:Y:S01]  /*24f0*/  IMAD R29, R82, R45.reuse, RZ ;  /* 0x0000002d521d7224 */ /* 0x080fe200078e02ff */
[----:B------:R-:W-:Y:S01]  /*2500*/  ISETP.NE.AND P3, PT, RZ, UR4, PT ;  /* 0x00000004ff007c0c */ /* 0x000fe2000bf65270 */
[-C--:B------:R-:W-:Y:S02]  /*2510*/  IMAD R31, R81, R45.reuse, RZ ;  /* 0x0000002d511f7224 */ /* 0x080fe400078e02ff */
[C---:B------:R-:W-:Y:S02]  /*2520*/  IMAD R33, R35.reuse, R56, R29 ;  /* 0x0000003823217224 */ /* 0x040fe400078e021d */
[----:B------:R-:W-:Y:S02]  /*2530*/  IMAD R35, R35, R14, R31 ;  /* 0x0000000e23237224 */ /* 0x000fe400078e021f */
[----:B------:R-:W-:Y:S02]  /*2540*/  IMAD R99, R26, -0x60, R60 ;  /* 0xffffffa01a637824 */ /* 0x000fe400078e023c */
[----:B------:R-:W-:-:S03]  /*2550*/  IMAD.WIDE.U32 R28, R56, R45, RZ ;  /* 0x0000002d381c7225 */ /* 0x000fc600078e00ff */
[----:B------:R-:W-:Y:S01]  /*2560*/  VIMNMX R99, R99, 0x60, PT ;  /* 0x0000006063637848 */ /* 0x000fe20003fe0100 */
[----:B------:R-:W-:-:S04]  /*2570*/  IMAD.WIDE.U32 R30, R14, R45, RZ ;  /* 0x0000002d0e1e7225 */ /* 0x000fc800078e00ff */
[----:B------:R-:W-:Y:S02]  /*2580*/  IMAD.IADD R97, R29, 0x1, R33 ;  /* 0x000000011d617824 */ /* 0x000fe400078e0221 */
[----:B------:R-:W-:Y:S01]  /*2590*/  IMAD.IADD R108, R31, 0x1, R35 ;  /* 0x000000011f6c7824 */ /* 0x000fe200078e0223 */
[----:B------:R-:W-:Y:S06]  /*25a0*/  @!P3 BRA `(.L_x_630) ;  /* 0x0000001000f8b947 */ /* 0x000fec0003800000 */
[----:B------:R-:W-:Y:S01]  /*25b0*/  ISETP.GE.AND P4, PT, R19, R99, PT ;  /* 0x000000631300720c */ /* 0x000fe20003f86270 */
[----:B------:R-:W-:Y:S01]  /*25c0*/  BSSY B1, `(.L_x_631) ;  /* 0x000001b000017945 */ /* 0x000fe20003800000 */
[----:B------:R-:W-:Y:S02]  /*25d0*/  CS2R R34, SRZ ;  /* 0x0000000000227805 */ /* 0x000fe4000001ff00 */
[----:B------:R-:W-:Y:S02]  /*25e0*/  CS2R R50, SRZ ;  /* 0x0000000000327805 */ /* 0x000fe4000001ff00 */
[----:B------:R-:W-:Y:S02]  /*25f0*/  CS2R R52, SRZ ;  /* 0x0000000000347805 */ /* 0x000fe4000001ff00 */
[----:B------:R-:W-:Y:S02]  /*2600*/  CS2R R48, SRZ ;  /* 0x0000000000307805 */ /* 0x000fe4000001ff00 */
[----:B------:R-:W-:-:S03]  /*2610*/  CS2R R54, SRZ ;  /* 0x0000000000367805 */ /* 0x000fc6000001ff00 */
[----:B------:R-:W-:Y:S05]  /*2620*/  @P4 BRA `(.L_x_632) ;  /* 0x0000000000504947 */ /* 0x000fea0003800000 */
[----:B------:R-:W-:Y:S01]  /*2630*/  IADD3 R33, P3, R20, R28, RZ ;  /* 0x0000001c14217210 */ /* 0x000fe20007f7e0ff */
[----:B------:R-:W-:Y:S01]  /*2640*/  ULDC.64 UR4, c[0x0][0x3e8] ;  /* 0x0000fa0000047ab9 */ /* 0x000fe20000000a00 */
[----:B------:R-:W-:Y:S02]  /*2650*/  CS2R R52, SRZ ;  /* 0x0000000000347805 */ /* 0x000fe4000001ff00 */
[----:B------:R-:W-:Y:S01]  /*2660*/  CS2R R54, SRZ ;  /* 0x0000000000367805 */ /* 0x000fe2000001ff00 */
[----:B------:R-:W-:Y:S01]  /*2670*/  IMAD.X R44, R97, 0x1, R86, P3 ;  /* 0x00000001612c7824 */ /* 0x000fe200018e0656 */
[----:B------:R-:W-:-:S04]  /*2680*/  LEA R32, P3, R33, UR4, 0x1 ;  /* 0x0000000421207c11 */ /* 0x000fc8000f8608ff */
[----:B------:R-:W-:Y:S01]  /*2690*/  LEA.HI.X R33, R33, UR5, R44, 0x1, P3 ;  /* 0x0000000521217c11 */ /* 0x000fe200098f0c2c */
[----:B------:R-:W-:Y:S01]  /*26a0*/  ULDC.64 UR4, c[0x0][0x400] ;  /* 0x0001000000047ab9 */ /* 0x000fe20000000a00 */
[----:B------:R-:W-:-:S05]  /*26b0*/  IADD3 R45, P3, R10, R30, RZ ;  /* 0x0000001e0a2d7210 */ /* 0x000fca0007f7e0ff */
[----:B------:R-:W-:Y:S01]  /*26c0*/  IMAD.X R46, R108, 0x1, R84, P3 ;  /* 0x000000016c2e7824 */ /* 0x000fe200018e0654 */
[----:B------:R-:W-:-:S04]  /*26d0*/  LEA R44, P3, R45, UR4, 0x1 ;  /* 0x000000042d2c7c11 */ /* 0x000fc8000f8608ff */
[----:B------:R-:W-:Y:S02]  /*26e0*/  LEA.HI.X R45, R45, UR5, R46, 0x1, P3 ;  /* 0x000000052d2d7c11 */ /* 0x000fe400098f0c2e */
[----:B------:R-:W-:Y:S02]  /*26f0*/  ISETP.GE.AND P3, PT, R22, R105, PT ;  /* 0x000000691600720c */ /* 0x000fe40003f66270 */
[----:B------:R-:W-:Y:S02]  /*2700*/  CS2R R50, SRZ ;  /* 0x0000000000327805 */ /* 0x000fe4000001ff00 */
[----:B------:R-:W-:-:S09]  /*2710*/  CS2R R48, SRZ ;  /* 0x0000000000307805 */ /* 0x000fd2000001ff00 */
[----:B------:R0:W5:Y:S04]  /*2720*/  @!P3 LDG.E.64 R52, desc[UR40][R32.64] ;  /* 0x000000282034b981 */ /* 0x000168000c1e1b00 */
[----:B------:R0:W5:Y:S01]  /*2730*/  @!P3 LDG.E.64 R54, desc[UR40][R44.64] ;  /* 0x000000282c36b981 */ /* 0x000162000c1e1b00 */
[----:B------:R-:W-:-:S13]  /*2740*/  ISETP.GE.AND P3, PT, R202, R105, PT ;  /* 0x00000069ca00720c */ /* 0x000fda0003f66270 */
[----:B------:R0:W5:Y:S04]  /*2750*/  @!P3 LDG.E.64 R50, desc[UR40][R32.64+0x20] ;  /* 0x000020282032b981 */ /* 0x000168000c1e1b00 */
[----:B------:R0:W5:Y:S02]  /*2760*/  @!P3 LDG.E.64 R48, desc[UR40][R44.64+0x20] ;  /* 0x000020282c30b981 */ /* 0x000164000c1e1b00 */
.L_x_632:
[----:B------:R-:W-:Y:S05]  /*2770*/  BSYNC B1 ;  /* 0x0000000000017941 */ /* 0x000fea0003800000 */
.L_x_631:
[----:B------:R-:W-:Y:S01]  /*2780*/  ISETP.GE.AND P5, PT, R217, R99, PT ;  /* 0x00000063d900720c */ /* 0x000fe20003fa6270 */
[----:B------:R-:W-:Y:S01]  /*2790*/  BSSY B1, `(.L_x_633) ;  /* 0x000001b000017945 */ /* 0x000fe20003800000 */
[----:B0-----:R-:W-:Y:S02]  /*27a0*/  CS2R R44, SRZ ;  /* 0x00000000002c7805 */ /* 0x001fe4000001ff00 */
[----:B------:R-:W-:Y:S01]  /*27b0*/  CS2R R32, SRZ ;  /* 0x0000000000207805 */ /* 0x000fe2000001ff00 */
[----:B-----5:R-:W-:Y:S01]  /*27c0*/  IMAD.MOV.U32 R100, RZ, RZ, R50 ;  /* 0x000000ffff647224 */ /* 0x020fe200078e0032 */
[----:B------:R-:W-:Y:S01]  /*27d0*/  CS2R R46, SRZ ;  /* 0x00000000002e7805 */ /* 0x000fe2000001ff00 */
[----:B------:R-:W-:-:S06]  /*27e0*/  IMAD.MOV.U32 R101, RZ, RZ, R51 ;  /* 0x000000ffff657224 */ /* 0x000fcc00078e0033 */
[----:B------:R-:W-:Y:S05]  /*27f0*/  @P5 BRA `(.L_x_634) ;  /* 0x0000000000505947 */ /* 0x000fea0003800000 */
[----:B------:R-:W-:Y:S01]  /*2800*/  IADD3 R29, P3, P6, R20, R28, R73 ;  /* 0x0000001c141d7210 */ /* 0x000fe20007e7e049 */
[----:B------:R-:W-:Y:S01]  /*2810*/  ULDC.64 UR4, c[0x0][0x3e8] ;  /* 0x0000fa0000047ab9 */ /* 0x000fe20000000a00 */
[----:B------:R-:W-:Y:S02]  /*2820*/  CS2R R44, SRZ ;  /* 0x00000000002c7805 */ /* 0x000fe4000001ff00 */
[----:B------:R-:W-:Y:S02]  /*2830*/  CS2R R46, SRZ ;  /* 0x00000000002e7805 */ /* 0x000fe4000001ff00 */
[----:B------:R-:W-:Y:S02]  /*2840*/  IADD3.X R34, R86, R97, R72, P3, P6 ;  /* 0x0000006156227210 */ /* 0x000fe40001fec448 */
[----:B------:R-:W-:-:S04]  /*2850*/  IADD3 R31, P3, P6, R10, R30, R70 ;  /* 0x0000001e0a1f7210 */ /* 0x000fc80007e7e046 */
[----:B------:R-:W-:Y:S02]  /*2860*/  IADD3.X R32, R84, R108, R69, P3, P6 ;  /* 0x0000006c54207210 */ /* 0x000fe40001fec445 */
[----:B------:R-:W-:-:S04]  /*2870*/  LEA R28, P3, R29, UR4, 0x1 ;  /* 0x000000041d1c7c11 */ /* 0x000fc8000f8608ff */
[----:B------:R-:W-:Y:S01]  /*2880*/  LEA.HI.X R29, R29, UR5, R34, 0x1, P3 ;  /* 0x000000051d1d7c11 */ /* 0x000fe200098f0c22 */
[----:B------:R-:W-:Y:S02]  /*2890*/  ULDC.64 UR4, c[0x0][0x400] ;  /* 0x0001000000047ab9 */ /* 0x000fe40000000a00 */
        /* <DEDUP_REMOVED lines=10> */
.L_x_634:
[----:B------:R-:W-:Y:S05]  /*2940*/  BSYNC B1 ;  /* 0x0000000000017941 */ /* 0x000fea0003800000 */
.L_x_633:
[----:B0-----:R-:W-:Y:S01]  /*2950*/  IMAD.MOV.U32 R28, RZ, RZ, R52 ;  /* 0x000000ffff1c7224 */ /* 0x001fe200078e0034 */
[----:B------:R-:W-:Y:S01]  /*2960*/  ISETP.NE.AND P3, PT, R203, 0x3, PT ;  /* 0x00000003cb00780c */ /* 0x000fe20003f65270 */
[----:B------:R-:W-:Y:S01]  /*2970*/  IMAD.MOV.U32 R29, RZ, RZ, R53 ;  /* 0x000000ffff1d7224 */ /* 0x000fe200078e0035 */
[----:B------:R-:W-:Y:S01]  /*2980*/  PRMT R100, R100, 0x5410, R100 ;  /* 0x0000541064647816 */ /* 0x000fe20000000064 */
        /* <DEDUP_REMOVED lines=8> */
[----:B-----5:R-:W-:Y:S01]  /*2a10*/  IMAD.MOV.U32 R28, RZ, RZ, R34 ;  /* 0x000000ffff1c7224 */ /* 0x020fe200078e0022 */
        /* <DEDUP_REMOVED lines=14> */
[----:B------:R-:W-:-:S02]  /*2b00*/  PRMT R102, R28, 0x7610, R102 ;  /* 0x000076101c667816 */ /* 0x000fc40000000066 */
[----:B------:R-:W-:Y:S02]  /*2b10*/  PRMT R103, R29, 0x7610, R103 ;  /* 0x000076101d677816 */ /* 0x000fe40000000067 */
[----:B------:R-:W-:Y:S02]  /*2b20*/  PRMT R109, R30, 0x7610, R109 ;  /* 0x000076101e6d7816 */ /* 0x000fe4000000006d */
[----:B------:R-:W-:Y:S01]  /*2b30*/  PRMT R107, R31, 0x7610, R107 ;  /* 0x000076101f6b7816 */ /* 0x000fe2000000006b */
[----:B------:R-:W-:Y:S06]  /*2b40*/  @!P3 BRA `(.L_x_635) ;  /* 0x000000000004b947 */ /* 0x000fec0003800000 */
[----:B------:R-:W-:Y:S01]  /*2b50*/  BPT.TRAP 0x1 ;  /* 0x000000040000795c */ /* 0x000fe20000300000 */
.L_x_635:
[----:B------:R-:W-:Y:S01]  /*2b60*/  IMAD R97, R2, 0x8, R18 ;  /* 0x0000000802617824 */ /* 0x000fe200078e0212 */
[----:B------:R-:W-:Y:S01]  /*2b70*/  SHF.L.U32 R108, R201, 0x1f, RZ ;  /* 0x0000001fc96c7819 */ /* 0x000fe200000006ff */
[----:B------:R-:W-:Y:S03]  /*2b80*/  BSSY B1, `(.L_x_636) ;  /* 0x0000003000017945 */ /* 0x000fe60003800000 */
[----:B------:R-:W0:Y:S02]  /*2b90*/  SYNCS.PHASECHK.TRANS64.TRYWAIT P6, [R97+URZ+0x22890], R108 ;  /* 0x0228906c610075a7 */ /* 0x000e2400080c017f */
[----:B0-----:R-:W-:Y:S05]  /*2ba0*/  @!P6 BRA `(.L_x_637) ;  /* 0x0000014800a4e947 */ /* 0x001fea0003800000 */
.L_x_913:
[----:B------:R-:W-:Y:S05]  /*2bb0*/  BSYNC B1 ;  /* 0x0000000000017941 */ /* 0x000fea0003800000 */
.L_x_636:
[----:B------:R-:W-:Y:S04]  /*2bc0*/  BSSY B1, `(.L_x_638) ;  /* 0x000006e000017945 */ /* 0x000fe80003800000 */
[----:B------:R-:W-:Y:S05]  /*2bd0*/  @P4 BRA `(.L_x_639) ;  /* 0x0000000400b04947 */ /* 0x000fea0003800000 */
[----:B------:R-:W-:Y:S04]  /*2be0*/  BSSY B2, `(.L_x_640) ;  /* 0x0000036000027945 */ /* 0x000fe80003800000 */
[----:B------:R-:W-:Y:S05]  /*2bf0*/  @P1 BRA `(.L_x_641) ;  /* 0x0000000000d01947 */ /* 0x000fea0003800000 */
[----:B------:R1:W2:Y:S01]  /*2c00*/  LDS.128 R28, [R106] ;  /* 0x000000006a1c7984 */ /* 0x0002a20000000c00 */
[----:B------:R-:W-:Y:S01]  /*2c10*/  ISETP.GE.AND P4, PT, R22, R105, PT ;  /* 0x000000691600720c */ /* 0x000fe20003f86270 */
[----:B------:R-:W-:-:S12]  /*2c20*/  BSSY B3, `(.L_x_642) ;  /* 0x0000030000037945 */ /* 0x000fd80003800000 */
[----:B-1----:R-:W-:Y:S05]  /*2c30*/  @P4 BRA `(.L_x_643) ;  /* 0x0000000000b84947 */ /* 0x002fea0003800000 */
[----:B------:R-:W-:Y:S01]  /*2c40*/  SHF.R.U64 R112, R52, 0x10, R53 ;  /* 0x0000001034707819 */ /* 0x000fe20000001235 */
[----:B--2---:R-:W-:Y:S01]  /*2c50*/  IMAD.U32 R52, R30, 0x10000, RZ ;  /* 0x000100001e347824 */ /* 0x004fe200078e00ff */
[--C-:B------:R-:W-:Y:S01]  /*2c60*/  SHF.R.U64 R116, R54, 0x10, R55.reuse ;  /* 0x0000001036747819 */ /* 0x100fe20000001237 */
[----:B------:R-:W-:Y:S01]  /*2c70*/  IMAD.U32 R54, R31, 0x10000, RZ ;  /* 0x000100001f367824 */ /* 0x000fe200078e00ff */
[----:B------:R-:W-:Y:S02]  /*2c80*/  SHF.R.U32.HI R118, RZ, 0x10, R55 ;  /* 0x00000010ff767819 */ /* 0x000fe40000011637 */
[----:B------:R-:W-:Y:S02]  /*2c90*/  SHF.R.U32.HI R114, RZ, 0x10, R53 ;  /* 0x00000010ff727819 */ /* 0x000fe40000011635 */
[----:B------:R-:W-:Y:S02]  /*2ca0*/  PRMT R112, R102, 0x5432, R112 ;  /* 0x0000543266707816 */ /* 0x000fe40000000070 */
[----:B------:R-:W-:-:S02]  /*2cb0*/  PRMT R116, R110, 0x5432, R116 ;  /* 0x000054326e747816 */ /* 0x000fc40000000074 */
[----:B------:R-:W-:Y:S02]  /*2cc0*/  PRMT R118, R111, 0x5432, R118 ;  /* 0x000054326f767816 */ /* 0x000fe40000000076 */
[----:B------:R-:W-:Y:S02]  /*2cd0*/  PRMT R114, R103, 0x5432, R114 ;  /* 0x0000543267727816 */ /* 0x000fe40000000072 */
[----:B------:R-:W-:Y:S01]  /*2ce0*/  LOP3.LUT R55, R31, 0xffff0000, RZ, 0xc0, !PT ;  /* 0xffff00001f377812 */ /* 0x000fe200078ec0ff */
[----:B------:R-:W-:Y:S01]  /*2cf0*/  IMAD.U32 R119, R118, 0x10000, RZ ;  /* 0x0001000076777824 */ /* 0x000fe200078e00ff */
[----:B------:R-:W-:Y:S01]  /*2d00*/  LOP3.LUT R31, R29, 0xffff0000, RZ, 0xc0, !PT ;  /* 0xffff00001d1f7812 */ /* 0x000fe200078ec0ff */
[----:B------:R-:W-:Y:S01]  /*2d10*/  IMAD.U32 R115, R114, 0x10000, RZ ;  /* 0x0001000072737824 */ /* 0x000fe200078e00ff */
[C---:B------:R-:W-:Y:S01]  /*2d20*/  LOP3.LUT R117, R116.reuse, 0xffff0000, RZ, 0xc0, !PT ;  /* 0xffff000074757812 */ /* 0x040fe200078ec0ff */
[----:B------:R-:W-:Y:S01]  /*2d30*/  IMAD.U32 R116, R116, 0x10000, RZ ;  /* 0x0001000074747824 */ /* 0x000fe200078e00ff */
[C---:B------:R-:W-:Y:S01]  /*2d40*/  LOP3.LUT R113, R112.reuse, 0xffff0000, RZ, 0xc0, !PT ;  /* 0xffff000070717812 */ /* 0x040fe200078ec0ff */
[----:B------:R-:W-:Y:S01]  /*2d50*/  IMAD.U32 R112, R112, 0x10000, RZ ;  /* 0x0001000070707824 */ /* 0x000fe200078e00ff */
[----:B------:R-:W-:Y:S01]  /*2d60*/  LOP3.LUT R53, R30, 0xffff0000, RZ, 0xc0, !PT ;  /* 0xffff00001e357812 */ /* 0x000fe200078ec0ff */
[C---:B------:R-:W-:Y:S01]  /*2d70*/  FMUL.FTZ R121, R31.reuse, R117 ;  /* 0x000000751f797220 */ /* 0x040fe20000410000 */
[----:B------:R-:W-:Y:S01]  /*2d80*/  LOP3.LUT R118, R118, 0xffff0000, RZ, 0xc0, !PT ;  /* 0xffff000076767812 */ /* 0x000fe200078ec0ff */
[----:B------:R-:W-:Y:S01]  /*2d90*/  FMUL.FTZ R120, R31, R113 ;  /* 0x000000711f787220 */ /* 0x000fe20000410000 */
[----:B------:R-:W-:Y:S01]  /*2da0*/  LOP3.LUT R114, R114, 0xffff0000, RZ, 0xc0, !PT ;  /* 0xffff000072727812 */ /* 0x000fe200078ec0ff */
[C---:B------:R-:W-:Y:S01]  /*2db0*/  FMUL.FTZ R31, R53.reuse, R119 ;  /* 0x00000077351f7220 */ /* 0x040fe20000410000 */
[----:B------:R-:W-:Y:S01]  /*2dc0*/  FMUL.FTZ R53, R53, R115 ;  /* 0x0000007335357220 */ /* 0x000fe20000410000 */
[----:B------:R-:W-:-:S02]  /*2dd0*/  IMAD.U32 R30, R29, 0x10000, RZ ;  /* 0x000100001d1e7824 */ /* 0x000fc400078e00ff */
[----:B------:R-:W-:Y:S01]  /*2de0*/  FFMA.FTZ R115, R52, R115, -R31 ;  /* 0x0000007334737223 */ /* 0x000fe2000001081f */
[----:B------:R-:W-:Y:S02]  /*2df0*/  IMAD.U32 R29, R28, 0x10000, RZ ;  /* 0x000100001c1d7824 */ /* 0x000fe400078e00ff */
[----:B------:R-:W-:Y:S01]  /*2e00*/  FFMA.FTZ R52, R52, R119, R53 ;  /* 0x0000007734347223 */ /* 0x000fe20000010035 */
[----:B------:R-:W-:Y:S01]  /*2e10*/  LOP3.LUT R28, R28, 0xffff0000, RZ, 0xc0, !PT ;  /* 0xffff00001c1c7812 */ /* 0x000fe200078ec0ff */
[C---:B------:R-:W-:Y:S01]  /*2e20*/  FMUL.FTZ R53, R55.reuse, R118 ;  /* 0x0000007637357220 */ /* 0x040fe20000410000 */
[-C--:B------:R-:W-:Y:S01]  /*2e30*/  FMUL.FTZ R55, R55, R114.reuse ;  /* 0x0000007237377220 */ /* 0x080fe20000410000 */
[C---:B------:R-:W-:Y:S01]  /*2e40*/  FFMA.FTZ R121, R30.reuse, R113, -R121 ;  /* 0x000000711e797223 */ /* 0x040fe20000010879 */
[----:B------:R-:W-:Y:S01]  /*2e50*/  FFMA.FTZ R120, R30, R117, R120 ;  /* 0x000000751e787223 */ /* 0x000fe20000010078 */
[----:B------:R-:W-:Y:S01]  /*2e60*/  FFMA.FTZ R53, R54, R114, -R53 ;  /* 0x0000007236357223 */ /* 0x000fe20000010835 */
[C---:B------:R-:W-:Y:S01]  /*2e70*/  FMUL.FTZ R30, R28.reuse, R116 ;  /* 0x000000741c1e7220 */ /* 0x040fe20000410000 */
[----:B------:R-:W-:Y:S01]  /*2e80*/  FMUL.FTZ R31, R28, R112 ;  /* 0x000000701c1f7220 */ /* 0x000fe20000410000 */
[----:B------:R-:W-:Y:S01]  /*2e90*/  FFMA.FTZ R54, R54, R118, R55 ;  /* 0x0000007636367223 */ /* 0x000fe20000010037 */
[----:B------:R-:W-:Y:S01]  /*2ea0*/  F2FP.BF16.F32.PACK_AB R52, R52, R115 ;  /* 0x000000733434723e */ /* 0x000fe200000010ff */
[C---:B------:R-:W-:Y:S01]  /*2eb0*/  FFMA.FTZ R30, R29.reuse, R112, -R30 ;  /* 0x000000701d1e7223 */ /* 0x040fe2000001081e */
[----:B------:R-:W-:Y:S01]  /*2ec0*/  FFMA.FTZ R31, R29, R116, R31 ;  /* 0x000000741d1f7223 */ /* 0x000fe2000001001f */
[----:B------:R-:W-:-:S02]  /*2ed0*/  F2FP.BF16.F32.PACK_AB R29, R120, R121 ;  /* 0x00000079781d723e */ /* 0x000fc400000010ff */
[----:B------:R-:W-:Y:S02]  /*2ee0*/  F2FP.BF16.F32.PACK_AB R53, R54, R53 ;  /* 0x000000353635723e */ /* 0x000fe400000010ff */
[----:B------:R-:W-:Y:S01]  /*2ef0*/  F2FP.BF16.F32.PACK_AB R28, R31, R30 ;  /* 0x0000001e1f1c723e */ /* 0x000fe200000010ff */
[----:B------:R-:W-:Y:S02]  /*2f00*/  IMAD.MOV.U32 R30, RZ, RZ, R52 ;  /* 0x000000ffff1e7224 */ /* 0x000fe400078e0034 */
[----:B------:R-:W-:-:S07]  /*2f10*/  IMAD.MOV.U32 R31, RZ, RZ, R53 ;  /* 0x000000ffff1f7224 */ /* 0x000fce00078e0035 */
.L_x_643:
[----:B------:R-:W-:Y:S05]  /*2f20*/  BSYNC B3 ;  /* 0x0000000000037941 */ /* 0x000fea0003800000 */
.L_x_642:
[----:B--2---:R1:W-:Y:S02]  /*2f30*/  STG.E.128 desc[UR40][R42.64], R28 ;  /* 0x0000001c2a007986 */ /* 0x0043e4000c101d28 */
.L_x_641:
[----:B------:R-:W-:Y:S05]  /*2f40*/  BSYNC B2 ;  /* 0x0000000000027941 */ /* 0x000fea0003800000 */
.L_x_640:
[----:B------:R-:W-:Y:S05]  /*2f50*/  @P2 BRA `(.L_x_639) ;  /* 0x0000000000d02947 */ /* 0x000fea0003800000 */
[----:B-1----:R1:W2:Y:S01]  /*2f60*/  LDS.128 R28, [R104] ;  /* 0x00000000681c7984 */ /* 0x0022a20000000c00 */
        /* <DEDUP_REMOVED lines=49> */
.L_x_645:
[----:B------:R-:W-:Y:S05]  /*3280*/  BSYNC B2 ;  /* 0x0000000000027941 */ /* 0x000fea0003800000 */
.L_x_644:
[----:B--2---:R2:W-:Y:S02]  /*3290*/  STG.E.128 desc[UR40][R42.64+0x40], R28 ;  /* 0x0000401c2a007986 */ /* 0x0045e4000c101d28 */
.L_x_639:
[----:B------:R-:W-:Y:S05]  /*32a0*/  BSYNC B1 ;  /* 0x0000000000017941 */ /* 0x000fea0003800000 */
.L_x_638:
[----:B------:R-:W-:Y:S05]  /*32b0*/  @P5 BRA `(.L_x_646) ;  /* 0x0000001c006c5947 */ /* 0x000fea0003800000 */
[----:B------:R-:W-:Y:S04]  /*32c0*/  BSSY B1, `(.L_x_647) ;  /* 0x0000036000017945 */ /* 0x000fe80003800000 */
[----:B------:R-:W-:Y:S05]  /*32d0*/  @P1 BRA `(.L_x_648) ;  /* 0x0000000000d01947 */ /* 0x000fea0003800000 */
[----:B-12---:R1:W2:Y:S01]  /*32e0*/  LDS.128 R28, [R106+0x2000] ;  /* 0x002000006a1c7984 */ /* 0x0062a20000000c00 */
[----:B------:R-:W-:Y:S01]  /*32f0*/  ISETP.GE.AND P4, PT, R22, R105, PT ;  /* 0x000000691600720c */ /* 0x000fe20003f86270 */
[----:B------:R-:W-:-:S12]  /*3300*/  BSSY B2, `(.L_x_649) ;  /* 0x0000030000027945 */ /* 0x000fd80003800000 */
[----:B-1----:R-:W-:Y:S05]  /*3310*/  @P4 BRA `(.L_x_650) ;  /* 0x0000000000b84947 */ /* 0x002fea0003800000 */
[----:B------:R-:W-:Y:S01]  /*3320*/  SHF.R.U64 R48, R46, 0x10, R47 ;  /* 0x000000102e307819 */ /* 0x000fe2000000122f */
[----:B--2---:R-:W-:Y:S01]  /*3330*/  IMAD.U32 R42, R30, 0x10000, RZ ;  /* 0x000100001e2a7824 */ /* 0x004fe200078e00ff */
[----:B------:R-:W-:Y:S01]  /*3340*/  SHF.R.U64 R50, R44, 0x10, R45 ;  /* 0x000000102c327819 */ /* 0x000fe2000000122d */
[----:B------:R-:W-:Y:S01]  /*3350*/  IMAD.U32 R44, R31, 0x10000, RZ ;  /* 0x000100001f2c7824 */ /* 0x000fe200078e00ff */
[----:B------:R-:W-:Y:S02]  /*3360*/  SHF.R.U32.HI R46, RZ, 0x10, R47 ;  /* 0x00000010ff2e7819 */ /* 0x000fe4000001162f */
[----:B------:R-:W-:Y:S02]  /*3370*/  SHF.R.U32.HI R49, RZ, 0x10, R45 ;  /* 0x00000010ff317819 */ /* 0x000fe4000001162d */
[----:B------:R-:W-:Y:S02]  /*3380*/  PRMT R109, R109, 0x5410, R48 ;  /* 0x000054106d6d7816 */ /* 0x000fe40000000030 */
[----:B------:R-:W-:-:S02]  /*3390*/  PRMT R111, R111, 0x5410, R50 ;  /* 0x000054106f6f7816 */ /* 0x000fc40000000032 */
[----:B------:R-:W-:Y:S02]  /*33a0*/  PRMT R107, R107, 0x5410, R46 ;  /* 0x000054106b6b7816 */ /* 0x000fe4000000002e */
[----:B------:R-:W-:Y:S02]  /*33b0*/  LOP3.LUT R45, R31, 0xffff0000, RZ, 0xc0, !PT ;  /* 0xffff00001f2d7812 */ /* 0x000fe400078ec0ff */
[----:B------:R-:W-:Y:S01]  /*33c0*/  PRMT R110, R110, 0x5410, R49 ;  /* 0x000054106e6e7816 */ /* 0x000fe20000000031 */
[----:B------:R-:W-:Y:S01]  /*33d0*/  IMAD.U32 R49, R107, 0x10000, RZ ;  /* 0x000100006b317824 */ /* 0x000fe200078e00ff */
[----:B------:R-:W-:Y:S02]  /*33e0*/  LOP3.LUT R31, R29, 0xffff0000, RZ, 0xc0, !PT ;  /* 0xffff00001d1f7812 */ /* 0x000fe400078ec0ff */
[----:B------:R-:W-:Y:S01]  /*33f0*/  LOP3.LUT R48, R109, 0xffff0000, RZ, 0xc0, !PT ;  /* 0xffff00006d307812 */ /* 0x000fe200078ec0ff */
[----:B------:R-:W-:Y:S01]  /*3400*/  IMAD.U32 R47, R110, 0x10000, RZ ;  /* 0x000100006e2f7824 */ /* 0x000fe200078e00ff */
[----:B------:R-:W-:Y:S01]  /*3410*/  LOP3.LUT R46, R111, 0xffff0000, RZ, 0xc0, !PT ;  /* 0xffff00006f2e7812 */ /* 0x000fe200078ec0ff */
[----:B------:R-:W-:Y:S01]  /*3420*/  IMAD.U32 R109, R109, 0x10000, RZ ;  /* 0x000100006d6d7824 */ /* 0x000fe200078e00ff */
[----:B------:R-:W-:Y:S01]  /*3430*/  LOP3.LUT R43, R30, 0xffff0000, RZ, 0xc0, !PT ;  /* 0xffff00001e2b7812 */ /* 0x000fe200078ec0ff */
[----:B------:R-:W-:-:S02]  /*3440*/  IMAD.U32 R30, R29, 0x10000, RZ ;  /* 0x000100001d1e7824 */ /* 0x000fc400078e00ff */
[C---:B------:R-:W-:Y:S01]  /*3450*/  FMUL.FTZ R51, R31.reuse, R48 ;  /* 0x000000301f337220 */ /* 0x040fe20000410000 */
[C---:B------:R-:W-:Y:S02]  /*3460*/  IMAD.U32 R29, R28.reuse, 0x10000, RZ ;  /* 0x000100001c1d7824 */ /* 0x040fe400078e00ff */
[-C--:B------:R-:W-:Y:S01]  /*3470*/  FMUL.FTZ R31, R31, R46.reuse ;  /* 0x0000002e1f1f7220 */ /* 0x080fe20000410000 */
[----:B------:R-:W-:Y:S01]  /*3480*/  LOP3.LUT R28, R28, 0xffff0000, RZ, 0xc0, !PT ;  /* 0xffff00001c1c7812 */ /* 0x000fe200078ec0ff */
[C---:B------:R-:W-:Y:S01]  /*3490*/  FMUL.FTZ R53, R43.reuse, R49 ;  /* 0x000000312b357220 */ /* 0x040fe20000410000 */
[-C--:B------:R-:W-:Y:S01]  /*34a0*/  FMUL.FTZ R43, R43, R47.reuse ;  /* 0x0000002f2b2b7220 */ /* 0x080fe20000410000 */
[----:B------:R-:W-:Y:S01]  /*34b0*/  LOP3.LUT R107, R107, 0xffff0000, RZ, 0xc0, !PT ;  /* 0xffff00006b6b7812 */ /* 0x000fe200078ec0ff */
[----:B------:R-:W-:Y:S01]  /*34c0*/  IMAD.U32 R111, R111, 0x10000, RZ ;  /* 0x000100006f6f7824 */ /* 0x000fe200078e00ff */
[----:B------:R-:W-:Y:S01]  /*34d0*/  LOP3.LUT R110, R110, 0xffff0000, RZ, 0xc0, !PT ;  /* 0xffff00006e6e7812 */ /* 0x000fe200078ec0ff */
[C---:B------:R-:W-:Y:S01]  /*34e0*/  FFMA.FTZ R51, R30.reuse, R46, -R51 ;  /* 0x0000002e1e337223 */ /* 0x040fe20000010833 */
[----:B------:R-:W-:Y:S01]  /*34f0*/  FFMA.FTZ R48, R30, R48, R31 ;  /* 0x000000301e307223 */ /* 0x000fe2000001001f */
[----:B------:R-:W-:Y:S01]  /*3500*/  FFMA.FTZ R53, R42, R47, -R53 ;  /* 0x0000002f2a357223 */ /* 0x000fe20000010835 */
[----:B------:R-:W-:Y:S01]  /*3510*/  FMUL.FTZ R30, R28, R109 ;  /* 0x0000006d1c1e7220 */ /* 0x000fe20000410000 */
[----:B------:R-:W-:Y:S01]  /*3520*/  FFMA.FTZ R42, R42, R49, R43 ;  /* 0x000000312a2a7223 */ /* 0x000fe2000001002b */
[----:B------:R-:W-:Y:S01]  /*3530*/  FMUL.FTZ R28, R28, R111 ;  /* 0x0000006f1c1c7220 */ /* 0x000fe20000410000 */
[C---:B------:R-:W-:Y:S01]  /*3540*/  FMUL.FTZ R31, R45.reuse, R107 ;  /* 0x0000006b2d1f7220 */ /* 0x040fe20000410000 */
[-C--:B------:R-:W-:Y:S01]  /*3550*/  FMUL.FTZ R46, R45, R110.reuse ;  /* 0x0000006e2d2e7220 */ /* 0x080fe20000410000 */
[C---:B------:R-:W-:Y:S01]  /*3560*/  FFMA.FTZ R30, R29.reuse, R111, -R30 ;  /* 0x0000006f1d1e7223 */ /* 0x040fe2000001081e */
[----:B------:R-:W-:Y:S01]  /*3570*/  FFMA.FTZ R29, R29, R109, R28 ;  /* 0x0000006d1d1d7223 */ /* 0x000fe2000001001c */
[C---:B------:R-:W-:Y:S01]  /*3580*/  FFMA.FTZ R31, R44.reuse, R110, -R31 ;  /* 0x0000006e2c1f7223 */ /* 0x040fe2000001081f */
[----:B------:R-:W-:Y:S01]  /*3590*/  FFMA.FTZ R46, R44, R107, R46 ;  /* 0x0000006b2c2e7223 */ /* 0x000fe2000001002e */
[----:B------:R-:W-:-:S02]  /*35a0*/  F2FP.BF16.F32.PACK_AB R48, R48, R51 ;  /* 0x000000333030723e */ /* 0x000fc400000010ff */
[----:B------:R-:W-:Y:S02]  /*35b0*/  F2FP.BF16.F32.PACK_AB R42, R42, R53 ;  /* 0x000000352a2a723e */ /* 0x000fe400000010ff */
[----:B------:R-:W-:Y:S01]  /*35c0*/  F2FP.BF16.F32.PACK_AB R28, R29, R30 ;  /* 0x0000001e1d1c723e */ /* 0x000fe200000010ff */
[----:B------:R-:W-:Y:S01]  /*35d0*/  IMAD.MOV.U32 R29, RZ, RZ, R48 ;  /* 0x000000ffff1d7224 */ /* 0x000fe200078e0030 */
[----:B------:R-:W-:Y:S01]  /*35e0*/  F2FP.BF16.F32.PACK_AB R31, R46, R31 ;  /* 0x0000001f2e1f723e */ /* 0x000fe200000010ff */
[----:B------:R-:W-:-:S07]  /*35f0*/  IMAD.MOV.U32 R30, RZ, RZ, R42 ;  /* 0x000000ffff1e7224 */ /* 0x000fce00078e002a */
.L_x_650:
[----:B------:R-:W-:Y:S05]  /*3600*/  BSYNC B2 ;  /* 0x0000000000027941 */ /* 0x000fea0003800000 */
.L_x_649:
[----:B--2---:R3:W-:Y:S02]  /*3610*/  STG.E.128 desc[UR40][R40.64], R28 ;  /* 0x0000001c28007986 */ /* 0x0047e4000c101d28 */
.L_x_648:
[----:B------:R-:W-:Y:S05]  /*3620*/  BSYNC B1 ;  /* 0x0000000000017941 */ /* 0x000fea0003800000 */
.L_x_647:
[----:B------:R-:W-:Y:S05]  /*3630*/  @P2 BRA `(.L_x_646) ;  /* 0x00000018008c2947 */ /* 0x000fea0003800000 */
[----:B-123--:R1:W2:Y:S01]  /*3640*/  LDS.128 R28, [R104+0x2000] ;  /* 0x00200000681c7984 */ /* 0x00e2a20000000c00 */
[----:B------:R-:W-:Y:S01]  /*3650*/  ISETP.GE.AND P4, PT, R202, R105, PT ;  /* 0x00000069ca00720c */ /* 0x000fe20003f86270 */
[----:B------:R-:W-:-:S12]  /*3660*/  BSSY B1, `(.L_x_651) ;  /* 0x0000030000017945 */ /* 0x000fd80003800000 */
[----:B-1----:R-:W-:Y:S05]  /*3670*/  @P4 BRA `(.L_x_652) ;  /* 0x0000000000b84947 */ /* 0x002fea0003800000 */
[----:B------:R-:W-:Y:S02]  /*3680*/  SHF.R.U32.HI R42, RZ, 0x10, R33 ;  /* 0x00000010ff2a7819 */ /* 0x000fe40000011621 */
[----:B------:R-:W-:Y:S02]  /*3690*/  SHF.R.U32.HI R44, RZ, 0x10, R35 ;  /* 0x00000010ff2c7819 */ /* 0x000fe40000011623 */
[----:B------:R-:W-:Y:S01]  /*36a0*/  SHF.R.U64 R43, R32, 0x10, R33 ;  /* 0x00000010202b7819 */ /* 0x000fe20000001221 */
[----:B--2---:R-:W-:Y:S01]  /*36b0*/  IMAD.U32 R32, R30, 0x10000, RZ ;  /* 0x000100001e207824 */ /* 0x004fe200078e00ff */
[----:B------:R-:W-:Y:S01]  /*36c0*/  SHF.R.U64 R45, R34, 0x10, R35 ;  /* 0x00000010222d7819 */ /* 0x000fe20000001223 */
[----:B------:R-:W-:Y:S01]  /*36d0*/  IMAD.U32 R34, R31, 0x10000, RZ ;  /* 0x000100001f227824 */ /* 0x000fe200078e00ff */
[----:B------:R-:W-:Y:S02]  /*36e0*/  PRMT R103, R103, 0x5410, R42 ;  /* 0x0000541067677816 */ /* 0x000fe4000000002a */
[----:B------:R-:W-:-:S02]  /*36f0*/  PRMT R101, R101, 0x5410, R44 ;  /* 0x0000541065657816 */ /* 0x000fc4000000002c */
[----:B------:R-:W-:Y:S02]  /*3700*/  PRMT R102, R102, 0x5410, R43 ;  /* 0x0000541066667816 */ /* 0x000fe4000000002b */
[----:B------:R-:W-:Y:S01]  /*3710*/  LOP3.LUT R33, R30, 0xffff0000, RZ, 0xc0, !PT ;  /* 0xffff00001e217812 */ /* 0x000fe200078ec0ff */
[----:B------:R-:W-:Y:S01]  /*3720*/  IMAD.U32 R43, R101, 0x10000, RZ ;  /* 0x00010000652b7824 */ /* 0x000fe200078e00ff */
[----:B------:R-:W-:Y:S01]  /*3730*/  LOP3.LUT R35, R31, 0xffff0000, RZ, 0xc0, !PT ;  /* 0xffff00001f237812 */ /* 0x000fe200078ec0ff */
[----:B------:R-:W-:Y:S01]  /*3740*/  IMAD.U32 R30, R29, 0x10000, RZ ;  /* 0x000100001d1e7824 */ /* 0x000fe200078e00ff */
[----:B------:R-:W-:Y:S01]  /*3750*/  PRMT R100, R100, 0x5410, R45 ;  /* 0x0000541064647816 */ /* 0x000fe2000000002d */
[----:B------:R-:W-:Y:S01]  /*3760*/  IMAD.U32 R45, R103, 0x10000, RZ ;  /* 0x00010000672d7824 */ /* 0x000fe200078e00ff */
[----:B------:R-:W-:Y:S01]  /*3770*/  LOP3.LUT R31, R29, 0xffff0000, RZ, 0xc0, !PT ;  /* 0xffff00001d1f7812 */ /* 0x000fe200078ec0ff */
[----:B------:R-:W-:Y:S01]  /*3780*/  IMAD.U32 R29, R28, 0x10000, RZ ;  /* 0x000100001c1d7824 */ /* 0x000fe200078e00ff */
[----:B------:R-:W-:Y:S01]  /*3790*/  LOP3.LUT R44, R102, 0xffff0000, RZ, 0xc0, !PT ;  /* 0xffff0000662c7812 */ /* 0x000fe200078ec0ff */
[C---:B------:R-:W-:Y:S01]  /*37a0*/  FMUL.FTZ R49, R33.reuse, R45 ;  /* 0x0000002d21317220 */ /* 0x040fe20000410000 */
[----:B------:R-:W-:Y:S01]  /*37b0*/  LOP3.LUT R42, R100, 0xffff0000, RZ, 0xc0, !PT ;  /* 0xffff0000642a7812 */ /* 0x000fe200078ec0ff */
[-C--:B------:R-:W-:Y:S01]  /*37c0*/  FMUL.FTZ R33, R33, R43.reuse ;  /* 0x0000002b21217220 */ /* 0x080fe20000410000 */
[----:B------:R-:W-:Y:S01]  /*37d0*/  LOP3.LUT R103, R103, 0xffff0000, RZ, 0xc0, !PT ;  /* 0xffff000067677812 */ /* 0x000fe200078ec0ff */
[----:B------:R-:W-:Y:S01]  /*37e0*/  FMUL.FTZ R47, R31, R44 ;  /* 0x0000002c1f2f7220 */ /* 0x000fe20000410000 */
[----:B------:R-:W-:Y:S01]  /*37f0*/  LOP3.LUT R101, R101, 0xffff0000, RZ, 0xc0, !PT ;  /* 0xffff000065657812 */ /* 0x000fe200078ec0ff */
[----:B------:R-:W-:Y:S01]  /*3800*/  FFMA.FTZ R49, R32, R43, -R49 ;  /* 0x0000002b20317223 */ /* 0x000fe20000010831 */
[-C--:B------:R-:W-:Y:S01]  /*3810*/  FMUL.FTZ R31, R31, R42.reuse ;  /* 0x0000002a1f1f7220 */ /* 0x080fe20000410000 */
[----:B------:R-:W-:Y:S01]  /*3820*/  LOP3.LUT R28, R28, 0xffff0000, RZ, 0xc0, !PT ;  /* 0xffff00001c1c7812 */ /* 0x000fe200078ec0ff */
[----:B------:R-:W-:Y:S01]  /*3830*/  FFMA.FTZ R47, R30, R42, -R47 ;  /* 0x0000002a1e2f7223 */ /* 0x000fe2000001082f */
[----:B------:R-:W-:Y:S01]  /*3840*/  FFMA.FTZ R32, R32, R45, R33 ;  /* 0x0000002d20207223 */ /* 0x000fe20000010021 */
[----:B------:R-:W-:-:S02]  /*3850*/  IMAD.U32 R102, R102, 0x10000, RZ ;  /* 0x0001000066667824 */ /* 0x000fc400078e00ff */
[C---:B------:R-:W-:Y:S01]  /*3860*/  FMUL.FTZ R33, R35.reuse, R103 ;  /* 0x0000006723217220 */ /* 0x040fe20000410000 */
[----:B------:R-:W-:Y:S02]  /*3870*/  IMAD.U32 R100, R100, 0x10000, RZ ;  /* 0x0001000064647824 */ /* 0x000fe400078e00ff */
[-C--:B------:R-:W-:Y:S01]  /*3880*/  FMUL.FTZ R42, R35, R101.reuse ;  /* 0x00000065232a7220 */ /* 0x080fe20000410000 */
[----:B------:R-:W-:Y:S01]  /*3890*/  FFMA.FTZ R44, R30, R44, R31 ;  /* 0x0000002c1e2c7223 */ /* 0x000fe2000001001f */
        /* <DEDUP_REMOVED lines=12> */
.L_x_652:
[----:B------:R-:W-:Y:S05]  /*3960*/  BSYNC B1 ;  /* 0x0000000000017941 */ /* 0x000fea0003800000 */
.L_x_651:
[----:B--2---:R1:W-:Y:S01]  /*3970*/  STG.E.128 desc[UR40][R40.64+0x40], R28 ;  /* 0x0000401c28007986 */ /* 0x0043e2000c101d28 */
[----:B------:R-:W-:Y:S05]  /*3980*/  BRA `(.L_x_646) ;  /* 0x0000001400b87947 */ /* 0x000fea0003800000 */
.L_x_630:
[----:B------:R-:W-:Y:S02]  /*3990*/  ISETP.GE.AND P3, PT, R217, R99, PT ;  /* 0x00000063d900720c */ /* 0x000fe40003f66270 */
[----:B------:R-:W-:Y:S02]  /*39a0*/  CS2R R34, SRZ ;  /* 0x0000000000227805 */ /* 0x000fe4000001ff00 */
[----:B------:R-:W-:Y:S02]  /*39b0*/  CS2R R32, SRZ ;  /* 0x0000000000207805 */ /* 0x000fe4000001ff00 */
[----:B------:R-:W-:-:S13]  /*39c0*/  ISETP.GE.OR P3, PT, R16, R105, P3 ;  /* 0x000000691000720c */ /* 0x000fda0001f66670 */
[----:B------:R-:W-:Y:S01]  /*39d0*/  @!P3 IADD3 R40, P4, P5, R36, R28, R73 ;  /* 0x0000001c2428b210 */ /* 0x000fe20007d9e049 */
[----:B------:R-:W0:Y:S03]  /*39e0*/  @!P3 LDC.64 R50, c[0x0][0x3e8] ;  /* 0x0000fa00ff32bb82 */ /* 0x000e260000000a00 */
[----:B------:R-:W-:Y:S02]  /*39f0*/  @!P3 IADD3.X R41, R87, R97, R72, P4, P5 ;  /* 0x000000615729b210 */ /* 0x000fe400027ea448 */
[----:B------:R-:W-:-:S03]  /*3a00*/  @!P3 IADD3 R44, P4, P5, R12, R30, R70 ;  /* 0x0000001e0c2cb210 */ /* 0x000fc60007d9e046 */
[----:B------:R-:W1:Y:S01]  /*3a10*/  @!P3 LDC.64 R48, c[0x0][0x400] ;  /* 0x00010000ff30bb82 */ /* 0x000e620000000a00 */
[----:B------:R-:W-:Y:S02]  /*3a20*/  @!P3 IADD3.X R45, R85, R108, R69, P4, P5 ;  /* 0x0000006c552db210 */ /* 0x000fe400027ea445 */
[----:B------:R-:W-:-:S04]  /*3a30*/  ISETP.GE.AND P4, PT, R19, R99, PT ;  /* 0x000000631300720c */ /* 0x000fc80003f86270 */
[----:B------:R-:W-:-:S13]  /*3a40*/  ISETP.GE.OR P4, PT, R16, R105, P4 ;  /* 0x000000691000720c */ /* 0x000fda0002786670 */
[----:B------:R-:W2:Y:S01]  /*3a50*/  @!P4 LDC.64 R52, c[0x0][0x3e8] ;  /* 0x0000fa00ff34cb82 */ /* 0x000ea20000000a00 */
[----:B------:R-:W-:-:S05]  /*3a60*/  @!P4 IADD3 R28, P5, R36, R28, RZ ;  /* 0x0000001c241cc210 */ /* 0x000fca0007fbe0ff */
[----:B------:R-:W-:Y:S02]  /*3a70*/  @!P4 IMAD.X R29, R97, 0x1, R87, P5 ;  /* 0x00000001611dc824 */ /* 0x000fe400028e0657 */
[----:B------:R-:W3:Y:S01]  /*3a80*/  @!P4 LDC.64 R54, c[0x0][0x400] ;  /* 0x00010000ff36cb82 */ /* 0x000ee20000000a00 */
[----:B--2---:R-:W-:-:S04]  /*3a90*/  @!P4 LEA R52, P5, R28, R52, 0x1 ;  /* 0x000000341c34c211 */ /* 0x004fc800078a08ff */
[----:B------:R-:W-:Y:S02]  /*3aa0*/  @!P4 LEA.HI.X R53, R28, R53, R29, 0x1, P5 ;  /* 0x000000351c35c211 */ /* 0x000fe400028f0c1d */
[----:B------:R-:W-:-:S05]  /*3ab0*/  @!P4 IADD3 R30, P5, R12, R30, RZ ;  /* 0x0000001e0c1ec210 */ /* 0x000fca0007fbe0ff */
[----:B------:R-:W-:Y:S01]  /*3ac0*/  @!P4 IMAD.X R28, R108, 0x1, R85, P5 ;  /* 0x000000016c1cc824 */ /* 0x000fe200028e0655 */
[----:B---3--:R-:W-:-:S04]  /*3ad0*/  @!P4 LEA R54, P5, R30, R54, 0x1 ;  /* 0x000000361e36c211 */ /* 0x008fc800078a08ff */
[----:B------:R-:W-:Y:S02]  /*3ae0*/  @!P4 LEA.HI.X R55, R30, R55, R28, 0x1, P5 ;  /* 0x000000371e37c211 */ /* 0x000fe400028f0c1c */
[----:B------:R-:W-:Y:S02]  /*3af0*/  CS2R R30, SRZ ;  /* 0x00000000001e7805 */ /* 0x000fe4000001ff00 */
[----:B------:R-:W-:Y:S01]  /*3b00*/  CS2R R28, SRZ ;  /* 0x00000000001c7805 */ /* 0x000fe2000001ff00 */
[----:B------:R-:W2:Y:S05]  /*3b10*/  @!P4 LDG.E.128 R32, desc[UR40][R54.64] ;  /* 0x000000283620c981 */ /* 0x000eaa000c1e1d00 */
[----:B------:R-:W3:Y:S01]  /*3b20*/  @!P4 LDG.E.128 R28, desc[UR40][R52.64] ;  /* 0x00000028341cc981 */ /* 0x000ee2000c1e1d00 */
[----:B0-----:R-:W-:-:S02]  /*3b30*/  @!P3 LEA R50, P4, R40, R50, 0x1 ;  /* 0x000000322832b211 */ /* 0x001fc400078808ff */
[----:B------:R-:W-:Y:S02]  /*3b40*/  CS2R R42, SRZ ;  /* 0x00000000002a7805 */ /* 0x000fe4000001ff00 */
[----:B------:R-:W-:Y:S02]  /*3b50*/  @!P3 LEA.HI.X R51, R40, R51, R41, 0x1, P4 ;  /* 0x000000332833b211 */ /* 0x000fe400020f0c29 */
[----:B------:R-:W-:Y:S02]  /*3b60*/  CS2R R40, SRZ ;  /* 0x0000000000287805 */ /* 0x000fe4000001ff00 */
[C---:B-1----:R-:W-:Y:S02]  /*3b70*/  @!P3 LEA R48, P4, R44.reuse, R48, 0x1 ;  /* 0x000000302c30b211 */ /* 0x042fe400078808ff */
[----:B------:R-:W-:Y:S02]  /*3b80*/  CS2R R46, SRZ ;  /* 0x00000000002e7805 */ /* 0x000fe4000001ff00 */
[----:B------:R-:W-:Y:S01]  /*3b90*/  @!P3 LEA.HI.X R49, R44, R49, R45, 0x1, P4 ;  /* 0x000000312c31b211 */ /* 0x000fe200020f0c2d */
[----:B------:R2:W4:Y:S01]  /*3ba0*/  @!P3 LDG.E.128 R40, desc[UR40][R50.64] ;  /* 0x000000283228b981 */ /* 0x000522000c1e1d00 */
[----:B------:R-:W-:-:S06]  /*3bb0*/  CS2R R44, SRZ ;  /* 0x00000000002c7805 */ /* 0x000fcc000001ff00 */
[----:B------:R0:W5:Y:S01]  /*3bc0*/  @!P3 LDG.E.128 R44, desc[UR40][R48.64] ;  /* 0x00000028302cb981 */ /* 0x000162000c1e1d00 */
[----:B------:R-:W-:Y:S02]  /*3bd0*/  ISETP.NE.AND P3, PT, R203, 0x3, PT ;  /* 0x00000003cb00780c */ /* 0x000fe40003f65270 */
[----:B------:R-:W-:Y:S01]  /*3be0*/  ISETP.GE.AND P4, PT, R16, R105, PT ;  /* 0x000000691000720c */ /* 0x000fe20003f86270 */
[----:B--2---:R-:W-:Y:S02]  /*3bf0*/  IMAD.MOV.U32 R50, RZ, RZ, R34 ;  /* 0x000000ffff327224 */ /* 0x004fe400078e0022 */
[----:B0-----:R-:W-:Y:S02]  /*3c00*/  IMAD.MOV.U32 R48, RZ, RZ, R35 ;  /* 0x000000ffff307224 */ /* 0x001fe400078e0023 */
[----:B------:R-:W-:Y:S02]  /*3c10*/  IMAD.MOV.U32 R49, RZ, RZ, R32 ;  /* 0x000000ffff317224 */ /* 0x000fe400078e0020 */
[----:B------:R-:W-:-:S02]  /*3c20*/  IMAD.MOV.U32 R51, RZ, RZ, R33 ;  /* 0x000000ffff337224 */ /* 0x000fc400078e0021 */
[----:B---3--:R-:W-:Y:S02]  /*3c30*/  IMAD.MOV.U32 R52, RZ, RZ, R30 ;  /* 0x000000ffff347224 */ /* 0x008fe400078e001e */
[----:B------:R-:W-:Y:S01]  /*3c40*/  IMAD.MOV.U32 R55, RZ, RZ, R29 ;  /* 0x000000ffff377224 */ /* 0x000fe200078e001d */
[----:B------:R-:W-:Y:S02]  /*3c50*/  PRMT R132, R50, 0x7610, R132 ;  /* 0x0000761032847816 */ /* 0x000fe40000000084 */
[----:B------:R-:W-:Y:S02]  /*3c60*/  PRMT R134, R48, 0x7610, R134 ;  /* 0x0000761030867816 */ /* 0x000fe40000000086 */
[----:B------:R-:W-:Y:S01]  /*3c70*/  PRMT R117, R117, 0x5410, R49 ;  /* 0x0000541075757816 */ /* 0x000fe20000000031 */
[----:B----4-:R-:W-:Y:S01]  /*3c80*/  IMAD.MOV.U32 R48, RZ, RZ, R42 ;  /* 0x000000ffff307224 */ /* 0x010fe200078e002a */
        /* <DEDUP_REMOVED lines=13> */
[----:B------:R-:W-:-:S02]  /*3d60*/  IMAD.MOV.U32 R49, RZ, RZ, R47 ;  /* 0x000000ffff317224 */ /* 0x000fc400078e002f */
[----:B------:R-:W-:Y:S02]  /*3d70*/  IMAD.MOV.U32 R50, RZ, RZ, R44 ;  /* 0x000000ffff327224 */ /* 0x000fe400078e002c */
[----:B------:R-:W-:Y:S01]  /*3d80*/  IMAD.MOV.U32 R51, RZ, RZ, R45 ;  /* 0x000000ffff337224 */ /* 0x000fe200078e002d */
[----:B------:R-:W-:Y:S02]  /*3d90*/  PRMT R125, R53, 0x7610, R125 ;  /* 0x00007610357d7816 */ /* 0x000fe4000000007d */
[----:B------:R-:W-:Y:S02]  /*3da0*/  PRMT R130, R54, 0x7610, R130 ;  /* 0x0000761036827816 */ /* 0x000fe40000000082 */
[----:B------:R-:W-:Y:S02]  /*3db0*/  PRMT R119, R48, 0x7610, R119 ;  /* 0x0000761030777816 */ /* 0x000fe40000000077 */
[----:B------:R-:W-:Y:S02]  /*3dc0*/  PRMT R120, R49, 0x7610, R120 ;  /* 0x0000761031787816 */ /* 0x000fe40000000078 */
[----:B------:R-:W-:-:S02]  /*3dd0*/  PRMT R121, R50, 0x7610, R121 ;  /* 0x0000761032797816 */ /* 0x000fc40000000079 */
[----:B------:R-:W-:Y:S01]  /*3de0*/  PRMT R122, R51, 0x7610, R122 ;  /* 0x00007610337a7816 */ /* 0x000fe2000000007a */
[----:B------:R-:W-:Y:S06]  /*3df0*/  @!P3 BRA `(.L_x_653) ;  /* 0x000000000004b947 */ /* 0x000fec0003800000 */
[----:B------:R-:W-:Y:S01]  /*3e00*/  BPT.TRAP 0x1 ;  /* 0x000000040000795c */ /* 0x000fe20000300000 */
.L_x_653:
[----:B------:R-:W-:Y:S01]  /*3e10*/  IMAD R97, R2, 0x8, R18 ;  /* 0x0000000802617824 */ /* 0x000fe200078e0212 */
[----:B------:R-:W-:Y:S01]  /*3e20*/  SHF.L.U32 R108, R201, 0x1f, RZ ;  /* 0x0000001fc96c7819 */ /* 0x000fe200000006ff */
[----:B------:R-:W0:Y:S01]  /*3e30*/  LDC R109, c[0x0][0x2f4] ;  /* 0x0000bd00ff6d7b82 */ /* 0x000e220000000800 */
[----:B------:R-:W-:Y:S01]  /*3e40*/  BSSY B1, `(.L_x_654) ;  /* 0x0000006000017945 */ /* 0x000fe20003800000 */
[----:B------:R-:W-:Y:S01]  /*3e50*/  IMAD.MOV.U32 R103, RZ, RZ, R107 ;  /* 0x000000ffff677224 */ /* 0x000fe200078e006b */
[----:B------:R-:W1:Y:S05]  /*3e60*/  SYNCS.PHASECHK.TRANS64.TRYWAIT P5, [R97+URZ+0x22890], R108 ;  /* 0x0228906c610075a7 */ /* 0x000e6a00080a017f */
[----:B------:R-:W2:Y:S01]  /*3e70*/  LDC.64 R104, c[0x0][0x300] ;  /* 0x0000c000ff687b82 */ /* 0x000ea20000000a00 */
[----:B0-----:R-:W-:Y:S01]  /*3e80*/  IMAD.IADD R111, R109, 0x1, -R78 ;  /* 0x000000016d6f7824 */ /* 0x001fe200078e0a4e */
[----:B-1----:R-:W-:Y:S06]  /*3e90*/  @!P5 BRA `(.L_x_655) ;  /* 0x0000013400fcd947 */ /* 0x002fec0003800000 */
.L_x_914:
[----:B------:R-:W-:Y:S05]  /*3ea0*/  BSYNC B1 ;  /* 0x0000000000017941 */ /* 0x000fea0003800000 */
.L_x_654:
[----:B------:R-:W-:Y:S01]  /*3eb0*/  ISETP.GE.OR P5, PT, R19, R99, P1 ;  /* 0x000000631300720c */ /* 0x000fe20000fa6670 */
[----:B------:R-:W-:-:S12]  /*3ec0*/  BSSY B1, `(.L_x_656) ;  /* 0x000007f000017945 */ /* 0x000fd80003800000 */
[----:B------:R-:W-:Y:S05]  /*3ed0*/  @P5 BRA `(.L_x_657) ;  /* 0x0000000400f45947 */ /* 0x000fea0003800000 */
[-C--:B--2---:R-:W-:Y:S01]  /*3ee0*/  IMAD R48, R220, R104.reuse, RZ ;  /* 0x00000068dc307224 */ /* 0x084fe200078e02ff */
[----:B------:R-:W-:Y:S01]  /*3ef0*/  BSSY B2, `(.L_x_658) ;  /* 0x000006f000027945 */ /* 0x000fe20003800000 */
[----:B------:R-:W-:-:S04]  /*3f00*/  IMAD.WIDE.U32 R106, R19, R104, R102 ;  /* 0x00000068136a7225 */ /* 0x000fc800078e0066 */
[----:B------:R-:W-:Y:S01]  /*3f10*/  IMAD R49, R19, R105, R48 ;  /* 0x0000006913317224 */ /* 0x000fe200078e0230 */
[----:B------:R-:W-:Y:S02]  /*3f20*/  SEL R48, R78, R111, !P0 ;  /* 0x0000006f4e307207 */ /* 0x000fe40004000000 */
[----:B------:R-:W-:Y:S01]  /*3f30*/  IADD3 R110, P5, P6, R4, R106, R90 ;  /* 0x0000006a046e7210 */ /* 0x000fe20007ebe05a */
[----:B------:R-:W-:Y:S01]  /*3f40*/  IMAD.IADD R114, R49, 0x1, R107 ;  /* 0x0000000131727824 */ /* 0x000fe200078e026b */
[----:B------:R-:W-:-:S04]  /*3f50*/  SHF.R.S32.HI R49, RZ, 0x1f, R48 ;  /* 0x0000001fff317819 */ /* 0x000fc80000011430 */
[----:B------:R-:W-:Y:S02]  /*3f60*/  LEA.HI R49, R49, R48, RZ, 0x4 ;  /* 0x0000003031317211 */ /* 0x000fe400078f20ff */
[----:B------:R-:W-:Y:S02]  /*3f70*/  IADD3.X R112, R3, R114, R91, P5, P6 ;  /* 0x0000007203707210 */ /* 0x000fe40002fec45b */
[----:B------:R-:W-:-:S05]  /*3f80*/  LEA.HI.SX32 R49, R49, R88, 0x1c ;  /* 0x0000005831317211 */ /* 0x000fca00078fe2ff */
[----:B------:R-:W-:-:S05]  /*3f90*/  IMAD.SHL.U32 R113, R49, 0x8, RZ ;  /* 0x0000000831717824 */ /* 0x000fca00078e00ff */
[----:B------:R-:W-:-:S04]  /*3fa0*/  LOP3.LUT R49, R71, 0x38, R113, 0xf8, !PT ;  /* 0x0000003847317812 */ /* 0x000fc800078ef871 */
[----:B------:R-:W-:Y:S01]  /*3fb0*/  LOP3.LUT R48, R49, R74, RZ, 0x3c, !PT ;  /* 0x0000004a31307212 */ /* 0x000fe200078e3cff */
[----:B------:R-:W-:-:S04]  /*3fc0*/  IMAD R49, R2, 0x1800, R92 ;  /* 0x0000180002317824 */ /* 0x000fc800078e025c */
[----:B------:R-:W-:Y:S02]  /*3fd0*/  IMAD R51, R207, 0x200, R48 ;  /* 0x00000200cf337824 */ /* 0x000fe400078e0230 */
[----:B------:R-:W-:Y:S02]  /*3fe0*/  IMAD R49, R49, 0x2, R18 ;  /* 0x0000000231317824 */ /* 0x000fe400078e0212 */
[----:B------:R-:W-:-:S04]  /*3ff0*/  IMAD R51, R2, 0x1800, R51 ;  /* 0x0000180002337824 */ /* 0x000fc800078e0233 */
[----:B------:R-:W-:Y:S02]  /*4000*/  IMAD R52, R51, 0x2, R18 ;  /* 0x0000000233347824 */ /* 0x000fe400078e0212 */
[----:B------:R-:W1:Y:S04]  /*4010*/  LDS.128 R48, [R49+0x1c400] ;  /* 0x01c4000031307984 */ /* 0x000e680000000c00 */
[----:B------:R-:W2:Y:S01]  /*4020*/  LDS.128 R52, [R52+0x1c400] ;  /* 0x01c4000034347984 */ /* 0x000ea20000000c00 */
[----:B------:R-:W-:Y:S05]  /*4030*/  @P4 BRA `(.L_x_659) ;  /* 0x0000000400684947 */ /* 0x000fea0003800000 */
[----:B------:R-:W-:Y:S02]  /*4040*/  SHF.R.U32.HI R124, RZ, 0x10, R29 ;  /* 0x00000010ff7c7819 */ /* 0x000fe4000001161d */
[----:B------:R-:W-:Y:S02]  /*4050*/  SHF.R.U32.HI R129, RZ, 0x10, R33 ;  /* 0x00000010ff817819 */ /* 0x000fe40000011621 */
[----:B------:R-:W-:Y:S01]  /*4060*/  SHF.R.U64 R123, R28, 0x10, R29 ;  /* 0x000000101c7b7819 */ /* 0x000fe2000000121d */
[----:B-1----:R-:W-:Y:S01]  /*4070*/  IMAD.U32 R29, R48, 0x10000, RZ ;  /* 0x00010000301d7824 */ /* 0x002fe200078e00ff */
[----:B------:R-:W-:Y:S01]  /*4080*/  SHF.R.U32.HI R127, RZ, 0x10, R31 ;  /* 0x00000010ff7f7819 */ /* 0x000fe2000001161f */
[----:B------:R-:W-:Y:S01]  /*4090*/  IMAD.U32 R28, R50, 0x10000, RZ ;  /* 0x00010000321c7824 */ /* 0x000fe200078e00ff */
[----:B------:R-:W-:Y:S02]  /*40a0*/  PRMT R124, R116, 0x5432, R124 ;  /* 0x00005432747c7816 */ /* 0x000fe4000000007c */
[----:B------:R-:W-:-:S02]  /*40b0*/  PRMT R129, R135, 0x5410, R129 ;  /* 0x0000541087817816 */ /* 0x000fc40000000081 */
[--C-:B------:R-:W-:Y:S01]  /*40c0*/  SHF.R.U64 R131, R34, 0x10, R35.reuse ;  /* 0x0000001022837819 */ /* 0x100fe20000001223 */
[----:B--2---:R-:W-:Y:S01]  /*40d0*/  IMAD.U32 R34, R52, 0x10000, RZ ;  /* 0x0001000034227824 */ /* 0x004fe200078e00ff */
[----:B------:R-:W-:Y:S01]  /*40e0*/  SHF.R.U32.HI R133, RZ, 0x10, R35 ;  /* 0x00000010ff857819 */ /* 0x000fe20000011623 */
[----:B------:R-:W-:Y:S01]  /*40f0*/  IMAD.U32 R35, R53, 0x10000, RZ ;  /* 0x0001000035237824 */ /* 0x000fe200078e00ff */
[----:B------:R-:W-:Y:S01]  /*4100*/  PRMT R123, R130, 0x5410, R123 ;  /* 0x00005410827b7816 */ /* 0x000fe2000000007b */
[----:B------:R-:W-:Y:S01]  /*4110*/  IMAD.U32 R130, R129, 0x10000, RZ ;  /* 0x0001000081827824 */ /* 0x000fe200078e00ff */
[----:B------:R-:W-:Y:S01]  /*4120*/  PRMT R127, R125, 0x5410, R127 ;  /* 0x000054107d7f7816 */ /* 0x000fe2000000007f */
[----:B------:R-:W-:Y:S01]  /*4130*/  IMAD.U32 R125, R124, 0x10000, RZ ;  /* 0x000100007c7d7824 */ /* 0x000fe200078e00ff */
[----:B------:R-:W-:Y:S01]  /*4140*/  PRMT R131, R132, 0x5410, R131 ;  /* 0x0000541084837816 */ /* 0x000fe20000000083 */
[-C--:B------:R-:W-:Y:S01]  /*4150*/  FMUL.FTZ R135, R35, R130.reuse ;  /* 0x0000008223877220 */ /* 0x080fe20000410000 */
[----:B------:R-:W-:Y:S01]  /*4160*/  SHF.R.U64 R126, R30, 0x10, R31 ;  /* 0x000000101e7e7819 */ /* 0x000fe2000000121f */
[----:B------:R-:W-:Y:S01]  /*4170*/  IMAD.U32 R30, R49, 0x10000, RZ ;  /* 0x00010000311e7824 */ /* 0x000fe200078e00ff */
[----:B------:R-:W-:Y:S01]  /*4180*/  LOP3.LUT R132, R129, 0xffff0000, RZ, 0xc0, !PT ;  /* 0xffff000081847812 */ /* 0x000fe200078ec0ff */
[-C--:B------:R-:W-:Y:S01]  /*4190*/  FMUL.FTZ R129, R35, R125.reuse ;  /* 0x0000007d23817220 */ /* 0x080fe20000410000 */
[----:B------:R-:W-:Y:S01]  /*41a0*/  PRMT R133, R134, 0x5410, R133 ;  /* 0x0000541086857816 */ /* 0x000fe20000000085 */
[C---:B------:R-:W-:Y:S01]  /*41b0*/  FFMA.FTZ R135, R30.reuse, R125, -R135 ;  /* 0x0000007d1e877223 */ /* 0x040fe20000010887 */
[----:B------:R-:W-:Y:S01]  /*41c0*/  LOP3.LUT R31, R49, 0xffff0000, RZ, 0xc0, !PT ;  /* 0xffff0000311f7812 */ /* 0x000fe200078ec0ff */
[----:B------:R-:W-:Y:S01]  /*41d0*/  FFMA.FTZ R129, R30, R130, R129 ;  /* 0x000000821e817223 */ /* 0x000fe20000010081 */
[----:B------:R-:W-:Y:S01]  /*41e0*/  LOP3.LUT R49, R53, 0xffff0000, RZ, 0xc0, !PT ;  /* 0xffff000035317812 */ /* 0x000fe200078ec0ff */
[----:B------:R-:W-:Y:S01]  /*41f0*/  IMAD.U32 R53, R55, 0x10000, RZ ;  /* 0x0001000037357824 */ /* 0x000fe200078e00ff */
[----:B------:R-:W-:Y:S01]  /*4200*/  LOP3.LUT R124, R124, 0xffff0000, RZ, 0xc0, !PT ;  /* 0xffff00007c7c7812 */ /* 0x000fe200078ec0ff */
[----:B------:R-:W-:Y:S01]  /*4210*/  IMAD.U32 R35, R133, 0x10000, RZ ;  /* 0x0001000085237824 */ /* 0x000fe200078e00ff */
[----:B------:R-:W-:Y:S01]  /*4220*/  SHF.R.U64 R128, R32, 0x10, R33 ;  /* 0x0000001020807819 */ /* 0x000fe20000001221 */
[----:B------:R-:W-:-:S02]  /*4230*/  IMAD.U32 R30, R127, 0x10000, RZ ;  /* 0x000100007f1e7824 */ /* 0x000fc400078e00ff */
[C---:B------:R-:W-:Y:S01]  /*4240*/  FMUL.FTZ R134, R49.reuse, R132 ;  /* 0x0000008431867220 */ /* 0x040fe20000410000 */
[----:B------:R-:W-:Y:S01]  /*4250*/  FMUL.FTZ R136, R49, R124 ;  /* 0x0000007c31887220 */ /* 0x000fe20000410000 */
[----:B------:R-:W-:Y:S01]  /*4260*/  IMAD.U32 R32, R51, 0x10000, RZ ;  /* 0x0001000033207824 */ /* 0x000fe200078e00ff */
[----:B------:R-:W-:Y:S01]  /*4270*/  LOP3.LUT R55, R55, 0xffff0000, RZ, 0xc0, !PT ;  /* 0xffff000037377812 */ /* 0x000fe200078ec0ff */
[-C--:B------:R-:W-:Y:S01]  /*4280*/  FMUL.FTZ R49, R53, R35.reuse ;  /* 0x0000002335317220 */ /* 0x080fe20000410000 */
[----:B------:R-:W-:Y:S01]  /*4290*/  LOP3.LUT R130, R133, 0xffff0000, RZ, 0xc0, !PT ;  /* 0xffff000085827812 */ /* 0x000fe200078ec0ff */
[----:B------:R-:W-:Y:S01]  /*42a0*/  FMUL.FTZ R138, R53, R30 ;  /* 0x0000001e358a7220 */ /* 0x000fe20000410000 */
[----:B------:R-:W-:Y:S01]  /*42b0*/  PRMT R128, R117, 0x5432, R128 ;  /* 0x0000543275807816 */ /* 0x000fe20000000080 */
[----:B------:R-:W-:Y:S01]  /*42c0*/  FFMA.FTZ R134, R31, R124, -R134 ;  /* 0x0000007c1f867223 */ /* 0x000fe20000010886 */
[----:B------:R-:W-:Y:S01]  /*42d0*/  LOP3.LUT R124, R127, 0xffff0000, RZ, 0xc0, !PT ;  /* 0xffff00007f7c7812 */ /* 0x000fe200078ec0ff */
[C---:B------:R-:W-:Y:S01]  /*42e0*/  FFMA.FTZ R125, R32.reuse, R30, -R49 ;  /* 0x0000001e207d7223 */ /* 0x040fe20000010831 */
[----:B------:R-:W-:Y:S01]  /*42f0*/  LOP3.LUT R33, R51, 0xffff0000, RZ, 0xc0, !PT ;  /* 0xffff000033217812 */ /* 0x000fe200078ec0ff */
[----:B------:R-:W-:Y:S01]  /*4300*/  FFMA.FTZ R138, R32, R35, R138 ;  /* 0x00000023208a7223 */ /* 0x000fe2000001008a */
[----:B------:R-:W-:Y:S01]  /*4310*/  FFMA.FTZ R136, R31, R132, R136 ;  /* 0x000000841f887223 */ /* 0x000fe20000010088 */
[----:B------:R-:W-:Y:S01]  /*4320*/  FMUL.FTZ R32, R55, R130 ;  /* 0x0000008237207220 */ /* 0x000fe20000410000 */
[----:B------:R-:W-:-:S02]  /*4330*/  IMAD.U32 R31, R128, 0x10000, RZ ;  /* 0x00010000801f7824 */ /* 0x000fc400078e00ff */
[-C--:B------:R-:W-:Y:S01]  /*4340*/  FMUL.FTZ R132, R55, R124.reuse ;  /* 0x0000007c37847220 */ /* 0x080fe20000410000 */
[----:B------:R-:W-:Y:S02]  /*4350*/  IMAD.U32 R30, R123, 0x10000, RZ ;  /* 0x000100007b1e7824 */ /* 0x000fe400078e00ff */
[----:B------:R-:W-:Y:S01]  /*4360*/  FFMA.FTZ R124, R33, R124, -R32 ;  /* 0x0000007c217c7223 */ /* 0x000fe20000010820 */
[-C--:B------:R-:W-:Y:S01]  /*4370*/  FMUL.FTZ R32, R34, R31.reuse ;  /* 0x0000001f22207220 */ /* 0x080fe20000410000 */
[----:B------:R-:W-:Y:S01]  /*4380*/  LOP3.LUT R52, R52, 0xffff0000, RZ, 0xc0, !PT ;  /* 0xffff000034347812 */ /* 0x000fe200078ec0ff */
[-C--:B------:R-:W-:Y:S01]  /*4390*/  FMUL.FTZ R34, R34, R30.reuse ;  /* 0x0000001e22227220 */ /* 0x080fe20000410000 */
[----:B------:R-:W-:Y:S01]  /*43a0*/  LOP3.LUT R123, R123, 0xffff0000, RZ, 0xc0, !PT ;  /* 0xffff00007b7b7812 */ /* 0x000fe200078ec0ff */
[----:B------:R-:W-:Y:S01]  /*43b0*/  FFMA.FTZ R32, R29, R30, -R32 ;  /* 0x0000001e1d207223 */ /* 0x000fe20000010820 */
[----:B------:R-:W-:Y:S01]  /*43c0*/  PRMT R126, R115, 0x5432, R126 ;  /* 0x00005432737e7816 */ /* 0x000fe2000000007e */
[----:B------:R-:W-:Y:S01]  /*43d0*/  IMAD.U32 R51, R54, 0x10000, RZ ;  /* 0x0001000036337824 */ /* 0x000fe200078e00ff */
[----:B------:R-:W-:Y:S01]  /*43e0*/  LOP3.LUT R48, R48, 0xffff0000, RZ, 0xc0, !PT ;  /* 0xffff000030307812 */ /* 0x000fe200078ec0ff */
[----:B------:R-:W-:Y:S01]  /*43f0*/  IMAD.U32 R30, R131, 0x10000, RZ ;  /* 0x00010000831e7824 */ /* 0x000fe200078e00ff */
[----:B------:R-:W-:Y:S01]  /*4400*/  LOP3.LUT R35, R128, 0xffff0000, RZ, 0xc0, !PT ;  /* 0xffff000080237812 */ /* 0x000fe200078ec0ff */
[----:B------:R-:W-:Y:S01]  /*4410*/  FFMA.FTZ R34, R29, R31, R34 ;  /* 0x0000001f1d227223 */ /* 0x000fe20000010022 */
[----:B------:R-:W-:Y:S01]  /*4420*/  LOP3.LUT R54, R54, 0xffff0000, RZ, 0xc0, !PT ;  /* 0xffff000036367812 */ /* 0x000fe200078ec0ff */
[----:B------:R-:W-:Y:S01]  /*4430*/  FMUL.FTZ R49, R52, R123 ;  /* 0x0000007b34317220 */ /* 0x000fe20000410000 */
[----:B------:R-:W-:Y:S01]  /*4440*/  LOP3.LUT R131, R131, 0xffff0000, RZ, 0xc0, !PT ;  /* 0xffff000083837812 */ /* 0x000fe200078ec0ff */
[C---:B------:R-:W-:Y:S01]  /*4450*/  IMAD.U32 R29, R126.reuse, 0x10000, RZ ;  /* 0x000100007e1d7824 */ /* 0x040fe200078e00ff */
[----:B------:R-:W-:Y:S01]  /*4460*/  LOP3.LUT R31, R126, 0xffff0000, RZ, 0xc0, !PT ;  /* 0xffff00007e1f7812 */ /* 0x000fe200078ec0ff */
[----:B------:R-:W-:Y:S01]  /*4470*/  FFMA.FTZ R55, R33, R130, R132 ;  /* 0x0000008221377223 */ /* 0x000fe20000010084 */
[-C--:B------:R-:W-:Y:S01]  /*4480*/  FMUL.FTZ R33, R52, R35.reuse ;  /* 0x0000002334217220 */ /* 0x080fe20000410000 */
[----:B------:R-:W-:Y:S01]  /*4490*/  FFMA.FTZ R49, R48, R35, R49 ;  /* 0x0000002330317223 */ /* 0x000fe20000010031 */
[----:B------:R-:W-:Y:S01]  /*44a0*/  LOP3.LUT R50, R50, 0xffff0000, RZ, 0xc0, !PT ;  /* 0xffff000032327812 */ /* 0x000fe200078ec0ff */
[CC--:B------:R-:W-:Y:S01]  /*44b0*/  FMUL.FTZ R35, R51.reuse, R30.reuse ;  /* 0x0000001e33237220 */ /* 0x0c0fe20000410000 */
[C---:B------:R-:W-:Y:S01]  /*44c0*/  FMUL.FTZ R53, R54.reuse, R131 ;  /* 0x0000008336357220 */ /* 0x040fe20000410000 */
[----:B------:R-:W-:Y:S01]  /*44d0*/  FMUL.FTZ R51, R51, R29 ;  /* 0x0000001d33337220 */ /* 0x000fe20000410000 */
[----:B------:R-:W-:Y:S01]  /*44e0*/  FMUL.FTZ R54, R54, R31 ;  /* 0x0000001f36367220 */ /* 0x000fe20000410000 */
[----:B------:R-:W-:Y:S01]  /*44f0*/  FFMA.FTZ R35, R28, R29, -R35 ;  /* 0x0000001d1c237223 */ /* 0x000fe20000010823 */
[----:B------:R-:W-:Y:S01]  /*4500*/  FFMA.FTZ R33, R48, R123, -R33 ;  /* 0x0000007b30217223 */ /* 0x000fe20000010821 */
[----:B------:R-:W-:Y:S01]  /*4510*/  FFMA.FTZ R51, R28, R30, R51 ;  /* 0x0000001e1c337223 */ /* 0x000fe20000010033 */
[C---:B------:R-:W-:Y:S01]  /*4520*/  FFMA.FTZ R54, R50.reuse, R131, R54 ;  /* 0x0000008332367223 */ /* 0x040fe20000010036 */
[----:B------:R-:W-:Y:S01]  /*4530*/  FFMA.FTZ R28, R50, R31, -R53 ;  /* 0x0000001f321c7223 */ /* 0x000fe20000010835 */
[----:B------:R-:W-:-:S02]  /*4540*/  F2FP.BF16.F32.PACK_AB R134, R134, R135 ;  /* 0x000000878686723e */ /* 0x000fc400000010ff */
[----:B------:R-:W-:Y:S02]  /*4550*/  F2FP.BF16.F32.PACK_AB R124, R124, R125 ;  /* 0x0000007d7c7c723e */ /* 0x000fe400000010ff */
[----:B------:R-:W-:Y:S01]  /*4560*/  F2FP.BF16.F32.PACK_AB R52, R49, R34 ;  /* 0x000000223134723e */ /* 0x000fe200000010ff */
[----:B------:R-:W-:Y:S01]  /*4570*/  IMAD.MOV.U32 R49, RZ, RZ, R134 ;  /* 0x000000ffff317224 */ /* 0x000fe200078e0086 */
[----:B------:R-:W-:Y:S01]  /*4580*/  F2FP.BF16.F32.PACK_AB R54, R54, R51 ;  /* 0x000000333636723e */ /* 0x000fe200000010ff */
[----:B------:R-:W-:Y:S01]  /*4590*/  IMAD.MOV.U32 R51, RZ, RZ, R124 ;  /* 0x000000ffff337224 */ /* 0x000fe200078e007c */
[----:B------:R-:W-:Y:S02]  /*45a0*/  F2FP.BF16.F32.PACK_AB R53, R136, R129 ;  /* 0x000000818835723e */ /* 0x000fe400000010ff */
[----:B------:R-:W-:Y:S02]  /*45b0*/  F2FP.BF16.F32.PACK_AB R55, R55, R138 ;  /* 0x0000008a3737723e */ /* 0x000fe400000010ff */
[----:B------:R-:W-:-:S02]  /*45c0*/  F2FP.BF16.F32.PACK_AB R48, R33, R32 ;  /* 0x000000202130723e */ /* 0x000fc400000010ff */
[----:B------:R-:W-:-:S07]  /*45d0*/  F2FP.BF16.F32.PACK_AB R50, R28, R35 ;  /* 0x000000231c32723e */ /* 0x000fce00000010ff */
.L_x_659:
[----:B------:R-:W-:Y:S05]  /*45e0*/  BSYNC B2 ;  /* 0x0000000000027941 */ /* 0x000fea0003800000 */
.L_x_658:
[----:B------:R-:W-:Y:S02]  /*45f0*/  ISETP.GE.AND P5, PT, R113, R109, PT ;  /* 0x0000006d7100720c */ /* 0x000fe40003fa6270 */
[----:B------:R-:W-:-:S11]  /*4600*/  P2R R29, PR, RZ, 0x1 ;  /* 0x00000001ff1d7803 */ /* 0x000fd60000000000 */
[--C-:B------:R-:W-:Y:S02]  /*4610*/  @!P5 SHF.R.S32.HI R28, RZ, 0x1f, R113.reuse ;  /* 0x0000001fff1cd819 */ /* 0x100fe40000011471 */
[----:B------:R-:W-:-:S04]  /*4620*/  @!P5 IADD3 R106, P0, P6, R4, R106, R113 ;  /* 0x0000006a046ad210 */ /* 0x000fc80007e1e071 */
[----:B------:R-:W-:Y:S02]  /*4630*/  @!P5 IADD3.X R114, R3, R114, R28, P0, P6 ;  /* 0x000000720372d210 */ /* 0x000fe400007ec41c */
[CC--:B------:R-:W-:Y:S02]  /*4640*/  LEA R28, P6, R110.reuse, R100.reuse, 0x1 ;  /* 0x000000646e1c7211 */ /* 0x0c0fe400078c08ff */
[----:B------:R-:W-:Y:S02]  /*4650*/  ISETP.NE.AND P0, PT, R29, RZ, PT ;  /* 0x000000ff1d00720c */ /* 0x000fe40003f05270 */
[----:B------:R-:W-:Y:S02]  /*4660*/  LEA.HI.X R29, R110, R101, R112, 0x1, P6 ;  /* 0x000000656e1d7211 */ /* 0x000fe400030f0c70 */
[----:B------:R-:W-:-:S03]  /*4670*/  @!P5 LEA R30, P6, R106, R100, 0x1 ;  /* 0x000000646a1ed211 */ /* 0x000fc600078c08ff */
[----:B-1----:R1:W-:Y:S01]  /*4680*/  STG.E.128 desc[UR40][R28.64], R48 ;  /* 0x000000301c007986 */ /* 0x0023e2000c101d28 */
[----:B------:R-:W-:-:S05]  /*4690*/  @!P5 LEA.HI.X R31, R106, R101, R114, 0x1, P6 ;  /* 0x000000656a1fd211 */ /* 0x000fca00030f0c72 */
[----:B--2---:R1:W-:Y:S04]  /*46a0*/  @!P5 STG.E.128 desc[UR40][R30.64], R52 ;  /* 0x000000341e00d986 */ /* 0x0043e8000c101d28 */
.L_x_657:
[----:B------:R-:W-:Y:S05]  /*46b0*/  BSYNC B1 ;  /* 0x0000000000017941 */ /* 0x000fea0003800000 */
.L_x_656:
[----:B------:R-:W-:Y:S01]  /*46c0*/  ISETP.GE.OR P5, PT, R217, R99, P1 ;  /* 0x00000063d900720c */ /* 0x000fe20000fa6670 */
[-C--:B-12---:R-:W-:Y:S02]  /*46d0*/  IMAD R28, R75, R104.reuse, RZ ;  /* 0x000000684b1c7224 */ /* 0x086fe400078e02ff */
[----:B------:R-:W-:-:S04]  /*46e0*/  IMAD.WIDE.U32 R102, R217, R104, R102 ;  /* 0x00000068d9667225 */ /* 0x000fc800078e0066 */
[----:B------:R-:W-:-:S06]  /*46f0*/  IMAD R105, R217, R105, R28 ;  /* 0x00000069d9697224 */ /* 0x000fcc00078e021c */
[----:B------:R-:W-:Y:S05]  /*4700*/  @P5 BRA `(.L_x_646) ;  /* 0x0000000800585947 */ /* 0x000fea0003800000 */
[----:B------:R-:W-:Y:S01]  /*4710*/  IMAD.IADD R50, R103, 0x1, R105 ;  /* 0x0000000167327824 */ /* 0x000fe200078e0269 */
[----:B------:R-:W-:Y:S01]  /*4720*/  IADD3 R28, P5, P6, R4, R102, R90 ;  /* 0x00000066041c7210 */ /* 0x000fe20007ebe05a */
[----:B------:R-:W-:Y:S01]  /*4730*/  BSSY B1, `(.L_x_660) ;  /* 0x0000070000017945 */ /* 0x000fe20003800000 */
[----:B------:R-:W-:Y:S02]  /*4740*/  SEL R111, R78, R111, !P0 ;  /* 0x0000006f4e6f7207 */ /* 0x000fe40004000000 */
[----:B------:R-:W-:Y:S02]  /*4750*/  IADD3.X R29, R3, R50, R91, P5, P6 ;  /* 0x00000032031d7210 */ /* 0x000fe40002fec45b */
[C---:B------:R-:W-:Y:S02]  /*4760*/  LEA R48, P5, R28.reuse, R100, 0x1 ;  /* 0x000000641c307211 */ /* 0x040fe400078a08ff */
[----:B------:R-:W-:Y:S02]  /*4770*/  SHF.R.U32.HI R30, RZ, 0x3, R206 ;  /* 0x00000003ff1e7819 */ /* 0x000fe400000116ce */
[----:B------:R-:W-:-:S02]  /*4780*/  LEA.HI.X R49, R28, R101, R29, 0x1, P5 ;  /* 0x000000651c317211 */ /* 0x000fc400028f0c1d */
[----:B------:R-:W-:-:S04]  /*4790*/  SHF.R.S32.HI R28, RZ, 0x1f, R111 ;  /* 0x0000001fff1c7819 */ /* 0x000fc8000001146f */
[----:B------:R-:W-:-:S04]  /*47a0*/  LEA.HI R111, R28, R111, RZ, 0x4 ;  /* 0x0000006f1c6f7211 */ /* 0x000fc800078f20ff */
[----:B------:R-:W-:-:S05]  /*47b0*/  LEA.HI.SX32 R51, R111, R88, 0x1c ;  /* 0x000000586f337211 */ /* 0x000fca00078fe2ff */
[----:B------:R-:W-:-:S05]  /*47c0*/  IMAD.SHL.U32 R51, R51, 0x8, RZ ;  /* 0x0000000833337824 */ /* 0x000fca00078e00ff */
[----:B------:R-:W-:-:S04]  /*47d0*/  LOP3.LUT R28, R206, 0x38, R51, 0xf8, !PT ;  /* 0x00000038ce1c7812 */ /* 0x000fc800078ef833 */
[----:B------:R-:W-:-:S05]  /*47e0*/  LOP3.LUT R29, R28, R30, RZ, 0x3c, !PT ;  /* 0x0000001e1c1d7212 */ /* 0x000fca00078e3cff */
[----:B------:R-:W-:Y:S02]  /*47f0*/  IMAD.IADD R31, R208, 0x1, R29 ;  /* 0x00000001d01f7824 */ /* 0x000fe400078e021d */
[C---:B------:R-:W-:Y:S02]  /*4800*/  IMAD R29, R2.reuse, 0x1800, R93 ;  /* 0x00001800021d7824 */ /* 0x040fe400078e025d */
[----:B------:R-:W-:Y:S02]  /*4810*/  IMAD R31, R2, 0x1800, R31 ;  /* 0x00001800021f7824 */ /* 0x000fe400078e021f */
[--C-:B------:R-:W-:Y:S02]  /*4820*/  IMAD R29, R29, 0x2, R18.reuse ;  /* 0x000000021d1d7824 */ /* 0x100fe400078e0212 */
[----:B------:R-:W-:-:S04]  /*4830*/  IMAD R32, R31, 0x2, R18 ;  /* 0x000000021f207824 */ /* 0x000fc800078e0212 */
[----:B------:R-:W1:Y:S04]  /*4840*/  LDS.128 R28, [R29+0x1c400] ;  /* 0x01c400001d1c7984 */ /* 0x000e680000000c00 */
[----:B------:R-:W2:Y:S01]  /*4850*/  LDS.128 R32, [R32+0x1c400] ;  /* 0x01c4000020207984 */ /* 0x000ea20000000c00 */
[----:B------:R-:W-:Y:S05]  /*4860*/  @P4 BRA `(.L_x_661) ;  /* 0x0000000400704947 */ /* 0x000fea0003800000 */
[----:B------:R-:W-:Y:S02]  /*4870*/  SHF.R.U32.HI R53, RZ, 0x10, R45 ;  /* 0x00000010ff357819 */ /* 0x000fe4000001162d */
[----:B------:R-:W-:Y:S02]  /*4880*/  SHF.R.U32.HI R55, RZ, 0x10, R41 ;  /* 0x00000010ff377819 */ /* 0x000fe40000011629 */
[----:B------:R-:W-:Y:S02]  /*4890*/  PRMT R122, R122, 0x5410, R53 ;  /* 0x000054107a7a7816 */ /* 0x000fe40000000035 */
[----:B------:R-:W-:Y:S02]  /*48a0*/  SHF.R.U32.HI R105, RZ, 0x10, R43 ;  /* 0x00000010ff697819 */ /* 0x000fe4000001162b */
[----:B------:R-:W-:Y:S01]  /*48b0*/  SHF.R.U64 R54, R44, 0x10, R45 ;  /* 0x000000102c367819 */ /* 0x000fe2000000122d */
[----:B--2---:R-:W-:Y:S01]  /*48c0*/  IMAD.U32 R44, R33, 0x10000, RZ ;  /* 0x00010000212c7824 */ /* 0x004fe200078e00ff */
[----:B------:R-:W-:Y:S01]  /*48d0*/  PRMT R118, R118, 0x5410, R55 ;  /* 0x0000541076767816 */ /* 0x000fe20000000037 */
[----:B------:R-:W-:Y:S01]  /*48e0*/  IMAD.U32 R55, R122, 0x10000, RZ ;  /* 0x000100007a377824 */ /* 0x000fe200078e00ff */
[----:B------:R-:W-:-:S02]  /*48f0*/  SHF.R.U32.HI R107, RZ, 0x10, R47 ;  /* 0x00000010ff6b7819 */ /* 0x000fc4000001162f */
[----:B------:R-:W-:Y:S01]  /*4900*/  SHF.R.U64 R106, R40, 0x10, R41 ;  /* 0x00000010286a7819 */ /* 0x000fe20000001229 */
[----:B-1----:R-:W-:Y:S01]  /*4910*/  IMAD.U32 R40, R29, 0x10000, RZ ;  /* 0x000100001d287824 */ /* 0x002fe200078e00ff */
[----:B------:R-:W-:Y:S01]  /*4920*/  SHF.R.U64 R52, R46, 0x10, R47 ;  /* 0x000000102e347819 */ /* 0x000fe2000000122f */
[----:B------:R-:W-:Y:S01]  /*4930*/  IMAD.U32 R53, R118, 0x10000, RZ ;  /* 0x0001000076357824 */ /* 0x000fe200078e00ff */
[----:B------:R-:W-:Y:S01]  /*4940*/  PRMT R116, R116, 0x5410, R105 ;  /* 0x0000541074747816 */ /* 0x000fe20000000069 */
[----:B------:R-:W-:Y:S01]  /*4950*/  FMUL.FTZ R105, R44, R55 ;  /* 0x000000372c697220 */ /* 0x000fe20000410000 */
[----:B------:R-:W-:Y:S01]  /*4960*/  PRMT R120, R120, 0x5410, R107 ;  /* 0x0000541078787816 */ /* 0x000fe2000000006b */
[-C--:B------:R-:W-:Y:S01]  /*4970*/  FMUL.FTZ R107, R44, R53.reuse ;  /* 0x000000352c6b7220 */ /* 0x080fe20000410000 */
[----:B------:R-:W-:Y:S01]  /*4980*/  PRMT R119, R119, 0x5410, R52 ;  /* 0x0000541077777816 */ /* 0x000fe20000000034 */
[----:B------:R-:W-:Y:S01]  /*4990*/  FFMA.FTZ R52, R40, R53, -R105 ;  /* 0x0000003528347223 */ /* 0x000fe20000010869 */
[----:B------:R-:W-:Y:S01]  /*49a0*/  LOP3.LUT R45, R33, 0xffff0000, RZ, 0xc0, !PT ;  /* 0xffff0000212d7812 */ /* 0x000fe200078ec0ff */
[----:B------:R-:W-:Y:S01]  /*49b0*/  IMAD.U32 R46, R35, 0x10000, RZ ;  /* 0x00010000232e7824 */ /* 0x000fe200078e00ff */
[----:B------:R-:W-:Y:S01]  /*49c0*/  LOP3.LUT R122, R122, 0xffff0000, RZ, 0xc0, !PT ;  /* 0xffff00007a7a7812 */ /* 0x000fe200078ec0ff */
[----:B------:R-:W-:Y:S01]  /*49d0*/  IMAD.U32 R105, R120, 0x10000, RZ ;  /* 0x0001000078697824 */ /* 0x000fe200078e00ff */
[----:B------:R-:W-:Y:S01]  /*49e0*/  LOP3.LUT R118, R118, 0xffff0000, RZ, 0xc0, !PT ;  /* 0xffff000076767812 */ /* 0x000fe200078ec0ff */
[----:B------:R-:W-:Y:S01]  /*49f0*/  IMAD.U32 R53, R116, 0x10000, RZ ;  /* 0x0001000074357824 */ /* 0x000fe200078e00ff */
[----:B------:R-:W-:Y:S01]  /*4a00*/  SHF.R.U64 R104, R42, 0x10, R43 ;  /* 0x000000102a687819 */ /* 0x000fe2000000122b */
[----:B------:R-:W-:Y:S01]  /*4a10*/  FFMA.FTZ R107, R40, R55, R107 ;  /* 0x00000037286b7223 */ /* 0x000fe2000001006b */
[----:B------:R-:W-:Y:S01]  /*4a20*/  LOP3.LUT R41, R29, 0xffff0000, RZ, 0xc0, !PT ;  /* 0xffff00001d297812 */ /* 0x000fe200078ec0ff */
[C---:B------:R-:W-:Y:S01]  /*4a30*/  IMAD.U32 R42, R32.reuse, 0x10000, RZ ;  /* 0x00010000202a7824 */ /* 0x040fe200078e00ff */
[----:B------:R-:W-:Y:S01]  /*4a40*/  LOP3.LUT R43, R32, 0xffff0000, RZ, 0xc0, !PT ;  /* 0xffff0000202b7812 */ /* 0x000fe200078ec0ff */
[C---:B------:R-:W-:Y:S01]  /*4a50*/  FMUL.FTZ R55, R46.reuse, R105 ;  /* 0x000000692e377220 */ /* 0x040fe20000410000 */
[----:B------:R-:W-:Y:S01]  /*4a60*/  IMAD.U32 R32, R31, 0x10000, RZ ;  /* 0x000100001f207824 */ /* 0x000fe200078e00ff */
[----:B------:R-:W-:Y:S01]  /*4a70*/  LOP3.LUT R47, R35, 0xffff0000, RZ, 0xc0, !PT ;  /* 0xffff0000232f7812 */ /* 0x000fe200078ec0ff */
[----:B------:R-:W-:Y:S01]  /*4a80*/  FMUL.FTZ R44, R45, R122 ;  /* 0x0000007a2d2c7220 */ /* 0x000fe20000410000 */
[----:B------:R-:W-:Y:S01]  /*4a90*/  PRMT R117, R117, 0x5410, R106 ;  /* 0x0000541075757816 */ /* 0x000fe2000000006a */
[-C--:B------:R-:W-:Y:S01]  /*4aa0*/  FMUL.FTZ R46, R46, R53.reuse ;  /* 0x000000352e2e7220 */ /* 0x080fe20000410000 */
[----:B------:R-:W-:Y:S01]  /*4ab0*/  LOP3.LUT R120, R120, 0xffff0000, RZ, 0xc0, !PT ;  /* 0xffff000078787812 */ /* 0x000fe200078ec0ff */
[-C--:B------:R-:W-:Y:S01]  /*4ac0*/  FMUL.FTZ R40, R45, R118.reuse ;  /* 0x000000762d287220 */ /* 0x080fe20000410000 */
        /* <DEDUP_REMOVED lines=12> */
[----:B------:R-:W-:Y:S02]  /*4b90*/  IMAD.U32 R29, R28, 0x10000, RZ ;  /* 0x000100001c1d7824 */ /* 0x000fe400078e00ff */
[C---:B------:R-:W-:Y:S01]  /*4ba0*/  FMUL.FTZ R41, R42.reuse, R32 ;  /* 0x000000202a297220 */ /* 0x040fe20000410000 */
[----:B------:R-:W-:Y:S01]  /*4bb0*/  PRMT R115, R115, 0x5410, R104 ;  /* 0x0000541073737816 */ /* 0x000fe20000000068 */
[-C--:B------:R-:W-:Y:S01]  /*4bc0*/  FMUL.FTZ R44, R42, R40.reuse ;  /* 0x000000282a2c7220 */ /* 0x080fe20000410000 */
[----:B------:R-:W-:Y:S01]  /*4bd0*/  LOP3.LUT R121, R121, 0xffff0000, RZ, 0xc0, !PT ;  /* 0xffff000079797812 */ /* 0x000fe200078ec0ff */
[----:B------:R-:W-:Y:S01]  /*4be0*/  FFMA.FTZ R41, R29, R40, R41 ;  /* 0x000000281d297223 */ /* 0x000fe20000010029 */
[----:B------:R-:W-:-:S02]  /*4bf0*/  IMAD.U32 R35, R34, 0x10000, RZ ;  /* 0x0001000022237824 */ /* 0x000fc400078e00ff */
[----:B------:R-:W-:Y:S01]  /*4c00*/  FFMA.FTZ R44, R29, R32, -R44 ;  /* 0x000000201d2c7223 */ /* 0x000fe2000001082c */
        /* <DEDUP_REMOVED lines=10> */
[----:B------:R-:W-:Y:S01]  /*4cb0*/  FMUL.FTZ R42, R35, R40 ;  /* 0x00000028232a7220 */ /* 0x000fe20000410000 */
[----:B------:R-:W-:Y:S01]  /*4cc0*/  LOP3.LUT R30, R30, 0xffff0000, RZ, 0xc0, !PT ;  /* 0xffff00001e1e7812 */ /* 0x000fe200078ec0ff */
[----:B------:R-:W-:Y:S01]  /*4cd0*/  FMUL.FTZ R29, R34, R119 ;  /* 0x00000077221d7220 */ /* 0x000fe20000410000 */
[-C--:B------:R-:W-:Y:S01]  /*4ce0*/  FMUL.FTZ R43, R43, R117.reuse ;  /* 0x000000752b2b7220 */ /* 0x080fe20000410000 */
[----:B------:R-:W-:Y:S01]  /*4cf0*/  FFMA.FTZ R33, R28, R117, -R33 ;  /* 0x000000751c217223 */ /* 0x000fe20000010821 */
[-C--:B------:R-:W-:Y:S01]  /*4d00*/  FMUL.FTZ R35, R35, R32.reuse ;  /* 0x0000002023237220 */ /* 0x080fe20000410000 */
[----:B------:R-:W-:Y:S01]  /*4d10*/  FMUL.FTZ R34, R34, R115 ;  /* 0x0000007322227220 */ /* 0x000fe20000410000 */
[----:B------:R-:W-:Y:S01]  /*4d20*/  FFMA.FTZ R28, R28, R121, R43 ;  /* 0x000000791c1c7223 */ /* 0x000fe2000001002b */
[C---:B------:R-:W-:Y:S01]  /*4d30*/  FFMA.FTZ R42, R31.reuse, R32, -R42 ;  /* 0x000000201f2a7223 */ /* 0x040fe2000001082a */
[----:B------:R-:W-:Y:S01]  /*4d40*/  FFMA.FTZ R35, R31, R40, R35 ;  /* 0x000000281f237223 */ /* 0x000fe20000010023 */
[C---:B------:R-:W-:Y:S01]  /*4d50*/  FFMA.FTZ R29, R30.reuse, R115, -R29 ;  /* 0x000000731e1d7223 */ /* 0x040fe2000001081d */
[----:B------:R-:W-:Y:S01]  /*4d60*/  FFMA.FTZ R34, R30, R119, R34 ;  /* 0x000000771e227223 */ /* 0x000fe20000010022 */
[----:B------:R-:W-:-:S02]  /*4d70*/  F2FP.BF16.F32.PACK_AB R45, R45, R52 ;  /* 0x000000342d2d723e */ /* 0x000fc400000010ff */
[----:B------:R-:W-:Y:S02]  /*4d80*/  F2FP.BF16.F32.PACK_AB R107, R122, R107 ;  /* 0x0000006b7a6b723e */ /* 0x000fe400000010ff */
[----:B------:R-:W-:Y:S02]  /*4d90*/  F2FP.BF16.F32.PACK_AB R46, R47, R46 ;  /* 0x0000002e2f2e723e */ /* 0x000fe400000010ff */
[----:B------:R-:W-:Y:S01]  /*4da0*/  F2FP.BF16.F32.PACK_AB R44, R33, R44 ;  /* 0x0000002c212c723e */ /* 0x000fe200000010ff */
[----:B------:R-:W-:Y:S01]  /*4db0*/  IMAD.MOV.U32 R33, RZ, RZ, R107 ;  /* 0x000000ffff217224 */ /* 0x000fe200078e006b */
[----:B------:R-:W-:Y:S02]  /*4dc0*/  F2FP.BF16.F32.PACK_AB R32, R28, R41 ;  /* 0x000000291c20723e */ /* 0x000fe400000010ff */
[----:B------:R-:W-:Y:S01]  /*4dd0*/  F2FP.BF16.F32.PACK_AB R30, R29, R42 ;  /* 0x0000002a1d1e723e */ /* 0x000fe200000010ff */
[----:B------:R-:W-:Y:S01]  /*4de0*/  IMAD.MOV.U32 R28, RZ, RZ, R44 ;  /* 0x000000ffff1c7224 */ /* 0x000fe200078e002c */
[----:B------:R-:W-:Y:S01]  /*4df0*/  F2FP.BF16.F32.PACK_AB R34, R34, R35 ;  /* 0x000000232222723e */ /* 0x000fe200000010ff */
[----:B------:R-:W-:Y:S01]  /*4e00*/  IMAD.MOV.U32 R29, RZ, RZ, R45 ;  /* 0x000000ffff1d7224 */ /* 0x000fe200078e002d */
[----:B------:R-:W-:Y:S01]  /*4e10*/  F2FP.BF16.F32.PACK_AB R31, R116, R55 ;  /* 0x00000037741f723e */ /* 0x000fe200000010ff */
[----:B------:R-:W-:-:S07]  /*4e20*/  IMAD.MOV.U32 R35, RZ, RZ, R46 ;  /* 0x000000ffff237224 */ /* 0x000fce00078e002e */
.L_x_661:
[----:B------:R-:W-:Y:S05]  /*4e30*/  BSYNC B1 ;  /* 0x0000000000017941 */ /* 0x000fea0003800000 */
.L_x_660:
[----:B-1----:R4:W-:Y:S01]  /*4e40*/  STG.E.128 desc[UR40][R48.64], R28 ;  /* 0x0000001c30007986 */ /* 0x0029e2000c101d28 */
[----:B------:R-:W-:-:S13]  /*4e50*/  ISETP.GE.AND P4, PT, R51, R109, PT ;  /* 0x0000006d3300720c */ /* 0x000fda0003f86270 */
[----:B------:R-:W-:Y:S05]  /*4e60*/  @P4 BRA `(.L_x_646) ;  /* 0x0000000000804947 */ /* 0x000fea0003800000 */
[--C-:B----4-:R-:W-:Y:S02]  /*4e70*/  SHF.R.S32.HI R28, RZ, 0x1f, R51.reuse ;  /* 0x0000001fff1c7819 */ /* 0x110fe40000011433 */
[----:B------:R-:W-:-:S04]  /*4e80*/  IADD3 R51, P4, P5, R4, R102, R51 ;  /* 0x0000006604337210 */ /* 0x000fc80007d9e033 */
[----:B------:R-:W-:Y:S02]  /*4e90*/  IADD3.X R50, R3, R50, R28, P4, P5 ;  /* 0x0000003203327210 */ /* 0x000fe400027ea41c */
[----:B------:R-:W-:-:S04]  /*4ea0*/  LEA R100, P4, R51, R100, 0x1 ;  /* 0x0000006433647211 */ /* 0x000fc800078808ff */
[----:B------:R-:W-:-:S05]  /*4eb0*/  LEA.HI.X R101, R51, R101, R50, 0x1, P4 ;  /* 0x0000006533657211 */ /* 0x000fca00020f0c32 */
[----:B--2---:R1:W-:Y:S01]  /*4ec0*/  STG.E.128 desc[UR40][R100.64], R32 ;  /* 0x0000002064007986 */ /* 0x0043e2000c101d28 */
[----:B------:R-:W-:Y:S05]  /*4ed0*/  BRA `(.L_x_646) ;  /* 0x0000000000647947 */ /* 0x000fea0003800000 */
.L_x_629:
[----:B------:R-:W-:-:S13]  /*4ee0*/  ISETP.NE.AND P3, PT, R203, 0x3, PT ;  /* 0x00000003cb00780c */ /* 0x000fda0003f65270 */
[----:B------:R-:W-:Y:S05]  /*4ef0*/  @!P3 BRA `(.L_x_662) ;  /* 0x000000000004b947 */ /* 0x000fea0003800000 */
[----:B------:R-:W-:Y:S01]  /*4f00*/  BPT.TRAP 0x1 ;  /* 0x000000040000795c */ /* 0x000fe20000300000 */
.L_x_662:
[----:B------:R-:W-:Y:S01]  /*4f10*/  IMAD R97, R2, 0x8, R18 ;  /* 0x0000000802617824 */ /* 0x000fe200078e0212 */
[----:B------:R-:W-:Y:S01]  /*4f20*/  SHF.L.U32 R108, R201, 0x1f, RZ ;  /* 0x0000001fc96c7819 */ /* 0x000fe200000006ff */
[----:B------:R-:W-:Y:S01]  /*4f30*/  IMAD R99, R26, -0x60, R60 ;  /* 0xffffffa01a637824 */ /* 0x000fe200078e023c */
[----:B------:R-:W-:Y:S02]  /*4f40*/  BSSY B1, `(.L_x_663) ;  /* 0x0000004000017945 */ /* 0x000fe40003800000 */
[----:B------:R-:W0:Y:S02]  /*4f50*/  SYNCS.PHASECHK.TRANS64.TRYWAIT P4, [R97+URZ+0x22890], R108 ;  /* 0x0228906c610075a7 */ /* 0x000e24000808017f */
[----:B------:R-:W-:Y:S01]  /*4f60*/  VIMNMX R99, R99, 0x60, PT ;  /* 0x0000006063637848 */ /* 0x000fe20003fe0100 */
[----:B0-----:R-:W-:Y:S06]  /*4f70*/  @!P4 BRA `(.L_x_664) ;  /* 0x0000012400d8c947 */ /* 0x001fec0003800000 */
.L_x_915:
[----:B------:R-:W-:Y:S05]  /*4f80*/  BSYNC B1 ;  /* 0x0000000000017941 */ /* 0x000fea0003800000 */
.L_x_663:
[-C--:B------:R-:W-:Y:S01]  /*4f90*/  ISETP.GE.AND P5, PT, R19, R99.reuse, PT ;  /* 0x000000631300720c */ /* 0x080fe20003fa6270 */
[----:B------:R-:W-:Y:S01]  /*4fa0*/  BSSY B1, `(.L_x_665) ;  /* 0x0000007000017945 */ /* 0x000fe20003800000 */
[----:B------:R-:W-:-:S11]  /*4fb0*/  ISETP.GE.AND P4, PT, R217, R99, PT ;  /* 0x00000063d900720c */ /* 0x000fd60003f86270 */
[----:B------:R-:W-:Y:S05]  /*4fc0*/  @P5 BRA `(.L_x_666) ;  /* 0x0000000000105947 */ /* 0x000fea0003800000 */
[----:B------:R-:W1:Y:S04]  /*4fd0*/  @!P1 LDS.128 R28, [R106] ;  /* 0x000000006a1c9984 */ /* 0x000e680000000c00 */
[----:B------:R-:W2:Y:S04]  /*4fe0*/  @!P2 LDS.128 R32, [R104] ;  /* 0x000000006820a984 */ /* 0x000ea80000000c00 */
[----:B-1----:R1:W-:Y:S04]  /*4ff0*/  @!P1 STG.E.128 desc[UR40][R42.64], R28 ;  /* 0x0000001c2a009986 */ /* 0x0023e8000c101d28 */
[----:B--2---:R1:W-:Y:S02]  /*5000*/  @!P2 STG.E.128 desc[UR40][R42.64+0x40], R32 ;  /* 0x000040202a00a986 */ /* 0x0043e4000c101d28 */
.L_x_666:
[----:B------:R-:W-:Y:S05]  /*5010*/  BSYNC B1 ;  /* 0x0000000000017941 */ /* 0x000fea0003800000 */
.L_x_665:
[----:B------:R-:W-:Y:S05]  /*5020*/  @P4 BRA `(.L_x_646) ;  /* 0x0000000000104947 */ /* 0x000fea0003800000 */
[----:B-1----:R-:W1:Y:S04]  /*5030*/  @!P1 LDS.128 R28, [R106+0x2000] ;  /* 0x002000006a1c9984 */ /* 0x002e680000000c00 */
[----:B------:R-:W2:Y:S04]  /*5040*/  @!P2 LDS.128 R32, [R104+0x2000] ;  /* 0x002000006820a984 */ /* 0x000ea80000000c00 */
[----:B-1----:R3:W-:Y:S04]  /*5050*/  @!P1 STG.E.128 desc[UR40][R40.64], R28 ;  /* 0x0000001c28009986 */ /* 0x0027e8000c101d28 */
[----:B--2---:R3:W-:Y:S02]  /*5060*/  @!P2 STG.E.128 desc[UR40][R40.64+0x40], R32 ;  /* 0x000040202800a986 */ /* 0x0047e4000c101d28 */
.L_x_646:
[----:B------:R-:W-:Y:S05]  /*5070*/  BSYNC B0 ;  /* 0x0000000000007941 */ /* 0x000fea0003800000 */
.L_x_628:
[----:B-1234-:R-:W1:Y:S01]  /*5080*/  S2R R28, SR_TID.X ;  /* 0x00000000001c7919 */ /* 0x01ee620000002100 */
[----:B------:R-:W-:Y:S01]  /*5090*/  @!PT LDS RZ, [RZ] ;  /* 0x00000000fffff984 */ /* 0x000fe20000000800 */
[----:B------:R-:W-:Y:S01]  /*50a0*/  @!PT LDS RZ, [RZ] ;  /* 0x00000000fffff984 */ /* 0x000fe20000000800 */
[----:B------:R-:W-:Y:S01]  /*50b0*/  @!PT LDS RZ, [RZ] ;  /* 0x00000000fffff984 */ /* 0x000fe20000000800 */
[----:B------:R-:W-:Y:S01]  /*50c0*/  @!PT LDS RZ, [RZ] ;  /* 0x00000000fffff984 */ /* 0x000fe20000000800 */
[----:B------:R2:W-:Y:S06]  /*50d0*/  MEMBAR.ALL.CTA ;  /* 0x0000000000007992 */ /* 0x0005ec0000008000 */
[----:B--2---:R-:W2:Y:S01]  /*50e0*/  FENCE.VIEW.ASYNC.S ;  /* 0x00000000000073c6 */ /* 0x004ea20000000000 */
[----:B------:R-:W-:Y:S05]  /*50f0*/  WARPSYNC.ALL ;  /* 0x0000000000007948 */ /* 0x000fea0003800000 */
[----:B------:R-:W-:Y:S01]  /*5100*/  BSSY B0, `(.L_x_667) ;  /* 0x0000009000007945 */ /* 0x000fe20003800000 */
[----:B-1----:R-:W-:Y:S01]  /*5110*/  LOP3.LUT R28, R28, 0x7f, RZ, 0xc0, !PT ;  /* 0x0000007f1c1c7812 */ /* 0x002fe200078ec0ff */
[----:B--2---:R1:W-:Y:S03]  /*5120*/  BAR.SYNC.DEFER_BLOCKING R76, 0x80 ;  /* 0x0002004c0000751d */ /* 0x0043e60000010000 */
[----:B------:R-:W-:-:S13]  /*5130*/  ISETP.NE.AND P4, PT, R28, RZ, PT ;  /* 0x000000ff1c00720c */ /* 0x000fda0003f85270 */
[----:B------:R-:W-:-:S05]  /*5140*/  @!P4 VIADD R28, R97, 0x228a0 ;  /* 0x000228a0611cc836 */ /* 0x000fca0000000000 */
[----:B------:R-:W-:-:S04]  /*5150*/  @!P4 PRMT R28, RZ, 0x654, R28 ;  /* 0x00000654ff1cc816 */ /* 0x000fc8000000001c */
[----:B------:R1:W-:Y:S01]  /*5160*/  @!P4 SYNCS.ARRIVE.TRANS64.RED.A1T0 RZ, [R28+URZ], RZ ;  /* 0x000000ff1cffc9a7 */ /* 0x0003e2000810043f */
[----:B------:R-:W-:Y:S05]  /*5170*/  @!P3 BRA `(.L_x_668) ;  /* 0x000000000004b947 */ /* 0x000fea0003800000 */
[----:B------:R-:W-:Y:S01]  /*5180*/  BPT.TRAP 0x1 ;  /* 0x000000040000795c */ /* 0x000fe20000300000 */
.L_x_668:
[----:B------:R-:W-:Y:S05]  /*5190*/  BSYNC B0 ;  /* 0x0000000000007941 */ /* 0x000fea0003800000 */
.L_x_667:
[----:B------:R-:W2:Y:S01]  /*51a0*/  SYNCS.PHASECHK.TRANS64.TRYWAIT P3, [R97+URZ+0x228b0], R108 ;  /* 0x0228b06c610075a7 */ /* 0x000ea2000806017f */
[----:B------:R-:W-:Y:S01]  /*51b0*/  ULDC UR44, c[0x0][0x320] ;  /* 0x0000c800002c7ab9 */ /* 0x000fe20000000800 */
[----:B------:R-:W-:Y:S01]  /*51c0*/  ULDC.64 UR38, c[0x0][0x328] ;  /* 0x0000ca0000267ab9 */ /* 0x000fe20000000a00 */
[----:B------:R-:W-:Y:S01]  /*51d0*/  ULDC.64 UR36, c[0x0][0x318] ;  /* 0x0000c60000247ab9 */ /* 0x000fe20000000a00 */
[----:B------:R-:W-:Y:S01]  /*51e0*/  BSSY B0, `(.L_x_669) ;  /* 0x0000003000007945 */ /* 0x000fe20003800000 */
[----:B-1----:R-:W-:-:S03]  /*51f0*/  IMAD R28, R2, 0x6000, R79 ;  /* 0x00006000021c7824 */ /* 0x002fc600078e024f */
[----:B--2---:R-:W-:Y:S05]  /*5200*/  @!P3 BRA `(.L_x_670) ;  /* 0x000001240048b947 */ /* 0x004fea0003800000 */
.L_x_916:
[----:B------:R-:W-:Y:S05]  /*5210*/  BSYNC B0 ;  /* 0x0000000000007941 */ /* 0x000fea0003800000 */
.L_x_669:
[----:B------:R-:W-:Y:S01]  /*5220*/  ISETP.GE.AND P3, PT, R19, R99, PT ;  /* 0x000000631300720c */ /* 0x000fe20003f66270 */
[----:B------:R-:W-:Y:S01]  /*5230*/  IMAD.IADD R29, R77, 0x1, R28 ;  /* 0x000000014d1d7824 */ /* 0x000fe200078e021c */
[----:B------:R-:W-:Y:S01]  /*5240*/  BSSY B0, `(.L_x_671) ;  /* 0x0000025000007945 */ /* 0x000fe20003800000 */
[----:B------:R-:W-:Y:S02]  /*5250*/  IMAD R40, R28, 0x2, R24 ;  /* 0x000000021c287824 */ /* 0x000fe400078e0218 */
[----:B------:R-:W-:-:S04]  /*5260*/  IMAD.WIDE R32, R26, 0x60, R58 ;  /* 0x000000601a207825 */ /* 0x000fc800078e023a */
[----:B------:R-:W-:-:S04]  /*5270*/  IMAD R41, R29, 0x2, R24 ;  /* 0x000000021d297824 */ /* 0x000fc800078e0218 */
[----:B------:R-:W-:Y:S05]  /*5280*/  @P3 BRA `(.L_x_672) ;  /* 0x0000000000803947 */ /* 0x000fea0003800000 */
[----:B------:R-:W-:Y:S02]  /*5290*/  IMAD R31, R33, UR38, RZ ;  /* 0x00000026211f7c24 */ /* 0x000fe4000f8e02ff */
[----:B------:R-:W-:Y:S02]  /*52a0*/  IMAD.MOV.U32 R28, RZ, RZ, R6 ;  /* 0x000000ffff1c7224 */ /* 0x000fe400078e0006 */
[----:B------:R-:W-:Y:S02]  /*52b0*/  IMAD.MOV.U32 R29, RZ, RZ, R94 ;  /* 0x000000ffff1d7224 */ /* 0x000fe400078e005e */
[C---:B------:R-:W-:Y:S02]  /*52c0*/  IMAD R31, R32.reuse, UR39, R31 ;  /* 0x00000027201f7c24 */ /* 0x040fe4000f8e021f */
[----:B------:R-:W-:-:S04]  /*52d0*/  IMAD.WIDE.U32 R28, R32, UR38, R28 ;  /* 0x00000026201c7c25 */ /* 0x000fc8000f8e001c */
[----:B------:R-:W-:Y:S01]  /*52e0*/  IMAD.IADD R29, R29, 0x1, R31 ;  /* 0x000000011d1d7824 */ /* 0x000fe200078e021f */
[----:B------:R-:W-:-:S04]  /*52f0*/  LEA R34, P3, R28, UR36, 0x1 ;  /* 0x000000241c227c11 */ /* 0x000fc8000f8608ff */
[----:B------:R-:W-:Y:S02]  /*5300*/  LEA.HI.X R35, R28, UR37, R29, 0x1, P3 ;  /* 0x000000251c237c11 */ /* 0x000fe400098f0c1d */
[----:B------:R-:W-:-:S13]  /*5310*/  ISETP.GE.AND P3, PT, R16, UR44, PT ;  /* 0x0000002c10007c0c */ /* 0x000fda000bf66270 */
[----:B------:R-:W2:Y:S04]  /*5320*/  @!P3 LDS.128 R28, [R40] ;  /* 0x00000000281cb984 */ /* 0x000ea80000000c00 */
[----:B--2---:R-:W-:Y:S01]  /*5330*/  @!P3 STG.E.128 desc[UR40][R34.64], R28 ;  /* 0x0000001c2200b986 */ /* 0x004fe2000c101d28 */
[----:B------:R-:W-:-:S13]  /*5340*/  ISETP.GE.AND P3, PT, R62, UR44, PT ;  /* 0x0000002c3e007c0c */ /* 0x000fda000bf66270 */
[----:B------:R-:W2:Y:S04]  /*5350*/  @!P3 LDS.128 R28, [R41] ;  /* 0x00000000291cb984 */ /* 0x000ea80000000c00 */
[----:B--2---:R-:W-:Y:S01]  /*5360*/  @!P3 STG.E.128 desc[UR40][R34.64+0x40], R28 ;  /* 0x0000401c2200b986 */ /* 0x004fe2000c101d28 */
[----:B------:R-:W-:-:S13]  /*5370*/  ISETP.GE.AND P3, PT, R63, UR44, PT ;  /* 0x0000002c3f007c0c */ /* 0x000fda000bf66270 */
[----:B------:R-:W2:Y:S04]  /*5380*/  @!P3 LDS.128 R28, [R40+0x3000] ;  /* 0x00300000281cb984 */ /* 0x000ea80000000c00 */
        /* <DEDUP_REMOVED lines=10> */
[----:B------:R-:W-:-:S13]  /*5430*/  ISETP.NE.AND P3, PT, R96, RZ, PT ;  /* 0x000000ff6000720c */ /* 0x000fda0003f65270 */
[----:B------:R-:W2:Y:S04]  /*5440*/  @P3 LDS.128 R28, [R40+0x9000] ;  /* 0x00900000281c3984 */ /* 0x000ea80000000c00 */
[----:B--2---:R-:W-:Y:S01]  /*5450*/  @P3 STG.E.128 desc[UR40][R34.64+0x180], R28 ;  /* 0x0001801c22003986 */ /* 0x004fe2000c101d28 */
[----:B------:R-:W-:-:S13]  /*5460*/  ISETP.NE.AND P3, PT, R95, RZ, PT ;  /* 0x000000ff5f00720c */ /* 0x000fda0003f65270 */
[----:B------:R-:W2:Y:S04]  /*5470*/  @P3 LDS.128 R28, [R41+0x9000] ;  /* 0x00900000291c3984 */ /* 0x000ea80000000c00 */
[----:B--2---:R2:W-:Y:S02]  /*5480*/  @P3 STG.E.128 desc[UR40][R34.64+0x1c0], R28 ;  /* 0x0001c01c22003986 */ /* 0x0045e4000c101d28 */
.L_x_672:
[----:B------:R-:W-:Y:S05]  /*5490*/  BSYNC B0 ;  /* 0x0000000000007941 */ /* 0x000fea0003800000 */
.L_x_671:
[----:B------:R-:W-:Y:S01]  /*54a0*/  ISETP.GE.AND P3, PT, R217, R99, PT ;  /* 0x00000063d900720c */ /* 0x000fe20003f66270 */
[----:B------:R-:W-:-:S12]  /*54b0*/  BSSY B0, `(.L_x_673) ;  /* 0x0000024000007945 */ /* 0x000fd80003800000 */
[----:B------:R-:W-:Y:S05]  /*54c0*/  @P3 BRA `(.L_x_674) ;  /* 0x0000000000883947 */ /* 0x000fea0003800000 */
[----:B--2---:R-:W-:Y:S01]  /*54d0*/  IADD3 R31, P3, R32, 0x40, RZ ;  /* 0x00000040201f7810 */ /* 0x004fe20007f7e0ff */
[----:B------:R-:W-:Y:S02]  /*54e0*/  IMAD.MOV.U32 R28, RZ, RZ, R6 ;  /* 0x000000ffff1c7224 */ /* 0x000fe400078e0006 */
[----:B------:R-:W-:Y:S02]  /*54f0*/  IMAD.MOV.U32 R29, RZ, RZ, R94 ;  /* 0x000000ffff1d7224 */ /* 0x000fe400078e005e */
[----:B------:R-:W-:Y:S02]  /*5500*/  IMAD.X R32, RZ, RZ, R33, P3 ;  /* 0x000000ffff207224 */ /* 0x000fe400018e0621 */
[----:B------:R-:W-:-:S04]  /*5510*/  IMAD.WIDE.U32 R28, R31, UR38, R28 ;  /* 0x000000261f1c7c25 */ /* 0x000fc8000f8e001c */
[----:B------:R-:W-:-:S04]  /*5520*/  IMAD R32, R32, UR38, RZ ;  /* 0x0000002620207c24 */ /* 0x000fc8000f8e02ff */
[----:B------:R-:W-:Y:S01]  /*5530*/  IMAD R31, R31, UR39, R32 ;  /* 0x000000271f1f7c24 */ /* 0x000fe2000f8e0220 */
[----:B------:R-:W-:-:S03]  /*5540*/  LEA R32, P3, R28, UR36, 0x1 ;  /* 0x000000241c207c11 */ /* 0x000fc6000f8608ff */
[----:B------:R-:W-:-:S05]  /*5550*/  IMAD.IADD R29, R29, 0x1, R31 ;  /* 0x000000011d1d7824 */ /* 0x000fca00078e021f */
[----:B------:R-:W-:Y:S02]  /*5560*/  LEA.HI.X R33, R28, UR37, R29, 0x1, P3 ;  /* 0x000000251c217c11 */ /* 0x000fe400098f0c1d */
        /* <DEDUP_REMOVED lines=23> */
[----:B--2---:R3:W-:Y:S02]  /*56e0*/  @P3 STG.E.128 desc[UR40][R32.64+0x1c0], R28 ;  /* 0x0001c01c20003986 */ /* 0x0047e4000c101d28 */
.L_x_674:
[----:B------:R-:W-:Y:S05]  /*56f0*/  BSYNC B0 ;  /* 0x0000000000007941 */ /* 0x000fea0003800000 */
.L_x_673:
[----:B------:R-:W-:Y:S01]  /*5700*/  @!PT LDS RZ, [RZ] ;  /* 0x00000000fffff984 */ /* 0x000fe20000000800 */
[----:B------:R-:W-:Y:S01]  /*5710*/  @!PT LDS RZ, [RZ] ;  /* 0x00000000fffff984 */ /* 0x000fe20000000800 */
[----:B------:R-:W-:Y:S01]  /*5720*/  @!PT LDS RZ, [RZ] ;  /* 0x00000000fffff984 */ /* 0x000fe20000000800 */
[----:B------:R-:W-:Y:S01]  /*5730*/  @!PT LDS RZ, [RZ] ;  /* 0x00000000fffff984 */ /* 0x000fe20000000800 */
[----:B------:R4:W-:Y:S06]  /*5740*/  MEMBAR.ALL.CTA ;  /* 0x0000000000007992 */ /* 0x0009ec0000008000 */
[----:B----4-:R-:W4:Y:S02]  /*5750*/  FENCE.VIEW.ASYNC.S ;  /* 0x00000000000073c6 */ /* 0x010f240000000000 */
[----:B----4-:R4:W-:Y:S01]  /*5760*/  BAR.SYNC.DEFER_BLOCKING R76, 0x80 ;  /* 0x0002004c0000751d */ /* 0x0109e20000010000 */
[----:B------:R-:W-:Y:S01]  /*5770*/  ISETP.NE.AND P5, PT, R98, RZ, PT ;  /* 0x000000ff6200720c */ /* 0x000fe20003fa5270 */
[----:B------:R-:W-:-:S02]  /*5780*/  VIADD R2, R2, 0x1 ;  /* 0x0000000102027836 */ /* 0x000fc40000000000 */
[----:B01----:R-:W-:-:S03]  /*5790*/  @!P4 VIADD R97, R97, 0x228c0 ;  /* 0x000228c06161c836 */ /* 0x003fc60000000000 */
[C---:B------:R-:W-:Y:S02]  /*57a0*/  ISETP.NE.AND P3, PT, R2.reuse, 0x2, PT ;  /* 0x000000020200780c */ /* 0x040fe40003f65270 */
[----:B------:R-:W-:Y:S02]  /*57b0*/  @!P4 PRMT R97, RZ, 0x654, R97 ;  /* 0x00000654ff61c816 */ /* 0x000fe40000000061 */
[----:B--23--:R-:W-:Y:S02]  /*57c0*/  SEL R28, RZ, 0x1, P3 ;  /* 0x00000001ff1c7807 */ /* 0x00cfe40001800000 */
[----:B------:R-:W-:Y:S02]  /*57d0*/  SEL R2, R2, RZ, P3 ;  /* 0x000000ff02027207 */ /* 0x000fe40001800000 */
[----:B------:R-:W-:Y:S01]  /*57e0*/  LOP3.LUT R201, R201, R28, RZ, 0x3c, !PT ;  /* 0x0000001cc9c97212 */ /* 0x000fe200078e3cff */
[----:B------:R4:W-:Y:S01]  /*57f0*/  @!P4 SYNCS.ARRIVE.TRANS64.RED.A1T0 RZ, [R97+URZ], RZ ;  /* 0x000000ff61ffc9a7 */ /* 0x0009e2000810043f */
[----:B------:R-:W-:Y:S05]  /*5800*/  @P5 BRA `(.L_x_675) ;  /* 0xffffffc800c85947 */ /* 0x000fea000383ffff */
[----:B------:R-:W0:Y:S01]  /*5810*/  S2R R29, SR_TID.X ;  /* 0x00000000001d7919 */ /* 0x000e220000002100 */
[----:B------:R-:W-:Y:S02]  /*5820*/  PLOP3.LUT P0, PT, PT, PT, PT, 0x8, 0x0 ;  /* 0x000000000000781c */ /* 0x000fe40003f0e170 */
[----:B0-----:R-:W-:-:S04]  /*5830*/  SHF.R.U32.HI R29, RZ, 0x7, R29 ;  /* 0x00000007ff1d7819 */ /* 0x001fc8000001161d */
[----:B------:R-:W-:-:S13]  /*5840*/  ISETP.NE.AND P5, PT, R29, 0x1, PT ;  /* 0x000000011d00780c */ /* 0x000fda0003fa5270 */
[----:B------:R-:W-:Y:S06]  /*5850*/  @!P5 BAR.ARV 0x9, 0x100 ;  /* 0x024400000000db1d */ /* 0x000fec0000002000 */
.L_x_623:
[----:B------:R-:W-:Y:S02]  /*5860*/  ISETP.GE.AND P2, PT, R176, 0x1, PT ;  /* 0x00000001b000780c */ /* 0x000fe40003f46270 */
[----:B------:R-:W-:Y:S02]  /*5870*/  CS2R R4, SRZ ;  /* 0x0000000000047805 */ /* 0x000fe4000001ff00 */
[----:B------:R-:W-:Y:S01]  /*5880*/  PLOP3.LUT P1, PT, PT, PT, PT, 0x80, 0x0 ;  /* 0x000000000000781c */ /* 0x000fe20003f2f070 */
[----:B------:R-:W-:Y:S01]  /*5890*/  IMAD.MOV.U32 R0, RZ, RZ, RZ ;  /* 0x000000ffff007224 */ /* 0x000fe200078e00ff */
        /* <DEDUP_REMOVED lines=11> */
[----:B------:R-:W-:Y:S01]  /*5950*/  CS2R R124, SRZ ;  /* 0x00000000007c7805 */ /* 0x000fe2000001ff00 */
[----:B------:R-:W-:Y:S01]  /*5960*/  IMAD.MOV.U32 R179, RZ, RZ, RZ ;  /* 0x000000ffffb37224 */ /* 0x000fe200078e00ff */
        /* <DEDUP_REMOVED lines=8> */
[----:B----4-:R-:W-:Y:S02]  /*59f0*/  CS2R R96, SRZ ;  /* 0x0000000000607805 */ /* 0x010fe4000001ff00 */
        /* <DEDUP_REMOVED lines=15> */
[----:B------:R-:W-:Y:S01]  /*5af0*/  CS2R R6, SRZ ;  /* 0x0000000000067805 */ /* 0x000fe2000001ff00 */
[----:B------:R-:W-:Y:S01]  /*5b00*/  IMAD.MOV.U32 R3, RZ, RZ, RZ ;  /* 0x000000ffff037224 */ /* 0x000fe200078e00ff */
        /* <DEDUP_REMOVED lines=25> */
[----:B------:R-:W-:Y:S06]  /*5ca0*/  @P0 BRA `(.L_x_676) ;  /* 0x00000000000c0947 */ /* 0x000fec0003800000 */
[----:B------:R-:W0:Y:S01]  /*5cb0*/  FENCE.VIEW.ASYNC.G ;  /* 0x00000000000073c6 */ /* 0x000e220000000100 */
[----:B------:R-:W-:Y:S05]  /*5cc0*/  WARPSYNC.ALL ;  /* 0x0000000000007948 */ /* 0x000fea0003800000 */
[----:B0-----:R-:W-:Y:S06]  /*5cd0*/  BAR.ARV 0xc, 0x180 ;  /* 0x0306000000007b1d */ /* 0x001fec0000002000 */
.L_x_676:
[----:B------:R-:W-:Y:S01]  /*5ce0*/  CS2R R24, SRZ ;  /* 0x0000000000187805 */ /* 0x000fe2000001ff00 */
[----:B------:R-:W-:Y:S06]  /*5cf0*/  @!P2 BRA `(.L_x_677) ;  /* 0x000000740080a947 */ /* 0x000fec0003800000 */
[----:B------:R-:W-:-:S03]  /*5d00*/  UMOV UR4, 0xffffffff ;  /* 0xffffffff00047882 */ /* 0x000fc60000000000 */
[----:B------:R-:W-:Y:S05]  /*5d10*/  BRA.DIV UR4, `(.L_x_678) ;  /* 0x0000011a04987947 */ /* 0x000fea000b800000 */
[----:B------:R0:W1:Y:S02]  /*5d20*/  SHFL.IDX PT, R14, R234, RZ, 0x1f ;  /* 0x00001fffea0e7589 */ /* 0x00006400000e0000 */
.L_x_919:
[----:B-1----:R-:W-:Y:S01]  /*5d30*/  LEA.HI R0, R14, R14, RZ, 0x1 ;  /* 0x0000000e0e007211 */ /* 0x002fe200078f08ff */
[----:B------:R-:W-:Y:S01]  /*5d40*/  VIADD R24, R18, 0x18400 ;  /* 0x0001840012187836 */ /* 0x000fe20000000000 */
[----:B------:R-:W-:Y:S02]  /*5d50*/  BSSY B6, `(.L_x_679) ;  /* 0x0000018000067945 */ /* 0x000fe40003800000 */
[----:B------:R-:W-:Y:S02]  /*5d60*/  LOP3.LUT R3, R0, 0x1e, RZ, 0xc0, !PT ;  /* 0x0000001e00037812 */ /* 0x000fe400078ec0ff */
[----:B------:R-:W-:-:S03]  /*5d70*/  LOP3.LUT P0, RZ, R24, 0x1bf, RZ, 0xc0, !PT ;  /* 0x000001bf18ff7812 */ /* 0x000fc6000780c0ff */
[----:B------:R-:W-:-:S04]  /*5d80*/  IMAD.IADD R3, R14, 0x1, -R3 ;  /* 0x000000010e037824 */ /* 0x000fc800078e0a03 */
[----:B------:R-:W-:-:S05]  /*5d90*/  IMAD R3, R3, 0x2000, R24 ;  /* 0x0000200003037824 */ /* 0x000fca00078e0218 */
[----:B------:R-:W-:-:S04]  /*5da0*/  SHF.R.U32.HI R3, RZ, 0x4, R3 ;  /* 0x00000004ff037819 */ /* 0x000fc80000011603 */
[----:B------:R-:W-:Y:S01]  /*5db0*/  LOP3.LUT R28, R3, 0x3fff, RZ, 0xc0, !PT ;  /* 0x00003fff031c7812 */ /* 0x000fe200078ec0ff */
[----:B------:R-:W-:Y:S06]  /*5dc0*/  @!P0 BRA `(.L_x_680) ;  /* 0x0000000000408947 */ /* 0x000fec0003800000 */
[----:B------:R-:W-:Y:S01]  /*5dd0*/  MOV R0, 0x0 ;  /* 0x0000000000007802 */ /* 0x000fe20000000f00 */
[----:B------:R-:W-:Y:S01]  /*5de0*/  ULDC.64 UR4, c[0x4][0x98] ;  /* 0x0100260000047ab9 */ /* 0x000fe20000000a00 */
[----:B------:R-:W-:Y:S01]  /*5df0*/  ULDC.64 UR6, c[0x4][0xa0] ;  /* 0x0100280000067ab9 */ /* 0x000fe20000000a00 */
[----:B------:R-:W-:Y:S01]  /*5e00*/  IMAD.U32 R4, RZ, RZ, UR4 ;  /* 0x00000004ff047e24 */ /* 0x000fe2000f8e00ff */
[----:B------:R1:W2:Y:S01]  /*5e10*/  LDC.64 R14, c[0x4][R0] ;  /* 0x01000000000e7b82 */ /* 0x0002a20000000a00 */
        /* <DEDUP_REMOVED lines=8> */
[----:B-1----:R-:W-:-:S07]  /*5ea0*/  IMAD.MOV.U32 R13, RZ, RZ, RZ ;  /* 0x000000ffff0d7224 */ /* 0x002fce00078e00ff */
[----:B------:R-:W-:-:S07]  /*5eb0*/  LEPC R20, `(.L_x_680) ;  /* 0x000000001014794e */ /* 0x000fce0000000000 */
[----:B0-2--5:R-:W-:Y:S05]  /*5ec0*/  CALL.ABS.NOINC R14 ;  /* 0x000000000e007343 */ /* 0x025fea0003c00000 */
.L_x_680:
[----:B------:R-:W-:Y:S05]  /*5ed0*/  BSYNC B6 ;  /* 0x0000000000067941 */ /* 0x000fea0003800000 */
.L_x_679:
[----:B------:R-:W-:Y:S02]  /*5ee0*/  ULDC UR4, c[0x0][0x3f4] ;  /* 0x0000fd0000047ab9 */ /* 0x000fe40000000800 */
[----:B------:R-:W-:-:S13]  /*5ef0*/  ISETP.LT.AND P0, PT, RZ, UR4, PT ;  /* 0x00000004ff007c0c */ /* 0x000fda000bf01270 */
[----:B------:R-:W-:Y:S05]  /*5f00*/  @P0 BRA `(.L_x_681) ;  /* 0x00000000003c0947 */ /* 0x000fea0003800000 */
[----:B------:R-:W-:-:S04]  /*5f10*/  LEA.HI R0, R218, R218, RZ, 0x1 ;  /* 0x000000dada007211 */ /* 0x000fc800078f08ff */
[----:B------:R-:W-:-:S05]  /*5f20*/  LOP3.LUT R3, R0, 0xfffffffe, RZ, 0xc0, !PT ;  /* 0xfffffffe00037812 */ /* 0x000fca00078ec0ff */
[----:B------:R-:W-:-:S05]  /*5f30*/  IMAD.IADD R3, R218, 0x1, -R3 ;  /* 0x00000001da037824 */ /* 0x000fca00078e0a03 */
[----:B------:R-:W-:-:S04]  /*5f40*/  SHF.L.U32 R3, R3, 0x1f, RZ ;  /* 0x0000001f03037819 */ /* 0x000fc800000006ff */
[----:B------:R1:W2:Y:S03]  /*5f50*/  SYNCS.PHASECHK.TRANS64.TRYWAIT P0, [R18+URZ+0x22800], R3 ;  /* 0x02280003120075a7 */ /* 0x0002a6000800017f */
[----:B--2---:R-:W-:Y:S05]  /*5f60*/  @!P0 NANOSLEEP.SYNCS 0x989680 ;  /* 0x009896800000895d */ /* 0x004fea0003900000 */
[----:B------:R-:W2:Y:S01]  /*5f70*/  @!P0 SYNCS.PHASECHK.TRANS64 P0, [R18+URZ+0x22800], R3 ;  /* 0x02280003120085a7 */ /* 0x000ea2000800007f */
[----:B------:R-:W-:Y:S04]  /*5f80*/  BSSY B0, `(.L_x_682) ;  /* 0x0000006000007945 */ /* 0x000fe80003800000 */
[----:B--2---:R-:W-:Y:S05]  /*5f90*/  @P0 BRA `(.L_x_683) ;  /* 0x0000000000100947 */ /* 0x004fea0003800000 */
.L_x_684:
[----:B--2---:R2:W3:Y:S02]  /*5fa0*/  SYNCS.PHASECHK.TRANS64.TRYWAIT P0, [R18+URZ+0x22800], R3 ;  /* 0x02280003120075a7 */ /* 0x0044e4000800017f */
[----:B---3--:R-:W-:Y:S05]  /*5fb0*/  @!P0 NANOSLEEP.SYNCS 0x989680 ;  /* 0x009896800000895d */ /* 0x008fea0003900000 */
[----:B------:R-:W3:Y:S02]  /*5fc0*/  @!P0 SYNCS.PHASECHK.TRANS64 P0, [R18+URZ+0x22800], R3 ;  /* 0x02280003120085a7 */ /* 0x000ee4000800007f */
[----:B---3--:R-:W-:Y:S05]  /*5fd0*/  @!P0 BRA `(.L_x_684) ;  /* 0xfffffffc00f08947 */ /* 0x008fea000383ffff */
.L_x_683:
[----:B------:R-:W-:Y:S05]  /*5fe0*/  BSYNC B0 ;  /* 0x0000000000007941 */ /* 0x000fea0003800000 */
.L_x_682:
[----:B------:R-:W-:Y:S05]  /*5ff0*/  BRA `(.L_x_685) ;  /* 0x0000002000847947 */ /* 0x000fea0003800000 */
.L_x_681:
[----:B-----5:R-:W-:Y:S01]  /*6000*/  SHF.R.S32.HI R0, RZ, 0x1f, R38 ;  /* 0x0000001fff007819 */ /* 0x020fe20000011426 */
[----:B------:R-:W-:Y:S01]  /*6010*/  ULDC.64 UR4, c[0x0][0x3f8] ;  /* 0x0000fe0000047ab9 */ /* 0x000fe20000000a00 */
[----:B------:R-:W-:Y:S01]  /*6020*/  ULDC.64 UR6, c[0x0][0x408] ;  /* 0x0001020000067ab9 */ /* 0x000fe20000000a00 */
[----:B------:R-:W-:Y:S01]  /*6030*/  LOP3.LUT P0, RZ, R24, 0x3ff, RZ, 0xc0, !PT ;  /* 0x000003ff18ff7812 */ /* 0x000fe2000780c0ff */
[----:B------:R-:W-:Y:S01]  /*6040*/  IMAD.WIDE.U32 R4, R38, UR4, RZ ;  /* 0x0000000426047c25 */ /* 0x000fe2000f8e00ff */
[----:B------:R-:W-:Y:S03]  /*6050*/  BSSY B6, `(.L_x_686) ;  /* 0x000001f000067945 */ /* 0x000fe60003800000 */
[C---:B------:R-:W-:Y:S02]  /*6060*/  IMAD R3, R0.reuse, UR4, RZ ;  /* 0x0000000400037c24 */ /* 0x040fe4000f8e02ff */
[----:B------:R-:W-:-:S02]  /*6070*/  IMAD R9, R0, UR6, RZ ;  /* 0x0000000600097c24 */ /* 0x000fc4000f8e02ff */
[C---:B------:R-:W-:Y:S01]  /*6080*/  IMAD R3, R38.reuse, UR5, R3 ;  /* 0x0000000526037c24 */ /* 0x040fe2000f8e0203 */
[----:B------:R-:W-:Y:S01]  /*6090*/  ULDC.64 UR4, c[0x0][0x3e8] ;  /* 0x0000fa0000047ab9 */ /* 0x000fe20000000a00 */
[----:B------:R-:W-:Y:S01]  /*60a0*/  IMAD.WIDE.U32 R6, R38, UR6, RZ ;  /* 0x0000000626067c25 */ /* 0x000fe2000f8e00ff */
[----:B------:R-:W-:-:S03]  /*60b0*/  LEA R24, P1, R4, UR4, 0x1 ;  /* 0x0000000404187c11 */ /* 0x000fc6000f8208ff */
[----:B------:R-:W-:Y:S01]  /*60c0*/  IMAD R9, R38, UR7, R9 ;  /* 0x0000000726097c24 */ /* 0x000fe2000f8e0209 */
[----:B------:R-:W-:Y:S01]  /*60d0*/  ULDC.64 UR6, c[0x0][0x400] ;  /* 0x0001000000067ab9 */ /* 0x000fe20000000a00 */
[----:B------:R-:W-:Y:S01]  /*60e0*/  IMAD.IADD R25, R3, 0x1, R5 ;  /* 0x0000000103197824 */ /* 0x000fe200078e0205 */
[----:B------:R-:W-:Y:S01]  /*60f0*/  LEA R26, P2, R6, UR6, 0x1 ;  /* 0x00000006061a7c11 */ /* 0x000fe2000f8408ff */
[----:B------:R-:W-:-:S03]  /*6100*/  IMAD.IADD R27, R9, 0x1, R7 ;  /* 0x00000001091b7824 */ /* 0x000fc600078e0207 */
[----:B------:R-:W-:Y:S02]  /*6110*/  LEA.HI.X R25, R4, UR5, R25, 0x1, P1 ;  /* 0x0000000504197c11 */ /* 0x000fe400088f0c19 */
[----:B------:R-:W-:Y:S01]  /*6120*/  LEA.HI.X R27, R6, UR7, R27, 0x1, P2 ;  /* 0x00000007061b7c11 */ /* 0x000fe200090f0c1b */
        /* <DEDUP_REMOVED lines=16> */
[----:B0-2---:R-:W-:Y:S05]  /*6230*/  CALL.ABS.NOINC R14 ;  /* 0x000000000e007343 */ /* 0x005fea0003c00000 */
.L_x_687:
[----:B------:R-:W-:Y:S05]  /*6240*/  BSYNC B6 ;  /* 0x0000000000067941 */ /* 0x000fea0003800000 */
.L_x_686:
[----:B------:R-:W-:Y:S01]  /*6250*/  ULDC.U8 UR4, c[0x0][0x410] ;  /* 0x0001040000047ab9 */ /* 0x000fe20000000000 */
[----:B------:R-:W-:Y:S01]  /*6260*/  BSSY B0, `(.L_x_688) ;  /* 0x00001f2000007945 */ /* 0x000fe20003800000 */
[----:B------:R-:W-:Y:S01]  /*6270*/  ISETP.NE.AND P0, PT, RZ, UR4, PT ;  /* 0x00000004ff007c0c */ /* 0x000fe2000bf05270 */
[----:B------:R-:W-:-:S12]  /*6280*/  IMAD R5, R89, 0x80, R19 ;  /* 0x0000008059057824 */ /* 0x000fd800078e0213 */
[----:B------:R-:W-:Y:S05]  /*6290*/  @!P0 BRA `(.L_x_689) ;  /* 0x0000000c00f88947 */ /* 0x000fea0003800000 */
[----:B------:R-:W-:-:S03]  /*62a0*/  UMOV UR4, 0xffffffff ;  /* 0xffffffff00047882 */ /* 0x000fc60000000000 */
[----:B------:R-:W-:Y:S05]  /*62b0*/  BRA.DIV UR4, `(.L_x_690) ;  /* 0x0000011604587947 */ /* 0x000fea000b800000 */
[----:B------:R1:W2:Y:S04]  /*62c0*/  SHFL.IDX PT, R0, R25, RZ, 0x1c1f ;  /* 0x001c1fff19007589 */ /* 0x0002a800000e0000 */
[----:B------:R1:W3:Y:S04]  /*62d0*/  SHFL.IDX PT, R3, R24, RZ, 0x1c1f ;  /* 0x001c1fff18037589 */ /* 0x0002e800000e0000 */
[----:B------:R1:W4:Y:S04]  /*62e0*/  SHFL.IDX PT, R4, R27, RZ, 0x1c1f ;  /* 0x001c1fff1b047589 */ /* 0x00032800000e0000 */
[----:B------:R1:W0:Y:S02]  /*62f0*/  SHFL.IDX PT, R14, R26, RZ, 0x1c1f ;  /* 0x001c1fff1a0e7589 */ /* 0x00022400000e0000 */
.L_x_925:
[----:B------:R-:W-:Y:S01]  /*6300*/  ULDC UR4, c[0x0][0x448] ;  /* 0x0001120000047ab9 */ /* 0x000fe20000000800 */
[----:B------:R-:W-:Y:S01]  /*6310*/  LEA.HI R6, R218, R218, RZ, 0x1 ;  /* 0x000000dada067211 */ /* 0x000fe200078f08ff */
[----:B------:R-:W-:Y:S01]  /*6320*/  IMAD R30, R39, UR4, RZ ;  /* 0x00000004271e7c24 */ /* 0x000fe2000f8e02ff */
[----:B------:R-:W-:Y:S01]  /*6330*/  BSSY B1, `(.L_x_691) ;  /* 0x0000020000017945 */ /* 0x000fe20003800000 */
[----:B------:R-:W-:Y:S01]  /*6340*/  IMAD.SHL.U32 R12, R226, 0x40, RZ ;  /* 0x00000040e20c7824 */ /* 0x000fe200078e00ff */
[----:B------:R-:W-:Y:S02]  /*6350*/  LOP3.LUT R9, R6, 0xfffffffe, RZ, 0xc0, !PT ;  /* 0xfffffffe06097812 */ /* 0x000fe400078ec0ff */
[----:B------:R-:W-:Y:S02]  /*6360*/  CS2R R6, SRZ ;  /* 0x0000000000067805 */ /* 0x000fe4000001ff00 */
[----:B------:R-:W-:Y:S02]  /*6370*/  ISETP.GE.AND P0, PT, R5, R30, PT ;  /* 0x0000001e0500720c */ /* 0x000fe40003f06270 */
[----:B------:R-:W-:-:S02]  /*6380*/  CS2R R10, SRZ ;  /* 0x00000000000a7805 */ /* 0x000fc4000001ff00 */
[----:B------:R-:W-:Y:S01]  /*6390*/  LOP3.LUT R29, R12, 0x1c0, RZ, 0xc0, !PT ;  /* 0x000001c00c1d7812 */ /* 0x000fe200078ec0ff */
[----:B------:R-:W-:Y:S01]  /*63a0*/  IMAD.IADD R5, R218, 0x1, -R9 ;  /* 0x00000001da057824 */ /* 0x000fe200078e0a09 */
[----:B------:R-:W-:Y:S02]  /*63b0*/  CS2R R8, SRZ ;  /* 0x0000000000087805 */ /* 0x000fe4000001ff00 */
[----:B------:R-:W-:Y:S02]  /*63c0*/  CS2R R12, SRZ ;  /* 0x00000000000c7805 */ /* 0x000fe4000001ff00 */
[----:B------:R-:W-:-:S03]  /*63d0*/  SHF.L.U32 R5, R5, 0x1f, RZ ;  /* 0x0000001f05057819 */ /* 0x000fc600000006ff */
[----:B------:R-:W-:Y:S05]  /*63e0*/  @P0 BRA `(.L_x_692) ;  /* 0x0000000000500947 */ /* 0x000fea0003800000 */
[----:B------:R-:W-:Y:S01]  /*63f0*/  ULDC UR4, c[0x0][0x3f4] ;  /* 0x0000fd0000047ab9 */ /* 0x000fe20000000800 */
[----:B---3--:R-:W-:Y:S01]  /*6400*/  IMAD.MOV.U32 R6, RZ, RZ, R3 ;  /* 0x000000ffff067224 */ /* 0x008fe200078e0003 */
[----:B------:R-:W-:Y:S01]  /*6410*/  ISETP.GE.AND P3, PT, R202, UR4, PT ;  /* 0x00000004ca007c0c */ /* 0x000fe2000bf66270 */
[----:B--2---:R-:W-:Y:S01]  /*6420*/  IMAD.MOV.U32 R7, RZ, RZ, R0 ;  /* 0x000000ffff077224 */ /* 0x004fe200078e0000 */
[----:B------:R-:W-:Y:S01]  /*6430*/  ISETP.GE.AND P2, PT, R22, UR4, PT ;  /* 0x0000000416007c0c */ /* 0x000fe2000bf46270 */
[----:B----4-:R-:W-:Y:S01]  /*6440*/  IMAD.MOV.U32 R15, RZ, RZ, R4 ;  /* 0x000000ffff0f7224 */ /* 0x010fe200078e0004 */
[----:B------:R-:W-:Y:S02]  /*6450*/  CS2R R10, SRZ ;  /* 0x00000000000a7805 */ /* 0x000fe4000001ff00 */
[----:B------:R-:W-:Y:S02]  /*6460*/  CS2R R12, SRZ ;  /* 0x00000000000c7805 */ /* 0x000fe4000001ff00 */
[----:B------:R-:W-:-:S05]  /*6470*/  CS2R R8, SRZ ;  /* 0x0000000000087805 */ /* 0x000fca000001ff00 */
[-C--:B-1----:R-:W-:Y:S02]  /*6480*/  @!P3 IADD3 R24, P0, R3, R232.reuse, RZ ;  /* 0x000000e80318b210 */ /* 0x082fe40007f1e0ff */
[----:B0-----:R-:W-:Y:S01]  /*6490*/  @!P3 IADD3 R26, P1, R14, R232, RZ ;  /* 0x000000e80e1ab210 */ /* 0x001fe20007f3e0ff */
[----:B------:R-:W-:Y:S01]  /*64a0*/  @!P2 IMAD.WIDE R20, R22, 0x2, R6 ;  /* 0x000000021614a825 */ /* 0x000fe200078e0206 */
[----:B------:R-:W-:-:S03]  /*64b0*/  CS2R R6, SRZ ;  /* 0x0000000000067805 */ /* 0x000fc6000001ff00 */
[----:B------:R-:W-:Y:S01]  /*64c0*/  @!P2 IMAD.WIDE R14, R22, 0x2, R14 ;  /* 0x00000002160ea825 */ /* 0x000fe200078e020e */
[----:B------:R0:W5:Y:S03]  /*64d0*/  @!P2 LD.E.64 R10, desc[UR40][R20.64] ;  /* 0x00000028140aa980 */ /* 0x000166000c101b00 */
[--C-:B------:R-:W-:Y:S01]  /*64e0*/  @!P3 IMAD.X R25, R0, 0x1, R231.reuse, P0 ;  /* 0x000000010019b824 */ /* 0x100fe200000e06e7 */
[----:B------:R0:W5:Y:S01]  /*64f0*/  @!P2 LD.E.64 R6, desc[UR40][R14.64] ;  /* 0x000000280e06a980 */ /* 0x000162000c101b00 */
[----:B------:R-:W-:-:S03]  /*6500*/  @!P3 IMAD.X R27, R4, 0x1, R231, P1 ;  /* 0x00000001041bb824 */ /* 0x000fc600008e06e7 */
[----:B------:R0:W5:Y:S04]  /*6510*/  @!P3 LD.E.64 R12, desc[UR40][R24.64] ;  /* 0x00000028180cb980 */ /* 0x000168000c101b00 */
[----:B------:R0:W5:Y:S02]  /*6520*/  @!P3 LD.E.64 R8, desc[UR40][R26.64] ;  /* 0x000000281a08b980 */ /* 0x000164000c101b00 */
.L_x_692:
[----:B------:R-:W-:Y:S05]  /*6530*/  BSYNC B1 ;  /* 0x0000000000017941 */ /* 0x000fea0003800000 */
.L_x_691:
[----:B------:R-:W1:Y:S01]  /*6540*/  SYNCS.PHASECHK.TRANS64.TRYWAIT P0, [R18+URZ+0x22800], R5 ;  /* 0x02280005120075a7 */ /* 0x000e62000800017f */
[----:B---3--:R-:W-:Y:S01]  /*6550*/  LOP3.LUT R3, R29, 0x18, R16, 0xf8, !PT ;  /* 0x000000181d037812 */ /* 0x008fe200078ef810 */
[----:B--2---:R-:W-:Y:S01]  /*6560*/  IMAD R0, R89, -0x80, R30 ;  /* 0xffffff8059007824 */ /* 0x004fe200078e021e */
[----:B----4-:R-:W-:Y:S01]  /*6570*/  SHF.R.U32.HI R4, RZ, 0x3, R29 ;  /* 0x00000003ff047819 */ /* 0x010fe2000001161d */
[--C-:B0----5:R-:W-:Y:S01]  /*6580*/  IMAD.MOV.U32 R14, RZ, RZ, R11.reuse ;  /* 0x000000ffff0e7224 */ /* 0x121fe200078e000b */
[----:B-1----:R-:W-:Y:S01]  /*6590*/  SHF.R.U64 R26, R10, 0x10, R11 ;  /* 0x000000100a1a7819 */ /* 0x002fe2000000120b */
[----:B------:R-:W-:Y:S01]  /*65a0*/  IMAD.MOV.U32 R15, RZ, RZ, R13 ;  /* 0x000000ffff0f7224 */ /* 0x000fe200078e000d */
[----:B------:R-:W-:Y:S01]  /*65b0*/  LOP3.LUT R30, R3, R4, RZ, 0x3c, !PT ;  /* 0x00000004031e7212 */ /* 0x000fe200078e3cff */
[----:B------:R-:W-:Y:S01]  /*65c0*/  IMAD.MOV.U32 R3, RZ, RZ, R10 ;  /* 0x000000ffff037224 */ /* 0x000fe200078e000a */
[----:B------:R-:W-:Y:S01]  /*65d0*/  SHF.R.U32.HI R27, RZ, 0x10, R11 ;  /* 0x00000010ff1b7819 */ /* 0x000fe2000001160b */
[----:B------:R-:W-:Y:S01]  /*65e0*/  IMAD.MOV.U32 R11, RZ, RZ, R12 ;  /* 0x000000ffff0b7224 */ /* 0x000fe200078e000c */
[----:B------:R-:W-:Y:S01]  /*65f0*/  SHF.R.U64 R24, R12, 0x10, R13 ;  /* 0x000000100c187819 */ /* 0x000fe2000000120d */
[----:B------:R-:W-:Y:S01]  /*6600*/  IMAD.MOV.U32 R10, RZ, RZ, R7 ;  /* 0x000000ffff0a7224 */ /* 0x000fe200078e0007 */
[----:B------:R-:W-:Y:S01]  /*6610*/  SHF.R.U32.HI R20, RZ, 0x10, R13 ;  /* 0x00000010ff147819 */ /* 0x000fe2000001160d */
[----:B------:R-:W-:Y:S01]  /*6620*/  IMAD.MOV.U32 R4, RZ, RZ, R6 ;  /* 0x000000ffff047224 */ /* 0x000fe200078e0006 */
[--C-:B------:R-:W-:Y:S01]  /*6630*/  SHF.R.U64 R25, R6, 0x10, R7.reuse ;  /* 0x0000001006197819 */ /* 0x100fe20000001207 */
[----:B------:R-:W-:Y:S01]  /*6640*/  BSSY B1, `(.L_x_693) ;  /* 0x0000013000017945 */ /* 0x000fe20003800000 */
[----:B------:R-:W-:Y:S01]  /*6650*/  SHF.R.U32.HI R21, RZ, 0x10, R7 ;  /* 0x00000010ff157819 */ /* 0x000fe20000011607 */
[--C-:B------:R-:W-:Y:S01]  /*6660*/  IMAD.MOV.U32 R7, RZ, RZ, R9.reuse ;  /* 0x000000ffff077224 */ /* 0x100fe200078e0009 */
[--C-:B------:R-:W-:Y:S01]  /*6670*/  SHF.R.U64 R13, R8, 0x10, R9.reuse ;  /* 0x00000010080d7819 */ /* 0x100fe20000001209 */
[----:B------:R-:W-:Y:S01]  /*6680*/  IMAD.MOV.U32 R6, RZ, RZ, R8 ;  /* 0x000000ffff067224 */ /* 0x000fe200078e0008 */
[----:B------:R-:W-:Y:S01]  /*6690*/  SHF.R.U32.HI R12, RZ, 0x10, R9 ;  /* 0x00000010ff0c7819 */ /* 0x000fe20000011609 */
[----:B------:R-:W-:Y:S01]  /*66a0*/  IMAD R9, R207, 0x200, R30 ;  /* 0x00000200cf097824 */ /* 0x000fe200078e021e */
[----:B------:R-:W-:-:S02]  /*66b0*/  VIMNMX R36, R0, 0x80, PT ;  /* 0x0000008000247848 */ /* 0x000fc40003fe0100 */
[----:B------:R-:W-:Y:S01]  /*66c0*/  PRMT R29, R3, 0x5410, R26 ;  /* 0x00005410031d7816 */ /* 0x000fe2000000001a */
[----:B------:R-:W-:Y:S01]  /*66d0*/  IMAD R0, R9, 0x2, R18 ;  /* 0x0000000209007824 */ /* 0x000fe200078e0212 */
[----:B------:R-:W-:Y:S02]  /*66e0*/  LOP3.LUT P2, RZ, R226, 0x4, RZ, 0xc0, !PT ;  /* 0x00000004e2ff7812 */ /* 0x000fe4000784c0ff */
[----:B------:R-:W-:Y:S01]  /*66f0*/  ISETP.GE.AND P1, PT, R19, R36, PT ;  /* 0x000000241300720c */ /* 0x000fe20003f26270 */
[----:B------:R-:W-:Y:S01]  /*6700*/  VIADD R3, R0, 0x18400 ;  /* 0x0001840000037836 */ /* 0x000fe20000000000 */
[----:B------:R-:W-:Y:S01]  /*6710*/  PRMT R27, R14, 0x5410, R27 ;  /* 0x000054100e1b7816 */ /* 0x000fe2000000001b */
[----:B------:R-:W-:Y:S01]  /*6720*/  VIADD R8, R0, 0x18440 ;  /* 0x0001844000087836 */ /* 0x000fe20000000000 */
[----:B------:R-:W-:Y:S02]  /*6730*/  PRMT R31, R11, 0x5410, R24 ;  /* 0x000054100b1f7816 */ /* 0x000fe40000000018 */
[----:B------:R-:W-:-:S02]  /*6740*/  PRMT R32, R15, 0x5410, R20 ;  /* 0x000054100f207816 */ /* 0x000fc40000000014 */
[----:B------:R-:W-:Y:S01]  /*6750*/  PRMT R25, R4, 0x5410, R25 ;  /* 0x0000541004197816 */ /* 0x000fe20000000019 */
[----:B------:R-:W-:Y:S06]  /*6760*/  @!P0 BRA `(.L_x_694) ;  /* 0x00000110009c8947 */ /* 0x000fec0003800000 */
.L_x_926:
[----:B------:R-:W-:Y:S05]  /*6770*/  BSYNC B1 ;  /* 0x0000000000017941 */ /* 0x000fea0003800000 */
.L_x_693:
[----:B------:R-:W-:Y:S01]  /*6780*/  BSSY B1, `(.L_x_695) ;  /* 0x0000059000017945 */ /* 0x000fe20003800000 */
[----:B------:R-:W-:Y:S01]  /*6790*/  PRMT R33, R10, 0x5410, R21 ;  /* 0x000054100a217816 */ /* 0x000fe20000000015 */
[----:B------:R-:W-:Y:S01]  /*67a0*/  @P2 VIADD R8, R3, 0xffffffc0 ;  /* 0xffffffc003082836 */ /* 0x000fe20000000000 */
[----:B------:R-:W-:Y:S02]  /*67b0*/  PRMT R34, R6, 0x5410, R13 ;  /* 0x0000541006227816 */ /* 0x000fe4000000000d */
[----:B------:R-:W-:Y:S01]  /*67c0*/  PRMT R35, R7, 0x5410, R12 ;  /* 0x0000541007237816 */ /* 0x000fe2000000000c */
[----:B------:R-:W-:Y:S06]  /*67d0*/  @P1 BRA `(.L_x_696) ;  /* 0x00000004004c1947 */ /* 0x000fec0003800000 */
[----:B------:R-:W1:Y:S01]  /*67e0*/  LDC R3, c[0x0][0x3f4] ;  /* 0x0000fd00ff037b82 */ /* 0x000e620000000800 */
[----:B------:R-:W-:Y:S01]  /*67f0*/  BSSY B2, `(.L_x_697) ;  /* 0x000002a000027945 */ /* 0x000fe20003800000 */
[-C--:B-1----:R-:W-:Y:S02]  /*6800*/  ISETP.GE.AND P0, PT, R22, R3.reuse, PT ;  /* 0x000000031600720c */ /* 0x082fe40003f06270 */
[----:B------:R-:W-:-:S11]  /*6810*/  ISETP.GE.AND P1, PT, R202, R3, PT ;  /* 0x00000003ca00720c */ /* 0x000fd60003f26270 */
[----:B------:R-:W-:Y:S05]  /*6820*/  @P0 BRA `(.L_x_698) ;  /* 0x0000000000980947 */ /* 0x000fea0003800000 */
[----:B0-----:R-:W0:Y:S01]  /*6830*/  LDS.128 R4, [R0+0x18400] ;  /* 0x0184000000047984 */ /* 0x001e220000000c00 */
[----:B------:R-:W-:Y:S01]  /*6840*/  IMAD.U32 R13, R25, 0x10000, RZ ;  /* 0x00010000190d7824 */ /* 0x000fe200078e00ff */
[C---:B------:R-:W-:Y:S01]  /*6850*/  LOP3.LUT R14, R29.reuse, 0xffff0000, RZ, 0xc0, !PT ;  /* 0xffff00001d0e7812 */ /* 0x040fe200078ec0ff */
[----:B------:R-:W-:Y:S01]  /*6860*/  IMAD.U32 R12, R29, 0x10000, RZ ;  /* 0x000100001d0c7824 */ /* 0x000fe200078e00ff */
[----:B------:R-:W-:Y:S01]  /*6870*/  LOP3.LUT R20, R25, 0xffff0000, RZ, 0xc0, !PT ;  /* 0xffff000019147812 */ /* 0x000fe200078ec0ff */
[C---:B0-----:R-:W-:Y:S01]  /*6880*/  IMAD.U32 R3, R4.reuse, 0x10000, RZ ;  /* 0x0001000004037824 */ /* 0x041fe200078e00ff */
[----:B------:R-:W-:Y:S01]  /*6890*/  LOP3.LUT R4, R4, 0xffff0000, RZ, 0xc0, !PT ;  /* 0xffff000004047812 */ /* 0x000fe200078ec0ff */
[C---:B------:R-:W-:Y:S01]  /*68a0*/  IMAD.U32 R9, R5.reuse, 0x10000, RZ ;  /* 0x0001000005097824 */ /* 0x040fe200078e00ff */
[----:B------:R-:W-:Y:S01]  /*68b0*/  LOP3.LUT R5, R5, 0xffff0000, RZ, 0xc0, !PT ;  /* 0xffff000005057812 */ /* 0x000fe200078ec0ff */
[C---:B------:R-:W-:Y:S01]  /*68c0*/  IMAD.U32 R10, R6.reuse, 0x10000, RZ ;  /* 0x00010000060a7824 */ /* 0x040fe200078e00ff */
[----:B------:R-:W-:Y:S01]  /*68d0*/  LOP3.LUT R6, R6, 0xffff0000, RZ, 0xc0, !PT ;  /* 0xffff000006067812 */ /* 0x000fe200078ec0ff */
[C---:B------:R-:W-:Y:S01]  /*68e0*/  FMUL.FTZ R24, R4.reuse, R13 ;  /* 0x0000000d04187220 */ /* 0x040fe20000410000 */
[----:B------:R-:W-:Y:S01]  /*68f0*/  FMUL.FTZ R4, R4, R12 ;  /* 0x0000000c04047220 */ /* 0x000fe20000410000 */
[----:B------:R-:W-:-:S02]  /*6900*/  IMAD.U32 R11, R7, 0x10000, RZ ;  /* 0x00010000070b7824 */ /* 0x000fc400078e00ff */
[----:B------:R-:W-:Y:S01]  /*6910*/  FMUL.FTZ R26, R5, R20 ;  /* 0x00000014051a7220 */ /* 0x000fe20000410000 */
[C---:B------:R-:W-:Y:S01]  /*6920*/  FFMA.FTZ R24, R3.reuse, R12, -R24 ;  /* 0x0000000c03187223 */ /* 0x040fe20000010818 */
[----:B------:R-:W-:Y:S01]  /*6930*/  FFMA.FTZ R13, R3, R13, R4 ;  /* 0x0000000d030d7223 */ /* 0x000fe20000010004 */
[-C--:B------:R-:W-:Y:S01]  /*6940*/  FMUL.FTZ R30, R5, R14.reuse ;  /* 0x0000000e051e7220 */ /* 0x080fe20000410000 */
[----:B------:R-:W-:Y:S01]  /*6950*/  LOP3.LUT R7, R7, 0xffff0000, RZ, 0xc0, !PT ;  /* 0xffff000007077812 */ /* 0x000fe200078ec0ff */
[C---:B------:R-:W-:Y:S01]  /*6960*/  IMAD.U32 R5, R33.reuse, 0x10000, RZ ;  /* 0x0001000021057824 */ /* 0x040fe200078e00ff */
[----:B------:R-:W-:Y:S01]  /*6970*/  LOP3.LUT R12, R33, 0xffff0000, RZ, 0xc0, !PT ;  /* 0xffff0000210c7812 */ /* 0x000fe200078ec0ff */
[C---:B------:R-:W-:Y:S01]  /*6980*/  IMAD.U32 R3, R27.reuse, 0x10000, RZ ;  /* 0x000100001b037824 */ /* 0x040fe200078e00ff */
[----:B------:R-:W-:Y:S01]  /*6990*/  LOP3.LUT R4, R27, 0xffff0000, RZ, 0xc0, !PT ;  /* 0xffff00001b047812 */ /* 0x000fe200078ec0ff */
[C---:B------:R-:W-:Y:S01]  /*69a0*/  FFMA.FTZ R26, R9.reuse, R14, -R26 ;  /* 0x0000000e091a7223 */ /* 0x040fe2000001081a */
[----:B------:R-:W-:Y:S01]  /*69b0*/  FFMA.FTZ R9, R9, R20, R30 ;  /* 0x0000001409097223 */ /* 0x000fe2000001001e */
[C---:B------:R-:W-:Y:S01]  /*69c0*/  FMUL.FTZ R15, R6.reuse, R5 ;  /* 0x00000005060f7220 */ /* 0x040fe20000410000 */
[-C--:B------:R-:W-:Y:S01]  /*69d0*/  FMUL.FTZ R14, R6, R3.reuse ;  /* 0x00000003060e7220 */ /* 0x080fe20000410000 */
        /* <DEDUP_REMOVED lines=8> */
[----:B------:R-:W-:Y:S02]  /*6a60*/  F2FP.BF16.F32.PACK_AB R6, R3, R6 ;  /* 0x000000060306723e */ /* 0x000fe400000010ff */
[----:B------:R-:W-:-:S05]  /*6a70*/  F2FP.BF16.F32.PACK_AB R7, R12, R7 ;  /* 0x000000070c07723e */ /* 0x000fca00000010ff */
[----:B------:R1:W-:Y:S02]  /*6a80*/  STS.128 [R0+0x18400], R4 ;  /* 0x0184000400007388 */ /* 0x0003e40000000c00 */
.L_x_698:
[----:B------:R-:W-:Y:S05]  /*6a90*/  BSYNC B2 ;  /* 0x0000000000027941 */ /* 0x000fea0003800000 */
.L_x_697:
[----:B------:R-:W-:Y:S05]  /*6aa0*/  @P1 BRA `(.L_x_696) ;  /* 0x0000000000981947 */ /* 0x000fea0003800000 */
[----:B01----:R-:W0:Y:S01]  /*6ab0*/  LDS.128 R4, [R8] ;  /* 0x0000000008047984 */ /* 0x003e220000000c00 */
[C---:B------:R-:W-:Y:S01]  /*6ac0*/  IMAD.U32 R13, R34.reuse, 0x10000, RZ ;  /* 0x00010000220d7824 */ /* 0x040fe200078e00ff */
        /* <DEDUP_REMOVED lines=35> */
[----:B------:R2:W-:Y:S02]  /*6d00*/  STS.128 [R8], R4 ;  /* 0x0000000408007388 */ /* 0x0005e40000000c00 */
.L_x_696:
[----:B------:R-:W-:Y:S05]  /*6d10*/  BSYNC B1 ;  /* 0x0000000000017941 */ /* 0x000fea0003800000 */
.L_x_695:
[----:B------:R-:W-:-:S13]  /*6d20*/  ISETP.GE.AND P0, PT, R217, R36, PT ;  /* 0x00000024d900720c */ /* 0x000fda0003f06270 */
[----:B------:R-:W-:Y:S05]  /*6d30*/  @P0 BRA `(.L_x_699) ;  /* 0x0000001400100947 */ /* 0x000fea0003800000 */
[----:B------:R-:W3:Y:S01]  /*6d40*/  LDC R3, c[0x0][0x3f4] ;  /* 0x0000fd00ff037b82 */ /* 0x000ee20000000800 */
[----:B------:R-:W-:Y:S01]  /*6d50*/  BSSY B1, `(.L_x_700) ;  /* 0x000002a000017945 */ /* 0x000fe20003800000 */
[-C--:B---3--:R-:W-:Y:S02]  /*6d60*/  ISETP.GE.AND P0, PT, R22, R3.reuse, PT ;  /* 0x000000031600720c */ /* 0x088fe40003f06270 */
[----:B------:R-:W-:-:S11]  /*6d70*/  ISETP.GE.AND P1, PT, R202, R3, PT ;  /* 0x00000003ca00720c */ /* 0x000fd60003f26270 */
[----:B------:R-:W-:Y:S05]  /*6d80*/  @P0 BRA `(.L_x_701) ;  /* 0x0000000000980947 */ /* 0x000fea0003800000 */
[----:B012---:R-:W0:Y:S01]  /*6d90*/  LDS.128 R4, [R0+0x1a400] ;  /* 0x01a4000000047984 */ /* 0x007e220000000c00 */
[C---:B------:R-:W-:Y:S01]  /*6da0*/  IMAD.U32 R15, R25.reuse, 0x10000, RZ ;  /* 0x00010000190f7824 */ /* 0x040fe200078e00ff */
[----:B------:R-:W-:Y:S01]  /*6db0*/  LOP3.LUT R25, R25, 0xffff0000, RZ, 0xc0, !PT ;  /* 0xffff000019197812 */ /* 0x000fe200078ec0ff */
[C---:B------:R-:W-:Y:S01]  /*6dc0*/  IMAD.U32 R13, R29.reuse, 0x10000, RZ ;  /* 0x000100001d0d7824 */ /* 0x040fe200078e00ff */
[----:B------:R-:W-:Y:S01]  /*6dd0*/  LOP3.LUT R29, R29, 0xffff0000, RZ, 0xc0, !PT ;  /* 0xffff00001d1d7812 */ /* 0x000fe200078ec0ff */
[C---:B------:R-:W-:Y:S01]  /*6de0*/  IMAD.U32 R26, R33.reuse, 0x10000, RZ ;  /* 0x00010000211a7824 */ /* 0x040fe200078e00ff */
[----:B------:R-:W-:Y:S01]  /*6df0*/  LOP3.LUT R33, R33, 0xffff0000, RZ, 0xc0, !PT ;  /* 0xffff000021217812 */ /* 0x000fe200078ec0ff */
[C---:B------:R-:W-:Y:S01]  /*6e00*/  IMAD.U32 R24, R27.reuse, 0x10000, RZ ;  /* 0x000100001b187824 */ /* 0x040fe200078e00ff */
[----:B------:R-:W-:Y:S01]  /*6e10*/  LOP3.LUT R27, R27, 0xffff0000, RZ, 0xc0, !PT ;  /* 0xffff00001b1b7812 */ /* 0x000fe200078ec0ff */
[C---:B0-----:R-:W-:Y:S01]  /*6e20*/  IMAD.U32 R3, R4.reuse, 0x10000, RZ ;  /* 0x0001000004037824 */ /* 0x041fe200078e00ff */
[----:B------:R-:W-:Y:S01]  /*6e30*/  LOP3.LUT R4, R4, 0xffff0000, RZ, 0xc0, !PT ;  /* 0xffff000004047812 */ /* 0x000fe200078ec0ff */
[C---:B------:R-:W-:Y:S01]  /*6e40*/  IMAD.U32 R9, R5.reuse, 0x10000, RZ ;  /* 0x0001000005097824 */ /* 0x040fe200078e00ff */
[----:B------:R-:W-:Y:S01]  /*6e50*/  LOP3.LUT R5, R5, 0xffff0000, RZ, 0xc0, !PT ;  /* 0xffff000005057812 */ /* 0x000fe200078ec0ff */
[C---:B------:R-:W-:Y:S01]  /*6e60*/  IMAD.U32 R10, R6.reuse, 0x10000, RZ ;  /* 0x00010000060a7824 */ /* 0x040fe200078e00ff */
[----:B------:R-:W-:Y:S01]  /*6e70*/  LOP3.LUT R6, R6, 0xffff0000, RZ, 0xc0, !PT ;  /* 0xffff000006067812 */ /* 0x000fe200078ec0ff */
[-C--:B------:R-:W-:Y:S01]  /*6e80*/  FMUL.FTZ R12, R15, R4.reuse ;  /* 0x000000040f0c7220 */ /* 0x080fe20000410000 */
[----:B------:R-:W-:Y:S01]  /*6e90*/  FMUL.FTZ R14, R13, R4 ;  /* 0x000000040d0e7220 */ /* 0x000fe20000410000 */
[C---:B------:R-:W-:Y:S01]  /*6ea0*/  IMAD.U32 R11, R7.reuse, 0x10000, RZ ;  /* 0x00010000070b7824 */ /* 0x040fe200078e00ff */
[----:B------:R-:W-:Y:S01]  /*6eb0*/  LOP3.LUT R7, R7, 0xffff0000, RZ, 0xc0, !PT ;  /* 0xffff000007077812 */ /* 0x000fe200078ec0ff */
[----:B------:R-:W-:Y:S01]  /*6ec0*/  FFMA.FTZ R4, R13, R3, -R12 ;  /* 0x000000030d047223 */ /* 0x000fe2000001080c */
[-C--:B------:R-:W-:Y:S01]  /*6ed0*/  FMUL.FTZ R20, R25, R5.reuse ;  /* 0x0000000519147220 */ /* 0x080fe20000410000 */
[----:B------:R-:W-:Y:S01]  /*6ee0*/  FMUL.FTZ R12, R29, R5 ;  /* 0x000000051d0c7220 */ /* 0x000fe20000410000 */
[----:B------:R-:W-:Y:S01]  /*6ef0*/  FFMA.FTZ R3, R15, R3, R14 ;  /* 0x000000030f037223 */ /* 0x000fe2000001000e */
[-C--:B------:R-:W-:Y:S01]  /*6f00*/  FMUL.FTZ R13, R24, R6.reuse ;  /* 0x00000006180d7220 */ /* 0x080fe20000410000 */
[-C--:B------:R-:W-:Y:S01]  /*6f10*/  FFMA.FTZ R5, R29, R9.reuse, -R20 ;  /* 0x000000091d057223 */ /* 0x080fe20000010814 */
[----:B------:R-:W-:Y:S01]  /*6f20*/  FFMA.FTZ R12, R25, R9, R12 ;  /* 0x00000009190c7223 */ /* 0x000fe2000001000c */
[C---:B------:R-:W-:Y:S01]  /*6f30*/  FMUL.FTZ R9, R26.reuse, R6 ;  /* 0x000000061a097220 */ /* 0x040fe20000410000 */
[-C--:B------:R-:W-:Y:S01]  /*6f40*/  FMUL.FTZ R14, R33, R7.reuse ;  /* 0x00000007210e7220 */ /* 0x080fe20000410000 */
[C---:B------:R-:W-:Y:S01]  /*6f50*/  FMUL.FTZ R20, R27.reuse, R7 ;  /* 0x000000071b147220 */ /* 0x040fe20000410000 */
[-C--:B------:R-:W-:Y:S01]  /*6f60*/  FFMA.FTZ R13, R26, R10.reuse, R13 ;  /* 0x0000000a1a0d7223 */ /* 0x080fe2000001000d */
[----:B------:R-:W-:Y:S01]  /*6f70*/  FFMA.FTZ R6, R24, R10, -R9 ;  /* 0x0000000a18067223 */ /* 0x000fe20000010809 */
[-C--:B------:R-:W-:Y:S01]  /*6f80*/  FFMA.FTZ R7, R27, R11.reuse, -R14 ;  /* 0x0000000b1b077223 */ /* 0x080fe2000001080e */
[----:B------:R-:W-:Y:S01]  /*6f90*/  FFMA.FTZ R20, R33, R11, R20 ;  /* 0x0000000b21147223 */ /* 0x000fe20000010014 */
[----:B------:R-:W-:-:S02]  /*6fa0*/  F2FP.BF16.F32.PACK_AB R4, R3, R4 ;  /* 0x000000040304723e */ /* 0x000fc400000010ff */
[----:B------:R-:W-:Y:S02]  /*6fb0*/  F2FP.BF16.F32.PACK_AB R5, R12, R5 ;  /* 0x000000050c05723e */ /* 0x000fe400000010ff */
[----:B------:R-:W-:Y:S02]  /*6fc0*/  F2FP.BF16.F32.PACK_AB R6, R13, R6 ;  /* 0x000000060d06723e */ /* 0x000fe400000010ff */
[----:B------:R-:W-:-:S05]  /*6fd0*/  F2FP.BF16.F32.PACK_AB R7, R20, R7 ;  /* 0x000000071407723e */ /* 0x000fca00000010ff */
[----:B------:R3:W-:Y:S02]  /*6fe0*/  STS.128 [R0+0x1a400], R4 ;  /* 0x01a4000400007388 */ /* 0x0007e40000000c00 */
.L_x_701:
[----:B------:R-:W-:Y:S05]  /*6ff0*/  BSYNC B1 ;  /* 0x0000000000017941 */ /* 0x000fea0003800000 */
.L_x_700:
[----:B------:R-:W-:Y:S05]  /*7000*/  @P1 BRA `(.L_x_699) ;  /* 0x00000010005c1947 */ /* 0x000fea0003800000 */
[----:B0123--:R-:W0:Y:S01]  /*7010*/  LDS.128 R4, [R8+0x2000] ;  /* 0x0020000008047984 */ /* 0x00fe220000000c00 */
[C---:B------:R-:W-:Y:S01]  /*7020*/  IMAD.U32 R20, R34.reuse, 0x10000, RZ ;  /* 0x0001000022147824 */ /* 0x040fe200078e00ff */
[----:B------:R-:W-:Y:S01]  /*7030*/  LOP3.LUT R34, R34, 0xffff0000, RZ, 0xc0, !PT ;  /* 0xffff000022227812 */ /* 0x000fe200078ec0ff */
[C---:B------:R-:W-:Y:S01]  /*7040*/  IMAD.U32 R12, R31.reuse, 0x10000, RZ ;  /* 0x000100001f0c7824 */ /* 0x040fe200078e00ff */
[----:B------:R-:W-:Y:S01]  /*7050*/  LOP3.LUT R14, R31, 0xffff0000, RZ, 0xc0, !PT ;  /* 0xffff00001f0e7812 */ /* 0x000fe200078ec0ff */
[C---:B------:R-:W-:Y:S01]  /*7060*/  IMAD.U32 R15, R32.reuse, 0x10000, RZ ;  /* 0x00010000200f7824 */ /* 0x040fe200078e00ff */
[----:B------:R-:W-:Y:S01]  /*7070*/  LOP3.LUT R32, R32, 0xffff0000, RZ, 0xc0, !PT ;  /* 0xffff000020207812 */ /* 0x000fe200078ec0ff */
[----:B------:R-:W-:Y:S02]  /*7080*/  IMAD.U32 R21, R35, 0x10000, RZ ;  /* 0x0001000023157824 */ /* 0x000fe400078e00ff */
[C---:B0-----:R-:W-:Y:S01]  /*7090*/  IMAD.U32 R0, R4.reuse, 0x10000, RZ ;  /* 0x0001000004007824 */ /* 0x041fe200078e00ff */
[----:B------:R-:W-:Y:S01]  /*70a0*/  LOP3.LUT R3, R4, 0xffff0000, RZ, 0xc0, !PT ;  /* 0xffff000004037812 */ /* 0x000fe200078ec0ff */
[C---:B------:R-:W-:Y:S01]  /*70b0*/  IMAD.U32 R4, R5.reuse, 0x10000, RZ ;  /* 0x0001000005047824 */ /* 0x040fe200078e00ff */
[----:B------:R-:W-:Y:S01]  /*70c0*/  LOP3.LUT R5, R5, 0xffff0000, RZ, 0xc0, !PT ;  /* 0xffff000005057812 */ /* 0x000fe200078ec0ff */
[C---:B------:R-:W-:Y:S01]  /*70d0*/  IMAD.U32 R9, R6.reuse, 0x10000, RZ ;  /* 0x0001000006097824 */ /* 0x040fe200078e00ff */
[----:B------:R-:W-:Y:S01]  /*70e0*/  LOP3.LUT R6, R6, 0xffff0000, RZ, 0xc0, !PT ;  /* 0xffff000006067812 */ /* 0x000fe200078ec0ff */
[----:B------:R-:W-:-:S02]  /*70f0*/  IMAD.U32 R10, R7, 0x10000, RZ ;  /* 0x00010000070a7824 */ /* 0x000fc400078e00ff */
[----:B------:R-:W-:Y:S01]  /*7100*/  FMUL.FTZ R11, R20, R3 ;  /* 0x00000003140b7220 */ /* 0x000fe20000410000 */
[-C--:B------:R-:W-:Y:S01]  /*7110*/  FMUL.FTZ R13, R34, R5.reuse ;  /* 0x00000005220d7220 */ /* 0x080fe20000410000 */
[----:B------:R-:W-:Y:S01]  /*7120*/  FMUL.FTZ R5, R14, R5 ;  /* 0x000000050e057220 */ /* 0x000fe20000410000 */
[----:B------:R-:W-:Y:S01]  /*7130*/  FMUL.FTZ R3, R12, R3 ;  /* 0x000000030c037220 */ /* 0x000fe20000410000 */
[----:B------:R-:W-:Y:S01]  /*7140*/  LOP3.LUT R7, R7, 0xffff0000, RZ, 0xc0, !PT ;  /* 0xffff000007077812 */ /* 0x000fe200078ec0ff */
[----:B------:R-:W-:Y:S01]  /*7150*/  FFMA.FTZ R13, R14, R4, -R13 ;  /* 0x000000040e0d7223 */ /* 0x000fe2000001080d */
[----:B------:R-:W-:Y:S01]  /*7160*/  LOP3.LUT R14, R35, 0xffff0000, RZ, 0xc0, !PT ;  /* 0xffff0000230e7812 */ /* 0x000fe200078ec0ff */
[-C--:B------:R-:W-:Y:S01]  /*7170*/  FFMA.FTZ R11, R12, R0.reuse, -R11 ;  /* 0x000000000c0b7223 */ /* 0x080fe2000001080b */
[----:B------:R-:W-:Y:S01]  /*7180*/  FFMA.FTZ R0, R20, R0, R3 ;  /* 0x0000000014007223 */ /* 0x000fe20000010003 */
[-C--:B------:R-:W-:Y:S01]  /*7190*/  FMUL.FTZ R12, R21, R6.reuse ;  /* 0x00000006150c7220 */ /* 0x080fe20000410000 */
[C---:B------:R-:W-:Y:S01]  /*71a0*/  FMUL.FTZ R6, R15.reuse, R6 ;  /* 0x000000060f067220 */ /* 0x040fe20000410000 */
[-C--:B------:R-:W-:Y:S01]  /*71b0*/  FMUL.FTZ R3, R14, R7.reuse ;  /* 0x000000070e037220 */ /* 0x080fe20000410000 */
[----:B------:R-:W-:Y:S01]  /*71c0*/  FMUL.FTZ R7, R32, R7 ;  /* 0x0000000720077220 */ /* 0x000fe20000410000 */
[-C--:B------:R-:W-:Y:S01]  /*71d0*/  FFMA.FTZ R12, R15, R9.reuse, -R12 ;  /* 0x000000090f0c7223 */ /* 0x080fe2000001080c */
[----:B------:R-:W-:Y:S01]  /*71e0*/  FFMA.FTZ R4, R34, R4, R5 ;  /* 0x0000000422047223 */ /* 0x000fe20000010005 */
[-C--:B------:R-:W-:Y:S01]  /*71f0*/  FFMA.FTZ R3, R32, R10.reuse, -R3 ;  /* 0x0000000a20037223 */ /* 0x080fe20000010803 */
[----:B------:R-:W-:Y:S01]  /*7200*/  FFMA.FTZ R9, R21, R9, R6 ;  /* 0x0000000915097223 */ /* 0x000fe20000010006 */
[----:B------:R-:W-:Y:S01]  /*7210*/  FFMA.FTZ R10, R14, R10, R7 ;  /* 0x0000000a0e0a7223 */ /* 0x000fe20000010007 */
[----:B------:R-:W-:-:S02]  /*7220*/  F2FP.BF16.F32.PACK_AB R24, R0, R11 ;  /* 0x0000000b0018723e */ /* 0x000fc400000010ff */
[----:B------:R-:W-:Y:S02]  /*7230*/  F2FP.BF16.F32.PACK_AB R25, R4, R13 ;  /* 0x0000000d0419723e */ /* 0x000fe400000010ff */
[----:B------:R-:W-:Y:S02]  /*7240*/  F2FP.BF16.F32.PACK_AB R26, R9, R12 ;  /* 0x0000000c091a723e */ /* 0x000fe400000010ff */
[----:B------:R-:W-:-:S05]  /*7250*/  F2FP.BF16.F32.PACK_AB R27, R10, R3 ;  /* 0x000000030a1b723e */ /* 0x000fca00000010ff */
[----:B------:R4:W-:Y:S01]  /*7260*/  STS.128 [R8+0x2000], R24 ;  /* 0x0020001808007388 */ /* 0x0009e20000000c00 */
[----:B------:R-:W-:Y:S05]  /*7270*/  BRA `(.L_x_699) ;  /* 0x0000000c00c07947 */ /* 0x000fea0003800000 */
.L_x_689:
[----:B------:R-:W-:-:S03]  /*7280*/  UMOV UR4, 0xffffffff ;  /* 0xffffffff00047882 */ /* 0x000fc60000000000 */
[----:B------:R-:W-:Y:S05]  /*7290*/  BRA.DIV UR4, `(.L_x_702) ;  /* 0x0000010604e47947 */ /* 0x000fea000b800000 */
[----:B------:R1:W2:Y:S04]  /*72a0*/  SHFL.IDX PT, R0, R25, RZ, 0x1c1f ;  /* 0x001c1fff19007589 */ /* 0x0002a800000e0000 */
[----:B------:R1:W3:Y:S04]  /*72b0*/  SHFL.IDX PT, R3, R24, RZ, 0x1c1f ;  /* 0x001c1fff18037589 */ /* 0x0002e800000e0000 */
[----:B------:R1:W4:Y:S04]  /*72c0*/  SHFL.IDX PT, R4, R27, RZ, 0x1c1f ;  /* 0x001c1fff1b047589 */ /* 0x00032800000e0000 */
[----:B------:R1:W0:Y:S02]  /*72d0*/  SHFL.IDX PT, R14, R26, RZ, 0x1c1f ;  /* 0x001c1fff1a0e7589 */ /* 0x00022400000e0000 */
.L_x_932:
[----:B------:R-:W-:Y:S01]  /*72e0*/  ULDC UR4, c[0x0][0x448] ;  /* 0x0001120000047ab9 */ /* 0x000fe20000000800 */
[----:B------:R-:W0:Y:S01]  /*72f0*/  LDC R45, c[0x0][0x3f4] ;  /* 0x0000fd00ff2d7b82 */ /* 0x000e220000000800 */
[----:B------:R-:W-:Y:S01]  /*7300*/  IMAD R12, R39, UR4, RZ ;  /* 0x00000004270c7c24 */ /* 0x000fe2000f8e02ff */
[----:B------:R-:W-:Y:S01]  /*7310*/  LEA.HI R6, R218, R218, RZ, 0x1 ;  /* 0x000000dada067211 */ /* 0x000fe200078f08ff */
[----:B------:R-:W-:Y:S01]  /*7320*/  BSSY B1, `(.L_x_703) ;  /* 0x0000016000017945 */ /* 0x000fe20003800000 */
[----:B-1----:R-:W-:Y:S02]  /*7330*/  CS2R R26, SRZ ;  /* 0x00000000001a7805 */ /* 0x002fe4000001ff00 */
[----:B------:R-:W-:Y:S02]  /*7340*/  CS2R R24, SRZ ;  /* 0x0000000000187805 */ /* 0x000fe4000001ff00 */
[----:B------:R-:W-:Y:S02]  /*7350*/  ISETP.GE.AND P0, PT, R5, R12, PT ;  /* 0x0000000c0500720c */ /* 0x000fe40003f06270 */
[----:B------:R-:W-:-:S02]  /*7360*/  CS2R R10, SRZ ;  /* 0x00000000000a7805 */ /* 0x000fc4000001ff00 */
[----:B------:R-:W-:Y:S02]  /*7370*/  LOP3.LUT R7, R6, 0xfffffffe, RZ, 0xc0, !PT ;  /* 0xfffffffe06077812 */ /* 0x000fe400078ec0ff */
[----:B------:R-:W-:-:S03]  /*7380*/  CS2R R8, SRZ ;  /* 0x0000000000087805 */ /* 0x000fc6000001ff00 */
[----:B------:R-:W-:-:S05]  /*7390*/  IMAD.IADD R5, R218, 0x1, -R7 ;  /* 0x00000001da057824 */ /* 0x000fca00078e0a07 */
[----:B------:R-:W-:Y:S01]  /*73a0*/  SHF.L.U32 R5, R5, 0x1f, RZ ;  /* 0x0000001f05057819 */ /* 0x000fe200000006ff */
[----:B------:R-:W-:Y:S06]  /*73b0*/  @P0 BRA `(.L_x_704) ;  /* 0x0000000000300947 */ /* 0x000fec0003800000 */
[----:B------:R-:W-:Y:S01]  /*73c0*/  ULDC UR4, c[0x0][0x3f4] ;  /* 0x0000fd0000047ab9 */ /* 0x000fe20000000800 */
[C---:B------:R-:W-:Y:S01]  /*73d0*/  IMAD.SHL.U32 R15, R16.reuse, 0x2, RZ ;  /* 0x00000002100f7824 */ /* 0x040fe200078e00ff */
[C---:B------:R-:W-:Y:S02]  /*73e0*/  ISETP.GE.AND P2, PT, R16.reuse, UR4, PT ;  /* 0x0000000410007c0c */ /* 0x040fe4000bf46270 */
[----:B------:R-:W-:Y:S02]  /*73f0*/  CS2R R26, SRZ ;  /* 0x00000000001a7805 */ /* 0x000fe4000001ff00 */
[----:B------:R-:W-:Y:S02]  /*7400*/  SHF.L.U64.HI R13, R16, 0x1, R17 ;  /* 0x00000001100d7819 */ /* 0x000fe40000010211 */
[-C--:B---3--:R-:W-:Y:S02]  /*7410*/  IADD3 R6, P0, R3, R15.reuse, RZ ;  /* 0x0000000f03067210 */ /* 0x088fe40007f1e0ff */
[----:B0-----:R-:W-:-:S03]  /*7420*/  IADD3 R14, P1, R14, R15, RZ ;  /* 0x0000000f0e0e7210 */ /* 0x001fc60007f3e0ff */
[--C-:B--2---:R-:W-:Y:S02]  /*7430*/  IMAD.X R7, R0, 0x1, R13.reuse, P0 ;  /* 0x0000000100077824 */ /* 0x104fe400000e060d */
[----:B----4-:R-:W-:Y:S01]  /*7440*/  IMAD.X R15, R4, 0x1, R13, P1 ;  /* 0x00000001040f7824 */ /* 0x010fe200008e060d */
[----:B------:R-:W-:Y:S07]  /*7450*/  @P2 BRA `(.L_x_704) ;  /* 0x0000000000082947 */ /* 0x000fee0003800000 */
[----:B------:R1:W5:Y:S04]  /*7460*/  LD.E.128 R8, desc[UR40][R6.64] ;  /* 0x0000002806087980 */ /* 0x000368000c101d00 */
[----:B------:R1:W5:Y:S02]  /*7470*/  LD.E.128 R24, desc[UR40][R14.64] ;  /* 0x000000280e187980 */ /* 0x000364000c101d00 */
.L_x_704:
[----:B------:R-:W-:Y:S05]  /*7480*/  BSYNC B1 ;  /* 0x0000000000017941 */ /* 0x000fea0003800000 */
.L_x_703:
[----:B------:R-:W3:Y:S01]  /*7490*/  SYNCS.PHASECHK.TRANS64.TRYWAIT P1, [R18+URZ+0x22800], R5 ;  /* 0x02280005120075a7 */ /* 0x000ee2000802017f */
[----:B--2---:R-:W-:Y:S01]  /*74a0*/  IMAD R0, R89, -0x80, R12 ;  /* 0xffffff8059007824 */ /* 0x004fe200078e020c */
[----:B-1---5:R-:W-:Y:S01]  /*74b0*/  SHF.R.U64 R15, R24, 0x10, R25 ;  /* 0x00000010180f7819 */ /* 0x022fe20000001219 */
[----:B----4-:R-:W-:Y:S01]  /*74c0*/  IMAD.MOV.U32 R4, RZ, RZ, R24 ;  /* 0x000000ffff047224 */ /* 0x010fe200078e0018 */
[--C-:B------:R-:W-:Y:S01]  /*74d0*/  SHF.R.U64 R29, R8, 0x10, R9.reuse ;  /* 0x00000010081d7819 */ /* 0x100fe20000001209 */
[----:B------:R-:W-:Y:S01]  /*74e0*/  IMAD.MOV.U32 R12, RZ, RZ, R8 ;  /* 0x000000ffff0c7224 */ /* 0x000fe200078e0008 */
[----:B------:R-:W-:Y:S01]  /*74f0*/  VIMNMX R24, R0, 0x80, PT ;  /* 0x0000008000187848 */ /* 0x000fe20003fe0100 */
[--C-:B------:R-:W-:Y:S01]  /*7500*/  IMAD.MOV.U32 R13, RZ, RZ, R9.reuse ;  /* 0x000000ffff0d7224 */ /* 0x100fe200078e0009 */
[----:B------:R-:W-:Y:S01]  /*7510*/  SHF.R.U32.HI R20, RZ, 0x10, R9 ;  /* 0x00000010ff147819 */ /* 0x000fe20000011609 */
[----:B------:R-:W-:Y:S01]  /*7520*/  IMAD.MOV.U32 R7, RZ, RZ, R10 ;  /* 0x000000ffff077224 */ /* 0x000fe200078e000a */
[--C-:B0-----:R-:W-:Y:S01]  /*7530*/  SHF.R.U64 R14, R10, 0x10, R11.reuse ;  /* 0x000000100a0e7819 */ /* 0x101fe2000000120b */
[--C-:B------:R-:W-:Y:S01]  /*7540*/  IMAD.MOV.U32 R8, RZ, RZ, R11.reuse ;  /* 0x000000ffff087224 */ /* 0x100fe200078e000b */
[----:B------:R-:W-:Y:S01]  /*7550*/  SHF.R.U32.HI R21, RZ, 0x10, R11 ;  /* 0x00000010ff157819 */ /* 0x000fe2000001160b */
[--C-:B------:R-:W-:Y:S01]  /*7560*/  IMAD.MOV.U32 R6, RZ, RZ, R25.reuse ;  /* 0x000000ffff067224 */ /* 0x100fe200078e0019 */
[----:B------:R-:W-:Y:S01]  /*7570*/  ISETP.GE.AND P0, PT, R16, R45, PT ;  /* 0x0000002d1000720c */ /* 0x000fe20003f06270 */
[----:B------:R-:W-:Y:S01]  /*7580*/  IMAD.MOV.U32 R0, RZ, RZ, R26 ;  /* 0x000000ffff007224 */ /* 0x000fe200078e001a */
[----:B------:R-:W-:Y:S01]  /*7590*/  SHF.R.U32.HI R11, RZ, 0x10, R25 ;  /* 0x00000010ff0b7819 */ /* 0x000fe20000011619 */
[--C-:B---3--:R-:W-:Y:S01]  /*75a0*/  IMAD.MOV.U32 R3, RZ, RZ, R27.reuse ;  /* 0x000000ffff037224 */ /* 0x108fe200078e001b */
[--C-:B------:R-:W-:Y:S01]  /*75b0*/  SHF.R.U64 R9, R26, 0x10, R27.reuse ;  /* 0x000000101a097819 */ /* 0x100fe2000000121b */
[----:B------:R-:W-:Y:S01]  /*75c0*/  BSSY B1, `(.L_x_705) ;  /* 0x000000d000017945 */ /* 0x000fe20003800000 */
[----:B------:R-:W-:-:S02]  /*75d0*/  SHF.R.U32.HI R10, RZ, 0x10, R27 ;  /* 0x00000010ff0a7819 */ /* 0x000fc4000001161b */
[-C--:B------:R-:W-:Y:S02]  /*75e0*/  ISETP.GE.OR P2, PT, R19, R24.reuse, P0 ;  /* 0x000000181300720c */ /* 0x080fe40000746670 */
[----:B------:R-:W-:Y:S02]  /*75f0*/  PRMT R37, R12, 0x5410, R29 ;  /* 0x000054100c257816 */ /* 0x000fe4000000001d */
[----:B------:R-:W-:Y:S02]  /*7600*/  ISETP.GE.OR P0, PT, R217, R24, P0 ;  /* 0x00000018d900720c */ /* 0x000fe40000706670 */
[----:B------:R-:W-:Y:S02]  /*7610*/  PRMT R38, R13, 0x5410, R20 ;  /* 0x000054100d267816 */ /* 0x000fe40000000014 */
[----:B------:R-:W-:Y:S02]  /*7620*/  PRMT R39, R7, 0x5410, R14 ;  /* 0x0000541007277816 */ /* 0x000fe4000000000e */
[----:B------:R-:W-:-:S02]  /*7630*/  PRMT R40, R8, 0x5410, R21 ;  /* 0x0000541008287816 */ /* 0x000fc40000000015 */
[----:B------:R-:W-:Y:S02]  /*7640*/  PRMT R41, R4, 0x5410, R15 ;  /* 0x0000541004297816 */ /* 0x000fe4000000000f */
[----:B------:R-:W-:Y:S02]  /*7650*/  PRMT R42, R6, 0x5410, R11 ;  /* 0x00005410062a7816 */ /* 0x000fe4000000000b */
[----:B------:R-:W-:Y:S02]  /*7660*/  PRMT R43, R0, 0x5410, R9 ;  /* 0x00005410002b7816 */ /* 0x000fe40000000009 */
[----:B------:R-:W-:Y:S01]  /*7670*/  PRMT R44, R3, 0x5410, R10 ;  /* 0x00005410032c7816 */ /* 0x000fe2000000000a */
[----:B------:R-:W-:Y:S06]  /*7680*/  @!P1 BRA `(.L_x_706) ;  /* 0x0000010400589947 */ /* 0x000fec0003800000 */
.L_x_933:
[----:B------:R-:W-:Y:S05]  /*7690*/  BSYNC B1 ;  /* 0x0000000000017941 */ /* 0x000fea0003800000 */
.L_x_705:
[----:B------:R-:W-:Y:S04]  /*76a0*/  BSSY B1, `(.L_x_707) ;  /* 0x000005a000017945 */ /* 0x000fe80003800000 */
[----:B------:R-:W-:Y:S05]  /*76b0*/  @P2 BRA `(.L_x_708) ;  /* 0x0000000400602947 */ /* 0x000fea0003800000 */
[----:B------:R-:W-:Y:S01]  /*76c0*/  IMAD.SHL.U32 R0, R226, 0x40, RZ ;  /* 0x00000040e2007824 */ /* 0x000fe200078e00ff */
[C---:B------:R-:W-:Y:S01]  /*76d0*/  LOP3.LUT R24, R41.reuse, 0xffff0000, RZ, 0xc0, !PT ;  /* 0xffff000029187812 */ /* 0x040fe200078ec0ff */
[----:B------:R-:W-:Y:S02]  /*76e0*/  IMAD.IADD R3, R16, 0x1, R45 ;  /* 0x0000000110037824 */ /* 0x000fe400078e022d */
[----:B------:R-:W-:Y:S01]  /*76f0*/  IMAD.U32 R27, R41, 0x10000, RZ ;  /* 0x00010000291b7824 */ /* 0x000fe200078e00ff */
[----:B------:R-:W-:Y:S01]  /*7700*/  LOP3.LUT R4, R0, 0x1c0, RZ, 0xc0, !PT ;  /* 0x000001c000047812 */ /* 0x000fe200078ec0ff */
[----:B------:R-:W-:-:S03]  /*7710*/  IMAD.U32 R25, R37, 0x10000, RZ ;  /* 0x0001000025197824 */ /* 0x000fc600078e00ff */
[C---:B------:R-:W-:Y:S02]  /*7720*/  LOP3.LUT R0, R4.reuse, 0x38, R16, 0xf8, !PT ;  /* 0x0000003804007812 */ /* 0x040fe400078ef810 */
[----:B0-----:R-:W-:Y:S02]  /*7730*/  SHF.R.U32.HI R5, RZ, 0x3, R4 ;  /* 0x00000003ff057819 */ /* 0x001fe40000011604 */
[----:B------:R-:W-:Y:S02]  /*7740*/  LOP3.LUT R4, R4, 0x38, R3, 0xf8, !PT ;  /* 0x0000003804047812 */ /* 0x000fe400078ef803 */
[-C--:B------:R-:W-:Y:S02]  /*7750*/  LOP3.LUT R0, R0, R5.reuse, RZ, 0x3c, !PT ;  /* 0x0000000500007212 */ /* 0x080fe400078e3cff */
[----:B------:R-:W-:-:S03]  /*7760*/  LOP3.LUT R4, R4, R5, RZ, 0x3c, !PT ;  /* 0x0000000504047212 */ /* 0x000fc600078e3cff */
[----:B------:R-:W-:-:S04]  /*7770*/  IMAD R3, R207, 0x200, R0 ;  /* 0x00000200cf037824 */ /* 0x000fc800078e0200 */
[----:B------:R-:W-:Y:S02]  /*7780*/  IMAD R34, R3, 0x2, R18 ;  /* 0x0000000203227824 */ /* 0x000fe400078e0212 */
[----:B------:R-:W-:-:S03]  /*7790*/  IMAD R3, R207, 0x200, R4 ;  /* 0x00000200cf037824 */ /* 0x000fc600078e0204 */
[----:B------:R-:W0:Y:S01]  /*77a0*/  LDS.128 R4, [R34+0x18400] ;  /* 0x0184000022047984 */ /* 0x000e220000000c00 */
[----:B------:R-:W-:-:S05]  /*77b0*/  IMAD R36, R3, 0x2, R18 ;  /* 0x0000000203247824 */ /* 0x000fca00078e0212 */
[----:B------:R-:W1:Y:S01]  /*77c0*/  LDS.128 R8, [R36+0x18400] ;  /* 0x0184000024087984 */ /* 0x000e620000000c00 */
[C---:B0-----:R-:W-:Y:S01]  /*77d0*/  IMAD.U32 R0, R4.reuse, 0x10000, RZ ;  /* 0x0001000004007824 */ /* 0x041fe200078e00ff */
[----:B------:R-:W-:Y:S01]  /*77e0*/  LOP3.LUT R3, R4, 0xffff0000, RZ, 0xc0, !PT ;  /* 0xffff000004037812 */ /* 0x000fe200078ec0ff */
[C---:B------:R-:W-:Y:S01]  /*77f0*/  IMAD.U32 R12, R6.reuse, 0x10000, RZ ;  /* 0x00010000060c7824 */ /* 0x040fe200078e00ff */
[----:B------:R-:W-:Y:S01]  /*7800*/  LOP3.LUT R6, R6, 0xffff0000, RZ, 0xc0, !PT ;  /* 0xffff000006067812 */ /* 0x000fe200078ec0ff */
[C---:B------:R-:W-:Y:S01]  /*7810*/  IMAD.U32 R4, R5.reuse, 0x10000, RZ ;  /* 0x0001000005047824 */ /* 0x040fe200078e00ff */
[----:B------:R-:W-:Y:S01]  /*7820*/  LOP3.LUT R5, R5, 0xffff0000, RZ, 0xc0, !PT ;  /* 0xffff000005057812 */ /* 0x000fe200078ec0ff */
[C---:B-1----:R-:W-:Y:S01]  /*7830*/  IMAD.U32 R14, R8.reuse, 0x10000, RZ ;  /* 0x00010000080e7824 */ /* 0x042fe200078e00ff */
[----:B------:R-:W-:Y:S01]  /*7840*/  LOP3.LUT R8, R8, 0xffff0000, RZ, 0xc0, !PT ;  /* 0xffff000008087812 */ /* 0x000fe200078ec0ff */
[C---:B------:R-:W-:Y:S01]  /*7850*/  IMAD.U32 R20, R10.reuse, 0x10000, RZ ;  /* 0x000100000a147824 */ /* 0x040fe200078e00ff */
[----:B------:R-:W-:Y:S01]  /*7860*/  LOP3.LUT R10, R10, 0xffff0000, RZ, 0xc0, !PT ;  /* 0xffff00000a0a7812 */ /* 0x000fe200078ec0ff */
[C---:B------:R-:W-:Y:S01]  /*7870*/  FMUL.FTZ R29, R14.reuse, R27 ;  /* 0x0000001b0e1d7220 */ /* 0x040fe20000410000 */
[-C--:B------:R-:W-:Y:S01]  /*7880*/  FMUL.FTZ R31, R14, R25.reuse ;  /* 0x000000190e1f7220 */ /* 0x080fe20000410000 */
[----:B------:R-:W-:Y:S01]  /*7890*/  LOP3.LUT R14, R37, 0xffff0000, RZ, 0xc0, !PT ;  /* 0xffff0000250e7812 */ /* 0x000fe200078ec0ff */
[----:B------:R-:W-:Y:S01]  /*78a0*/  FMUL.FTZ R30, R8, R24 ;  /* 0x00000018081e7220 */ /* 0x000fe20000410000 */
[----:B------:R-:W-:Y:S01]  /*78b0*/  FFMA.FTZ R26, R0, R25, -R29 ;  /* 0x00000019001a7223 */ /* 0x000fe2000001081d */
[----:B------:R-:W-:-:S02]  /*78c0*/  IMAD.U32 R29, R43, 0x10000, RZ ;  /* 0x000100002b1d7824 */ /* 0x000fc400078e00ff */
[----:B------:R-:W-:Y:S01]  /*78d0*/  FFMA.FTZ R31, R0, R27, R31 ;  /* 0x0000001b001f7223 */ /* 0x000fe2000001001f */
[----:B------:R-:W-:Y:S02]  /*78e0*/  IMAD.U32 R25, R39, 0x10000, RZ ;  /* 0x0001000027197824 */ /* 0x000fe400078e00ff */
[-C--:B------:R-:W-:Y:S01]  /*78f0*/  FMUL.FTZ R8, R8, R14.reuse ;  /* 0x0000000e08087220 */ /* 0x080fe20000410000 */
[C---:B------:R-:W-:Y:S01]  /*7900*/  FMUL.FTZ R35, R20.reuse, R29 ;  /* 0x0000001d14237220 */ /* 0x040fe20000410000 */
[----:B------:R-:W-:Y:S01]  /*7910*/  LOP3.LUT R27, R43, 0xffff0000, RZ, 0xc0, !PT ;  /* 0xffff00002b1b7812 */ /* 0x000fe200078ec0ff */
[-C--:B------:R-:W-:Y:S01]  /*7920*/  FMUL.FTZ R20, R20, R25.reuse ;  /* 0x0000001914147220 */ /* 0x080fe20000410000 */
[C---:B------:R-:W-:Y:S01]  /*7930*/  FFMA.FTZ R33, R3.reuse, R14, -R30 ;  /* 0x0000000e03217223 */ /* 0x040fe2000001081e */
[----:B------:R-:W-:Y:S01]  /*7940*/  FFMA.FTZ R24, R3, R24, R8 ;  /* 0x0000001803187223 */ /* 0x000fe20000010008 */
[----:B------:R-:W-:Y:S01]  /*7950*/  LOP3.LUT R3, R39, 0xffff0000, RZ, 0xc0, !PT ;  /* 0xffff000027037812 */ /* 0x000fe200078ec0ff */
[C---:B------:R-:W-:Y:S01]  /*7960*/  FFMA.FTZ R35, R12.reuse, R25, -R35 ;  /* 0x000000190c237223 */ /* 0x040fe20000010823 */
[----:B------:R-:W-:Y:S01]  /*7970*/  FFMA.FTZ R20, R12, R29, R20 ;  /* 0x0000001d0c147223 */ /* 0x000fe20000010014 */
[----:B------:R-:W-:Y:S01]  /*7980*/  FMUL.FTZ R25, R10, R27 ;  /* 0x0000001b0a197220 */ /* 0x000fe20000410000 */
[----:B------:R-:W-:-:S02]  /*7990*/  IMAD.U32 R15, R9, 0x10000, RZ ;  /* 0x00010000090f7824 */ /* 0x000fc400078e00ff */
[-C--:B------:R-:W-:Y:S01]  /*79a0*/  FMUL.FTZ R29, R10, R3.reuse ;  /* 0x000000030a1d7220 */ /* 0x080fe20000410000 */
[----:B------:R-:W-:Y:S02]  /*79b0*/  IMAD.U32 R12, R42, 0x10000, RZ ;  /* 0x000100002a0c7824 */ /* 0x000fe400078e00ff */
[----:B------:R-:W-:Y:S01]  /*79c0*/  FFMA.FTZ R14, R6, R3, -R25 ;  /* 0x00000003060e7223 */ /* 0x000fe20000010819 */
[----:B------:R-:W-:Y:S02]  /*79d0*/  IMAD.U32 R0, R38, 0x10000, RZ ;  /* 0x0001000026007824 */ /* 0x000fe400078e00ff */
[----:B------:R-:W-:Y:S01]  /*79e0*/  FFMA.FTZ R29, R6, R27, R29 ;  /* 0x0000001b061d7223 */ /* 0x000fe2000001001d */
[----:B------:R-:W-:Y:S02]  /*79f0*/  IMAD.U32 R21, R11, 0x10000, RZ ;  /* 0x000100000b157824 */ /* 0x000fe400078e00ff */
[----:B------:R-:W-:Y:S01]  /*7a00*/  FMUL.FTZ R3, R15, R12 ;  /* 0x0000000c0f037220 */ /* 0x000fe20000410000 */
[----:B------:R-:W-:-:S02]  /*7a10*/  IMAD.U32 R10, R44, 0x10000, RZ ;  /* 0x000100002c0a7824 */ /* 0x000fc400078e00ff */
[----:B------:R-:W-:Y:S01]  /*7a20*/  FMUL.FTZ R15, R15, R0 ;  /* 0x000000000f0f7220 */ /* 0x000fe20000410000 */
[----:B------:R-:W-:Y:S01]  /*7a30*/  IMAD.U32 R8, R40, 0x10000, RZ ;  /* 0x0001000028087824 */ /* 0x000fe200078e00ff */
[----:B------:R-:W-:Y:S01]  /*7a40*/  LOP3.LUT R9, R9, 0xffff0000, RZ, 0xc0, !PT ;  /* 0xffff000009097812 */ /* 0x000fe200078ec0ff */
[----:B------:R-:W-:Y:S02]  /*7a50*/  IMAD.U32 R13, R7, 0x10000, RZ ;  /* 0x00010000070d7824 */ /* 0x000fe400078e00ff */
[C---:B------:R-:W-:Y:S01]  /*7a60*/  FMUL.FTZ R6, R21.reuse, R10 ;  /* 0x0000000a15067220 */ /* 0x040fe20000410000 */
[C---:B------:R-:W-:Y:S01]  /*7a70*/  FFMA.FTZ R15, R4.reuse, R12, R15 ;  /* 0x0000000c040f7223 */ /* 0x040fe2000001000f */
[-C--:B------:R-:W-:Y:S01]  /*7a80*/  FMUL.FTZ R12, R21, R8.reuse ;  /* 0x00000008150c7220 */ /* 0x080fe20000410000 */
[----:B------:R-:W-:Y:S01]  /*7a90*/  LOP3.LUT R11, R11, 0xffff0000, RZ, 0xc0, !PT ;  /* 0xffff00000b0b7812 */ /* 0x000fe200078ec0ff */
[C---:B------:R-:W-:Y:S01]  /*7aa0*/  FFMA.FTZ R21, R13.reuse, R8, -R6 ;  /* 0x000000080d157223 */ /* 0x040fe20000010806 */
[----:B------:R-:W-:Y:S01]  /*7ab0*/  FFMA.FTZ R3, R4, R0, -R3 ;  /* 0x0000000004037223 */ /* 0x000fe20000010803 */
[----:B------:R-:W-:Y:S01]  /*7ac0*/  LOP3.LUT R6, R42, 0xffff0000, RZ, 0xc0, !PT ;  /* 0xffff00002a067812 */ /* 0x000fe200078ec0ff */
[----:B------:R-:W-:Y:S01]  /*7ad0*/  FFMA.FTZ R13, R13, R10, R12 ;  /* 0x0000000a0d0d7223 */ /* 0x000fe2000001000c */
[----:B------:R-:W-:-:S02]  /*7ae0*/  LOP3.LUT R8, R44, 0xffff0000, RZ, 0xc0, !PT ;  /* 0xffff00002c087812 */ /* 0x000fc400078ec0ff */
[----:B------:R-:W-:Y:S01]  /*7af0*/  LOP3.LUT R0, R38, 0xffff0000, RZ, 0xc0, !PT ;  /* 0xffff000026007812 */ /* 0x000fe200078ec0ff */
[----:B------:R-:W-:Y:S01]  /*7b00*/  FMUL.FTZ R10, R9, R6 ;  /* 0x00000006090a7220 */ /* 0x000fe20000410000 */
[----:B------:R-:W-:Y:S01]  /*7b10*/  LOP3.LUT R4, R40, 0xffff0000, RZ, 0xc0, !PT ;  /* 0xffff000028047812 */ /* 0x000fe200078ec0ff */
[----:B------:R-:W-:Y:S01]  /*7b20*/  FMUL.FTZ R30, R11, R8 ;  /* 0x000000080b1e7220 */ /* 0x000fe20000410000 */
[----:B------:R-:W-:Y:S01]  /*7b30*/  LOP3.LUT R7, R7, 0xffff0000, RZ, 0xc0, !PT ;  /* 0xffff000007077812 */ /* 0x000fe200078ec0ff */
[-C--:B------:R-:W-:Y:S01]  /*7b40*/  FMUL.FTZ R9, R9, R0.reuse ;  /* 0x0000000009097220 */ /* 0x080fe20000410000 */
[----:B------:R-:W-:Y:S01]  /*7b50*/  FFMA.FTZ R0, R5, R0, -R10 ;  /* 0x0000000005007223 */ /* 0x000fe2000001080a */
[----:B------:R-:W-:Y:S01]  /*7b60*/  FMUL.FTZ R11, R11, R4 ;  /* 0x000000040b0b7220 */ /* 0x000fe20000410000 */
[----:B------:R-:W-:Y:S01]  /*7b70*/  F2FP.BF16.F32.PACK_AB R10, R29, R20 ;  /* 0x000000141d0a723e */ /* 0x000fe200000010ff */
[----:B------:R-:W-:Y:S01]  /*7b80*/  FFMA.FTZ R30, R7, R4, -R30 ;  /* 0x00000004071e7223 */ /* 0x000fe2000001081e */
[----:B------:R-:W-:Y:S01]  /*7b90*/  FFMA.FTZ R12, R5, R6, R9 ;  /* 0x00000006050c7223 */ /* 0x000fe20000010009 */
[----:B------:R-:W-:Y:S01]  /*7ba0*/  FFMA.FTZ R32, R7, R8, R11 ;  /* 0x0000000807207223 */ /* 0x000fe2000001000b */
[----:B------:R-:W-:-:S02]  /*7bb0*/  F2FP.BF16.F32.PACK_AB R4, R33, R26 ;  /* 0x0000001a2104723e */ /* 0x000fc400000010ff */
[----:B------:R-:W-:Y:S02]  /*7bc0*/  F2FP.BF16.F32.PACK_AB R6, R14, R35 ;  /* 0x000000230e06723e */ /* 0x000fe400000010ff */
[----:B------:R-:W-:Y:S02]  /*7bd0*/  F2FP.BF16.F32.PACK_AB R5, R0, R3 ;  /* 0x000000030005723e */ /* 0x000fe400000010ff */
[----:B------:R-:W-:Y:S02]  /*7be0*/  F2FP.BF16.F32.PACK_AB R7, R30, R21 ;  /* 0x000000151e07723e */ /* 0x000fe400000010ff */
[----:B------:R-:W-:Y:S02]  /*7bf0*/  F2FP.BF16.F32.PACK_AB R8, R24, R31 ;  /* 0x0000001f1808723e */ /* 0x000fe400000010ff */
[----:B------:R-:W-:Y:S01]  /*7c00*/  F2FP.BF16.F32.PACK_AB R9, R12, R15 ;  /* 0x0000000f0c09723e */ /* 0x000fe200000010ff */
[----:B------:R1:W-:Y:S01]  /*7c10*/  STS.128 [R34+0x18400], R4 ;  /* 0x0184000422007388 */ /* 0x0003e20000000c00 */
[----:B------:R-:W-:-:S05]  /*7c20*/  F2FP.BF16.F32.PACK_AB R11, R32, R13 ;  /* 0x0000000d200b723e */ /* 0x000fca00000010ff */
[----:B------:R1:W-:Y:S02]  /*7c30*/  STS.128 [R36+0x18400], R8 ;  /* 0x0184000824007388 */ /* 0x0003e40000000c00 */
.L_x_708:
[----:B------:R-:W-:Y:S05]  /*7c40*/  BSYNC B1 ;  /* 0x0000000000017941 */ /* 0x000fea0003800000 */
.L_x_707:
[----:B------:R-:W-:Y:S05]  /*7c50*/  @P0 BRA `(.L_x_699) ;  /* 0x0000000400480947 */ /* 0x000fea0003800000 */
[----:B------:R-:W-:Y:S01]  /*7c60*/  IMAD.IADD R45, R16, 0x1, R45 ;  /* 0x00000001102d7824 */ /* 0x000fe200078e022d */
[----:B------:R-:W-:Y:S01]  /*7c70*/  SHF.R.U32.HI R3, RZ, 0x3, R206 ;  /* 0x00000003ff037819 */ /* 0x000fe200000116ce */
[----:B01----:R-:W0:Y:S01]  /*7c80*/  LDS.128 R4, [R233+0x18400] ;  /* 0x01840000e9047984 */ /* 0x003e220000000c00 */
[C---:B------:R-:W-:Y:S01]  /*7c90*/  IMAD.U32 R30, R41.reuse, 0x10000, RZ ;  /* 0x00010000291e7824 */ /* 0x040fe200078e00ff */
[----:B------:R-:W-:Y:S01]  /*7ca0*/  LOP3.LUT R32, R41, 0xffff0000, RZ, 0xc0, !PT ;  /* 0xffff000029207812 */ /* 0x000fe200078ec0ff */
[----:B------:R-:W-:Y:S01]  /*7cb0*/  IMAD.U32 R26, R37, 0x10000, RZ ;  /* 0x00010000251a7824 */ /* 0x000fe200078e00ff */
[----:B------:R-:W-:Y:S01]  /*7cc0*/  LOP3.LUT R0, R206, 0x38, R45, 0xf8, !PT ;  /* 0x00000038ce007812 */ /* 0x000fe200078ef82d */
[----:B------:R-:W-:Y:S01]  /*7cd0*/  IMAD.U32 R34, R42, 0x10000, RZ ;  /* 0x000100002a227824 */ /* 0x000fe200078e00ff */
[----:B------:R-:W-:Y:S01]  /*7ce0*/  LOP3.LUT R41, R44, 0xffff0000, RZ, 0xc0, !PT ;  /* 0xffff00002c297812 */ /* 0x000fe200078ec0ff */
[----:B------:R-:W-:Y:S01]  /*7cf0*/  IMAD.U32 R33, R43, 0x10000, RZ ;  /* 0x000100002b217824 */ /* 0x000fe200078e00ff */
[----:B------:R-:W-:-:S02]  /*7d00*/  LOP3.LUT R3, R0, R3, RZ, 0x3c, !PT ;  /* 0x0000000300037212 */ /* 0x000fc400078e3cff */
[----:B------:R-:W-:-:S03]  /*7d10*/  LOP3.LUT R35, R38, 0xffff0000, RZ, 0xc0, !PT ;  /* 0xffff000026237812 */ /* 0x000fc600078ec0ff */
[----:B------:R-:W-:-:S04]  /*7d20*/  IMAD.IADD R3, R208, 0x1, R3 ;  /* 0x00000001d0037824 */ /* 0x000fc800078e0203 */
        /* <DEDUP_REMOVED lines=14> */
[-C--:B------:R-:W-:Y:S01]  /*7e10*/  FMUL.FTZ R25, R30, R15.reuse ;  /* 0x0000000f1e197220 */ /* 0x080fe20000410000 */
[----:B------:R-:W-:Y:S01]  /*7e20*/  FMUL.FTZ R15, R26, R15 ;  /* 0x0000000f1a0f7220 */ /* 0x000fe20000410000 */
[----:B------:R-:W-:Y:S01]  /*7e30*/  FMUL.FTZ R27, R32, R8 ;  /* 0x00000008201b7220 */ /* 0x000fe20000410000 */
[----:B------:R-:W-:-:S02]  /*7e40*/  IMAD.U32 R21, R10, 0x10000, RZ ;  /* 0x000100000a157824 */ /* 0x000fc400078e00ff */
[-C--:B------:R-:W-:Y:S01]  /*7e50*/  FFMA.FTZ R25, R26, R0.reuse, -R25 ;  /* 0x000000001a197223 */ /* 0x080fe20000010819 */
[----:B------:R-:W-:Y:S01]  /*7e60*/  LOP3.LUT R26, R37, 0xffff0000, RZ, 0xc0, !PT ;  /* 0xffff0000251a7812 */ /* 0x000fe200078ec0ff */
[----:B------:R-:W-:Y:S01]  /*7e70*/  FFMA.FTZ R15, R30, R0, R15 ;  /* 0x000000001e0f7223 */ /* 0x000fe2000001000f */
[----:B------:R-:W-:Y:S01]  /*7e80*/  IMAD.U32 R30, R38, 0x10000, RZ ;  /* 0x00010000261e7824 */ /* 0x000fe200078e00ff */
[----:B------:R-:W-:Y:S01]  /*7e90*/  LOP3.LUT R10, R10, 0xffff0000, RZ, 0xc0, !PT ;  /* 0xffff00000a0a7812 */ /* 0x000fe200078ec0ff */
[----:B------:R-:W-:Y:S02]  /*7ea0*/  IMAD.U32 R24, R11, 0x10000, RZ ;  /* 0x000100000b187824 */ /* 0x000fe400078e00ff */
[C---:B------:R-:W-:Y:S01]  /*7eb0*/  FMUL.FTZ R29, R26.reuse, R8 ;  /* 0x000000081a1d7220 */ /* 0x040fe20000410000 */
[----:B------:R-:W-:Y:S01]  /*7ec0*/  FFMA.FTZ R0, R26, R4, -R27 ;  /* 0x000000041a007223 */ /* 0x000fe2000001081b */
[-C--:B------:R-:W-:Y:S01]  /*7ed0*/  FMUL.FTZ R27, R34, R20.reuse ;  /* 0x00000014221b7220 */ /* 0x080fe20000410000 */
[----:B------:R-:W-:Y:S01]  /*7ee0*/  FMUL.FTZ R31, R30, R20 ;  /* 0x000000141e1f7220 */ /* 0x000fe20000410000 */
[----:B------:R-:W-:Y:S01]  /*7ef0*/  FFMA.FTZ R8, R32, R4, R29 ;  /* 0x0000000420087223 */ /* 0x000fe2000001001d */
[----:B------:R-:W-:-:S02]  /*7f00*/  IMAD.U32 R29, R39, 0x10000, RZ ;  /* 0x00010000271d7824 */ /* 0x000fc400078e00ff */
[-C--:B------:R-:W-:Y:S01]  /*7f10*/  FFMA.FTZ R27, R30, R12.reuse, -R27 ;  /* 0x0000000c1e1b7223 */ /* 0x080fe2000001081b */
[-C--:B------:R-:W-:Y:S01]  /*7f20*/  FMUL.FTZ R4, R33, R21.reuse ;  /* 0x0000001521047220 */ /* 0x080fe20000410000 */
[----:B------:R-:W-:Y:S01]  /*7f30*/  LOP3.LUT R26, R39, 0xffff0000, RZ, 0xc0, !PT ;  /* 0xffff0000271a7812 */ /* 0x000fe200078ec0ff */
[----:B------:R-:W-:Y:S01]  /*7f40*/  FFMA.FTZ R31, R34, R12, R31 ;  /* 0x0000000c221f7223 */ /* 0x000fe2000001001f */
[----:B------:R-:W-:Y:S01]  /*7f50*/  LOP3.LUT R30, R43, 0xffff0000, RZ, 0xc0, !PT ;  /* 0xffff00002b1e7812 */ /* 0x000fe200078ec0ff */
[C---:B------:R-:W-:Y:S01]  /*7f60*/  FMUL.FTZ R12, R29.reuse, R21 ;  /* 0x000000151d0c7220 */ /* 0x040fe20000410000 */
[----:B------:R-:W-:Y:S02]  /*7f70*/  IMAD.U32 R32, R44, 0x10000, RZ ;  /* 0x000100002c207824 */ /* 0x000fe400078e00ff */
[-C--:B------:R-:W-:Y:S01]  /*7f80*/  FFMA.FTZ R20, R29, R13.reuse, -R4 ;  /* 0x0000000d1d147223 */ /* 0x080fe20000010804 */
[-C--:B------:R-:W-:Y:S01]  /*7f90*/  FMUL.FTZ R29, R26, R10.reuse ;  /* 0x0000000a1a1d7220 */ /* 0x080fe20000410000 */
[----:B------:R-:W-:Y:S01]  /*7fa0*/  FMUL.FTZ R21, R30, R10 ;  /* 0x0000000a1e157220 */ /* 0x000fe20000410000 */
[----:B------:R-:W-:Y:S01]  /*7fb0*/  FFMA.FTZ R10, R33, R13, R12 ;  /* 0x0000000d210a7223 */ /* 0x000fe2000001000c */
[----:B------:R-:W-:Y:S01]  /*7fc0*/  LOP3.LUT R11, R11, 0xffff0000, RZ, 0xc0, !PT ;  /* 0xffff00000b0b7812 */ /* 0x000fe200078ec0ff */
[----:B------:R-:W-:-:S02]  /*7fd0*/  IMAD.U32 R4, R40, 0x10000, RZ ;  /* 0x0001000028047824 */ /* 0x000fc400078e00ff */
[----:B------:R-:W-:Y:S01]  /*7fe0*/  FMUL.FTZ R13, R32, R24 ;  /* 0x00000018200d7220 */ /* 0x000fe20000410000 */
[----:B------:R-:W-:Y:S01]  /*7ff0*/  LOP3.LUT R39, R42, 0xffff0000, RZ, 0xc0, !PT ;  /* 0xffff00002a277812 */ /* 0x000fe200078ec0ff */
[----:B------:R-:W-:Y:S01]  /*8000*/  FFMA.FTZ R21, R26, R6, -R21 ;  /* 0x000000061a157223 */ /* 0x000fe20000010815 */
[----:B------:R-:W-:Y:S01]  /*8010*/  LOP3.LUT R37, R40, 0xffff0000, RZ, 0xc0, !PT ;  /* 0xffff000028257812 */ /* 0x000fe200078ec0ff */
[C---:B------:R-:W-:Y:S01]  /*8020*/  FMUL.FTZ R33, R4.reuse, R24 ;  /* 0x0000001804217220 */ /* 0x040fe20000410000 */
[----:B------:R-:W-:Y:S01]  /*8030*/  FFMA.FTZ R13, R4, R14, -R13 ;  /* 0x0000000e040d7223 */ /* 0x000fe2000001080d */
[----:B------:R-:W-:Y:S01]  /*8040*/  FFMA.FTZ R29, R30, R6, R29 ;  /* 0x000000061e1d7223 */ /* 0x000fe2000001001d */
[----:B------:R-:W-:Y:S01]  /*8050*/  FMUL.FTZ R4, R39, R9 ;  /* 0x0000000927047220 */ /* 0x000fe20000410000 */
[----:B------:R-:W-:Y:S01]  /*8060*/  FMUL.FTZ R24, R41, R11 ;  /* 0x0000000b29187220 */ /* 0x000fe20000410000 */
[----:B------:R-:W-:Y:S01]  /*8070*/  FMUL.FTZ R6, R35, R9 ;  /* 0x0000000923067220 */ /* 0x000fe20000410000 */
[----:B------:R-:W-:Y:S01]  /*8080*/  FMUL.FTZ R26, R37, R11 ;  /* 0x0000000b251a7220 */ /* 0x000fe20000410000 */
[----:B------:R-:W-:Y:S01]  /*8090*/  FFMA.FTZ R33, R32, R14, R33 ;  /* 0x0000000e20217223 */ /* 0x000fe20000010021 */
[----:B------:R-:W-:Y:S01]  /*80a0*/  FFMA.FTZ R12, R35, R5, -R4 ;  /* 0x00000005230c7223 */ /* 0x000fe20000010804 */
        /* <DEDUP_REMOVED lines=10> */
[----:B------:R-:W-:-:S02]  /*8150*/  F2FP.BF16.F32.PACK_AB R9, R14, R31 ;  /* 0x0000001f0e09723e */ /* 0x000fc400000010ff */
[----:B------:R-:W-:-:S05]  /*8160*/  F2FP.BF16.F32.PACK_AB R11, R26, R33 ;  /* 0x000000211a0b723e */ /* 0x000fca00000010ff */
[----:B------:R2:W-:Y:S02]  /*8170*/  STS.128 [R3+0x18400], R8 ;  /* 0x0184000803007388 */ /* 0x0005e40000000c00 */
.L_x_699:
[----:B------:R-:W-:Y:S05]  /*8180*/  BSYNC B0 ;  /* 0x0000000000007941 */ /* 0x000fea0003800000 */
.L_x_688:
[----:B------:R-:W-:Y:S01]  /*8190*/  @!PT LDS RZ, [RZ] ;  /* 0x00000000fffff984 */ /* 0x000fe20000000800 */
[----:B------:R-:W-:Y:S01]  /*81a0*/  @!PT LDS RZ, [RZ] ;  /* 0x00000000fffff984 */ /* 0x000fe20000000800 */
[----:B------:R-:W-:Y:S01]  /*81b0*/  @!PT LDS RZ, [RZ] ;  /* 0x00000000fffff984 */ /* 0x000fe20000000800 */
[----:B------:R-:W-:Y:S01]  /*81c0*/  @!PT LDS RZ, [RZ] ;  /* 0x00000000fffff984 */ /* 0x000fe20000000800 */
[----:B------:R5:W-:Y:S06]  /*81d0*/  MEMBAR.ALL.CTA ;  /* 0x0000000000007992 */ /* 0x000bec0000008000 */
[----:B-----5:R-:W5:Y:S01]  /*81e0*/  FENCE.VIEW.ASYNC.S ;  /* 0x00000000000073c6 */ /* 0x020f620000000000 */
[----:B------:R-:W-:Y:S05]  /*81f0*/  WARPSYNC.ALL ;  /* 0x0000000000007948 */ /* 0x000fea0003800000 */
[----:B-----5:R-:W-:Y:S06]  /*8200*/  BAR.SYNC.DEFER_BLOCKING 0xd, 0x100 ;  /* 0x0344000000007b1d */ /* 0x020fec0000010000 */
.L_x_685:
[----:B-1-3--:R-:W1:Y:S01]  /*8210*/  S2R R0, SR_TID.X ;  /* 0x0000000000007919 */ /* 0x00ae620000002100 */
[----:B------:R-:W-:Y:S01]  /*8220*/  ISETP.NE.AND P0, PT, R203, 0x3, PT ;  /* 0x00000003cb00780c */ /* 0x000fe20003f05270 */
[----:B------:R-:W-:Y:S05]  /*8230*/  WARPSYNC.ALL ;  /* 0x0000000000007948 */ /* 0x000fea0003800000 */
[----:B-1----:R-:W-:-:S05]  /*8240*/  SHF.R.U32.HI R0, RZ, 0x7, R0 ;  /* 0x00000007ff007819 */ /* 0x002fca0000011600 */
[----:B------:R-:W-:-:S05]  /*8250*/  VIADD R15, R0, 0x8 ;  /* 0x00000008000f7836 */ /* 0x000fca0000000000 */
[----:B------:R1:W-:Y:S06]  /*8260*/  BAR.SYNC.DEFER_BLOCKING R15, 0x100 ;  /* 0x0004000f0000751d */ /* 0x0003ec0000010000 */
[----:B------:R-:W-:Y:S05]  /*8270*/  @!P0 BRA `(.L_x_709) ;  /* 0x0000000000048947 */ /* 0x000fea0003800000 */
[----:B------:R-:W-:Y:S01]  /*8280*/  BPT.TRAP 0x1 ;  /* 0x000000040000795c */ /* 0x000fe20000300000 */
.L_x_709:
[----:B------:R-:W-:Y:S01]  /*8290*/  IMAD R14, R200, 0x8, R18 ;  /* 0x00000008c80e7824 */ /* 0x000fe200078e0212 */
[----:B------:R-:W-:-:S04]  /*82a0*/  SHF.L.U32 R13, R204, 0x1f, RZ ;  /* 0x0000001fcc0d7819 */ /* 0x000fc800000006ff */
[----:B------:R3:W0:Y:S01]  /*82b0*/  SYNCS.PHASECHK.TRANS64.TRYWAIT P1, [R14+URZ+0x22830], R13 ;  /* 0x0228300d0e0075a7 */ /* 0x000622000802017f */
[----:B------:R-:W-:Y:S05]  /*82c0*/  @!P0 BRA `(.L_x_710) ;  /* 0x0000000000048947 */ /* 0x000fea0003800000 */
[----:B------:R-:W-:Y:S01]  /*82d0*/  BPT.TRAP 0x1 ;  /* 0x000000040000795c */ /* 0x000fe20000300000 */
.L_x_710:
[----:B------:R-:W-:Y:S01]  /*82e0*/  VIADD R0, R18, 0x1c400 ;  /* 0x0001c40012007836 */ /* 0x000fe20000000000 */
[----:B--2---:R-:W-:Y:S01]  /*82f0*/  LOP3.LUT R4, R28, 0x10000, RZ, 0xfc, !PT ;  /* 0x000100001c047812 */ /* 0x004fe200078efcff */
[----:B0-----:R-:W-:-:S03]  /*8300*/  IMAD.MOV.U32 R5, RZ, RZ, 0x40000040 ;  /* 0x40000040ff057424 */ /* 0x001fc600078e00ff */
[----:B------:R-:W-:-:S04]  /*8310*/  SHF.R.U32.HI R0, RZ, 0x4, R0 ;  /* 0x00000004ff007819 */ /* 0x000fc80000011600 */
[----:B------:R-:W-:-:S04]  /*8320*/  LOP3.LUT R0, R0, 0x3fff, RZ, 0xc0, !PT ;  /* 0x00003fff00007812 */ /* 0x000fc800078ec0ff */
[----:B------:R-:W-:Y:S01]  /*8330*/  LOP3.LUT R0, R0, 0x10000, RZ, 0xfc, !PT ;  /* 0x0001000000007812 */ /* 0x000fe200078efcff */
[----:B------:R-:W-:Y:S06]  /*8340*/  @P1 BRA `(.L_x_711) ;  /* 0x0000000000081947 */ /* 0x000fec0003800000 */
[----:B------:R-:W0:Y:S02]  /*8350*/  SYNCS.PHASECHK.TRANS64.TRYWAIT P1, [R14+URZ+0x22830], R13 ;  /* 0x0228300d0e0075a7 */ /* 0x000e24000802017f */
[----:B0-----:R-:W-:Y:S05]  /*8360*/  @!P1 BRA `(.L_x_712) ;  /* 0x000000f800349947 */ /* 0x001fea0003800000 */
.L_x_711:
[----:B------:R-:W-:Y:S01]  /*8370*/  IMAD R20, R200, 0x300, R0 ;  /* 0x00000300c8147824 */ /* 0x000fe200078e0200 */
[----:B------:R-:W-:Y:S05]  /*8380*/  WARPSYNC.ALL ;  /* 0x0000000000007948 */ /* 0x000fea0003800000 */
[----:B------:R-:W-:Y:S01]  /*8390*/  IMAD.MOV.U32 R21, RZ, RZ, 0x40000040 ;  /* 0x40000040ff157424 */ /* 0x000fe200078e00ff */
[C---:B------:R-:W-:Y:S01]  /*83a0*/  R2UR UR4, R4.reuse ;  /* 0x00000000040472ca */ /* 0x040fe200000e0000 */
[----:B----45:R-:W-:Y:S01]  /*83b0*/  WARPGROUP.ARRIVE ;  /* 0x00000000000079c5 */ /* 0x030fe20000000000 */
[----:B------:R-:W-:Y:S01]  /*83c0*/  R2UR UR5, R5 ;  /* 0x00000000050572ca */ /* 0x000fe200000e0000 */
[----:B------:R-:W-:Y:S01]  /*83d0*/  VIADD R10, R4, 0x2 ;  /* 0x00000002040a7836 */ /* 0x000fe20000000000 */
[C---:B------:R-:W-:Y:S01]  /*83e0*/  R2UR UR6, R20.reuse ;  /* 0x00000000140672ca */ /* 0x040fe200000e0000 */
[----:B------:R-:W-:Y:S01]  /*83f0*/  VIADD R6, R20, 0x2 ;  /* 0x0000000214067836 */ /* 0x000fe20000000000 */
[----:B------:R-:W-:Y:S01]  /*8400*/  R2UR UR7, R21 ;  /* 0x00000000150772ca */ /* 0x000fe200000e0000 */
[----:B------:R-:W-:Y:S01]  /*8410*/  IMAD.MOV.U32 R11, RZ, RZ, 0x40000040 ;  /* 0x40000040ff0b7424 */ /* 0x000fe200078e00ff */
[----:B------:R-:W2:Y:S01]  /*8420*/  S2R R72, SR_TID.X ;  /* 0x0000000000487919 */ /* 0x000ea20000002100 */
[----:B------:R-:W-:-:S02]  /*8430*/  IMAD.MOV.U32 R7, RZ, RZ, 0x40000040 ;  /* 0x40000040ff077424 */ /* 0x000fc400078e00ff */
[----:B------:R-:W-:Y:S02]  /*8440*/  VIADD R8, R4, 0x4 ;  /* 0x0000000404087836 */ /* 0x000fe40000000000 */
[----:B------:R-:W-:Y:S02]  /*8450*/  IMAD.MOV.U32 R9, RZ, RZ, 0x40000040 ;  /* 0x40000040ff097424 */ /* 0x000fe400078e00ff */
[----:B------:R-:W-:-:S04]  /*8460*/  IMAD.MOV.U32 R21, RZ, RZ, 0x40000040 ;  /* 0x40000040ff157424 */ /* 0x000fc800078e00ff */
[----:B------:R-:W-:Y:S01]  /*8470*/  HGMMA.64x96x16.F32.BF16 R24, gdesc[UR4], RZ, !UPT, gsb0 ;  /* 0x01600000041879f0 */ /* 0x000fe2000c0018ff */
[----:B------:R-:W-:Y:S02]  /*8480*/  R2UR UR4, R10 ;  /* 0x000000000a0472ca */ /* 0x000fe400000e0000 */
[----:B------:R-:W-:Y:S02]  /*8490*/  R2UR UR5, R11 ;  /* 0x000000000b0572ca */ /* 0x000fe400000e0000 */
[----:B------:R-:W-:Y:S01]  /*84a0*/  R2UR UR6, R6 ;  /* 0x00000000060672ca */ /* 0x000fe200000e0000 */
[C---:B------:R-:W-:Y:S01]  /*84b0*/  VIADD R6, R20.reuse, 0x4 ;  /* 0x0000000414067836 */ /* 0x040fe20000000000 */
[----:B------:R-:W-:Y:S01]  /*84c0*/  R2UR UR7, R7 ;  /* 0x00000000070772ca */ /* 0x000fe200000e0000 */
[----:B------:R-:W-:Y:S02]  /*84d0*/  IMAD.MOV.U32 R7, RZ, RZ, 0x40000040 ;  /* 0x40000040ff077424 */ /* 0x000fe400078e00ff */
[----:B------:R-:W-:Y:S01]  /*84e0*/  VIADD R20, R20, 0x6 ;  /* 0x0000000614147836 */ /* 0x000fe20000000000 */
[----:B--2---:R-:W-:Y:S01]  /*84f0*/  LOP3.LUT R72, R72, 0x7f, RZ, 0xc0, !PT ;  /* 0x0000007f48487812 */ /* 0x004fe200078ec0ff */
[----:B------:R-:W-:-:S02]  /*8500*/  WARPGROUP.DEPBAR.LE gsb0, 0x0 ;  /* 0x00008000000079c5 */ /* 0x000fc40000010000 */
[----:B------:R-:W-:-:S06]  /*8510*/  WARPGROUP.ARRIVE ;  /* 0x00000000000079c5 */ /* 0x000fcc0000000000 */
[----:B------:R-:W-:Y:S01]  /*8520*/  HGMMA.64x96x16.F32.BF16 R24, gdesc[UR4], R24, gsb0 ;  /* 0x01600000041879f0 */ /* 0x000fe20008001818 */
[----:B------:R-:W-:Y:S02]  /*8530*/  R2UR UR4, R8 ;  /* 0x00000000080472ca */ /* 0x000fe400000e0000 */
[----:B------:R-:W-:Y:S02]  /*8540*/  R2UR UR5, R9 ;  /* 0x00000000090572ca */ /* 0x000fe400000e0000 */
[----:B------:R-:W-:Y:S01]  /*8550*/  R2UR UR6, R6 ;  /* 0x00000000060672ca */ /* 0x000fe200000e0000 */
[----:B------:R-:W-:Y:S01]  /*8560*/  VIADD R6, R4, 0x6 ;  /* 0x0000000604067836 */ /* 0x000fe20000000000 */
[----:B------:R-:W-:Y:S01]  /*8570*/  R2UR UR7, R7 ;  /* 0x00000000070772ca */ /* 0x000fe200000e0000 */
[----:B------:R-:W-:Y:S01]  /*8580*/  IMAD.MOV.U32 R7, RZ, RZ, 0x40000040 ;  /* 0x40000040ff077424 */ /* 0x000fe200078e00ff */
[----:B------:R-:W-:Y:S02]  /*8590*/  WARPGROUP.DEPBAR.LE gsb0, 0x0 ;  /* 0x00008000000079c5 */ /* 0x000fe40000010000 */
[----:B------:R-:W-:-:S09]  /*85a0*/  WARPGROUP.ARRIVE ;  /* 0x00000000000079c5 */ /* 0x000fd20000000000 */
[----:B------:R-:W-:Y:S01]  /*85b0*/  HGMMA.64x96x16.F32.BF16 R24, gdesc[UR4], R24, gsb0 ;  /* 0x01600000041879f0 */ /* 0x000fe20008001818 */
[----:B------:R-:W-:Y:S02]  /*85c0*/  R2UR UR4, R6 ;  /* 0x00000000060472ca */ /* 0x000fe400000e0000 */
[----:B------:R-:W-:Y:S02]  /*85d0*/  R2UR UR5, R7 ;  /* 0x00000000070572ca */ /* 0x000fe400000e0000 */
[----:B------:R-:W-:Y:S01]  /*85e0*/  R2UR UR6, R20 ;  /* 0x00000000140672ca */ /* 0x000fe200000e0000 */
[----:B------:R-:W-:Y:S01]  /*85f0*/  IMAD R20, R177, -0x60, R176 ;  /* 0xffffffa0b1147824 */ /* 0x000fe200078e02b0 */
[----:B------:R-:W-:-:S03]  /*8600*/  R2UR UR7, R21 ;  /* 0x00000000150772ca */ /* 0x000fc600000e0000 */
[----:B------:R-:W-:-:S04]  /*8610*/  VIADD R21, R20, 0x60 ;  /* 0x0000006014157836 */ /* 0x000fc80000000000 */
[----:B------:R-:W-:-:S05]  /*8620*/  IMAD R21, R236, -0x2, R21 ;  /* 0xfffffffeec157824 */ /* 0x000fca00078e0215 */
[C---:B------:R-:W-:Y:S02]  /*8630*/  ISETP.GT.AND P2, PT, R21.reuse, RZ, PT ;  /* 0x000000ff1500720c */ /* 0x040fe40003f44270 */
[C---:B------:R-:W-:Y:S02]  /*8640*/  ISETP.GT.AND P3, PT, R21.reuse, 0x1, PT ;  /* 0x000000011500780c */ /* 0x040fe40003f64270 */
[C---:B------:R-:W-:Y:S02]  /*8650*/  ISETP.GT.AND P4, PT, R21.reuse, 0x8, PT ;  /* 0x000000081500780c */ /* 0x040fe40003f84270 */
[C---:B------:R-:W-:Y:S02]  /*8660*/  ISETP.GT.AND P5, PT, R21.reuse, 0x9, PT ;  /* 0x000000091500780c */ /* 0x040fe40003fa4270 */
[----:B------:R-:W-:Y:S01]  /*8670*/  ISETP.GT.AND P1, PT, R21, 0x10, PT ;  /* 0x000000101500780c */ /* 0x000fe20003f24270 */
[----:B------:R-:W-:Y:S02]  /*8680*/  WARPGROUP.DEPBAR.LE gsb0, 0x0 ;  /* 0x00008000000079c5 */ /* 0x000fe40000010000 */
[----:B------:R-:W-:-:S06]  /*8690*/  WARPGROUP.ARRIVE ;  /* 0x00000000000079c5 */ /* 0x000fcc0000000000 */
[----:B------:R-:W-:Y:S01]  /*86a0*/  HGMMA.64x96x16.F32.BF16 R24, gdesc[UR4], R24, gsb0 ;  /* 0x01600000041879f0 */ /* 0x000fe20008001818 */
[----:B------:R-:W-:Y:S01]  /*86b0*/  ULDC UR4, c[0x0][0x9d8] ;  /* 0x0002760000047ab9 */ /* 0x000fe20000000800 */
[----:B------:R-:W-:Y:S02]  /*86c0*/  ULDC UR5, c[0x0][0x988] ;  /* 0x0002620000057ab9 */ /* 0x000fe40000000800 */
[----:B------:R-:W-:Y:S01]  /*86d0*/  IMAD.U32 R180, RZ, RZ, UR5 ;  /* 0x00000005ffb47e24 */ /* 0x000fe2000f8e00ff */
        /* <DEDUP_REMOVED lines=16> */
[----:B------:R-:W-:Y:S01]  /*87e0*/  FMUL.FTZ R40, R40, UR4 ;  /* 0x0000000428287c20 */ /* 0x000fe20008410000 */
        /* <DEDUP_REMOVED lines=15> */
[----:B----4-:R-:W-:Y:S01]  /*88e0*/  FSEL R24, R25, -INF , P3 ;  /* 0xff80000019187808 */ /* 0x010fe20001800000 */
[----:B------:R-:W-:Y:S01]  /*88f0*/  FMUL.FTZ R47, R47, UR4 ;  /* 0x000000042f2f7c20 */ /* 0x000fe20008410000 */
[----:B------:R-:W-:Y:S01]  /*8900*/  FMUL.FTZ R53, R53, UR4 ;  /* 0x0000000435357c20 */ /* 0x000fe20008410000 */
[----:B------:R-:W-:Y:S01]  /*8910*/  FMUL.FTZ R50, R50, UR4 ;  /* 0x0000000432327c20 */ /* 0x000fe20008410000 */
[----:B------:R-:W-:Y:S01]  /*8920*/  FMNMX.FTZ R20, R73, R24, !PT ;  /* 0x0000001849147209 */ /* 0x000fe20007810000 */
[----:B------:R-:W-:Y:S01]  /*8930*/  FMUL.FTZ R56, R56, UR4 ;  /* 0x0000000438387c20 */ /* 0x000fe20008410000 */
[----:B------:R-:W-:Y:S01]  /*8940*/  FMUL.FTZ R51, R51, UR4 ;  /* 0x0000000433337c20 */ /* 0x000fe20008410000 */
[----:B------:R-:W4:Y:S01]  /*8950*/  MUFU.TANH R3, R26 ;  /* 0x0000001a00037308 */ /* 0x000f220000002400 */
        /* <DEDUP_REMOVED lines=16> */
[----:B----4-:R-:W-:Y:S01]  /*8a60*/  FSEL R3, R3, -INF , P2 ;  /* 0xff80000003037808 */ /* 0x010fe20001000000 */
[----:B------:R-:W-:Y:S01]  /*8a70*/  FMUL.FTZ R68, R68, UR4 ;  /* 0x0000000444447c20 */ /* 0x000fe20008410000 */
[----:B------:R-:W-:Y:S01]  /*8a80*/  ISETP.GT.AND P2, PT, R21, 0x11, PT ;  /* 0x000000111500780c */ /* 0x000fe20003f44270 */
[----:B------:R-:W-:Y:S01]  /*8a90*/  FMUL.FTZ R69, R69, UR4 ;  /* 0x0000000445457c20 */ /* 0x000fe20008410000 */
[----:B------:R-:W-:Y:S01]  /*8aa0*/  FMUL.FTZ R63, R63, UR4 ;  /* 0x000000043f3f7c20 */ /* 0x000fe20008410000 */
[----:B------:R-:W-:Y:S01]  /*8ab0*/  FMUL.FTZ R66, R66, UR4 ;  /* 0x0000000442427c20 */ /* 0x000fe20008410000 */
[----:B------:R-:W-:Y:S01]  /*8ac0*/  FMUL.FTZ R67, R67, UR4 ;  /* 0x0000000443437c20 */ /* 0x000fe20008410000 */
[----:B------:R-:W4:Y:S01]  /*8ad0*/  MUFU.TANH R33, R33 ;  /* 0x0000002100217308 */ /* 0x000f220000002400 */
[----:B0-----:R-:W-:Y:S01]  /*8ae0*/  FSEL R79, R32, -INF , P1 ;  /* 0xff800000204f7808 */ /* 0x001fe20000800000 */
[----:B------:R-:W-:Y:S01]  /*8af0*/  FMUL.FTZ R70, R70, UR4 ;  /* 0x0000000446467c20 */ /* 0x000fe20008410000 */
[----:B------:R-:W-:-:S02]  /*8b00*/  FMUL.FTZ R71, R71, UR4 ;  /* 0x0000000447477c20 */ /* 0x000fc40008410000 */
[----:B------:R-:W-:-:S03]  /*8b10*/  FMNMX.FTZ R20, R79, R20, !PT ;  /* 0x000000144f147209 */ /* 0x000fc60007810000 */
[----:B------:R-:W0:Y:S01]  /*8b20*/  MUFU.TANH R30, R30 ;  /* 0x0000001e001e7308 */ /* 0x000e220000002400 */
[----:B--2---:R-:W-:Y:S02]  /*8b30*/  FSEL R12, R12, -INF , P3 ;  /* 0xff8000000c0c7808 */ /* 0x004fe40001800000 */
[----:B------:R-:W-:-:S05]  /*8b40*/  ISETP.GT.AND P3, PT, R21, 0x18, PT ;  /* 0x000000181500780c */ /* 0x000fca0003f64270 */
[----:B------:R-:W2:Y:S01]  /*8b50*/  MUFU.TANH R36, R36 ;  /* 0x0000002400247308 */ /* 0x000ea20000002400 */
[----:B----4-:R-:W-:-:S04]  /*8b60*/  FSEL R81, R33, -INF , P2 ;  /* 0xff80000021517808 */ /* 0x010fc80001000000 */
[----:B------:R-:W-:-:S03]  /*8b70*/  FMNMX.FTZ R20, R81, R20, !PT ;  /* 0x0000001451147209 */ /* 0x000fc60007810000 */
[----:B------:R-:W4:Y:S01]  /*8b80*/  MUFU.TANH R31, R31 ;  /* 0x0000001f001f7308 */ /* 0x000f220000002400 */
[----:B0-----:R-:W-:Y:S02]  /*8b90*/  FSEL R25, R30, -INF , P4 ;  /* 0xff8000001e197808 */ /* 0x001fe40002000000 */
[----:B------:R-:W-:-:S05]  /*8ba0*/  ISETP.GT.AND P4, PT, R21, 0x19, PT ;  /* 0x000000191500780c */ /* 0x000fca0003f84270 */
[----:B------:R-:W0:Y:S01]  /*8bb0*/  MUFU.TANH R37, R37 ;  /* 0x0000002500257308 */ /* 0x000e220000002400 */
[----:B--2---:R-:W-:-:S04]  /*8bc0*/  FSEL R83, R36, -INF , P3 ;  /* 0xff80000024537808 */ /* 0x004fc80001800000 */
[----:B------:R-:W-:-:S03]  /*8bd0*/  FMNMX.FTZ R20, R83, R20, !PT ;  /* 0x0000001453147209 */ /* 0x000fc60007810000 */
[----:B------:R-:W2:Y:S01]  /*8be0*/  MUFU.TANH R34, R34 ;  /* 0x0000002200227308 */ /* 0x000ea20000002400 */
[----:B----4-:R-:W-:Y:S02]  /*8bf0*/  FSEL R27, R31, -INF , P5 ;  /* 0xff8000001f1b7808 */ /* 0x010fe40002800000 */
[----:B------:R-:W-:-:S05]  /*8c00*/  ISETP.GT.AND P5, PT, R21, 0x20, PT ;  /* 0x000000201500780c */ /* 0x000fca0003fa4270 */
[----:B------:R-:W4:Y:S01]  /*8c10*/  MUFU.TANH R40, R40 ;  /* 0x0000002800287308 */ /* 0x000f220000002400 */
[----:B0-----:R-:W-:-:S04]  /*8c20*/  FSEL R85, R37, -INF , P4 ;  /* 0xff80000025557808 */ /* 0x001fc80002000000 */
        /* <DEDUP_REMOVED lines=88> */
[----:B------:R-:W-:Y:S01]  /*91b0*/  MUFU.TANH R66, R66 ;  /* 0x0000004200427308 */ /* 0x000fe20000002400 */
[----:B0-----:R-:W-:-:S04]  /*91c0*/  FSEL R115, R68, -INF , P4 ;  /* 0xff80000044737808 */ /* 0x001fc80002000000 */
[----:B------:R-:W-:-:S03]  /*91d0*/  FMNMX.FTZ R20, R115, R20, !PT ;  /* 0x0000001473147209 */ /* 0x000fc60007810000 */
[----:B------:R-:W0:Y:S01]  /*91e0*/  MUFU.TANH R67, R67 ;  /* 0x0000004300437308 */ /* 0x000e220000002400 */
[----:B--2---:R-:W-:-:S04]  /*91f0*/  FSEL R117, R69, -INF , P5 ;  /* 0xff80000045757808 */ /* 0x004fc80002800000 */
[----:B------:R-:W-:-:S03]  /*9200*/  FMNMX.FTZ R26, R117, R20, !PT ;  /* 0x00000014751a7209 */ /* 0x000fc60007810000 */
[----:B------:R-:W-:Y:S02]  /*9210*/  MUFU.TANH R70, R70 ;  /* 0x0000004600467308 */ /* 0x000fe40000002400 */
[----:B------:R-:W2:Y:S06]  /*9220*/  SHFL.BFLY PT, R21, R26, 0x2, 0x1f ;  /* 0x0c401f001a157f89 */ /* 0x000eac00000e0000 */
[----:B------:R-:W4:Y:S01]  /*9230*/  MUFU.TANH R71, R71 ;  /* 0x0000004700477308 */ /* 0x000f220000002400 */
[----:B0-----:R-:W-:Y:S02]  /*9240*/  FSEL R67, R67, -INF , P3 ;  /* 0xff80000043437808 */ /* 0x001fe40001800000 */
[----:B----4-:R-:W-:-:S02]  /*9250*/  FSEL R71, R71, -INF , P5 ;  /* 0xff80000047477808 */ /* 0x010fc40002800000 */
[----:B--2---:R-:W-:Y:S02]  /*9260*/  FMNMX.FTZ R28, R26, R21, !PT ;  /* 0x000000151a1c7209 */ /* 0x004fe40007810000 */
[----:B------:R-:W-:-:S03]  /*9270*/  FMNMX.FTZ R26, R3, R12, !PT ;  /* 0x0000000c031a7209 */ /* 0x000fc60007810000 */
[----:B------:R-:W0:Y:S01]  /*9280*/  SHFL.BFLY PT, R21, R28, 0x1, 0x1f ;  /* 0x0c201f001c157f89 */ /* 0x000e2200000e0000 */
[----:B------:R-:W-:-:S04]  /*9290*/  FMNMX.FTZ R26, R25, R26, !PT ;  /* 0x0000001a191a7209 */ /* 0x000fc80007810000 */
[----:B------:R-:W-:-:S04]  /*92a0*/  FMNMX.FTZ R26, R27, R26, !PT ;  /* 0x0000001a1b1a7209 */ /* 0x000fc80007810000 */
[----:B------:R-:W-:-:S04]  /*92b0*/  FMNMX.FTZ R26, R29, R26, !PT ;  /* 0x0000001a1d1a7209 */ /* 0x000fc80007810000 */
[----:B------:R-:W-:-:S04]  /*92c0*/  FMNMX.FTZ R26, R31, R26, !PT ;  /* 0x0000001a1f1a7209 */ /* 0x000fc80007810000 */
[----:B------:R-:W-:-:S04]  /*92d0*/  FMNMX.FTZ R26, R33, R26, !PT ;  /* 0x0000001a211a7209 */ /* 0x000fc80007810000 */
[----:B------:R-:W-:Y:S02]  /*92e0*/  FMNMX.FTZ R26, R35, R26, !PT ;  /* 0x0000001a231a7209 */ /* 0x000fe40007810000 */
[----:B0-----:R-:W-:Y:S02]  /*92f0*/  FMNMX.FTZ R21, R28, R21, !PT ;  /* 0x000000151c157209 */ /* 0x001fe40007810000 */
[----:B------:R-:W-:Y:S02]  /*9300*/  FMNMX.FTZ R26, R37, R26, !PT ;  /* 0x0000001a251a7209 */ /* 0x000fe40007810000 */
[C---:B------:R-:W-:Y:S01]  /*9310*/  FSETP.NEU.FTZ.AND P6, PT, R21.reuse, -INF , PT ;  /* 0xff8000001500780b */ /* 0x040fe20003fdd000 */
[----:B------:R-:W-:Y:S01]  /*9320*/  FMUL.FTZ R20, R21, R180 ;  /* 0x000000b415147220 */ /* 0x000fe20000410000 */
[----:B------:R-:W-:-:S04]  /*9330*/  FMNMX.FTZ R26, R39, R26, !PT ;  /* 0x0000001a271a7209 */ /* 0x000fc80007810000 */
[----:B------:R-:W-:Y:S02]  /*9340*/  FMNMX.FTZ R26, R41, R26, !PT ;  /* 0x0000001a291a7209 */ /* 0x000fe40007810000 */
[----:B------:R-:W-:Y:S02]  /*9350*/  FSEL R30, R20, RZ, P6 ;  /* 0x000000ff141e7208 */ /* 0x000fe40003000000 */
[----:B------:R-:W-:Y:S01]  /*9360*/  FMNMX.FTZ R26, R43, R26, !PT ;  /* 0x0000001a2b1a7209 */ /* 0x000fe20007810000 */
[----:B------:R0:W2:Y:S02]  /*9370*/  MUFU.TANH R20, R63 ;  /* 0x0000003f00147308 */ /* 0x0000a40000002400 */
[--C-:B------:R-:W-:Y:S01]  /*9380*/  FFMA.FTZ R152, R73, R180, -R30.reuse ;  /* 0x000000b449987223 */ /* 0x100fe2000001081e */
[----:B------:R-:W-:Y:S01]  /*9390*/  FMNMX.FTZ R26, R45, R26, !PT ;  /* 0x0000001a2d1a7209 */ /* 0x000fe20007810000 */
[-CC-:B------:R-:W-:Y:S01]  /*93a0*/  FFMA.FTZ R154, R75, R180.reuse, -R30.reuse ;  /* 0x000000b44b9a7223 */ /* 0x180fe2000001081e */
[----:B------:R-:W-:Y:S01]  /*93b0*/  FSEL R73, R66, -INF , P2 ;  /* 0xff80000042497808 */ /* 0x000fe20001000000 */
[--C-:B------:R-:W-:Y:S01]  /*93c0*/  FFMA.FTZ R61, R77, R180, -R30.reuse ;  /* 0x000000b44d3d7223 */ /* 0x100fe2000001081e */
[----:B------:R-:W-:Y:S01]  /*93d0*/  FMNMX.FTZ R26, R47, R26, !PT ;  /* 0x0000001a2f1a7209 */ /* 0x000fe20007810000 */
[--C-:B------:R-:W-:Y:S01]  /*93e0*/  FFMA.FTZ R59, R24, R180, -R30.reuse ;  /* 0x000000b4183b7223 */ /* 0x100fe2000001081e */
[----:B------:R-:W-:Y:S01]  /*93f0*/  FSEL R75, R70, -INF , P4 ;  /* 0xff800000464b7808 */ /* 0x000fe20002000000 */
[----:B------:R-:W-:Y:S01]  /*9400*/  MUFU.EX2 R152, R152 ;  /* 0x0000009800987308 */ /* 0x000fe20000000800 */
[----:B------:R-:W-:Y:S01]  /*9410*/  FMNMX.FTZ R26, R49, R26, !PT ;  /* 0x0000001a311a7209 */ /* 0x000fe20007810000 */
[-CC-:B------:R-:W-:Y:S01]  /*9420*/  FFMA.FTZ R156, R79, R180.reuse, -R30.reuse ;  /* 0x000000b44f9c7223 */ /* 0x180fe2000001081e */
[-CC-:B0-----:R-:W-:Y:S01]  /*9430*/  FFMA.FTZ R63, R81, R180.reuse, -R30.reuse ;  /* 0x000000b4513f7223 */ /* 0x181fe2000001081e */
[--C-:B------:R-:W-:Y:S01]  /*9440*/  FFMA.FTZ R158, R83, R180, -R30.reuse ;  /* 0x000000b4539e7223 */ /* 0x100fe2000001081e */
[----:B------:R-:W-:Y:S01]  /*9450*/  FMNMX.FTZ R26, R51, R26, !PT ;  /* 0x0000001a331a7209 */ /* 0x000fe20007810000 */
[--C-:B------:R-:W-:Y:S01]  /*9460*/  FFMA.FTZ R65, R85, R180, -R30.reuse ;  /* 0x000000b455417223 */ /* 0x100fe2000001081e */
[----:B--2---:R-:W-:Y:S01]  /*9470*/  FSEL R69, R20, -INF , P1 ;  /* 0xff80000014457808 */ /* 0x004fe20000800000 */
[----:B------:R-:W0:Y:S01]  /*9480*/  MUFU.EX2 R59, R59 ;  /* 0x0000003b003b7308 */ /* 0x000e220000000800 */
[----:B------:R-:W-:Y:S01]  /*9490*/  FMNMX.FTZ R26, R53, R26, !PT ;  /* 0x0000001a351a7209 */ /* 0x000fe20007810000 */
[-CC-:B------:R-:W-:Y:S01]  /*94a0*/  FFMA.FTZ R160, R87, R180.reuse, -R30.reuse ;  /* 0x000000b457a07223 */ /* 0x180fe2000001081e */
[-CC-:B------:R-:W-:Y:S01]  /*94b0*/  FFMA.FTZ R89, R89, R180.reuse, -R30.reuse ;  /* 0x000000b459597223 */ /* 0x180fe2000001081e */
[--C-:B------:R-:W-:Y:S01]  /*94c0*/  FFMA.FTZ R91, R91, R180, -R30.reuse ;  /* 0x000000b45b5b7223 */ /* 0x100fe2000001081e */
[----:B------:R-:W-:Y:S01]  /*94d0*/  FMNMX.FTZ R26, R55, R26, !PT ;  /* 0x0000001a371a7209 */ /* 0x000fe20007810000 */
[-CC-:B------:R-:W-:Y:S01]  /*94e0*/  FFMA.FTZ R93, R93, R180.reuse, -R30.reuse ;  /* 0x000000b45d5d7223 */ /* 0x180fe2000001081e */
[--C-:B------:R-:W-:Y:S01]  /*94f0*/  FFMA.FTZ R95, R95, R180, -R30.reuse ;  /* 0x000000b45f5f7223 */ /* 0x100fe2000001081e */
[----:B------:R-:W2:Y:S01]  /*9500*/  MUFU.EX2 R154, R154 ;  /* 0x0000009a009a7308 */ /* 0x000ea20000000800 */
[----:B------:R-:W-:Y:S01]  /*9510*/  FMNMX.FTZ R26, R57, R26, !PT ;  /* 0x0000001a391a7209 */ /* 0x000fe20007810000 */
[-CC-:B------:R-:W-:Y:S01]  /*9520*/  FFMA.FTZ R97, R97, R180.reuse, -R30.reuse ;  /* 0x000000b461617223 */ /* 0x180fe2000001081e */
[-CC-:B------:R-:W-:Y:S01]  /*9530*/  FFMA.FTZ R99, R99, R180.reuse, -R30.reuse ;  /* 0x000000b463637223 */ /* 0x180fe2000001081e */
[--C-:B------:R-:W-:Y:S01]  /*9540*/  FFMA.FTZ R101, R101, R180, -R30.reuse ;  /* 0x000000b465657223 */ /* 0x100fe2000001081e */
[----:B------:R-:W-:Y:S01]  /*9550*/  FMNMX.FTZ R26, R69, R26, !PT ;  /* 0x0000001a451a7209 */ /* 0x000fe20007810000 */
[-CC-:B------:R-:W-:Y:S01]  /*9560*/  FFMA.FTZ R103, R103, R180.reuse, -R30.reuse ;  /* 0x000000b467677223 */ /* 0x180fe2000001081e */
[--C-:B------:R-:W-:Y:S01]  /*9570*/  FFMA.FTZ R105, R105, R180, -R30.reuse ;  /* 0x000000b469697223 */ /* 0x100fe2000001081e */
[----:B------:R-:W4:Y:S01]  /*9580*/  MUFU.EX2 R61, R61 ;  /* 0x0000003d003d7308 */ /* 0x000f220000000800 */
[----:B------:R-:W-:Y:S01]  /*9590*/  FMNMX.FTZ R26, R73, R26, !PT ;  /* 0x0000001a491a7209 */ /* 0x000fe20007810000 */
[-CC-:B------:R-:W-:Y:S01]  /*95a0*/  FFMA.FTZ R107, R107, R180.reuse, -R30.reuse ;  /* 0x000000b46b6b7223 */ /* 0x180fe2000001081e */
[-CC-:B------:R-:W-:Y:S01]  /*95b0*/  FFMA.FTZ R109, R109, R180.reuse, -R30.reuse ;  /* 0x000000b46d6d7223 */ /* 0x180fe2000001081e */
[--C-:B------:R-:W-:Y:S01]  /*95c0*/  FFMA.FTZ R111, R111, R180, -R30.reuse ;  /* 0x000000b46f6f7223 */ /* 0x100fe2000001081e */
[----:B------:R-:W-:Y:S01]  /*95d0*/  FMNMX.FTZ R26, R67, R26, !PT ;  /* 0x0000001a431a7209 */ /* 0x000fe20007810000 */
[-CC-:B------:R-:W-:Y:S01]  /*95e0*/  FFMA.FTZ R113, R113, R180.reuse, -R30.reuse ;  /* 0x000000b471717223 */ /* 0x180fe2000001081e */
[--C-:B------:R-:W-:Y:S01]  /*95f0*/  FFMA.FTZ R115, R115, R180, -R30.reuse ;  /* 0x000000b473737223 */ /* 0x100fe2000001081e */
[----:B------:R-:W1:Y:S01]  /*9600*/  MUFU.EX2 R156, R156 ;  /* 0x0000009c009c7308 */ /* 0x000e620000000800 */
[----:B------:R-:W-:Y:S01]  /*9610*/  FMNMX.FTZ R26, R75, R26, !PT ;  /* 0x0000001a4b1a7209 */ /* 0x000fe20007810000 */
[----:B------:R-:W-:-:S03]  /*9620*/  FFMA.FTZ R30, R117, R180, -R30 ;  /* 0x000000b4751e7223 */ /* 0x000fc6000001081e */
[----:B------:R-:W-:-:S03]  /*9630*/  FMNMX.FTZ R26, R71, R26, !PT ;  /* 0x0000001a471a7209 */ /* 0x000fc60007810000 */
[----:B------:R-:W-:Y:S02]  /*9640*/  MUFU.EX2 R63, R63 ;  /* 0x0000003f003f7308 */ /* 0x000fe40000000800 */
[----:B------:R-:W3:Y:S06]  /*9650*/  SHFL.BFLY PT, R77, R26, 0x2, 0x1f ;  /* 0x0c401f001a4d7f89 */ /* 0x000eec00000e0000 */
[----:B------:R-:W-:Y:S08]  /*9660*/  MUFU.EX2 R158, R158 ;  /* 0x0000009e009e7308 */ /* 0x000ff00000000800 */
[----:B------:R-:W-:Y:S08]  /*9670*/  MUFU.EX2 R65, R65 ;  /* 0x0000004100417308 */ /* 0x000ff00000000800 */
[----:B------:R-:W-:Y:S01]  /*9680*/  MUFU.EX2 R160, R160 ;  /* 0x000000a000a07308 */ /* 0x000fe20000000800 */
[----:B---3--:R-:W-:-:S05]  /*9690*/  FMNMX.FTZ R77, R26, R77, !PT ;  /* 0x0000004d1a4d7209 */ /* 0x008fca0007810000 */
[----:B------:R-:W3:Y:S02]  /*96a0*/  SHFL.BFLY PT, R178, R77, 0x1, 0x1f ;  /* 0x0c201f004db27f89 */ /* 0x000ee400000e0000 */
[----:B------:R-:W-:Y:S08]  /*96b0*/  MUFU.EX2 R89, R89 ;  /* 0x0000005900597308 */ /* 0x000ff00000000800 */
[----:B------:R-:W-:Y:S08]  /*96c0*/  MUFU.EX2 R91, R91 ;  /* 0x0000005b005b7308 */ /* 0x000ff00000000800 */
[----:B------:R-:W-:Y:S01]  /*96d0*/  MUFU.EX2 R162, R93 ;  /* 0x0000005d00a27308 */ /* 0x000fe20000000800 */
[----:B---3--:R-:W-:-:S07]  /*96e0*/  FMNMX.FTZ R178, R77, R178, !PT ;  /* 0x000000b24db27209 */ /* 0x008fce0007810000 */
[----:B------:R-:W-:Y:S01]  /*96f0*/  MUFU.EX2 R95, R95 ;  /* 0x0000005f005f7308 */ /* 0x000fe20000000800 */
[C---:B------:R-:W-:Y:S01]  /*9700*/  FSETP.NEU.FTZ.AND P1, PT, R178.reuse, -INF , PT ;  /* 0xff800000b200780b */ /* 0x040fe20003f3d000 */
[----:B------:R-:W-:-:S06]  /*9710*/  FMUL.FTZ R20, R178, R180 ;  /* 0x000000b4b2147220 */ /* 0x000fcc0000410000 */
[----:B------:R-:W-:Y:S01]  /*9720*/  MUFU.EX2 R164, R97 ;  /* 0x0000006100a47308 */ /* 0x000fe20000000800 */
[----:B------:R-:W-:Y:S02]  /*9730*/  FSEL R20, R20, RZ, P1 ;  /* 0x000000ff14147208 */ /* 0x000fe40000800000 */
[----:B------:R-:W-:Y:S02]  /*9740*/  ISETP.NE.AND P1, PT, R72, RZ, PT ;  /* 0x000000ff4800720c */ /* 0x000fe40003f25270 */
[----:B------:R-:W3:Y:S01]  /*9750*/  S2R R72, SR_TID.X ;  /* 0x0000000000487919 */ /* 0x000ee20000002100 */
[-CC-:B------:R-:W-:Y:S01]  /*9760*/  FFMA.FTZ R12, R12, R180.reuse, -R20.reuse ;  /* 0x000000b40c0c7223 */ /* 0x180fe20000010814 */
[-CC-:B------:R-:W-:Y:S01]  /*9770*/  FFMA.FTZ R3, R3, R180.reuse, -R20.reuse ;  /* 0x000000b403037223 */ /* 0x180fe20000010814 */
[-CC-:B------:R-:W-:Y:S01]  /*9780*/  FFMA.FTZ R25, R25, R180.reuse, -R20.reuse ;  /* 0x000000b419197223 */ /* 0x180fe20000010814 */
[-CC-:B------:R-:W-:Y:S01]  /*9790*/  FFMA.FTZ R27, R27, R180.reuse, -R20.reuse ;  /* 0x000000b41b1b7223 */ /* 0x180fe20000010814 */
[-CC-:B------:R-:W-:Y:S01]  /*97a0*/  FFMA.FTZ R29, R29, R180.reuse, -R20.reuse ;  /* 0x000000b41d1d7223 */ /* 0x180fe20000010814 */
[----:B------:R0:W-:Y:S01]  /*97b0*/  MUFU.EX2 R153, R3 ;  /* 0x0000000300997308 */ /* 0x0001e20000000800 */
[-CC-:B------:R-:W-:Y:S01]  /*97c0*/  FFMA.FTZ R31, R31, R180.reuse, -R20.reuse ;  /* 0x000000b41f1f7223 */ /* 0x180fe20000010814 */
[-CC-:B------:R-:W-:Y:S01]  /*97d0*/  FFMA.FTZ R33, R33, R180.reuse, -R20.reuse ;  /* 0x000000b421217223 */ /* 0x180fe20000010814 */
[-CC-:B------:R-:W-:Y:S01]  /*97e0*/  FFMA.FTZ R35, R35, R180.reuse, -R20.reuse ;  /* 0x000000b423237223 */ /* 0x180fe20000010814 */
[-CC-:B------:R-:W-:Y:S01]  /*97f0*/  FFMA.FTZ R37, R37, R180.reuse, -R20.reuse ;  /* 0x000000b425257223 */ /* 0x180fe20000010814 */
[-CC-:B------:R-:W-:Y:S01]  /*9800*/  FFMA.FTZ R39, R39, R180.reuse, -R20.reuse ;  /* 0x000000b427277223 */ /* 0x180fe20000010814 */
[-CC-:B------:R-:W-:Y:S01]  /*9810*/  FFMA.FTZ R41, R41, R180.reuse, -R20.reuse ;  /* 0x000000b429297223 */ /* 0x180fe20000010814 */
[-CC-:B------:R-:W-:Y:S01]  /*9820*/  FFMA.FTZ R43, R43, R180.reuse, -R20.reuse ;  /* 0x000000b42b2b7223 */ /* 0x180fe20000010814 */
[----:B------:R-:W3:Y:S01]  /*9830*/  MUFU.EX2 R12, R12 ;  /* 0x0000000c000c7308 */ /* 0x000ee20000000800 */
[----:B0-----:R-:W-:Y:S01]  /*9840*/  FADD.FTZ R3, R152, R59 ;  /* 0x0000003b98037221 */ /* 0x001fe20000010000 */
[-CC-:B------:R-:W-:Y:S01]  /*9850*/  FFMA.FTZ R45, R45, R180.reuse, -R20.reuse ;  /* 0x000000b42d2d7223 */ /* 0x180fe20000010814 */
[-CC-:B------:R-:W-:Y:S01]  /*9860*/  FFMA.FTZ R47, R47, R180.reuse, -R20.reuse ;  /* 0x000000b42f2f7223 */ /* 0x180fe20000010814 */
[-CC-:B------:R-:W-:Y:S01]  /*9870*/  FFMA.FTZ R49, R49, R180.reuse, -R20.reuse ;  /* 0x000000b431317223 */ /* 0x180fe20000010814 */
[----:B--2---:R-:W-:Y:S01]  /*9880*/  FADD.FTZ R36, R154, R3 ;  /* 0x000000039a247221 */ /* 0x004fe20000010000 */
[-CC-:B------:R-:W-:Y:S01]  /*9890*/  FFMA.FTZ R51, R51, R180.reuse, -R20.reuse ;  /* 0x000000b433337223 */ /* 0x180fe20000010814 */
[-C--:B------:R-:W-:Y:S01]  /*98a0*/  FFMA.FTZ R53, R53, R180.reuse, -R20 ;  /* 0x000000b435357223 */ /* 0x080fe20000010814 */
[----:B------:R-:W0:Y:S01]  /*98b0*/  MUFU.EX2 R25, R25 ;  /* 0x0000001900197308 */ /* 0x000e220000000800 */
[----:B----4-:R-:W-:Y:S01]  /*98c0*/  FADD.FTZ R3, R61, R36 ;  /* 0x000000243d037221 */ /* 0x010fe20000010000 */
[-CC-:B------:R-:W-:Y:S01]  /*98d0*/  FFMA.FTZ R55, R55, R180.reuse, -R20.reuse ;  /* 0x000000b437377223 */ /* 0x180fe20000010814 */
[-CC-:B------:R-:W-:Y:S01]  /*98e0*/  FFMA.FTZ R57, R57, R180.reuse, -R20.reuse ;  /* 0x000000b439397223 */ /* 0x180fe20000010814 */
[-CC-:B------:R-:W-:Y:S01]  /*98f0*/  FFMA.FTZ R69, R69, R180.reuse, -R20.reuse ;  /* 0x000000b445457223 */ /* 0x180fe20000010814 */
[----:B-1----:R-:W-:Y:S01]  /*9900*/  FADD.FTZ R40, R156, R3 ;  /* 0x000000039c287221 */ /* 0x002fe20000010000 */
[-CC-:B------:R-:W-:Y:S01]  /*9910*/  FFMA.FTZ R73, R73, R180.reuse, -R20.reuse ;  /* 0x000000b449497223 */ /* 0x180fe20000010814 */
[-C--:B------:R-:W-:Y:S01]  /*9920*/  FFMA.FTZ R67, R67, R180.reuse, -R20 ;  /* 0x000000b443437223 */ /* 0x080fe20000010814 */
[----:B------:R1:W2:Y:S01]  /*9930*/  MUFU.EX2 R24, R27 ;  /* 0x0000001b00187308 */ /* 0x0002a20000000800 */
[----:B---3--:R-:W-:Y:S01]  /*9940*/  FADD.FTZ R38, R153, R12 ;  /* 0x0000000c99267221 */ /* 0x008fe20000010000 */
[----:B------:R-:W-:Y:S01]  /*9950*/  SHF.R.U32.HI R72, RZ, 0x7, R72 ;  /* 0x00000007ff487819 */ /* 0x000fe20000011648 */
[-CC-:B------:R-:W-:Y:S01]  /*9960*/  FFMA.FTZ R75, R75, R180.reuse, -R20.reuse ;  /* 0x000000b44b4b7223 */ /* 0x180fe20000010814 */
[----:B------:R-:W-:Y:S01]  /*9970*/  FFMA.FTZ R71, R71, R180, -R20 ;  /* 0x000000b447477223 */ /* 0x000fe20000010814 */
[----:B------:R-:W-:-:S02]  /*9980*/  F2FP.BF16.F32.PACK_AB R153, R12, R153 ;  /* 0x000000990c99723e */ /* 0x000fc400000010ff */
[----:B------:R-:W-:Y:S01]  /*9990*/  IADD3 R179, -R72, 0xb, RZ ;  /* 0x0000000b48b37810 */ /* 0x000fe20007ffe1ff */
[----:B------:R-:W3:Y:S01]  /*99a0*/  MUFU.EX2 R29, R29 ;  /* 0x0000001d001d7308 */ /* 0x000ee20000000800 */
[----:B-1----:R-:W-:Y:S01]  /*99b0*/  FADD.FTZ R27, R63, R40 ;  /* 0x000000283f1b7221 */ /* 0x002fe20000010000 */
[----:B0-----:R-:W-:Y:S01]  /*99c0*/  FADD.FTZ R3, R25, R38 ;  /* 0x0000002619037221 */ /* 0x001fe20000010000 */
[----:B------:R-:W-:Y:S02]  /*99d0*/  F2FP.BF16.F32.PACK_AB R152, R59, R152 ;  /* 0x000000983b98723e */ /* 0x000fe400000010ff */
[----:B------:R-:W-:Y:S01]  /*99e0*/  FADD.FTZ R38, R158, R27 ;  /* 0x0000001b9e267221 */ /* 0x000fe20000010000 */
[----:B------:R-:W-:Y:S02]  /*99f0*/  F2FP.BF16.F32.PACK_AB R154, R61, R154 ;  /* 0x0000009a3d9a723e */ /* 0x000fe400000010ff */
[----:B------:R0:W1:Y:S01]  /*9a00*/  MUFU.EX2 R26, R31 ;  /* 0x0000001f001a7308 */ /* 0x0000620000000800 */
[----:B--2---:R-:W-:Y:S01]  /*9a10*/  FADD.FTZ R40, R24, R3 ;  /* 0x0000000318287221 */ /* 0x004fe20000010000 */
[----:B------:R-:W-:Y:S01]  /*9a20*/  @!P1 VIADD R3, R14, 0x22840 ;  /* 0x000228400e039836 */ /* 0x000fe20000000000 */
[----:B------:R-:W-:-:S02]  /*9a30*/  F2FP.BF16.F32.PACK_AB R155, R24, R25 ;  /* 0x00000019189b723e */ /* 0x000fc400000010ff */
[----:B------:R-:W-:Y:S02]  /*9a40*/  F2FP.BF16.F32.PACK_AB R156, R63, R156 ;  /* 0x0000009c3f9c723e */ /* 0x000fe400000010ff */
[----:B------:R-:W-:Y:S01]  /*9a50*/  @!P1 PRMT R3, RZ, 0x654, R3 ;  /* 0x00000654ff039816 */ /* 0x000fe20000000003 */
[----:B------:R-:W2:Y:S01]  /*9a60*/  MUFU.EX2 R33, R33 ;  /* 0x0000002100217308 */ /* 0x000ea20000000800 */
[----:B0-----:R-:W-:Y:S01]  /*9a70*/  FADD.FTZ R31, R65, R38 ;  /* 0x00000026411f7221 */ /* 0x001fe20000010000 */
[----:B---3--:R-:W-:Y:S01]  /*9a80*/  FADD.FTZ R27, R29, R40 ;  /* 0x000000281d1b7221 */ /* 0x008fe20000010000 */
[----:B------:R0:W-:Y:S06]  /*9a90*/  BAR.ARV R179, 0x100 ;  /* 0x000400b30000751d */ /* 0x0001ec0000002000 */
[----:B------:R-:W3:Y:S01]  /*9aa0*/  MUFU.EX2 R28, R35 ;  /* 0x00000023001c7308 */ /* 0x000ee20000000800 */
[----:B------:R-:W-:Y:S01]  /*9ab0*/  FADD.FTZ R42, R160, R31 ;  /* 0x0000001fa02a7221 */ /* 0x000fe20000010000 */
[----:B-1----:R-:W-:Y:S01]  /*9ac0*/  FADD.FTZ R40, R26, R27 ;  /* 0x0000001b1a287221 */ /* 0x002fe20000010000 */
[----:B------:R1:W-:Y:S01]  /*9ad0*/  @!P1 SYNCS.ARRIVE.TRANS64.RED.A1T0 RZ, [R3+URZ], RZ ;  /* 0x000000ff03ff99a7 */ /* 0x0003e2000810043f */
[----:B------:R-:W-:Y:S01]  /*9ae0*/  F2FP.BF16.F32.PACK_AB R158, R65, R158 ;  /* 0x0000009e419e723e */ /* 0x000fe200000010ff */
[C---:B------:R-:W-:Y:S01]  /*9af0*/  FADD.FTZ R42, R89.reuse, R42 ;  /* 0x0000002a592a7221 */ /* 0x040fe20000010000 */
[----:B------:R-:W-:-:S02]  /*9b00*/  F2FP.BF16.F32.PACK_AB R160, R89, R160 ;  /* 0x000000a059a0723e */ /* 0x000fc400000010ff */
[----:B------:R-:W1:Y:S01]  /*9b10*/  MUFU.EX2 R37, R37 ;  /* 0x0000002500257308 */ /* 0x000e620000000800 */
[----:B--2---:R-:W-:Y:S01]  /*9b20*/  FADD.FTZ R27, R33, R40 ;  /* 0x00000028211b7221 */ /* 0x004fe20000010000 */
[----:B------:R-:W-:Y:S01]  /*9b30*/  FADD.FTZ R31, R91, R42 ;  /* 0x0000002a5b1f7221 */ /* 0x000fe20000010000 */
[----:B------:R-:W-:-:S03]  /*9b40*/  F2FP.BF16.F32.PACK_AB R157, R26, R29 ;  /* 0x0000001d1a9d723e */ /* 0x000fc600000010ff */
[C---:B------:R-:W-:Y:S01]  /*9b50*/  FADD.FTZ R44, R162.reuse, R31 ;  /* 0x0000001fa22c7221 */ /* 0x040fe20000010000 */
[----:B------:R-:W-:Y:S01]  /*9b60*/  F2FP.BF16.F32.PACK_AB R162, R162, R91 ;  /* 0x0000005ba2a2723e */ /* 0x000fe200000010ff */
[----:B------:R-:W2:Y:S01]  /*9b70*/  MUFU.EX2 R32, R39 ;  /* 0x0000002700207308 */ /* 0x000ea20000000800 */
[C---:B---3--:R-:W-:Y:S01]  /*9b80*/  FADD.FTZ R42, R28.reuse, R27 ;  /* 0x0000001b1c2a7221 */ /* 0x048fe20000010000 */
[----:B------:R-:W-:Y:S01]  /*9b90*/  FADD.FTZ R27, R95, R44 ;  /* 0x0000002c5f1b7221 */ /* 0x000fe20000010000 */
[----:B------:R-:W-:-:S03]  /*9ba0*/  F2FP.BF16.F32.PACK_AB R159, R28, R33 ;  /* 0x000000211c9f723e */ /* 0x000fc600000010ff */
[C---:B------:R-:W-:Y:S01]  /*9bb0*/  FADD.FTZ R44, R164.reuse, R27 ;  /* 0x0000001ba42c7221 */ /* 0x040fe20000010000 */
[----:B------:R-:W-:Y:S01]  /*9bc0*/  F2FP.BF16.F32.PACK_AB R164, R164, R95 ;  /* 0x0000005fa4a4723e */ /* 0x000fe200000010ff */
[----:B------:R-:W3:Y:S01]  /*9bd0*/  MUFU.EX2 R41, R41 ;  /* 0x0000002900297308 */ /* 0x000ee20000000800 */
[----:B-1----:R-:W-:-:S07]  /*9be0*/  FADD.FTZ R3, R37, R42 ;  /* 0x0000002a25037221 */ /* 0x002fce0000010000 */
[----:B------:R-:W1:Y:S01]  /*9bf0*/  MUFU.EX2 R99, R99 ;  /* 0x0000006300637308 */ /* 0x000e620000000800 */
[C---:B--2---:R-:W-:Y:S01]  /*9c00*/  FADD.FTZ R42, R32.reuse, R3 ;  /* 0x00000003202a7221 */ /* 0x044fe20000010000 */
[----:B------:R-:W-:-:S06]  /*9c10*/  F2FP.BF16.F32.PACK_AB R161, R32, R37 ;  /* 0x0000002520a1723e */ /* 0x000fcc00000010ff */
[----:B------:R-:W2:Y:S01]  /*9c20*/  MUFU.EX2 R34, R43 ;  /* 0x0000002b00227308 */ /* 0x000ea20000000800 */
[----:B---3--:R-:W-:-:S07]  /*9c30*/  FADD.FTZ R3, R41, R42 ;  /* 0x0000002a29037221 */ /* 0x008fce0000010000 */
[----:B------:R-:W3:Y:S01]  /*9c40*/  MUFU.EX2 R166, R101 ;  /* 0x0000006500a67308 */ /* 0x000ee20000000800 */
[----:B-1----:R-:W-:-:S07]  /*9c50*/  FADD.FTZ R27, R99, R44 ;  /* 0x0000002c631b7221 */ /* 0x002fce0000010000 */
[----:B------:R-:W1:Y:S01]  /*9c60*/  MUFU.EX2 R45, R45 ;  /* 0x0000002d002d7308 */ /* 0x000e620000000800 */
[C---:B--2---:R-:W-:Y:S01]  /*9c70*/  FADD.FTZ R44, R34.reuse, R3 ;  /* 0x00000003222c7221 */ /* 0x044fe20000010000 */
[----:B------:R-:W-:-:S06]  /*9c80*/  F2FP.BF16.F32.PACK_AB R163, R34, R41 ;  /* 0x0000002922a3723e */ /* 0x000fcc00000010ff */
[----:B------:R-:W2:Y:S01]  /*9c90*/  MUFU.EX2 R103, R103 ;  /* 0x0000006700677308 */ /* 0x000ea20000000800 */
[C---:B---3--:R-:W-:Y:S01]  /*9ca0*/  FADD.FTZ R46, R166.reuse, R27 ;  /* 0x0000001ba62e7221 */ /* 0x048fe20000010000 */
[----:B------:R-:W-:-:S06]  /*9cb0*/  F2FP.BF16.F32.PACK_AB R166, R166, R99 ;  /* 0x00000063a6a6723e */ /* 0x000fcc00000010ff */
[----:B------:R-:W3:Y:S01]  /*9cc0*/  MUFU.EX2 R36, R47 ;  /* 0x0000002f00247308 */ /* 0x000ee20000000800 */
[----:B-1----:R-:W-:-:S07]  /*9cd0*/  FADD.FTZ R3, R45, R44 ;  /* 0x0000002c2d037221 */ /* 0x002fce0000010000 */
[----:B------:R-:W1:Y:S01]  /*9ce0*/  MUFU.EX2 R168, R105 ;  /* 0x0000006900a87308 */ /* 0x000e620000000800 */
[----:B--2---:R-:W-:-:S07]  /*9cf0*/  FADD.FTZ R27, R103, R46 ;  /* 0x0000002e671b7221 */ /* 0x004fce0000010000 */
[----:B------:R-:W2:Y:S01]  /*9d00*/  MUFU.EX2 R49, R49 ;  /* 0x0000003100317308 */ /* 0x000ea20000000800 */
[C---:B---3--:R-:W-:Y:S01]  /*9d10*/  FADD.FTZ R20, R36.reuse, R3 ;  /* 0x0000000324147221 */ /* 0x048fe20000010000 */
[----:B------:R-:W-:-:S06]  /*9d20*/  F2FP.BF16.F32.PACK_AB R165, R36, R45 ;  /* 0x0000002d24a5723e */ /* 0x000fcc00000010ff */
[----:B------:R-:W3:Y:S01]  /*9d30*/  MUFU.EX2 R107, R107 ;  /* 0x0000006b006b7308 */ /* 0x000ee20000000800 */
[C---:B-1----:R-:W-:Y:S01]  /*9d40*/  FADD.FTZ R44, R168.reuse, R27 ;  /* 0x0000001ba82c7221 */ /* 0x042fe20000010000 */
[----:B------:R-:W-:-:S06]  /*9d50*/  F2FP.BF16.F32.PACK_AB R168, R168, R103 ;  /* 0x00000067a8a8723e */ /* 0x000fcc00000010ff */
[----:B------:R-:W1:Y:S01]  /*9d60*/  MUFU.EX2 R38, R51 ;  /* 0x0000003300267308 */ /* 0x000e620000000800 */
[----:B--2---:R-:W-:-:S07]  /*9d70*/  FADD.FTZ R3, R49, R20 ;  /* 0x0000001431037221 */ /* 0x004fce0000010000 */
[----:B------:R-:W2:Y:S01]  /*9d80*/  MUFU.EX2 R170, R109 ;  /* 0x0000006d00aa7308 */ /* 0x000ea20000000800 */
[----:B---3--:R-:W-:-:S07]  /*9d90*/  FADD.FTZ R27, R107, R44 ;  /* 0x0000002c6b1b7221 */ /* 0x008fce0000010000 */
[----:B------:R-:W3:Y:S01]  /*9da0*/  MUFU.EX2 R53, R53 ;  /* 0x0000003500357308 */ /* 0x000ee20000000800 */
[C---:B-1----:R-:W-:Y:S01]  /*9db0*/  FADD.FTZ R44, R38.reuse, R3 ;  /* 0x00000003262c7221 */ /* 0x042fe20000010000 */
[----:B------:R-:W-:-:S06]  /*9dc0*/  F2FP.BF16.F32.PACK_AB R167, R38, R49 ;  /* 0x0000003126a7723e */ /* 0x000fcc00000010ff */
        /* <DEDUP_REMOVED lines=21> */
[----:B-1----:R-:W-:-:S07]  /*9f20*/  FADD.FTZ R25, R73, R46 ;  /* 0x0000002e49197221 */ /* 0x002fce0000010000 */
[----:B------:R-:W1:Y:S01]  /*9f30*/  MUFU.EX2 R30, R30 ;  /* 0x0000001e001e7308 */ /* 0x000e620000000800 */
[C---:B--2---:R-:W-:Y:S01]  /*9f40*/  FADD.FTZ R12, R20.reuse, R25 ;  /* 0x00000019140c7221 */ /* 0x044fe20000010000 */
[----:B------:R-:W-:-:S06]  /*9f50*/  F2FP.BF16.F32.PACK_AB R173, R20, R73 ;  /* 0x0000004914ad723e */ /* 0x000fcc00000010ff */
[----:B------:R-:W2:Y:S01]  /*9f60*/  MUFU.EX2 R44, R71 ;  /* 0x00000047002c7308 */ /* 0x000ea20000000800 */
[----:B---3--:R-:W-:Y:S01]  /*9f70*/  FADD.FTZ R25, R75, R12 ;  /* 0x0000000c4b197221 */ /* 0x008fe20000010000 */
[C---:B-1----:R-:W-:Y:S01]  /*9f80*/  FADD.FTZ R3, R30.reuse, R27 ;  /* 0x0000001b1e037221 */ /* 0x042fe20000010000 */
[----:B------:R-:W-:Y:S02]  /*9f90*/  F2FP.BF16.F32.PACK_AB R174, R30, R115 ;  /* 0x000000731eae723e */ /* 0x000fe400000010ff */
[C---:B--2---:R-:W-:Y:S01]  /*9fa0*/  FADD.FTZ R12, R44.reuse, R25 ;  /* 0x000000192c0c7221 */ /* 0x044fe20000010000 */
[----:B------:R-:W-:Y:S01]  /*9fb0*/  F2FP.BF16.F32.PACK_AB R175, R44, R75 ;  /* 0x0000004b2caf723e */ /* 0x000fe200000010ff */
[----:B0-----:R-:W-:Y:S06]  /*9fc0*/  @!P0 BRA `(.L_x_713) ;  /* 0x0000000000048947 */ /* 0x001fec0003800000 */
[----:B------:R-:W-:Y:S01]  /*9fd0*/  BPT.TRAP 0x1 ;  /* 0x000000040000795c */ /* 0x000fe20000300000 */
.L_x_713:
[----:B------:R0:W1:Y:S01]  /*9fe0*/  SYNCS.PHASECHK.TRANS64.TRYWAIT P2, [R14+URZ+0x22850], R13 ;  /* 0x0228500d0e0075a7 */ /* 0x000062000804017f */
[----:B------:R-:W-:Y:S05]  /*9ff0*/  @!P0 BRA `(.L_x_714) ;  /* 0x0000000000048947 */ /* 0x000fea0003800000 */
[----:B------:R-:W-:Y:S01]  /*a000*/  BPT.TRAP 0x1 ;  /* 0x000000040000795c */ /* 0x000fe20000300000 */
.L_x_714:
[----:B------:R-:W-:Y:S04]  /*a010*/  BSSY B0, `(.L_x_715) ;  /* 0x0000004000007945 */ /* 0x000fe80003800000 */
[----:B-1----:R-:W-:Y:S05]  /*a020*/  @P2 BRA `(.L_x_716) ;  /* 0x0000000000082947 */ /* 0x002fea0003800000 */
[----:B------:R-:W1:Y:S02]  /*a030*/  SYNCS.PHASECHK.TRANS64.TRYWAIT P2, [R14+URZ+0x22850], R13 ;  /* 0x0228500d0e0075a7 */ /* 0x000e64000804017f */
[----:B-1----:R-:W-:Y:S05]  /*a040*/  @!P2 BRA `(.L_x_717) ;  /* 0x000000dc0010a947 */ /* 0x002fea0003800000 */
.L_x_716:
[----:B------:R-:W-:Y:S05]  /*a050*/  BSYNC B0 ;  /* 0x0000000000007941 */ /* 0x000fea0003800000 */
.L_x_715:
[----:B------:R-:W-:Y:S05]  /*a060*/  WARPSYNC.ALL ;  /* 0x0000000000007948 */ /* 0x000fea0003800000 */
[----:B01----:R-:W-:Y:S01]  /*a070*/  VIADD R13, R18, 0x400 ;  /* 0x00000400120d7836 */ /* 0x003fe20000000000 */
[----:B------:R0:W-:Y:S01]  /*a080*/  BAR.SYNC.DEFER_BLOCKING R15, 0x100 ;  /* 0x0004000f0000751d */ /* 0x0001e20000010000 */
[----:B------:R-:W-:Y:S01]  /*a090*/  IMAD.MOV.U32 R183, RZ, RZ, 0x40000040 ;  /* 0x40000040ffb77424 */ /* 0x000fe200078e00ff */
[----:B------:R-:W-:Y:S01]  /*a0a0*/  ISETP.GE.AND P2, PT, R176, 0x61, PT ;  /* 0x00000061b000780c */ /* 0x000fe20003f46270 */
[----:B------:R-:W-:Y:S01]  /*a0b0*/  @!P1 VIADD R14, R14, 0x22860 ;  /* 0x000228600e0e9836 */ /* 0x000fe20000000000 */
[----:B------:R-:W-:-:S02]  /*a0c0*/  SHF.R.U32.HI R13, RZ, 0x4, R13 ;  /* 0x00000004ff0d7819 */ /* 0x000fc4000001160d */
[----:B------:R-:W-:Y:S01]  /*a0d0*/  R2UR UR7, R183 ;  /* 0x00000000b70772ca */ /* 0x000fe200000e0000 */
[----:B------:R-:W-:Y:S01]  /*a0e0*/  IMAD.MOV.U32 R183, RZ, RZ, 0x40000040 ;  /* 0x40000040ffb77424 */ /* 0x000fe200078e00ff */
[----:B------:R-:W-:Y:S01]  /*a0f0*/  LOP3.LUT R13, R13, 0x3fff, RZ, 0xc0, !PT ;  /* 0x00003fff0d0d7812 */ /* 0x000fe200078ec0ff */
[----:B------:R-:W-:Y:S01]  /*a100*/  ULDC UR43, c[0x0][0x9d8] ;  /* 0x00027600002b7ab9 */ /* 0x000fe20000000800 */
[----:B------:R-:W-:Y:S01]  /*a110*/  @!P1 PRMT R14, RZ, 0x654, R14 ;  /* 0x00000654ff0e9816 */ /* 0x000fe2000000000e */
[----:B------:R-:W-:Y:S01]  /*a120*/  ULDC UR42, c[0x0][0x988] ;  /* 0x00026200002a7ab9 */ /* 0x000fe20000000800 */
[----:B------:R-:W-:-:S05]  /*a130*/  LOP3.LUT R13, R13, 0x3000000, RZ, 0xfc, !PT ;  /* 0x030000000d0d7812 */ /* 0x000fca00078efcff */
[----:B------:R-:W-:-:S05]  /*a140*/  IMAD R182, R200, 0xc00, R13 ;  /* 0x00000c00c8b67824 */ /* 0x000fca00078e020d */
[----:B------:R-:W-:Y:S01]  /*a150*/  R2UR UR6, R182 ;  /* 0x00000000b60672ca */ /* 0x000fe200000e0000 */
[----:B------:R-:W-:-:S12]  /*a160*/  WARPGROUP.ARRIVE ;  /* 0x00000000000079c5 */ /* 0x000fd80000000000 */
[----:B------:R-:W-:Y:S03]  /*a170*/  HGMMA.64x256x16.F32.BF16 R24, R152, gdesc[UR4].tnspB, RZ, !UPT, gsb0 ;  /* 0x43e0000498187df0 */ /* 0x000fe6000c0018ff */
[----:B------:R-:W-:Y:S02]  /*a180*/  WARPGROUP.DEPBAR.LE gsb0, 0x0 ;  /* 0x00008000000079c5 */ /* 0x000fe40000010000 */
[----:B------:R-:W-:Y:S01]  /*a190*/  VIADD R152, R182, 0x80 ;  /* 0x00000080b6987836 */ /* 0x000fe20000000000 */
[----:B------:R-:W-:Y:S01]  /*a1a0*/  WARPGROUP.ARRIVE ;  /* 0x00000000000079c5 */ /* 0x000fe20000000000 */
[----:B------:R-:W-:-:S03]  /*a1b0*/  IMAD.MOV.U32 R153, RZ, RZ, 0x40000040 ;  /* 0x40000040ff997424 */ /* 0x000fc600078e00ff */
[----:B------:R-:W-:Y:S01]  /*a1c0*/  R2UR UR6, R152 ;  /* 0x00000000980672ca */ /* 0x000fe200000e0000 */
[----:B------:R-:W-:Y:S01]  /*a1d0*/  VIADD R152, R182, 0x100 ;  /* 0x00000100b6987836 */ /* 0x000fe20000000000 */
[----:B------:R-:W-:Y:S01]  /*a1e0*/  R2UR UR7, R153 ;  /* 0x00000000990772ca */ /* 0x000fe200000e0000 */
[----:B------:R-:W-:-:S15]  /*a1f0*/  IMAD.MOV.U32 R153, RZ, RZ, 0x40000040 ;  /* 0x40000040ff997424 */ /* 0x000fde00078e00ff */
[----:B------:R-:W-:Y:S01]  /*a200*/  HGMMA.64x256x16.F32.BF16 R24, R156, gdesc[UR4].tnspB, R24, gsb0 ;  /* 0x43e000049c187df0 */ /* 0x000fe20008001818 */
[----:B------:R-:W-:Y:S01]  /*a210*/  R2UR UR6, R152 ;  /* 0x00000000980672ca */ /* 0x000fe200000e0000 */
[----:B------:R-:W-:Y:S01]  /*a220*/  VIADD R152, R182, 0x180 ;  /* 0x00000180b6987836 */ /* 0x000fe20000000000 */
[----:B------:R-:W-:Y:S01]  /*a230*/  R2UR UR7, R153 ;  /* 0x00000000990772ca */ /* 0x000fe200000e0000 */
[----:B------:R-:W-:Y:S01]  /*a240*/  IMAD.MOV.U32 R153, RZ, RZ, 0x40000040 ;  /* 0x40000040ff997424 */ /* 0x000fe200078e00ff */
[----:B------:R-:W-:Y:S02]  /*a250*/  WARPGROUP.DEPBAR.LE gsb0, 0x0 ;  /* 0x00008000000079c5 */ /* 0x000fe40000010000 */
[----:B------:R-:W-:-:S15]  /*a260*/  WARPGROUP.ARRIVE ;  /* 0x00000000000079c5 */ /* 0x000fde0000000000 */
[----:B------:R-:W-:-:S06]  /*a270*/  NOP ;  /* 0x0000000000007918 */ /* 0x000fcc0000000000 */
[----:B------:R-:W-:Y:S01]  /*a280*/  HGMMA.64x256x16.F32.BF16 R24, R160, gdesc[UR4].tnspB, R24, gsb0 ;  /* 0x43e00004a0187df0 */ /* 0x000fe20008001818 */
[----:B------:R-:W-:Y:S01]  /*a290*/  R2UR UR6, R152 ;  /* 0x00000000980672ca */ /* 0x000fe200000e0000 */
[C---:B------:R-:W-:Y:S01]  /*a2a0*/  VIADD R152, R182.reuse, 0x200 ;  /* 0x00000200b6987836 */ /* 0x040fe20000000000 */
[----:B------:R-:W-:Y:S01]  /*a2b0*/  R2UR UR7, R153 ;  /* 0x00000000990772ca */ /* 0x000fe200000e0000 */
[----:B------:R-:W-:Y:S02]  /*a2c0*/  IMAD.MOV.U32 R153, RZ, RZ, 0x40000040 ;  /* 0x40000040ff997424 */ /* 0x000fe400078e00ff */
[----:B------:R-:W-:Y:S01]  /*a2d0*/  VIADD R182, R182, 0x280 ;  /* 0x00000280b6b67836 */ /* 0x000fe20000000000 */
[----:B------:R-:W-:Y:S02]  /*a2e0*/  WARPGROUP.DEPBAR.LE gsb0, 0x0 ;  /* 0x00008000000079c5 */ /* 0x000fe40000010000 */
[----:B------:R-:W-:-:S15]  /*a2f0*/  WARPGROUP.ARRIVE ;  /* 0x00000000000079c5 */ /* 0x000fde0000000000 */
[----:B------:R-:W-:-:S04]  /*a300*/  NOP ;  /* 0x0000000000007918 */ /* 0x000fc80000000000 */
[----:B------:R-:W-:Y:S01]  /*a310*/  HGMMA.64x256x16.F32.BF16 R24, R164, gdesc[UR4].tnspB, R24, gsb0 ;  /* 0x43e00004a4187df0 */ /* 0x000fe20008001818 */
[----:B------:R-:W-:Y:S02]  /*a320*/  R2UR UR6, R152 ;  /* 0x00000000980672ca */ /* 0x000fe400000e0000 */
[----:B------:R-:W-:Y:S01]  /*a330*/  R2UR UR7, R153 ;  /* 0x00000000990772ca */ /* 0x000fe200000e0000 */
[----:B------:R-:W-:Y:S02]  /*a340*/  WARPGROUP.DEPBAR.LE gsb0, 0x0 ;  /* 0x00008000000079c5 */ /* 0x000fe40000010000 */
[----:B------:R-:W-:-:S15]  /*a350*/  WARPGROUP.ARRIVE ;  /* 0x00000000000079c5 */ /* 0x000fde0000000000 */
[----:B------:R-:W-:-:S07]  /*a360*/  NOP ;  /* 0x0000000000007918 */ /* 0x000fce0000000000 */
[----:B------:R-:W-:Y:S01]  /*a370*/  HGMMA.64x256x16.F32.BF16 R24, R168, gdesc[UR4].tnspB, R24, gsb0 ;  /* 0x43e00004a8187df0 */ /* 0x000fe20008001818 */
[----:B------:R-:W-:Y:S02]  /*a380*/  R2UR UR6, R182 ;  /* 0x00000000b60672ca */ /* 0x000fe400000e0000 */
[----:B------:R-:W-:Y:S01]  /*a390*/  R2UR UR7, R183 ;  /* 0x00000000b70772ca */ /* 0x000fe200000e0000 */
[----:B------:R-:W-:Y:S02]  /*a3a0*/  WARPGROUP.DEPBAR.LE gsb0, 0x0 ;  /* 0x00008000000079c5 */ /* 0x000fe40000010000 */
[----:B------:R-:W-:-:S15]  /*a3b0*/  WARPGROUP.ARRIVE ;  /* 0x00000000000079c5 */ /* 0x000fde0000000000 */
[----:B------:R-:W-:-:S07]  /*a3c0*/  NOP ;  /* 0x0000000000007918 */ /* 0x000fce0000000000 */
[----:B------:R-:W-:Y:S03]  /*a3d0*/  HGMMA.64x256x16.F32.BF16 R24, R172, gdesc[UR4].tnspB, R24, gsb0 ;  /* 0x43e00004ac187df0 */ /* 0x000fe60008001818 */
[----:B------:R-:W-:Y:S02]  /*a3e0*/  WARPGROUP.DEPBAR.LE gsb0, 0x0 ;  /* 0x00008000000079c5 */ /* 0x000fe40000010000 */
[----:B------:R0:W-:Y:S01]  /*a3f0*/  @!P1 SYNCS.ARRIVE.TRANS64.RED.A1T0 RZ, [R14+URZ], RZ ;  /* 0x000000ff0eff99a7 */ /* 0x0001e2000810043f */
[----:B------:R-:W-:Y:S05]  /*a400*/  @!P2 BRA `(.L_x_718) ;  /* 0x000000240034a947 */ /* 0x000fea0003800000 */
[----:B0-----:R-:W-:Y:S02]  /*a410*/  VIADD R14, R177, 0xfffffffe ;  /* 0xfffffffeb10e7836 */ /* 0x001fe40000000000 */
[----:B------:R-:W-:Y:S02]  /*a420*/  IMAD.MOV.U32 R221, RZ, RZ, R178 ;  /* 0x000000ffffdd7224 */ /* 0x000fe400078e00b2 */
[----:B------:R-:W-:-:S07]  /*a430*/  IMAD.MOV.U32 R222, RZ, RZ, R21 ;  /* 0x000000ffffde7224 */ /* 0x000fce00078e0015 */
.L_x_728:
[----:B------:R-:W-:Y:S01]  /*a440*/  VIADD R200, R200, 0x1 ;  /* 0x00000001c8c87836 */ /* 0x000fe20000000000 */
[----:B------:R-:W-:Y:S05]  /*a450*/  YIELD ;  /* 0x0000000000007946 */ /* 0x000fea0003800000 */
[----:B------:R-:W-:Y:S02]  /*a460*/  ISETP.NE.AND P3, PT, R200, 0x2, PT ;  /* 0x00000002c800780c */ /* 0x000fe40003f65270 */
[C---:B------:R-:W-:Y:S01]  /*a470*/  ISETP.GT.AND P2, PT, R14.reuse, RZ, PT ;  /* 0x000000ff0e00720c */ /* 0x040fe20003f44270 */
[----:B------:R-:W-:Y:S01]  /*a480*/  VIADD R14, R14, 0xffffffff ;  /* 0xffffffff0e0e7836 */ /* 0x000fe20000000000 */
[----:B-1----:R-:W-:-:S02]  /*a490*/  SEL R15, RZ, 0x1, P3 ;  /* 0x00000001ff0f7807 */ /* 0x002fc40001800000 */
[----:B------:R-:W-:Y:S02]  /*a4a0*/  SEL R200, R200, RZ, P3 ;  /* 0x000000ffc8c87207 */ /* 0x000fe40001800000 */
[----:B------:R-:W-:Y:S01]  /*a4b0*/  LOP3.LUT R204, R204, R15, RZ, 0x3c, !PT ;  /* 0x0000000fcccc7212 */ /* 0x000fe200078e3cff */
[----:B------:R-:W-:Y:S06]  /*a4c0*/  @!P0 BRA `(.L_x_719) ;  /* 0x0000000000048947 */ /* 0x000fec0003800000 */
[----:B------:R-:W-:Y:S01]  /*a4d0*/  BPT.TRAP 0x1 ;  /* 0x000000040000795c */ /* 0x000fe20000300000 */
.L_x_719:
[----:B------:R-:W-:Y:S01]  /*a4e0*/  IMAD R15, R200, 0x8, R18 ;  /* 0x00000008c80f7824 */ /* 0x000fe200078e0212 */
[----:B------:R-:W-:-:S04]  /*a4f0*/  SHF.L.U32 R20, R204, 0x1f, RZ ;  /* 0x0000001fcc147819 */ /* 0x000fc800000006ff */
[----:B------:R0:W1:Y:S01]  /*a500*/  SYNCS.PHASECHK.TRANS64.TRYWAIT P3, [R15+URZ+0x22830], R20 ;  /* 0x022830140f0075a7 */ /* 0x000062000806017f */
[----:B------:R-:W-:Y:S05]  /*a510*/  @!P0 BRA `(.L_x_720) ;  /* 0x0000000000048947 */ /* 0x000fea0003800000 */
[----:B------:R-:W-:Y:S01]  /*a520*/  BPT.TRAP 0x1 ;  /* 0x000000040000795c */ /* 0x000fe20000300000 */
.L_x_720:
[----:B------:R-:W-:Y:S02]  /*a530*/  IMAD R156, R200, 0x300, R0 ;  /* 0x00000300c89c7824 */ /* 0x000fe400078e0200 */
[----:B------:R-:W-:Y:S01]  /*a540*/  IMAD.MOV.U32 R157, RZ, RZ, 0x40000040 ;  /* 0x40000040ff9d7424 */ /* 0x000fe200078e00ff */
[----:B-1----:R-:W-:Y:S06]  /*a550*/  @P3 BRA `(.L_x_721) ;  /* 0x0000000000083947 */ /* 0x002fec0003800000 */
[----:B------:R-:W1:Y:S02]  /*a560*/  SYNCS.PHASECHK.TRANS64.TRYWAIT P3, [R15+URZ+0x22830], R20 ;  /* 0x022830140f0075a7 */ /* 0x000e64000806017f */
[----:B-1----:R-:W-:Y:S05]  /*a570*/  @!P3 BRA `(.L_x_722) ;  /* 0x000000d400d8b947 */ /* 0x002fea0003800000 */
.L_x_721:
[----:B------:R-:W-:Y:S05]  /*a580*/  WARPSYNC.ALL ;  /* 0x0000000000007948 */ /* 0x000fea0003800000 */
[C---:B------:R-:W-:Y:S01]  /*a590*/  R2UR UR6, R156.reuse ;  /* 0x000000009c0672ca */ /* 0x040fe200000e0000 */
[C---:B------:R-:W-:Y:S01]  /*a5a0*/  VIADD R154, R156.reuse, 0x2 ;  /* 0x000000029c9a7836 */ /* 0x040fe20000000000 */
[----:B------:R-:W-:Y:S01]  /*a5b0*/  R2UR UR7, R157 ;  /* 0x000000009d0772ca */ /* 0x000fe200000e0000 */
[----:B------:R-:W-:Y:S01]  /*a5c0*/  VIADD R152, R156, 0x4 ;  /* 0x000000049c987836 */ /* 0x000fe20000000000 */
[----:B------:R-:W-:Y:S01]  /*a5d0*/  R2UR UR4, R4 ;  /* 0x00000000040472ca */ /* 0x000fe200000e0000 */
[----:B------:R-:W-:Y:S01]  /*a5e0*/  VIADD R156, R156, 0x6 ;  /* 0x000000069c9c7836 */ /* 0x000fe20000000000 */
[----:B------:R-:W-:Y:S01]  /*a5f0*/  R2UR UR5, R5 ;  /* 0x00000000050572ca */ /* 0x000fe200000e0000 */
[----:B------:R-:W-:Y:S01]  /*a600*/  IMAD.MOV.U32 R155, RZ, RZ, 0x40000040 ;  /* 0x40000040ff9b7424 */ /* 0x000fe200078e00ff */
[----:B------:R-:W-:Y:S01]  /*a610*/  R2UR UR10, R154 ;  /* 0x000000009a0a72ca */ /* 0x000fe200000e0000 */
[----:B------:R-:W-:Y:S01]  /*a620*/  IMAD.MOV.U32 R153, RZ, RZ, 0x40000040 ;  /* 0x40000040ff997424 */ /* 0x000fe200078e00ff */
[----:B------:R-:W-:Y:S01]  /*a630*/  R2UR UR14, R152 ;  /* 0x00000000980e72ca */ /* 0x000fe200000e0000 */
[----:B------:R-:W-:Y:S01]  /*a640*/  IMAD.MOV.U32 R157, RZ, RZ, 0x40000040 ;  /* 0x40000040ff9d7424 */ /* 0x000fe200078e00ff */
[----:B------:R-:W-:-:S02]  /*a650*/  R2UR UR11, R155 ;  /* 0x000000009b0b72ca */ /* 0x000fc400000e0000 */
[----:B------:R-:W-:Y:S02]  /*a660*/  R2UR UR15, R153 ;  /* 0x00000000990f72ca */ /* 0x000fe400000e0000 */
[----:B------:R-:W-:Y:S02]  /*a670*/  R2UR UR18, R156 ;  /* 0x000000009c1272ca */ /* 0x000fe400000e0000 */
[----:B------:R-:W-:Y:S02]  /*a680*/  R2UR UR19, R157 ;  /* 0x000000009d1372ca */ /* 0x000fe400000e0000 */
[----:B------:R-:W-:Y:S01]  /*a690*/  WARPGROUP.ARRIVE ;  /* 0x00000000000079c5 */ /* 0x000fe20000000000 */
[----:B------:R-:W-:Y:S02]  /*a6a0*/  R2UR UR8, R10 ;  /* 0x000000000a0872ca */ /* 0x000fe400000e0000 */
[----:B------:R-:W-:Y:S02]  /*a6b0*/  R2UR UR9, R11 ;  /* 0x000000000b0972ca */ /* 0x000fe400000e0000 */
[----:B------:R-:W-:Y:S01]  /*a6c0*/  R2UR UR12, R8 ;  /* 0x00000000080c72ca */ /* 0x000fe200000e0000 */
[----:B------:R-:W-:Y:S01]  /*a6d0*/  HGMMA.64x96x16.F32.BF16 R152, gdesc[UR4], RZ, !UPT, gsb0 ;  /* 0x01600000049879f0 */ /* 0x000fe2000c0018ff */
[----:B------:R-:W-:-:S02]  /*a6e0*/  R2UR UR13, R9 ;  /* 0x00000000090d72ca */ /* 0x000fc400000e0000 */
[----:B------:R-:W-:Y:S02]  /*a6f0*/  R2UR UR16, R6 ;  /* 0x00000000061072ca */ /* 0x000fe400000e0000 */
[----:B------:R-:W-:Y:S01]  /*a700*/  R2UR UR17, R7 ;  /* 0x00000000071172ca */ /* 0x000fe200000e0000 */
[----:B------:R-:W-:Y:S02]  /*a710*/  WARPGROUP.DEPBAR.LE gsb0, 0x0 ;  /* 0x00008000000079c5 */ /* 0x000fe40000010000 */
        /* <DEDUP_REMOVED lines=48> */
[----:B----4-:R-:W-:-:S07]  /*aa20*/  FMNMX.FTZ R21, R156, R21, !PT ;  /* 0x000000159c157209 */ /* 0x010fce0007810000 */
[----:B------:R-:W4:Y:S01]  /*aa30*/  MUFU.TANH R161, R161 ;  /* 0x000000a100a17308 */ /* 0x000f220000002400 */
[----:B--2---:R-:W-:-:S07]  /*aa40*/  FMNMX.FTZ R21, R157, R21, !PT ;  /* 0x000000159d157209 */ /* 0x004fce0007810000 */
[----:B------:R-:W2:Y:S01]  /*aa50*/  MUFU.TANH R164, R164 ;  /* 0x000000a400a47308 */ /* 0x000ea20000002400 */
[----:B---3--:R-:W-:-:S07]  /*aa60*/  FMNMX.FTZ R21, R160, R21, !PT ;  /* 0x00000015a0157209 */ /* 0x008fce0007810000 */
        /* <DEDUP_REMOVED lines=34> */
[----:B------:R-:W-:Y:S01]  /*ac90*/  MUFU.TANH R196, R196 ;  /* 0x000000c400c47308 */ /* 0x000fe20000002400 */
[----:B---3--:R-:W-:-:S07]  /*aca0*/  FMNMX.FTZ R21, R224, R21, !PT ;  /* 0x00000015e0157209 */ /* 0x008fce0007810000 */
[----:B------:R-:W-:Y:S01]  /*acb0*/  MUFU.TANH R155, R155 ;  /* 0x0000009b009b7308 */ /* 0x000fe20000002400 */
[----:B----4-:R-:W-:-:S05]  /*acc0*/  FMNMX.FTZ R21, R197, R21, !PT ;  /* 0x00000015c5157209 */ /* 0x010fca0007810000 */
[----:B------:R-:W2:Y:S02]  /*acd0*/  SHFL.BFLY PT, R180, R21, 0x2, 0x1f ;  /* 0x0c401f0015b47f89 */ /* 0x000ea400000e0000 */
[----:B------:R-:W-:Y:S08]  /*ace0*/  MUFU.TANH R158, R158 ;  /* 0x0000009e009e7308 */ /* 0x000ff00000002400 */
[----:B------:R-:W-:Y:S08]  /*acf0*/  MUFU.TANH R159, R159 ;  /* 0x0000009f009f7308 */ /* 0x000ff00000002400 */
[----:B------:R-:W-:Y:S01]  /*ad00*/  MUFU.TANH R162, R162 ;  /* 0x000000a200a27308 */ /* 0x000fe20000002400 */
[----:B--2---:R-:W-:Y:S01]  /*ad10*/  FMNMX.FTZ R21, R21, R180, !PT ;  /* 0x000000b415157209 */ /* 0x004fe20007810000 */
[----:B------:R-:W-:-:S06]  /*ad20*/  IMAD.U32 R180, RZ, RZ, UR42 ;  /* 0x0000002affb47e24 */ /* 0x000fcc000f8e00ff */
[----:B------:R-:W-:Y:S01]  /*ad30*/  MUFU.TANH R163, R163 ;  /* 0x000000a300a37308 */ /* 0x000fe20000002400 */
[----:B------:R-:W2:Y:S07]  /*ad40*/  SHFL.BFLY PT, R154, R21, 0x1, 0x1f ;  /* 0x0c201f00159a7f89 */ /* 0x000eae00000e0000 */
[----:B------:R-:W-:Y:S08]  /*ad50*/  MUFU.TANH R166, R166 ;  /* 0x000000a600a67308 */ /* 0x000ff00000002400 */
[----:B------:R-:W-:Y:S01]  /*ad60*/  MUFU.TANH R167, R167 ;  /* 0x000000a700a77308 */ /* 0x000fe20000002400 */
[----:B--2---:R-:W-:-:S05]  /*ad70*/  FMNMX.FTZ R21, R21, R154, !PT ;  /* 0x0000009a15157209 */ /* 0x004fca0007810000 */
[C---:B------:R-:W-:Y:S01]  /*ad80*/  FADD.FTZ R154, -R21.reuse, R222 ;  /* 0x000000de159a7221 */ /* 0x040fe20000010100 */
[----:B------:R-:W-:-:S03]  /*ad90*/  FMUL.FTZ R225, R21, R180 ;  /* 0x000000b415e17220 */ /* 0x000fc60000410000 */
[-C--:B------:R-:W-:Y:S01]  /*ada0*/  FMUL.FTZ R154, R154, R180.reuse ;  /* 0x000000b49a9a7220 */ /* 0x080fe20000410000 */
[-CC-:B------:R-:W-:Y:S01]  /*adb0*/  FFMA.FTZ R152, R152, R180.reuse, -R225.reuse ;  /* 0x000000b498987223 */ /* 0x180fe200000108e1 */
[-CC-:B------:R-:W-:Y:S01]  /*adc0*/  FFMA.FTZ R157, R157, R180.reuse, -R225.reuse ;  /* 0x000000b49d9d7223 */ /* 0x180fe200000108e1 */
[-CC-:B------:R-:W-:Y:S01]  /*add0*/  FFMA.FTZ R153, R153, R180.reuse, -R225.reuse ;  /* 0x000000b499997223 */ /* 0x180fe200000108e1 */
[-CC-:B------:R-:W-:Y:S01]  /*ade0*/  FFMA.FTZ R156, R156, R180.reuse, -R225.reuse ;  /* 0x000000b49c9c7223 */ /* 0x180fe200000108e1 */
[-CC-:B------:R-:W-:Y:S01]  /*adf0*/  FFMA.FTZ R160, R160, R180.reuse, -R225.reuse ;  /* 0x000000b4a0a07223 */ /* 0x180fe200000108e1 */
[----:B------:R-:W2:Y:S01]  /*ae00*/  MUFU.EX2 R154, R154 ;  /* 0x0000009a009a7308 */ /* 0x000ea20000000800 */
        /* <DEDUP_REMOVED lines=8> */
[-CC-:B------:R-:W-:Y:S01]  /*ae90*/  FFMA.FTZ R176, R176, R180.reuse, -R225.reuse ;  /* 0x000000b4b0b07223 */ /* 0x180fe200000108e1 */
        /* <DEDUP_REMOVED lines=10> */
[----:B------:R-:W-:Y:S01]  /*af40*/  FFMA.FTZ R197, R197, R180, -R225 ;  /* 0x000000b4c5c57223 */ /* 0x000fe200000108e1 */
        /* <DEDUP_REMOVED lines=8> */
[----:B------:R2:W-:Y:S01]  /*afd0*/  MUFU.EX2 R225, R157 ;  /* 0x0000009d00e17308 */ /* 0x0005e20000000800 */
        /* <DEDUP_REMOVED lines=8> */
[----:B--2---:R-:W-:Y:S01]  /*b060*/  FMUL.FTZ R157, R178, UR43 ;  /* 0x0000002bb29d7c20 */ /* 0x004fe20008410000 */
[----:B------:R-:W-:Y:S01]  /*b070*/  FMNMX.FTZ R178, R196, R221, !PT ;  /* 0x000000ddc4b27209 */ /* 0x000fe20007810000 */
[-C--:B------:R-:W-:Y:S01]  /*b080*/  FMUL.FTZ R53, R53, R154.reuse ;  /* 0x0000009a35357220 */ /* 0x080fe20000410000 */
[-C--:B------:R-:W-:Y:S01]  /*b090*/  FMUL.FTZ R56, R56, R154.reuse ;  /* 0x0000009a38387220 */ /* 0x080fe20000410000 */
[----:B------:R-:W-:Y:S01]  /*b0a0*/  FMUL.FTZ R57, R57, R154 ;  /* 0x0000009a39397220 */ /* 0x000fe20000410000 */
[----:B------:R-:W-:Y:S01]  /*b0b0*/  FMNMX.FTZ R178, R155, R178, !PT ;  /* 0x000000b29bb27209 */ /* 0x000fe20007810000 */
        /* <DEDUP_REMOVED lines=46> */
[----:B---3--:R-:W-:Y:S01]  /*b3a0*/  FFMA.FTZ R154, R154, R3, R152 ;  /* 0x000000039a9a7223 */ /* 0x008fe20000010098 */
[----:B------:R-:W-:Y:S01]  /*b3b0*/  FMNMX.FTZ R178, R158, R178, !PT ;  /* 0x000000b29eb27209 */ /* 0x000fe20007810000 */
[----:B------:R-:W-:Y:S01]  /*b3c0*/  FMUL.FTZ R3, R170, UR43 ;  /* 0x0000002baa037c20 */ /* 0x000fe20008410000 */
[----:B------:R-:W-:Y:S01]  /*b3d0*/  FMUL.FTZ R153, R171, UR43 ;  /* 0x0000002bab997c20 */ /* 0x000fe20008410000 */
[----:B------:R-:W-:Y:S01]  /*b3e0*/  FMUL.FTZ R170, R174, UR43 ;  /* 0x0000002baeaa7c20 */ /* 0x000fe20008410000 */
[----:B------:R-:W-:Y:S01]  /*b3f0*/  FMNMX.FTZ R178, R159, R178, !PT ;  /* 0x000000b29fb27209 */ /* 0x000fe20007810000 */
[C---:B----4-:R-:W-:Y:S01]  /*b400*/  FADD.FTZ R154, R222.reuse, R154 ;  /* 0x0000009ade9a7221 */ /* 0x050fe20000010000 */
[----:B------:R-:W-:Y:S01]  /*b410*/  F2FP.BF16.F32.PACK_AB R152, R222, R152 ;  /* 0x00000098de98723e */ /* 0x000fe200000010ff */
[----:B------:R-:W2:Y:S01]  /*b420*/  MUFU.TANH R3, R3 ;  /* 0x0000000300037308 */ /* 0x000ea20000002400 */
[----:B------:R-:W-:Y:S01]  /*b430*/  FMNMX.FTZ R178, R162, R178, !PT ;  /* 0x000000b2a2b27209 */ /* 0x000fe20007810000 */
[----:B------:R-:W-:Y:S01]  /*b440*/  FMUL.FTZ R174, R179, UR43 ;  /* 0x0000002bb3ae7c20 */ /* 0x000fe20008410000 */
[----:B------:R-:W-:Y:S01]  /*b450*/  FMUL.FTZ R179, R183, UR43 ;  /* 0x0000002bb7b37c20 */ /* 0x000fe20008410000 */
[----:B------:R-:W-:Y:S01]  /*b460*/  FMUL.FTZ R183, R187, UR43 ;  /* 0x0000002bbbb77c20 */ /* 0x000fe20008410000 */
[----:B------:R-:W-:Y:S01]  /*b470*/  FMNMX.FTZ R178, R163, R178, !PT ;  /* 0x000000b2a3b27209 */ /* 0x000fe20007810000 */
[----:B------:R-:W-:Y:S01]  /*b480*/  FMUL.FTZ R187, R191, UR43 ;  /* 0x0000002bbfbb7c20 */ /* 0x000fe20008410000 */
[----:B------:R-:W-:Y:S01]  /*b490*/  FMUL.FTZ R191, R195, UR43 ;  /* 0x0000002bc3bf7c20 */ /* 0x000fe20008410000 */
[----:B------:R-:W3:Y:S01]  /*b4a0*/  MUFU.TANH R153, R153 ;  /* 0x0000009900997308 */ /* 0x000ee20000002400 */
[----:B------:R-:W-:Y:S01]  /*b4b0*/  FMNMX.FTZ R178, R166, R178, !PT ;  /* 0x000000b2a6b27209 */ /* 0x000fe20007810000 */
[----:B------:R-:W-:-:S03]  /*b4c0*/  FMUL.FTZ R195, R199, UR43 ;  /* 0x0000002bc7c37c20 */ /* 0x000fc60008410000 */
[----:B------:R-:W-:-:S03]  /*b4d0*/  FMNMX.FTZ R178, R167, R178, !PT ;  /* 0x000000b2a7b27209 */ /* 0x000fc60007810000 */
[----:B------:R4:W5:Y:S01]  /*b4e0*/  MUFU.EX2 R222, R156 ;  /* 0x0000009c00de7308 */ /* 0x0009620000000800 */
[----:B--2---:R-:W-:-:S07]  /*b4f0*/  FMNMX.FTZ R178, R3, R178, !PT ;  /* 0x000000b203b27209 */ /* 0x004fce0007810000 */
[----:B------:R-:W2:Y:S01]  /*b500*/  MUFU.TANH R170, R170 ;  /* 0x000000aa00aa7308 */ /* 0x000ea20000002400 */
[----:B----4-:R-:W-:Y:S01]  /*b510*/  FMUL.FTZ R156, R175, UR43 ;  /* 0x0000002baf9c7c20 */ /* 0x010fe20008410000 */
[----:B------:R-:W-:Y:S01]  /*b520*/  FMUL.FTZ R175, R182, UR43 ;  /* 0x0000002bb6af7c20 */ /* 0x000fe20008410000 */
[----:B---3--:R-:W-:Y:S01]  /*b530*/  FMNMX.FTZ R178, R153, R178, !PT ;  /* 0x000000b299b27209 */ /* 0x008fe20007810000 */
[----:B------:R-:W-:Y:S01]  /*b540*/  FMUL.FTZ R182, R186, UR43 ;  /* 0x0000002bbab67c20 */ /* 0x000fe20008410000 */
[----:B------:R-:W-:Y:S01]  /*b550*/  FMUL.FTZ R186, R190, UR43 ;  /* 0x0000002bbeba7c20 */ /* 0x000fe20008410000 */
[----:B------:R-:W-:Y:S01]  /*b560*/  FMUL.FTZ R190, R194, UR43 ;  /* 0x0000002bc2be7c20 */ /* 0x000fe20008410000 */
[----:B------:R-:W-:Y:S01]  /*b570*/  FMUL.FTZ R194, R198, UR43 ;  /* 0x0000002bc6c27c20 */ /* 0x000fe20008410000 */
[----:B------:R-:W3:Y:S01]  /*b580*/  MUFU.TANH R156, R156 ;  /* 0x0000009c009c7308 */ /* 0x000ee20000002400 */
[----:B-----5:R-:W-:-:S04]  /*b590*/  FADD.FTZ R154, R222, R154 ;  /* 0x0000009ade9a7221 */ /* 0x020fc80000010000 */
[C---:B------:R-:W-:Y:S01]  /*b5a0*/  FADD.FTZ R171, R225.reuse, R154 ;  /* 0x0000009ae1ab7221 */ /* 0x040fe20000010000 */
[----:B------:R-:W-:Y:S02]  /*b5b0*/  F2FP.BF16.F32.PACK_AB R154, R225, R222 ;  /* 0x000000dee19a723e */ /* 0x000fe400000010ff */
        /* <DEDUP_REMOVED lines=24> */
[----:B------:R-:W-:Y:S01]  /*b740*/  MUFU.EX2 R160, R160 ;  /* 0x000000a000a07308 */ /* 0x000fe20000000800 */
[----:B--2---:R-:W-:-:S07]  /*b750*/  FMNMX.FTZ R178, R194, R178, !PT ;  /* 0x000000b2c2b27209 */ /* 0x004fce0007810000 */
[----:B------:R-:W2:Y:S01]  /*b760*/  MUFU.EX2 R161, R161 ;  /* 0x000000a100a17308 */ /* 0x000ea20000000800 */
[----:B---3--:R-:W-:-:S05]  /*b770*/  FMNMX.FTZ R178, R195, R178, !PT ;  /* 0x000000b2c3b27209 */ /* 0x008fca0007810000 */
[----:B------:R-:W3:Y:S02]  /*b780*/  SHFL.BFLY PT, R198, R178, 0x2, 0x1f ;  /* 0x0c401f00b2c67f89 */ /* 0x000ee400000e0000 */
[----:B------:R-:W-:Y:S08]  /*b790*/  MUFU.EX2 R164, R164 ;  /* 0x000000a400a47308 */ /* 0x000ff00000000800 */
[----:B------:R-:W-:Y:S08]  /*b7a0*/  MUFU.EX2 R165, R165 ;  /* 0x000000a500a57308 */ /* 0x000ff00000000800 */
[----:B------:R-:W-:Y:S01]  /*b7b0*/  MUFU.EX2 R168, R168 ;  /* 0x000000a800a87308 */ /* 0x000fe20000000800 */
[----:B---3--:R-:W-:-:S07]  /*b7c0*/  FMNMX.FTZ R178, R178, R198, !PT ;  /* 0x000000c6b2b27209 */ /* 0x008fce0007810000 */
[----:B------:R-:W-:Y:S01]  /*b7d0*/  MUFU.EX2 R169, R169 ;  /* 0x000000a900a97308 */ /* 0x000fe20000000800 */
[----:B------:R-:W3:Y:S07]  /*b7e0*/  SHFL.BFLY PT, R198, R178, 0x1, 0x1f ;  /* 0x0c201f00b2c67f89 */ /* 0x000eee00000e0000 */
[----:B------:R-:W-:Y:S08]  /*b7f0*/  MUFU.EX2 R172, R172 ;  /* 0x000000ac00ac7308 */ /* 0x000ff00000000800 */
[----:B------:R-:W-:Y:S08]  /*b800*/  MUFU.EX2 R173, R173 ;  /* 0x000000ad00ad7308 */ /* 0x000ff00000000800 */
[----:B------:R-:W-:Y:S01]  /*b810*/  MUFU.EX2 R176, R176 ;  /* 0x000000b000b07308 */ /* 0x000fe20000000800 */
[----:B---3--:R-:W-:-:S05]  /*b820*/  FMNMX.FTZ R178, R178, R198, !PT ;  /* 0x000000c6b2b27209 */ /* 0x008fca0007810000 */
[C---:B------:R-:W-:Y:S01]  /*b830*/  FADD.FTZ R198, -R178.reuse, R221 ;  /* 0x000000ddb2c67221 */ /* 0x040fe20000010100 */
[-C--:B------:R-:W-:Y:S01]  /*b840*/  FMUL.FTZ R199, R178, R180.reuse ;  /* 0x000000b4b2c77220 */ /* 0x080fe20000410000 */
[----:B------:R-:W-:Y:S02]  /*b850*/  MUFU.EX2 R177, R177 ;  /* 0x000000b100b17308 */ /* 0x000fe40000000800 */
[-C--:B------:R-:W-:Y:S01]  /*b860*/  FMUL.FTZ R198, R198, R180.reuse ;  /* 0x000000b4c6c67220 */ /* 0x080fe20000410000 */
[-CC-:B------:R-:W-:Y:S01]  /*b870*/  FFMA.FTZ R196, R196, R180.reuse, -R199.reuse ;  /* 0x000000b4c4c47223 */ /* 0x180fe200000108c7 */
[-CC-:B------:R-:W-:Y:S01]  /*b880*/  FFMA.FTZ R221, R157, R180.reuse, -R199.reuse ;  /* 0x000000b49ddd7223 */ /* 0x180fe200000108c7 */
[-CC-:B------:R-:W-:Y:S01]  /*b890*/  FFMA.FTZ R155, R155, R180.reuse, -R199.reuse ;  /* 0x000000b49b9b7223 */ /* 0x180fe200000108c7 */
[-CC-:B------:R-:W-:Y:S01]  /*b8a0*/  FFMA.FTZ R157, R179, R180.reuse, -R199.reuse ;  /* 0x000000b4b39d7223 */ /* 0x180fe200000108c7 */
[-CC-:B------:R-:W-:Y:S01]  /*b8b0*/  FFMA.FTZ R158, R158, R180.reuse, -R199.reuse ;  /* 0x000000b49e9e7223 */ /* 0x180fe200000108c7 */
[----:B------:R-:W3:Y:S01]  /*b8c0*/  S2R R179, SR_TID.X ;  /* 0x0000000000b37919 */ /* 0x000ee20000002100 */
[----:B------:R-:W4:Y:S01]  /*b8d0*/  MUFU.EX2 R198, R198 ;  /* 0x000000c600c67308 */ /* 0x000f220000000800 */
[-CC-:B------:R-:W-:Y:S01]  /*b8e0*/  FFMA.FTZ R159, R159, R180.reuse, -R199.reuse ;  /* 0x000000b49f9f7223 */ /* 0x180fe200000108c7 */
[-CC-:B------:R-:W-:Y:S01]  /*b8f0*/  FFMA.FTZ R222, R170, R180.reuse, -R199.reuse ;  /* 0x000000b4aade7223 */ /* 0x180fe200000108c7 */
[-CC-:B------:R-:W-:Y:S01]  /*b900*/  FFMA.FTZ R162, R162, R180.reuse, -R199.reuse ;  /* 0x000000b4a2a27223 */ /* 0x180fe200000108c7 */
[-CC-:B------:R-:W-:Y:S01]  /*b910*/  FFMA.FTZ R163, R163, R180.reuse, -R199.reuse ;  /* 0x000000b4a3a37223 */ /* 0x180fe200000108c7 */
[-CC-:B------:R-:W-:Y:S01]  /*b920*/  FFMA.FTZ R166, R166, R180.reuse, -R199.reuse ;  /* 0x000000b4a6a67223 */ /* 0x180fe200000108c7 */
[-CC-:B------:R-:W-:Y:S01]  /*b930*/  FFMA.FTZ R167, R167, R180.reuse, -R199.reuse ;  /* 0x000000b4a7a77223 */ /* 0x180fe200000108c7 */
[-CC-:B------:R-:W-:Y:S01]  /*b940*/  FFMA.FTZ R3, R3, R180.reuse, -R199.reuse ;  /* 0x000000b403037223 */ /* 0x180fe200000108c7 */
[----:B------:R-:W5:Y:S01]  /*b950*/  MUFU.EX2 R196, R196 ;  /* 0x000000c400c47308 */ /* 0x000f620000000800 */
[-CC-:B------:R-:W-:Y:S01]  /*b960*/  FFMA.FTZ R153, R153, R180.reuse, -R199.reuse ;  /* 0x000000b499997223 */ /* 0x180fe200000108c7 */
[-CC-:B------:R-:W-:Y:S01]  /*b970*/  FFMA.FTZ R170, R156, R180.reuse, -R199.reuse ;  /* 0x000000b49caa7223 */ /* 0x180fe200000108c7 */
[-CC-:B------:R-:W-:Y:S01]  /*b980*/  FFMA.FTZ R174, R174, R180.reuse, -R199.reuse ;  /* 0x000000b4aeae7223 */ /* 0x180fe200000108c7 */
[-CC-:B------:R-:W-:Y:S01]  /*b990*/  FFMA.FTZ R175, R175, R180.reuse, -R199.reuse ;  /* 0x000000b4afaf7223 */ /* 0x180fe200000108c7 */
[-CC-:B------:R-:W-:Y:S01]  /*b9a0*/  FFMA.FTZ R182, R182, R180.reuse, -R199.reuse ;  /* 0x000000b4b6b67223 */ /* 0x180fe200000108c7 */
[-CC-:B------:R-:W-:Y:S01]  /*b9b0*/  FFMA.FTZ R183, R183, R180.reuse, -R199.reuse ;  /* 0x000000b4b7b77223 */ /* 0x180fe200000108c7 */
[-CC-:B------:R-:W-:Y:S01]  /*b9c0*/  FFMA.FTZ R186, R186, R180.reuse, -R199.reuse ;  /* 0x000000b4baba7223 */ /* 0x180fe200000108c7 */
[----:B------:R-:W0:Y:S01]  /*b9d0*/  MUFU.EX2 R155, R155 ;  /* 0x0000009b009b7308 */ /* 0x000e220000000800 */
[-CC-:B------:R-:W-:Y:S01]  /*b9e0*/  FFMA.FTZ R187, R187, R180.reuse, -R199.reuse ;  /* 0x000000b4bbbb7223 */ /* 0x180fe200000108c7 */
[-CC-:B------:R-:W-:Y:S01]  /*b9f0*/  FFMA.FTZ R190, R190, R180.reuse, -R199.reuse ;  /* 0x000000b4bebe7223 */ /* 0x180fe200000108c7 */
[-CC-:B------:R-:W-:Y:S01]  /*ba00*/  FFMA.FTZ R191, R191, R180.reuse, -R199.reuse ;  /* 0x000000b4bfbf7223 */ /* 0x180fe200000108c7 */
[-CC-:B------:R-:W-:Y:S01]  /*ba10*/  FFMA.FTZ R194, R194, R180.reuse, -R199.reuse ;  /* 0x000000b4c2c27223 */ /* 0x180fe200000108c7 */
[----:B------:R-:W-:Y:S01]  /*ba20*/  FFMA.FTZ R195, R195, R180, -R199 ;  /* 0x000000b4c3c37223 */ /* 0x000fe200000108c7 */
[----:B--2---:R-:W-:Y:S01]  /*ba30*/  F2FP.BF16.F32.PACK_AB R156, R161, R160 ;  /* 0x000000a0a19c723e */ /* 0x004fe200000010ff */
[----:B----4-:R-:W-:Y:S01]  /*ba40*/  FMUL.FTZ R26, R26, R198 ;  /* 0x000000c61a1a7220 */ /* 0x010fe20000410000 */
[----:B------:R2:W4:Y:S01]  /*ba50*/  MUFU.EX2 R199, R158 ;  /* 0x0000009e00c77308 */ /* 0x0005220000000800 */
[----:B-----5:R-:W-:Y:S01]  /*ba60*/  FFMA.FTZ R12, R198, R12, R196 ;  /* 0x0000000cc60c7223 */ /* 0x020fe200000100c4 */
[-C--:B------:R-:W-:Y:S01]  /*ba70*/  FMUL.FTZ R27, R27, R198.reuse ;  /* 0x000000c61b1b7220 */ /* 0x080fe20000410000 */
[-C--:B------:R-:W-:Y:S01]  /*ba80*/  FMUL.FTZ R30, R30, R198.reuse ;  /* 0x000000c61e1e7220 */ /* 0x080fe20000410000 */
[-C--:B------:R-:W-:Y:S01]  /*ba90*/  FMUL.FTZ R31, R31, R198.reuse ;  /* 0x000000c61f1f7220 */ /* 0x080fe20000410000 */
[-C--:B------:R-:W-:Y:S01]  /*baa0*/  FMUL.FTZ R34, R34, R198.reuse ;  /* 0x000000c622227220 */ /* 0x080fe20000410000 */
[-C--:B------:R-:W-:Y:S01]  /*bab0*/  FMUL.FTZ R35, R35, R198.reuse ;  /* 0x000000c623237220 */ /* 0x080fe20000410000 */
[----:B---3--:R-:W-:Y:S01]  /*bac0*/  SHF.R.U32.HI R179, RZ, 0x7, R179 ;  /* 0x00000007ffb37819 */ /* 0x008fe200000116b3 */
[----:B------:R-:W3:Y:S01]  /*bad0*/  MUFU.EX2 R159, R159 ;  /* 0x0000009f009f7308 */ /* 0x000ee20000000800 */
[----:B0-----:R-:W-:Y:S01]  /*bae0*/  FADD.FTZ R12, R155, R12 ;  /* 0x0000000c9b0c7221 */ /* 0x001fe20000010000 */
[----:B--2---:R-:W-:Y:S01]  /*baf0*/  FADD.FTZ R158, R160, R171 ;  /* 0x000000aba09e7221 */ /* 0x004fe20000010000 */
[----:B------:R-:W-:Y:S01]  /*bb00*/  IADD3 R179, -R179, 0xb, RZ ;  /* 0x0000000bb3b37810 */ /* 0x000fe20007ffe1ff */
[----:B------:R-:W-:Y:S01]  /*bb10*/  FMUL.FTZ R38, R38, R198 ;  /* 0x000000c626267220 */ /* 0x000fe20000410000 */
[----:B------:R-:W-:Y:S01]  /*bb20*/  F2FP.BF16.F32.PACK_AB R160, R169, R168 ;  /* 0x000000a8a9a0723e */ /* 0x000fe200000010ff */
[----:B------:R-:W-:Y:S01]  /*bb30*/  FADD.FTZ R158, R161, R158 ;  /* 0x0000009ea19e7221 */ /* 0x000fe20000010000 */
[-C--:B------:R-:W-:Y:S01]  /*bb40*/  FMUL.FTZ R39, R39, R198.reuse ;  /* 0x000000c627277220 */ /* 0x080fe20000410000 */
[----:B------:R0:W2:Y:S01]  /*bb50*/  MUFU.EX2 R225, R162 ;  /* 0x000000a200e17308 */ /* 0x0000a20000000800 */
[----:B----4-:R-:W-:Y:S01]  /*bb60*/  FADD.FTZ R12, R199, R12 ;  /* 0x0000000cc70c7221 */ /* 0x010fe20000010000 */
[----:B------:R-:W-:Y:S01]  /*bb70*/  FADD.FTZ R158, R164, R158 ;  /* 0x0000009ea49e7221 */ /* 0x000fe20000010000 */
[-C--:B------:R-:W-:Y:S01]  /*bb80*/  FMUL.FTZ R42, R42, R198.reuse ;  /* 0x000000c62a2a7220 */ /* 0x080fe20000410000 */
[-C--:B------:R-:W-:Y:S01]  /*bb90*/  FMUL.FTZ R43, R43, R198.reuse ;  /* 0x000000c62b2b7220 */ /* 0x080fe20000410000 */
[-C--:B------:R-:W-:Y:S01]  /*bba0*/  FMUL.FTZ R46, R46, R198.reuse ;  /* 0x000000c62e2e7220 */ /* 0x080fe20000410000 */
[----:B------:R-:W-:Y:S01]  /*bbb0*/  FADD.FTZ R158, R165, R158 ;  /* 0x0000009ea59e7221 */ /* 0x000fe20000010000 */
[----:B------:R-:W-:Y:S01]  /*bbc0*/  FMUL.FTZ R47, R47, R198 ;  /* 0x000000c62f2f7220 */ /* 0x000fe20000410000 */
[----:B------:R-:W4:Y:S01]  /*bbd0*/  MUFU.EX2 R163, R163 ;  /* 0x000000a300a37308 */ /* 0x000f220000000800 */
[----:B---3--:R-:W-:Y:S01]  /*bbe0*/  FADD.FTZ R12, R159, R12 ;  /* 0x0000000c9f0c7221 */ /* 0x008fe20000010000 */
[----:B0-----:R-:W-:Y:S01]  /*bbf0*/  F2FP.BF16.F32.PACK_AB R162, R173, R172 ;  /* 0x000000acada2723e */ /* 0x001fe200000010ff */
        /* <DEDUP_REMOVED lines=14> */
[----:B----4-:R-:W-:Y:S01]  /*bce0*/  FADD.FTZ R12, R163, R12 ;  /* 0x0000000ca30c7221 */ /* 0x010fe20000010000 */
[-C--:B------:R-:W-:Y:S01]  /*bcf0*/  FMUL.FTZ R71, R71, R198.reuse ;  /* 0x000000c647477220 */ /* 0x080fe20000410000 */
[-C--:B------:R-:W-:Y:S01]  /*bd00*/  FMUL.FTZ R74, R74, R198.reuse ;  /* 0x000000c64a4a7220 */ /* 0x080fe20000410000 */
[-C--:B------:R-:W-:Y:S01]  /*bd10*/  FMUL.FTZ R75, R75, R198.reuse ;  /* 0x000000c64b4b7220 */ /* 0x080fe20000410000 */
[-C--:B------:R-:W-:Y:S01]  /*bd20*/  FMUL.FTZ R78, R78, R198.reuse ;  /* 0x000000c64e4e7220 */ /* 0x080fe20000410000 */
[-C--:B------:R-:W-:Y:S01]  /*bd30*/  FMUL.FTZ R79, R79, R198.reuse ;  /* 0x000000c64f4f7220 */ /* 0x080fe20000410000 */
[-C--:B------:R-:W-:Y:S01]  /*bd40*/  FMUL.FTZ R82, R82, R198.reuse ;  /* 0x000000c652527220 */ /* 0x080fe20000410000 */
[----:B------:R3:W4:Y:S01]  /*bd50*/  MUFU.EX2 R161, R3 ;  /* 0x0000000300a17308 */ /* 0x0007220000000800 */
[----:B0-----:R-:W-:Y:S01]  /*bd60*/  FADD.FTZ R12, R227, R12 ;  /* 0x0000000ce30c7221 */ /* 0x001fe20000010000 */
[-C--:B------:R-:W-:Y:S01]  /*bd70*/  FMUL.FTZ R83, R83, R198.reuse ;  /* 0x000000c653537220 */ /* 0x080fe20000410000 */
[-C--:B------:R-:W-:Y:S01]  /*bd80*/  FMUL.FTZ R86, R86, R198.reuse ;  /* 0x000000c656567220 */ /* 0x080fe20000410000 */
[-C--:B------:R-:W-:Y:S01]  /*bd90*/  FMUL.FTZ R87, R87, R198.reuse ;  /* 0x000000c657577220 */ /* 0x080fe20000410000 */
[-C--:B------:R-:W-:Y:S01]  /*bda0*/  FMUL.FTZ R90, R90, R198.reuse ;  /* 0x000000c65a5a7220 */ /* 0x080fe20000410000 */
[-C--:B------:R-:W-:Y:S01]  /*bdb0*/  FMUL.FTZ R91, R91, R198.reuse ;  /* 0x000000c65b5b7220 */ /* 0x080fe20000410000 */
[----:B------:R-:W-:Y:S01]  /*bdc0*/  FMUL.FTZ R94, R94, R198 ;  /* 0x000000c65e5e7220 */ /* 0x000fe20000410000 */
[----:B------:R-:W0:Y:S01]  /*bdd0*/  MUFU.EX2 R171, R153 ;  /* 0x0000009900ab7308 */ /* 0x000e220000000800 */
[----:B---3--:R-:W-:-:S02]  /*bde0*/  @!P1 VIADD R3, R15, 0x22840 ;  /* 0x000228400f039836 */ /* 0x008fc40000000000 */
[----:B--2---:R-:W-:Y:S01]  /*bdf0*/  FADD.FTZ R12, R167, R12 ;  /* 0x0000000ca70c7221 */ /* 0x004fe20000010000 */
[-C--:B------:R-:W-:Y:S01]  /*be00*/  FMUL.FTZ R95, R95, R198.reuse ;  /* 0x000000c65f5f7220 */ /* 0x080fe20000410000 */
[-C--:B------:R-:W-:Y:S01]  /*be10*/  FMUL.FTZ R98, R98, R198.reuse ;  /* 0x000000c662627220 */ /* 0x080fe20000410000 */
[-C--:B------:R-:W-:Y:S01]  /*be20*/  FMUL.FTZ R99, R99, R198.reuse ;  /* 0x000000c663637220 */ /* 0x080fe20000410000 */
[----:B------:R-:W-:Y:S01]  /*be30*/  @!P1 PRMT R3, RZ, 0x654, R3 ;  /* 0x00000654ff039816 */ /* 0x000fe20000000003 */
[----:B------:R2:W-:Y:S06]  /*be40*/  BAR.ARV R179, 0x100 ;  /* 0x000400b30000751d */ /* 0x0005ec0000002000 */
[----:B------:R-:W3:Y:S01]  /*be50*/  MUFU.EX2 R222, R222 ;  /* 0x000000de00de7308 */ /* 0x000ee20000000800 */
[----:B------:R5:W-:Y:S01]  /*be60*/  @!P1 SYNCS.ARRIVE.TRANS64.RED.A1T0 RZ, [R3+URZ], RZ ;  /* 0x000000ff03ff99a7 */ /* 0x000be2000810043f */
[----:B----4-:R-:W-:Y:S01]  /*be70*/  FADD.FTZ R12, R161, R12 ;  /* 0x0000000ca10c7221 */ /* 0x010fe20000010000 */
[-C--:B------:R-:W-:Y:S01]  /*be80*/  FMUL.FTZ R102, R102, R198.reuse ;  /* 0x000000c666667220 */ /* 0x080fe20000410000 */
[----:B0-----:R-:W-:Y:S01]  /*be90*/  F2FP.BF16.F32.PACK_AB R161, R171, R161 ;  /* 0x000000a1aba1723e */ /* 0x001fe200000010ff */
[-C--:B------:R-:W-:Y:S01]  /*bea0*/  FMUL.FTZ R103, R103, R198.reuse ;  /* 0x000000c667677220 */ /* 0x080fe20000410000 */
[----:B------:R-:W-:Y:S01]  /*beb0*/  FADD.FTZ R153, R171, R12 ;  /* 0x0000000cab997221 */ /* 0x000fe20000010000 */
[----:B------:R-:W-:Y:S01]  /*bec0*/  FMUL.FTZ R106, R106, R198 ;  /* 0x000000c66a6a7220 */ /* 0x000fe20000410000 */
[----:B------:R-:W-:Y:S01]  /*bed0*/  MUFU.EX2 R221, R221 ;  /* 0x000000dd00dd7308 */ /* 0x000fe20000000800 */
[----:B-----5:R-:W-:Y:S01]  /*bee0*/  FADD.FTZ R3, R168, R158 ;  /* 0x0000009ea8037221 */ /* 0x020fe20000010000 */
[----:B------:R-:W-:Y:S01]  /*bef0*/  F2FP.BF16.F32.PACK_AB R158, R165, R164 ;  /* 0x000000a4a59e723e */ /* 0x000fe200000010ff */
[----:B------:R-:W-:Y:S01]  /*bf00*/  FMUL.FTZ R107, R107, R198 ;  /* 0x000000c66b6b7220 */ /* 0x000fe20000410000 */
[----:B------:R-:W-:Y:S01]  /*bf10*/  F2FP.BF16.F32.PACK_AB R164, R177, R176 ;  /* 0x000000b0b1a4723e */ /* 0x000fe200000010ff */
[----:B------:R-:W-:Y:S01]  /*bf20*/  FADD.FTZ R3, R169, R3 ;  /* 0x00000003a9037221 */ /* 0x000fe20000010000 */
[-C--:B------:R-:W-:Y:S01]  /*bf30*/  FMUL.FTZ R110, R110, R198.reuse ;  /* 0x000000c66e6e7220 */ /* 0x080fe20000410000 */
[----:B------:R-:W-:Y:S01]  /*bf40*/  FMUL.FTZ R111, R111, R198 ;  /* 0x000000c66f6f7220 */ /* 0x000fe20000410000 */
[----:B------:R-:W0:Y:S01]  /*bf50*/  MUFU.EX2 R165, R170 ;  /* 0x000000aa00a57308 */ /* 0x000e220000000800 */
[----:B------:R-:W-:Y:S01]  /*bf60*/  FADD.FTZ R3, R172, R3 ;  /* 0x00000003ac037221 */ /* 0x000fe20000010000 */
[----:B---3--:R-:W-:Y:S01]  /*bf70*/  FADD.FTZ R12, R222, R153 ;  /* 0x00000099de0c7221 */ /* 0x008fe20000010000 */
[----:B------:R-:W-:Y:S01]  /*bf80*/  F2FP.BF16.F32.PACK_AB R153, R155, R196 ;  /* 0x000000c49b99723e */ /* 0x000fe200000010ff */
[-C--:B------:R-:W-:Y:S01]  /*bf90*/  FMUL.FTZ R114, R114, R198.reuse ;  /* 0x000000c672727220 */ /* 0x080fe20000410000 */
[----:B------:R-:W-:Y:S01]  /*bfa0*/  FADD.FTZ R3, R173, R3 ;  /* 0x00000003ad037221 */ /* 0x000fe20000010000 */
[----:B------:R-:W-:Y:S01]  /*bfb0*/  F2FP.BF16.F32.PACK_AB R155, R159, R199 ;  /* 0x000000c79f9b723e */ /* 0x000fe200000010ff */
[-C--:B------:R-:W-:Y:S01]  /*bfc0*/  FMUL.FTZ R115, R115, R198.reuse ;  /* 0x000000c673737220 */ /* 0x080fe20000410000 */
[----:B------:R-:W3:Y:S01]  /*bfd0*/  MUFU.EX2 R169, R174 ;  /* 0x000000ae00a97308 */ /* 0x000ee20000000800 */
[----:B------:R-:W-:Y:S01]  /*bfe0*/  FADD.FTZ R3, R176, R3 ;  /* 0x00000003b0037221 */ /* 0x000fe20000010000 */
[-C--:B------:R-:W-:Y:S01]  /*bff0*/  FMUL.FTZ R118, R118, R198.reuse ;  /* 0x000000c676767220 */ /* 0x080fe20000410000 */
[-C--:B------:R-:W-:Y:S01]  /*c000*/  FMUL.FTZ R119, R119, R198.reuse ;  /* 0x000000c677777220 */ /* 0x080fe20000410000 */
[-C--:B------:R-:W-:Y:S01]  /*c010*/  FMUL.FTZ R122, R122, R198.reuse ;  /* 0x000000c67a7a7220 */ /* 0x080fe20000410000 */
[----:B------:R-:W-:Y:S01]  /*c020*/  FADD.FTZ R3, R177, R3 ;  /* 0x00000003b1037221 */ /* 0x000fe20000010000 */
[-C--:B------:R-:W-:Y:S01]  /*c030*/  FMUL.FTZ R123, R123, R198.reuse ;  /* 0x000000c67b7b7220 */ /* 0x080fe20000410000 */
[-C--:B------:R-:W-:Y:S01]  /*c040*/  FMUL.FTZ R126, R126, R198.reuse ;  /* 0x000000c67e7e7220 */ /* 0x080fe20000410000 */
[----:B------:R-:W4:Y:S01]  /*c050*/  MUFU.EX2 R223, R223 ;  /* 0x000000df00df7308 */ /* 0x000f220000000800 */
[----:B0-----:R-:W-:Y:S01]  /*c060*/  FADD.FTZ R12, R165, R12 ;  /* 0x0000000ca50c7221 */ /* 0x001fe20000010000 */
[-C--:B------:R-:W-:Y:S01]  /*c070*/  FMUL.FTZ R127, R127, R198.reuse ;  /* 0x000000c67f7f7220 */ /* 0x080fe20000410000 */
[-C--:B------:R-:W-:Y:S01]  /*c080*/  FMUL.FTZ R130, R130, R198.reuse ;  /* 0x000000c682827220 */ /* 0x080fe20000410000 */
[-C--:B------:R-:W-:Y:S01]  /*c090*/  FMUL.FTZ R131, R131, R198.reuse ;  /* 0x000000c683837220 */ /* 0x080fe20000410000 */
[----:B------:R-:W-:Y:S01]  /*c0a0*/  FADD.FTZ R12, R221, R12 ;  /* 0x0000000cdd0c7221 */ /* 0x000fe20000010000 */
[-C--:B------:R-:W-:Y:S01]  /*c0b0*/  FMUL.FTZ R134, R134, R198.reuse ;  /* 0x000000c686867220 */ /* 0x080fe20000410000 */
[-C--:B------:R-:W-:Y:S01]  /*c0c0*/  FMUL.FTZ R135, R135, R198.reuse ;  /* 0x000000c687877220 */ /* 0x080fe20000410000 */
[----:B------:R-:W0:Y:S01]  /*c0d0*/  MUFU.EX2 R175, R175 ;  /* 0x000000af00af7308 */ /* 0x000e220000000800 */
[----:B---3--:R-:W-:Y:S01]  /*c0e0*/  FADD.FTZ R12, R169, R12 ;  /* 0x0000000ca90c7221 */ /* 0x008fe20000010000 */
[-C--:B------:R-:W-:Y:S01]  /*c0f0*/  FMUL.FTZ R138, R138, R198.reuse ;  /* 0x000000c68a8a7220 */ /* 0x080fe20000410000 */
[-C--:B------:R-:W-:Y:S01]  /*c100*/  FMUL.FTZ R139, R139, R198.reuse ;  /* 0x000000c68b8b7220 */ /* 0x080fe20000410000 */
[-C--:B------:R-:W-:Y:S01]  /*c110*/  FMUL.FTZ R142, R142, R198.reuse ;  /* 0x000000c68e8e7220 */ /* 0x080fe20000410000 */
[-C--:B------:R-:W-:Y:S01]  /*c120*/  FMUL.FTZ R143, R143, R198.reuse ;  /* 0x000000c68f8f7220 */ /* 0x080fe20000410000 */
[-C--:B------:R-:W-:Y:S01]  /*c130*/  FMUL.FTZ R146, R146, R198.reuse ;  /* 0x000000c692927220 */ /* 0x080fe20000410000 */
[-C--:B------:R-:W-:Y:S01]  /*c140*/  FMUL.FTZ R147, R147, R198.reuse ;  /* 0x000000c693937220 */ /* 0x080fe20000410000 */
[----:B------:R-:W3:Y:S01]  /*c150*/  MUFU.EX2 R181, R181 ;  /* 0x000000b500b57308 */ /* 0x000ee20000000800 */
[----:B----4-:R-:W-:Y:S01]  /*c160*/  FADD.FTZ R3, R223, R3 ;  /* 0x00000003df037221 */ /* 0x010fe20000010000 */
[-C--:B------:R-:W-:Y:S01]  /*c170*/  FMUL.FTZ R150, R150, R198.reuse ;  /* 0x000000c696967220 */ /* 0x080fe20000410000 */
[----:B------:R-:W-:-:S05]  /*c180*/  FMUL.FTZ R151, R151, R198 ;  /* 0x000000c697977220 */ /* 0x000fca0000410000 */
[----:B------:R4:W5:Y:S01]  /*c190*/  MUFU.EX2 R173, R157 ;  /* 0x0000009d00ad7308 */ /* 0x0009620000000800 */
[----:B0-----:R-:W-:-:S07]  /*c1a0*/  FADD.FTZ R12, R175, R12 ;  /* 0x0000000caf0c7221 */ /* 0x001fce0000010000 */
[----:B------:R-:W0:Y:S01]  /*c1b0*/  MUFU.EX2 R184, R184 ;  /* 0x000000b800b87308 */ /* 0x000e220000000800 */
[----:B---3--:R-:W-:Y:S01]  /*c1c0*/  FADD.FTZ R3, R181, R3 ;  /* 0x00000003b5037221 */ /* 0x008fe20000010000 */
[----:B----4-:R-:W-:Y:S02]  /*c1d0*/  F2FP.BF16.F32.PACK_AB R157, R163, R225 ;  /* 0x000000e1a39d723e */ /* 0x010fe400000010ff */
[----:B------:R-:W-:-:S04]  /*c1e0*/  F2FP.BF16.F32.PACK_AB R166, R181, R223 ;  /* 0x000000dfb5a6723e */ /* 0x000fc800000010ff */
[----:B------:R-:W3:Y:S01]  /*c1f0*/  MUFU.EX2 R182, R182 ;  /* 0x000000b600b67308 */ /* 0x000ee20000000800 */
[----:B-----5:R-:W-:-:S07]  /*c200*/  FADD.FTZ R159, R173, R12 ;  /* 0x0000000cad9f7221 */ /* 0x020fce0000010000 */
[----:B------:R-:W4:Y:S01]  /*c210*/  MUFU.EX2 R185, R185 ;  /* 0x000000b900b97308 */ /* 0x000f220000000800 */
[----:B0-----:R-:W-:-:S07]  /*c220*/  FADD.FTZ R3, R184, R3 ;  /* 0x00000003b8037221 */ /* 0x001fce0000010000 */
[----:B------:R-:W0:Y:S01]  /*c230*/  MUFU.EX2 R183, R183 ;  /* 0x000000b700b77308 */ /* 0x000e220000000800 */
[----:B---3--:R-:W-:Y:S01]  /*c240*/  FADD.FTZ R12, R182, R159 ;  /* 0x0000009fb60c7221 */ /* 0x008fe20000010000 */
[----:B------:R-:W-:Y:S02]  /*c250*/  F2FP.BF16.F32.PACK_AB R159, R167, R227 ;  /* 0x000000e3a79f723e */ /* 0x000fe400000010ff */
[----:B------:R-:W-:-:S04]  /*c260*/  F2FP.BF16.F32.PACK_AB R167, R173, R175 ;  /* 0x000000afada7723e */ /* 0x000fc800000010ff */
[----:B------:R-:W3:Y:S01]  /*c270*/  MUFU.EX2 R188, R188 ;  /* 0x000000bc00bc7308 */ /* 0x000ee20000000800 */
[C---:B----4-:R-:W-:Y:S01]  /*c280*/  FADD.FTZ R3, R185.reuse, R3 ;  /* 0x00000003b9037221 */ /* 0x050fe20000010000 */
[----:B------:R-:W-:-:S06]  /*c290*/  F2FP.BF16.F32.PACK_AB R168, R185, R184 ;  /* 0x000000b8b9a8723e */ /* 0x000fcc00000010ff */
[----:B------:R-:W4:Y:S01]  /*c2a0*/  MUFU.EX2 R186, R186 ;  /* 0x000000ba00ba7308 */ /* 0x000f220000000800 */
[----:B0-----:R-:W-:-:S07]  /*c2b0*/  FADD.FTZ R163, R183, R12 ;  /* 0x0000000cb7a37221 */ /* 0x001fce0000010000 */
[----:B------:R-:W0:Y:S01]  /*c2c0*/  MUFU.EX2 R189, R189 ;  /* 0x000000bd00bd7308 */ /* 0x000e220000000800 */
[----:B---3--:R-:W-:-:S07]  /*c2d0*/  FADD.FTZ R3, R188, R3 ;  /* 0x00000003bc037221 */ /* 0x008fce0000010000 */
[----:B------:R-:W3:Y:S01]  /*c2e0*/  MUFU.EX2 R187, R187 ;  /* 0x000000bb00bb7308 */ /* 0x000ee20000000800 */
[----:B----4-:R-:W-:-:S07]  /*c2f0*/  FADD.FTZ R12, R186, R163 ;  /* 0x000000a3ba0c7221 */ /* 0x010fce0000010000 */
[----:B------:R-:W4:Y:S01]  /*c300*/  MUFU.EX2 R192, R192 ;  /* 0x000000c000c07308 */ /* 0x000f220000000800 */
[C---:B0-----:R-:W-:Y:S01]  /*c310*/  FADD.FTZ R3, R189.reuse, R3 ;  /* 0x00000003bd037221 */ /* 0x041fe20000010000 */
[----:B------:R-:W-:-:S06]  /*c320*/  F2FP.BF16.F32.PACK_AB R170, R189, R188 ;  /* 0x000000bcbdaa723e */ /* 0x000fcc00000010ff */
[----:B------:R-:W0:Y:S01]  /*c330*/  MUFU.EX2 R190, R190 ;  /* 0x000000be00be7308 */ /* 0x000e220000000800 */
[----:B---3--:R-:W-:-:S07]  /*c340*/  FADD.FTZ R163, R187, R12 ;  /* 0x0000000cbba37221 */ /* 0x008fce0000010000 */
[----:B------:R-:W3:Y:S01]  /*c350*/  MUFU.EX2 R193, R193 ;  /* 0x000000c100c17308 */ /* 0x000ee20000000800 */
[----:B----4-:R-:W-:-:S07]  /*c360*/  FADD.FTZ R172, R192, R3 ;  /* 0x00000003c0ac7221 */ /* 0x010fce0000010000 */
[----:B------:R-:W4:Y:S01]  /*c370*/  MUFU.EX2 R191, R191 ;  /* 0x000000bf00bf7308 */ /* 0x000f220000000800 */
[----:B0-----:R-:W-:Y:S01]  /*c380*/  FADD.FTZ R12, R190, R163 ;  /* 0x000000a3be0c7221 */ /* 0x001fe20000010000 */
[----:B------:R-:W-:Y:S02]  /*c390*/  F2FP.BF16.F32.PACK_AB R163, R165, R222 ;  /* 0x000000dea5a3723e */ /* 0x000fe400000010ff */
[----:B------:R-:W-:Y:S02]  /*c3a0*/  F2FP.BF16.F32.PACK_AB R165, R169, R221 ;  /* 0x000000dda9a5723e */ /* 0x000fe400000010ff */
[----:B------:R-:W-:Y:S02]  /*c3b0*/  F2FP.BF16.F32.PACK_AB R169, R183, R182 ;  /* 0x000000b6b7a9723e */ /* 0x000fe400000010ff */
[----:B------:R-:W0:Y:S01]  /*c3c0*/  MUFU.EX2 R224, R224 ;  /* 0x000000e000e07308 */ /* 0x000e220000000800 */
[C---:B---3--:R-:W-:Y:S01]  /*c3d0*/  FADD.FTZ R3, R193.reuse, R172 ;  /* 0x000000acc1037221 */ /* 0x048fe20000010000 */
[----:B------:R-:W-:-:S06]  /*c3e0*/  F2FP.BF16.F32.PACK_AB R172, R193, R192 ;  /* 0x000000c0c1ac723e */ /* 0x000fcc00000010ff */
[----:B------:R-:W3:Y:S01]  /*c3f0*/  MUFU.EX2 R194, R194 ;  /* 0x000000c200c27308 */ /* 0x000ee20000000800 */
[C---:B----4-:R-:W-:Y:S01]  /*c400*/  FADD.FTZ R171, R191.reuse, R12 ;  /* 0x0000000cbfab7221 */ /* 0x050fe20000010000 */
[----:B------:R-:W-:-:S06]  /*c410*/  F2FP.BF16.F32.PACK_AB R173, R191, R190 ;  /* 0x000000bebfad723e */ /* 0x000fcc00000010ff */
[----:B------:R-:W4:Y:S01]  /*c420*/  MUFU.EX2 R197, R197 ;  /* 0x000000c500c57308 */ /* 0x000f220000000800 */
[----:B0-----:R-:W-:-:S07]  /*c430*/  FADD.FTZ R174, R224, R3 ;  /* 0x00000003e0ae7221 */ /* 0x001fce0000010000 */
[----:B------:R-:W0:Y:S01]  /*c440*/  MUFU.EX2 R195, R195 ;  /* 0x000000c300c37308 */ /* 0x000e220000000800 */
[----:B---3--:R-:W-:Y:S01]  /*c450*/  FADD.FTZ R12, R194, R171 ;  /* 0x000000abc20c7221 */ /* 0x008fe20000010000 */
[----:B------:R-:W-:Y:S01]  /*c460*/  F2FP.BF16.F32.PACK_AB R171, R187, R186 ;  /* 0x000000babbab723e */ /* 0x000fe200000010ff */
[C---:B----4-:R-:W-:Y:S01]  /*c470*/  FADD.FTZ R3, R197.reuse, R174 ;  /* 0x000000aec5037221 */ /* 0x050fe20000010000 */
[----:B------:R-:W-:Y:S01]  /*c480*/  F2FP.BF16.F32.PACK_AB R174, R197, R224 ;  /* 0x000000e0c5ae723e */ /* 0x000fe200000010ff */
[C---:B0-----:R-:W-:Y:S01]  /*c490*/  FADD.FTZ R12, R195.reuse, R12 ;  /* 0x0000000cc30c7221 */ /* 0x041fe20000010000 */
[----:B------:R-:W-:Y:S01]  /*c4a0*/  F2FP.BF16.F32.PACK_AB R175, R195, R194 ;  /* 0x000000c2c3af723e */ /* 0x000fe200000010ff */
[----:B--2---:R-:W-:Y:S06]  /*c4b0*/  @!P0 BRA `(.L_x_723) ;  /* 0x0000000000048947 */ /* 0x004fec0003800000 */
[----:B------:R-:W-:Y:S01]  /*c4c0*/  BPT.TRAP 0x1 ;  /* 0x000000040000795c */ /* 0x000fe20000300000 */
.L_x_723:
[----:B------:R0:W2:Y:S01]  /*c4d0*/  SYNCS.PHASECHK.TRANS64.TRYWAIT P3, [R15+URZ+0x22850], R20 ;  /* 0x022850140f0075a7 */ /* 0x0000a2000806017f */
[----:B------:R-:W-:Y:S05]  /*c4e0*/  @!P0 BRA `(.L_x_724) ;  /* 0x0000000000048947 */ /* 0x000fea0003800000 */
[----:B------:R-:W-:Y:S01]  /*c4f0*/  BPT.TRAP 0x1 ;  /* 0x000000040000795c */ /* 0x000fe20000300000 */
.L_x_724:
[----:B------:R-:W-:Y:S04]  /*c500*/  BSSY B0, `(.L_x_725) ;  /* 0x0000004000007945 */ /* 0x000fe80003800000 */
[----:B--2---:R-:W-:Y:S05]  /*c510*/  @P3 BRA `(.L_x_726) ;  /* 0x0000000000083947 */ /* 0x004fea0003800000 */
[----:B------:R-:W2:Y:S02]  /*c520*/  SYNCS.PHASECHK.TRANS64.TRYWAIT P3, [R15+URZ+0x22850], R20 ;  /* 0x022850140f0075a7 */ /* 0x000ea4000806017f */
[----:B--2---:R-:W-:Y:S05]  /*c530*/  @!P3 BRA `(.L_x_727) ;  /* 0x000000b400fcb947 */ /* 0x004fea0003800000 */
.L_x_726:
[----:B------:R-:W-:Y:S05]  /*c540*/  BSYNC B0 ;  /* 0x0000000000007941 */ /* 0x000fea0003800000 */
.L_x_725:
[----:B------:R-:W3:Y:S01]  /*c550*/  S2R R181, SR_TID.X ;  /* 0x0000000000b57919 */ /* 0x000ee20000002100 */
[----:B------:R-:W-:Y:S05]  /*c560*/  WARPSYNC.ALL ;  /* 0x0000000000007948 */ /* 0x000fea0003800000 */
[----:B------:R-:W-:Y:S02]  /*c570*/  IMAD R176, R200, 0xc00, R13 ;  /* 0x00000c00c8b07824 */ /* 0x000fe400078e020d */
[----:B------:R-:W-:Y:S02]  /*c580*/  IMAD.MOV.U32 R177, RZ, RZ, 0x40000040 ;  /* 0x40000040ffb17424 */ /* 0x000fe400078e00ff */
[----:B012---:R-:W-:Y:S01]  /*c590*/  @!P1 VIADD R15, R15, 0x22860 ;  /* 0x000228600f0f9836 */ /* 0x007fe20000000000 */
[----:B------:R-:W-:Y:S01]  /*c5a0*/  R2UR UR6, R176 ;  /* 0x00000000b00672ca */ /* 0x000fe200000e0000 */
[----:B------:R-:W-:Y:S01]  /*c5b0*/  IMAD.MOV.U32 R221, RZ, RZ, R178 ;  /* 0x000000ffffdd7224 */ /* 0x000fe200078e00b2 */
[----:B------:R-:W-:Y:S01]  /*c5c0*/  R2UR UR7, R177 ;  /* 0x00000000b10772ca */ /* 0x000fe200000e0000 */
[----:B------:R-:W-:Y:S01]  /*c5d0*/  IMAD.MOV.U32 R177, RZ, RZ, 0x40000040 ;  /* 0x40000040ffb17424 */ /* 0x000fe200078e00ff */
[----:B------:R-:W-:Y:S01]  /*c5e0*/  @!P1 PRMT R15, RZ, 0x654, R15 ;  /* 0x00000654ff0f9816 */ /* 0x000fe2000000000f */
[----:B------:R-:W-:Y:S01]  /*c5f0*/  IMAD.MOV.U32 R222, RZ, RZ, R21 ;  /* 0x000000ffffde7224 */ /* 0x000fe200078e0015 */
[----:B---3--:R-:W-:-:S05]  /*c600*/  SHF.R.U32.HI R181, RZ, 0x7, R181 ;  /* 0x00000007ffb57819 */ /* 0x008fca00000116b5 */
[----:B------:R-:W-:-:S05]  /*c610*/  VIADD R20, R181, 0x8 ;  /* 0x00000008b5147836 */ /* 0x000fca0000000000 */
[----:B------:R1:W-:Y:S06]  /*c620*/  BAR.SYNC.DEFER_BLOCKING R20, 0x100 ;  /* 0x000400140000751d */ /* 0x0003ec0000010000 */
[----:B------:R-:W-:-:S06]  /*c630*/  WARPGROUP.ARRIVE ;  /* 0x00000000000079c5 */ /* 0x000fcc0000000000 */
[----:B------:R-:W-:Y:S03]  /*c640*/  HGMMA.64x256x16.F32.BF16 R24, R152, gdesc[UR4].tnspB, R24, gsb0 ;  /* 0x43e0000498187df0 */ /* 0x000fe60008001818 */
        /* <DEDUP_REMOVED lines=40> */
[----:B------:R-:W-:Y:S05]  /*c8d0*/  @P2 BRA `(.L_x_728) ;  /* 0xffffffd800d82947 */ /* 0x000fea000383ffff */
.L_x_718:
[----:B------:R-:W-:Y:S05]  /*c8e0*/  WARPSYNC.ALL ;  /* 0x0000000000007948 */ /* 0x000fea0003800000 */
[----:B------:R-:W2:Y:S01]  /*c8f0*/  SHFL.BFLY PT, R0, R3, 0x2, 0x1f ;  /* 0x0c401f0003007f89 */ /* 0x000ea200000e0000 */
[----:B------:R-:W-:Y:S01]  /*c900*/  IMAD.MOV.U32 R4, RZ, RZ, RZ ;  /* 0x000000ffff047224 */ /* 0x000fe200078e00ff */
[----:B------:R3:W-:Y:S06]  /*c910*/  BAR.ARV R179, 0x100 ;  /* 0x000400b30000751d */ /* 0x0007ec0000002000 */
[----:B------:R-:W-:-:S02]  /*c920*/  VIADD R200, R200, 0x1 ;  /* 0x00000001c8c87836 */ /* 0x000fc40000000000 */
[----:B------:R-:W-:Y:S06]  /*c930*/  BAR.ARV 0x8, 0x180 ;  /* 0x0206000000007b1d */ /* 0x000fec0000002000 */
[----:B------:R-:W-:Y:S01]  /*c940*/  ISETP.NE.AND P0, PT, R200, 0x2, PT ;  /* 0x00000002c800780c */ /* 0x000fe20003f05270 */
[----:B------:R-:W-:Y:S01]  /*c950*/  VIADD R218, R218, 0x1 ;  /* 0x00000001dada7836 */ /* 0x000fe20000000000 */
[----:B------:R-:W4:Y:S01]  /*c960*/  SHFL.BFLY PT, R7, R12, 0x2, 0x1f ;  /* 0x0c401f000c077f89 */ /* 0x000f2200000e0000 */
[----:B------:R-:W-:Y:S02]  /*c970*/  PLOP3.LUT P1, PT, PT, PT, PT, 0x8, 0x0 ;  /* 0x000000000000781c */ /* 0x000fe40003f2e170 */
[----:B------:R-:W-:Y:S01]  /*c980*/  SEL R200, R200, RZ, P0 ;  /* 0x000000ffc8c87207 */ /* 0x000fe20000000000 */
[----:B--2---:R-:W-:Y:S01]  /*c990*/  FADD.FTZ R0, R0, R3 ;  /* 0x0000000300007221 */ /* 0x004fe20000010000 */
[----:B------:R-:W-:-:S04]  /*c9a0*/  SEL R3, RZ, 0x1, P0 ;  /* 0x00000001ff037807 */ /* 0x000fc80000000000 */
[----:B------:R-:W2:Y:S01]  /*c9b0*/  SHFL.BFLY PT, R5, R0, 0x1, 0x1f ;  /* 0x0c201f0000057f89 */ /* 0x000ea200000e0000 */
[----:B------:R-:W-:Y:S01]  /*c9c0*/  LOP3.LUT R204, R204, R3, RZ, 0x3c, !PT ;  /* 0x00000003cccc7212 */ /* 0x000fe200078e3cff */
[----:B----4-:R-:W-:-:S05]  /*c9d0*/  FADD.FTZ R8, R7, R12 ;  /* 0x0000000c07087221 */ /* 0x010fca0000010000 */
[----:B------:R-:W4:Y:S01]  /*c9e0*/  SHFL.BFLY PT, R7, R8, 0x1, 0x1f ;  /* 0x0c201f0008077f89 */ /* 0x000f2200000e0000 */
[----:B--2---:R-:W-:Y:S01]  /*c9f0*/  FADD.FTZ R6, R0, R5 ;  /* 0x0000000500067221 */ /* 0x004fe20000010000 */
[----:B------:R-:W-:Y:S02]  /*ca00*/  IMAD.MOV.U32 R0, RZ, RZ, RZ ;  /* 0x000000ffff007224 */ /* 0x000fe400078e00ff */
[----:B------:R-:W-:Y:S02]  /*ca10*/  IMAD.MOV.U32 R5, RZ, RZ, -0x800000 ;  /* 0xff800000ff057424 */ /* 0x000fe400078e00ff */
[----:B------:R-:W-:-:S13]  /*ca20*/  FSETP.NE.FTZ.AND P2, PT, R6, RZ, PT ;  /* 0x000000ff0600720b */ /* 0x000fda0003f55000 */
[----:B------:R-:W2:Y:S01]  /*ca30*/  @P2 MUFU.RCP R4, R6 ;  /* 0x0000000600042308 */ /* 0x000ea20000001000 */
[----:B------:R-:W-:Y:S01]  /*ca40*/  @P2 FMUL.FTZ R18, R180, 0.69314718246459960938 ;  /* 0x3f317218b4122820 */ /* 0x000fe20000410000 */
[----:B----4-:R-:W-:-:S05]  /*ca50*/  FADD.FTZ R7, R8, R7 ;  /* 0x0000000708077221 */ /* 0x010fca0000010000 */
[----:B------:R-:W-:Y:S01]  /*ca60*/  FSETP.NE.FTZ.AND P3, PT, R7, RZ, PT ;  /* 0x000000ff0700720b */ /* 0x000fe20003f75000 */
[----:B-1----:R-:W-:Y:S01]  /*ca70*/  @P2 MUFU.LG2 R20, R6 ;  /* 0x0000000600142308 */ /* 0x002fe20000000c00 */
[-C--:B--2---:R-:W-:Y:S01]  /*ca80*/  FMUL.FTZ R166, R88, R4.reuse ;  /* 0x0000000458a67220 */ /* 0x084fe20000410000 */
[-C--:B------:R-:W-:Y:S01]  /*ca90*/  FMUL.FTZ R159, R60, R4.reuse ;  /* 0x000000043c9f7220 */ /* 0x080fe20000410000 */
[----:B------:R-:W-:-:S09]  /*caa0*/  FMUL.FTZ R158, R56, R4 ;  /* 0x00000004389e7220 */ /* 0x000fd20000410000 */
[----:B------:R-:W0:Y:S01]  /*cab0*/  @P3 MUFU.RCP R0, R7 ;  /* 0x0000000700003308 */ /* 0x000e220000001000 */
[----:B------:R-:W-:Y:S01]  /*cac0*/  @P3 FMUL.FTZ R180, R180, 0.69314718246459960938 ;  /* 0x3f317218b4b43820 */ /* 0x000fe20000410000 */
[-C--:B------:R-:W-:Y:S01]  /*cad0*/  FMUL.FTZ R24, R24, R4.reuse ;  /* 0x0000000418187220 */ /* 0x080fe20000410000 */
[-C--:B------:R-:W-:Y:S01]  /*cae0*/  FMUL.FTZ R25, R25, R4.reuse ;  /* 0x0000000419197220 */ /* 0x080fe20000410000 */
[-C--:B------:R-:W-:Y:S01]  /*caf0*/  FMUL.FTZ R28, R28, R4.reuse ;  /* 0x000000041c1c7220 */ /* 0x080fe20000410000 */
[-C--:B------:R-:W-:Y:S01]  /*cb00*/  FMUL.FTZ R29, R29, R4.reuse ;  /* 0x000000041d1d7220 */ /* 0x080fe20000410000 */
[-C--:B------:R-:W-:Y:S01]  /*cb10*/  FMUL.FTZ R32, R32, R4.reuse ;  /* 0x0000000420207220 */ /* 0x080fe20000410000 */
[-C--:B------:R-:W-:Y:S01]  /*cb20*/  FMUL.FTZ R33, R33, R4.reuse ;  /* 0x0000000421217220 */ /* 0x080fe20000410000 */
[----:B------:R-:W1:Y:S01]  /*cb30*/  @P3 MUFU.LG2 R88, R7 ;  /* 0x0000000700583308 */ /* 0x000e620000000c00 */
        /* <DEDUP_REMOVED lines=11> */
[----:B------:R-:W-:Y:S01]  /*cbf0*/  @P2 FMUL.FTZ R39, R20, 0.69314718246459960938 ;  /* 0x3f31721814272820 */ /* 0x000fe20000410000 */
[-C--:B------:R-:W-:Y:S01]  /*cc00*/  FMUL.FTZ R27, R30, R0.reuse ;  /* 0x000000001e1b7220 */ /* 0x080fe20000410000 */
[----:B------:R-:W-:Y:S01]  /*cc10*/  FMUL.FTZ R56, R31, R0 ;  /* 0x000000001f387220 */ /* 0x000fe20000410000 */
        /* <DEDUP_REMOVED lines=108> */
[----:B------:R-:W-:Y:S01]  /*d2e0*/  @P2 FFMA.FTZ R5, R18, R21, R39 ;  /* 0x0000001512052223 */ /* 0x000fe20000010027 */
[----:B------:R-:W-:-:S07]  /*d2f0*/  @P3 FFMA.FTZ R4, R180, R178, R47 ;  /* 0x000000b2b4043223 */ /* 0x000fce000001002f */
.L_x_677:
[----:B------:R-:W-:Y:S05]  /*d300*/  WARPSYNC.ALL ;  /* 0x0000000000007948 */ /* 0x000fea0003800000 */
[----:B------:R-:W0:Y:S08]  /*d310*/  S2UR UR5, SR_CgaCtaId ;  /* 0x00000000000579c3 */ /* 0x000e300000008800 */
[----:B------:R-:W-:Y:S06]  /*d320*/  BAR.SYNC.DEFER_BLOCKING 0x5, 0x180 ;  /* 0x0146000000007b1d */ /* 0x000fec0000010000 */
[----:B------:R-:W-:Y:S01]  /*d330*/  UMOV UR4, 0x400 ;  /* 0x0000040000047882 */ /* 0x000fe20000000000 */
[----:B------:R-:W-:Y:S01]  /*d340*/  BSSY B0, `(.L_x_729) ;  /* 0x00002d9000007945 */ /* 0x000fe20003800000 */
[----:B0-----:R-:W-:-:S06]  /*d350*/  ULEA UR4, UR5, UR4, 0x18 ;  /* 0x0000000405047291 */ /* 0x001fcc000f8ec03f */
[----:B------:R-:W-:-:S05]  /*d360*/  IMAD.U32 R18, RZ, RZ, UR4 ;  /* 0x00000004ff127e24 */ /* 0x000fca000f8e00ff */
[----:B------:R0:W1:Y:S01]  /*d370*/  LDS.128 R88, [R18+0x228d0] ;  /* 0x0228d00012587984 */ /* 0x0000620000000c00 */
[----:B------:R-:W-:Y:S06]  /*d380*/  BAR.ARV 0x4, 0x180 ;  /* 0x0106000000007b1d */ /* 0x000fec0000002000 */
[----:B------:R-:W-:Y:S05]  /*d390*/  @P1 BRA `(.L_x_730) ;  /* 0x0000001c00b41947 */ /* 0x000fea0003800000 */
[----:B-----5:R-:W2:Y:S01]  /*d3a0*/  LDL R38, [R1+0x4] ;  /* 0x0000040001267983 */ /* 0x020ea20000100800 */
[----:B------:R-:W-:Y:S05]  /*d3b0*/  WARPSYNC.ALL ;  /* 0x0000000000007948 */ /* 0x000fea0003800000 */
[----:B------:R-:W3:Y:S01]  /*d3c0*/  S2R R39, SR_SWINHI ;  /* 0x0000000000277919 */ /* 0x000ee20000002f00 */
[----:B------:R-:W-:Y:S01]  /*d3d0*/  F2FP.BF16.F32.PACK_AB R24, R25, R24 ;  /* 0x000000181918723e */ /* 0x000fe200000010ff */
[----:B------:R-:W-:Y:S01]  /*d3e0*/  ULDC.64 UR4, c[0x0][0xc00] ;  /* 0x0003000000047ab9 */ /* 0x000fe20000000a00 */
[----:B------:R-:W-:Y:S02]  /*d3f0*/  F2FP.BF16.F32.PACK_AB R25, R60, R26 ;  /* 0x0000001a3c19723e */ /* 0x000fe400000010ff */
[----:B------:R-:W-:-:S02]  /*d400*/  F2FP.BF16.F32.PACK_AB R32, R33, R32 ;  /* 0x000000202120723e */ /* 0x000fc400000010ff */
[----:B------:R-:W-:Y:S02]  /*d410*/  F2FP.BF16.F32.PACK_AB R26, R29, R28 ;  /* 0x0000001c1d1a723e */ /* 0x000fe400000010ff */
[----:B------:R-:W-:Y:S02]  /*d420*/  F2FP.BF16.F32.PACK_AB R27, R56, R27 ;  /* 0x0000001b381b723e */ /* 0x000fe400000010ff */
[----:B------:R-:W-:Y:S02]  /*d430*/  F2FP.BF16.F32.PACK_AB R33, R30, R34 ;  /* 0x000000221e21723e */ /* 0x000fe400000010ff */
[----:B------:R-:W-:Y:S02]  /*d440*/  F2FP.BF16.F32.PACK_AB R40, R41, R40 ;  /* 0x000000282928723e */ /* 0x000fe400000010ff */
        /* <DEDUP_REMOVED lines=9> */
[----:B------:R-:W-:Y:S02]  /*d4e0*/  MOV R20, R18 ;  /* 0x0000001200147202 */ /* 0x000fe40000000f00 */
[----:B---3--:R-:W-:Y:S02]  /*d4f0*/  MOV R21, R39 ;  /* 0x0000002700157202 */ /* 0x008fe40000000f00 */
        /* <DEDUP_REMOVED lines=20> */
[----:B------:R-:W3:Y:S08]  /*d640*/  LDC R0, c[0x0][0xbe8] ;  /* 0x0002fa00ff007b82 */ /* 0x000ef00000000800 */
[----:B------:R-:W-:Y:S01]  /*d650*/  BAR.SYNC.DEFER_BLOCKING 0x1, 0x100 ;  /* 0x0044000000007b1d */ /* 0x000fe20000010000 */
[----:B--2---:R-:W-:-:S03]  /*d660*/  IMAD.WIDE R142, R38, 0x2, R20 ;  /* 0x00000002268e7825 */ /* 0x004fc600078e0214 */
[C---:B------:R-:W-:Y:S02]  /*d670*/  IADD3 R38, P1, R142.reuse, 0x20, RZ ;  /* 0x000000208e267810 */ /* 0x040fe40007f3e0ff */
[C---:B------:R-:W-:Y:S02]  /*d680*/  IADD3 R46, P2, R142.reuse, 0x40, RZ ;  /* 0x000000408e2e7810 */ /* 0x040fe40007f5e0ff */
[----:B-1----:R-:W-:Y:S01]  /*d690*/  IADD3 R88, P3, R142, 0x60, RZ ;  /* 0x000000608e587810 */ /* 0x002fe20007f7e0ff */
[--C-:B------:R-:W-:Y:S01]  /*d6a0*/  IMAD.X R55, RZ, RZ, R143.reuse, P1 ;  /* 0x000000ffff377224 */ /* 0x100fe200008e068f */
[----:B------:R-:W-:Y:S01]  /*d6b0*/  LOP3.LUT R177, R38, 0x380, RZ, 0xc0, !PT ;  /* 0x0000038026b17812 */ /* 0x000fe200078ec0ff */
[--C-:B------:R-:W-:Y:S01]  /*d6c0*/  IMAD.X R95, RZ, RZ, R143.reuse, P2 ;  /* 0x000000ffff5f7224 */ /* 0x100fe200010e068f */
[----:B------:R-:W-:Y:S01]  /*d6d0*/  LOP3.LUT R54, R46, 0x380, RZ, 0xc0, !PT ;  /* 0x000003802e367812 */ /* 0x000fe200078ec0ff */
[----:B------:R-:W-:Y:S01]  /*d6e0*/  IMAD.X R99, RZ, RZ, R143, P3 ;  /* 0x000000ffff637224 */ /* 0x000fe200018e068f */
[----:B------:R-:W-:-:S02]  /*d6f0*/  LOP3.LUT R94, R88, 0x380, RZ, 0xc0, !PT ;  /* 0x00000380585e7812 */ /* 0x000fc400078ec0ff */
[----:B------:R-:W-:Y:S02]  /*d700*/  SHF.R.U64 R177, R177, 0x3, RZ ;  /* 0x00000003b1b17819 */ /* 0x000fe400000012ff */
[----:B------:R-:W-:Y:S02]  /*d710*/  IADD3 R102, P4, R142, 0x4000, RZ ;  /* 0x000040008e667810 */ /* 0x000fe40007f9e0ff */
[----:B------:R-:W-:Y:S02]  /*d720*/  SHF.R.U64 R181, R54, 0x3, RZ ;  /* 0x0000000336b57819 */ /* 0x000fe400000012ff */
[----:B------:R-:W-:Y:S01]  /*d730*/  IADD3 R106, P5, R142, 0x4020, RZ ;  /* 0x000040208e6a7810 */ /* 0x000fe20007fbe0ff */
[--C-:B------:R-:W-:Y:S01]  /*d740*/  IMAD.X R103, RZ, RZ, R143.reuse, P4 ;  /* 0x000000ffff677224 */ /* 0x100fe200020e068f */
[----:B------:R-:W-:Y:S02]  /*d750*/  SHF.R.U64 R183, R94, 0x3, RZ ;  /* 0x000000035eb77819 */ /* 0x000fe400000012ff */
[----:B------:R-:W-:Y:S01]  /*d760*/  IADD3 R110, P0, R142, 0x4040, RZ ;  /* 0x000040408e6e7810 */ /* 0x000fe20007f1e0ff */
[----:B------:R-:W-:Y:S01]  /*d770*/  IMAD.X R107, RZ, RZ, R143, P5 ;  /* 0x000000ffff6b7224 */ /* 0x000fe200028e068f */
[----:B------:R-:W-:-:S02]  /*d780*/  LOP3.LUT R54, R177, R38, RZ, 0x3c, !PT ;  /* 0x00000026b1367212 */ /* 0x000fc400078e3cff */
[----:B------:R-:W-:Y:S01]  /*d790*/  LOP3.LUT R94, R181, R46, RZ, 0x3c, !PT ;  /* 0x0000002eb55e7212 */ /* 0x000fe200078e3cff */
[----:B------:R-:W-:Y:S01]  /*d7a0*/  IMAD.X R111, RZ, RZ, R143, P0 ;  /* 0x000000ffff6f7224 */ /* 0x000fe200000e068f */
[----:B------:R-:W-:Y:S02]  /*d7b0*/  LOP3.LUT R177, R102, 0x380, RZ, 0xc0, !PT ;  /* 0x0000038066b17812 */ /* 0x000fe400078ec0ff */
[----:B------:R-:W-:Y:S02]  /*d7c0*/  LOP3.LUT R181, R106, 0x380, RZ, 0xc0, !PT ;  /* 0x000003806ab57812 */ /* 0x000fe400078ec0ff */
[----:B------:R-:W-:Y:S02]  /*d7d0*/  LOP3.LUT R98, R183, R88, RZ, 0x3c, !PT ;  /* 0x00000058b7627212 */ /* 0x000fe400078e3cff */
[----:B------:R-:W-:Y:S02]  /*d7e0*/  LOP3.LUT R183, R110, 0x380, RZ, 0xc0, !PT ;  /* 0x000003806eb77812 */ /* 0x000fe400078ec0ff */
[----:B------:R-:W-:-:S02]  /*d7f0*/  IADD3 R114, P1, R142, 0x4060, RZ ;  /* 0x000040608e727810 */ /* 0x000fc40007f3e0ff */
[C---:B------:R-:W-:Y:S02]  /*d800*/  IADD3 R118, P2, R142.reuse, 0x8000, RZ ;  /* 0x000080008e767810 */ /* 0x040fe40007f5e0ff */
[----:B------:R-:W-:Y:S01]  /*d810*/  SHF.R.U64 R177, R177, 0x3, RZ ;  /* 0x00000003b1b17819 */ /* 0x000fe200000012ff */
[--C-:B------:R-:W-:Y:S01]  /*d820*/  IMAD.X R115, RZ, RZ, R143.reuse, P1 ;  /* 0x000000ffff737224 */ /* 0x100fe200008e068f */
[----:B------:R-:W-:Y:S01]  /*d830*/  SHF.R.U64 R181, R181, 0x3, RZ ;  /* 0x00000003b5b57819 */ /* 0x000fe200000012ff */
[----:B------:R-:W-:Y:S01]  /*d840*/  IMAD.X R119, RZ, RZ, R143, P2 ;  /* 0x000000ffff777224 */ /* 0x000fe200010e068f */
[C---:B------:R-:W-:Y:S02]  /*d850*/  LOP3.LUT R47, R142.reuse, 0x380, RZ, 0xc0, !PT ;  /* 0x000003808e2f7812 */ /* 0x040fe400078ec0ff */
[----:B------:R-:W-:Y:S02]  /*d860*/  IADD3 R122, P3, R142, 0x8020, RZ ;  /* 0x000080208e7a7810 */ /* 0x000fe40007f7e0ff */
[----:B------:R-:W-:-:S02]  /*d870*/  SHF.R.U64 R183, R183, 0x3, RZ ;  /* 0x00000003b7b77819 */ /* 0x000fc400000012ff */
[----:B------:R-:W-:Y:S01]  /*d880*/  IADD3 R126, P4, R142, 0x8040, RZ ;  /* 0x000080408e7e7810 */ /* 0x000fe20007f9e0ff */
[--C-:B------:R-:W-:Y:S01]  /*d890*/  IMAD.X R123, RZ, RZ, R143.reuse, P3 ;  /* 0x000000ffff7b7224 */ /* 0x100fe200018e068f */
[----:B------:R-:W-:Y:S02]  /*d8a0*/  LOP3.LUT R185, R114, 0x380, RZ, 0xc0, !PT ;  /* 0x0000038072b97812 */ /* 0x000fe400078ec0ff */
[----:B------:R-:W-:Y:S01]  /*d8b0*/  LOP3.LUT R102, R177, R102, RZ, 0x3c, !PT ;  /* 0x00000066b1667212 */ /* 0x000fe200078e3cff */
[----:B------:R-:W-:Y:S01]  /*d8c0*/  IMAD.X R127, RZ, RZ, R143, P4 ;  /* 0x000000ffff7f7224 */ /* 0x000fe200020e068f */
[----:B------:R-:W-:Y:S02]  /*d8d0*/  LOP3.LUT R106, R181, R106, RZ, 0x3c, !PT ;  /* 0x0000006ab56a7212 */ /* 0x000fe400078e3cff */
[----:B------:R-:W-:Y:S02]  /*d8e0*/  LOP3.LUT R177, R118, 0x380, RZ, 0xc0, !PT ;  /* 0x0000038076b17812 */ /* 0x000fe400078ec0ff */
[----:B------:R-:W-:-:S02]  /*d8f0*/  IADD3 R151, P2, R142, 0xc040, RZ ;  /* 0x0000c0408e977810 */ /* 0x000fc40007f5e0ff */
[----:B------:R-:W-:Y:S02]  /*d900*/  SHF.R.U64 R47, R47, 0x3, RZ ;  /* 0x000000032f2f7819 */ /* 0x000fe400000012ff */
[----:B------:R-:W-:Y:S01]  /*d910*/  LOP3.LUT R181, R122, 0x380, RZ, 0xc0, !PT ;  /* 0x000003807ab57812 */ /* 0x000fe200078ec0ff */
[----:B------:R-:W-:Y:S01]  /*d920*/  IMAD.X R39, RZ, RZ, R143, P2 ;  /* 0x000000ffff277224 */ /* 0x000fe200010e068f */
[----:B------:R-:W-:Y:S02]  /*d930*/  LOP3.LUT R110, R183, R110, RZ, 0x3c, !PT ;  /* 0x0000006eb76e7212 */ /* 0x000fe400078e3cff */
[----:B------:R-:W-:Y:S02]  /*d940*/  SHF.R.U64 R185, R185, 0x3, RZ ;  /* 0x00000003b9b97819 */ /* 0x000fe400000012ff */
[----:B------:R-:W-:Y:S02]  /*d950*/  LOP3.LUT R183, R126, 0x380, RZ, 0xc0, !PT ;  /* 0x000003807eb77812 */ /* 0x000fe400078ec0ff */
[----:B------:R-:W-:-:S02]  /*d960*/  IADD3 R130, P5, R142, 0x8060, RZ ;  /* 0x000080608e827810 */ /* 0x000fc40007fbe0ff */
[C---:B------:R-:W-:Y:S02]  /*d970*/  IADD3 R134, P0, R142.reuse, 0xc000, RZ ;  /* 0x0000c0008e867810 */ /* 0x040fe40007f1e0ff */
[C---:B------:R-:W-:Y:S01]  /*d980*/  IADD3 R138, P1, R142.reuse, 0xc020, RZ ;  /* 0x0000c0208e8a7810 */ /* 0x040fe20007f3e0ff */
[--C-:B------:R-:W-:Y:S01]  /*d990*/  IMAD.X R131, RZ, RZ, R143.reuse, P5 ;  /* 0x000000ffff837224 */ /* 0x100fe200028e068f */
[----:B------:R-:W-:Y:S01]  /*d9a0*/  IADD3 R176, P3, R142, 0xc060, RZ ;  /* 0x0000c0608eb07810 */ /* 0x000fe20007f7e0ff */
[--C-:B------:R-:W-:Y:S01]  /*d9b0*/  IMAD.X R135, RZ, RZ, R143.reuse, P0 ;  /* 0x000000ffff877224 */ /* 0x100fe200000e068f */
[----:B------:R-:W-:Y:S01]  /*d9c0*/  SHF.R.U64 R177, R177, 0x3, RZ ;  /* 0x00000003b1b17819 */ /* 0x000fe200000012ff */
[--C-:B------:R-:W-:Y:S01]  /*d9d0*/  IMAD.X R139, RZ, RZ, R143.reuse, P1 ;  /* 0x000000ffff8b7224 */ /* 0x100fe200008e068f */
[----:B------:R-:W-:Y:S01]  /*d9e0*/  LOP3.LUT R142, R47, R142, RZ, 0x3c, !PT ;  /* 0x0000008e2f8e7212 */ /* 0x000fe200078e3cff */
[----:B------:R-:W-:Y:S01]  /*d9f0*/  IMAD.X R47, RZ, RZ, R143, P3 ;  /* 0x000000ffff2f7224 */ /* 0x000fe200018e068f */
[----:B------:R-:W-:-:S02]  /*da00*/  SHF.R.U64 R181, R181, 0x3, RZ ;  /* 0x00000003b5b57819 */ /* 0x000fc400000012ff */
[----:B------:R-:W-:Y:S02]  /*da10*/  LOP3.LUT R38, R151, 0x380, RZ, 0xc0, !PT ;  /* 0x0000038097267812 */ /* 0x000fe400078ec0ff */
[----:B------:R-:W-:Y:S02]  /*da20*/  LOP3.LUT R114, R185, R114, RZ, 0x3c, !PT ;  /* 0x00000072b9727212 */ /* 0x000fe400078e3cff */
[----:B------:R-:W-:Y:S02]  /*da30*/  SHF.R.U64 R183, R183, 0x3, RZ ;  /* 0x00000003b7b77819 */ /* 0x000fe400000012ff */
[----:B------:R-:W-:Y:S02]  /*da40*/  LOP3.LUT R185, R130, 0x380, RZ, 0xc0, !PT ;  /* 0x0000038082b97812 */ /* 0x000fe400078ec0ff */
[----:B------:R-:W-:Y:S02]  /*da50*/  LOP3.LUT R118, R177, R118, RZ, 0x3c, !PT ;  /* 0x00000076b1767212 */ /* 0x000fe400078e3cff */
[----:B------:R-:W-:-:S02]  /*da60*/  LOP3.LUT R122, R181, R122, RZ, 0x3c, !PT ;  /* 0x0000007ab57a7212 */ /* 0x000fc400078e3cff */
[----:B------:R-:W-:Y:S02]  /*da70*/  LOP3.LUT R177, R134, 0x380, RZ, 0xc0, !PT ;  /* 0x0000038086b17812 */ /* 0x000fe400078ec0ff */
[----:B------:R-:W-:Y:S02]  /*da80*/  SHF.R.U64 R38, R38, 0x3, RZ ;  /* 0x0000000326267819 */ /* 0x000fe400000012ff */
[----:B------:R-:W-:Y:S02]  /*da90*/  MOV R142, R142 ;  /* 0x0000008e008e7202 */ /* 0x000fe40000000f00 */
[----:B------:R-:W-:Y:S02]  /*daa0*/  LOP3.LUT R181, R138, 0x380, RZ, 0xc0, !PT ;  /* 0x000003808ab57812 */ /* 0x000fe400078ec0ff */
[----:B------:R-:W-:Y:S01]  /*dab0*/  MOV R55, R54 ;  /* 0x0000003600377202 */ /* 0x000fe20000000f00 */
[----:B------:R1:W-:Y:S01]  /*dac0*/  STSM.16.M88.4 [R142], R24 ;  /* 0x000000188e007844 */ /* 0x0003e20000000200 */
[----:B------:R-:W-:-:S02]  /*dad0*/  LOP3.LUT R126, R183, R126, RZ, 0x3c, !PT ;  /* 0x0000007eb77e7212 */ /* 0x000fc400078e3cff */
[----:B------:R-:W-:Y:S01]  /*dae0*/  MOV R94, R94 ;  /* 0x0000005e005e7202 */ /* 0x000fe20000000f00 */
[----:B------:R2:W-:Y:S01]  /*daf0*/  STSM.16.M88.4 [R55], R32 ;  /* 0x0000002037007844 */ /* 0x0005e20000000200 */
[----:B------:R-:W-:Y:S02]  /*db00*/  SHF.R.U64 R185, R185, 0x3, RZ ;  /* 0x00000003b9b97819 */ /* 0x000fe400000012ff */
[----:B------:R-:W-:Y:S01]  /*db10*/  LOP3.LUT R183, R176, 0x380, RZ, 0xc0, !PT ;  /* 0x00000380b0b77812 */ /* 0x000fe200078ec0ff */
[----:B------:R-:W-:Y:S01]  /*db20*/  STSM.16.M88.4 [R94], R40 ;  /* 0x000000285e007844 */ /* 0x000fe20000000200 */
[----:B------:R-:W-:Y:S02]  /*db30*/  MOV R98, R98 ;  /* 0x0000006200627202 */ /* 0x000fe40000000f00 */
[----:B------:R-:W-:Y:S02]  /*db40*/  SHF.R.U64 R177, R177, 0x3, RZ ;  /* 0x00000003b1b17819 */ /* 0x000fe400000012ff */
[----:B------:R-:W-:Y:S01]  /*db50*/  LOP3.LUT R38, R38, R151, RZ, 0x3c, !PT ;  /* 0x0000009726267212 */ /* 0x000fe200078e3cff */
[----:B------:R-:W-:Y:S01]  /*db60*/  STSM.16.M88.4 [R98], R48 ;  /* 0x0000003062007844 */ /* 0x000fe20000000200 */
[----:B------:R-:W-:-:S02]  /*db70*/  MOV R102, R102 ;  /* 0x0000006600667202 */ /* 0x000fc40000000f00 */
[----:B------:R-:W-:Y:S02]  /*db80*/  SHF.R.U64 R181, R181, 0x3, RZ ;  /* 0x00000003b5b57819 */ /* 0x000fe400000012ff */
[----:B------:R-:W-:Y:S01]  /*db90*/  MOV R106, R106 ;  /* 0x0000006a006a7202 */ /* 0x000fe20000000f00 */
[----:B------:R4:W-:Y:S01]  /*dba0*/  STSM.16.M88.4 [R102], R8 ;  /* 0x0000000866007844 */ /* 0x0009e20000000200 */
[----:B------:R-:W-:Y:S02]  /*dbb0*/  MOV R110, R110 ;  /* 0x0000006e006e7202 */ /* 0x000fe40000000f00 */
[----:B-1----:R-:W-:Y:S01]  /*dbc0*/  F2FP.BF16.F32.PACK_AB R24, R73, R162 ;  /* 0x000000a24918723e */ /* 0x002fe200000010ff */
[----:B------:R1:W-:Y:S01]  /*dbd0*/  STSM.16.M88.4 [R106], R12 ;  /* 0x0000000c6a007844 */ /* 0x0003e20000000200 */
[----:B------:R-:W-:Y:S02]  /*dbe0*/  F2FP.BF16.F32.PACK_AB R25, R75, R74 ;  /* 0x0000004a4b19723e */ /* 0x000fe400000010ff */
[----:B------:R-:W-:-:S02]  /*dbf0*/  F2FP.BF16.F32.PACK_AB R26, R77, R163 ;  /* 0x000000a34d1a723e */ /* 0x000fc400000010ff */
[----:B------:R-:W-:Y:S02]  /*dc00*/  F2FP.BF16.F32.PACK_AB R27, R79, R78 ;  /* 0x0000004e4f1b723e */ /* 0x000fe400000010ff */
[----:B------:R-:W-:Y:S02]  /*dc10*/  LOP3.LUT R130, R185, R130, RZ, 0x3c, !PT ;  /* 0x00000082b9827212 */ /* 0x000fe400078e3cff */
[----:B------:R-:W-:Y:S01]  /*dc20*/  SHF.R.U64 R183, R183, 0x3, RZ ;  /* 0x00000003b7b77819 */ /* 0x000fe200000012ff */
[----:B------:R0:W-:Y:S01]  /*dc30*/  STSM.16.M88.4 [R110], R24 ;  /* 0x000000186e007844 */ /* 0x0001e20000000200 */
[----:B------:R-:W-:Y:S02]  /*dc40*/  MOV R114, R114 ;  /* 0x0000007200727202 */ /* 0x000fe40000000f00 */
[----:B------:R-:W-:Y:S02]  /*dc50*/  LOP3.LUT R134, R177, R134, RZ, 0x3c, !PT ;  /* 0x00000086b1867212 */ /* 0x000fe400078e3cff */
[----:B------:R-:W-:Y:S01]  /*dc60*/  MOV R118, R118 ;  /* 0x0000007600767202 */ /* 0x000fe20000000f00 */
[----:B------:R3:W-:Y:S01]  /*dc70*/  STSM.16.M88.4 [R114], R28 ;  /* 0x0000001c72007844 */ /* 0x0007e20000000200 */
[----:B------:R-:W-:-:S02]  /*dc80*/  MOV R44, R38 ;  /* 0x00000026002c7202 */ /* 0x000fc40000000f00 */
[----:B--2---:R-:W-:Y:S02]  /*dc90*/  F2FP.BF16.F32.PACK_AB R32, R3, R166 ;  /* 0x000000a60320723e */ /* 0x004fe400000010ff */
[----:B------:R-:W-:Y:S02]  /*dca0*/  F2FP.BF16.F32.PACK_AB R33, R58, R6 ;  /* 0x000000063a21723e */ /* 0x000fe400000010ff */
[----:B------:R-:W-:Y:S02]  /*dcb0*/  F2FP.BF16.F32.PACK_AB R34, R93, R167 ;  /* 0x000000a75d22723e */ /* 0x000fe400000010ff */
[----:B------:R-:W-:Y:S02]  /*dcc0*/  F2FP.BF16.F32.PACK_AB R35, R64, R62 ;  /* 0x0000003e4023723e */ /* 0x000fe400000010ff */
[----:B------:R-:W-:Y:S02]  /*dcd0*/  LOP3.LUT R138, R181, R138, RZ, 0x3c, !PT ;  /* 0x0000008ab58a7212 */ /* 0x000fe400078e3cff */
[----:B------:R-:W-:Y:S01]  /*dce0*/  MOV R122, R122 ;  /* 0x0000007a007a7202 */ /* 0x000fe20000000f00 */
[----:B------:R-:W-:Y:S01]  /*dcf0*/  STSM.16.M88.4 [R118], R32 ;  /* 0x0000002076007844 */ /* 0x000fe20000000200 */
[----:B------:R-:W-:-:S02]  /*dd00*/  F2FP.BF16.F32.PACK_AB R38, R101, R169 ;  /* 0x000000a96526723e */ /* 0x000fc400000010ff */
[----:B------:R-:W-:Y:S02]  /*dd10*/  F2FP.BF16.F32.PACK_AB R39, R72, R70 ;  /* 0x000000464827723e */ /* 0x000fe400000010ff */
[----:B------:R-:W-:Y:S02]  /*dd20*/  MOV R126, R126 ;  /* 0x0000007e007e7202 */ /* 0x000fe40000000f00 */
[----:B----4-:R-:W-:Y:S01]  /*dd30*/  F2FP.BF16.F32.PACK_AB R8, R105, R170 ;  /* 0x000000aa6908723e */ /* 0x010fe200000010ff */
[----:B------:R-:W-:Y:S01]  /*dd40*/  STSM.16.M88.4 [R122], R36 ;  /* 0x000000247a007844 */ /* 0x000fe20000000200 */
[----:B------:R-:W-:Y:S01]  /*dd50*/  F2FP.BF16.F32.PACK_AB R9, R80, R76 ;  /* 0x0000004c5009723e */ /* 0x000fe200000010ff */
[----:B------:R-:W-:Y:S01]  /*dd60*/  IMAD.MOV.U32 R76, RZ, RZ, RZ ;  /* 0x000000ffff4c7224 */ /* 0x000fe200078e00ff */
[----:B------:R-:W-:Y:S02]  /*dd70*/  F2FP.BF16.F32.PACK_AB R10, R109, R171 ;  /* 0x000000ab6d0a723e */ /* 0x000fe400000010ff */
[----:B------:R-:W-:-:S02]  /*dd80*/  F2FP.BF16.F32.PACK_AB R11, R87, R84 ;  /* 0x00000054570b723e */ /* 0x000fc400000010ff */
[----:B------:R-:W-:Y:S02]  /*dd90*/  LOP3.LUT R46, R183, R176, RZ, 0x3c, !PT ;  /* 0x000000b0b72e7212 */ /* 0x000fe400078e3cff */
[----:B------:R-:W-:Y:S01]  /*dda0*/  MOV R130, R130 ;  /* 0x0000008200827202 */ /* 0x000fe20000000f00 */
[----:B------:R2:W-:Y:S01]  /*ddb0*/  STSM.16.M88.4 [R126], R8 ;  /* 0x000000087e007844 */ /* 0x0005e20000000200 */
[----:B-1----:R-:W-:Y:S02]  /*ddc0*/  F2FP.BF16.F32.PACK_AB R12, R113, R172 ;  /* 0x000000ac710c723e */ /* 0x002fe400000010ff */
[----:B------:R-:W-:Y:S02]  /*ddd0*/  F2FP.BF16.F32.PACK_AB R13, R96, R92 ;  /* 0x0000005c600d723e */ /* 0x000fe400000010ff */
[----:B------:R-:W-:Y:S02]  /*dde0*/  F2FP.BF16.F32.PACK_AB R14, R117, R173 ;  /* 0x000000ad750e723e */ /* 0x000fe400000010ff */
[----:B------:R-:W-:-:S02]  /*ddf0*/  F2FP.BF16.F32.PACK_AB R15, R104, R100 ;  /* 0x00000064680f723e */ /* 0x000fc400000010ff */
[----:B------:R-:W-:Y:S02]  /*de00*/  MOV R134, R134 ;  /* 0x0000008600867202 */ /* 0x000fe40000000f00 */
[----:B0-----:R-:W-:Y:S01]  /*de10*/  F2FP.BF16.F32.PACK_AB R24, R121, R174 ;  /* 0x000000ae7918723e */ /* 0x001fe200000010ff */
[----:B------:R-:W-:Y:S01]  /*de20*/  STSM.16.M88.4 [R130], R12 ;  /* 0x0000000c82007844 */ /* 0x000fe20000000200 */
[----:B------:R-:W-:Y:S02]  /*de30*/  F2FP.BF16.F32.PACK_AB R25, R112, R108 ;  /* 0x0000006c7019723e */ /* 0x000fe400000010ff */
[----:B------:R-:W-:Y:S02]  /*de40*/  F2FP.BF16.F32.PACK_AB R26, R125, R175 ;  /* 0x000000af7d1a723e */ /* 0x000fe400000010ff */
[----:B------:R-:W-:Y:S02]  /*de50*/  F2FP.BF16.F32.PACK_AB R27, R120, R116 ;  /* 0x00000074781b723e */ /* 0x000fe400000010ff */
[----:B------:R-:W-:-:S02]  /*de60*/  ISETP.NE.U32.AND P0, PT, RZ, UR4, PT ;  /* 0x00000004ff007c0c */ /* 0x000fc4000bf05070 */
[----:B------:R-:W-:Y:S01]  /*de70*/  IADD3 R6, P1, R214, UR4, RZ ;  /* 0x00000004d6067c10 */ /* 0x000fe2000ff3e0ff */
[----:B------:R0:W-:Y:S01]  /*de80*/  STSM.16.M88.4 [R134], R24 ;  /* 0x0000001886007844 */ /* 0x0001e20000000200 */
[----:B------:R-:W-:Y:S02]  /*de90*/  MOV R54, R138 ;  /* 0x0000008a00367202 */ /* 0x000fe40000000f00 */
[----:B---3--:R-:W-:Y:S02]  /*dea0*/  F2FP.BF16.F32.PACK_AB R28, R129, R179 ;  /* 0x000000b3811c723e */ /* 0x008fe400000010ff */
[----:B------:R-:W-:Y:S02]  /*deb0*/  F2FP.BF16.F32.PACK_AB R29, R128, R124 ;  /* 0x0000007c801d723e */ /* 0x000fe400000010ff */
[----:B------:R-:W-:Y:S02]  /*dec0*/  F2FP.BF16.F32.PACK_AB R30, R133, R132 ;  /* 0x00000084851e723e */ /* 0x000fe400000010ff */
[----:B------:R-:W-:-:S02]  /*ded0*/  F2FP.BF16.F32.PACK_AB R31, R153, R152 ;  /* 0x00000098991f723e */ /* 0x000fc400000010ff */
[----:B------:R-:W-:Y:S02]  /*dee0*/  F2FP.BF16.F32.PACK_AB R138, R141, R140 ;  /* 0x0000008c8d8a723e */ /* 0x000fe400000010ff */
[----:B------:R-:W-:Y:S01]  /*def0*/  F2FP.BF16.F32.PACK_AB R139, R157, R156 ;  /* 0x0000009c9d8b723e */ /* 0x000fe200000010ff */
[----:B------:R1:W-:Y:S01]  /*df00*/  STSM.16.M88.4 [R54], R28 ;  /* 0x0000001c36007844 */ /* 0x0003e20000000200 */
[----:B------:R-:W-:Y:S02]  /*df10*/  MOV R46, R46 ;  /* 0x0000002e002e7202 */ /* 0x000fe40000000f00 */
[----:B------:R-:W-:Y:S01]  /*df20*/  ISETP.NE.AND.EX P0, PT, RZ, UR5, PT, P0 ;  /* 0x00000005ff007c0c */ /* 0x000fe2000bf05300 */
[----:B------:R1:W-:Y:S01]  /*df30*/  STSM.16.M88.4 [R44], R136 ;  /* 0x000000882c007844 */ /* 0x0003e20000000200 */
[----:B------:R-:W-:Y:S01]  /*df40*/  IADD3.X R7, R215, UR5, RZ, P1, !PT ;  /* 0x00000005d7077c10 */ /* 0x000fe20008ffe4ff */
[----:B------:R-:W-:Y:S02]  /*df50*/  ULDC.64 UR4, c[0x0][0xc08] ;  /* 0x0003020000047ab9 */ /* 0x000fe40000000a00 */
[----:B------:R-:W-:Y:S01]  /*df60*/  ISETP.NE.U32.AND P2, PT, RZ, UR4, PT ;  /* 0x00000004ff007c0c */ /* 0x000fe2000bf45070 */
[----:B------:R1:W-:Y:S01]  /*df70*/  STSM.16.M88.4 [R46], R144 ;  /* 0x000000902e007844 */ /* 0x0003e20000000200 */
[----:B------:R-:W-:Y:S02]  /*df80*/  BAR.SYNC.DEFER_BLOCKING 0x1, 0x100 ;  /* 0x0044000000007b1d */ /* 0x000fe40000010000 */
[----:B------:R-:W-:-:S13]  /*df90*/  ISETP.NE.AND.EX P2, PT, RZ, UR5, PT, P2 ;  /* 0x00000005ff007c0c */ /* 0x000fda000bf45320 */
[----:B------:R-:W-:Y:S01]  /*dfa0*/  @P2 IADD3 R214, P3, R214, UR4, RZ ;  /* 0x00000004d6d62c10 */ /* 0x000fe2000ff7e0ff */
[----:B------:R-:W-:Y:S02]  /*dfb0*/  ULDC UR4, c[0x0][0xa88] ;  /* 0x0002a20000047ab9 */ /* 0x000fe40000000800 */
[----:B--2---:R-:W-:Y:S01]  /*dfc0*/  IMAD.U32 R11, RZ, RZ, UR4 ;  /* 0x00000004ff0b7e24 */ /* 0x004fe2000f8e00ff */
[----:B------:R-:W-:Y:S01]  /*dfd0*/  @P2 IADD3.X R215, R215, UR5, RZ, P3, !PT ;  /* 0x00000005d7d72c10 */ /* 0x000fe20009ffe4ff */
[----:B------:R1:W5:Y:S01]  /*dfe0*/  @P0 LDG.E R76, desc[UR40][R6.64] ;  /* 0x00000028064c0981 */ /* 0x000362000c1e1900 */
[----:B------:R-:W-:Y:S01]  /*dff0*/  ISETP.NE.AND P1, PT, R0, 0x1, PT ;  /* 0x000000010000780c */ /* 0x000fe20003f25270 */
[----:B0-----:R-:W-:Y:S02]  /*e000*/  IMAD R27, R219, 0x80, R237 ;  /* 0x00000080db1b7824 */ /* 0x001fe400078e02ed */
[----:B------:R1:W5:Y:S10]  /*e010*/  @P2 LDG.E R11, desc[UR40][R214.64] ;  /* 0x00000028d60b2981 */ /* 0x000374000c1e1900 */
[----:B------:R-:W0:Y:S08]  /*e020*/  @P1 LDC R8, c[0x0][0xbec] ;  /* 0x0002fb00ff081b82 */ /* 0x000e300000000800 */
[----:B------:R-:W2:Y:S01]  /*e030*/  @P1 LDC R13, c[0x0][0xbf0] ;  /* 0x0002fc00ff0d1b82 */ /* 0x000ea20000000800 */
[----:B-1----:R-:W-:Y:S05]  /*e040*/  @P2 BRA `(.L_x_731) ;  /* 0x0000000000102947 */ /* 0x002fea0003800000 */
[----:B------:R-:W-:Y:S05]  /*e050*/  @!P0 BRA `(.L_x_731) ;  /* 0x00000000000c8947 */ /* 0x000fea0003800000 */
[----:B------:R-:W3:Y:S04]  /*e060*/  LDG.E R10, desc[UR40][R6.64] ;  /* 0x00000028060a7981 */ /* 0x000ee8000c1e1900 */
[----:B-----5:R-:W3:Y:S02]  /*e070*/  LDG.E R11, desc[UR40][R6.64+0x4] ;  /* 0x00000428060b7981 */ /* 0x020ee4000c1e1900 */
[----:B---3--:R-:W-:-:S07]  /*e080*/  IMAD.IADD R11, R11, 0x1, -R10 ;  /* 0x000000010b0b7824 */ /* 0x008fce00078e0a0a */
.L_x_731:
[----:B------:R-:W-:Y:S01]  /*e090*/  SHF.R.S32.HI R3, RZ, 0x1f, R213 ;  /* 0x0000001fff037819 */ /* 0x000fe200000114d5 */
[----:B0-----:R-:W-:Y:S01]  /*e0a0*/  @P1 IMAD.HI.U32 R6, R27, R8, RZ ;  /* 0x000000081b061227 */ /* 0x001fe200078e00ff */
[----:B------:R-:W-:Y:S01]  /*e0b0*/  ULDC.64 UR4, c[0x0][0xb90] ;  /* 0x0002e40000047ab9 */ /* 0x000fe20000000a00 */
[----:B-----5:R-:W-:Y:S01]  /*e0c0*/  SHF.R.S32.HI R77, RZ, 0x1f, R76 ;  /* 0x0000001fff4d7819 */ /* 0x020fe2000001144c */
[----:B------:R-:W0:Y:S01]  /*e0d0*/  @P1 LDC R82, c[0x0][0xbec] ;  /* 0x0002fb00ff521b82 */ /* 0x000e220000000800 */
[----:B------:R-:W-:Y:S01]  /*e0e0*/  IMAD R8, R3, UR4, RZ ;  /* 0x0000000403087c24 */ /* 0x000fe2000f8e02ff */
[----:B------:R-:W-:Y:S01]  /*e0f0*/  SEL R229, R229, RZ, !P0 ;  /* 0x000000ffe5e57207 */ /* 0x000fe20004000000 */
[----:B------:R-:W-:Y:S01]  /*e100*/  IMAD.MOV.U32 R9, RZ, RZ, R27 ;  /* 0x000000ffff097224 */ /* 0x000fe200078e001b */
[----:B--2---:R-:W-:Y:S01]  /*e110*/  @P1 SHF.R.U32.HI R9, RZ, R13, R6 ;  /* 0x0000000dff091219 */ /* 0x004fe20000011606 */
[----:B------:R-:W-:Y:S01]  /*e120*/  IMAD.WIDE.U32 R6, R213, UR4, R76 ;  /* 0x00000004d5067c25 */ /* 0x000fe2000f8e004c */
[----:B------:R-:W-:-:S02]  /*e130*/  SEL R216, R216, RZ, !P0 ;  /* 0x000000ffd8d87207 */ /* 0x000fc40004000000 */
[----:B------:R-:W1:Y:S01]  /*e140*/  @P1 LDC R81, c[0x0][0xbf0] ;  /* 0x0002fc00ff511b82 */ /* 0x000e620000000800 */
[----:B------:R-:W-:Y:S01]  /*e150*/  IMAD R13, R213, UR5, R8 ;  /* 0x00000005d50d7c24 */ /* 0x000fe2000f8e0208 */
[----:B------:R-:W-:Y:S01]  /*e160*/  ULDC.64 UR4, c[0x0][0xb98] ;  /* 0x0002e60000047ab9 */ /* 0x000fe20000000a00 */
[----:B------:R-:W-:Y:S02]  /*e170*/  IMAD.MOV R25, RZ, RZ, -R9 ;  /* 0x000000ffff197224 */ /* 0x000fe400078e0a09 */
[----:B------:R-:W-:Y:S02]  /*e180*/  IMAD.IADD R7, R7, 0x1, R13 ;  /* 0x0000000107077824 */ /* 0x000fe400078e020d */
[----:B------:R-:W-:Y:S02]  /*e190*/  IMAD R13, R0, R25, R27 ;  /* 0x00000019000d7224 */ /* 0x000fe400078e021b */
[----:B------:R-:W-:Y:S02]  /*e1a0*/  IMAD R15, R228, 0x40, R205 ;  /* 0x00000040e40f7824 */ /* 0x000fe400078e02cd */
[----:B------:R-:W-:Y:S01]  /*e1b0*/  IMAD R25, R229, UR4, RZ ;  /* 0x00000004e5197c24 */ /* 0x000fe2000f8e02ff */
[----:B------:R-:W-:Y:S01]  /*e1c0*/  SHF.R.S32.HI R8, RZ, 0x1f, R13 ;  /* 0x0000001fff087819 */ /* 0x000fe2000001140d */
[----:B------:R-:W-:-:S04]  /*e1d0*/  IMAD.WIDE.U32 R6, R216, UR4, R6 ;  /* 0x00000004d8067c25 */ /* 0x000fc8000f8e0006 */
[----:B------:R-:W-:Y:S01]  /*e1e0*/  IMAD.WIDE R20, R15, 0x2, R20 ;  /* 0x000000020f147825 */ /* 0x000fe200078e0214 */
[----:B------:R-:W-:Y:S02]  /*e1f0*/  SHF.R.S32.HI R15, RZ, 0x1f, R9 ;  /* 0x0000001fff0f7819 */ /* 0x000fe40000011409 */
[----:B------:R-:W-:Y:S01]  /*e200*/  IADD3 R6, P0, R9, R6, RZ ;  /* 0x0000000609067210 */ /* 0x000fe20007f1e0ff */
[----:B------:R-:W-:Y:S01]  /*e210*/  IMAD R25, R216, UR5, R25 ;  /* 0x00000005d8197c24 */ /* 0x000fe2000f8e0219 */
[----:B------:R-:W-:Y:S01]  /*e220*/  ULDC.64 UR4, c[0x0][0xb88] ;  /* 0x0002e20000047ab9 */ /* 0x000fe20000000a00 */
[----:B------:R-:W-:Y:S01]  /*e230*/  IADD3 R9, P2, R20, 0x1000, RZ ;  /* 0x0000100014097810 */ /* 0x000fe20007f5e0ff */
[----:B------:R-:W-:Y:S01]  /*e240*/  IMAD R10, R8, UR4, RZ ;  /* 0x00000004080a7c24 */ /* 0x000fe2000f8e02ff */
[----:B------:R-:W-:Y:S01]  /*e250*/  IADD3 R33, P4, R20, 0x5000, RZ ;  /* 0x0000500014217810 */ /* 0x000fe20007f9e0ff */
[----:B------:R-:W-:Y:S01]  /*e260*/  IMAD R78, R11, R0, RZ ;  /* 0x000000000b4e7224 */ /* 0x000fe200078e02ff */
[----:B------:R-:W-:Y:S01]  /*e270*/  IADD3.X R7, R15, R7, R25, P0, !PT ;  /* 0x000000070f077210 */ /* 0x000fe200007fe419 */
[----:B------:R-:W-:Y:S01]  /*e280*/  IMAD R15, R13, UR5, R10 ;  /* 0x000000050d0f7c24 */ /* 0x000fe2000f8e020a */
[----:B------:R-:W-:-:S02]  /*e290*/  LOP3.LUT R8, R9, 0x380, RZ, 0xc0, !PT ;  /* 0x0000038009087812 */ /* 0x000fc400078ec0ff */
[C---:B------:R-:W-:Y:S01]  /*e2a0*/  IADD3 R25, P5, R20.reuse, 0x3000, RZ ;  /* 0x0000300014197810 */ /* 0x040fe20007fbe0ff */
[----:B------:R-:W-:Y:S01]  /*e2b0*/  IMAD.WIDE.U32 R6, R13, UR4, R6 ;  /* 0x000000040d067c25 */ /* 0x000fe2000f8e0006 */
[----:B------:R-:W-:Y:S01]  /*e2c0*/  ULDC.64 UR4, c[0x0][0xb50] ;  /* 0x0002d40000047ab9 */ /* 0x000fe20000000a00 */
[----:B------:R-:W-:Y:S02]  /*e2d0*/  IADD3 R13, P3, R20, 0x2000, RZ ;  /* 0x00002000140d7810 */ /* 0x000fe40007f7e0ff */
[----:B------:R-:W-:Y:S01]  /*e2e0*/  IMAD.IADD R7, R7, 0x1, R15 ;  /* 0x0000000107077824 */ /* 0x000fe200078e020f */
[----:B------:R-:W-:Y:S02]  /*e2f0*/  LEA R10, P0, R6, UR4, 0x2 ;  /* 0x00000004060a7c11 */ /* 0x000fe4000f8010ff */
[----:B------:R-:W-:Y:S02]  /*e300*/  SHF.R.U64 R8, R8, 0x3, RZ ;  /* 0x0000000308087819 */ /* 0x000fe400000012ff */
[----:B------:R-:W-:Y:S01]  /*e310*/  LEA.HI.X R6, R6, UR5, R7, 0x2, P0 ;  /* 0x0000000506067c11 */ /* 0x000fe200080f1407 */
[----:B------:R-:W-:Y:S01]  /*e320*/  SHFL.IDX PT, R50, R10, RZ, 0x1c1f ;  /* 0x001c1fff0a327589 */ /* 0x000fe200000e0000 */
[----:B------:R-:W-:Y:S01]  /*e330*/  IADD3 R29, P0, R20, 0x4000, RZ ;  /* 0x00004000141d7810 */ /* 0x000fe20007f1e0ff */
[----:B------:R-:W-:Y:S01]  /*e340*/  IMAD R7, R219, 0x80, R235 ;  /* 0x00000080db077824 */ /* 0x000fe200078e02eb */
[----:B------:R-:W-:Y:S01]  /*e350*/  LOP3.LUT R12, R13, 0x380, RZ, 0xc0, !PT ;  /* 0x000003800d0c7812 */ /* 0x000fe200078ec0ff */
[----:B------:R-:W2:Y:S01]  /*e360*/  SHFL.IDX PT, R51, R6, RZ, 0x1c1f ;  /* 0x001c1fff06337589 */ /* 0x000ea200000e0000 */
[----:B------:R-:W-:Y:S01]  /*e370*/  LOP3.LUT R8, R8, R9, RZ, 0x3c, !PT ;  /* 0x0000000908087212 */ /* 0x000fe200078e3cff */
[----:B------:R-:W-:Y:S01]  /*e380*/  IMAD.X R9, RZ, RZ, R21, P2 ;  /* 0x000000ffff097224 */ /* 0x000fe200010e0615 */
[----:B------:R-:W-:Y:S01]  /*e390*/  LOP3.LUT R28, R29, 0x380, RZ, 0xc0, !PT ;  /* 0x000003801d1c7812 */ /* 0x000fe200078ec0ff */
[----:B------:R-:W-:Y:S01]  /*e3a0*/  SHFL.IDX PT, R54, R10, 0x1, 0x1c1f ;  /* 0x003c1f000a367f89 */ /* 0x000fe200000e0000 */
[----:B------:R-:W-:Y:S01]  /*e3b0*/  SHF.R.U64 R12, R12, 0x3, RZ ;  /* 0x000000030c0c7819 */ /* 0x000fe200000012ff */
[----:B------:R-:W-:Y:S01]  /*e3c0*/  ULDC.64 UR4, c[0x0][0xaa0] ;  /* 0x0002a80000047ab9 */ /* 0x000fe20000000a00 */
[----:B------:R-:W-:Y:S01]  /*e3d0*/  IADD3 R37, P2, R20, 0x6000, RZ ;  /* 0x0000600014257810 */ /* 0x000fe20007f5e0ff */
[----:B------:R3:W4:Y:S01]  /*e3e0*/  SHFL.IDX PT, R55, R6, 0x1, 0x1c1f ;  /* 0x003c1f0006377f89 */ /* 0x00072200000e0000 */
[----:B------:R-:W-:-:S02]  /*e3f0*/  SHF.R.U64 R28, R28, 0x3, RZ ;  /* 0x000000031c1c7819 */ /* 0x000fc400000012ff */
[----:B------:R-:W-:Y:S01]  /*e400*/  LOP3.LUT R12, R12, R13, RZ, 0x3c, !PT ;  /* 0x0000000d0c0c7212 */ /* 0x000fe200078e3cff */
[--C-:B------:R-:W-:Y:S01]  /*e410*/  IMAD.X R13, RZ, RZ, R21.reuse, P3 ;  /* 0x000000ffff0d7224 */ /* 0x100fe200018e0615 */
[----:B------:R-:W-:Y:S02]  /*e420*/  LOP3.LUT R36, R37, 0x380, RZ, 0xc0, !PT ;  /* 0x0000038025247812 */ /* 0x000fe400078ec0ff */
[----:B------:R-:W-:Y:S02]  /*e430*/  IADD3 R41, P3, R20, 0x7000, RZ ;  /* 0x0000700014297810 */ /* 0x000fe40007f7e0ff */
[----:B------:R-:W-:Y:S01]  /*e440*/  LOP3.LUT R28, R28, R29, RZ, 0x3c, !PT ;  /* 0x0000001d1c1c7212 */ /* 0x000fe200078e3cff */
[----:B------:R-:W-:Y:S01]  /*e450*/  IMAD.X R29, RZ, RZ, R21, P0 ;  /* 0x000000ffff1d7224 */ /* 0x000fe200000e0615 */
[----:B------:R-:W-:Y:S02]  /*e460*/  SHF.R.U64 R36, R36, 0x3, RZ ;  /* 0x0000000324247819 */ /* 0x000fe400000012ff */
[----:B------:R-:W-:-:S02]  /*e470*/  IADD3 R49, P0, R20, 0x9000, RZ ;  /* 0x0000900014317810 */ /* 0x000fc40007f1e0ff */
[----:B------:R-:W-:Y:S02]  /*e480*/  LOP3.LUT R40, R41, 0x380, RZ, 0xc0, !PT ;  /* 0x0000038029287812 */ /* 0x000fe400078ec0ff */
[----:B------:R-:W-:Y:S02]  /*e490*/  LOP3.LUT R24, R25, 0x380, RZ, 0xc0, !PT ;  /* 0x0000038019187812 */ /* 0x000fe400078ec0ff */
[----:B------:R-:W-:Y:S02]  /*e4a0*/  LOP3.LUT R32, R33, 0x380, RZ, 0xc0, !PT ;  /* 0x0000038021207812 */ /* 0x000fe400078ec0ff */
[----:B------:R-:W-:Y:S01]  /*e4b0*/  LOP3.LUT R36, R36, R37, RZ, 0x3c, !PT ;  /* 0x0000002524247212 */ /* 0x000fe200078e3cff */
[----:B------:R-:W-:Y:S01]  /*e4c0*/  IMAD.X R37, RZ, RZ, R21, P2 ;  /* 0x000000ffff257224 */ /* 0x000fe200010e0615 */
[----:B------:R-:W-:Y:S02]  /*e4d0*/  LOP3.LUT R48, R49, 0x380, RZ, 0xc0, !PT ;  /* 0x0000038031307812 */ /* 0x000fe400078ec0ff */
[----:B------:R-:W-:-:S02]  /*e4e0*/  SHF.R.U64 R40, R40, 0x3, RZ ;  /* 0x0000000328287819 */ /* 0x000fc400000012ff */
[----:B------:R-:W-:Y:S02]  /*e4f0*/  IADD3 R57, P2, R20, 0xb000, RZ ;  /* 0x0000b00014397810 */ /* 0x000fe40007f5e0ff */
[----:B------:R-:W-:Y:S02]  /*e500*/  SHF.R.U64 R24, R24, 0x3, RZ ;  /* 0x0000000318187819 */ /* 0x000fe400000012ff */
[----:B------:R-:W-:Y:S02]  /*e510*/  SHF.R.U64 R32, R32, 0x3, RZ ;  /* 0x0000000320207819 */ /* 0x000fe400000012ff */
[----:B------:R-:W-:Y:S02]  /*e520*/  SHF.R.U64 R48, R48, 0x3, RZ ;  /* 0x0000000330307819 */ /* 0x000fe400000012ff */
[----:B------:R-:W-:Y:S01]  /*e530*/  LOP3.LUT R40, R40, R41, RZ, 0x3c, !PT ;  /* 0x0000002928287212 */ /* 0x000fe200078e3cff */
[----:B------:R-:W-:Y:S01]  /*e540*/  IMAD.X R41, RZ, RZ, R21, P3 ;  /* 0x000000ffff297224 */ /* 0x000fe200018e0615 */
[----:B------:R-:W-:-:S02]  /*e550*/  LOP3.LUT R56, R57, 0x380, RZ, 0xc0, !PT ;  /* 0x0000038039387812 */ /* 0x000fc400078ec0ff */
[----:B------:R-:W-:Y:S01]  /*e560*/  LOP3.LUT R24, R24, R25, RZ, 0x3c, !PT ;  /* 0x0000001918187212 */ /* 0x000fe200078e3cff */
[--C-:B------:R-:W-:Y:S01]  /*e570*/  IMAD.X R25, RZ, RZ, R21.reuse, P5 ;  /* 0x000000ffff197224 */ /* 0x100fe200028e0615 */
[----:B------:R-:W-:Y:S01]  /*e580*/  LOP3.LUT R32, R32, R33, RZ, 0x3c, !PT ;  /* 0x0000002120207212 */ /* 0x000fe200078e3cff */
[--C-:B------:R-:W-:Y:S01]  /*e590*/  IMAD.X R33, RZ, RZ, R21.reuse, P4 ;  /* 0x000000ffff217224 */ /* 0x100fe200020e0615 */
[C---:B------:R-:W-:Y:S02]  /*e5a0*/  IADD3 R61, P3, R20.reuse, 0xc000, RZ ;  /* 0x0000c000143d7810 */ /* 0x040fe40007f7e0ff */
[C---:B------:R-:W-:Y:S02]  /*e5b0*/  IADD3 R45, P5, R20.reuse, 0x8000, RZ ;  /* 0x00008000142d7810 */ /* 0x040fe40007fbe0ff */
[----:B------:R-:W-:Y:S02]  /*e5c0*/  IADD3 R53, P4, R20, 0xa000, RZ ;  /* 0x0000a00014357810 */ /* 0x000fe40007f9e0ff */
[----:B------:R-:W-:Y:S01]  /*e5d0*/  LOP3.LUT R48, R48, R49, RZ, 0x3c, !PT ;  /* 0x0000003130307212 */ /* 0x000fe200078e3cff */
[----:B------:R-:W-:Y:S01]  /*e5e0*/  IMAD.X R49, RZ, RZ, R21, P0 ;  /* 0x000000ffff317224 */ /* 0x000fe200000e0615 */
[----:B------:R-:W-:-:S02]  /*e5f0*/  SHF.R.U64 R56, R56, 0x3, RZ ;  /* 0x0000000338387819 */ /* 0x000fc400000012ff */
[----:B------:R-:W-:Y:S02]  /*e600*/  LOP3.LUT R60, R61, 0x380, RZ, 0xc0, !PT ;  /* 0x000003803d3c7812 */ /* 0x000fe400078ec0ff */
[----:B------:R-:W-:Y:S02]  /*e610*/  LOP3.LUT P0, RZ, R230, 0x3, RZ, 0xc0, !PT ;  /* 0x00000003e6ff7812 */ /* 0x000fe4000780c0ff */
[----:B------:R-:W-:Y:S02]  /*e620*/  LOP3.LUT R44, R45, 0x380, RZ, 0xc0, !PT ;  /* 0x000003802d2c7812 */ /* 0x000fe400078ec0ff */
[----:B------:R-:W-:Y:S02]  /*e630*/  LOP3.LUT R52, R53, 0x380, RZ, 0xc0, !PT ;  /* 0x0000038035347812 */ /* 0x000fe400078ec0ff */
[----:B------:R-:W-:Y:S01]  /*e640*/  LOP3.LUT R56, R56, R57, RZ, 0x3c, !PT ;  /* 0x0000003938387212 */ /* 0x000fe200078e3cff */
[----:B------:R-:W-:Y:S01]  /*e650*/  IMAD.X R57, RZ, RZ, R21, P2 ;  /* 0x000000ffff397224 */ /* 0x000fe200010e0615 */
[----:B------:R-:W-:-:S02]  /*e660*/  SHF.R.U64 R60, R60, 0x3, RZ ;  /* 0x000000033c3c7819 */ /* 0x000fc400000012ff */
[CC--:B------:R-:W-:Y:S01]  /*e670*/  ISETP.GE.OR P2, PT, R7.reuse, R78.reuse, P0 ;  /* 0x0000004e0700720c */ /* 0x0c0fe20000746670 */
[----:B------:R-:W-:Y:S01]  /*e680*/  VIADD R7, R7, 0x8 ;  /* 0x0000000807077836 */ /* 0x000fe20000000000 */
[----:B------:R-:W-:Y:S02]  /*e690*/  SHF.R.U64 R44, R44, 0x3, RZ ;  /* 0x000000032c2c7819 */ /* 0x000fe400000012ff */
[----:B------:R-:W-:Y:S02]  /*e6a0*/  SHF.R.U64 R52, R52, 0x3, RZ ;  /* 0x0000000334347819 */ /* 0x000fe400000012ff */
[----:B------:R-:W-:Y:S01]  /*e6b0*/  LOP3.LUT R60, R60, R61, RZ, 0x3c, !PT ;  /* 0x0000003d3c3c7212 */ /* 0x000fe200078e3cff */
[--C-:B------:R-:W-:Y:S01]  /*e6c0*/  IMAD.X R61, RZ, RZ, R21.reuse, P3 ;  /* 0x000000ffff3d7224 */ /* 0x100fe200018e0615 */
[----:B------:R-:W-:Y:S01]  /*e6d0*/  LOP3.LUT R44, R44, R45, RZ, 0x3c, !PT ;  /* 0x0000002d2c2c7212 */ /* 0x000fe200078e3cff */
[--C-:B------:R-:W-:Y:S01]  /*e6e0*/  IMAD.X R45, RZ, RZ, R21.reuse, P5 ;  /* 0x000000ffff2d7224 */ /* 0x100fe200028e0615 */
[----:B------:R-:W-:Y:S01]  /*e6f0*/  LOP3.LUT R52, R52, R53, RZ, 0x3c, !PT ;  /* 0x0000003534347212 */ /* 0x000fe200078e3cff */
[----:B------:R-:W-:Y:S01]  /*e700*/  IMAD.X R53, RZ, RZ, R21, P4 ;  /* 0x000000ffff357224 */ /* 0x000fe200020e0615 */
[----:B------:R-:W-:Y:S01]  /*e710*/  IADD3 R11, P3, R20, 0xf000, RZ ;  /* 0x0000f000140b7810 */ /* 0x000fe20007f7e0ff */
[----:B--2---:R-:W-:Y:S01]  /*e720*/  @!P2 ST.E desc[UR40][R50.64], R5 ;  /* 0x000000053200a985 */ /* 0x004fe2000c101928 */
[----:B------:R-:W-:-:S02]  /*e730*/  ISETP.GE.OR P0, PT, R7, R78, P0 ;  /* 0x0000004e0700720c */ /* 0x000fc40000706670 */
[C---:B------:R-:W-:Y:S01]  /*e740*/  IADD3 R65, P5, R20.reuse, 0xd000, RZ ;  /* 0x0000d00014417810 */ /* 0x040fe20007fbe0ff */
[----:B------:R-:W-:Y:S01]  /*e750*/  IMAD.X R73, RZ, RZ, R21, P3 ;  /* 0x000000ffff497224 */ /* 0x000fe200018e0615 */
[C---:B------:R-:W-:Y:S02]  /*e760*/  IADD3 R69, P4, R20.reuse, 0xe000, RZ ;  /* 0x0000e00014457810 */ /* 0x040fe40007f9e0ff */
[----:B------:R-:W-:Y:S02]  /*e770*/  LOP3.LUT R15, R20, 0x380, RZ, 0xc0, !PT ;  /* 0x00000380140f7812 */ /* 0x000fe400078ec0ff */
[----:B---3--:R-:W-:Y:S02]  /*e780*/  LOP3.LUT R6, R11, 0x380, RZ, 0xc0, !PT ;  /* 0x000003800b067812 */ /* 0x008fe400078ec0ff */
[----:B------:R-:W-:Y:S02]  /*e790*/  LOP3.LUT R64, R65, 0x380, RZ, 0xc0, !PT ;  /* 0x0000038041407812 */ /* 0x000fe400078ec0ff */
[----:B------:R-:W-:Y:S01]  /*e7a0*/  LOP3.LUT R68, R69, 0x380, RZ, 0xc0, !PT ;  /* 0x0000038045447812 */ /* 0x000fe200078ec0ff */
[----:B----4-:R2:W-:Y:S01]  /*e7b0*/  @!P0 ST.E desc[UR40][R54.64], R4 ;  /* 0x0000000436008985 */ /* 0x0105e2000c101928 */
[----:B------:R-:W-:-:S02]  /*e7c0*/  SHF.R.U64 R15, R15, 0x3, RZ ;  /* 0x000000030f0f7819 */ /* 0x000fc400000012ff */
[----:B------:R-:W-:Y:S01]  /*e7d0*/  SHF.R.U64 R6, R6, 0x3, RZ ;  /* 0x0000000306067819 */ /* 0x000fe200000012ff */
[----:B------:R-:W5:Y:S01]  /*e7e0*/  LD.E.128 R24, desc[UR40][R24.64] ;  /* 0x0000002818187980 */ /* 0x000f62000c101d00 */
[----:B------:R-:W-:Y:S02]  /*e7f0*/  SHF.R.U64 R64, R64, 0x3, RZ ;  /* 0x0000000340407819 */ /* 0x000fe400000012ff */
[----:B------:R-:W-:Y:S01]  /*e800*/  SHF.R.U64 R68, R68, 0x3, RZ ;  /* 0x0000000344447819 */ /* 0x000fe200000012ff */
[----:B------:R-:W5:Y:S01]  /*e810*/  LD.E.128 R28, desc[UR40][R28.64] ;  /* 0x000000281c1c7980 */ /* 0x000f62000c101d00 */
[----:B------:R-:W-:Y:S02]  /*e820*/  LOP3.LUT R20, R15, R20, RZ, 0x3c, !PT ;  /* 0x000000140f147212 */ /* 0x000fe400078e3cff */
[----:B------:R-:W-:Y:S01]  /*e830*/  LOP3.LUT R64, R64, R65, RZ, 0x3c, !PT ;  /* 0x0000004140407212 */ /* 0x000fe200078e3cff */
[--C-:B------:R-:W-:Y:S01]  /*e840*/  IMAD.X R65, RZ, RZ, R21.reuse, P5 ;  /* 0x000000ffff417224 */ /* 0x100fe200028e0615 */
[----:B------:R-:W-:Y:S01]  /*e850*/  LOP3.LUT R68, R68, R69, RZ, 0x3c, !PT ;  /* 0x0000004544447212 */ /* 0x000fe200078e3cff */
[----:B------:R-:W-:Y:S01]  /*e860*/  IMAD.X R69, RZ, RZ, R21, P4 ;  /* 0x000000ffff457224 */ /* 0x000fe200020e0615 */
[----:B------:R-:W-:Y:S01]  /*e870*/  LOP3.LUT R72, R6, R11, RZ, 0x3c, !PT ;  /* 0x0000000b06487212 */ /* 0x000fe200078e3cff */
[----:B------:R-:W5:Y:S04]  /*e880*/  LD.E.128 R12, desc[UR40][R12.64] ;  /* 0x000000280c0c7980 */ /* 0x000f68000c101d00 */
[----:B--2---:R2:W5:Y:S04]  /*e890*/  LD.E.128 R4, desc[UR40][R20.64] ;  /* 0x0000002814047980 */ /* 0x004568000c101d00 */
[----:B------:R-:W5:Y:S04]  /*e8a0*/  LD.E.128 R8, desc[UR40][R8.64] ;  /* 0x0000002808087980 */ /* 0x000f68000c101d00 */
[----:B------:R-:W5:Y:S01]  /*e8b0*/  LD.E.128 R32, desc[UR40][R32.64] ;  /* 0x0000002820207980 */ /* 0x000f62000c101d00 */
[----:B--2---:R-:W-:-:S03]  /*e8c0*/  IMAD R21, R77, UR4, RZ ;  /* 0x000000044d157c24 */ /* 0x004fc6000f8e02ff */
[----:B------:R-:W5:Y:S01]  /*e8d0*/  LD.E.128 R36, desc[UR40][R36.64] ;  /* 0x0000002824247980 */ /* 0x000f62000c101d00 */
[C---:B------:R-:W-:Y:S02]  /*e8e0*/  IMAD R77, R76.reuse, UR5, R21 ;  /* 0x000000054c4d7c24 */ /* 0x040fe4000f8e0215 */
[----:B------:R-:W-:Y:S01]  /*e8f0*/  IMAD.WIDE.U32 R20, R76, UR4, RZ ;  /* 0x000000044c147c25 */ /* 0x000fe2000f8e00ff */
[----:B------:R-:W-:Y:S01]  /*e900*/  ULDC.64 UR4, c[0x0][0xae8] ;  /* 0x0002ba0000047ab9 */ /* 0x000fe20000000a00 */
[----:B------:R-:W5:Y:S02]  /*e910*/  LD.E.128 R40, desc[UR40][R40.64] ;  /* 0x0000002828287980 */ /* 0x000f64000c101d00 */
[----:B------:R-:W-:Y:S02]  /*e920*/  IMAD R76, R212, 0x20, R228 ;  /* 0x00000020d44c7824 */ /* 0x000fe400078e02e4 */
[----:B------:R-:W-:Y:S01]  /*e930*/  IMAD.IADD R21, R21, 0x1, R77 ;  /* 0x0000000115157824 */ /* 0x000fe200078e024d */
[----:B------:R-:W5:Y:S01]  /*e940*/  LD.E.128 R44, desc[UR40][R44.64] ;  /* 0x000000282c2c7980 */ /* 0x000f62000c101d00 */
[----:B------:R-:W-:-:S02]  /*e950*/  IMAD R80, R3, UR4, RZ ;  /* 0x0000000403507c24 */ /* 0x000fc4000f8e02ff */
[----:B------:R-:W-:Y:S01]  /*e960*/  IMAD R79, R219, 0x80, R76 ;  /* 0x00000080db4f7824 */ /* 0x000fe200078e024c */
[----:B------:R-:W5:Y:S01]  /*e970*/  LD.E.128 R48, desc[UR40][R48.64] ;  /* 0x0000002830307980 */ /* 0x000f62000c101d00 */
[C---:B------:R-:W-:Y:S02]  /*e980*/  IMAD R3, R213.reuse, UR5, R80 ;  /* 0x00000005d5037c24 */ /* 0x040fe4000f8e0250 */
[----:B------:R-:W-:Y:S01]  /*e990*/  IMAD.WIDE.U32 R20, R213, UR4, R20 ;  /* 0x00000004d5147c25 */ /* 0x000fe2000f8e0014 */
[----:B------:R-:W-:Y:S01]  /*e9a0*/  ULDC.64 UR4, c[0x0][0xaf0] ;  /* 0x0002bc0000047ab9 */ /* 0x000fe20000000a00 */
[----:B------:R-:W5:Y:S02]  /*e9b0*/  LD.E.128 R52, desc[UR40][R52.64] ;  /* 0x0000002834347980 */ /* 0x000f64000c101d00 */
[----:B0-----:R-:W-:Y:S02]  /*e9c0*/  @P1 IMAD.HI.U32 R76, R79, R82, RZ ;  /* 0x000000524f4c1227 */ /* 0x001fe400078e00ff */
[----:B------:R-:W5:Y:S02]  /*e9d0*/  LD.E.128 R56, desc[UR40][R56.64] ;  /* 0x0000002838387980 */ /* 0x000f64000c101d00 */
[----:B------:R-:W-:-:S02]  /*e9e0*/  IMAD.IADD R21, R21, 0x1, R3 ;  /* 0x0000000115157824 */ /* 0x000fc400078e0203 */
[----:B------:R-:W-:Y:S01]  /*e9f0*/  IMAD.MOV.U32 R3, RZ, RZ, R79 ;  /* 0x000000ffff037224 */ /* 0x000fe200078e004f */
[----:B-1----:R-:W-:Y:S01]  /*ea00*/  @P1 SHF.R.U32.HI R3, RZ, R81, R76 ;  /* 0x00000051ff031219 */ /* 0x002fe2000001164c */
[----:B------:R-:W-:Y:S01]  /*ea10*/  IMAD R229, R229, UR4, RZ ;  /* 0x00000004e5e57c24 */ /* 0x000fe2000f8e02ff */
[----:B------:R-:W5:Y:S01]  /*ea20*/  LD.E.128 R60, desc[UR40][R60.64] ;  /* 0x000000283c3c7980 */ /* 0x000f62000c101d00 */
[C---:B------:R-:W-:Y:S01]  /*ea30*/  IMAD.WIDE.U32 R20, R216.reuse, UR4, R20 ;  /* 0x00000004d8147c25 */ /* 0x040fe2000f8e0014 */
[--C-:B------:R-:W-:Y:S02]  /*ea40*/  SHF.R.S32.HI R76, RZ, 0x1f, R3.reuse ;  /* 0x0000001fff4c7819 */ /* 0x100fe40000011403 */
[----:B------:R-:W5:Y:S01]  /*ea50*/  LD.E.128 R64, desc[UR40][R64.64] ;  /* 0x0000002840407980 */ /* 0x000f62000c101d00 */
[----:B------:R-:W-:Y:S02]  /*ea60*/  IMAD.MOV R77, RZ, RZ, -R3 ;  /* 0x000000ffff4d7224 */ /* 0x000fe400078e0a03 */
[----:B------:R-:W-:Y:S01]  /*ea70*/  IMAD R229, R216, UR5, R229 ;  /* 0x00000005d8e57c24 */ /* 0x000fe2000f8e02e5 */
[----:B------:R-:W-:Y:S01]  /*ea80*/  ULDC.64 UR4, c[0x0][0xae0] ;  /* 0x0002b80000047ab9 */ /* 0x000fe20000000a00 */
[----:B------:R-:W-:Y:S01]  /*ea90*/  IMAD R77, R0, R77, R79 ;  /* 0x0000004d004d7224 */ /* 0x000fe200078e024f */
[----:B------:R-:W5:Y:S01]  /*eaa0*/  LD.E.128 R68, desc[UR40][R68.64] ;  /* 0x0000002844447980 */ /* 0x000f62000c101d00 */
[----:B------:R-:W-:-:S02]  /*eab0*/  IMAD.IADD R21, R21, 0x1, R229 ;  /* 0x0000000115157824 */ /* 0x000fc400078e02e5 */
[----:B------:R-:W-:Y:S01]  /*eac0*/  IMAD R76, R76, UR4, RZ ;  /* 0x000000044c4c7c24 */ /* 0x000fe2000f8e02ff */
[----:B------:R-:W5:Y:S01]  /*ead0*/  LD.E.128 R72, desc[UR40][R72.64] ;  /* 0x0000002848487980 */ /* 0x000f62000c101d00 */
[----:B------:R-:W-:Y:S01]  /*eae0*/  SHF.R.S32.HI R0, RZ, 0x1f, R77 ;  /* 0x0000001fff007819 */ /* 0x000fe2000001144d */
[----:B------:R-:W-:Y:S01]  /*eaf0*/  @!PT LDS RZ, [RZ] ;  /* 0x00000000fffff984 */ /* 0x000fe20000000800 */
[----:B------:R-:W-:Y:S01]  /*eb00*/  @!PT LDS RZ, [RZ] ;  /* 0x00000000fffff984 */ /* 0x000fe20000000800 */
[----:B------:R-:W-:Y:S01]  /*eb10*/  @!PT LDS RZ, [RZ] ;  /* 0x00000000fffff984 */ /* 0x000fe20000000800 */
[----:B------:R-:W-:Y:S01]  /*eb20*/  @!PT LDS RZ, [RZ] ;  /* 0x00000000fffff984 */ /* 0x000fe20000000800 */
[----:B------:R0:W-:Y:S06]  /*eb30*/  MEMBAR.ALL.CTA ;  /* 0x0000000000007992 */ /* 0x0001ec0000008000 */
[----:B0-----:R-:W0:Y:S01]  /*eb40*/  FENCE.VIEW.ASYNC.S ;  /* 0x00000000000073c6 */ /* 0x001e220000000000 */
[----:B------:R-:W-:-:S02]  /*eb50*/  IMAD R79, R3, UR5, R76 ;  /* 0x00000005034f7c24 */ /* 0x000fc4000f8e024c */
[----:B------:R-:W-:Y:S01]  /*eb60*/  IMAD.WIDE.U32 R20, R3, UR4, R20 ;  /* 0x0000000403147c25 */ /* 0x000fe2000f8e0014 */
[----:B------:R-:W-:-:S03]  /*eb70*/  ULDC.64 UR4, c[0x0][0xad8] ;  /* 0x0002b60000047ab9 */ /* 0x000fc60000000a00 */
[----:B------:R-:W-:Y:S02]  /*eb80*/  IMAD.IADD R21, R21, 0x1, R79 ;  /* 0x0000000115157824 */ /* 0x000fe400078e024f */
[----:B------:R-:W-:Y:S02]  /*eb90*/  IMAD R0, R0, UR4, RZ ;  /* 0x0000000400007c24 */ /* 0x000fe4000f8e02ff */
[----:B------:R-:W-:Y:S02]  /*eba0*/  IMAD R85, R219, 0x80, R228 ;  /* 0x00000080db557824 */ /* 0x000fe400078e02e4 */
[C---:B------:R-:W-:Y:S02]  /*ebb0*/  IMAD R79, R77.reuse, UR5, R0 ;  /* 0x000000054d4f7c24 */ /* 0x040fe4000f8e0200 */
[----:B------:R-:W-:Y:S01]  /*ebc0*/  IMAD.WIDE.U32 R20, R77, UR4, R20 ;  /* 0x000000044d147c25 */ /* 0x000fe2000f8e0014 */
[----:B------:R-:W-:Y:S01]  /*ebd0*/  ISETP.GE.AND P2, PT, R85, R78, PT ;  /* 0x0000004e5500720c */ /* 0x000fe20003f46270 */
[----:B------:R-:W-:-:S02]  /*ebe0*/  ULDC.64 UR4, c[0x0][0xa80] ;  /* 0x0002a00000047ab9 */ /* 0x000fc40000000a00 */
[----:B------:R-:W-:Y:S02]  /*ebf0*/  VIADD R0, R18, 0x22820 ;  /* 0x0002282012007836 */ /* 0x000fe40000000000 */
[----:B------:R-:W-:Y:S01]  /*ec00*/  IMAD.IADD R21, R21, 0x1, R79 ;  /* 0x0000000115157824 */ /* 0x000fe200078e024f */
[C---:B------:R-:W-:Y:S01]  /*ec10*/  LEA R79, P3, R20.reuse, UR4, 0x1 ;  /* 0x00000004144f7c11 */ /* 0x040fe2000f8608ff */
[----:B------:R-:W-:Y:S01]  /*ec20*/  VIADD R3, R85, 0x20 ;  /* 0x0000002055037836 */ /* 0x000fe20000000000 */
[----:B------:R-:W-:Y:S02]  /*ec30*/  PRMT R0, RZ, 0x654, R0 ;  /* 0x00000654ff007816 */ /* 0x000fe40000000000 */
[----:B------:R-:W-:Y:S02]  /*ec40*/  LEA.HI.X R84, R20, UR5, R21, 0x1, P3 ;  /* 0x0000000514547c11 */ /* 0x000fe400098f0c15 */
[----:B------:R-:W-:Y:S01]  /*ec50*/  ISETP.GE.AND P1, PT, R3, R78, PT ;  /* 0x0000004e0300720c */ /* 0x000fe20003f26270 */
[----:B------:R-:W-:Y:S01]  /*ec60*/  VIADD R3, R85, 0x40 ;  /* 0x0000004055037836 */ /* 0x000fe20000000000 */
[----:B0-----:R0:W-:Y:S01]  /*ec70*/  SYNCS.ARRIVE.TRANS64.RED.A1T0 RZ, [R0+URZ], RZ ;  /* 0x000000ff00ff79a7 */ /* 0x0011e2000810043f */
[----:B------:R1:W2:Y:S01]  /*ec80*/  SHFL.IDX PT, R82, R79, RZ, 0x181f ;  /* 0x00181fff4f527589 */ /* 0x0002a200000e0000 */
[----:B------:R-:W-:Y:S01]  /*ec90*/  BSSY B1, `(.L_x_732) ;  /* 0x0000019000017945 */ /* 0x000fe20003800000 */
[----:B------:R-:W-:-:S02]  /*eca0*/  SHF.R.S32.HI R86, RZ, 0x1f, R211 ;  /* 0x0000001fff567819 */ /* 0x000fc400000114d3 */
[----:B------:R-:W-:Y:S01]  /*ecb0*/  ISETP.GE.AND P0, PT, R3, R78, PT ;  /* 0x0000004e0300720c */ /* 0x000fe20003f06270 */
[----:B0-----:R1:W0:Y:S01]  /*ecc0*/  SHFL.IDX PT, R0, R84, RZ, 0x181f ;  /* 0x00181fff54007589 */ /* 0x00122200000e0000 */
[----:B------:R-:W-:Y:S02]  /*ecd0*/  SHF.R.S32.HI R87, RZ, 0x1f, R209 ;  /* 0x0000001fff577819 */ /* 0x000fe400000114d1 */
[----:B------:R-:W-:Y:S02]  /*ece0*/  SHF.R.S32.HI R88, RZ, 0x1f, R210 ;  /* 0x0000001fff587819 */ /* 0x000fe400000114d2 */
[----:B------:R-:W-:Y:S01]  /*ecf0*/  SHF.R.S32.HI R92, RZ, 0x1f, R205 ;  /* 0x0000001fff5c7819 */ /* 0x000fe200000114cd */
[----:B------:R-:W-:Y:S06]  /*ed00*/  @P2 BRA `(.L_x_733) ;  /* 0x0000000000442947 */ /* 0x000fec0003800000 */
[----:B------:R-:W-:Y:S02]  /*ed10*/  ULDC UR4, c[0x0][0xac8] ;  /* 0x0002b20000047ab9 */ /* 0x000fe40000000800 */
[----:B------:R-:W-:Y:S02]  /*ed20*/  ISETP.GE.AND P2, PT, R205, UR4, PT ;  /* 0x00000004cd007c0c */ /* 0x000fe4000bf46270 */
[----:B------:R-:W-:Y:S02]  /*ed30*/  ISETP.GE.AND P3, PT, R210, UR4, PT ;  /* 0x00000004d2007c0c */ /* 0x000fe4000bf66270 */
[----:B------:R-:W-:-:S09]  /*ed40*/  ISETP.GE.AND P4, PT, R209, UR4, PT ;  /* 0x00000004d1007c0c */ /* 0x000fd2000bf86270 */
[----:B--2---:R-:W-:-:S04]  /*ed50*/  @!P2 LEA R20, P5, R205, R82, 0x1 ;  /* 0x00000052cd14a211 */ /* 0x004fc800078a08ff */
[----:B0-----:R-:W-:Y:S02]  /*ed60*/  @!P2 LEA.HI.X R21, R205, R0, R92, 0x1, P5 ;  /* 0x00000000cd15a211 */ /* 0x001fe400028f0c5c */
[----:B------:R-:W-:-:S03]  /*ed70*/  ISETP.GE.AND P5, PT, R211, UR4, PT ;  /* 0x00000004d3007c0c */ /* 0x000fc6000bfa6270 */
[----:B-----5:R3:W-:Y:S01]  /*ed80*/  @!P2 ST.E.128 desc[UR40][R20.64], R4 ;  /* 0x000000041400a985 */ /* 0x0207e2000c101d28 */
[----:B------:R-:W-:-:S04]  /*ed90*/  @!P3 LEA R76, P2, R210, R82, 0x1 ;  /* 0x00000052d24cb211 */ /* 0x000fc800078408ff */
        /* <DEDUP_REMOVED lines=8> */
.L_x_733:
[----:B------:R-:W-:Y:S05]  /*ee20*/  BSYNC B1 ;  /* 0x0000000000017941 */ /* 0x000fea0003800000 */
.L_x_732:
[----:B0-----:R0:W4:Y:S01]  /*ee30*/  SHFL.IDX PT, R0, R84, 0x1, 0x181f ;  /* 0x00381f0054007f89 */ /* 0x00112200000e0000 */
[----:B------:R-:W-:Y:S03]  /*ee40*/  BSSY B1, `(.L_x_734) ;  /* 0x0000014000017945 */ /* 0x000fe60003800000 */
[----:B---3-5:R0:W3:Y:S01]  /*ee50*/  SHFL.IDX PT, R28, R79, 0x1, 0x181f ;  /* 0x00381f004f1c7f89 */ /* 0x0280e200000e0000 */
[----:B------:R-:W-:Y:S05]  /*ee60*/  @P1 BRA `(.L_x_735) ;  /* 0x0000000000441947 */ /* 0x000fea0003800000 */
[----:B------:R-:W-:Y:S02]  /*ee70*/  ULDC UR4, c[0x0][0xac8] ;  /* 0x0002b20000047ab9 */ /* 0x000fe40000000800 */
[----:B------:R-:W-:Y:S02]  /*ee80*/  ISETP.GE.AND P4, PT, R205, UR4, PT ;  /* 0x00000004cd007c0c */ /* 0x000fe4000bf86270 */
[----:B------:R-:W-:Y:S02]  /*ee90*/  ISETP.GE.AND P3, PT, R210, UR4, PT ;  /* 0x00000004d2007c0c */ /* 0x000fe4000bf66270 */
[----:B------:R-:W-:Y:S02]  /*eea0*/  ISETP.GE.AND P2, PT, R209, UR4, PT ;  /* 0x00000004d1007c0c */ /* 0x000fe4000bf46270 */
[----:B------:R-:W-:-:S07]  /*eeb0*/  ISETP.GE.AND P1, PT, R211, UR4, PT ;  /* 0x00000004d3007c0c */ /* 0x000fce000bf26270 */
[----:B---3--:R-:W-:-:S04]  /*eec0*/  @!P4 LEA R4, P5, R205, R28, 0x1 ;  /* 0x0000001ccd04c211 */ /* 0x008fc800078a08ff */
[----:B----4-:R-:W-:Y:S02]  /*eed0*/  @!P4 LEA.HI.X R5, R205, R0, R92, 0x1, P5 ;  /* 0x00000000cd05c211 */ /* 0x010fe400028f0c5c */
[----:B------:R-:W-:-:S03]  /*eee0*/  @!P3 LEA R6, P5, R210, R28, 0x1 ;  /* 0x0000001cd206b211 */ /* 0x000fc600078a08ff */
[----:B------:R3:W-:Y:S01]  /*eef0*/  @!P4 ST.E.128 desc[UR40][R4.64], R8 ;  /* 0x000000080400c985 */ /* 0x0007e2000c101d28 */
        /* <DEDUP_REMOVED lines=8> */
.L_x_735:
[----:B------:R-:W-:Y:S05]  /*ef80*/  BSYNC B1 ;  /* 0x0000000000017941 */ /* 0x000fea0003800000 */
.L_x_734:
[----:B----4-:R4:W0:Y:S01]  /*ef90*/  SHFL.IDX PT, R0, R84, 0x2, 0x181f ;  /* 0x00581f0054007f89 */ /* 0x01082200000e0000 */
[----:B------:R-:W-:Y:S03]  /*efa0*/  BSSY B1, `(.L_x_736) ;  /* 0x0000014000017945 */ /* 0x000fe60003800000 */
[----:B---3--:R4:W3:Y:S01]  /*efb0*/  SHFL.IDX PT, R10, R79, 0x2, 0x181f ;  /* 0x00581f004f0a7f89 */ /* 0x0088e200000e0000 */
[----:B------:R-:W-:Y:S05]  /*efc0*/  @P0 BRA `(.L_x_737) ;  /* 0x0000000000440947 */ /* 0x000fea0003800000 */
[----:B------:R-:W-:Y:S02]  /*efd0*/  ULDC UR4, c[0x0][0xac8] ;  /* 0x0002b20000047ab9 */ /* 0x000fe40000000800 */
[----:B------:R-:W-:Y:S02]  /*efe0*/  ISETP.GE.AND P3, PT, R205, UR4, PT ;  /* 0x00000004cd007c0c */ /* 0x000fe4000bf66270 */
[----:B------:R-:W-:Y:S02]  /*eff0*/  ISETP.GE.AND P2, PT, R210, UR4, PT ;  /* 0x00000004d2007c0c */ /* 0x000fe4000bf46270 */
[----:B------:R-:W-:Y:S02]  /*f000*/  ISETP.GE.AND P1, PT, R209, UR4, PT ;  /* 0x00000004d1007c0c */ /* 0x000fe4000bf26270 */
[----:B------:R-:W-:-:S07]  /*f010*/  ISETP.GE.AND P0, PT, R211, UR4, PT ;  /* 0x00000004d3007c0c */ /* 0x000fce000bf06270 */
[CC--:B---3--:R-:W-:Y:S02]  /*f020*/  @!P3 LEA R4, P5, R205.reuse, R10.reuse, 0x1 ;  /* 0x0000000acd04b211 */ /* 0x0c8fe400078a08ff */
[C---:B------:R-:W-:Y:S02]  /*f030*/  @!P2 LEA R6, P4, R210.reuse, R10, 0x1 ;  /* 0x0000000ad206a211 */ /* 0x040fe400078808ff */
[----:B0-----:R-:W-:Y:S02]  /*f040*/  @!P3 LEA.HI.X R5, R205, R0, R92, 0x1, P5 ;  /* 0x00000000cd05b211 */ /* 0x001fe400028f0c5c */
        /* <DEDUP_REMOVED lines=9> */
.L_x_737:
[----:B------:R-:W-:Y:S05]  /*f0e0*/  BSYNC B1 ;  /* 0x0000000000017941 */ /* 0x000fea0003800000 */
.L_x_736:
[----:B------:R-:W-:Y:S01]  /*f0f0*/  VIADD R3, R85, 0x60 ;  /* 0x0000006055037836 */ /* 0x000fe20000000000 */
[----:B01--4-:R-:W4:Y:S04]  /*f100*/  SHFL.IDX PT, R84, R84, 0x3, 0x181f ;  /* 0x00781f0054547f89 */ /* 0x013f2800000e0000 */
[----:B------:R-:W-:Y:S01]  /*f110*/  ISETP.GE.AND P0, PT, R3, R78, PT ;  /* 0x0000004e0300720c */ /* 0x000fe20003f06270 */
[----:B------:R0:W1:-:S12]  /*f120*/  SHFL.IDX PT, R0, R79, 0x3, 0x181f ;  /* 0x00781f004f007f89 */ /* 0x00005800000e0000 */
[----:B0-----:R-:W-:Y:S05]  /*f130*/  @P0 BRA `(.L_x_738) ;  /* 0x0000000c00e40947 */ /* 0x001fea0003800000 */
[----:B------:R-:W-:Y:S02]  /*f140*/  ULDC UR4, c[0x0][0xac8] ;  /* 0x0002b20000047ab9 */ /* 0x000fe40000000800 */
[----:B------:R-:W-:Y:S02]  /*f150*/  ISETP.GE.AND P3, PT, R205, UR4, PT ;  /* 0x00000004cd007c0c */ /* 0x000fe4000bf66270 */
[----:B------:R-:W-:Y:S02]  /*f160*/  ISETP.GE.AND P4, PT, R210, UR4, PT ;  /* 0x00000004d2007c0c */ /* 0x000fe4000bf86270 */
[----:B------:R-:W-:-:S09]  /*f170*/  ISETP.GE.AND P5, PT, R209, UR4, PT ;  /* 0x00000004d1007c0c */ /* 0x000fd2000bfa6270 */
[-C--:B-1----:R-:W-:Y:S02]  /*f180*/  @!P3 LEA R4, P0, R205, R0.reuse, 0x1 ;  /* 0x00000000cd04b211 */ /* 0x082fe400078008ff */
[CC--:B------:R-:W-:Y:S02]  /*f190*/  @!P4 LEA R6, P1, R210.reuse, R0.reuse, 0x1 ;  /* 0x00000000d206c211 */ /* 0x0c0fe400078208ff */
[----:B------:R-:W-:Y:S02]  /*f1a0*/  @!P5 LEA R8, P2, R209, R0, 0x1 ;  /* 0x00000000d108d211 */ /* 0x000fe400078408ff */
[-C--:B----4-:R-:W-:Y:S02]  /*f1b0*/  @!P3 LEA.HI.X R5, R205, R84.reuse, R92, 0x1, P0 ;  /* 0x00000054cd05b211 */ /* 0x090fe400000f0c5c */
[-C--:B------:R-:W-:Y:S02]  /*f1c0*/  @!P4 LEA.HI.X R7, R210, R84.reuse, R88, 0x1, P1 ;  /* 0x00000054d207c211 */ /* 0x080fe400008f0c58 */
[----:B------:R-:W-:Y:S01]  /*f1d0*/  @!P5 LEA.HI.X R9, R209, R84, R87, 0x1, P2 ;  /* 0x00000054d109d211 */ /* 0x000fe200010f0c57 */
[----:B------:R0:W-:Y:S01]  /*f1e0*/  @!P3 ST.E.128 desc[UR40][R4.64], R24 ;  /* 0x000000180400b985 */ /* 0x0001e2000c101d28 */
[----:B------:R-:W-:-:S03]  /*f1f0*/  ISETP.GE.AND P0, PT, R211, UR4, PT ;  /* 0x00000004d3007c0c */ /* 0x000fc6000bf06270 */
[----:B------:R0:W-:Y:S04]  /*f200*/  @!P4 ST.E.128 desc[UR40][R6.64], R40 ;  /* 0x000000280600c985 */ /* 0x0001e8000c101d28 */
[----:B------:R0:W-:Y:S06]  /*f210*/  @!P5 ST.E.128 desc[UR40][R8.64], R56 ;  /* 0x000000380800d985 */ /* 0x0001ec000c101d28 */
[----:B------:R-:W-:Y:S05]  /*f220*/  @P0 BRA `(.L_x_738) ;  /* 0x0000000c00a80947 */ /* 0x000fea0003800000 */
[----:B0-----:R-:W-:-:S04]  /*f230*/  LEA R4, P0, R211, R0, 0x1 ;  /* 0x00000000d3047211 */ /* 0x001fc800078008ff */
[----:B------:R-:W-:-:S05]  /*f240*/  LEA.HI.X R5, R211, R84, R86, 0x1, P0 ;  /* 0x00000054d3057211 */ /* 0x000fca00000f0c56 */
[----:B------:R0:W-:Y:S01]  /*f250*/  ST.E.128 desc[UR40][R4.64], R72 ;  /* 0x0000004804007985 */ /* 0x0001e2000c101d28 */
[----:B------:R-:W-:Y:S05]  /*f260*/  BRA `(.L_x_738) ;  /* 0x0000000c00987947 */ /* 0x000fea0003800000 */
.L_x_730:
[----:B------:R-:W-:Y:S01]  /*f270*/  ULDC.64 UR4, c[0x0][0xc00] ;  /* 0x0003000000047ab9 */ /* 0x000fe20000000a00 */
[----:B------:R-:W-:Y:S01]  /*f280*/  IMAD.MOV.U32 R0, RZ, RZ, RZ ;  /* 0x000000ffff007224 */ /* 0x000fe200078e00ff */
[----:B------:R-:W-:Y:S01]  /*f290*/  ISETP.NE.U32.AND P0, PT, RZ, UR4, PT ;  /* 0x00000004ff007c0c */ /* 0x000fe2000bf05070 */
[----:B------:R-:W2:Y:S01]  /*f2a0*/  LDC R21, c[0x0][0xbe8] ;  /* 0x0002fa00ff157b82 */ /* 0x000ea20000000800 */
[----:B------:R-:W-:Y:S02]  /*f2b0*/  IADD3 R4, P1, R214, UR4, RZ ;  /* 0x00000004d6047c10 */ /* 0x000fe4000ff3e0ff */
[----:B------:R-:W-:Y:S02]  /*f2c0*/  ISETP.NE.AND.EX P0, PT, RZ, UR5, PT, P0 ;  /* 0x00000005ff007c0c */ /* 0x000fe4000bf05300 */
[----:B------:R-:W-:Y:S01]  /*f2d0*/  IADD3.X R5, R215, UR5, RZ, P1, !PT ;  /* 0x00000005d7057c10 */ /* 0x000fe20008ffe4ff */
[----:B------:R-:W-:Y:S02]  /*f2e0*/  ULDC.64 UR4, c[0x0][0xc08] ;  /* 0x0003020000047ab9 */ /* 0x000fe40000000a00 */
[----:B------:R-:W-:-:S04]  /*f2f0*/  ISETP.NE.U32.AND P1, PT, RZ, UR4, PT ;  /* 0x00000004ff007c0c */ /* 0x000fc8000bf25070 */
[----:B------:R-:W-:-:S04]  /*f300*/  ISETP.NE.AND.EX P1, PT, RZ, UR5, PT, P1 ;  /* 0x00000005ff007c0c */ /* 0x000fc8000bf25310 */
[----:B------:R3:W5:Y:S01]  /*f310*/  @P0 LDG.E R0, desc[UR40][R4.64] ;  /* 0x0000002804000981 */ /* 0x000762000c1e1900 */
[----:B------:R-:W4:Y:S08]  /*f320*/  S2R R3, SR_TID.X ;  /* 0x0000000000037919 */ /* 0x000f300000002100 */
[----:B------:R-:W-:Y:S01]  /*f330*/  @P1 IADD3 R214, P2, R214, UR4, RZ ;  /* 0x00000004d6d61c10 */ /* 0x000fe2000ff5e0ff */
[----:B------:R-:W-:-:S02]  /*f340*/  ULDC UR4, c[0x0][0xa88] ;  /* 0x0002a20000047ab9 */ /* 0x000fc40000000800 */
[----:B------:R-:W-:Y:S01]  /*f350*/  IMAD.U32 R8, RZ, RZ, UR4 ;  /* 0x00000004ff087e24 */ /* 0x000fe2000f8e00ff */
[----:B------:R-:W-:-:S05]  /*f360*/  @P1 IADD3.X R215, R215, UR5, RZ, P2, !PT ;  /* 0x00000005d7d71c10 */ /* 0x000fca00097fe4ff */
[----:B------:R3:W5:Y:S01]  /*f370*/  @P1 LDG.E R8, desc[UR40][R214.64] ;  /* 0x00000028d6081981 */ /* 0x000762000c1e1900 */
[----:B--2---:R-:W-:-:S13]  /*f380*/  ISETP.NE.AND P2, PT, R21, 0x1, PT ;  /* 0x000000011500780c */ /* 0x004fda0003f45270 */
[----:B------:R-:W2:Y:S01]  /*f390*/  @P2 LDC R25, c[0x0][0xbec] ;  /* 0x0002fb00ff192b82 */ /* 0x000ea20000000800 */
[----:B----4-:R-:W-:-:S05]  /*f3a0*/  VIADD R3, R3, 0xffffff80 ;  /* 0xffffff8003037836 */ /* 0x010fca0000000000 */
[----:B------:R-:W-:Y:S01]  /*f3b0*/  ISETP.GE.AND P3, PT, R3, 0x80, PT ;  /* 0x000000800300780c */ /* 0x000fe20003f66270 */
[----:B---3--:R-:W-:-:S12]  /*f3c0*/  @P1 BRA `(.L_x_739) ;  /* 0x0000000000101947 */ /* 0x008fd80003800000 */
[----:B------:R-:W-:Y:S05]  /*f3d0*/  @!P0 BRA `(.L_x_739) ;  /* 0x00000000000c8947 */ /* 0x000fea0003800000 */
[----:B------:R-:W3:Y:S04]  /*f3e0*/  LDG.E R3, desc[UR40][R4.64] ;  /* 0x0000002804037981 */ /* 0x000ee8000c1e1900 */
[----:B-----5:R-:W3:Y:S02]  /*f3f0*/  LDG.E R8, desc[UR40][R4.64+0x4] ;  /* 0x0000042804087981 */ /* 0x020ee4000c1e1900 */
[----:B---3--:R-:W-:-:S07]  /*f400*/  IMAD.IADD R8, R8, 0x1, -R3 ;  /* 0x0000000108087824 */ /* 0x008fce00078e0a03 */
.L_x_739:
[----:B------:R-:W-:Y:S01]  /*f410*/  BSSY B1, `(.L_x_740) ;  /* 0x000002e000017945 */ /* 0x000fe20003800000 */
[----:B------:R-:W-:Y:S02]  /*f420*/  SHF.R.S32.HI R12, RZ, 0x1f, R213 ;  /* 0x0000001fff0c7819 */ /* 0x000fe400000114d5 */
[----:B------:R-:W-:Y:S02]  /*f430*/  SEL R13, R216, RZ, !P0 ;  /* 0x000000ffd80d7207 */ /* 0x000fe40004000000 */
[----:B------:R-:W-:Y:S02]  /*f440*/  SEL R229, R229, RZ, !P0 ;  /* 0x000000ffe5e57207 */ /* 0x000fe40004000000 */
[----:B-----5:R-:W-:Y:S01]  /*f450*/  SHF.R.S32.HI R11, RZ, 0x1f, R0 ;  /* 0x0000001fff0b7819 */ /* 0x020fe20000011400 */
[----:B------:R-:W-:Y:S06]  /*f460*/  @P3 BRA `(.L_x_741) ;  /* 0x0000000000a03947 */ /* 0x000fec0003800000 */
[----:B------:R-:W3:Y:S01]  /*f470*/  S2R R3, SR_TID.X ;  /* 0x0000000000037919 */ /* 0x000ee20000002100 */
[----:B------:R-:W4:Y:S02]  /*f480*/  LDC R14, c[0x0][0xbe8] ;  /* 0x0002fa00ff0e7b82 */ /* 0x000f240000000800 */
[----:B----4-:R-:W-:Y:S02]  /*f490*/  IMAD R4, R8, R14, RZ ;  /* 0x0000000e08047224 */ /* 0x010fe400078e02ff */
[----:B---3--:R-:W-:-:S04]  /*f4a0*/  IMAD R3, R219, 0x80, R3 ;  /* 0x00000080db037824 */ /* 0x008fc800078e0203 */
[----:B------:R-:W-:-:S05]  /*f4b0*/  VIADD R9, R3, 0xffffff80 ;  /* 0xffffff8003097836 */ /* 0x000fca0000000000 */
[----:B------:R-:W-:-:S13]  /*f4c0*/  ISETP.GE.AND P0, PT, R9, R4, PT ;  /* 0x000000040900720c */ /* 0x000fda0003f06270 */
[----:B------:R-:W-:Y:S05]  /*f4d0*/  @P0 BRA `(.L_x_741) ;  /* 0x0000000000840947 */ /* 0x000fea0003800000 */
[----:B------:R-:W-:Y:S01]  /*f4e0*/  ISETP.NE.AND P0, PT, R14, 0x1, PT ;  /* 0x000000010e00780c */ /* 0x000fe20003f05270 */
[----:B------:R-:W-:Y:S01]  /*f4f0*/  ULDC.64 UR4, c[0x0][0xb90] ;  /* 0x0002e40000047ab9 */ /* 0x000fe20000000a00 */
[----:B------:R-:W-:Y:S02]  /*f500*/  IMAD.MOV.U32 R4, RZ, RZ, R0 ;  /* 0x000000ffff047224 */ /* 0x000fe400078e0000 */
[----:B------:R-:W-:Y:S02]  /*f510*/  IMAD R10, R12, UR4, RZ ;  /* 0x000000040c0a7c24 */ /* 0x000fe4000f8e02ff */
[----:B------:R-:W-:Y:S02]  /*f520*/  IMAD.MOV.U32 R5, RZ, RZ, R11 ;  /* 0x000000ffff057224 */ /* 0x000fe400078e000b */
[----:B------:R-:W-:Y:S02]  /*f530*/  IMAD.MOV.U32 R3, RZ, RZ, R9 ;  /* 0x000000ffff037224 */ /* 0x000fe400078e0009 */
[----:B------:R-:W-:-:S03]  /*f540*/  IMAD.WIDE.U32 R4, R213, UR4, R4 ;  /* 0x00000004d5047c25 */ /* 0x000fc6000f8e0004 */
[----:B------:R-:W3:Y:S01]  /*f550*/  @P0 LDC R6, c[0x0][0xbec] ;  /* 0x0002fb00ff060b82 */ /* 0x000ee20000000800 */
[----:B------:R-:W-:Y:S01]  /*f560*/  IMAD R7, R213, UR5, R10 ;  /* 0x00000005d5077c24 */ /* 0x000fe2000f8e020a */
[----:B------:R-:W-:-:S03]  /*f570*/  ULDC.64 UR4, c[0x0][0xb98] ;  /* 0x0002e60000047ab9 */ /* 0x000fc60000000a00 */
[----:B------:R-:W-:-:S03]  /*f580*/  IMAD.IADD R5, R5, 0x1, R7 ;  /* 0x0000000105057824 */ /* 0x000fc600078e0207 */
[----:B------:R-:W4:Y:S01]  /*f590*/  @P0 LDC R15, c[0x0][0xbf0] ;  /* 0x0002fc00ff0f0b82 */ /* 0x000f220000000800 */
[----:B------:R-:W-:-:S04]  /*f5a0*/  IMAD.WIDE.U32 R4, R13, UR4, R4 ;  /* 0x000000040d047c25 */ /* 0x000fc8000f8e0004 */
[----:B---3--:R-:W-:-:S05]  /*f5b0*/  @P0 IMAD.HI.U32 R6, R9, R6, RZ ;  /* 0x0000000609060227 */ /* 0x008fca00078e00ff */
[----:B----4-:R-:W-:Y:S01]  /*f5c0*/  @P0 SHF.R.U32.HI R3, RZ, R15, R6 ;  /* 0x0000000fff030219 */ /* 0x010fe20000011606 */
[----:B------:R-:W-:-:S03]  /*f5d0*/  IMAD R6, R229, UR4, RZ ;  /* 0x00000004e5067c24 */ /* 0x000fc6000f8e02ff */
[----:B------:R-:W-:Y:S01]  /*f5e0*/  IADD3 R4, P0, R3, R4, RZ ;  /* 0x0000000403047210 */ /* 0x000fe20007f1e0ff */
[----:B------:R-:W-:Y:S02]  /*f5f0*/  IMAD.MOV R7, RZ, RZ, -R3 ;  /* 0x000000ffff077224 */ /* 0x000fe400078e0a03 */
[----:B------:R-:W-:Y:S01]  /*f600*/  IMAD R6, R13, UR5, R6 ;  /* 0x000000050d067c24 */ /* 0x000fe2000f8e0206 */
[----:B------:R-:W-:Y:S01]  /*f610*/  ULDC.64 UR4, c[0x0][0xb88] ;  /* 0x0002e20000047ab9 */ /* 0x000fe20000000a00 */
[----:B------:R-:W-:Y:S01]  /*f620*/  IMAD R7, R14, R7, R9 ;  /* 0x000000070e077224 */ /* 0x000fe200078e0209 */
[----:B------:R-:W-:-:S04]  /*f630*/  SHF.R.S32.HI R9, RZ, 0x1f, R3 ;  /* 0x0000001fff097819 */ /* 0x000fc80000011403 */
[----:B------:R-:W-:Y:S02]  /*f640*/  SHF.R.S32.HI R3, RZ, 0x1f, R7 ;  /* 0x0000001fff037819 */ /* 0x000fe40000011407 */
[----:B------:R-:W-:-:S03]  /*f650*/  IADD3.X R5, R9, R5, R6, P0, !PT ;  /* 0x0000000509057210 */ /* 0x000fc600007fe406 */
[----:B------:R-:W-:Y:S02]  /*f660*/  IMAD R6, R3, UR4, RZ ;  /* 0x0000000403067c24 */ /* 0x000fe4000f8e02ff */
[----:B------:R-:W-:-:S04]  /*f670*/  IMAD.WIDE.U32 R4, R7, UR4, R4 ;  /* 0x0000000407047c25 */ /* 0x000fc8000f8e0004 */
[----:B------:R-:W-:Y:S01]  /*f680*/  IMAD R3, R7, UR5, R6 ;  /* 0x0000000507037c24 */ /* 0x000fe2000f8e0206 */
[----:B------:R-:W-:Y:S02]  /*f690*/  ULDC.64 UR4, c[0x0][0xb50] ;  /* 0x0002d40000047ab9 */ /* 0x000fe40000000a00 */
[----:B------:R-:W-:Y:S01]  /*f6a0*/  LEA R6, P0, R4, UR4, 0x2 ;  /* 0x0000000404067c11 */ /* 0x000fe2000f8010ff */
[----:B------:R-:W-:-:S05]  /*f6b0*/  IMAD.IADD R3, R5, 0x1, R3 ;  /* 0x0000000105037824 */ /* 0x000fca00078e0203 */
[----:B------:R-:W-:Y:S01]  /*f6c0*/  LEA.HI.X R7, R4, UR5, R3, 0x2, P0 ;  /* 0x0000000504077c11 */ /* 0x000fe200080f1403 */
[----:B------:R-:W-:-:S05]  /*f6d0*/  IMAD.MOV.U32 R3, RZ, RZ, -0x800000 ;  /* 0xff800000ff037424 */ /* 0x000fca00078e00ff */
[----:B------:R3:W-:Y:S02]  /*f6e0*/  STG.E desc[UR40][R6.64], R3 ;  /* 0x0000000306007986 */ /* 0x0007e4000c101928 */
.L_x_741:
[----:B------:R-:W-:Y:S05]  /*f6f0*/  BSYNC B1 ;  /* 0x0000000000017941 */ /* 0x000fea0003800000 */
.L_x_740:
[----:B------:R-:W4:Y:S01]  /*f700*/  @P2 LDC R9, c[0x0][0xbf0] ;  /* 0x0002fc00ff092b82 */ /* 0x000f220000000800 */
[----:B------:R-:W-:Y:S01]  /*f710*/  ULDC.64 UR4, c[0x0][0xaa0] ;  /* 0x0002a80000047ab9 */ /* 0x000fe20000000a00 */
[----:B---3--:R-:W-:Y:S02]  /*f720*/  IMAD R6, R212, 0x20, R228 ;  /* 0x00000020d4067824 */ /* 0x008fe400078e02e4 */
[----:B------:R-:W-:Y:S02]  /*f730*/  IMAD R3, R11, UR4, RZ ;  /* 0x000000040b037c24 */ /* 0x000fe4000f8e02ff */
[----:B------:R-:W-:-:S04]  /*f740*/  IMAD.WIDE.U32 R4, R0, UR4, RZ ;  /* 0x0000000400047c25 */ /* 0x000fc8000f8e00ff */
[----:B------:R-:W-:Y:S01]  /*f750*/  IMAD R3, R0, UR5, R3 ;  /* 0x0000000500037c24 */ /* 0x000fe2000f8e0203 */
[----:B------:R-:W-:Y:S01]  /*f760*/  ULDC.64 UR4, c[0x0][0xae8] ;  /* 0x0002ba0000047ab9 */ /* 0x000fe20000000a00 */
[----:B------:R-:W-:Y:S02]  /*f770*/  IMAD R10, R219, 0x80, R6 ;  /* 0x00000080db0a7824 */ /* 0x000fe400078e0206 */
[----:B------:R-:W-:Y:S02]  /*f780*/  IMAD R0, R12, UR4, RZ ;  /* 0x000000040c007c24 */ /* 0x000fe4000f8e02ff */
[----:B------:R-:W-:Y:S02]  /*f790*/  IMAD.IADD R5, R5, 0x1, R3 ;  /* 0x0000000105057824 */ /* 0x000fe400078e0203 */
[----:B------:R-:W-:Y:S02]  /*f7a0*/  IMAD R7, R213, UR5, R0 ;  /* 0x00000005d5077c24 */ /* 0x000fe4000f8e0200 */
[----:B--2---:R-:W-:-:S04]  /*f7b0*/  @P2 IMAD.HI.U32 R0, R10, R25, RZ ;  /* 0x000000190a002227 */ /* 0x004fc800078e00ff */
[----:B------:R-:W-:Y:S01]  /*f7c0*/  IMAD.WIDE.U32 R4, R213, UR4, R4 ;  /* 0x00000004d5047c25 */ /* 0x000fe2000f8e0004 */
[----:B------:R-:W-:-:S03]  /*f7d0*/  ULDC.64 UR4, c[0x0][0xaf0] ;  /* 0x0002bc0000047ab9 */ /* 0x000fc60000000a00 */
[----:B------:R-:W-:Y:S01]  /*f7e0*/  IMAD.MOV.U32 R3, RZ, RZ, R10 ;  /* 0x000000ffff037224 */ /* 0x000fe200078e000a */
[----:B----4-:R-:W-:Y:S01]  /*f7f0*/  @P2 SHF.R.U32.HI R3, RZ, R9, R0 ;  /* 0x00000009ff032219 */ /* 0x010fe20000011600 */
[----:B------:R-:W-:Y:S02]  /*f800*/  IMAD.IADD R5, R5, 0x1, R7 ;  /* 0x0000000105057824 */ /* 0x000fe400078e0207 */
[----:B------:R-:W-:Y:S01]  /*f810*/  IMAD R6, R229, UR4, RZ ;  /* 0x00000004e5067c24 */ /* 0x000fe2000f8e02ff */
[--C-:B------:R-:W-:Y:S01]  /*f820*/  SHF.R.S32.HI R0, RZ, 0x1f, R3.reuse ;  /* 0x0000001fff007819 */ /* 0x100fe20000011403 */
[----:B------:R-:W-:Y:S02]  /*f830*/  IMAD.MOV R7, RZ, RZ, -R3 ;  /* 0x000000ffff077224 */ /* 0x000fe400078e0a03 */
[C---:B------:R-:W-:Y:S02]  /*f840*/  IMAD R9, R13.reuse, UR5, R6 ;  /* 0x000000050d097c24 */ /* 0x040fe4000f8e0206 */
[----:B------:R-:W-:Y:S01]  /*f850*/  IMAD.WIDE.U32 R4, R13, UR4, R4 ;  /* 0x000000040d047c25 */ /* 0x000fe2000f8e0004 */
[----:B------:R-:W-:-:S03]  /*f860*/  ULDC.64 UR4, c[0x0][0xae0] ;  /* 0x0002b80000047ab9 */ /* 0x000fc60000000a00 */
[----:B------:R-:W-:Y:S02]  /*f870*/  IMAD R7, R21, R7, R10 ;  /* 0x0000000715077224 */ /* 0x000fe400078e020a */
[----:B------:R-:W-:Y:S02]  /*f880*/  IMAD R6, R0, UR4, RZ ;  /* 0x0000000400067c24 */ /* 0x000fe4000f8e02ff */
[----:B------:R-:W-:Y:S01]  /*f890*/  IMAD.IADD R5, R5, 0x1, R9 ;  /* 0x0000000105057824 */ /* 0x000fe200078e0209 */
[----:B------:R-:W-:Y:S01]  /*f8a0*/  SHF.R.S32.HI R0, RZ, 0x1f, R7 ;  /* 0x0000001fff007819 */ /* 0x000fe20000011407 */
[C---:B------:R-:W-:Y:S02]  /*f8b0*/  IMAD R9, R3.reuse, UR5, R6 ;  /* 0x0000000503097c24 */ /* 0x040fe4000f8e0206 */
[----:B------:R-:W-:Y:S01]  /*f8c0*/  IMAD.WIDE.U32 R4, R3, UR4, R4 ;  /* 0x0000000403047c25 */ /* 0x000fe2000f8e0004 */
[----:B------:R-:W-:-:S03]  /*f8d0*/  ULDC.64 UR4, c[0x0][0xad8] ;  /* 0x0002b60000047ab9 */ /* 0x000fc60000000a00 */
[----:B------:R-:W-:Y:S02]  /*f8e0*/  IMAD R0, R0, UR4, RZ ;  /* 0x0000000400007c24 */ /* 0x000fe4000f8e02ff */
[----:B------:R-:W-:Y:S02]  /*f8f0*/  IMAD.IADD R5, R5, 0x1, R9 ;  /* 0x0000000105057824 */ /* 0x000fe400078e0209 */
[C---:B------:R-:W-:Y:S02]  /*f900*/  IMAD R3, R7.reuse, UR5, R0 ;  /* 0x0000000507037c24 */ /* 0x040fe4000f8e0200 */
[----:B------:R-:W-:Y:S01]  /*f910*/  IMAD.WIDE.U32 R4, R7, UR4, R4 ;  /* 0x0000000407047c25 */ /* 0x000fe2000f8e0004 */
[----:B------:R-:W-:-:S03]  /*f920*/  ULDC.64 UR4, c[0x0][0xa80] ;  /* 0x0002a00000047ab9 */ /* 0x000fc60000000a00 */
[----:B------:R-:W-:Y:S01]  /*f930*/  IMAD.IADD R5, R5, 0x1, R3 ;  /* 0x0000000105057824 */ /* 0x000fe200078e0203 */
[----:B------:R-:W-:Y:S01]  /*f940*/  LEA R3, P0, R4, UR4, 0x1 ;  /* 0x0000000404037c11 */ /* 0x000fe2000f8008ff */
[----:B------:R-:W-:-:S03]  /*f950*/  UMOV UR4, 0xffffffff ;  /* 0xffffffff00047882 */ /* 0x000fc60000000000 */
[----:B------:R-:W-:Y:S01]  /*f960*/  LEA.HI.X R4, R4, UR5, R5, 0x1, P0 ;  /* 0x0000000504047c11 */ /* 0x000fe200080f0c05 */
[----:B------:R-:W-:Y:S08]  /*f970*/  BRA.DIV UR4, `(.L_x_742) ;  /* 0x0000008604007947 */ /* 0x000ff0000b800000 */
[----:B------:R2:W3:Y:S04]  /*f980*/  SHFL.IDX PT, R0, R4, RZ, 0x181f ;  /* 0x00181fff04007589 */ /* 0x0004e800000e0000 */
[----:B------:R2:W4:Y:S02]  /*f990*/  SHFL.IDX PT, R14, R3, RZ, 0x181f ;  /* 0x00181fff030e7589 */ /* 0x00052400000e0000 */
.L_x_936:
[----:B------:R-:W-:Y:S01]  /*f9a0*/  IMAD R8, R8, R21, RZ ;  /* 0x0000001508087224 */ /* 0x000fe200078e02ff */
[----:B------:R-:W-:Y:S01]  /*f9b0*/  BSSY B1, `(.L_x_743) ;  /* 0x0000019000017945 */ /* 0x000fe20003800000 */
[----:B------:R-:W-:-:S05]  /*f9c0*/  IMAD R7, R219, 0x80, R228 ;  /* 0x00000080db077824 */ /* 0x000fca00078e02e4 */
[----:B------:R-:W-:-:S13]  /*f9d0*/  ISETP.GE.AND P0, PT, R7, R8, PT ;  /* 0x000000080700720c */ /* 0x000fda0003f06270 */
[----:B------:R-:W-:Y:S05]  /*f9e0*/  @P0 BRA `(.L_x_744) ;  /* 0x0000000000540947 */ /* 0x000fea0003800000 */
[----:B------:R-:W-:Y:S01]  /*f9f0*/  ULDC UR4, c[0x0][0xac8] ;  /* 0x0002b20000047ab9 */ /* 0x000fe20000000800 */
[----:B------:R-:W-:Y:S02]  /*fa00*/  SHF.R.S32.HI R5, RZ, 0x1f, R205 ;  /* 0x0000001fff057819 */ /* 0x000fe400000114cd */
[----:B------:R-:W-:Y:S02]  /*fa10*/  ISETP.GE.AND P3, PT, R205, UR4, PT ;  /* 0x00000004cd007c0c */ /* 0x000fe4000bf66270 */
[----:B------:R-:W-:Y:S02]  /*fa20*/  ISETP.GE.AND P2, PT, R210, UR4, PT ;  /* 0x00000004d2007c0c */ /* 0x000fe4000bf46270 */
[----:B------:R-:W-:Y:S02]  /*fa30*/  ISETP.GE.AND P1, PT, R209, UR4, PT ;  /* 0x00000004d1007c0c */ /* 0x000fe4000bf26270 */
[----:B------:R-:W-:Y:S02]  /*fa40*/  ISETP.GE.AND P0, PT, R211, UR4, PT ;  /* 0x00000004d3007c0c */ /* 0x000fe4000bf06270 */
[----:B------:R-:W-:-:S02]  /*fa50*/  SHF.R.S32.HI R9, RZ, 0x1f, R210 ;  /* 0x0000001fff097819 */ /* 0x000fc400000114d2 */
[----:B------:R-:W-:-:S03]  /*fa60*/  SHF.R.S32.HI R6, RZ, 0x1f, R209 ;  /* 0x0000001fff067819 */ /* 0x000fc600000114d1 */
[CC--:B----4-:R-:W-:Y:S02]  /*fa70*/  @!P3 LEA R10, P5, R205.reuse, R14.reuse, 0x1 ;  /* 0x0000000ecd0ab211 */ /* 0x0d0fe400078a08ff */
[C---:B------:R-:W-:Y:S02]  /*fa80*/  @!P2 LEA R12, P4, R210.reuse, R14, 0x1 ;  /* 0x0000000ed20ca211 */ /* 0x040fe400078808ff */
[----:B---3--:R-:W-:Y:S02]  /*fa90*/  @!P3 LEA.HI.X R11, R205, R0, R5, 0x1, P5 ;  /* 0x00000000cd0bb211 */ /* 0x008fe400028f0c05 */
[----:B------:R-:W-:Y:S02]  /*faa0*/  @!P1 LEA R20, P5, R209, R14, 0x1 ;  /* 0x0000000ed1149211 */ /* 0x000fe400078a08ff */
[----:B------:R-:W-:Y:S01]  /*fab0*/  @!P2 LEA.HI.X R13, R210, R0, R9, 0x1, P4 ;  /* 0x00000000d20da211 */ /* 0x000fe200020f0c09 */
[----:B------:R3:W-:Y:S01]  /*fac0*/  @!P3 ST.E.128 desc[UR40][R10.64], RZ ;  /* 0x000000ff0a00b985 */ /* 0x0007e2000c101d28 */
[----:B------:R-:W-:-:S02]  /*fad0*/  SHF.R.S32.HI R5, RZ, 0x1f, R211 ;  /* 0x0000001fff057819 */ /* 0x000fc400000114d3 */
[----:B------:R-:W-:Y:S01]  /*fae0*/  @!P0 LEA R14, P4, R211, R14, 0x1 ;  /* 0x0000000ed30e8211 */ /* 0x000fe200078808ff */
[----:B------:R3:W-:Y:S01]  /*faf0*/  @!P2 ST.E.128 desc[UR40][R12.64], RZ ;  /* 0x000000ff0c00a985 */ /* 0x0007e2000c101d28 */
[-C--:B------:R-:W-:Y:S02]  /*fb00*/  @!P1 LEA.HI.X R21, R209, R0.reuse, R6, 0x1, P5 ;  /* 0x00000000d1159211 */ /* 0x080fe400028f0c06 */
[----:B------:R-:W-:-:S03]  /*fb10*/  @!P0 LEA.HI.X R15, R211, R0, R5, 0x1, P4 ;  /* 0x00000000d30f8211 */ /* 0x000fc600020f0c05 */
[----:B------:R3:W-:Y:S04]  /*fb20*/  @!P1 ST.E.128 desc[UR40][R20.64], RZ ;  /* 0x000000ff14009985 */ /* 0x0007e8000c101d28 */
[----:B------:R3:W-:Y:S02]  /*fb30*/  @!P0 ST.E.128 desc[UR40][R14.64], RZ ;  /* 0x000000ff0e008985 */ /* 0x0007e4000c101d28 */
.L_x_744:
[----:B------:R-:W-:Y:S05]  /*fb40*/  BSYNC B1 ;  /* 0x0000000000017941 */ /* 0x000fea0003800000 */
.L_x_743:
[----:B------:R-:W-:-:S03]  /*fb50*/  UMOV UR4, 0xffffffff ;  /* 0xffffffff00047882 */ /* 0x000fc60000000000 */
[----:B------:R-:W-:Y:S05]  /*fb60*/  BRA.DIV UR4, `(.L_x_745) ;  /* 0x0000008204b87947 */ /* 0x000fea000b800000 */
[----:B---3--:R3:W0:Y:S04]  /*fb70*/  SHFL.IDX PT, R0, R4, 0x1, 0x181f ;  /* 0x00381f0004007f89 */ /* 0x00862800000e0000 */
[----:B----4-:R3:W4:Y:S02]  /*fb80*/  SHFL.IDX PT, R14, R3, 0x1, 0x181f ;  /* 0x00381f00030e7f89 */ /* 0x01072400000e0000 */
.L_x_940:
[----:B------:R-:W-:Y:S01]  /*fb90*/  VIADD R5, R7, 0x20 ;  /* 0x0000002007057836 */ /* 0x000fe20000000000 */
[----:B------:R-:W-:Y:S04]  /*fba0*/  BSSY B1, `(.L_x_746) ;  /* 0x0000018000017945 */ /* 0x000fe80003800000 */
        /* <DEDUP_REMOVED lines=12> */
[----:B0-----:R-:W-:Y:S02]  /*fc70*/  @!P3 LEA.HI.X R11, R205, R0, R6, 0x1, P5 ;  /* 0x00000000cd0bb211 */ /* 0x001fe400028f0c06 */
        /* <DEDUP_REMOVED lines=10> */
.L_x_747:
[----:B------:R-:W-:Y:S05]  /*fd20*/  BSYNC B1 ;  /* 0x0000000000017941 */ /* 0x000fea0003800000 */
.L_x_746:
[----:B------:R-:W-:-:S03]  /*fd30*/  UMOV UR4, 0xffffffff ;  /* 0xffffffff00047882 */ /* 0x000fc60000000000 */
[----:B------:R-:W-:Y:S05]  /*fd40*/  BRA.DIV UR4, `(.L_x_748) ;  /* 0x0000008204887947 */ /* 0x000fea000b800000 */
[----:B0-----:R0:W0:Y:S04]  /*fd50*/  SHFL.IDX PT, R0, R4, 0x2, 0x181f ;  /* 0x00581f0004007f89 */ /* 0x00102800000e0000 */
[----:B----4-:R4:W0:Y:S02]  /*fd60*/  SHFL.IDX PT, R14, R3, 0x2, 0x181f ;  /* 0x00581f00030e7f89 */ /* 0x01082400000e0000 */
.L_x_944:
        /* <DEDUP_REMOVED lines=12> */
[CC--:B0-----:R-:W-:Y:S02]  /*fe30*/  @!P3 LEA R10, P5, R205.reuse, R14.reuse, 0x1 ;  /* 0x0000000ecd0ab211 */ /* 0x0c1fe400078a08ff */
[C---:B------:R-:W-:Y:S02]  /*fe40*/  @!P2 LEA R12, P4, R210.reuse, R14, 0x1 ;  /* 0x0000000ed20ca211 */ /* 0x040fe400078808ff */
[----:B------:R-:W-:Y:S02]  /*fe50*/  @!P3 LEA.HI.X R11, R205, R0, R6, 0x1, P5 ;  /* 0x00000000cd0bb211 */ /* 0x000fe400028f0c06 */
        /* <DEDUP_REMOVED lines=10> */
.L_x_750:
[----:B------:R-:W-:Y:S05]  /*ff00*/  BSYNC B1 ;  /* 0x0000000000017941 */ /* 0x000fea0003800000 */
.L_x_749:
[----:B------:R-:W-:-:S03]  /*ff10*/  UMOV UR4, 0xffffffff ;  /* 0xffffffff00047882 */ /* 0x000fc60000000000 */
[----:B------:R-:W-:Y:S05]  /*ff20*/  BRA.DIV UR4, `(.L_x_751) ;  /* 0x0000008204587947 */ /* 0x000fea000b800000 */
[----:B0-----:R0:W0:Y:S04]  /*ff30*/  SHFL.IDX PT, R0, R4, 0x3, 0x181f ;  /* 0x00781f0004007f89 */ /* 0x00102800000e0000 */
[----:B------:R0:W0:Y:S02]  /*ff40*/  SHFL.IDX PT, R14, R3, 0x3, 0x181f ;  /* 0x00781f00030e7f89 */ /* 0x00002400000e0000 */
.L_x_948:
[----:B0-234-:R-:W-:-:S05]  /*ff50*/  VIADD R3, R7, 0x60 ;  /* 0x0000006007037836 */ /* 0x01dfca0000000000 */
        /* <DEDUP_REMOVED lines=9> */
[----:B------:R-:W-:Y:S02]  /*fff0*/  SHF.R.S32.HI R11, RZ, 0x1f, R209 ;  /* 0x0000001fff0b7819 */ /* 0x000fe400000114d1 */
[----:B------:R-:W-:Y:S02]  /*10000*/  SHF.R.S32.HI R10, RZ, 0x1f, R211 ;  /* 0x0000001fff0a7819 */ /* 0x000fe400000114d3 */
[CC--:B------:R-:W-:Y:S02]  /*10010*/  @!P3 LEA R4, P5, R205.reuse, R14.reuse, 0x1 ;  /* 0x0000000ecd04b211 */ /* 0x0c0fe400078a08ff */
[----:B------:R-:W-:Y:S02]  /*10020*/  @!P2 LEA R6, P4, R210, R14, 0x1 ;  /* 0x0000000ed206a211 */ /* 0x000fe400078808ff */
[----:B------:R-:W-:Y:S02]  /*10030*/  @!P3 LEA.HI.X R5, R205, R0, R9, 0x1, P5 ;  /* 0x00000000cd05b211 */ /* 0x000fe400028f0c09 */
[----:B------:R-:W-:-:S02]  /*10040*/  @!P1 LEA R8, P5, R209, R14, 0x1 ;  /* 0x0000000ed1089211 */ /* 0x000fc400078a08ff */
[----:B------:R-:W-:Y:S01]  /*10050*/  @!P2 LEA.HI.X R7, R210, R0, R12, 0x1, P4 ;  /* 0x00000000d207a211 */ /* 0x000fe200020f0c0c */
[----:B------:R0:W-:Y:S01]  /*10060*/  @!P3 ST.E.128 desc[UR40][R4.64], RZ ;  /* 0x000000ff0400b985 */ /* 0x0001e2000c101d28 */
[----:B------:R-:W-:Y:S02]  /*10070*/  @!P0 LEA R14, P4, R211, R14, 0x1 ;  /* 0x0000000ed30e8211 */ /* 0x000fe400078808ff */
[-C--:B------:R-:W-:Y:S01]  /*10080*/  @!P1 LEA.HI.X R9, R209, R0.reuse, R11, 0x1, P5 ;  /* 0x00000000d1099211 */ /* 0x080fe200028f0c0b */
[----:B------:R0:W-:Y:S01]  /*10090*/  @!P2 ST.E.128 desc[UR40][R6.64], RZ ;  /* 0x000000ff0600a985 */ /* 0x0001e2000c101d28 */
[----:B------:R-:W-:-:S03]  /*100a0*/  @!P0 LEA.HI.X R15, R211, R0, R10, 0x1, P4 ;  /* 0x00000000d30f8211 */ /* 0x000fc600020f0c0a */
[----:B------:R0:W-:Y:S04]  /*100b0*/  @!P1 ST.E.128 desc[UR40][R8.64], RZ ;  /* 0x000000ff08009985 */ /* 0x0001e8000c101d28 */
[----:B------:R0:W-:Y:S02]  /*100c0*/  @!P0 ST.E.128 desc[UR40][R14.64], RZ ;  /* 0x000000ff0e008985 */ /* 0x0001e4000c101d28 */
.L_x_738:
[----:B------:R-:W-:Y:S05]  /*100d0*/  BSYNC B0 ;  /* 0x0000000000007941 */ /* 0x000fea0003800000 */
.L_x_729:
[----:B------:R-:W-:Y:S02]  /*100e0*/  ULDC UR4, c[0x0][0xc3c] ;  /* 0x00030f0000047ab9 */ /* 0x000fe40000000800 */
[----:B-1----:R-:W-:-:S13]  /*100f0*/  ISETP.GE.AND P0, PT, R91, UR4, PT ;  /* 0x000000045b007c0c */ /* 0x002fda000bf06270 */
[----:B------:R-:W-:Y:S05]  /*10100*/  @!P0 BRA `(.L_x_752) ;  /* 0xffffff0c00d08947 */ /* 0x000fea000383ffff */
[----:B------:R-:W-:Y:S05]  /*10110*/  BRA `(.L_x_619) ;  /* 0x0000007400407947 */ /* 0x000fea0003800000 */
.L_x_617:
[----:B------:R-:W-:-:S08]  /*10120*/  NOP ;  /* 0x0000000000007918 */ /* 0x000fd00000000000 */
[----:B--2---:R-:W0:-:S00]  /*10130*/  USETMAXREG.DEALLOC.CTAPOOL 0x18 ;  /* 0x00000018000079c8 */ /* 0x004e0000080e0500 */
[----:B0-----:R-:W2:Y:S01]  /*10140*/  LDL.LU R2, [R1+0x1c] ;  /* 0x00001c0001027983 */ /* 0x001ea20000300800 */
[----:B------:R-:W-:-:S06]  /*10150*/  LOP3.LUT R0, R0, 0x3, RZ, 0xc0, !PT ;  /* 0x0000000300007812 */ /* 0x000fcc00078ec0ff */
[----:B------:R-:W0:Y:S02]  /*10160*/  SHFL.IDX PT, R0, R0, RZ, 0x1f ;  /* 0x00001fff00007589 */ /* 0x000e2400000e0000 */
[----:B0-----:R-:W-:Y:S01]  /*10170*/  ISETP.NE.AND P0, PT, R0, RZ, PT ;  /* 0x000000ff0000720c */ /* 0x001fe20003f05270 */
[----:B------:R-:W-:Y:S01]  /*10180*/  IMAD.MOV.U32 R0, RZ, RZ, RZ ;  /* 0x000000ffff007224 */ /* 0x000fe200078e00ff */
[----:B--2---:R-:W-:-:S11]  /*10190*/  LOP3.LUT R2, R2, 0xfffffffd, RZ, 0xc0, !PT ;  /* 0xfffffffd02027812 */ /* 0x004fd600078ec0ff */
[----:B------:R-:W-:-:S05]  /*101a0*/  @P0 LOP3.LUT R2, R2, 0x2, RZ, 0xfc, !PT ;  /* 0x0000000202020812 */ /* 0x000fca00078efcff */
[----:B------:R0:W-:Y:S01]  /*101b0*/  STL [R1+0x1c], R2 ;  /* 0x00001c0201007387 */ /* 0x0001e20000100800 */
        /* <DEDUP_REMOVED lines=8> */
.L_x_753:
        /* <DEDUP_REMOVED lines=42> */
.L_x_759:
        /* <DEDUP_REMOVED lines=12> */
.L_x_758:
[----:B------:R-:W-:Y:S05]  /*105a0*/  BSYNC B0 ;  /* 0x0000000000007941 */ /* 0x000fea0003800000 */
.L_x_757:
        /* <DEDUP_REMOVED lines=22> */
.L_x_755:
        /* <DEDUP_REMOVED lines=16> */
.L_x_760:
[----:B-1----:R-:W-:Y:S01]  /*10810*/  IMAD R16, R16, UR5, R7 ;  /* 0x0000000510107c24 */ /* 0x002fe2000f8e0207 */
[----:B------:R-:W-:Y:S01]  /*10820*/  IABS R6, R0 ;  /* 0x0000000000067213 */ /* 0x000fe20000000000 */
[----:B------:R-:W-:Y:S02]  /*10830*/  IMAD R7, R11, R4, RZ ;  /* 0x000000040b077224 */ /* 0x000fe400078e02ff */
[----:B0-----:R-:W-:Y:S01]  /*10840*/  IMAD.MOV.U32 R2, RZ, RZ, RZ ;  /* 0x000000ffff027224 */ /* 0x001fe200078e00ff */
[----:B------:R-:W-:Y:S01]  /*10850*/  IADD3 R17, -R16, UR6, RZ ;  /* 0x0000000610117c10 */ /* 0x000fe2000fffe1ff */
[----:B------:R-:W-:Y:S02]  /*10860*/  IMAD.MOV R6, RZ, RZ, -R6 ;  /* 0x000000ffff067224 */ /* 0x000fe400078e0a06 */
[----:B------:R-:W-:Y:S01]  /*10870*/  IMAD.HI.U32 R2, R3, R7, R2 ;  /* 0x0000000703027227 */ /* 0x000fe200078e0002 */
[----:B------:R-:W-:-:S03]  /*10880*/  IABS R3, R17 ;  /* 0x0000001100037213 */ /* 0x000fc60000000000 */
[----:B------:R-:W-:Y:S02]  /*10890*/  VIADD R19, R19, UR4 ;  /* 0x0000000413137c36 */ /* 0x000fe40008000000 */
        /* <DEDUP_REMOVED lines=16> */
.L_x_756:
[----:B------:R-:W-:Y:S02]  /*109a0*/  IMAD.MOV.U32 R17, RZ, RZ, RZ ;  /* 0x000000ffff117224 */ /* 0x000fe400078e00ff */
[----:B------:R-:W-:Y:S02]  /*109b0*/  IMAD.U32 R16, RZ, RZ, UR6 ;  /* 0x00000006ff107e24 */ /* 0x000fe4000f8e00ff */
[----:B------:R-:W-:-:S07]  /*109c0*/  IMAD.MOV.U32 R18, RZ, RZ, RZ ;  /* 0x000000ffff127224 */ /* 0x000fce00078e00ff */
.L_x_761:
[----:B------:R-:W-:-:S13]  /*109d0*/  ISETP.NE.AND P0, PT, R5, RZ, PT ;  /* 0x000000ff0500720c */ /* 0x000fda0003f05270 */
[----:B------:R-:W0:Y:S01]  /*109e0*/  @!P0 S2R R3, SR_CgaCtaId ;  /* 0x0000000000038919 */ /* 0x000e220000008800 */
[----:B------:R-:W-:-:S04]  /*109f0*/  @!P0 MOV R0, 0x400 ;  /* 0x0000040000008802 */ /* 0x000fc80000000f00 */
[----:B0-----:R-:W-:-:S05]  /*10a00*/  @!P0 LEA R0, R3, R0, 0x18 ;  /* 0x0000000003008211 */ /* 0x001fca00078ec0ff */
[----:B------:R2:W-:Y:S01]  /*10a10*/  @!P0 STS.128 [R0+0x228d0], R16 ;  /* 0x0228d01000008388 */ /* 0x0005e20000000c00 */
[----:B------:R-:W-:Y:S06]  /*10a20*/  BAR.ARV 0x5, 0x180 ;  /* 0x0146000000007b1d */ /* 0x000fec0000002000 */
.L_x_754:
        /* <DEDUP_REMOVED lines=11> */
[----:B------:R-:W-:Y:S01]  /*10ae0*/  ULDC.64 UR38, c[0x0][0x198] ;  /* 0x0000660000267ab9 */ /* 0x000fe20000000a00 */
[----:B------:R-:W-:Y:S01]  /*10af0*/  ULDC UR36, c[0x0][0xc] ;  /* 0x0000030000247ab9 */ /* 0x000fe20000000800 */
        /* <DEDUP_REMOVED lines=17> */
[----:B------:R0:W-:Y:S04]  /*10c10*/  STL [R1+0xc], RZ ;  /* 0x00000cff01007387 */ /* 0x0001e80000100800 */
[----:B------:R0:W-:Y:S04]  /*10c20*/  STL [R1+0x18], R0 ;  /* 0x0000180001007387 */ /* 0x0001e80000100800 */
[----:B------:R0:W-:Y:S02]  /*10c30*/  STL [R1+0x3c], RZ ;  /* 0x00003cff01007387 */ /* 0x0001e40000100800 */
.L_x_902:
[----:B0-2---:R-:W0:Y:S02]  /*10c40*/  LDC.64 R2, c[0x0][0xc88] ;  /* 0x00032200ff027b82 */ /* 0x005e240000000a00 */
[----:B0-----:R-:W-:-:S05]  /*10c50*/  IMAD.WIDE R2, R19, 0x4, R2 ;  /* 0x0000000413027825 */ /* 0x001fca00078e0202 */
[----:B------:R-:W2:Y:S01]  /*10c60*/  LDG.E R15, desc[UR40][R2.64] ;  /* 0x00000028020f7981 */ /* 0x000ea2000c1e1900 */
[----:B------:R-:W-:Y:S05]  /*10c70*/  YIELD ;  /* 0x0000000000007946 */ /* 0x000fea0003800000 */
[----:B------:R-:W-:Y:S01]  /*10c80*/  ULDC.64 UR4, c[0x0][0xa28] ;  /* 0x00028a0000047ab9 */ /* 0x000fe20000000a00 */
[----:B---3--:R-:W-:Y:S01]  /*10c90*/  IMAD.MOV.U32 R0, RZ, RZ, RZ ;  /* 0x000000ffff007224 */ /* 0x008fe200078e00ff */
[----:B------:R-:W-:Y:S01]  /*10ca0*/  ISETP.NE.U32.AND P0, PT, RZ, UR4, PT ;  /* 0x00000004ff007c0c */ /* 0x000fe2000bf05070 */
[----:B------:R-:W-:Y:S01]  /*10cb0*/  ULDC.64 UR10, c[0x0][0xa18] ;  /* 0x00028600000a7ab9 */ /* 0x000fe20000000a00 */
        /* <DEDUP_REMOVED lines=9> */
[----:B------:R0:W-:Y:S01]  /*10d50*/  STL [R1+0x40], R4 ;  /* 0x0000400401007387 */ /* 0x0001e20000100800 */
[----:B------:R-:W-:Y:S02]  /*10d60*/  ISETP.NE.U32.AND P2, PT, RZ, UR4, PT ;  /* 0x00000004ff007c0c */ /* 0x000fe4000bf45070 */
[----:B------:R-:W-:Y:S01]  /*10d70*/  SHF.L.U64.HI R13, R15, 0x2, R4 ;  /* 0x000000020f0d7819 */ /* 0x000fe20000010204 */
[----:B-1---5:R1:W5:Y:S01]  /*10d80*/  @P0 LDG.E R0, desc[UR40][R2.64] ;  /* 0x0000002802000981 */ /* 0x022362000c1e1900 */
[----:B------:R-:W-:Y:S01]  /*10d90*/  ISETP.NE.AND.EX P2, PT, RZ, UR5, PT, P2 ;  /* 0x00000005ff007c0c */ /* 0x000fe2000bf45320 */
[----:B------:R-:W-:Y:S01]  /*10da0*/  IMAD.MOV.U32 R12, RZ, RZ, RZ ;  /* 0x000000ffff0c7224 */ /* 0x000fe200078e00ff */
[----:B------:R-:W-:Y:S01]  /*10db0*/  ISETP.NE.U32.AND P3, PT, RZ, UR10, PT ;  /* 0x0000000aff007c0c */ /* 0x000fe2000bf65070 */
[----:B------:R-:W-:Y:S01]  /*10dc0*/  STL [R1], R14 ;  /* 0x0000000e01007387 */ /* 0x000fe20000100800 */
[----:B------:R-:W-:-:S02]  /*10dd0*/  ISETP.NE.U32.AND P0, PT, RZ, UR6, PT ;  /* 0x00000006ff007c0c */ /* 0x000fc4000bf05070 */
[C---:B0-----:R-:W-:Y:S01]  /*10de0*/  IADD3 R4, P4, R14.reuse, UR4, RZ ;  /* 0x000000040e047c10 */ /* 0x041fe2000ff9e0ff */
[----:B------:R-:W-:Y:S01]  /*10df0*/  STL [R1+0x20], R13 ;  /* 0x0000200d01007387 */ /* 0x000fe20000100800 */
[----:B------:R-:W-:Y:S02]  /*10e00*/  ISETP.NE.AND.EX P3, PT, RZ, UR11, PT, P3 ;  /* 0x0000000bff007c0c */ /* 0x000fe4000bf65330 */
[----:B-1----:R-:W-:Y:S02]  /*10e10*/  CS2R R2, SRZ ;  /* 0x0000000000027805 */ /* 0x002fe4000001ff00 */
[C---:B------:R-:W-:Y:S02]  /*10e20*/  IADD3.X R5, R13.reuse, UR5, RZ, P4, !PT ;  /* 0x000000050d057c10 */ /* 0x040fe4000a7fe4ff */
[----:B------:R-:W-:Y:S02]  /*10e30*/  IADD3 R6, P4, R14, UR8, RZ ;  /* 0x000000080e067c10 */ /* 0x000fe4000ff9e0ff */
[----:B------:R-:W-:Y:S01]  /*10e40*/  ISETP.NE.U32.AND P1, PT, RZ, UR8, PT ;  /* 0x00000008ff007c0c */ /* 0x000fe2000bf25070 */
[----:B------:R-:W2:Y:S01]  /*10e50*/  @P2 LDG.E R2, desc[UR40][R4.64] ;  /* 0x0000002804022981 */ /* 0x000ea2000c1e1900 */
[----:B------:R-:W-:Y:S01]  /*10e60*/  IADD3.X R7, R13, UR9, RZ, P4, !PT ;  /* 0x000000090d077c10 */ /* 0x000fe2000a7fe4ff */
[----:B------:R-:W-:Y:S01]  /*10e70*/  ULDC UR4, c[0x0][0x288] ;  /* 0x0000a20000047ab9 */ /* 0x000fe20000000800 */
[----:B------:R-:W-:-:S02]  /*10e80*/  ISETP.NE.AND.EX P0, PT, RZ, UR7, PT, P0 ;  /* 0x00000007ff007c0c */ /* 0x000fc4000bf05300 */
[----:B------:R-:W-:Y:S02]  /*10e90*/  ISETP.NE.AND.EX P1, PT, RZ, UR9, PT, P1 ;  /* 0x00000009ff007c0c */ /* 0x000fe4000bf25310 */
[C---:B------:R-:W-:Y:S02]  /*10ea0*/  @P3 IADD3 R10, P4, R14.reuse, UR10, RZ ;  /* 0x0000000a0e0a3c10 */ /* 0x040fe4000ff9e0ff */
[----:B------:R-:W-:Y:S02]  /*10eb0*/  IADD3 R8, P5, R14, UR6, RZ ;  /* 0x000000060e087c10 */ /* 0x000fe4000ffbe0ff */
[C---:B------:R-:W-:Y:S02]  /*10ec0*/  @P3 IADD3.X R11, R13.reuse, UR11, RZ, P4, !PT ;  /* 0x0000000b0d0b3c10 */ /* 0x040fe4000a7fe4ff */
[----:B------:R-:W-:-:S05]  /*10ed0*/  IADD3.X R9, R13, UR7, RZ, P5, !PT ;  /* 0x000000070d097c10 */ /* 0x000fca000affe4ff */
[----:B------:R-:W5:Y:S04]  /*10ee0*/  @P0 LDG.E R12, desc[UR40][R8.64] ;  /* 0x00000028080c0981 */ /* 0x000f68000c1e1900 */
[----:B------:R-:W5:Y:S04]  /*10ef0*/  @P1 LDG.E R3, desc[UR40][R6.64] ;  /* 0x0000002806031981 */ /* 0x000f68000c1e1900 */
[----:B--2---:R0:W-:Y:S02]  /*10f00*/  STL [R1+0x38], R2 ;  /* 0x0000380201007387 */ /* 0x0041e40000100800 */
[----:B0-----:R-:W-:Y:S01]  /*10f10*/  IMAD.U32 R2, RZ, RZ, UR4 ;  /* 0x00000004ff027e24 */ /* 0x001fe2000f8e00ff */
[----:B------:R-:W-:-:S05]  /*10f20*/  ULDC.64 UR4, c[0x0][0x418] ;  /* 0x0001060000047ab9 */ /* 0x000fca0000000a00 */
[----:B------:R0:W2:Y:S01]  /*10f30*/  @P3 LDG.E R2, desc[UR40][R10.64] ;  /* 0x000000280a023981 */ /* 0x0000a2000c1e1900 */
[----:B------:R-:W-:-:S03]  /*10f40*/  UISETP.NE.U32.AND UP0, UPT, UR4, URZ, UPT ;  /* 0x0000003f0400728c */ /* 0x000fc6000bf05070 */
[----:B------:R-:W-:Y:S01]  /*10f50*/  ULDC UR4, c[0x0][0x424] ;  /* 0x0001090000047ab9 */ /* 0x000fe20000000800 */
[----:B------:R-:W-:-:S03]  /*10f60*/  UISETP.NE.AND.EX UP0, UPT, UR5, URZ, UPT, UP0 ;  /* 0x0000003f0500728c */ /* 0x000fc6000bf05300 */
[----:B------:R-:W-:Y:S01]  /*10f70*/  ULDC UR5, c[0x0][0x2f0] ;  /* 0x0000bc0000057ab9 */ /* 0x000fe20000000800 */
[----:B------:R-:W-:-:S04]  /*10f80*/  USEL UR4, UR4, 0x1, UP0 ;  /* 0x0000000104047887 */ /* 0x000fc80008000000 */
[----:B------:R-:W-:-:S03]  /*10f90*/  UIMAD UR4, UR4, UR5, URZ ;  /* 0x00000005040472a4 */ /* 0x000fc6000f8e023f */
[----:B------:R-:W-:Y:S02]  /*10fa0*/  ULDC UR5, c[0x0][0x348] ;  /* 0x0000d20000057ab9 */ /* 0x000fe40000000800 */
[----:B0-----:R-:W-:Y:S01]  /*10fb0*/  IMAD.U32 R10, RZ, RZ, UR5 ;  /* 0x00000005ff0a7e24 */ /* 0x001fe2000f8e00ff */
[----:B--2---:R0:W-:Y:S02]  /*10fc0*/  STL [R1+0x54], R2 ;  /* 0x0000540201007387 */ /* 0x0041e40000100800 */
[----:B0-----:R-:W-:Y:S01]  /*10fd0*/  IMAD.U32 R2, RZ, RZ, UR4 ;  /* 0x00000004ff027e24 */ /* 0x001fe2000f8e00ff */
[----:B------:R-:W-:Y:S06]  /*10fe0*/  @P3 BRA `(.L_x_763) ;  /* 0x0000000000143947 */ /* 0x000fec0003800000 */
[----:B------:R-:W-:Y:S05]  /*10ff0*/  @!P2 BRA `(.L_x_763) ;  /* 0x000000000010a947 */ /* 0x000fea0003800000 */
[----:B------:R-:W2:Y:S04]  /*11000*/  LDG.E R11, desc[UR40][R4.64] ;  /* 0x00000028040b7981 */ /* 0x000ea8000c1e1900 */
[----:B------:R-:W2:Y:S02]  /*11010*/  LDG.E R4, desc[UR40][R4.64+0x4] ;  /* 0x0000042804047981 */ /* 0x000ea4000c1e1900 */
[----:B--2---:R-:W-:-:S05]  /*11020*/  IMAD.IADD R4, R4, 0x1, -R11 ;  /* 0x0000000104047824 */ /* 0x004fca00078e0a0b */
[----:B------:R0:W-:Y:S02]  /*11030*/  STL [R1+0x54], R4 ;  /* 0x0000540401007387 */ /* 0x0001e40000100800 */
.L_x_763:
[----:B------:R-:W-:Y:S01]  /*11040*/  IMAD.MOV.U32 R11, RZ, RZ, R15 ;  /* 0x000000ffff0b7224 */ /* 0x000fe200078e000f */
[----:B------:R-:W-:Y:S01]  /*11050*/  ULDC.64 UR4, c[0x0][0xa20] ;  /* 0x0002880000047ab9 */ /* 0x000fe20000000a00 */
[----:B0----5:R-:W-:Y:S01]  /*11060*/  IMAD.IADD R4, R12, 0x1, R0 ;  /* 0x000000010c047824 */ /* 0x021fe200078e0200 */
[----:B------:R-:W-:Y:S02]  /*11070*/  ISETP.NE.U32.AND P2, PT, RZ, UR4, PT ;  /* 0x00000004ff007c0c */ /* 0x000fe4000bf45070 */
[----:B------:R0:W-:Y:S02]  /*11080*/  STL [R1+0x10], R11 ;  /* 0x0000100b01007387 */ /* 0x0001e40000100800 */
[----:B------:R-:W-:Y:S02]  /*11090*/  ISETP.NE.AND.EX P2, PT, RZ, UR5, PT, P2 ;  /* 0x00000005ff007c0c */ /* 0x000fe4000bf45320 */
[----:B------:R0:W-:Y:S11]  /*110a0*/  STL [R1+0x24], R4 ;  /* 0x0000240401007387 */ /* 0x0001f60000100800 */
[----:B0-----:R-:W-:Y:S05]  /*110b0*/  @!P2 BRA `(.L_x_764) ;  /* 0x000000000010a947 */ /* 0x001fea0003800000 */
[----:B------:R-:W-:-:S04]  /*110c0*/  IADD3 R4, P0, R14, UR4, RZ ;  /* 0x000000040e047c10 */ /* 0x000fc8000ff1e0ff */
[----:B------:R-:W-:-:S05]  /*110d0*/  IADD3.X R5, R13, UR5, RZ, P0, !PT ;  /* 0x000000050d057c10 */ /* 0x000fca00087fe4ff */
[----:B------:R0:W5:Y:S01]  /*110e0*/  LDG.E R2, desc[UR40][R4.64] ;  /* 0x0000002804027981 */ /* 0x000162000c1e1900 */
[----:B------:R-:W-:Y:S05]  /*110f0*/  BRA `(.L_x_765) ;  /* 0x0000000000107947 */ /* 0x000fea0003800000 */
.L_x_764:
[----:B------:R-:W-:Y:S05]  /*11100*/  @!P0 BRA `(.L_x_765) ;  /* 0x00000000000c8947 */ /* 0x000fea0003800000 */
[----:B------:R-:W2:Y:S04]  /*11110*/  LDG.E R4, desc[UR40][R8.64] ;  /* 0x0000002808047981 */ /* 0x000ea8000c1e1900 */
[----:B------:R-:W2:Y:S02]  /*11120*/  LDG.E R2, desc[UR40][R8.64+0x4] ;  /* 0x0000042808027981 */ /* 0x000ea4000c1e1900 */
[----:B--2---:R-:W-:-:S07]  /*11130*/  IMAD.IADD R2, R2, 0x1, -R4 ;  /* 0x0000000102027824 */ /* 0x004fce00078e0a04 */
.L_x_765:
[----:B-----5:R-:W-:Y:S02]  /*11140*/  IMAD.IADD R0, R2, 0x1, -R0 ;  /* 0x0000000102007824 */ /* 0x020fe400078e0a00 */
[----:B------:R-:W2:Y:S04]  /*11150*/  @P1 LDG.E R2, desc[UR40][R6.64] ;  /* 0x0000002806021981 */ /* 0x000ea8000c1e1900 */
[----:B------:R-:W2:Y:S01]  /*11160*/  @P1 LDG.E R6, desc[UR40][R6.64+0x4] ;  /* 0x0000042806061981 */ /* 0x000ea2000c1e1900 */
[----:B------:R-:W-:Y:S01]  /*11170*/  BSSY B0, `(.L_x_766) ;  /* 0x0000150000007945 */ /* 0x000fe20003800000 */
[----:B--2---:R-:W-:-:S04]  /*11180*/  @P1 IMAD.IADD R10, R6, 0x1, -R2 ;  /* 0x00000001060a1824 */ /* 0x004fc800078e0a02 */
[----:B0-----:R-:W-:-:S04]  /*11190*/  IMAD.IADD R4, R0, 0x1, R10 ;  /* 0x0000000100047824 */ /* 0x001fc800078e020a */
[----:B------:R-:W-:Y:S01]  /*111a0*/  VIADD R2, R4, 0x5f ;  /* 0x0000005f04027836 */ /* 0x000fe20000000000 */
[----:B------:R0:W-:Y:S03]  /*111b0*/  STL [R1+0x50], R4 ;  /* 0x0000500401007387 */ /* 0x0001e60000100800 */
[----:B------:R-:W-:-:S05]  /*111c0*/  IMAD.HI R2, R2, 0x2aaaaaab, RZ ;  /* 0x2aaaaaab02027827 */ /* 0x000fca00078e02ff */
[----:B0-----:R-:W-:-:S04]  /*111d0*/  SHF.R.U32.HI R4, RZ, 0x1f, R2 ;  /* 0x0000001fff047819 */ /* 0x001fc80000011602 */
[----:B------:R-:W-:-:S05]  /*111e0*/  LEA.HI.SX32 R5, R2, R4, 0x1c ;  /* 0x0000000402057211 */ /* 0x000fca00078fe2ff */
[--C-:B------:R-:W-:Y:S01]  /*111f0*/  IMAD R2, R5, 0x60, -R0.reuse ;  /* 0x0000006005027824 */ /* 0x100fe200078e0a00 */
[----:B------:R0:W-:Y:S01]  /*11200*/  STL [R1+0x30], R5 ;  /* 0x0000300501007387 */ /* 0x0001e20000100800 */
[----:B------:R-:W-:-:S03]  /*11210*/  IMAD.MOV R0, RZ, RZ, -R0 ;  /* 0x000000ffff007224 */ /* 0x000fc600078e0a00 */
[----:B------:R-:W-:Y:S02]  /*11220*/  VIMNMX R10, R2, R10, PT ;  /* 0x0000000a020a7248 */ /* 0x000fe40003fe0100 */
[----:B------:R-:W-:-:S04]  /*11230*/  VIMNMX R0, RZ, R0, !PT ;  /* 0x00000000ff007248 */ /* 0x000fc80007fe0100 */
[----:B------:R-:W-:Y:S01]  /*11240*/  ISETP.GT.AND P0, PT, R10, R0, PT ;  /* 0x000000000a00720c */ /* 0x000fe20003f04270 */
[----:B0-----:R-:W-:-:S05]  /*11250*/  IMAD.WIDE.U32 R4, R0, -0x55555555, RZ ;  /* 0xaaaaaaab00047825 */ /* 0x001fca00078e00ff */
        /* <DEDUP_REMOVED lines=8> */
[----:B------:R-:W-:Y:S05]  /*112e0*/  @!P2 BRA `(.L_x_767) ;  /* 0x0000001000e0a947 */ /* 0x000fea0003800000 */
[----:B------:R-:W-:Y:S01]  /*112f0*/  UMOV UR4, 0xffffffff ;  /* 0xffffffff00047882 */ /* 0x000fe20000000000 */
[----:B------:R-:W-:Y:S02]  /*11300*/  SEL R0, R11, RZ, !P1 ;  /* 0x000000ff0b007207 */ /* 0x000fe40004800000 */
[----:B------:R-:W-:Y:S05]  /*11310*/  BRA.DIV UR4, `(.L_x_768) ;  /* 0x0000006e04a47947 */ /* 0x000fea000b800000 */
[----:B------:R-:W0:Y:S02]  /*11320*/  S2R R4, SR_TID.X ;  /* 0x0000000000047919 */ /* 0x000e240000002100 */
[----:B0-----:R-:W-:-:S04]  /*11330*/  SHF.R.U32.HI R4, RZ, 0x5, R4 ;  /* 0x00000005ff047819 */ /* 0x001fc80000011604 */
[----:B------:R-:W-:-:S05]  /*11340*/  LOP3.LUT R4, R4, 0x3, RZ, 0xc0, !PT ;  /* 0x0000000304047812 */ /* 0x000fca00078ec0ff */
[----:B------:R0:W1:Y:S02]  /*11350*/  SHFL.IDX PT, R14, R4, RZ, 0x1f ;  /* 0x00001fff040e7589 */ /* 0x00006400000e0000 */
.L_x_951:
[----:B-1----:R-:W-:Y:S02]  /*11360*/  ISETP.NE.AND P0, PT, R14, RZ, PT ;  /* 0x000000ff0e00720c */ /* 0x002fe40003f05270 */
[----:B------:R-:W-:-:S11]  /*11370*/  PLOP3.LUT P6, PT, PT, PT, PT, 0x8, 0x0 ;  /* 0x000000000000781c */ /* 0x000fd60003fce170 */
[----:B------:R-:W-:Y:S05]  /*11380*/  @P0 BRA `(.L_x_769) ;  /* 0x00000000000c0947 */ /* 0x000fea0003800000 */
[----:B------:R-:W-:-:S03]  /*11390*/  UMOV UR4, 0xffffffff ;  /* 0xffffffff00047882 */ /* 0x000fc60000000000 */
[----:B------:R-:W-:Y:S05]  /*113a0*/  BRA.DIV UR4, `(.L_x_770) ;  /* 0x0000006e04b47947 */ /* 0x000fea000b800000 */
[----:B------:R-:W-:-:S13]  /*113b0*/  ELECT P6, URZ, PT ;  /* 0x00000000003f782f */ /* 0x000fda00038c0000 */
.L_x_769:
[----:B0-----:R-:W2:Y:S04]  /*113c0*/  LDL R4, [R1+0x3c] ;  /* 0x00003c0001047983 */ /* 0x001ea80000100800 */
[----:B------:R-:W3:Y:S01]  /*113d0*/  LDL R6, [R1+0x4] ;  /* 0x0000040001067983 */ /* 0x000ee20000100800 */
[----:B------:R-:W-:Y:S01]  /*113e0*/  BSSY B1, `(.L_x_771) ;  /* 0x0000008000017945 */ /* 0x000fe20003800000 */
[----:B--2---:R-:W-:-:S05]  /*113f0*/  VIADD R4, R4, 0x1 ;  /* 0x0000000104047836 */ /* 0x004fca0000000000 */
[----:B------:R-:W-:-:S04]  /*11400*/  LEA.HI R5, R4, R4, RZ, 0x1 ;  /* 0x0000000404057211 */ /* 0x000fc800078f08ff */
[----:B------:R-:W-:-:S05]  /*11410*/  LOP3.LUT R5, R5, 0xfffffffe, RZ, 0xc0, !PT ;  /* 0xfffffffe05057812 */ /* 0x000fca00078ec0ff */
[----:B------:R-:W-:-:S05]  /*11420*/  IMAD.IADD R4, R4, 0x1, -R5 ;  /* 0x0000000104047824 */ /* 0x000fca00078e0a05 */
[----:B------:R-:W-:-:S04]  /*11430*/  SHF.L.U32 R4, R4, 0x1f, RZ ;  /* 0x0000001f04047819 */ /* 0x000fc800000006ff */
[----:B---3--:R-:W0:Y:S02]  /*11440*/  SYNCS.PHASECHK.TRANS64.TRYWAIT P0, [R6+URZ+0x22820], R4 ;  /* 0x02282004060075a7 */ /* 0x008e24000800017f */
[----:B0-----:R-:W-:Y:S05]  /*11450*/  @!P0 BRA `(.L_x_772) ;  /* 0x0000006c00a88947 */ /* 0x001fea0003800000 */
.L_x_954:
[----:B------:R-:W-:Y:S05]  /*11460*/  BSYNC B1 ;  /* 0x0000000000017941 */ /* 0x000fea0003800000 */
.L_x_771:
[----:B------:R-:W-:Y:S04]  /*11470*/  BSSY B1, `(.L_x_773) ;  /* 0x0000083000017945 */ /* 0x000fe80003800000 */
[----:B------:R-:W-:Y:S05]  /*11480*/  @!P6 BRA `(.L_x_774) ;  /* 0x000000080004e947 */ /* 0x000fea0003800000 */
[----:B------:R-:W2:Y:S04]  /*11490*/  LDL R6, [R1+0x4] ;  /* 0x0000040001067983 */ /* 0x000ea80000100800 */
[----:B------:R-:W3:Y:S01]  /*114a0*/  LDL R7, [R1+0xc] ;  /* 0x00000c0001077983 */ /* 0x000ee20000100800 */
[----:B0-----:R-:W0:Y:S01]  /*114b0*/  S2R R5, SR_TID.X ;  /* 0x0000000000057919 */ /* 0x001e220000002100 */
[----:B--2---:R-:W-:Y:S02]  /*114c0*/  IMAD.MOV.U32 R9, RZ, RZ, R6 ;  /* 0x000000ffff097224 */ /* 0x004fe400078e0006 */
[----:B------:R-:W2:Y:S02]  /*114d0*/  LDL R6, [R1+0x18] ;  /* 0x0000180001067983 */ /* 0x000ea40000100800 */
[----:B---3--:R-:W-:Y:S01]  /*114e0*/  IMAD R4, R7, 0x8, R9 ;  /* 0x0000000807047824 */ /* 0x008fe200078e0209 */
[----:B0-----:R-:W-:Y:S01]  /*114f0*/  LOP3.LUT R5, R5, 0x7f, RZ, 0xc0, !PT ;  /* 0x0000007f05057812 */ /* 0x001fe200078ec0ff */
[----:B------:R-:W-:Y:S03]  /*11500*/  BSSY B2, `(.L_x_775) ;  /* 0x0000005000027945 */ /* 0x000fe60003800000 */
[----:B------:R-:W-:-:S02]  /*11510*/  ISETP.NE.AND P1, PT, R5, RZ, PT ;  /* 0x000000ff0500720c */ /* 0x000fc40003f25270 */
[----:B--2---:R-:W-:-:S04]  /*11520*/  SHF.L.U32 R9, R6, 0x1f, RZ ;  /* 0x0000001f06097819 */ /* 0x004fc800000006ff */
[----:B------:R-:W0:Y:S02]  /*11530*/  SYNCS.PHASECHK.TRANS64.TRYWAIT P0, [R4+URZ+0x228a0], R9 ;  /* 0x0228a009040075a7 */ /* 0x000e24000800017f */
[----:B0-----:R-:W-:Y:S05]  /*11540*/  @!P0 BRA `(.L_x_776) ;  /* 0x0000006c00848947 */ /* 0x001fea0003800000 */
.L_x_955:
[----:B------:R-:W-:Y:S05]  /*11550*/  BSYNC B2 ;  /* 0x0000000000027941 */ /* 0x000fea0003800000 */
.L_x_775:
        /* <DEDUP_REMOVED lines=9> */
.L_x_778:
[----:B------:R-:W-:Y:S05]  /*115f0*/  BSYNC B2 ;  /* 0x0000000000027941 */ /* 0x000fea0003800000 */
.L_x_777:
[----:B------:R-:W2:Y:S04]  /*11600*/  LDL R7, [R1+0x4] ;  /* 0x0000040001077983 */ /* 0x000ea80000100800 */
[----:B------:R-:W2:Y:S01]  /*11610*/  LDL R6, [R1+0xc] ;  /* 0x00000c0001067983 */ /* 0x000ea20000100800 */
[----:B------:R-:W-:Y:S01]  /*11620*/  IMAD.MOV.U32 R12, RZ, RZ, RZ ;  /* 0x000000ffff0c7224 */ /* 0x000fe200078e00ff */
[----:B------:R-:W-:Y:S01]  /*11630*/  UIADD3 UR4, UP0, UR38, 0x570, URZ ;  /* 0x0000057026047890 */ /* 0x000fe2000ff1e03f */
[----:B------:R-:W-:Y:S01]  /*11640*/  IMAD R5, R8, 0x60, R3 ;  /* 0x0000006008057824 */ /* 0x000fe200078e0203 */
[----:B------:R-:W-:Y:S01]  /*11650*/  PLOP3.LUT P0, PT, PT, PT, PT, 0x80, 0x0 ;  /* 0x000000000000781c */ /* 0x000fe20003f0f070 */
[----:B------:R-:W-:Y:S01]  /*11660*/  UMOV UR6, 0x0 ;  /* 0x0000000000067882 */ /* 0x000fe20000000000 */
[----:B------:R-:W-:Y:S01]  /*11670*/  R2UR UR10, R12 ;  /* 0x000000000c0a72ca */ /* 0x000fe200000e0000 */
[----:B------:R-:W-:Y:S01]  /*11680*/  VIADD R5, R5, 0xffffffa0 ;  /* 0xffffffa005057836 */ /* 0x000fe20000000000 */
[----:B------:R-:W-:Y:S01]  /*11690*/  UIADD3.X UR5, URZ, UR39, URZ, UP0, !UPT ;  /* 0x000000273f057290 */ /* 0x000fe200087fe43f */
[----:B------:R-:W-:Y:S01]  /*116a0*/  UMOV UR7, 0x12f00000 ;  /* 0x12f0000000077882 */ /* 0x000fe20000000000 */
[----:B--2---:R-:W-:-:S02]  /*116b0*/  IMAD R6, R6, 0x3000, R7 ;  /* 0x0000300006067824 */ /* 0x004fc400078e0207 */
[----:B------:R-:W-:Y:S02]  /*116c0*/  VIADD R7, R4, 0x22890 ;  /* 0x0002289004077836 */ /* 0x000fe40000000000 */
[----:B------:R-:W-:-:S07]  /*116d0*/  VIADD R6, R6, 0x1c400 ;  /* 0x0001c40006067836 */ /* 0x000fce0000000000 */
.L_x_779:
        /* <DEDUP_REMOVED lines=13> */
.L_x_956:
[----:B------:R-:W-:Y:S05]  /*117b0*/  BSYNC B2 ;  /* 0x0000000000027941 */ /* 0x000fea0003800000 */
.L_x_780:
[----:B------:R-:W-:Y:S01]  /*117c0*/  BSSY B2, `(.L_x_782) ;  /* 0x000000b000027945 */ /* 0x000fe20003800000 */
[----:B------:R-:W-:Y:S02]  /*117d0*/  IMAD.MOV.U32 R10, RZ, RZ, 0x0 ;  /* 0x00000000ff0a7424 */ /* 0x000fe400078e00ff */
[----:B------:R-:W-:Y:S01]  /*117e0*/  IMAD.MOV.U32 R11, RZ, RZ, 0x12f00000 ;  /* 0x12f00000ff0b7424 */ /* 0x000fe200078e00ff */
[----:B------:R-:W-:Y:S06]  /*117f0*/  @P1 BRA `(.L_x_783) ;  /* 0x00000000001c1947 */ /* 0x000fec0003800000 */
[----:B------:R-:W2:Y:S02]  /*11800*/  S2R R6, SR_TID.X ;  /* 0x0000000000067919 */ /* 0x000ea40000002100 */
[----:B--2---:R-:W-:Y:S01]  /*11810*/  LOP3.LUT R7, R6, 0x1f, RZ, 0xc0, !PT ;  /* 0x0000001f06077812 */ /* 0x004fe200078ec0ff */
[----:B------:R-:W-:-:S03]  /*11820*/  IMAD.MOV.U32 R6, RZ, RZ, 0xc000 ;  /* 0x0000c000ff067424 */ /* 0x000fc600078e00ff */
[----:B------:R-:W-:Y:S01]  /*11830*/  ISETP.NE.AND P0, PT, R7, RZ, PT ;  /* 0x000000ff0700720c */ /* 0x000fe20003f05270 */
[----:B------:R2:W-:-:S12]  /*11840*/  SYNCS.ARRIVE.TRANS64 RZ, [R4+URZ+0x228b0], R6 ;  /* 0x0228b00604ff79a7 */ /* 0x0005d8000800003f */
[----:B--2---:R-:W-:Y:S05]  /*11850*/  @!P0 BRA `(.L_x_783) ;  /* 0x0000000000048947 */ /* 0x004fea0003800000 */
[----:B------:R-:W-:Y:S01]  /*11860*/  BPT.TRAP 0x1 ;  /* 0x000000040000795c */ /* 0x000fe20000300000 */
.L_x_783:
[----:B------:R-:W-:Y:S05]  /*11870*/  BSYNC B2 ;  /* 0x0000000000027941 */ /* 0x000fea0003800000 */
.L_x_782:
[----:B------:R-:W2:Y:S04]  /*11880*/  LDL R7, [R1+0x4] ;  /* 0x0000040001077983 */ /* 0x000ea80000100800 */
[----:B------:R-:W2:Y:S01]  /*11890*/  LDL R6, [R1+0xc] ;  /* 0x00000c0001067983 */ /* 0x000ea20000100800 */
[----:B------:R-:W-:Y:S01]  /*118a0*/  R2UR UR10, R12 ;  /* 0x000000000c0a72ca */ /* 0x000fe200000e0000 */
[----:B------:R-:W-:Y:S01]  /*118b0*/  UIADD3 UR4, UP0, UR38, 0x670, URZ ;  /* 0x0000067026047890 */ /* 0x000fe2000ff1e03f */
[----:B------:R-:W-:Y:S01]  /*118c0*/  R2UR UR6, R10 ;  /* 0x000000000a0672ca */ /* 0x000fe200000e0000 */
[----:B01----:R-:W-:Y:S01]  /*118d0*/  VIADD R4, R4, 0x228b0 ;  /* 0x000228b004047836 */ /* 0x003fe20000000000 */
[----:B------:R-:W-:Y:S01]  /*118e0*/  R2UR UR7, R11 ;  /* 0x000000000b0772ca */ /* 0x000fe200000e0000 */
[----:B------:R-:W-:Y:S01]  /*118f0*/  UIADD3.X UR5, URZ, UR39, URZ, UP0, !UPT ;  /* 0x000000273f057290 */ /* 0x000fe200087fe43f */
[----:B------:R-:W-:Y:S01]  /*11900*/  PLOP3.LUT P0, PT, PT, PT, PT, 0x80, 0x0 ;  /* 0x000000000000781c */ /* 0x000fe20003f0f070 */
[----:B--2---:R-:W-:-:S04]  /*11910*/  IMAD R7, R6, 0xc000, R7 ;  /* 0x0000c00006077824 */ /* 0x004fc800078e0207 */
[----:B------:R-:W-:-:S08]  /*11920*/  VIADD R6, R7, 0x400 ;  /* 0x0000040007067836 */ /* 0x000fd00000000000 */
.L_x_784:
        /* <DEDUP_REMOVED lines=15> */
.L_x_785:
        /* <DEDUP_REMOVED lines=15> */
.L_x_786:
        /* <DEDUP_REMOVED lines=15> */
.L_x_787:
        /* <DEDUP_REMOVED lines=10> */
.L_x_774:
[----:B------:R-:W-:Y:S05]  /*11ca0*/  BSYNC B1 ;  /* 0x0000000000017941 */ /* 0x000fea0003800000 */
.L_x_773:
[----:B------:R-:W2:Y:S04]  /*11cb0*/  LDL.LU R9, [R1+0xc] ;  /* 0x00000c0001097983 */ /* 0x000ea80000300800 */
[----:B------:R-:W3:Y:S01]  /*11cc0*/  LDL.LU R7, [R1+0x18] ;  /* 0x0000180001077983 */ /* 0x000ee20000300800 */
[----:B0-----:R-:W-:Y:S01]  /*11cd0*/  VIADD R4, R8, 0xfffffffe ;  /* 0xfffffffe08047836 */ /* 0x001fe20000000000 */
[----:B------:R-:W-:-:S04]  /*11ce0*/  PLOP3.LUT P0, PT, PT, PT, PT, 0x8, 0x0 ;  /* 0x000000000000781c */ /* 0x000fc80003f0e170 */
[----:B------:R-:W-:Y:S01]  /*11cf0*/  ISETP.GE.AND P2, PT, R4, R2, PT ;  /* 0x000000020400720c */ /* 0x000fe20003f46270 */
[----:B--2---:R-:W-:-:S05]  /*11d00*/  VIADD R5, R9, 0x1 ;  /* 0x0000000109057836 */ /* 0x004fca0000000000 */
[----:B------:R-:W-:-:S04]  /*11d10*/  ISETP.NE.AND P1, PT, R5, 0x2, PT ;  /* 0x000000020500780c */ /* 0x000fc80003f25270 */
[----:B------:R-:W-:Y:S02]  /*11d20*/  SEL R6, RZ, 0x1, P1 ;  /* 0x00000001ff067807 */ /* 0x000fe40000800000 */
[----:B------:R-:W-:Y:S02]  /*11d30*/  SEL R5, R5, RZ, P1 ;  /* 0x000000ff05057207 */ /* 0x000fe40000800000 */
[----:B---3--:R-:W-:-:S03]  /*11d40*/  LOP3.LUT R7, R7, R6, RZ, 0x3c, !PT ;  /* 0x0000000607077212 */ /* 0x008fc600078e3cff */
[----:B------:R0:W-:Y:S04]  /*11d50*/  STL [R1+0xc], R5 ;  /* 0x00000c0501007387 */ /* 0x0001e80000100800 */
[----:B------:R0:W-:Y:S01]  /*11d60*/  STL [R1+0x18], R7 ;  /* 0x0000180701007387 */ /* 0x0001e20000100800 */
[----:B------:R-:W-:Y:S05]  /*11d70*/  @!P2 BRA `(.L_x_767) ;  /* 0x00000008003ca947 */ /* 0x000fea0003800000 */
.L_x_803:
[----:B------:R-:W-:Y:S05]  /*11d80*/  YIELD ;  /* 0x0000000000007946 */ /* 0x000fea0003800000 */
[----:B------:R-:W-:Y:S04]  /*11d90*/  BSSY B1, `(.L_x_788) ;  /* 0x0000081000017945 */ /* 0x000fe80003800000 */
[----:B-1----:R-:W-:Y:S05]  /*11da0*/  @!P6 BRA `(.L_x_789) ;  /* 0x0000000400fce947 */ /* 0x002fea0003800000 */
[----:B------:R-:W2:Y:S04]  /*11db0*/  LDL R8, [R1+0x4] ;  /* 0x0000040001087983 */ /* 0x000ea80000100800 */
[----:B0-----:R-:W2:Y:S04]  /*11dc0*/  LDL R5, [R1+0xc] ;  /* 0x00000c0001057983 */ /* 0x001ea80000100800 */
[----:B------:R-:W3:Y:S01]  /*11dd0*/  LDL R6, [R1+0x18] ;  /* 0x0000180001067983 */ /* 0x000ee20000100800 */
[----:B------:R-:W0:Y:S01]  /*11de0*/  S2R R7, SR_TID.X ;  /* 0x0000000000077919 */ /* 0x000e220000002100 */
[----:B------:R-:W-:Y:S01]  /*11df0*/  BSSY B2, `(.L_x_790) ;  /* 0x0000007000027945 */ /* 0x000fe20003800000 */
[----:B0-----:R-:W-:-:S04]  /*11e00*/  LOP3.LUT R7, R7, 0x7f, RZ, 0xc0, !PT ;  /* 0x0000007f07077812 */ /* 0x001fc800078ec0ff */
[----:B------:R-:W-:Y:S01]  /*11e10*/  ISETP.NE.AND P2, PT, R7, RZ, PT ;  /* 0x000000ff0700720c */ /* 0x000fe20003f45270 */
[----:B--2---:R-:W-:Y:S01]  /*11e20*/  IMAD R5, R5, 0x8, R8 ;  /* 0x0000000805057824 */ /* 0x004fe200078e0208 */
[----:B---3--:R-:W-:-:S04]  /*11e30*/  SHF.L.U32 R6, R6, 0x1f, RZ ;  /* 0x0000001f06067819 */ /* 0x008fc800000006ff */
[----:B------:R-:W0:Y:S02]  /*11e40*/  SYNCS.PHASECHK.TRANS64.TRYWAIT P1, [R5+URZ+0x228a0], R6 ;  /* 0x0228a006050075a7 */ /* 0x000e24000802017f */
[----:B0-----:R-:W-:Y:S05]  /*11e50*/  @!P1 BRA `(.L_x_791) ;  /* 0x0000006400689947 */ /* 0x001fea0003800000 */
.L_x_957:
[----:B------:R-:W-:Y:S05]  /*11e60*/  BSYNC B2 ;  /* 0x0000000000027941 */ /* 0x000fea0003800000 */
.L_x_790:
        /* <DEDUP_REMOVED lines=9> */
.L_x_793:
[----:B------:R-:W-:Y:S05]  /*11f00*/  BSYNC B2 ;  /* 0x0000000000027941 */ /* 0x000fea0003800000 */
.L_x_792:
[----:B------:R-:W2:Y:S04]  /*11f10*/  LDL R8, [R1+0x4] ;  /* 0x0000040001087983 */ /* 0x000ea80000100800 */
[----:B------:R-:W2:Y:S01]  /*11f20*/  LDL R7, [R1+0xc] ;  /* 0x00000c0001077983 */ /* 0x000ea20000100800 */
[----:B------:R-:W-:Y:S01]  /*11f30*/  IMAD.MOV.U32 R12, RZ, RZ, RZ ;  /* 0x000000ffff0c7224 */ /* 0x000fe200078e00ff */
[----:B------:R-:W-:Y:S01]  /*11f40*/  UIADD3 UR4, UP0, UR38, 0x570, URZ ;  /* 0x0000057026047890 */ /* 0x000fe2000ff1e03f */
[----:B------:R-:W-:Y:S01]  /*11f50*/  PLOP3.LUT P1, PT, PT, PT, PT, 0x80, 0x0 ;  /* 0x000000000000781c */ /* 0x000fe20003f2f070 */
[----:B------:R-:W-:Y:S01]  /*11f60*/  VIADD R9, R5, 0x22890 ;  /* 0x0002289005097836 */ /* 0x000fe20000000000 */
[----:B------:R-:W-:Y:S01]  /*11f70*/  UMOV UR6, 0x0 ;  /* 0x0000000000067882 */ /* 0x000fe20000000000 */
[----:B------:R-:W-:Y:S01]  /*11f80*/  R2UR UR10, R12 ;  /* 0x000000000c0a72ca */ /* 0x000fe200000e0000 */
[----:B------:R-:W-:Y:S01]  /*11f90*/  UIADD3.X UR5, URZ, UR39, URZ, UP0, !UPT ;  /* 0x000000273f057290 */ /* 0x000fe200087fe43f */
[----:B------:R-:W-:Y:S01]  /*11fa0*/  UMOV UR7, 0x12f00000 ;  /* 0x12f0000000077882 */ /* 0x000fe20000000000 */
[----:B--2---:R-:W-:-:S02]  /*11fb0*/  IMAD R7, R7, 0x3000, R8 ;  /* 0x0000300007077824 */ /* 0x004fc400078e0208 */
[----:B------:R-:W-:Y:S02]  /*11fc0*/  IMAD R8, R4, 0x60, R3 ;  /* 0x0000006004087824 */ /* 0x000fe400078e0203 */
[----:B------:R-:W-:-:S08]  /*11fd0*/  VIADD R7, R7, 0x1c400 ;  /* 0x0001c40007077836 */ /* 0x000fd00000000000 */
.L_x_794:
        /* <DEDUP_REMOVED lines=13> */
.L_x_958:
[----:B------:R-:W-:Y:S05]  /*120b0*/  BSYNC B2 ;  /* 0x0000000000027941 */ /* 0x000fea0003800000 */
.L_x_795:
        /* <DEDUP_REMOVED lines=11> */
.L_x_798:
[----:B------:R-:W-:Y:S05]  /*12170*/  BSYNC B2 ;  /* 0x0000000000027941 */ /* 0x000fea0003800000 */
.L_x_797:
        /* <DEDUP_REMOVED lines=11> */
.L_x_799:
        /* <DEDUP_REMOVED lines=15> */
.L_x_800:
        /* <DEDUP_REMOVED lines=15> */
.L_x_801:
        /* <DEDUP_REMOVED lines=15> */
.L_x_802:
        /* <DEDUP_REMOVED lines=10> */
.L_x_789:
[----:B------:R-:W-:Y:S05]  /*125a0*/  BSYNC B1 ;  /* 0x0000000000017941 */ /* 0x000fea0003800000 */
.L_x_788:
[----:B------:R-:W2:Y:S04]  /*125b0*/  LDL.LU R9, [R1+0xc] ;  /* 0x00000c0001097983 */ /* 0x000ea80000300800 */
[----:B0-----:R-:W3:Y:S01]  /*125c0*/  LDL.LU R7, [R1+0x18] ;  /* 0x0000180001077983 */ /* 0x001ee20000300800 */
[C---:B------:R-:W-:Y:S01]  /*125d0*/  ISETP.GT.AND P2, PT, R4.reuse, R2, PT ;  /* 0x000000020400720c */ /* 0x040fe20003f44270 */
[----:B------:R-:W-:Y:S02]  /*125e0*/  VIADD R4, R4, 0xffffffff ;  /* 0xffffffff04047836 */ /* 0x000fe40000000000 */
[----:B--2---:R-:W-:-:S05]  /*125f0*/  VIADD R5, R9, 0x1 ;  /* 0x0000000109057836 */ /* 0x004fca0000000000 */
[----:B------:R-:W-:-:S04]  /*12600*/  ISETP.NE.AND P1, PT, R5, 0x2, PT ;  /* 0x000000020500780c */ /* 0x000fc80003f25270 */
[----:B------:R-:W-:Y:S02]  /*12610*/  SEL R6, RZ, 0x1, P1 ;  /* 0x00000001ff067807 */ /* 0x000fe40000800000 */
[----:B------:R-:W-:Y:S02]  /*12620*/  SEL R5, R5, RZ, P1 ;  /* 0x000000ff05057207 */ /* 0x000fe40000800000 */
[----:B---3--:R-:W-:-:S05]  /*12630*/  LOP3.LUT R7, R7, R6, RZ, 0x3c, !PT ;  /* 0x0000000607077212 */ /* 0x008fca00078e3cff */
[----:B------:R1:W-:Y:S04]  /*12640*/  STL [R1+0x18], R7 ;  /* 0x0000180701007387 */ /* 0x0003e80000100800 */
[----:B------:R1:W-:Y:S01]  /*12650*/  STL [R1+0xc], R5 ;  /* 0x00000c0501007387 */ /* 0x0003e20000100800 */
[----:B------:R-:W-:Y:S05]  /*12660*/  @P2 BRA `(.L_x_803) ;  /* 0xfffffff400c42947 */ /* 0x000fea000383ffff */
.L_x_767:
[----:B------:R-:W-:Y:S05]  /*12670*/  BSYNC B0 ;  /* 0x0000000000007941 */ /* 0x000fea0003800000 */
.L_x_766:
[----:B01----:R-:W2:Y:S01]  /*12680*/  LDL R5, [R1+0x50] ;  /* 0x0000500001057983 */ /* 0x003ea20000100800 */
[----:B------:R-:W-:Y:S05]  /*12690*/  @!P0 WARPSYNC.ALL ;  /* 0x0000000000008948 */ /* 0x000fea0003800000 */
[----:B------:R-:W-:Y:S06]  /*126a0*/  @!P0 BAR.SYNC.DEFER_BLOCKING 0xc, 0x180 ;  /* 0x0306000000008b1d */ /* 0x000fec0000010000 */
[----:B------:R-:W-:Y:S01]  /*126b0*/  BSSY B7, `(.L_x_804) ;  /* 0x0000419000077945 */ /* 0x000fe20003800000 */
[----:B--2---:R-:W-:-:S13]  /*126c0*/  ISETP.GT.AND P0, PT, R5, RZ, PT ;  /* 0x000000ff0500720c */ /* 0x004fda0003f04270 */
[----:B------:R-:W-:Y:S05]  /*126d0*/  @P0 BRA `(.L_x_805) ;  /* 0x0000000000440947 */ /* 0x000fea0003800000 */
[----:B------:R-:W0:Y:S02]  /*126e0*/  S2R R5, SR_TID.X ;  /* 0x0000000000057919 */ /* 0x000e240000002100 */
[----:B0-----:R-:W-:-:S04]  /*126f0*/  LOP3.LUT R5, R5, 0x7f, RZ, 0xc0, !PT ;  /* 0x0000007f05057812 */ /* 0x001fc800078ec0ff */
[----:B------:R-:W-:-:S13]  /*12700*/  ISETP.NE.AND P0, PT, R5, RZ, PT ;  /* 0x000000ff0500720c */ /* 0x000fda0003f05270 */
[----:B------:R-:W-:Y:S05]  /*12710*/  @P0 BRA `(.L_x_806) ;  /* 0x0000004000480947 */ /* 0x000fea0003800000 */
[----:B------:R-:W0:Y:S01]  /*12720*/  S2R R3, SR_LANEID ;  /* 0x0000000000037919 */ /* 0x000e220000000000 */
[----:B------:R-:W-:Y:S02]  /*12730*/  VOTEU.ANY UR4, UPT, PT ;  /* 0x0000000000047886 */ /* 0x000fe400038e0100 */
[----:B------:R-:W0:Y:S08]  /*12740*/  FLO.U32 R0, UR4 ;  /* 0x0000000400007d00 */ /* 0x000e3000080e0000 */
[----:B------:R-:W1:Y:S01]  /*12750*/  POPC R5, UR4 ;  /* 0x0000000400057d09 */ /* 0x000e620008000000 */
[----:B0-----:R-:W-:-:S02]  /*12760*/  ISETP.EQ.U32.AND P0, PT, R0, R3, PT ;  /* 0x000000030000720c */ /* 0x001fc40003f02070 */
[----:B------:R-:W1:Y:S11]  /*12770*/  LDC.64 R2, c[0x0][0xc60] ;  /* 0x00031800ff027b82 */ /* 0x000e760000000a00 */
[----:B-1----:R-:W2:Y:S01]  /*12780*/  @P0 ATOMG.E.ADD.STRONG.GPU PT, R3, desc[UR40][R2.64], R5 ;  /* 0x00000005020309a8 */ /* 0x002ea200081ee1e8 */
[----:B------:R-:W0:Y:S02]  /*12790*/  S2R R4, SR_LTMASK ;  /* 0x0000000000047919 */ /* 0x000e240000003900 */
[----:B0-----:R-:W-:-:S04]  /*127a0*/  LOP3.LUT R4, R4, UR4, RZ, 0xc0, !PT ;  /* 0x0000000404047c12 */ /* 0x001fc8000f8ec0ff */
[----:B------:R-:W0:Y:S01]  /*127b0*/  POPC R7, R4 ;  /* 0x0000000400077309 */ /* 0x000e220000000000 */
[----:B--2---:R-:W0:Y:S02]  /*127c0*/  SHFL.IDX PT, R0, R3, R0, 0x1f ;  /* 0x00001f0003007589 */ /* 0x004e2400000e0000 */
[----:B0-----:R-:W-:Y:S01]  /*127d0*/  IADD3 R16, R0, UR36, R7 ;  /* 0x0000002400107c10 */ /* 0x001fe2000fffe007 */
[----:B------:R-:W-:Y:S06]  /*127e0*/  BRA `(.L_x_806) ;  /* 0x0000004000147947 */ /* 0x000fec0003800000 */
.L_x_805:
        /* <DEDUP_REMOVED lines=21> */
.L_x_808:
[----:B------:R-:W-:Y:S05]  /*12940*/  BSYNC B6 ;  /* 0x0000000000067941 */ /* 0x000fea0003800000 */
.L_x_807:
        /* <DEDUP_REMOVED lines=9> */
[----:B------:R0:W1:Y:S01]  /*129e0*/  LDC.64 R2, c[0x4][R0] ;  /* 0x0100000000027b82 */ /* 0x0000620000000a00 */
        /* <DEDUP_REMOVED lines=11> */
.L_x_811:
        /* <DEDUP_REMOVED lines=16> */
.L_x_810:
[----:B------:R-:W-:Y:S05]  /*12ba0*/  BSYNC B6 ;  /* 0x0000000000067941 */ /* 0x000fea0003800000 */
.L_x_809:
[----:B------:R-:W2:Y:S01]  /*12bb0*/  LDL.LU R2, [R1] ;  /* 0x0000000001027983 */ /* 0x000ea20000300800 */
[----:B------:R-:W-:-:S03]  /*12bc0*/  ULDC.64 UR4, c[0x0][0x9f8] ;  /* 0x00027e0000047ab9 */ /* 0x000fc60000000a00 */
[----:B------:R-:W3:Y:S04]  /*12bd0*/  LDL.LU R4, [R1+0x20] ;  /* 0x0000200001047983 */ /* 0x000ee80000300800 */
[----:B------:R-:W4:Y:S01]  /*12be0*/  LDL R7, [R1+0x10] ;  /* 0x0000100001077983 */ /* 0x000f220000100800 */
        /* <DEDUP_REMOVED lines=8> */
[----:B0-----:R-:W0:Y:S01]  /*12c70*/  LDC.64 R2, c[0x0][0x418] ;  /* 0x00010600ff027b82 */ /* 0x001e220000000a00 */
[----:B--2---:R-:W-:Y:S01]  /*12c80*/  SHF.R.S32.HI R8, RZ, 0x1f, R7 ;  /* 0x0000001fff087819 */ /* 0x004fe20000011407 */
[----:B------:R1:W-:Y:S04]  /*12c90*/  @P0 STL [R1+0x10], R7 ;  /* 0x0000100701000387 */ /* 0x0003e80000100800 */
[----:B------:R1:W-:Y:S04]  /*12ca0*/  STL [R1+0x34], R9 ;  /* 0x0000340901007387 */ /* 0x0003e80000100800 */
[----:B------:R1:W-:Y:S01]  /*12cb0*/  STL [R1+0x20], R8 ;  /* 0x0000200801007387 */ /* 0x0003e20000100800 */
[----:B0-----:R-:W-:Y:S01]  /*12cc0*/  LOP3.LUT P0, RZ, R2, UR4, RZ, 0xfc, !PT ;  /* 0x0000000402ff7c12 */ /* 0x001fe2000f80fcff */
[----:B------:R-:W-:-:S03]  /*12cd0*/  UMOV UR4, 0xffffffff ;  /* 0xffffffff00047882 */ /* 0x000fc60000000000 */
[----:B------:R-:W-:-:S04]  /*12ce0*/  LOP3.LUT P0, RZ, R3, UR5, RZ, 0xfc, P0 ;  /* 0x0000000503ff7c12 */ /* 0x000fc8000800fcff */
[----:B------:R-:W-:Y:S01]  /*12cf0*/  SEL R0, R7, RZ, !P0 ;  /* 0x000000ff07007207 */ /* 0x000fe20004000000 */
[----:B-1----:R-:W-:Y:S08]  /*12d00*/  BRA.DIV UR4, `(.L_x_812) ;  /* 0x0000005604e47947 */ /* 0x002ff0000b800000 */
[----:B------:R-:W0:Y:S02]  /*12d10*/  S2R R4, SR_TID.X ;  /* 0x0000000000047919 */ /* 0x000e240000002100 */
[----:B0-----:R-:W-:-:S04]  /*12d20*/  SHF.R.U32.HI R4, RZ, 0x5, R4 ;  /* 0x00000005ff047819 */ /* 0x001fc80000011604 */
[----:B------:R-:W-:-:S05]  /*12d30*/  LOP3.LUT R4, R4, 0x3, RZ, 0xc0, !PT ;  /* 0x0000000304047812 */ /* 0x000fca00078ec0ff */
[----:B------:R0:W1:Y:S02]  /*12d40*/  SHFL.IDX PT, R14, R4, RZ, 0x1f ;  /* 0x00001fff040e7589 */ /* 0x00006400000e0000 */
.L_x_961:
[----:B0-----:R-:W2:Y:S01]  /*12d50*/  LDL.LU R4, [R1+0x1c] ;  /* 0x00001c0001047983 */ /* 0x001ea20000300800 */
[----:B------:R-:W-:Y:S02]  /*12d60*/  PLOP3.LUT P1, PT, PT, PT, PT, 0x8, 0x0 ;  /* 0x000000000000781c */ /* 0x000fe40003f2e170 */
[----:B-1----:R-:W-:Y:S01]  /*12d70*/  ISETP.NE.AND P0, PT, R14, RZ, PT ;  /* 0x000000ff0e00720c */ /* 0x002fe20003f05270 */
[----:B------:R0:W-:Y:S01]  /*12d80*/  STL [R1], R0 ;  /* 0x0000000001007387 */ /* 0x0001e20000100800 */
[----:B--2---:R-:W-:-:S09]  /*12d90*/  LOP3.LUT R4, R4, 0xfffffffe, RZ, 0xc0, !PT ;  /* 0xfffffffe04047812 */ /* 0x004fd200078ec0ff */
[----:B------:R-:W-:-:S05]  /*12da0*/  @P1 LOP3.LUT R4, R4, 0x1, RZ, 0xfc, !PT ;  /* 0x0000000104041812 */ /* 0x000fca00078efcff */
[----:B------:R0:W-:Y:S01]  /*12db0*/  STL [R1+0x1c], R4 ;  /* 0x00001c0401007387 */ /* 0x0001e20000100800 */
[----:B------:R-:W-:Y:S05]  /*12dc0*/  @P0 BRA `(.L_x_813) ;  /* 0x0000000400240947 */ /* 0x000fea0003800000 */
[----:B------:R-:W-:-:S03]  /*12dd0*/  UMOV UR4, 0xffffffff ;  /* 0xffffffff00047882 */ /* 0x000fc60000000000 */
[----:B------:R-:W-:Y:S05]  /*12de0*/  BRA.DIV UR4, `(.L_x_814) ;  /* 0x0000005604e07947 */ /* 0x000fea000b800000 */
[----:B------:R-:W-:-:S13]  /*12df0*/  ELECT P6, URZ, PT ;  /* 0x00000000003f782f */ /* 0x000fda00038c0000 */
.L_x_964:
[----:B------:R-:W-:Y:S05]  /*12e00*/  @!P6 BRA `(.L_x_813) ;  /* 0x000000040014e947 */ /* 0x000fea0003800000 */
[----:B------:R1:W-:Y:S01]  /*12e10*/  STL [R1+0x5c], R9 ;  /* 0x00005c0901007387 */ /* 0x0003e20000100800 */
[----:B------:R-:W-:-:S04]  /*12e20*/  ISETP.NE.U32.AND P0, PT, R2, RZ, PT ;  /* 0x000000ff0200720c */ /* 0x000fc80003f05070 */
[----:B------:R-:W-:-:S13]  /*12e30*/  ISETP.NE.AND.EX P0, PT, R3, RZ, PT, P0 ;  /* 0x000000ff0300720c */ /* 0x000fda0003f05300 */
[----:B-1----:R-:W-:Y:S05]  /*12e40*/  @!P0 BRA `(.L_x_815) ;  /* 0x0000000000508947 */ /* 0x002fea0003800000 */
[----:B------:R-:W1:Y:S01]  /*12e50*/  LDC R6, c[0x0][0x43c] ;  /* 0x00010f00ff067b82 */ /* 0x000e620000000800 */
[----:B0-----:R-:W-:Y:S01]  /*12e60*/  IMAD.MOV.U32 R0, RZ, RZ, R9 ;  /* 0x000000ffff007224 */ /* 0x001fe200078e0009 */
[----:B------:R-:W-:Y:S01]  /*12e70*/  ULDC.64 UR4, c[0x0][0x428] ;  /* 0x00010a0000047ab9 */ /* 0x000fe20000000a00 */
[----:B-1----:R-:W-:-:S13]  /*12e80*/  ISETP.NE.AND P0, PT, R6, 0x1, PT ;  /* 0x000000010600780c */ /* 0x002fda0003f05270 */
        /* <DEDUP_REMOVED lines=14> */
[----:B------:R-:W2:Y:S04]  /*12f70*/  LDG.E R0, desc[UR40][R2.64] ;  /* 0x0000002802007981 */ /* 0x000ea8000c1e1900 */
[----:B--2---:R1:W-:Y:S02]  /*12f80*/  STL [R1], R0 ;  /* 0x0000000001007387 */ /* 0x0043e40000100800 */
.L_x_815:
[----:B------:R-:W2:Y:S04]  /*12f90*/  LDL R7, [R1+0x4] ;  /* 0x0000040001077983 */ /* 0x000ea80000100800 */
[----:B01----:R-:W2:Y:S04]  /*12fa0*/  LDL R0, [R1+0x8] ;  /* 0x0000080001007983 */ /* 0x003ea80000100800 */
[----:B------:R-:W3:Y:S01]  /*12fb0*/  LDL R2, [R1+0x14] ;  /* 0x0000140001027983 */ /* 0x000ee20000100800 */
[----:B--2---:R-:W-:Y:S01]  /*12fc0*/  IMAD R0, R0, 0x8, R7 ;  /* 0x0000000800007824 */ /* 0x004fe200078e0207 */
[----:B---3--:R-:W-:-:S04]  /*12fd0*/  SHF.L.U32 R2, R2, 0x1f, RZ ;  /* 0x0000001f02027819 */ /* 0x008fc800000006ff */
[----:B------:R-:W0:Y:S02]  /*12fe0*/  SYNCS.PHASECHK.TRANS64.TRYWAIT P0, [R0+URZ+0x22840], R2 ;  /* 0x02284002000075a7 */ /* 0x000e24000800017f */
[----:B0-----:R-:W-:Y:S05]  /*12ff0*/  @!P0 BRA `(.L_x_816) ;  /* 0x00000054007c8947 */ /* 0x001fea0003800000 */
.L_x_965:
[----:B------:R-:W1:Y:S02]  /*13000*/  S2R R3, SR_TID.X ;  /* 0x0000000000037919 */ /* 0x000e640000002100 */
[----:B-1----:R-:W-:-:S04]  /*13010*/  LOP3.LUT R3, R3, 0x7f, RZ, 0xc0, !PT ;  /* 0x0000007f03037812 */ /* 0x002fc800078ec0ff */
[----:B------:R-:W-:-:S13]  /*13020*/  ISETP.NE.AND P0, PT, R3, RZ, PT ;  /* 0x000000ff0300720c */ /* 0x000fda0003f05270 */
        /* <DEDUP_REMOVED lines=8> */
.L_x_817:
[----:B------:R-:W2:Y:S04]  /*130b0*/  LDL R7, [R1+0x4] ;  /* 0x0000040001077983 */ /* 0x000ea80000100800 */
[----:B------:R-:W2:Y:S04]  /*130c0*/  LDL R6, [R1+0x8] ;  /* 0x0000080001067983 */ /* 0x000ea80000100800 */
[----:B------:R-:W3:Y:S04]  /*130d0*/  LDL R5, [R1+0x5c] ;  /* 0x00005c0001057983 */ /* 0x000ee80000100800 */
[----:B------:R-:W4:Y:S04]  /*130e0*/  LDL R4, [R1+0x24] ;  /* 0x0000240001047983 */ /* 0x000f280000100800 */
[----:B------:R-:W5:Y:S04]  /*130f0*/  LDL R3, [R1] ;  /* 0x0000000001037983 */ /* 0x000f680000100800 */
[----:B0-----:R-:W5:Y:S01]  /*13100*/  LDL.LU R2, [R1+0x1c] ;  /* 0x00001c0001027983 */ /* 0x001f620000300800 */
[----:B------:R-:W-:Y:S01]  /*13110*/  R2UR UR9, R0 ;  /* 0x00000000000972ca */ /* 0x000fe200000e0000 */
[----:B------:R-:W-:Y:S01]  /*13120*/  UIADD3 UR6, UP0, UR38, 0x370, URZ ;  /* 0x0000037026067890 */ /* 0x000fe2000ff1e03f */
[----:B------:R-:W-:Y:S01]  /*13130*/  PLOP3.LUT P0, PT, PT, PT, PT, 0x80, 0x0 ;  /* 0x000000000000781c */ /* 0x000fe20003f0f070 */
[----:B------:R-:W-:Y:S01]  /*13140*/  UMOV UR5, 0x14f00000 ;  /* 0x14f0000000057882 */ /* 0x000fe20000000000 */
[----:B------:R-:W-:Y:S01]  /*13150*/  R2UR UR12, R18 ;  /* 0x00000000120c72ca */ /* 0x000fe200000e0000 */
[----:B------:R-:W-:Y:S01]  /*13160*/  UIADD3.X UR7, URZ, UR39, URZ, UP0, !UPT ;  /* 0x000000273f077290 */ /* 0x000fe200087fe43f */
[----:B------:R-:W-:-:S07]  /*13170*/  UMOV UR10, URZ ;  /* 0x0000003f000a7c82 */ /* 0x000fce0008000000 */
[----:B------:R-:W-:Y:S01]  /*13180*/  UIADD3 UR9, UR9, 0x22830, URZ ;  /* 0x0002283009097890 */ /* 0x000fe2000fffe03f */
[----:B--2---:R-:W-:Y:S01]  /*13190*/  IMAD R0, R6, 0x3000, R7 ;  /* 0x0000300006007824 */ /* 0x004fe200078e0207 */
[----:B---3--:R-:W-:-:S04]  /*131a0*/  R2UR UR11, R5 ;  /* 0x00000000050b72ca */ /* 0x008fc800000e0000 */
[----:B------:R-:W-:Y:S02]  /*131b0*/  R2UR UR8, R0 ;  /* 0x00000000000872ca */ /* 0x000fe400000e0000 */
[----:B----4-:R-:W-:Y:S02]  /*131c0*/  R2UR UR4, R4 ;  /* 0x00000000040472ca */ /* 0x010fe400000e0000 */
[----:B-----5:R-:W-:Y:S02]  /*131d0*/  R2UR UR13, R3 ;  /* 0x00000000030d72ca */ /* 0x020fe400000e0000 */
[----:B------:R-:W-:-:S07]  /*131e0*/  LOP3.LUT R2, R2, 0xfffffffe, RZ, 0xc0, !PT ;  /* 0xfffffffe02027812 */ /* 0x000fce00078ec0ff */
[----:B------:R-:W-:Y:S01]  /*131f0*/  UIADD3 UR8, UR8, 0x1c400, URZ ;  /* 0x0001c40008087890 */ /* 0x000fe2000fffe03f */
[----:B------:R-:W-:Y:S01]  /*13200*/  @P0 LOP3.LUT R2, R2, 0x1, RZ, 0xfc, !PT ;  /* 0x0000000102020812 */ /* 0x000fe200078efcff */
[----:B------:R-:W-:-:S03]  /*13210*/  UIMAD UR11, UR11, 0x60, UR4 ;  /* 0x000000600b0b78a4 */ /* 0x000fc6000f8e0204 */
[----:B------:R-:W-:Y:S01]  /*13220*/  UMOV UR4, 0x0 ;  /* 0x0000000000047882 */ /* 0x000fe20000000000 */
[----:B------:R1:W-:Y:S05]  /*13230*/  STL [R1+0x1c], R2 ;  /* 0x00001c0201007387 */ /* 0x0003ea0000100800 */
[----:B------:R1:W-:Y:S01]  /*13240*/  UTMALDG.4D [UR8], [UR6], desc[UR4] ;  /* 0x00000408060075b4 */ /* 0x0003e20008019000 */
[----:B------:R-:W-:Y:S02]  /*13250*/  NOP ;  /* 0x0000000000007918 */ /* 0x000fe40000000000 */
.L_x_813:
[----:B-1----:R-:W2:Y:S04]  /*13260*/  LDL R2, [R1+0x4] ;  /* 0x0000040001027983 */ /* 0x002ea80000100800 */
[----:B------:R-:W3:Y:S04]  /*13270*/  LDL.LU R3, [R1+0x38] ;  /* 0x0000380001037983 */ /* 0x000ee80000300800 */
[----:B------:R-:W4:Y:S04]  /*13280*/  LDL.LU R5, [R1+0x28] ;  /* 0x0000280001057983 */ /* 0x000f280000300800 */
[----:B0-----:R-:W5:Y:S01]  /*13290*/  LDL.LU R4, [R1+0x40] ;  /* 0x0000400001047983 */ /* 0x001f620000300800 */
[----:B------:R-:W-:Y:S05]  /*132a0*/  WARPSYNC.ALL ;  /* 0x0000000000007948 */ /* 0x000fea0003800000 */
[----:B------:R-:W-:Y:S01]  /*132b0*/  ULDC.64 UR4, c[0x0][0x298] ;  /* 0x0000a60000047ab9 */ /* 0x000fe20000000a00 */
[----:B------:R-:W-:Y:S01]  /*132c0*/  ULDC.64 UR6, c[0x0][0xa00] ;  /* 0x0002800000067ab9 */ /* 0x000fe20000000a00 */
[----:B------:R-:W-:Y:S01]  /*132d0*/  BSSY B6, `(.L_x_818) ;  /* 0x0000024000067945 */ /* 0x000fe20003800000 */
[----:B------:R-:W-:Y:S01]  /*132e0*/  BAR.SYNC.DEFER_BLOCKING 0x8, 0x180 ;  /* 0x0206000000007b1d */ /* 0x000fe20000010000 */
[----:B------:R-:W-:-:S04]  /*132f0*/  ISETP.NE.U32.AND P0, PT, RZ, UR6, PT ;  /* 0x00000006ff007c0c */ /* 0x000fc8000bf05070 */
[----:B------:R-:W-:Y:S01]  /*13300*/  ISETP.NE.AND.EX P0, PT, RZ, UR7, PT, P0 ;  /* 0x00000007ff007c0c */ /* 0x000fe2000bf05300 */
[----:B--2---:R-:W-:Y:S01]  /*13310*/  VIADD R2, R2, 0x18400 ;  /* 0x0001840002027836 */ /* 0x004fe20000000000 */
[----:B---3--:R-:W-:-:S04]  /*13320*/  SHF.R.S32.HI R0, RZ, 0x1f, R3 ;  /* 0x0000001fff007819 */ /* 0x008fc80000011403 */
        /* <DEDUP_REMOVED lines=9> */
[----:B0-----:R-:W-:Y:S01]  /*133c0*/  IMAD.IADD R2, R3, 0x1, R0 ;  /* 0x0000000103027824 */ /* 0x001fe200078e0200 */
[----:B------:R-:W-:-:S05]  /*133d0*/  SHF.R.S32.HI R0, RZ, 0x1f, R18 ;  /* 0x0000001fff007819 */ /* 0x000fca0000011412 */
[----:B------:R1:W-:Y:S04]  /*133e0*/  STL [R1+0x40], R0 ;  /* 0x0000400001007387 */ /* 0x0003e80000100800 */
[----:B------:R1:W-:Y:S01]  /*133f0*/  STL [R1+0x38], R2 ;  /* 0x0000380201007387 */ /* 0x0003e20000100800 */
[----:B------:R-:W-:Y:S05]  /*13400*/  @!P1 BRA `(.L_x_819) ;  /* 0x0000000000409947 */ /* 0x000fea0003800000 */
[----:B-1----:R-:W-:Y:S01]  /*13410*/  MOV R2, 0x0 ;  /* 0x0000000000027802 */ /* 0x002fe20000000f00 */
        /* <DEDUP_REMOVED lines=15> */
.L_x_819:
[----:B------:R-:W-:Y:S05]  /*13510*/  BSYNC B6 ;  /* 0x0000000000067941 */ /* 0x000fea0003800000 */
.L_x_818:
[----:B-1----:R-:W2:Y:S01]  /*13520*/  LDL.LU R4, [R1+0x38] ;  /* 0x0000380001047983 */ /* 0x002ea20000300800 */
[----:B------:R-:W0:Y:S01]  /*13530*/  LDC R7, c[0x0][0x448] ;  /* 0x00011200ff077b82 */ /* 0x000e220000000800 */
        /* <DEDUP_REMOVED lines=8> */
[----:B0-----:R-:W-:Y:S01]  /*135c0*/  ISETP.NE.AND P0, PT, R7, 0x1, PT ;  /* 0x000000010700780c */ /* 0x001fe20003f05270 */
[----:B------:R-:W0:Y:S02]  /*135d0*/  S2R R8, SR_TID.X ;  /* 0x0000000000087919 */ /* 0x000e240000002100 */
[----:B0-----:R-:W-:-:S05]  /*135e0*/  IMAD.SHL.U32 R9, R8, 0x8, RZ ;  /* 0x0000000808097824 */ /* 0x001fca00078e00ff */
[----:B------:R-:W-:Y:S01]  /*135f0*/  LOP3.LUT R9, R9, 0x38, RZ, 0xc0, !PT ;  /* 0x0000003809097812 */ /* 0x000fe200078ec0ff */
[----:B--2---:R-:W-:Y:S02]  /*13600*/  IMAD.MOV.U32 R3, RZ, RZ, R4 ;  /* 0x000000ffff037224 */ /* 0x004fe400078e0004 */
[----:B------:R-:W0:Y:S01]  /*13610*/  S2R R4, SR_TID.X ;  /* 0x0000000000047919 */ /* 0x000e220000002100 */
        /* <DEDUP_REMOVED lines=11> */
[C---:B0-----:R-:W-:Y:S01]  /*136d0*/  LOP3.LUT R5, R4.reuse, 0x7f, RZ, 0xc0, !PT ;  /* 0x0000007f04057812 */ /* 0x041fe200078ec0ff */
[----:B------:R-:W-:-:S03]  /*136e0*/  IMAD.SHL.U32 R4, R4, 0x10, RZ ;  /* 0x0000001004047824 */ /* 0x000fc600078e00ff */
[----:B------:R-:W-:-:S04]  /*136f0*/  SHF.R.U32.HI R5, RZ, 0x3, R5 ;  /* 0x00000003ff057819 */ /* 0x000fc80000011605 */
[----:B------:R-:W-:Y:S02]  /*13700*/  LOP3.LUT R4, R5, 0x70, R4, 0xf8, !PT ;  /* 0x0000007005047812 */ /* 0x000fe400078ef804 */
[----:B------:R-:W0:Y:S02]  /*13710*/  @P0 LDC R5, c[0x0][0x44c] ;  /* 0x00011300ff050b82 */ /* 0x000e240000000800 */
[----:B------:R-:W-:-:S05]  /*13720*/  LOP3.LUT R0, R4, R17, RZ, 0xfc, !PT ;  /* 0x0000001104007212 */ /* 0x000fca00078efcff */
[----:B------:R-:W-:Y:S02]  /*13730*/  IMAD.MOV.U32 R4, RZ, RZ, R0 ;  /* 0x000000ffff047224 */ /* 0x000fe400078e0000 */
[----:B0-----:R-:W-:-:S05]  /*13740*/  @P0 IMAD.HI.U32 R5, R0, R5, RZ ;  /* 0x0000000500050227 */ /* 0x001fca00078e00ff */
        /* <DEDUP_REMOVED lines=19> */
[----:B-1----:R-:W-:Y:S09]  /*13880*/  BRA.DIV UR4, `(.L_x_820) ;  /* 0x0000004e046c7947 */ /* 0x002ff2000b800000 */
[----:B------:R-:W2:Y:S01]  /*13890*/  LDL.LU R6, [R1+0x54] ;  /* 0x0000540001067983 */ /* 0x000ea20000300800 */
[----:B------:R-:W0:Y:S02]  /*138a0*/  S2R R5, SR_TID.X ;  /* 0x0000000000057919 */ /* 0x000e240000002100 */
[----:B0-----:R-:W-:-:S04]  /*138b0*/  LOP3.LUT R5, R5, 0x7f, RZ, 0xc0, !PT ;  /* 0x0000007f05057812 */ /* 0x001fc800078ec0ff */
[----:B------:R-:W-:-:S05]  /*138c0*/  SHF.R.U32.HI R5, RZ, 0x3, R5 ;  /* 0x00000003ff057819 */ /* 0x000fca0000011605 */
[----:B------:R-:W-:-:S04]  /*138d0*/  IMAD.IADD R2, R5, 0x1, R17 ;  /* 0x0000000105027824 */ /* 0x000fc800078e0211 */
[----:B------:R-:W-:Y:S02]  /*138e0*/  VIADD R5, R2, 0x10 ;  /* 0x0000001002057836 */ /* 0x000fe40000000000 */
[----:B--2---:R-:W-:Y:S02]  /*138f0*/  IMAD R3, R6, R7, RZ ;  /* 0x0000000706037224 */ /* 0x004fe400078e02ff */
[----:B------:R-:W0:Y:S04]  /*13900*/  SHFL.IDX PT, R7, R4, RZ, 0x181f ;  /* 0x00181fff04077589 */ /* 0x000e2800000e0000 */
[----:B------:R-:W1:Y:S01]  /*13910*/  SHFL.IDX PT, R6, R0, RZ, 0x181f ;  /* 0x00181fff00067589 */ /* 0x000e6200000e0000 */
[----:B------:R-:W-:-:S13]  /*13920*/  ISETP.GE.AND P1, PT, R2, R3, PT ;  /* 0x000000030200720c */ /* 0x000fda0003f26270 */
        /* <DEDUP_REMOVED lines=58> */
[----:B------:R-:W-:Y:S01]  /*13cd0*/  @!P1 IMAD.MOV.U32 R6, RZ, RZ, R5 ;  /* 0x000000ffff069224 */ /* 0x000fe200078e0005 */
[----:B------:R-:W0:Y:S04]  /*13ce0*/  SHFL.IDX PT, R0, R0, 0x7, 0x181f ;  /* 0x00f81f0000007f89 */ /* 0x000e2800000e0000 */
[----:B------:R1:W-:Y:S04]  /*13cf0*/  @!P1 LDGSTS.E.BYPASS.LTC128B.128 [R10+0x1b400], desc[UR40][R6.64], !P0 ;  /* 0x1b400000060a9fae */ /* 0x0003e8000c101d68 */
[----:B------:R-:W2:Y:S02]  /*13d00*/  SHFL.IDX PT, R4, R4, 0x7, 0x181f ;  /* 0x00f81f0004047f89 */ /* 0x000ea400000e0000 */
.L_x_982:
[----:B------:R3:W5:Y:S01]  /*13d10*/  LDL R9, [R1+0x4] ;  /* 0x0000040001097983 */ /* 0x0007620000100800 */
[----:B------:R-:W4:Y:S01]  /*13d20*/  S2R R5, SR_TID.X ;  /* 0x0000000000057919 */ /* 0x000f220000002100 */
[----:B------:R-:W-:-:S05]  /*13d30*/  VIADD R2, R2, 0x70 ;  /* 0x0000007002027836 */ /* 0x000fca0000000000 */
[----:B------:R-:W-:Y:S01]  /*13d40*/  ISETP.GE.AND P1, PT, R2, R3, PT ;  /* 0x000000030200720c */ /* 0x000fe20003f26270 */
[----:B----4-:R-:W-:-:S05]  /*13d50*/  IMAD.SHL.U32 R5, R5, 0x8, RZ ;  /* 0x0000000805057824 */ /* 0x010fca00078e00ff */
[----:B------:R-:W-:-:S07]  /*13d60*/  LOP3.LUT R5, R5, 0x38, RZ, 0xc0, !PT ;  /* 0x0000003805057812 */ /* 0x000fce00078ec0ff */
[----:B--2---:R-:W-:-:S05]  /*13d70*/  @!P1 LEA R2, P2, R5, R4, 0x1 ;  /* 0x0000000405029211 */ /* 0x004fca00078408ff */
[----:B0-----:R-:W-:-:S05]  /*13d80*/  @!P1 IMAD.X R3, RZ, RZ, R0, P2 ;  /* 0x000000ffff039224 */ /* 0x001fca00010e0600 */
[----:B------:R-:W-:Y:S01]  /*13d90*/  @!PT LDS RZ, [RZ] ;  /* 0x00000000fffff984 */ /* 0x000fe20000000800 */
[----:B------:R-:W-:Y:S01]  /*13da0*/  @!PT LDS RZ, [RZ] ;  /* 0x00000000fffff984 */ /* 0x000fe20000000800 */
[----:B------:R-:W-:Y:S01]  /*13db0*/  @!PT LDS RZ, [RZ] ;  /* 0x00000000fffff984 */ /* 0x000fe20000000800 */
[----:B------:R3:W-:Y:S01]  /*13dc0*/  @!P1 LDGSTS.E.BYPASS.LTC128B.128 [R10+0x1bc00], desc[UR40][R2.64], !P0 ;  /* 0x1bc00000020a9fae */ /* 0x0007e2000c101d68 */
[----:B------:R-:W-:Y:S01]  /*13dd0*/  PLOP3.LUT P0, PT, PT, PT, PT, 0x80, 0x0 ;  /* 0x000000000000781c */ /* 0x000fe20003f0f070 */
[----:B------:R-:W-:-:S12]  /*13de0*/  NOP ;  /* 0x0000000000007918 */ /* 0x000fd80000000000 */
.L_x_821:
[----:B---3--:R-:W2:Y:S01]  /*13df0*/  LDL R2, [R1+0x4] ;  /* 0x0000040001027983 */ /* 0x008ea20000100800 */
        /* <DEDUP_REMOVED lines=16> */
[----:B------:R-:W2:Y:S03]  /*13f00*/  SYNCS.PHASECHK.TRANS64.TRYWAIT P0, [R2+URZ+0x22820], R0 ;  /* 0x02282000020075a7 */ /* 0x000ea6000800017f */
[----:B0-2---:R-:W-:Y:S05]  /*13f10*/  @!P0 BRA `(.L_x_823) ;  /* 0x0000005000608947 */ /* 0x005fea0003800000 */
.L_x_983:
[----:B------:R-:W-:Y:S05]  /*13f20*/  BSYNC B0 ;  /* 0x0000000000007941 */ /* 0x000fea0003800000 */
.L_x_822:
[----:B0-----:R-:W2:Y:S01]  /*13f30*/  LDL R2, [R1+0x1c] ;  /* 0x00001c0001027983 */ /* 0x001ea20000100800 */
[----:B------:R-:W-:Y:S01]  /*13f40*/  BSSY B0, `(.L_x_824) ;  /* 0x0000063000007945 */ /* 0x000fe20003800000 */
[----:B--2---:R-:W-:-:S13]  /*13f50*/  LOP3.LUT P0, RZ, R2, 0x1, RZ, 0xc0, !PT ;  /* 0x0000000102ff7812 */ /* 0x004fda000780c0ff */
        /* <DEDUP_REMOVED lines=13> */
.L_x_984:
[----:B------:R-:W-:Y:S05]  /*14030*/  BSYNC B1 ;  /* 0x0000000000017941 */ /* 0x000fea0003800000 */
.L_x_826:
[----:B------:R-:W-:Y:S04]  /*14040*/  BSSY B1, `(.L_x_828) ;  /* 0x0000009000017945 */ /* 0x000fe80003800000 */
        /* <DEDUP_REMOVED lines=8> */
.L_x_829:
[----:B------:R-:W-:Y:S05]  /*140d0*/  BSYNC B1 ;  /* 0x0000000000017941 */ /* 0x000fea0003800000 */
.L_x_828:
        /* <DEDUP_REMOVED lines=14> */
.L_x_830:
        /* <DEDUP_REMOVED lines=16> */
.L_x_831:
        /* <DEDUP_REMOVED lines=16> */
.L_x_832:
        /* <DEDUP_REMOVED lines=16> */
.L_x_833:
        /* <DEDUP_REMOVED lines=11> */
.L_x_825:
[----:B------:R-:W-:Y:S05]  /*14570*/  BSYNC B0 ;  /* 0x0000000000007941 */ /* 0x000fea0003800000 */
.L_x_824:
[----:B------:R-:W2:Y:S01]  /*14580*/  LDL.LU R4, [R1+0x50] ;  /* 0x0000500001047983 */ /* 0x000ea20000300800 */
[----:B------:R-:W-:Y:S01]  /*14590*/  BSSY B0, `(.L_x_834) ;  /* 0x000020f000007945 */ /* 0x000fe20003800000 */
[----:B--2---:R-:W-:-:S13]  /*145a0*/  ISETP.GE.AND P0, PT, R4, 0x61, PT ;  /* 0x000000610400780c */ /* 0x004fda0003f06270 */
[----:B------:R-:W-:Y:S05]  /*145b0*/  @!P0 BRA `(.L_x_835) ;  /* 0x0000002000308947 */ /* 0x000fea0003800000 */
[----:B------:R-:W1:Y:S01]  /*145c0*/  LDL R4, [R1+0x30] ;  /* 0x0000300001047983 */ /* 0x000e620000100800 */
[----:B------:R-:W-:Y:S01]  /*145d0*/  IMAD.MOV.U32 R0, RZ, RZ, 0x1 ;  /* 0x00000001ff007424 */ /* 0x000fe200078e00ff */
[----:B------:R-:W-:Y:S01]  /*145e0*/  BSSY B2, `(.L_x_836) ;  /* 0x00000b3000027945 */ /* 0x000fe20003800000 */
[----:B-1----:R-:W-:-:S05]  /*145f0*/  IMAD.MOV R6, RZ, RZ, -R4 ;  /* 0x000000ffff067224 */ /* 0x002fca00078e0a04 */
        /* <DEDUP_REMOVED lines=10> */
[----:B--2---:R-:W-:Y:S01]  /*146a0*/  LOP3.LUT P2, RZ, R5, 0x1, RZ, 0xc0, !PT ;  /* 0x0000000105ff7812 */ /* 0x004fe2000784c0ff */
[----:B---3--:R-:W-:-:S05]  /*146b0*/  VIADD R2, R4, 0x1 ;  /* 0x0000000104027836 */ /* 0x008fca0000000000 */
[----:B------:R-:W-:-:S04]  /*146c0*/  ISETP.NE.AND P0, PT, R2, 0x2, PT ;  /* 0x000000020200780c */ /* 0x000fc80003f05270 */
[----:B------:R-:W-:Y:S02]  /*146d0*/  SEL R3, RZ, 0x1, P0 ;  /* 0x00000001ff037807 */ /* 0x000fe40000000000 */
[----:B------:R-:W-:Y:S02]  /*146e0*/  SEL R8, R2, RZ, P0 ;  /* 0x000000ff02087207 */ /* 0x000fe40000000000 */
        /* <DEDUP_REMOVED lines=11> */
[----:B-----5:R-:W3:Y:S01]  /*147a0*/  LDL R9, [R1+0x10] ;  /* 0x0000100001097983 */ /* 0x020ee20000100800 */
        /* <DEDUP_REMOVED lines=16> */
.L_x_840:
[----:B-1----:R-:W2:Y:S01]  /*148b0*/  LDL R2, [R1+0x4] ;  /* 0x0000040001027983 */ /* 0x002ea20000100800 */
[----:B------:R-:W-:Y:S01]  /*148c0*/  SHF.L.U32 R5, R7, 0x1f, RZ ;  /* 0x0000001f07057819 */ /* 0x000fe200000006ff */
[----:B------:R-:W1:Y:S01]  /*148d0*/  S2R R3, SR_TID.X ;  /* 0x0000000000037919 */ /* 0x000e620000002100 */
[----:B------:R-:W-:Y:S01]  /*148e0*/  BSSY B3, `(.L_x_841) ;  /* 0x0000006000037945 */ /* 0x000fe20003800000 */
[----:B-1----:R-:W-:-:S04]  /*148f0*/  LOP3.LUT R3, R3, 0x7f, RZ, 0xc0, !PT ;  /* 0x0000007f03037812 */ /* 0x002fc800078ec0ff */
[----:B------:R-:W-:Y:S01]  /*14900*/  ISETP.NE.AND P1, PT, R3, RZ, PT ;  /* 0x000000ff0300720c */ /* 0x000fe20003f25270 */
[----:B--2---:R-:W-:-:S04]  /*14910*/  IMAD R2, R8, 0x8, R2 ;  /* 0x0000000808027824 */ /* 0x004fc800078e0202 */
[----:B------:R-:W1:Y:S02]  /*14920*/  SYNCS.PHASECHK.TRANS64.TRYWAIT P0, [R2+URZ+0x22840], R5 ;  /* 0x02284005020075a7 */ /* 0x000e64000800017f */
[----:B-1----:R-:W-:Y:S06]  /*14930*/  @!P0 BRA `(.L_x_842) ;  /* 0x0000004800048947 */ /* 0x002fec0003800000 */
.L_x_985:
[----:B------:R-:W-:Y:S05]  /*14940*/  BSYNC B3 ;  /* 0x0000000000037941 */ /* 0x000fea0003800000 */
.L_x_841:
        /* <DEDUP_REMOVED lines=9> */
.L_x_844:
[----:B------:R-:W-:Y:S05]  /*149e0*/  BSYNC B3 ;  /* 0x0000000000037941 */ /* 0x000fea0003800000 */
.L_x_843:
        /* <DEDUP_REMOVED lines=14> */
.L_x_845:
        /* <DEDUP_REMOVED lines=14> */
.L_x_986:
[----:B------:R-:W-:Y:S05]  /*14bb0*/  BSYNC B3 ;  /* 0x0000000000037941 */ /* 0x000fea0003800000 */
.L_x_846:
[----:B------:R-:W-:Y:S01]  /*14bc0*/  BSSY B3, `(.L_x_848) ;  /* 0x000000b000037945 */ /* 0x000fe20003800000 */
[----:B------:R-:W-:Y:S02]  /*14bd0*/  IMAD.MOV.U32 R8, RZ, RZ, 0x0 ;  /* 0x00000000ff087424 */ /* 0x000fe400078e00ff */
[----:B-----5:R-:W-:Y:S01]  /*14be0*/  IMAD.MOV.U32 R9, RZ, RZ, 0x14f00000 ;  /* 0x14f00000ff097424 */ /* 0x020fe200078e00ff */
        /* <DEDUP_REMOVED lines=8> */
.L_x_849:
[----:B------:R-:W-:Y:S05]  /*14c70*/  BSYNC B3 ;  /* 0x0000000000037941 */ /* 0x000fea0003800000 */
.L_x_848:
        /* <DEDUP_REMOVED lines=11> */
.L_x_850:
        /* <DEDUP_REMOVED lines=16> */
.L_x_851:
        /* <DEDUP_REMOVED lines=16> */
.L_x_852:
        /* <DEDUP_REMOVED lines=16> */
.L_x_853:
        /* <DEDUP_REMOVED lines=11> */
.L_x_839:
[----:B------:R-:W-:Y:S05]  /*150e0*/  BSYNC B1 ;  /* 0x0000000000017941 */ /* 0x000fea0003800000 */
.L_x_838:
[----:B------:R-:W2:Y:S02]  /*150f0*/  LDL.LU R4, [R1+0x30] ;  /* 0x0000300001047983 */ /* 0x000ea40000300800 */
[----:B--2---:R-:W-:-:S07]  /*15100*/  VIADD R0, R4, 0xfffffffd ;  /* 0xfffffffd04007836 */ /* 0x004fce0000000000 */
.L_x_837:
[----:B------:R-:W-:Y:S05]  /*15110*/  BSYNC B2 ;  /* 0x0000000000027941 */ /* 0x000fea0003800000 */
.L_x_836:
[----:B------:R-:W2:Y:S01]  /*15120*/  LDL.LU R2, [R1+0x34] ;  /* 0x0000340001027983 */ /* 0x000ea20000300800 */
[----:B------:R-:W-:-:S05]  /*15130*/  IMAD.MOV R6, RZ, RZ, -R6 ;  /* 0x000000ffff067224 */ /* 0x000fca00078e0a06 */
[----:B--2---:R-:W-:-:S13]  /*15140*/  ISETP.NE.AND P0, PT, R2, R6, PT ;  /* 0x000000060200720c */ /* 0x004fda0003f05270 */
[----:B------:R-:W-:Y:S05]  /*15150*/  @!P0 BRA `(.L_x_835) ;  /* 0x0000001400488947 */ /* 0x000fea0003800000 */
.L_x_886:
[----:B------:R-:W2:Y:S04]  /*15160*/  LDL R4, [R1+0x1c] ;  /* 0x00001c0001047983 */ /* 0x000ea80000100800 */
[----:B------:R-:W0:Y:S04]  /*15170*/  LDL.LU R3, [R1+0x8] ;  /* 0x0000080001037983 */ /* 0x000e280000300800 */
[----:B------:R-:W3:Y:S01]  /*15180*/  LDL.LU R2, [R1+0x14] ;  /* 0x0000140001027983 */ /* 0x000ee20000300800 */
[----:B------:R-:W-:Y:S05]  /*15190*/  YIELD ;  /* 0x0000000000007946 */ /* 0x000fea0003800000 */
[----:B------:R-:W-:Y:S01]  /*151a0*/  BSSY B1, `(.L_x_854) ;  /* 0x00000a2000017945 */ /* 0x000fe20003800000 */
[----:B--2---:R-:W-:Y:S01]  /*151b0*/  LOP3.LUT P1, RZ, R4, 0x1, RZ, 0xc0, !PT ;  /* 0x0000000104ff7812 */ /* 0x004fe2000782c0ff */
[----:B0-----:R-:W-:-:S05]  /*151c0*/  VIADD R7, R3, 0x1 ;  /* 0x0000000103077836 */ /* 0x001fca0000000000 */
[----:B------:R-:W-:-:S04]  /*151d0*/  ISETP.NE.AND P0, PT, R7, 0x2, PT ;  /* 0x000000020700780c */ /* 0x000fc80003f05270 */
[----:B------:R-:W-:Y:S02]  /*151e0*/  SEL R6, RZ, 0x1, P0 ;  /* 0x00000001ff067807 */ /* 0x000fe40000000000 */
[----:B------:R-:W-:Y:S02]  /*151f0*/  SEL R7, R7, RZ, P0 ;  /* 0x000000ff07077207 */ /* 0x000fe40000000000 */
[----:B---3--:R-:W-:Y:S01]  /*15200*/  LOP3.LUT R6, R2, R6, RZ, 0x3c, !PT ;  /* 0x0000000602067212 */ /* 0x008fe200078e3cff */
[----:B------:R-:W-:Y:S06]  /*15210*/  @!P1 BRA `(.L_x_855) ;  /* 0x0000000800689947 */ /* 0x000fec0003800000 */
[----:B------:R-:W-:Y:S01]  /*15220*/  ULDC.64 UR4, c[0x0][0x418] ;  /* 0x0001060000047ab9 */ /* 0x000fe20000000a00 */
[----:B------:R-:W-:Y:S01]  /*15230*/  IMAD.MOV.U32 R8, RZ, RZ, R0 ;  /* 0x000000ffff087224 */ /* 0x000fe200078e0000 */
[----:B------:R-:W-:-:S04]  /*15240*/  ISETP.NE.U32.AND P0, PT, RZ, UR4, PT ;  /* 0x00000004ff007c0c */ /* 0x000fc8000bf05070 */
[----:B------:R-:W-:-:S13]  /*15250*/  ISETP.NE.AND.EX P0, PT, RZ, UR5, PT, P0 ;  /* 0x00000005ff007c0c */ /* 0x000fda000bf05300 */
[----:B------:R-:W-:Y:S05]  /*15260*/  @!P0 BRA `(.L_x_856) ;  /* 0x0000000000508947 */ /* 0x000fea0003800000 */
[----:B-----5:R-:W2:Y:S01]  /*15270*/  LDL R9, [R1+0x20] ;  /* 0x0000200001097983 */ /* 0x020ea20000100800 */
        /* <DEDUP_REMOVED lines=19> */
.L_x_856:
[----:B0-----:R-:W2:Y:S01]  /*153b0*/  LDL R2, [R1+0x4] ;  /* 0x0000040001027983 */ /* 0x001ea20000100800 */
[----:B------:R-:W0:Y:S02]  /*153c0*/  S2R R3, SR_TID.X ;  /* 0x0000000000037919 */ /* 0x000e240000002100 */
[----:B0-----:R-:W-:Y:S01]  /*153d0*/  LOP3.LUT R4, R3, 0x7f, RZ, 0xc0, !PT ;  /* 0x0000007f03047812 */ /* 0x001fe200078ec0ff */
[----:B------:R-:W-:Y:S03]  /*153e0*/  BSSY B2, `(.L_x_857) ;  /* 0x0000006000027945 */ /* 0x000fe60003800000 */
[----:B------:R-:W-:Y:S01]  /*153f0*/  ISETP.NE.AND P1, PT, R4, RZ, PT ;  /* 0x000000ff0400720c */ /* 0x000fe20003f25270 */
[----:B--2---:R-:W-:Y:S01]  /*15400*/  IMAD R3, R7, 0x8, R2 ;  /* 0x0000000807037824 */ /* 0x004fe200078e0202 */
[----:B------:R-:W-:-:S04]  /*15410*/  SHF.L.U32 R2, R6, 0x1f, RZ ;  /* 0x0000001f06027819 */ /* 0x000fc800000006ff */
[----:B------:R-:W0:Y:S02]  /*15420*/  SYNCS.PHASECHK.TRANS64.TRYWAIT P0, [R3+URZ+0x22840], R2 ;  /* 0x02284002030075a7 */ /* 0x000e24000800017f */
[----:B0-----:R-:W-:Y:S05]  /*15430*/  @!P0 BRA `(.L_x_858) ;  /* 0x0000003c006c8947 */ /* 0x001fea0003800000 */
.L_x_987:
[----:B------:R-:W-:Y:S05]  /*15440*/  BSYNC B2 ;  /* 0x0000000000027941 */ /* 0x000fea0003800000 */
.L_x_857:
        /* <DEDUP_REMOVED lines=9> */
.L_x_860:
[----:B------:R-:W-:Y:S05]  /*154e0*/  BSYNC B2 ;  /* 0x0000000000027941 */ /* 0x000fea0003800000 */
.L_x_859:
        /* <DEDUP_REMOVED lines=13> */
.L_x_861:
[----:B-----5:R-:W2:Y:S01]  /*155c0*/  LDL R9, [R1] ;  /* 0x0000000001097983 */ /* 0x020ea20000100800 */
        /* <DEDUP_REMOVED lines=13> */
.L_x_988:
[----:B------:R-:W-:Y:S05]  /*156a0*/  BSYNC B2 ;  /* 0x0000000000027941 */ /* 0x000fea0003800000 */
.L_x_862:
        /* <DEDUP_REMOVED lines=11> */
.L_x_865:
[----:B------:R-:W-:Y:S05]  /*15760*/  BSYNC B2 ;  /* 0x0000000000027941 */ /* 0x000fea0003800000 */
.L_x_864:
        /* <DEDUP_REMOVED lines=10> */
.L_x_866:
        /* <DEDUP_REMOVED lines=16> */
.L_x_867:
        /* <DEDUP_REMOVED lines=16> */
.L_x_868:
        /* <DEDUP_REMOVED lines=16> */
.L_x_869:
        /* <DEDUP_REMOVED lines=11> */
.L_x_855:
[----:B------:R-:W-:Y:S05]  /*15bc0*/  BSYNC B1 ;  /* 0x0000000000017941 */ /* 0x000fea0003800000 */
.L_x_854:
[----:B------:R-:W2:Y:S01]  /*15bd0*/  LDL R5, [R1+0x1c] ;  /* 0x00001c0001057983 */ /* 0x000ea20000100800 */
[----:B------:R-:W-:Y:S01]  /*15be0*/  VIADD R7, R7, 0x1 ;  /* 0x0000000107077836 */ /* 0x000fe20000000000 */
[----:B------:R-:W-:Y:S04]  /*15bf0*/  BSSY B1, `(.L_x_870) ;  /* 0x00000a5000017945 */ /* 0x000fe80003800000 */
[----:B------:R-:W-:-:S04]  /*15c00*/  ISETP.NE.AND P0, PT, R7, 0x2, PT ;  /* 0x000000020700780c */ /* 0x000fc80003f05270 */
[----:B------:R-:W-:Y:S02]  /*15c10*/  SEL R2, RZ, 0x1, P0 ;  /* 0x00000001ff027807 */ /* 0x000fe40000000000 */
[----:B-----5:R-:W-:Y:S02]  /*15c20*/  SEL R9, R7, RZ, P0 ;  /* 0x000000ff07097207 */ /* 0x020fe40000000000 */
[----:B------:R-:W-:-:S05]  /*15c30*/  LOP3.LUT R8, R6, R2, RZ, 0x3c, !PT ;  /* 0x0000000206087212 */ /* 0x000fca00078e3cff */
[----:B------:R0:W-:Y:S04]  /*15c40*/  STL [R1+0x14], R8 ;  /* 0x0000140801007387 */ /* 0x0001e80000100800 */
[----:B------:R0:W-:Y:S01]  /*15c50*/  STL [R1+0x8], R9 ;  /* 0x0000080901007387 */ /* 0x0001e20000100800 */
[----:B--2---:R-:W-:-:S13]  /*15c60*/  LOP3.LUT P2, RZ, R5, 0x1, RZ, 0xc0, !PT ;  /* 0x0000000105ff7812 */ /* 0x004fda000784c0ff */
        /* <DEDUP_REMOVED lines=26> */
.L_x_872:
        /* <DEDUP_REMOVED lines=9> */
.L_x_989:
[----:B------:R-:W-:Y:S05]  /*15ea0*/  BSYNC B2 ;  /* 0x0000000000027941 */ /* 0x000fea0003800000 */
.L_x_873:
        /* <DEDUP_REMOVED lines=9> */
.L_x_876:
[----:B------:R-:W-:Y:S05]  /*15f40*/  BSYNC B2 ;  /* 0x0000000000027941 */ /* 0x000fea0003800000 */
.L_x_875:
        /* <DEDUP_REMOVED lines=14> */
.L_x_877:
        /* <DEDUP_REMOVED lines=14> */
.L_x_990:
[----:B------:R-:W-:Y:S05]  /*16110*/  BSYNC B2 ;  /* 0x0000000000027941 */ /* 0x000fea0003800000 */
.L_x_878:
        /* <DEDUP_REMOVED lines=11> */
.L_x_881:
[----:B------:R-:W-:Y:S05]  /*161d0*/  BSYNC B2 ;  /* 0x0000000000027941 */ /* 0x000fea0003800000 */
.L_x_880:
        /* <DEDUP_REMOVED lines=11> */
.L_x_882:
        /* <DEDUP_REMOVED lines=16> */
.L_x_883:
        /* <DEDUP_REMOVED lines=16> */
.L_x_884:
        /* <DEDUP_REMOVED lines=16> */
.L_x_885:
        /* <DEDUP_REMOVED lines=11> */
.L_x_871:
[----:B------:R-:W-:Y:S05]  /*16640*/  BSYNC B1 ;  /* 0x0000000000017941 */ /* 0x000fea0003800000 */
.L_x_870:
[C---:B------:R-:W-:Y:S01]  /*16650*/  ISETP.GT.AND P0, PT, R0.reuse, 0x1, PT ;  /* 0x000000010000780c */ /* 0x040fe20003f04270 */
[----:B------:R-:W-:-:S12]  /*16660*/  VIADD R0, R0, 0xfffffffe ;  /* 0xfffffffe00007836 */ /* 0x000fd80000000000 */
[----:B------:R-:W-:Y:S05]  /*16670*/  @P0 BRA `(.L_x_886) ;  /* 0xffffffe800b80947 */ /* 0x000fea000383ffff */
.L_x_835:
[----:B------:R-:W-:Y:S05]  /*16680*/  BSYNC B0 ;  /* 0x0000000000007941 */ /* 0x000fea0003800000 */
.L_x_834:
[----:B------:R-:W2:Y:S04]  /*16690*/  LDL.LU R4, [R1+0x8] ;  /* 0x0000080001047983 */ /* 0x000ea80000300800 */
[----:B------:R-:W3:Y:S01]  /*166a0*/  LDL.LU R3, [R1+0x14] ;  /* 0x0000140001037983 */ /* 0x000ee20000300800 */
[----:B------:R-:W4:Y:S01]  /*166b0*/  S2R R2, SR_TID.X ;  /* 0x0000000000027919 */ /* 0x000f220000002100 */
[----:B------:R-:W-:Y:S01]  /*166c0*/  BSSY B0, `(.L_x_887) ;  /* 0x0000015000007945 */ /* 0x000fe20003800000 */
[----:B----4-:R-:W-:-:S04]  /*166d0*/  LOP3.LUT R2, R2, 0x7f, RZ, 0xc0, !PT ;  /* 0x0000007f02027812 */ /* 0x010fc800078ec0ff */
[----:B------:R-:W-:Y:S01]  /*166e0*/  ISETP.NE.AND P1, PT, R2, RZ, PT ;  /* 0x000000ff0200720c */ /* 0x000fe20003f25270 */
[----:B--2---:R-:W-:-:S05]  /*166f0*/  VIADD R0, R4, 0x1 ;  /* 0x0000000104007836 */ /* 0x004fca0000000000 */
[----:B------:R-:W-:-:S04]  /*16700*/  ISETP.NE.AND P0, PT, R0, 0x2, PT ;  /* 0x000000020000780c */ /* 0x000fc80003f05270 */
[----:B------:R-:W-:-:S04]  /*16710*/  SEL R2, RZ, 0x1, P0 ;  /* 0x00000001ff027807 */ /* 0x000fc80000000000 */
[----:B---3--:R-:W-:-:S05]  /*16720*/  LOP3.LUT R3, R3, R2, RZ, 0x3c, !PT ;  /* 0x0000000203037212 */ /* 0x008fca00078e3cff */
[----:B------:R2:W-:Y:S01]  /*16730*/  STL [R1+0x14], R3 ;  /* 0x0000140301007387 */ /* 0x0005e20000100800 */
[----:B------:R-:W-:Y:S05]  /*16740*/  @P1 BRA `(.L_x_888) ;  /* 0x0000000000301947 */ /* 0x000fea0003800000 */
[----:B--2---:R-:W2:Y:S01]  /*16750*/  S2R R3, SR_LANEID ;  /* 0x0000000000037919 */ /* 0x004ea20000000000 */
[----:B------:R-:W-:Y:S02]  /*16760*/  VOTEU.ANY UR4, UPT, PT ;  /* 0x0000000000047886 */ /* 0x000fe400038e0100 */
[----:B------:R-:W2:Y:S08]  /*16770*/  FLO.U32 R4, UR4 ;  /* 0x0000000400047d00 */ /* 0x000eb000080e0000 */
[----:B------:R-:W3:Y:S01]  /*16780*/  POPC R5, UR4 ;  /* 0x0000000400057d09 */ /* 0x000ee20008000000 */
[----:B--2---:R-:W-:-:S02]  /*16790*/  ISETP.EQ.U32.AND P1, PT, R4, R3, PT ;  /* 0x000000030400720c */ /* 0x004fc40003f22070 */
[----:B------:R-:W3:Y:S11]  /*167a0*/  LDC.64 R2, c[0x0][0xc60] ;  /* 0x00031800ff027b82 */ /* 0x000ef60000000a00 */
[----:B---3--:R-:W2:Y:S01]  /*167b0*/  @P1 ATOMG.E.ADD.STRONG.GPU PT, R3, desc[UR40][R2.64], R5 ;  /* 0x00000005020319a8 */ /* 0x008ea200081ee1e8 */
[----:B-1----:R-:W1:Y:S02]  /*167c0*/  S2R R6, SR_LTMASK ;  /* 0x0000000000067919 */ /* 0x002e640000003900 */
[----:B-1----:R-:W-:-:S04]  /*167d0*/  LOP3.LUT R6, R6, UR4, RZ, 0xc0, !PT ;  /* 0x0000000406067c12 */ /* 0x002fc8000f8ec0ff */
[----:B0-----:R-:W0:Y:S01]  /*167e0*/  POPC R7, R6 ;  /* 0x0000000600077309 */ /* 0x001e220000000000 */
[----:B--2---:R-:W0:Y:S02]  /*167f0*/  SHFL.IDX PT, R4, R3, R4, 0x1f ;  /* 0x00001f0403047589 */ /* 0x004e2400000e0000 */
[----:B0-----:R-:W-:-:S07]  /*16800*/  IADD3 R16, R4, UR36, R7 ;  /* 0x0000002404107c10 */ /* 0x001fce000fffe007 */
.L_x_888:
[----:B------:R-:W-:Y:S05]  /*16810*/  BSYNC B0 ;  /* 0x0000000000007941 */ /* 0x000fea0003800000 */
.L_x_887:
[----:B------:R-:W-:-:S05]  /*16820*/  SEL R0, R0, RZ, P0 ;  /* 0x000000ff00007207 */ /* 0x000fca0000000000 */
[----:B------:R3:W-:Y:S02]  /*16830*/  STL [R1+0x8], R0 ;  /* 0x0000080001007387 */ /* 0x0007e40000100800 */
.L_x_806:
[----:B------:R-:W-:Y:S05]  /*16840*/  BSYNC B7 ;  /* 0x0000000000077941 */ /* 0x000fea0003800000 */
.L_x_804:
[----:B---3--:R-:W3:Y:S02]  /*16850*/  LDL R0, [R1+0x1c] ;  /* 0x00001c0001007983 */ /* 0x008ee40000100800 */
[----:B---3--:R-:W-:-:S13]  /*16860*/  LOP3.LUT P0, RZ, R0, 0x2, RZ, 0xc0, !PT ;  /* 0x0000000200ff7812 */ /* 0x008fda000780c0ff */
[----:B------:R-:W-:Y:S05]  /*16870*/  @!P0 BRA `(.L_x_889) ;  /* 0x0000000000288947 */ /* 0x000fea0003800000 */
[----:B------:R-:W-:Y:S05]  /*16880*/  WARPSYNC.ALL ;  /* 0x0000000000007948 */ /* 0x000fea0003800000 */
[----:B------:R-:W3:Y:S08]  /*16890*/  S2UR UR5, SR_CgaCtaId ;  /* 0x00000000000579c3 */ /* 0x000ef00000008800 */
[----:B------:R-:W-:Y:S06]  /*168a0*/  BAR.SYNC.DEFER_BLOCKING 0x5, 0x180 ;  /* 0x0146000000007b1d */ /* 0x000fec0000010000 */
[----:B------:R-:W-:-:S02]  /*168b0*/  UMOV UR4, 0x400 ;  /* 0x0000040000047882 */ /* 0x000fc40000000000 */
[----:B---3--:R-:W-:-:S06]  /*168c0*/  ULEA UR4, UR5, UR4, 0x18 ;  /* 0x0000000405047291 */ /* 0x008fcc000f8ec03f */
[----:B------:R-:W-:-:S05]  /*168d0*/  IMAD.U32 R0, RZ, RZ, UR4 ;  /* 0x00000004ff007e24 */ /* 0x000fca000f8e00ff */
[----:B------:R3:W4:Y:S04]  /*168e0*/  LDS.128 R16, [R0+0x228d0] ;  /* 0x0228d00000107984 */ /* 0x0007280000000c00 */
[----:B------:R3:W-:Y:S01]  /*168f0*/  STL [R1+0x4], R0 ;  /* 0x0000040001007387 */ /* 0x0007e20000100800 */
[----:B------:R-:W-:Y:S06]  /*16900*/  BAR.ARV 0x4, 0x180 ;  /* 0x0106000000007b1d */ /* 0x000fec0000002000 */
[----:B------:R-:W-:Y:S05]  /*16910*/  BRA `(.L_x_890) ;  /* 0x0000000800487947 */ /* 0x000fea0003800000 */
.L_x_889:
[----:B------:R-:W0:Y:S01]  /*16920*/  S2R R0, SR_TID.X ;  /* 0x0000000000007919 */ /* 0x000e220000002100 */
[----:B------:R-:W-:Y:S01]  /*16930*/  UMOV UR4, 0xffffffff ;  /* 0xffffffff00047882 */ /* 0x000fe20000000000 */
[----:B01----:R-:W-:-:S04]  /*16940*/  LOP3.LUT R7, R0, 0x1f, RZ, 0xc0, !PT ;  /* 0x0000001f00077812 */ /* 0x003fc800078ec0ff */
[----:B------:R-:W-:Y:S01]  /*16950*/  ISETP.NE.AND P0, PT, R7, 0x1f, PT ;  /* 0x0000001f0700780c */ /* 0x000fe20003f05270 */
[----:B------:R-:W-:-:S12]  /*16960*/  BRA.DIV UR4, `(.L_x_891) ;  /* 0x0000002a04707947 */ /* 0x000fd8000b800000 */
[----:B------:R-:W-:Y:S01]  /*16970*/  IMAD.IADD R5, R19, 0x1, R7 ;  /* 0x0000000113057824 */ /* 0x000fe200078e0207 */
[----:B------:R-:W-:-:S04]  /*16980*/  ULDC UR4, c[0x0][0xc3c] ;  /* 0x00030f0000047ab9 */ /* 0x000fc80000000800 */
[----:B------:R-:W-:-:S13]  /*16990*/  ISETP.GE.OR P1, PT, R5, UR4, !P0 ;  /* 0x0000000405007c0c */ /* 0x000fda000c726670 */
[----:B--2---:R-:W0:Y:S02]  /*169a0*/  @!P1 LDC.64 R2, c[0x0][0xc80] ;  /* 0x00032000ff029b82 */ /* 0x004e240000000a00 */
[----:B0-----:R-:W-:-:S06]  /*169b0*/  @!P1 IMAD.WIDE R2, R5, 0x4, R2 ;  /* 0x0000000405029825 */ /* 0x001fcc00078e0202 */
[----:B------:R0:W2:Y:S01]  /*169c0*/  @!P1 LDG.E R3, desc[UR40][R2.64] ;  /* 0x0000002802039981 */ /* 0x0000a2000c1e1900 */
[C---:B------:R-:W-:Y:S02]  /*169d0*/  ISETP.GE.U32.AND P2, PT, R7.reuse, 0x2, PT ;  /* 0x000000020700780c */ /* 0x040fe40003f46070 */
[C---:B------:R-:W-:Y:S01]  /*169e0*/  ISETP.GE.U32.AND P3, PT, R7.reuse, 0x4, PT ;  /* 0x000000040700780c */ /* 0x040fe20003f66070 */
[----:B------:R-:W-:Y:S01]  /*169f0*/  SHFL.IDX PT, R4, R16, 0x1, 0x1f ;  /* 0x00201f0010047f89 */ /* 0x000fe200000e0000 */
[C---:B------:R-:W-:Y:S02]  /*16a00*/  ISETP.GE.U32.AND P4, PT, R7.reuse, 0x8, PT ;  /* 0x000000080700780c */ /* 0x040fe40003f86070 */
[C---:B------:R-:W-:Y:S01]  /*16a10*/  ISETP.GE.U32.AND P5, PT, R7.reuse, 0x10, PT ;  /* 0x000000100700780c */ /* 0x040fe20003fa6070 */
[----:B0-----:R-:W-:Y:S02]  /*16a20*/  IMAD.MOV.U32 R2, RZ, RZ, RZ ;  /* 0x000000ffff027224 */ /* 0x001fe400078e00ff */
[----:B--2---:R-:W-:Y:S01]  /*16a30*/  @!P1 IMAD.MOV.U32 R2, RZ, RZ, R3 ;  /* 0x000000ffff029224 */ /* 0x004fe200078e0003 */
[----:B------:R-:W-:-:S04]  /*16a40*/  ISETP.NE.AND P1, PT, R7, RZ, PT ;  /* 0x000000ff0700720c */ /* 0x000fc80003f25270 */
        /* <DEDUP_REMOVED lines=14> */
[----:B------:R-:W-:Y:S02]  /*16b30*/  IMAD.IADD R3, R3, 0x1, R0 ;  /* 0x0000000103037824 */ /* 0x000fe400078e0200 */
[----:B------:R0:W1:Y:S04]  /*16b40*/  SHFL.IDX PT, R0, R16, RZ, 0x1f ;  /* 0x00001fff10007589 */ /* 0x00006800000e0000 */
[----:B------:R0:W2:Y:S02]  /*16b50*/  SHFL.IDX PT, R6, R3, 0x1f, 0x1f ;  /* 0x03e01f0003067f89 */ /* 0x0000a400000e0000 */
.L_x_1000:
[----:B------:R-:W-:Y:S02]  /*16b60*/  ULDC UR4, c[0x0][0xc38] ;  /* 0x00030e0000047ab9 */ /* 0x000fe40000000800 */
[----:B0-----:R-:W-:-:S04]  /*16b70*/  IMAD.U32 R16, RZ, RZ, UR4 ;  /* 0x00000004ff107e24 */ /* 0x001fc8000f8e00ff */
[----:B--2---:R-:W-:-:S04]  /*16b80*/  IMAD R6, R6, R16, RZ ;  /* 0x0000001006067224 */ /* 0x004fc800078e02ff */
[----:B------:R-:W-:-:S05]  /*16b90*/  IMAD.IADD R4, R4, 0x1, R6 ;  /* 0x0000000104047824 */ /* 0x000fca00078e0206 */
[----:B-1----:R-:W-:-:S13]  /*16ba0*/  ISETP.GT.AND P6, PT, R4, R0, PT ;  /* 0x000000000400720c */ /* 0x002fda0003fc4270 */
[----:B------:R-:W-:Y:S05]  /*16bb0*/  @P6 BRA `(.L_x_892) ;  /* 0x00000000009c6947 */ /* 0x000fea0003800000 */
.L_x_897:
[----:B0-----:R-:W0:Y:S01]  /*16bc0*/  LDC R2, c[0x0][0xc3c] ;  /* 0x00030f00ff027b82 */ /* 0x001e220000000800 */
[----:B------:R-:W-:-:S05]  /*16bd0*/  VIADD R19, R19, 0x1f ;  /* 0x0000001f13137836 */ /* 0x000fca0000000000 */
[----:B0-----:R-:W-:-:S13]  /*16be0*/  ISETP.GE.AND P6, PT, R19, R2, PT ;  /* 0x000000021300720c */ /* 0x001fda0003fc6270 */
[----:B------:R-:W-:Y:S05]  /*16bf0*/  @P6 BRA `(.L_x_893) ;  /* 0x0000000400446947 */ /* 0x000fea0003800000 */
[----:B------:R-:W0:Y:S01]  /*16c00*/  S2R R3, SR_TID.X ;  /* 0x0000000000037919 */ /* 0x000e220000002100 */
[----:B------:R-:W-:Y:S01]  /*16c10*/  BSSY B0, `(.L_x_894) ;  /* 0x0000009000007945 */ /* 0x000fe20003800000 */
[----:B0-----:R-:W-:-:S05]  /*16c20*/  LOP3.LUT R3, R3, 0x1f, RZ, 0xc0, !PT ;  /* 0x0000001f03037812 */ /* 0x001fca00078ec0ff */
[----:B------:R-:W-:-:S05]  /*16c30*/  IMAD.IADD R5, R19, 0x1, R3 ;  /* 0x0000000113057824 */ /* 0x000fca00078e0203 */
[----:B------:R-:W-:Y:S01]  /*16c40*/  ISETP.GE.OR P6, PT, R5, R2, !P0 ;  /* 0x000000020500720c */ /* 0x000fe200047c6670 */
[----:B------:R-:W-:-:S12]  /*16c50*/  IMAD.MOV.U32 R2, RZ, RZ, RZ ;  /* 0x000000ffff027224 */ /* 0x000fd800078e00ff */
[----:B------:R-:W-:Y:S05]  /*16c60*/  @P6 BRA `(.L_x_895) ;  /* 0x00000000000c6947 */ /* 0x000fea0003800000 */
[----:B------:R-:W0:Y:S02]  /*16c70*/  LDC.64 R2, c[0x0][0xc80] ;  /* 0x00032000ff027b82 */ /* 0x000e240000000a00 */
[----:B0-----:R-:W-:-:S06]  /*16c80*/  IMAD.WIDE R2, R5, 0x4, R2 ;  /* 0x0000000405027825 */ /* 0x001fcc00078e0202 */
[----:B------:R0:W5:Y:S02]  /*16c90*/  LDG.E R2, desc[UR40][R2.64] ;  /* 0x0000002802027981 */ /* 0x000164000c1e1900 */
.L_x_895:
[----:B------:R-:W-:Y:S05]  /*16ca0*/  BSYNC B0 ;  /* 0x0000000000007941 */ /* 0x000fea0003800000 */
.L_x_894:
[----:B------:R-:W-:-:S03]  /*16cb0*/  UMOV UR4, 0xffffffff ;  /* 0xffffffff00047882 */ /* 0x000fc60000000000 */
[----:B------:R-:W-:Y:S05]  /*16cc0*/  BRA.DIV UR4, `(.L_x_896) ;  /* 0x0000002a04d47947 */ /* 0x000fea000b800000 */
[----:B-----5:R-:W0:Y:S02]  /*16cd0*/  SHFL.UP PT, R14, R2, 0x1, RZ ;  /* 0x04200000020e7989 */ /* 0x020e2400000e00ff */
        /* <DEDUP_REMOVED lines=14> */
[----:B------:R0:W1:Y:S02]  /*16dc0*/  SHFL.IDX PT, R6, R3, 0x1f, 0x1f ;  /* 0x03e01f0003067f89 */ /* 0x00006400000e0000 */
.L_x_1008:
[----:B------:R-:W-:Y:S02]  /*16dd0*/  ULDC UR4, c[0x0][0xc38] ;  /* 0x00030e0000047ab9 */ /* 0x000fe40000000800 */
[----:B------:R-:W-:-:S04]  /*16de0*/  IMAD.U32 R16, RZ, RZ, UR4 ;  /* 0x00000004ff107e24 */ /* 0x000fc8000f8e00ff */
[----:B-1----:R-:W-:-:S04]  /*16df0*/  IMAD R6, R6, R16, RZ ;  /* 0x0000001006067224 */ /* 0x002fc800078e02ff */
[----:B------:R-:W-:-:S05]  /*16e00*/  IMAD.IADD R4, R6, 0x1, R4 ;  /* 0x0000000106047824 */ /* 0x000fca00078e0204 */
[----:B------:R-:W-:-:S13]  /*16e10*/  ISETP.GT.AND P6, PT, R4, R0, PT ;  /* 0x000000000400720c */ /* 0x000fda0003fc4270 */
[----:B------:R-:W-:Y:S05]  /*16e20*/  @!P6 BRA `(.L_x_897) ;  /* 0xfffffffc0064e947 */ /* 0x000fea000383ffff */
.L_x_892:
[----:B------:R-:W-:Y:S01]  /*16e30*/  IMAD.IADD R6, R4, 0x1, -R6 ;  /* 0x0000000104067824 */ /* 0x000fe200078e0a06 */
[----:B------:R-:W-:-:S03]  /*16e40*/  UMOV UR4, 0xffffffff ;  /* 0xffffffff00047882 */ /* 0x000fc60000000000 */
[----:B------:R-:W-:-:S05]  /*16e50*/  IMAD R4, R3, R16, R6 ;  /* 0x0000001003047224 */ /* 0x000fca00078e0206 */
[----:B------:R-:W-:Y:S01]  /*16e60*/  ISETP.GT.AND P6, PT, R4, R0, PT ;  /* 0x000000000400720c */ /* 0x000fe20003fc4270 */
[----:B------:R-:W-:-:S12]  /*16e70*/  BRA.DIV UR4, `(.L_x_898) ;  /* 0x0000002e043c7947 */ /* 0x000fd8000b800000 */
[----:B------:R-:W-:-:S04]  /*16e80*/  VOTE.ANY R5, PT, !P6 ;  /* 0x0000000000057806 */ /* 0x000fc800070e0100 */
[----:B------:R-:W1:Y:S02]  /*16e90*/  POPC R4, R5 ;  /* 0x0000000500047309 */ /* 0x000e640000000000 */
[----:B-1----:R1:W2:Y:S02]  /*16ea0*/  SHFL.IDX PT, R17, R2, R4, 0x1f ;  /* 0x00001f0402117589 */ /* 0x0022a400000e0000 */
.L_x_1012:
[----:B------:R-:W-:Y:S01]  /*16eb0*/  ISETP.NE.AND P0, PT, R5, RZ, PT ;  /* 0x000000ff0500720c */ /* 0x000fe20003f05270 */
[----:B-1----:R-:W-:-:S12]  /*16ec0*/  IMAD.MOV.U32 R2, RZ, RZ, RZ ;  /* 0x000000ffff027224 */ /* 0x002fd800078e00ff */
[----:B------:R-:W-:Y:S05]  /*16ed0*/  @!P0 BRA `(.L_x_899) ;  /* 0x0000000000108947 */ /* 0x000fea0003800000 */
[----:B------:R-:W-:Y:S01]  /*16ee0*/  UMOV UR4, 0xffffffff ;  /* 0xffffffff00047882 */ /* 0x000fe20000000000 */
[----:B------:R-:W-:Y:S02]  /*16ef0*/  VIADD R12, R4, 0xffffffff ;  /* 0xffffffff040c7836 */ /* 0x000fe40000000000 */
[----:B------:R-:W-:Y:S05]  /*16f00*/  BRA.DIV UR4, `(.L_x_900) ;  /* 0x0000002e04607947 */ /* 0x000fea000b800000 */
[----:B------:R1:W3:Y:S02]  /*16f10*/  SHFL.IDX PT, R2, R3, R12, 0x1f ;  /* 0x00001f0c03027589 */ /* 0x0002e400000e0000 */
.L_x_899:
[----:B--2---:R-:W-:Y:S01]  /*16f20*/  IABS R5, R17 ;  /* 0x0000001100057213 */ /* 0x004fe20000000000 */
[----:B---3--:R-:W-:Y:S02]  /*16f30*/  IMAD R16, R2, R16, R6 ;  /* 0x0000001002107224 */ /* 0x008fe400078e0206 */
[----:B------:R-:W-:Y:S01]  /*16f40*/  IMAD.IADD R19, R4, 0x1, R19 ;  /* 0x0000000104137824 */ /* 0x000fe200078e0213 */
[----:B------:R-:W2:Y:S01]  /*16f50*/  I2F.RP R2, R5 ;  /* 0x0000000500027306 */ /* 0x000ea20000209400 */
[----:B------:R-:W-:-:S07]  /*16f60*/  IMAD.IADD R0, R0, 0x1, -R16 ;  /* 0x0000000100007824 */ /* 0x000fce00078e0a10 */
[----:B--2---:R-:W2:Y:S02]  /*16f70*/  MUFU.RCP R2, R2 ;  /* 0x0000000200027308 */ /* 0x004ea40000001000 */
[----:B--2---:R-:W-:-:S06]  /*16f80*/  VIADD R2, R2, 0xffffffe ;  /* 0x0ffffffe02027836 */ /* 0x004fcc0000000000 */
[----:B01----:R-:W0:Y:S02]  /*16f90*/  F2I.FTZ.U32.TRUNC.NTZ R3, R2 ;  /* 0x0000000200037305 */ /* 0x003e24000021f000 */
[----:B0-----:R-:W-:-:S04]  /*16fa0*/  IMAD.MOV R2, RZ, RZ, -R3 ;  /* 0x000000ffff027224 */ /* 0x001fc800078e0a03 */
[----:B------:R-:W-:Y:S02]  /*16fb0*/  IMAD R6, R2, R5, RZ ;  /* 0x0000000502067224 */ /* 0x000fe400078e02ff */
[----:B------:R-:W-:-:S04]  /*16fc0*/  IMAD.MOV.U32 R2, RZ, RZ, RZ ;  /* 0x000000ffff027224 */ /* 0x000fc800078e00ff */
[----:B------:R-:W-:Y:S01]  /*16fd0*/  IMAD.HI.U32 R2, R3, R6, R2 ;  /* 0x0000000603027227 */ /* 0x000fe200078e0002 */
[----:B------:R-:W-:Y:S02]  /*16fe0*/  IABS R6, R17 ;  /* 0x0000001100067213 */ /* 0x000fe40000000000 */
[----:B------:R-:W-:-:S03]  /*16ff0*/  IABS R3, R0 ;  /* 0x0000000000037213 */ /* 0x000fc60000000000 */
[----:B------:R-:W-:Y:S02]  /*17000*/  IMAD.MOV R6, RZ, RZ, -R6 ;  /* 0x000000ffff067224 */ /* 0x000fe400078e0a06 */
        /* <DEDUP_REMOVED lines=16> */
.L_x_893:
[----:B------:R-:W-:Y:S01]  /*17110*/  UMOV UR4, URZ ;  /* 0x0000003f00047c82 */ /* 0x000fe20008000000 */
[----:B------:R-:W-:Y:S01]  /*17120*/  UMOV UR5, URZ ;  /* 0x0000003f00057c82 */ /* 0x000fe20008000000 */
[----:B------:R-:W-:Y:S01]  /*17130*/  ULDC UR6, c[0x0][0xc3c] ;  /* 0x00030f0000067ab9 */ /* 0x000fe20000000800 */
[----:B------:R-:W-:Y:S02]  /*17140*/  IMAD.MOV.U32 R16, RZ, RZ, R0 ;  /* 0x000000ffff107224 */ /* 0x000fe400078e0000 */
[----:B------:R-:W-:Y:S02]  /*17150*/  IMAD.U32 R17, RZ, RZ, UR4 ;  /* 0x00000004ff117e24 */ /* 0x000fe4000f8e00ff */
[----:B------:R-:W-:Y:S02]  /*17160*/  IMAD.U32 R18, RZ, RZ, UR5 ;  /* 0x00000005ff127e24 */ /* 0x000fe4000f8e00ff */
[----:B------:R-:W-:-:S07]  /*17170*/  IMAD.U32 R19, RZ, RZ, UR6 ;  /* 0x00000006ff137e24 */ /* 0x000fce000f8e00ff */
.L_x_901:
[----:B------:R0:W2:Y:S01]  /*17180*/  LDL R3, [R1+0x4] ;  /* 0x0000040001037983 */ /* 0x0000a20000100800 */
[----:B------:R-:W1:Y:S01]  /*17190*/  S2R R0, SR_TID.X ;  /* 0x0000000000007919 */ /* 0x000e620000002100 */
[----:B------:R-:W-:Y:S05]  /*171a0*/  WARPSYNC.ALL ;  /* 0x0000000000007948 */ /* 0x000fea0003800000 */
[----:B-1----:R-:W-:Y:S01]  /*171b0*/  LOP3.LUT R0, R0, 0x1f, RZ, 0xc0, !PT ;  /* 0x0000001f00007812 */ /* 0x002fe200078ec0ff */
[----:B------:R-:W-:Y:S03]  /*171c0*/  BAR.SYNC.DEFER_BLOCKING 0x4, 0x180 ;  /* 0x0106000000007b1d */ /* 0x000fe60000010000 */
[----:B------:R-:W-:-:S13]  /*171d0*/  ISETP.NE.AND P0, PT, R0, RZ, PT ;  /* 0x000000ff0000720c */ /* 0x000fda0003f05270 */
[----:B------:R-:W2:Y:S01]  /*171e0*/  @!P0 S2R R0, SR_CgaCtaId ;  /* 0x0000000000008919 */ /* 0x000ea20000008800 */
[----:B------:R-:W-:-:S04]  /*171f0*/  @!P0 MOV R2, 0x400 ;  /* 0x0000040000028802 */ /* 0x000fc80000000f00 */
[----:B--2---:R-:W-:-:S05]  /*17200*/  @!P0 LEA R3, R0, R2, 0x18 ;  /* 0x0000000200038211 */ /* 0x004fca00078ec0ff */
[----:B------:R0:W-:Y:S04]  /*17210*/  @!P0 STS.128 [R3+0x228d0], R16 ;  /* 0x0228d01003008388 */ /* 0x0001e80000000c00 */
[----:B------:R0:W-:Y:S01]  /*17220*/  @!P0 STL [R1+0x4], R3 ;  /* 0x0000040301008387 */ /* 0x0001e20000100800 */
[----:B------:R-:W-:Y:S06]  /*17230*/  BAR.ARV 0x5, 0x180 ;  /* 0x0146000000007b1d */ /* 0x000fec0000002000 */
.L_x_890:
[----:B------:R-:W-:Y:S02]  /*17240*/  ULDC UR4, c[0x0][0xc3c] ;  /* 0x00030f0000047ab9 */ /* 0x000fe40000000800 */
[----:B----4-:R-:W-:-:S13]  /*17250*/  ISETP.GE.AND P0, PT, R19, UR4, PT ;  /* 0x0000000413007c0c */ /* 0x010fda000bf06270 */
[----:B------:R-:W-:Y:S05]  /*17260*/  @!P0 BRA `(.L_x_902) ;  /* 0xffffff9800748947 */ /* 0x000fea000383ffff */
[----:B------:R-:W-:Y:S05]  /*17270*/  BSYNC B8 ;  /* 0x0000000000087941 */ /* 0x000fea0003800000 */
.L_x_762:
[----:B---3--:R-:W3:Y:S01]  /*17280*/  LDL.LU R0, [R1+0x3c] ;  /* 0x00003c0001007983 */ /* 0x008ee20000300800 */
[----:B------:R-:W-:Y:S01]  /*17290*/  BSSY B0, `(.L_x_903) ;  /* 0x000000b000007945 */ /* 0x000fe20003800000 */
[----:B------:R-:W4:Y:S01]  /*172a0*/  S2R R5, SR_CgaCtaId ;  /* 0x0000000000057919 */ /* 0x000f220000008800 */
[----:B---3--:R-:W-:-:S05]  /*172b0*/  VIADD R0, R0, 0x1 ;  /* 0x0000000100007836 */ /* 0x008fca0000000000 */
[----:B0-----:R-:W-:-:S04]  /*172c0*/  LEA.HI R2, R0, R0, RZ, 0x1 ;  /* 0x0000000000027211 */ /* 0x001fc800078f08ff */
[----:B--2---:R-:W-:-:S05]  /*172d0*/  LOP3.LUT R3, R2, 0xfffffffe, RZ, 0xc0, !PT ;  /* 0xfffffffe02037812 */ /* 0x004fca00078ec0ff */
[----:B------:R-:W-:Y:S01]  /*172e0*/  IMAD.IADD R3, R0, 0x1, -R3 ;  /* 0x0000000100037824 */ /* 0x000fe200078e0a03 */
[----:B------:R-:W-:-:S04]  /*172f0*/  MOV R0, 0x400 ;  /* 0x0000040000007802 */ /* 0x000fc80000000f00 */
[----:B----4-:R-:W-:Y:S02]  /*17300*/  LEA R0, R5, R0, 0x18 ;  /* 0x0000000005007211 */ /* 0x010fe400078ec0ff */
[----:B------:R-:W-:-:S04]  /*17310*/  SHF.L.U32 R3, R3, 0x1f, RZ ;  /* 0x0000001f03037819 */ /* 0x000fc800000006ff */
[----:B------:R-:W0:Y:S02]  /*17320*/  SYNCS.PHASECHK.TRANS64.TRYWAIT P0, [R0+URZ+0x22820], R3 ;  /* 0x02282003000075a7 */ /* 0x000e24000800017f */
[----:B0-----:R-:W-:Y:S05]  /*17330*/  @!P0 BRA `(.L_x_904) ;  /* 0x00000028007c8947 */ /* 0x001fea0003800000 */
.L_x_1015:
[----:B------:R-:W-:Y:S05]  /*17340*/  BSYNC B0 ;  /* 0x0000000000007941 */ /* 0x000fea0003800000 */
.L_x_903:
[----:B------:R-:W-:-:S03]  /*17350*/  UMOV UR4, 0xffffffff ;  /* 0xffffffff00047882 */ /* 0x000fc60000000000 */
[----:B------:R-:W-:Y:S05]  /*17360*/  BRA.DIV UR4, `(.L_x_905) ;  /* 0x0000002a04847947 */ /* 0x000fea000b800000 */
[----:B------:R-:W2:Y:S02]  /*17370*/  S2R R2, SR_TID.X ;  /* 0x0000000000027919 */ /* 0x000ea40000002100 */
[----:B--2---:R-:W-:-:S04]  /*17380*/  SHF.R.U32.HI R2, RZ, 0x5, R2 ;  /* 0x00000005ff027819 */ /* 0x004fc80000011602 */
[----:B------:R-:W-:-:S05]  /*17390*/  LOP3.LUT R2, R2, 0x3, RZ, 0xc0, !PT ;  /* 0x0000000302027812 */ /* 0x000fca00078ec0ff */
[----:B------:R2:W3:Y:S02]  /*173a0*/  SHFL.IDX PT, R14, R2, RZ, 0x1f ;  /* 0x00001fff020e7589 */ /* 0x0004e400000e0000 */
.L_x_1018:
[----:B---3--:R-:W-:-:S13]  /*173b0*/  ISETP.NE.AND P0, PT, R14, RZ, PT ;  /* 0x000000ff0e00720c */ /* 0x008fda0003f05270 */
[----:B------:R-:W-:Y:S05]  /*173c0*/  @P0 BRA `(.L_x_619) ;  /* 0x0000000000940947 */ /* 0x000fea0003800000 */
[----:B------:R-:W-:-:S03]  /*173d0*/  UMOV UR4, 0xffffffff ;  /* 0xffffffff00047882 */ /* 0x000fc60000000000 */
[----:B------:R-:W-:Y:S05]  /*173e0*/  BRA.DIV UR4, `(.L_x_906) ;  /* 0x0000002a04987947 */ /* 0x000fea000b800000 */
[----:B------:R-:W-:-:S13]  /*173f0*/  ELECT P6, URZ, PT ;  /* 0x00000000003f782f */ /* 0x000fda00038c0000 */
.L_x_1021:
[----:B------:R-:W-:Y:S05]  /*17400*/  @!P6 BRA `(.L_x_619) ;  /* 0x000000000084e947 */ /* 0x000fea0003800000 */
[----:B--2---:R-:W2:Y:S02]  /*17410*/  LDL.LU R2, [R1+0x60] ;  /* 0x0000600001027983 */ /* 0x004ea40000300800 */
[----:B--2---:R-:W-:-:S04]  /*17420*/  LOP3.LUT R2, R2, 0x2, RZ, 0xfc, !PT ;  /* 0x0000000202027812 */ /* 0x004fc800078efcff */
[----:B------:R-:W-:-:S13]  /*17430*/  ISETP.NE.AND P2, PT, R2, 0x3, PT ;  /* 0x000000030200780c */ /* 0x000fda0003f45270 */
[----:B------:R-:W-:Y:S05]  /*17440*/  @!P2 BRA `(.L_x_907) ;  /* 0x000000000004a947 */ /* 0x000fea0003800000 */
[----:B------:R-:W-:Y:S01]  /*17450*/  BPT.TRAP 0x1 ;  /* 0x000000040000795c */ /* 0x000fe20000300000 */
.L_x_907:
[----:B0-----:R-:W2:Y:S04]  /*17460*/  LDL R3, [R1+0x8] ;  /* 0x0000080001037983 */ /* 0x001ea80000100800 */
[----:B-1----:R-:W3:Y:S01]  /*17470*/  LDL.LU R7, [R1+0x14] ;  /* 0x0000140001077983 */ /* 0x002ee20000300800 */
        /* <DEDUP_REMOVED lines=12> */
.L_x_1022:
[----:B------:R-:W1:Y:S02]  /*17540*/  SYNCS.PHASECHK.TRANS64.TRYWAIT P0, [R7+URZ], R2 ;  /* 0x00000002070075a7 */ /* 0x000e64000800017f */
[----:B-1----:R-:W-:Y:S05]  /*17550*/  @!P0 BRA `(.L_x_909) ;  /* 0x0000002800708947 */ /* 0x002fea0003800000 */
.L_x_1023:
[----:B------:R-:W-:Y:S05]  /*17560*/  @!P2 BRA `(.L_x_910) ;  /* 0x000000000004a947 */ /* 0x000fea0003800000 */
[----:B------:R-:W-:Y:S01]  /*17570*/  BPT.TRAP 0x1 ;  /* 0x000000040000795c */ /* 0x000fe20000300000 */
.L_x_910:
[----:B------:R-:W2:Y:S01]  /*17580*/  LDL.LU R4, [R1+0x8] ;  /* 0x0000080001047983 */ /* 0x000ea20000300800 */
[----:B------:R-:W-:-:S04]  /*17590*/  VIADD R0, R0, 0x22860 ;  /* 0x0002286000007836 */ /* 0x000fc80000000000 */
[----:B--2---:R-:W-:-:S04]  /*175a0*/  IMAD R4, R4, 0x8, R0 ;  /* 0x0000000804047824 */ /* 0x004fc800078e0200 */
[----:B------:R-:W2:Y:S02]  /*175b0*/  SYNCS.PHASECHK.TRANS64.TRYWAIT P0, [R4+URZ], R5 ;  /* 0x00000005040075a7 */ /* 0x000ea4000800017f */
[----:B--2---:R-:W-:Y:S05]  /*175c0*/  @!P0 BRA `(.L_x_911) ;  /* 0x0000002800688947 */ /* 0x004fea0003800000 */
.L_x_1024:
[----:B------:R-:W-:-:S07]  /*175d0*/  IMAD R3, R3, 0x8, R0 ;  /* 0x0000000803037824 */ /* 0x000fce00078e0200 */
.L_x_912:
[----:B---3--:R3:W4:Y:S02]  /*175e0*/  SYNCS.PHASECHK.TRANS64.TRYWAIT P0, [R3+URZ], R2 ;  /* 0x00000002030075a7 */ /* 0x008724000800017f */
[----:B----4-:R-:W-:Y:S05]  /*175f0*/  @!P0 NANOSLEEP.SYNCS 0x989680 ;  /* 0x009896800000895d */ /* 0x010fea0003900000 */
[----:B------:R-:W4:Y:S02]  /*17600*/  @!P0 SYNCS.PHASECHK.TRANS64 P0, [R3+URZ], R2 ;  /* 0x00000002030085a7 */ /* 0x000f24000800007f */
[----:B----4-:R-:W-:Y:S05]  /*17610*/  @!P0 BRA `(.L_x_912) ;  /* 0xfffffffc00f08947 */ /* 0x010fea000383ffff */
.L_x_619:
[----:B------:R-:W-:Y:S05]  /*17620*/  BSYNC B9 ;  /* 0x0000000000097941 */ /* 0x000fea0003800000 */
.L_x_616:
[----:B------:R-:W-:Y:S05]  /*17630*/  EXIT ;  /* 0x000000000000794d */ /* 0x000fea0003800000 */
.L_x_637:
[----:B0-----:R0:W1:Y:S02]  /*17640*/  SYNCS.PHASECHK.TRANS64.TRYWAIT P6, [R97+URZ+0x22890], R108 ;  /* 0x0228906c610075a7 */ /* 0x00106400080c017f */
[----:B-1----:R-:W-:Y:S05]  /*17650*/  @!P6 NANOSLEEP.SYNCS 0x989680 ;  /* 0x009896800000e95d */ /* 0x002fea0003900000 */
[----:B------:R-:W1:Y:S02]  /*17660*/  @!P6 SYNCS.PHASECHK.TRANS64 P6, [R97+URZ+0x22890], R108 ;  /* 0x0228906c6100e5a7 */ /* 0x000e6400080c007f */
[----:B-1----:R-:W-:Y:S05]  /*17670*/  @!P6 BRA `(.L_x_637) ;  /* 0xfffffffc00f0e947 */ /* 0x002fea000383ffff */
[----:B------:R-:W-:Y:S05]  /*17680*/  BRA `(.L_x_913) ;  /* 0xfffffeb400487947 */ /* 0x000fea000383ffff */
.L_x_655:
[----:B0-----:R0:W1:Y:S02]  /*17690*/  SYNCS.PHASECHK.TRANS64.TRYWAIT P5, [R97+URZ+0x22890], R108 ;  /* 0x0228906c610075a7 */ /* 0x00106400080a017f */
[----:B-1----:R-:W-:Y:S05]  /*176a0*/  @!P5 NANOSLEEP.SYNCS 0x989680 ;  /* 0x009896800000d95d */ /* 0x002fea0003900000 */
[----:B------:R-:W1:Y:S02]  /*176b0*/  @!P5 SYNCS.PHASECHK.TRANS64 P5, [R97+URZ+0x22890], R108 ;  /* 0x0228906c6100d5a7 */ /* 0x000e6400080a007f */
[----:B-1----:R-:W-:Y:S05]  /*176c0*/  @!P5 BRA `(.L_x_655) ;  /* 0xfffffffc00f0d947 */ /* 0x002fea000383ffff */
[----:B------:R-:W-:Y:S05]  /*176d0*/  BRA `(.L_x_914) ;  /* 0xfffffec400f07947 */ /* 0x000fea000383ffff */
.L_x_664:
[----:B0-----:R0:W1:Y:S02]  /*176e0*/  SYNCS.PHASECHK.TRANS64.TRYWAIT P4, [R97+URZ+0x22890], R108 ;  /* 0x0228906c610075a7 */ /* 0x001064000808017f */
[----:B-1----:R-:W-:Y:S05]  /*176f0*/  @!P4 NANOSLEEP.SYNCS 0x989680 ;  /* 0x009896800000c95d */ /* 0x002fea0003900000 */
[----:B------:R-:W1:Y:S02]  /*17700*/  @!P4 SYNCS.PHASECHK.TRANS64 P4, [R97+URZ+0x22890], R108 ;  /* 0x0228906c6100c5a7 */ /* 0x000e64000808007f */
[----:B-1----:R-:W-:Y:S05]  /*17710*/  @!P4 BRA `(.L_x_664) ;  /* 0xfffffffc00f0c947 */ /* 0x002fea000383ffff */
[----:B------:R-:W-:Y:S05]  /*17720*/  BRA `(.L_x_915) ;  /* 0xfffffed800147947 */ /* 0x000fea000383ffff */
.L_x_670:
[----:B-1----:R1:W2:Y:S02]  /*17730*/  SYNCS.PHASECHK.TRANS64.TRYWAIT P3, [R97+URZ+0x228b0], R108 ;  /* 0x0228b06c610075a7 */ /* 0x0022a4000806017f */
[----:B--2---:R-:W-:Y:S05]  /*17740*/  @!P3 NANOSLEEP.SYNCS 0x989680 ;  /* 0x009896800000b95d */ /* 0x004fea0003900000 */
[----:B------:R-:W2:Y:S02]  /*17750*/  @!P3 SYNCS.PHASECHK.TRANS64 P3, [R97+URZ+0x228b0], R108 ;  /* 0x0228b06c6100b5a7 */ /* 0x000ea4000806007f */
[----:B--2---:R-:W-:Y:S05]  /*17760*/  @!P3 BRA `(.L_x_670) ;  /* 0xfffffffc00f0b947 */ /* 0x004fea000383ffff */
[----:B------:R-:W-:Y:S05]  /*17770*/  BRA `(.L_x_916) ;  /* 0xfffffed800a47947 */ /* 0x000fea000383ffff */
.L_x_678:
[----:B------:R-:W-:Y:S01]  /*17780*/  BSSY B0, `(.L_x_917) ;  /* 0x0000008000007945 */ /* 0x000fe20003800000 */
[----:B------:R-:W-:Y:S02]  /*17790*/  IMAD.MOV.U32 R13, RZ, RZ, R234 ;  /* 0x000000ffff0d7224 */ /* 0x000fe400078e00ea */
[----:B------:R-:W-:Y:S02]  /*177a0*/  IMAD.MOV.U32 R12, RZ, RZ, RZ ;  /* 0x000000ffff0c7224 */ /* 0x000fe400078e00ff */
[----:B------:R-:W-:Y:S02]  /*177b0*/  IMAD.MOV.U32 R11, RZ, RZ, 0x1f ;  /* 0x0000001fff0b7424 */ /* 0x000fe400078e00ff */
[----:B------:R-:W-:-:S07]  /*177c0*/  IMAD.MOV.U32 R15, RZ, RZ, -0x1 ;  /* 0xffffffffff0f7424 */ /* 0x000fce00078e00ff */
[----:B-----5:R-:W-:Y:S05]  /*177d0*/  WARPSYNC.COLLECTIVE R15, `(.L_x_918) ;  /* 0x000000000f087348 */ /* 0x020fea0003c00000 */
[----:B------:R0:W1:Y:S02]  /*177e0*/  SHFL.IDX P6, R14, R13, R12, R11 ;  /* 0x0000000c0d0e7389 */ /* 0x00006400000c000b */
[----:B01---5:R-:W-:Y:S01]  /*177f0*/  ENDCOLLECTIVE ;  /* 0x000000000000791b */ /* 0x023fe20003800000 */
.L_x_918:
[----:B------:R-:W-:Y:S05]  /*17800*/  BSYNC B0 ;  /* 0x0000000000007941 */ /* 0x000fea0003800000 */
.L_x_917:
[----:B------:R-:W-:Y:S05]  /*17810*/  BRA `(.L_x_919) ;  /* 0xfffffee400447947 */ /* 0x000fea000383ffff */
.L_x_690:
[----:B------:R-:W-:Y:S01]  /*17820*/  BSSY B1, `(.L_x_920) ;  /* 0x0000008000017945 */ /* 0x000fe20003800000 */
[----:B------:R-:W-:Y:S02]  /*17830*/  IMAD.MOV.U32 R13, RZ, RZ, R25 ;  /* 0x000000ffff0d7224 */ /* 0x000fe400078e0019 */
[----:B------:R-:W-:Y:S02]  /*17840*/  IMAD.MOV.U32 R12, RZ, RZ, RZ ;  /* 0x000000ffff0c7224 */ /* 0x000fe400078e00ff */
[----:B------:R-:W-:Y:S02]  /*17850*/  IMAD.MOV.U32 R11, RZ, RZ, 0x1c1f ;  /* 0x00001c1fff0b7424 */ /* 0x000fe400078e00ff */
[----:B------:R-:W-:-:S07]  /*17860*/  IMAD.MOV.U32 R15, RZ, RZ, -0x1 ;  /* 0xffffffffff0f7424 */ /* 0x000fce00078e00ff */
[----:B0-----:R-:W-:Y:S05]  /*17870*/  WARPSYNC.COLLECTIVE R15, `(.L_x_921) ;  /* 0x000000000f087348 */ /* 0x001fea0003c00000 */
[----:B------:R1:W2:Y:S02]  /*17880*/  SHFL.IDX P6, R14, R13, R12, R11 ;  /* 0x0000000c0d0e7389 */ /* 0x0002a400000c000b */
[----:B012---:R-:W-:Y:S01]  /*17890*/  ENDCOLLECTIVE ;  /* 0x000000000000791b */ /* 0x007fe20003800000 */
.L_x_921:
[----:B------:R-:W-:Y:S05]  /*178a0*/  BSYNC B1 ;  /* 0x0000000000017941 */ /* 0x000fea0003800000 */
.L_x_920:
[----:B------:R-:W-:Y:S02]  /*178b0*/  IMAD.MOV.U32 R13, RZ, RZ, R24 ;  /* 0x000000ffff0d7224 */ /* 0x000fe400078e0018 */
[----:B------:R-:W-:Y:S02]  /*178c0*/  IMAD.MOV.U32 R12, RZ, RZ, RZ ;  /* 0x000000ffff0c7224 */ /* 0x000fe400078e00ff */
[----:B------:R-:W-:Y:S02]  /*178d0*/  IMAD.MOV.U32 R11, RZ, RZ, 0x1c1f ;  /* 0x00001c1fff0b7424 */ /* 0x000fe400078e00ff */
[----:B------:R-:W-:Y:S02]  /*178e0*/  IMAD.MOV.U32 R15, RZ, RZ, -0x1 ;  /* 0xffffffffff0f7424 */ /* 0x000fe400078e00ff */
[----:B------:R-:W-:-:S07]  /*178f0*/  IMAD.MOV.U32 R0, RZ, RZ, R14 ;  /* 0x000000ffff007224 */ /* 0x000fce00078e000e */
[----:B------:R-:W-:Y:S05]  /*17900*/  WARPSYNC.COLLECTIVE R15, `(.L_x_922) ;  /* 0x000000000f087348 */ /* 0x000fea0003c00000 */
[----:B------:R0:W1:Y:S02]  /*17910*/  SHFL.IDX P6, R14, R13, R12, R11 ;  /* 0x0000000c0d0e7389 */ /* 0x00006400000c000b */
[----:B01----:R-:W-:Y:S01]  /*17920*/  ENDCOLLECTIVE ;  /* 0x000000000000791b */ /* 0x003fe20003800000 */
.L_x_922:
[----:B------:R-:W-:Y:S02]  /*17930*/  IMAD.MOV.U32 R13, RZ, RZ, R27 ;  /* 0x000000ffff0d7224 */ /* 0x000fe400078e001b */
[----:B------:R-:W-:-:S07]  /*17940*/  IMAD.MOV.U32 R3, RZ, RZ, R14 ;  /* 0x000000ffff037224 */ /* 0x000fce00078e000e */
[----:B------:R-:W-:Y:S05]  /*17950*/  WARPSYNC.COLLECTIVE R15, `(.L_x_923) ;  /* 0x000000000f087348 */ /* 0x000fea0003c00000 */
[----:B------:R0:W1:Y:S02]  /*17960*/  SHFL.IDX P6, R14, R13, R12, R11 ;  /* 0x0000000c0d0e7389 */ /* 0x00006400000c000b */
[----:B01----:R-:W-:Y:S01]  /*17970*/  ENDCOLLECTIVE ;  /* 0x000000000000791b */ /* 0x003fe20003800000 */
.L_x_923:
[----:B------:R-:W-:Y:S02]  /*17980*/  IMAD.MOV.U32 R13, RZ, RZ, R26 ;  /* 0x000000ffff0d7224 */ /* 0x000fe400078e001a */
[----:B------:R-:W-:-:S07]  /*17990*/  IMAD.MOV.U32 R4, RZ, RZ, R14 ;  /* 0x000000ffff047224 */ /* 0x000fce00078e000e */
[----:B------:R-:W-:Y:S05]  /*179a0*/  WARPSYNC.COLLECTIVE R15, `(.L_x_924) ;  /* 0x000000000f087348 */ /* 0x000fea0003c00000 */
[----:B------:R0:W1:Y:S02]  /*179b0*/  SHFL.IDX P6, R14, R13, R12, R11 ;  /* 0x0000000c0d0e7389 */ /* 0x00006400000c000b */
[----:B01----:R-:W-:Y:S01]  /*179c0*/  ENDCOLLECTIVE ;  /* 0x000000000000791b */ /* 0x003fe20003800000 */
.L_x_924:
[----:B------:R-:W-:Y:S05]  /*179d0*/  BRA `(.L_x_925) ;  /* 0xfffffee800487947 */ /* 0x000fea000383ffff */
.L_x_694:
[----:B0-----:R0:W1:Y:S02]  /*179e0*/  SYNCS.PHASECHK.TRANS64.TRYWAIT P0, [R18+URZ+0x22800], R5 ;  /* 0x02280005120075a7 */ /* 0x001064000800017f */
[----:B-1----:R-:W-:Y:S05]  /*179f0*/  @!P0 NANOSLEEP.SYNCS 0x989680 ;  /* 0x009896800000895d */ /* 0x002fea0003900000 */
[----:B------:R-:W1:Y:S02]  /*17a00*/  @!P0 SYNCS.PHASECHK.TRANS64 P0, [R18+URZ+0x22800], R5 ;  /* 0x02280005120085a7 */ /* 0x000e64000800007f */
[----:B-1----:R-:W-:Y:S05]  /*17a10*/  @!P0 BRA `(.L_x_694) ;  /* 0xfffffffc00f08947 */ /* 0x002fea000383ffff */
[----:B------:R-:W-:Y:S05]  /*17a20*/  BRA `(.L_x_926) ;  /* 0xfffffeec00507947 */ /* 0x000fea000383ffff */
.L_x_702:
        /* <DEDUP_REMOVED lines=8> */
.L_x_928:
[----:B------:R-:W-:Y:S05]  /*17ab0*/  BSYNC B1 ;  /* 0x0000000000017941 */ /* 0x000fea0003800000 */
.L_x_927:
        /* <DEDUP_REMOVED lines=8> */
.L_x_929:
[----:B------:R-:W-:Y:S02]  /*17b40*/  IMAD.MOV.U32 R13, RZ, RZ, R27 ;  /* 0x000000ffff0d7224 */ /* 0x000fe400078e001b */
[----:B------:R-:W-:-:S07]  /*17b50*/  IMAD.MOV.U32 R3, RZ, RZ, R14 ;  /* 0x000000ffff037224 */ /* 0x000fce00078e000e */
[----:B------:R-:W-:Y:S05]  /*17b60*/  WARPSYNC.COLLECTIVE R15, `(.L_x_930) ;  /* 0x000000000f087348 */ /* 0x000fea0003c00000 */
[----:B------:R0:W1:Y:S02]  /*17b70*/  SHFL.IDX P6, R14, R13, R12, R11 ;  /* 0x0000000c0d0e7389 */ /* 0x00006400000c000b */
[----:B01----:R-:W-:Y:S01]  /*17b80*/  ENDCOLLECTIVE ;  /* 0x000000000000791b */ /* 0x003fe20003800000 */
.L_x_930:
[----:B------:R-:W-:Y:S02]  /*17b90*/  IMAD.MOV.U32 R13, RZ, RZ, R26 ;  /* 0x000000ffff0d7224 */ /* 0x000fe400078e001a */
[----:B------:R-:W-:-:S07]  /*17ba0*/  IMAD.MOV.U32 R4, RZ, RZ, R14 ;  /* 0x000000ffff047224 */ /* 0x000fce00078e000e */
[----:B------:R-:W-:Y:S05]  /*17bb0*/  WARPSYNC.COLLECTIVE R15, `(.L_x_931) ;  /* 0x000000000f087348 */ /* 0x000fea0003c00000 */
[----:B------:R0:W1:Y:S02]  /*17bc0*/  SHFL.IDX P6, R14, R13, R12, R11 ;  /* 0x0000000c0d0e7389 */ /* 0x00006400000c000b */
[----:B01----:R-:W-:Y:S01]  /*17bd0*/  ENDCOLLECTIVE ;  /* 0x000000000000791b */ /* 0x003fe20003800000 */
.L_x_931:
[----:B------:R-:W-:Y:S05]  /*17be0*/  BRA `(.L_x_932) ;  /* 0xfffffef400bc7947 */ /* 0x000fea000383ffff */
.L_x_706:
[----:B0-----:R0:W1:Y:S02]  /*17bf0*/  SYNCS.PHASECHK.TRANS64.TRYWAIT P1, [R18+URZ+0x22800], R5 ;  /* 0x02280005120075a7 */ /* 0x001064000802017f */
[----:B-1----:R-:W-:Y:S05]  /*17c00*/  @!P1 NANOSLEEP.SYNCS 0x989680 ;  /* 0x009896800000995d */ /* 0x002fea0003900000 */
[----:B------:R-:W1:Y:S02]  /*17c10*/  @!P1 SYNCS.PHASECHK.TRANS64 P1, [R18+URZ+0x22800], R5 ;  /* 0x02280005120095a7 */ /* 0x000e64000802007f */
[----:B-1----:R-:W-:Y:S05]  /*17c20*/  @!P1 BRA `(.L_x_706) ;  /* 0xfffffffc00f09947 */ /* 0x002fea000383ffff */
[----:B------:R-:W-:Y:S05]  /*17c30*/  BRA `(.L_x_933) ;  /* 0xfffffef800947947 */ /* 0x000fea000383ffff */
.L_x_712:
[----:B0-----:R0:W2:Y:S02]  /*17c40*/  SYNCS.PHASECHK.TRANS64.TRYWAIT P1, [R14+URZ+0x22830], R13 ;  /* 0x0228300d0e0075a7 */ /* 0x0010a4000802017f */
[----:B--2---:R-:W-:Y:S05]  /*17c50*/  @!P1 NANOSLEEP.SYNCS 0x989680 ;  /* 0x009896800000995d */ /* 0x004fea0003900000 */
[----:B------:R-:W2:Y:S02]  /*17c60*/  @!P1 SYNCS.PHASECHK.TRANS64 P1, [R14+URZ+0x22830], R13 ;  /* 0x0228300d0e0095a7 */ /* 0x000ea4000802007f */
[----:B--2---:R-:W-:Y:S05]  /*17c70*/  @!P1 BRA `(.L_x_712) ;  /* 0xfffffffc00f09947 */ /* 0x004fea000383ffff */
[----:B------:R-:W-:Y:S05]  /*17c80*/  BRA `(.L_x_711) ;  /* 0xffffff0400b87947 */ /* 0x000fea000383ffff */
.L_x_717:
[----:B-1----:R1:W2:Y:S02]  /*17c90*/  SYNCS.PHASECHK.TRANS64.TRYWAIT P2, [R14+URZ+0x22850], R13 ;  /* 0x0228500d0e0075a7 */ /* 0x0022a4000804017f */
[----:B--2---:R-:W-:Y:S05]  /*17ca0*/  @!P2 NANOSLEEP.SYNCS 0x989680 ;  /* 0x009896800000a95d */ /* 0x004fea0003900000 */
[----:B------:R-:W2:Y:S02]  /*17cb0*/  @!P2 SYNCS.PHASECHK.TRANS64 P2, [R14+URZ+0x22850], R13 ;  /* 0x0228500d0e00a5a7 */ /* 0x000ea4000804007f */
[----:B--2---:R-:W-:Y:S05]  /*17cc0*/  @!P2 BRA `(.L_x_717) ;  /* 0xfffffffc00f0a947 */ /* 0x004fea000383ffff */
[----:B------:R-:W-:Y:S05]  /*17cd0*/  BRA `(.L_x_716) ;  /* 0xffffff2000dc7947 */ /* 0x000fea000383ffff */
.L_x_722:
[----:B-1----:R1:W2:Y:S02]  /*17ce0*/  SYNCS.PHASECHK.TRANS64.TRYWAIT P3, [R15+URZ+0x22830], R20 ;  /* 0x022830140f0075a7 */ /* 0x0022a4000806017f */
[----:B--2---:R-:W-:Y:S05]  /*17cf0*/  @!P3 NANOSLEEP.SYNCS 0x989680 ;  /* 0x009896800000b95d */ /* 0x004fea0003900000 */
[----:B------:R-:W2:Y:S02]  /*17d00*/  @!P3 SYNCS.PHASECHK.TRANS64 P3, [R15+URZ+0x22830], R20 ;  /* 0x022830140f00b5a7 */ /* 0x000ea4000806007f */
[----:B--2---:R-:W-:Y:S05]  /*17d10*/  @!P3 BRA `(.L_x_722) ;  /* 0xfffffffc00f0b947 */ /* 0x004fea000383ffff */
[----:B------:R-:W-:Y:S05]  /*17d20*/  BRA `(.L_x_721) ;  /* 0xffffff2800147947 */ /* 0x000fea000383ffff */
.L_x_727:
[----:B--2---:R2:W3:Y:S02]  /*17d30*/  SYNCS.PHASECHK.TRANS64.TRYWAIT P3, [R15+URZ+0x22850], R20 ;  /* 0x022850140f0075a7 */ /* 0x0044e4000806017f */
[----:B---3--:R-:W-:Y:S05]  /*17d40*/  @!P3 NANOSLEEP.SYNCS 0x989680 ;  /* 0x009896800000b95d */ /* 0x008fea0003900000 */
[----:B------:R-:W3:Y:S02]  /*17d50*/  @!P3 SYNCS.PHASECHK.TRANS64 P3, [R15+URZ+0x22850], R20 ;  /* 0x022850140f00b5a7 */ /* 0x000ee4000806007f */
[----:B---3--:R-:W-:Y:S05]  /*17d60*/  @!P3 BRA `(.L_x_727) ;  /* 0xfffffffc00f0b947 */ /* 0x008fea000383ffff */
[----:B------:R-:W-:Y:S05]  /*17d70*/  BRA `(.L_x_726) ;  /* 0xffffff4400f07947 */ /* 0x000fea000383ffff */
.L_x_742:
[----:B------:R-:W-:Y:S02]  /*17d80*/  IMAD.MOV.U32 R13, RZ, RZ, R4 ;  /* 0x000000ffff0d7224 */ /* 0x000fe400078e0004 */
[----:B------:R-:W-:Y:S02]  /*17d90*/  IMAD.MOV.U32 R12, RZ, RZ, RZ ;  /* 0x000000ffff0c7224 */ /* 0x000fe400078e00ff */
[----:B------:R-:W-:Y:S02]  /*17da0*/  IMAD.MOV.U32 R11, RZ, RZ, 0x181f ;  /* 0x0000181fff0b7424 */ /* 0x000fe400078e00ff */
[----:B------:R-:W-:-:S07]  /*17db0*/  IMAD.MOV.U32 R15, RZ, RZ, -0x1 ;  /* 0xffffffffff0f7424 */ /* 0x000fce00078e00ff */
[----:B01----:R-:W-:Y:S05]  /*17dc0*/  WARPSYNC.COLLECTIVE R15, `(.L_x_934) ;  /* 0x000000000f087348 */ /* 0x003fea0003c00000 */
[----:B------:R2:W3:Y:S02]  /*17dd0*/  SHFL.IDX P6, R14, R13, R12, R11 ;  /* 0x0000000c0d0e7389 */ /* 0x0004e400000c000b */
[----:B0123--:R-:W-:Y:S01]  /*17de0*/  ENDCOLLECTIVE ;  /* 0x000000000000791b */ /* 0x00ffe20003800000 */
.L_x_934:
[----:B------:R-:W-:Y:S02]  /*17df0*/  IMAD.MOV.U32 R13, RZ, RZ, R3 ;  /* 0x000000ffff0d7224 */ /* 0x000fe400078e0003 */
[----:B------:R-:W-:-:S07]  /*17e00*/  IMAD.MOV.U32 R0, RZ, RZ, R14 ;  /* 0x000000ffff007224 */ /* 0x000fce00078e000e */
[----:B------:R-:W-:Y:S05]  /*17e10*/  WARPSYNC.COLLECTIVE R15, `(.L_x_935) ;  /* 0x000000000f087348 */ /* 0x000fea0003c00000 */
[----:B------:R0:W1:Y:S02]  /*17e20*/  SHFL.IDX P6, R14, R13, R12, R11 ;  /* 0x0000000c0d0e7389 */ /* 0x00006400000c000b */
[----:B01----:R-:W-:Y:S01]  /*17e30*/  ENDCOLLECTIVE ;  /* 0x000000000000791b */ /* 0x003fe20003800000 */
.L_x_935:
[----:B------:R-:W-:Y:S05]  /*17e40*/  BRA `(.L_x_936) ;  /* 0xffffff7800d47947 */ /* 0x000fea000383ffff */
.L_x_745:
[----:B------:R-:W-:Y:S01]  /*17e50*/  BSSY B1, `(.L_x_937) ;  /* 0x0000008000017945 */ /* 0x000fe20003800000 */
[----:B---3--:R-:W-:Y:S02]  /*17e60*/  IMAD.MOV.U32 R13, RZ, RZ, R4 ;  /* 0x000000ffff0d7224 */ /* 0x008fe400078e0004 */
[----:B------:R-:W-:Y:S02]  /*17e70*/  IMAD.MOV.U32 R12, RZ, RZ, 0x1 ;  /* 0x00000001ff0c7424 */ /* 0x000fe400078e00ff */
[----:B------:R-:W-:Y:S02]  /*17e80*/  IMAD.MOV.U32 R11, RZ, RZ, 0x181f ;  /* 0x0000181fff0b7424 */ /* 0x000fe400078e00ff */
[----:B------:R-:W-:-:S07]  /*17e90*/  IMAD.MOV.U32 R15, RZ, RZ, -0x1 ;  /* 0xffffffffff0f7424 */ /* 0x000fce00078e00ff */
[----:B012-4-:R-:W-:Y:S05]  /*17ea0*/  WARPSYNC.COLLECTIVE R15, `(.L_x_938) ;  /* 0x000000000f087348 */ /* 0x017fea0003c00000 */
[----:B----4-:R3:W4:Y:S02]  /*17eb0*/  SHFL.IDX P6, R14, R13, R12, R11 ;  /* 0x0000000c0d0e7389 */ /* 0x01072400000c000b */
[----:B01234-:R-:W-:Y:S01]  /*17ec0*/  ENDCOLLECTIVE ;  /* 0x000000000000791b */ /* 0x01ffe20003800000 */
.L_x_938:
[----:B------:R-:W-:Y:S05]  /*17ed0*/  BSYNC B1 ;  /* 0x0000000000017941 */ /* 0x000fea0003800000 */
.L_x_937:
[----:B------:R-:W-:Y:S02]  /*17ee0*/  IMAD.MOV.U32 R13, RZ, RZ, R3 ;  /* 0x000000ffff0d7224 */ /* 0x000fe400078e0003 */
[----:B------:R-:W-:Y:S02]  /*17ef0*/  IMAD.MOV.U32 R12, RZ, RZ, 0x1 ;  /* 0x00000001ff0c7424 */ /* 0x000fe400078e00ff */
[----:B------:R-:W-:Y:S02]  /*17f00*/  IMAD.MOV.U32 R11, RZ, RZ, 0x181f ;  /* 0x0000181fff0b7424 */ /* 0x000fe400078e00ff */
[----:B------:R-:W-:Y:S02]  /*17f10*/  IMAD.MOV.U32 R15, RZ, RZ, -0x1 ;  /* 0xffffffffff0f7424 */ /* 0x000fe400078e00ff */
[----:B------:R-:W-:-:S07]  /*17f20*/  IMAD.MOV.U32 R0, RZ, RZ, R14 ;  /* 0x000000ffff007224 */ /* 0x000fce00078e000e */
[----:B------:R-:W-:Y:S05]  /*17f30*/  WARPSYNC.COLLECTIVE R15, `(.L_x_939) ;  /* 0x000000000f087348 */ /* 0x000fea0003c00000 */
[----:B------:R0:W1:Y:S02]  /*17f40*/  SHFL.IDX P6, R14, R13, R12, R11 ;  /* 0x0000000c0d0e7389 */ /* 0x00006400000c000b */
[----:B01----:R-:W-:Y:S01]  /*17f50*/  ENDCOLLECTIVE ;  /* 0x000000000000791b */ /* 0x003fe20003800000 */
.L_x_939:
[----:B------:R-:W-:Y:S05]  /*17f60*/  BRA `(.L_x_940) ;  /* 0xffffff7c00087947 */ /* 0x000fea000383ffff */
.L_x_748:
[----:B------:R-:W-:Y:S01]  /*17f70*/  BSSY B1, `(.L_x_941) ;  /* 0x0000008000017945 */ /* 0x000fe20003800000 */
[----:B0-----:R-:W-:Y:S02]  /*17f80*/  IMAD.MOV.U32 R13, RZ, RZ, R4 ;  /* 0x000000ffff0d7224 */ /* 0x001fe400078e0004 */
[----:B------:R-:W-:Y:S02]  /*17f90*/  IMAD.MOV.U32 R12, RZ, RZ, 0x2 ;  /* 0x00000002ff0c7424 */ /* 0x000fe400078e00ff */
[----:B------:R-:W-:Y:S02]  /*17fa0*/  IMAD.MOV.U32 R11, RZ, RZ, 0x181f ;  /* 0x0000181fff0b7424 */ /* 0x000fe400078e00ff */
[----:B------:R-:W-:-:S07]  /*17fb0*/  IMAD.MOV.U32 R15, RZ, RZ, -0x1 ;  /* 0xffffffffff0f7424 */ /* 0x000fce00078e00ff */
[----:B-1234-:R-:W-:Y:S05]  /*17fc0*/  WARPSYNC.COLLECTIVE R15, `(.L_x_942) ;  /* 0x000000000f087348 */ /* 0x01efea0003c00000 */
[----:B----4-:R0:W4:Y:S02]  /*17fd0*/  SHFL.IDX P6, R14, R13, R12, R11 ;  /* 0x0000000c0d0e7389 */ /* 0x01012400000c000b */
[----:B01234-:R-:W-:Y:S01]  /*17fe0*/  ENDCOLLECTIVE ;  /* 0x000000000000791b */ /* 0x01ffe20003800000 */
.L_x_942:
[----:B------:R-:W-:Y:S05]  /*17ff0*/  BSYNC B1 ;  /* 0x0000000000017941 */ /* 0x000fea0003800000 */
.L_x_941:
        /* <DEDUP_REMOVED lines=8> */
.L_x_943:
[----:B------:R-:W-:Y:S05]  /*18080*/  BRA `(.L_x_944) ;  /* 0xffffff7c00387947 */ /* 0x000fea000383ffff */
.L_x_751:
[----:B------:R-:W-:Y:S01]  /*18090*/  BSSY B1, `(.L_x_945) ;  /* 0x0000008000017945 */ /* 0x000fe20003800000 */
[----:B0-----:R-:W-:Y:S02]  /*180a0*/  IMAD.MOV.U32 R13, RZ, RZ, R4 ;  /* 0x000000ffff0d7224 */ /* 0x001fe400078e0004 */
[----:B------:R-:W-:Y:S02]  /*180b0*/  IMAD.MOV.U32 R12, RZ, RZ, 0x3 ;  /* 0x00000003ff0c7424 */ /* 0x000fe400078e00ff */
[----:B------:R-:W-:Y:S02]  /*180c0*/  IMAD.MOV.U32 R11, RZ, RZ, 0x181f ;  /* 0x0000181fff0b7424 */ /* 0x000fe400078e00ff */
[----:B------:R-:W-:-:S07]  /*180d0*/  IMAD.MOV.U32 R15, RZ, RZ, -0x1 ;  /* 0xffffffffff0f7424 */ /* 0x000fce00078e00ff */
[----:B-1234-:R-:W-:Y:S05]  /*180e0*/  WARPSYNC.COLLECTIVE R15, `(.L_x_946) ;  /* 0x000000000f087348 */ /* 0x01efea0003c00000 */
[----:B------:R0:W0:Y:S02]  /*180f0*/  SHFL.IDX P6, R14, R13, R12, R11 ;  /* 0x0000000c0d0e7389 */ /* 0x00002400000c000b */
[----:B01234-:R-:W-:Y:S01]  /*18100*/  ENDCOLLECTIVE ;  /* 0x000000000000791b */ /* 0x01ffe20003800000 */
.L_x_946:
[----:B------:R-:W-:Y:S05]  /*18110*/  BSYNC B1 ;  /* 0x0000000000017941 */ /* 0x000fea0003800000 */
.L_x_945:
        /* <DEDUP_REMOVED lines=8> */
.L_x_947:
[----:B------:R-:W-:Y:S05]  /*181a0*/  BRA `(.L_x_948) ;  /* 0xffffff7c00687947 */ /* 0x000fea000383ffff */
.L_x_768:
[----:B------:R-:W0:Y:S01]  /*181b0*/  S2R R9, SR_TID.X ;  /* 0x0000000000097919 */ /* 0x000e220000002100 */
        /* <DEDUP_REMOVED lines=10> */
.L_x_950:
[----:B------:R-:W-:Y:S05]  /*18260*/  BSYNC B1 ;  /* 0x0000000000017941 */ /* 0x000fea0003800000 */
.L_x_949:
[----:B------:R-:W-:Y:S05]  /*18270*/  BRA `(.L_x_951) ;  /* 0xffffff9000387947 */ /* 0x000fea000383ffff */
.L_x_770:
[----:B------:R-:W-:Y:S01]  /*18280*/  BSSY B1, `(.L_x_952) ;  /* 0x0000006000017945 */ /* 0x000fe20003800000 */
[----:B------:R-:W-:-:S07]  /*18290*/  IMAD.MOV.U32 R15, RZ, RZ, -0x1 ;  /* 0xffffffffff0f7424 */ /* 0x000fce00078e00ff */
[----:B0-----:R-:W-:Y:S05]  /*182a0*/  WARPSYNC.COLLECTIVE R15, `(.L_x_953) ;  /* 0x000000000f0c7348 */ /* 0x001fea0003c00000 */
[----:B------:R-:W-:Y:S02]  /*182b0*/  ELECT P6, UR62, PT ;  /* 0x00000000003e782f */ /* 0x000fe400038c0000 */
[----:B------:R-:W-:Y:S01]  /*182c0*/  MOV R14, UR62 ;  /* 0x0000003e000e7c02 */ /* 0x000fe20008000f00 */
[----:B0-----:R-:W-:Y:S10]  /*182d0*/  ENDCOLLECTIVE ;  /* 0x000000000000791b */ /* 0x001ff40003800000 */
.L_x_953:
[----:B------:R-:W-:Y:S05]  /*182e0*/  BSYNC B1 ;  /* 0x0000000000017941 */ /* 0x000fea0003800000 */
.L_x_952:
[----:B------:R-:W-:Y:S05]  /*182f0*/  BRA `(.L_x_769) ;  /* 0xffffff9000307947 */ /* 0x000fea000383ffff */
.L_x_772:
[----:B0-----:R-:W2:Y:S02]  /*18300*/  LDL R5, [R1+0x4] ;  /* 0x0000040001057983 */ /* 0x001ea40000100800 */
[----:B--2---:R0:W1:Y:S02]  /*18310*/  SYNCS.PHASECHK.TRANS64.TRYWAIT P0, [R5+URZ+0x22820], R4 ;  /* 0x02282004050075a7 */ /* 0x004064000800017f */
[----:B-1----:R-:W-:Y:S05]  /*18320*/  @!P0 NANOSLEEP.SYNCS 0x989680 ;  /* 0x009896800000895d */ /* 0x002fea0003900000 */
[----:B------:R-:W1:Y:S02]  /*18330*/  @!P0 SYNCS.PHASECHK.TRANS64 P0, [R5+URZ+0x22820], R4 ;  /* 0x02282004050085a7 */ /* 0x000e64000800007f */
[----:B-1----:R-:W-:Y:S05]  /*18340*/  @!P0 BRA `(.L_x_772) ;  /* 0xfffffffc00ec8947 */ /* 0x002fea000383ffff */
[----:B------:R-:W-:Y:S05]  /*18350*/  BRA `(.L_x_954) ;  /* 0xffffff9000407947 */ /* 0x000fea000383ffff */
.L_x_776:
[----:B0-----:R0:W1:Y:S02]  /*18360*/  SYNCS.PHASECHK.TRANS64.TRYWAIT P0, [R4+URZ+0x228a0], R9 ;  /* 0x0228a009040075a7 */ /* 0x001064000800017f */
[----:B-1----:R-:W-:Y:S05]  /*18370*/  @!P0 NANOSLEEP.SYNCS 0x989680 ;  /* 0x009896800000895d */ /* 0x002fea0003900000 */
[----:B------:R-:W1:Y:S02]  /*18380*/  @!P0 SYNCS.PHASECHK.TRANS64 P0, [R4+URZ+0x228a0], R9 ;  /* 0x0228a009040085a7 */ /* 0x000e64000800007f */
[----:B-1----:R-:W-:Y:S05]  /*18390*/  @!P0 BRA `(.L_x_776) ;  /* 0xfffffffc00f08947 */ /* 0x002fea000383ffff */
[----:B------:R-:W-:Y:S05]  /*183a0*/  BRA `(.L_x_955) ;  /* 0xffffff9000687947 */ /* 0x000fea000383ffff */
.L_x_781:
[----:B-1----:R1:W2:Y:S02]  /*183b0*/  SYNCS.PHASECHK.TRANS64.TRYWAIT P0, [R4+URZ+0x228c0], R9 ;  /* 0x0228c009040075a7 */ /* 0x0022a4000800017f */
[----:B--2---:R-:W-:Y:S05]  /*183c0*/  @!P0 NANOSLEEP.SYNCS 0x989680 ;  /* 0x009896800000895d */ /* 0x004fea0003900000 */
[----:B------:R-:W2:Y:S02]  /*183d0*/  @!P0 SYNCS.PHASECHK.TRANS64 P0, [R4+URZ+0x228c0], R9 ;  /* 0x0228c009040085a7 */ /* 0x000ea4000800007f */
[----:B--2---:R-:W-:Y:S05]  /*183e0*/  @!P0 BRA `(.L_x_781) ;  /* 0xfffffffc00f08947 */ /* 0x004fea000383ffff */
[----:B------:R-:W-:Y:S05]  /*183f0*/  BRA `(.L_x_956) ;  /* 0xffffff9000ec7947 */ /* 0x000fea000383ffff */
.L_x_791:
[----:B0-----:R0:W1:Y:S02]  /*18400*/  SYNCS.PHASECHK.TRANS64.TRYWAIT P1, [R5+URZ+0x228a0], R6 ;  /* 0x0228a006050075a7 */ /* 0x001064000802017f */
[----:B-1----:R-:W-:Y:S05]  /*18410*/  @!P1 NANOSLEEP.SYNCS 0x989680 ;  /* 0x009896800000995d */ /* 0x002fea0003900000 */
[----:B------:R-:W1:Y:S02]  /*18420*/  @!P1 SYNCS.PHASECHK.TRANS64 P1, [R5+URZ+0x228a0], R6 ;  /* 0x0228a006050095a7 */ /* 0x000e64000802007f */
[----:B-1----:R-:W-:Y:S05]  /*18430*/  @!P1 BRA `(.L_x_791) ;  /* 0xfffffffc00f09947 */ /* 0x002fea000383ffff */
[----:B------:R-:W-:Y:S05]  /*18440*/  BRA `(.L_x_957) ;  /* 0xffffff9800847947 */ /* 0x000fea000383ffff */
.L_x_796:
[----:B-1----:R1:W2:Y:S02]  /*18450*/  SYNCS.PHASECHK.TRANS64.TRYWAIT P1, [R5+URZ+0x228c0], R6 ;  /* 0x0228c006050075a7 */ /* 0x0022a4000802017f */
[----:B--2---:R-:W-:Y:S05]  /*18460*/  @!P1 NANOSLEEP.SYNCS 0x989680 ;  /* 0x009896800000995d */ /* 0x004fea0003900000 */
[----:B------:R-:W2:Y:S02]  /*18470*/  @!P1 SYNCS.PHASECHK.TRANS64 P1, [R5+URZ+0x228c0], R6 ;  /* 0x0228c006050095a7 */ /* 0x000ea4000802007f */
[----:B--2---:R-:W-:Y:S05]  /*18480*/  @!P1 BRA `(.L_x_796) ;  /* 0xfffffffc00f09947 */ /* 0x004fea000383ffff */
[----:B------:R-:W-:Y:S05]  /*18490*/  BRA `(.L_x_958) ;  /* 0xffffff9c00047947 */ /* 0x000fea000383ffff */
.L_x_812:
        /* <DEDUP_REMOVED lines=11> */
.L_x_960:
[----:B------:R-:W-:Y:S05]  /*18550*/  BSYNC B0 ;  /* 0x0000000000007941 */ /* 0x000fea0003800000 */
.L_x_959:
[----:B------:R-:W-:Y:S05]  /*18560*/  BRA `(.L_x_961) ;  /* 0xffffffa400f87947 */ /* 0x000fea000383ffff */
.L_x_814:
[----:B------:R-:W-:Y:S01]  /*18570*/  BSSY B0, `(.L_x_962) ;  /* 0x0000006000007945 */ /* 0x000fe20003800000 */
[----:B------:R-:W-:-:S07]  /*18580*/  IMAD.MOV.U32 R15, RZ, RZ, -0x1 ;  /* 0xffffffffff0f7424 */ /* 0x000fce00078e00ff */
[----:B0-----:R-:W-:Y:S05]  /*18590*/  WARPSYNC.COLLECTIVE R15, `(.L_x_963) ;  /* 0x000000000f0c7348 */ /* 0x001fea0003c00000 */
[----:B------:R-:W-:Y:S02]  /*185a0*/  ELECT P6, UR62, PT ;  /* 0x00000000003e782f */ /* 0x000fe400038c0000 */
[----:B------:R-:W-:Y:S01]  /*185b0*/  MOV R14, UR62 ;  /* 0x0000003e000e7c02 */ /* 0x000fe20008000f00 */
[----:B0-----:R-:W-:Y:S10]  /*185c0*/  ENDCOLLECTIVE ;  /* 0x000000000000791b */ /* 0x001ff40003800000 */
.L_x_963:
[----:B------:R-:W-:Y:S05]  /*185d0*/  BSYNC B0 ;  /* 0x0000000000007941 */ /* 0x000fea0003800000 */
.L_x_962:
[----:B------:R-:W-:Y:S05]  /*185e0*/  BRA `(.L_x_964) ;  /* 0xffffffa800047947 */ /* 0x000fea000383ffff */
.L_x_816:
[----:B0-----:R0:W1:Y:S02]  /*185f0*/  SYNCS.PHASECHK.TRANS64.TRYWAIT P0, [R0+URZ+0x22840], R2 ;  /* 0x02284002000075a7 */ /* 0x001064000800017f */
[----:B-1----:R-:W-:Y:S05]  /*18600*/  @!P0 NANOSLEEP.SYNCS 0x989680 ;  /* 0x009896800000895d */ /* 0x002fea0003900000 */
[----:B------:R-:W1:Y:S02]  /*18610*/  @!P0 SYNCS.PHASECHK.TRANS64 P0, [R0+URZ+0x22840], R2 ;  /* 0x02284002000085a7 */ /* 0x000e64000800007f */
[----:B-1----:R-:W-:Y:S05]  /*18620*/  @!P0 BRA `(.L_x_816) ;  /* 0xfffffffc00f08947 */ /* 0x002fea000383ffff */
[----:B------:R-:W-:Y:S05]  /*18630*/  BRA `(.L_x_965) ;  /* 0xffffffa800707947 */ /* 0x000fea000383ffff */
.L_x_820:
[----:B------:R-:W2:Y:S01]  /*18640*/  LDL.LU R11, [R1+0x54] ;  /* 0x00005400010b7983 */ /* 0x000ea20000300800 */
[----:B------:R-:W-:Y:S01]  /*18650*/  IMAD.MOV.U32 R13, RZ, RZ, R0 ;  /* 0x000000ffff0d7224 */ /* 0x000fe200078e0000 */
[----:B------:R-:W-:Y:S01]  /*18660*/  LOP3.LUT R8, R8, 0x7f, RZ, 0xc0, !PT ;  /* 0x0000007f08087812 */ /* 0x000fe200078ec0ff */
[----:B------:R-:W-:Y:S02]  /*18670*/  IMAD.MOV.U32 R12, RZ, RZ, RZ ;  /* 0x000000ffff0c7224 */ /* 0x000fe400078e00ff */
[----:B------:R-:W-:Y:S01]  /*18680*/  IMAD.MOV.U32 R15, RZ, RZ, -0x1 ;  /* 0xffffffffff0f7424 */ /* 0x000fe200078e00ff */
[----:B------:R-:W-:-:S05]  /*18690*/  SHF.R.U32.HI R5, RZ, 0x3, R8 ;  /* 0x00000003ff057819 */ /* 0x000fca0000011608 */
[----:B------:R-:W-:-:S04]  /*186a0*/  IMAD.IADD R2, R5, 0x1, R17 ;  /* 0x0000000105027824 */ /* 0x000fc800078e0211 */
[C---:B------:R-:W-:Y:S02]  /*186b0*/  VIADD R5, R2.reuse, 0x10 ;  /* 0x0000001002057836 */ /* 0x040fe40000000000 */
[----:B------:R-:W-:Y:S02]  /*186c0*/  VIADD R8, R2, 0x60 ;  /* 0x0000006002087836 */ /* 0x000fe40000000000 */
[----:B--2---:R-:W-:Y:S02]  /*186d0*/  IMAD R3, R11, R7, RZ ;  /* 0x000000070b037224 */ /* 0x004fe400078e02ff */
[----:B------:R-:W-:-:S03]  /*186e0*/  IMAD.MOV.U32 R11, RZ, RZ, 0x181f ;  /* 0x0000181fff0b7424 */ /* 0x000fc600078e00ff */
[----:B------:R-:W-:-:S13]  /*186f0*/  ISETP.GE.AND P1, PT, R2, R3, PT ;  /* 0x000000030200720c */ /* 0x000fda0003f26270 */
[----:B-----5:R-:W-:Y:S05]  /*18700*/  WARPSYNC.COLLECTIVE R15, `(.L_x_966) ;  /* 0x000000000f087348 */ /* 0x020fea0003c00000 */
[----:B------:R0:W1:Y:S02]  /*18710*/  SHFL.IDX P6, R14, R13, R12, R11 ;  /* 0x0000000c0d0e7389 */ /* 0x00006400000c000b */
[----:B01---5:R-:W-:Y:S01]  /*18720*/  ENDCOLLECTIVE ;  /* 0x000000000000791b */ /* 0x023fe20003800000 */
.L_x_966:
[----:B------:R-:W-:Y:S02]  /*18730*/  IMAD.MOV.U32 R13, RZ, RZ, R4 ;  /* 0x000000ffff0d7224 */ /* 0x000fe400078e0004 */
[----:B------:R-:W-:-:S07]  /*18740*/  IMAD.MOV.U32 R6, RZ, RZ, R14 ;  /* 0x000000ffff067224 */ /* 0x000fce00078e000e */
[----:B------:R-:W-:Y:S05]  /*18750*/  WARPSYNC.COLLECTIVE R15, `(.L_x_967) ;  /* 0x000000000f087348 */ /* 0x000fea0003c00000 */
[----:B------:R0:W1:Y:S02]  /*18760*/  SHFL.IDX P6, R14, R13, R12, R11 ;  /* 0x0000000c0d0e7389 */ /* 0x00006400000c000b */
[----:B01----:R-:W-:Y:S01]  /*18770*/  ENDCOLLECTIVE ;  /* 0x000000000000791b */ /* 0x003fe20003800000 */
.L_x_967:
[----:B------:R-:W-:Y:S02]  /*18780*/  IMAD.MOV.U32 R13, RZ, RZ, R0 ;  /* 0x000000ffff0d7224 */ /* 0x000fe400078e0000 */
[----:B------:R-:W-:Y:S02]  /*18790*/  IMAD.MOV.U32 R12, RZ, RZ, 0x1 ;  /* 0x00000001ff0c7424 */ /* 0x000fe400078e00ff */
[----:B------:R-:W-:-:S07]  /*187a0*/  IMAD.MOV.U32 R7, RZ, RZ, R14 ;  /* 0x000000ffff077224 */ /* 0x000fce00078e000e */
[----:B------:R-:W-:Y:S05]  /*187b0*/  WARPSYNC.COLLECTIVE R15, `(.L_x_968) ;  /* 0x000000000f087348 */ /* 0x000fea0003c00000 */
[----:B------:R0:W1:Y:S02]  /*187c0*/  SHFL.IDX P6, R14, R13, R12, R11 ;  /* 0x0000000c0d0e7389 */ /* 0x00006400000c000b */
[----:B01----:R-:W-:Y:S01]  /*187d0*/  ENDCOLLECTIVE ;  /* 0x000000000000791b */ /* 0x003fe20003800000 */
.L_x_968:
        /* <DEDUP_REMOVED lines=15> */
.L_x_969:
[----:B------:R-:W-:Y:S02]  /*188d0*/  IMAD.MOV.U32 R13, RZ, RZ, R0 ;  /* 0x000000ffff0d7224 */ /* 0x000fe400078e0000 */
[----:B------:R-:W-:Y:S02]  /*188e0*/  IMAD.MOV.U32 R12, RZ, RZ, 0x2 ;  /* 0x00000002ff0c7424 */ /* 0x000fe400078e00ff */
[----:B------:R-:W-:-:S07]  /*188f0*/  IMAD.MOV.U32 R5, RZ, RZ, R14 ;  /* 0x000000ffff057224 */ /* 0x000fce00078e000e */
[----:B------:R-:W-:Y:S05]  /*18900*/  WARPSYNC.COLLECTIVE R15, `(.L_x_970) ;  /* 0x000000000f087348 */ /* 0x000fea0003c00000 */
[----:B------:R0:W1:Y:S02]  /*18910*/  SHFL.IDX P6, R14, R13, R12, R11 ;  /* 0x0000000c0d0e7389 */ /* 0x00006400000c000b */
[----:B01----:R-:W-:Y:S01]  /*18920*/  ENDCOLLECTIVE ;  /* 0x000000000000791b */ /* 0x003fe20003800000 */
.L_x_970:
        /* <DEDUP_REMOVED lines=15> */
.L_x_971:
[----:B------:R-:W-:Y:S02]  /*18a20*/  IMAD.MOV.U32 R13, RZ, RZ, R0 ;  /* 0x000000ffff0d7224 */ /* 0x000fe400078e0000 */
[----:B------:R-:W-:Y:S02]  /*18a30*/  IMAD.MOV.U32 R12, RZ, RZ, 0x3 ;  /* 0x00000003ff0c7424 */ /* 0x000fe400078e00ff */
[----:B------:R-:W-:-:S07]  /*18a40*/  IMAD.MOV.U32 R5, RZ, RZ, R14 ;  /* 0x000000ffff057224 */ /* 0x000fce00078e000e */
[----:B------:R-:W-:Y:S05]  /*18a50*/  WARPSYNC.COLLECTIVE R15, `(.L_x_972) ;  /* 0x000000000f087348 */ /* 0x000fea0003c00000 */
[----:B------:R0:W1:Y:S02]  /*18a60*/  SHFL.IDX P6, R14, R13, R12, R11 ;  /* 0x0000000c0d0e7389 */ /* 0x00006400000c000b */
[----:B01----:R-:W-:Y:S01]  /*18a70*/  ENDCOLLECTIVE ;  /* 0x000000000000791b */ /* 0x003fe20003800000 */
.L_x_972:
        /* <DEDUP_REMOVED lines=15> */
.L_x_973:
[----:B------:R-:W-:Y:S02]  /*18b70*/  IMAD.MOV.U32 R13, RZ, RZ, R0 ;  /* 0x000000ffff0d7224 */ /* 0x000fe400078e0000 */
[----:B------:R-:W-:Y:S02]  /*18b80*/  IMAD.MOV.U32 R12, RZ, RZ, 0x4 ;  /* 0x00000004ff0c7424 */ /* 0x000fe400078e00ff */
[----:B------:R-:W-:-:S07]  /*18b90*/  IMAD.MOV.U32 R5, RZ, RZ, R14 ;  /* 0x000000ffff057224 */ /* 0x000fce00078e000e */
[----:B------:R-:W-:Y:S05]  /*18ba0*/  WARPSYNC.COLLECTIVE R15, `(.L_x_974) ;  /* 0x000000000f087348 */ /* 0x000fea0003c00000 */
[----:B------:R0:W1:Y:S02]  /*18bb0*/  SHFL.IDX P6, R14, R13, R12, R11 ;  /* 0x0000000c0d0e7389 */ /* 0x00006400000c000b */
[----:B01----:R-:W-:Y:S01]  /*18bc0*/  ENDCOLLECTIVE ;  /* 0x000000000000791b */ /* 0x003fe20003800000 */
.L_x_974:
        /* <DEDUP_REMOVED lines=15> */
.L_x_975:
[----:B------:R-:W-:Y:S02]  /*18cc0*/  IMAD.MOV.U32 R13, RZ, RZ, R0 ;  /* 0x000000ffff0d7224 */ /* 0x000fe400078e0000 */
[----:B------:R-:W-:Y:S02]  /*18cd0*/  IMAD.MOV.U32 R12, RZ, RZ, 0x5 ;  /* 0x00000005ff0c7424 */ /* 0x000fe400078e00ff */
[----:B------:R-:W-:-:S07]  /*18ce0*/  IMAD.MOV.U32 R5, RZ, RZ, R14 ;  /* 0x000000ffff057224 */ /* 0x000fce00078e000e */
[----:B------:R-:W-:Y:S05]  /*18cf0*/  WARPSYNC.COLLECTIVE R15, `(.L_x_976) ;  /* 0x000000000f087348 */ /* 0x000fea0003c00000 */
[----:B------:R0:W1:Y:S02]  /*18d00*/  SHFL.IDX P6, R14, R13, R12, R11 ;  /* 0x0000000c0d0e7389 */ /* 0x00006400000c000b */
[----:B01----:R-:W-:Y:S01]  /*18d10*/  ENDCOLLECTIVE ;  /* 0x000000000000791b */ /* 0x003fe20003800000 */
.L_x_976:
        /* <DEDUP_REMOVED lines=15> */
.L_x_977:
[----:B------:R-:W-:Y:S02]  /*18e10*/  IMAD.MOV.U32 R13, RZ, RZ, R0 ;  /* 0x000000ffff0d7224 */ /* 0x000fe400078e0000 */
[----:B------:R-:W-:Y:S02]  /*18e20*/  IMAD.MOV.U32 R12, RZ, RZ, 0x6 ;  /* 0x00000006ff0c7424 */ /* 0x000fe400078e00ff */
[----:B------:R-:W-:-:S07]  /*18e30*/  IMAD.MOV.U32 R5, RZ, RZ, R14 ;  /* 0x000000ffff057224 */ /* 0x000fce00078e000e */
[----:B------:R-:W-:Y:S05]  /*18e40*/  WARPSYNC.COLLECTIVE R15, `(.L_x_978) ;  /* 0x000000000f087348 */ /* 0x000fea0003c00000 */
[----:B------:R0:W1:Y:S02]  /*18e50*/  SHFL.IDX P6, R14, R13, R12, R11 ;  /* 0x0000000c0d0e7389 */ /* 0x00006400000c000b */
[----:B01----:R-:W-:Y:S01]  /*18e60*/  ENDCOLLECTIVE ;  /* 0x000000000000791b */ /* 0x003fe20003800000 */
.L_x_978:
        /* <DEDUP_REMOVED lines=14> */
.L_x_979:
[----:B------:R-:W-:Y:S02]  /*18f50*/  IMAD.MOV.U32 R13, RZ, RZ, R0 ;  /* 0x000000ffff0d7224 */ /* 0x000fe400078e0000 */
[----:B------:R-:W-:Y:S02]  /*18f60*/  IMAD.MOV.U32 R12, RZ, RZ, 0x7 ;  /* 0x00000007ff0c7424 */ /* 0x000fe400078e00ff */
[----:B------:R-:W-:-:S07]  /*18f70*/  IMAD.MOV.U32 R5, RZ, RZ, R14 ;  /* 0x000000ffff057224 */ /* 0x000fce00078e000e */
[----:B------:R-:W-:Y:S05]  /*18f80*/  WARPSYNC.COLLECTIVE R15, `(.L_x_980) ;  /* 0x000000000f087348 */ /* 0x000fea0003c00000 */
[----:B------:R0:W1:Y:S02]  /*18f90*/  SHFL.IDX P6, R14, R13, R12, R11 ;  /* 0x0000000c0d0e7389 */ /* 0x00006400000c000b */
[----:B01----:R-:W-:Y:S01]  /*18fa0*/  ENDCOLLECTIVE ;  /* 0x000000000000791b */ /* 0x003fe20003800000 */
.L_x_980:
        /* <DEDUP_REMOVED lines=13> */
.L_x_981:
[----:B------:R-:W-:Y:S01]  /*19080*/  IMAD.MOV.U32 R4, RZ, RZ, R14 ;  /* 0x000000ffff047224 */ /* 0x000fe200078e000e */
[----:B------:R-:W-:Y:S06]  /*19090*/  BRA `(.L_x_982) ;  /* 0xffffffac001c7947 */ /* 0x000fec000383ffff */
.L_x_823:
[----:B0-----:R-:W2:Y:S02]  /*190a0*/  LDL R2, [R1+0x4] ;  /* 0x0000040001027983 */ /* 0x001ea40000100800 */
[----:B--2---:R0:W2:Y:S02]  /*190b0*/  SYNCS.PHASECHK.TRANS64.TRYWAIT P0, [R2+URZ+0x22820], R0 ;  /* 0x02282000020075a7 */ /* 0x0040a4000800017f */
[----:B--2---:R-:W-:Y:S05]  /*190c0*/  @!P0 NANOSLEEP.SYNCS 0x989680 ;  /* 0x009896800000895d */ /* 0x004fea0003900000 */
[----:B------:R-:W2:Y:S02]  /*190d0*/  @!P0 SYNCS.PHASECHK.TRANS64 P0, [R2+URZ+0x22820], R0 ;  /* 0x02282000020085a7 */ /* 0x000ea4000800007f */
[----:B--2---:R-:W-:Y:S05]  /*190e0*/  @!P0 BRA `(.L_x_823) ;  /* 0xfffffffc00ec8947 */ /* 0x004fea000383ffff */
[----:B------:R-:W-:Y:S05]  /*190f0*/  BRA `(.L_x_983) ;  /* 0xffffffac00887947 */ /* 0x000fea000383ffff */
.L_x_827:
[----:B0-----:R0:W2:Y:S02]  /*19100*/  SYNCS.PHASECHK.TRANS64.TRYWAIT P0, [R2+URZ+0x22860], R0 ;  /* 0x02286000020075a7 */ /* 0x0010a4000800017f */
[----:B--2---:R-:W-:Y:S05]  /*19110*/  @!P0 NANOSLEEP.SYNCS 0x989680 ;  /* 0x009896800000895d */ /* 0x004fea0003900000 */
[----:B------:R-:W2:Y:S02]  /*19120*/  @!P0 SYNCS.PHASECHK.TRANS64 P0, [R2+URZ+0x22860], R0 ;  /* 0x02286000020085a7 */ /* 0x000ea4000800007f */
[----:B--2---:R-:W-:Y:S05]  /*19130*/  @!P0 BRA `(.L_x_827) ;  /* 0xfffffffc00f08947 */ /* 0x004fea000383ffff */
[----:B------:R-:W-:Y:S05]  /*19140*/  BRA `(.L_x_984) ;  /* 0xffffffac00b87947 */ /* 0x000fea000383ffff */
.L_x_842:
[----:B-1----:R1:W2:Y:S02]  /*19150*/  SYNCS.PHASECHK.TRANS64.TRYWAIT P0, [R2+URZ+0x22840], R5 ;  /* 0x02284005020075a7 */ /* 0x0022a4000800017f */
[----:B--2---:R-:W-:Y:S05]  /*19160*/  @!P0 NANOSLEEP.SYNCS 0x989680 ;  /* 0x009896800000895d */ /* 0x004fea0003900000 */
[----:B------:R-:W2:Y:S02]  /*19170*/  @!P0 SYNCS.PHASECHK.TRANS64 P0, [R2+URZ+0x22840], R5 ;  /* 0x02284005020085a7 */ /* 0x000ea4000800007f */
[----:B--2---:R-:W-:Y:S05]  /*19180*/  @!P0 BRA `(.L_x_842) ;  /* 0xfffffffc00f08947 */ /* 0x004fea000383ffff */
[----:B------:R-:W-:Y:S05]  /*19190*/  BRA `(.L_x_985) ;  /* 0xffffffb400e87947 */ /* 0x000fea000383ffff */
.L_x_847:
[----:B0-----:R0:W2:Y:S02]  /*191a0*/  SYNCS.PHASECHK.TRANS64.TRYWAIT P0, [R2+URZ+0x22860], R5 ;  /* 0x02286005020075a7 */ /* 0x0010a4000800017f */
[----:B--2---:R-:W-:Y:S05]  /*191b0*/  @!P0 NANOSLEEP.SYNCS 0x989680 ;  /* 0x009896800000895d */ /* 0x004fea0003900000 */
[----:B------:R-:W2:Y:S02]  /*191c0*/  @!P0 SYNCS.PHASECHK.TRANS64 P0, [R2+URZ+0x22860], R5 ;  /* 0x02286005020085a7 */ /* 0x000ea4000800007f */
[----:B--2---:R-:W-:Y:S05]  /*191d0*/  @!P0 BRA `(.L_x_847) ;  /* 0xfffffffc00f08947 */ /* 0x004fea000383ffff */
[----:B------:R-:W-:Y:S05]  /*191e0*/  BRA `(.L_x_986) ;  /* 0xffffffb800707947 */ /* 0x000fea000383ffff */
.L_x_858:
[----:B0-----:R0:W1:Y:S02]  /*191f0*/  SYNCS.PHASECHK.TRANS64.TRYWAIT P0, [R3+URZ+0x22840], R2 ;  /* 0x02284002030075a7 */ /* 0x001064000800017f */
[----:B-1----:R-:W-:Y:S05]  /*19200*/  @!P0 NANOSLEEP.SYNCS 0x989680 ;  /* 0x009896800000895d */ /* 0x002fea0003900000 */
[----:B------:R-:W1:Y:S02]  /*19210*/  @!P0 SYNCS.PHASECHK.TRANS64 P0, [R3+URZ+0x22840], R2 ;  /* 0x02284002030085a7 */ /* 0x000e64000800007f */
[----:B-1----:R-:W-:Y:S05]  /*19220*/  @!P0 BRA `(.L_x_858) ;  /* 0xfffffffc00f08947 */ /* 0x002fea000383ffff */
[----:B------:R-:W-:Y:S05]  /*19230*/  BRA `(.L_x_987) ;  /* 0xffffffc000807947 */ /* 0x000fea000383ffff */
.L_x_863:
[----:B-1----:R1:W2:Y:S02]  /*19240*/  SYNCS.PHASECHK.TRANS64.TRYWAIT P0, [R3+URZ+0x22860], R2 ;  /* 0x02286002030075a7 */ /* 0x0022a4000800017f */
[----:B--2---:R-:W-:Y:S05]  /*19250*/  @!P0 NANOSLEEP.SYNCS 0x989680 ;  /* 0x009896800000895d */ /* 0x004fea0003900000 */
[----:B------:R-:W2:Y:S02]  /*19260*/  @!P0 SYNCS.PHASECHK.TRANS64 P0, [R3+URZ+0x22860], R2 ;  /* 0x02286002030085a7 */ /* 0x000ea4000800007f */
[----:B--2---:R-:W-:Y:S05]  /*19270*/  @!P0 BRA `(.L_x_863) ;  /* 0xfffffffc00f08947 */ /* 0x004fea000383ffff */
[----:B------:R-:W-:Y:S05]  /*19280*/  BRA `(.L_x_988) ;  /* 0xffffffc400047947 */ /* 0x000fea000383ffff */
.L_x_874:
[----:B0-----:R0:W1:Y:S02]  /*19290*/  SYNCS.PHASECHK.TRANS64.TRYWAIT P0, [R3+URZ+0x22840], R2 ;  /* 0x02284002030075a7 */ /* 0x001064000800017f */
[----:B-1----:R-:W-:Y:S05]  /*192a0*/  @!P0 NANOSLEEP.SYNCS 0x989680 ;  /* 0x009896800000895d */ /* 0x002fea0003900000 */
[----:B------:R-:W1:Y:S02]  /*192b0*/  @!P0 SYNCS.PHASECHK.TRANS64 P0, [R3+URZ+0x22840], R2 ;  /* 0x02284002030085a7 */ /* 0x000e64000800007f */
[----:B-1----:R-:W-:Y:S05]  /*192c0*/  @!P0 BRA `(.L_x_874) ;  /* 0xfffffffc00f08947 */ /* 0x002fea000383ffff */
[----:B------:R-:W-:Y:S05]  /*192d0*/  BRA `(.L_x_989) ;  /* 0xffffffc800f07947 */ /* 0x000fea000383ffff */
.L_x_879:
[----:B-1----:R1:W2:Y:S02]  /*192e0*/  SYNCS.PHASECHK.TRANS64.TRYWAIT P0, [R3+URZ+0x22860], R2 ;  /* 0x02286002030075a7 */ /* 0x0022a4000800017f */
[----:B--2---:R-:W-:Y:S05]  /*192f0*/  @!P0 NANOSLEEP.SYNCS 0x989680 ;  /* 0x009896800000895d */ /* 0x004fea0003900000 */
[----:B------:R-:W2:Y:S02]  /*19300*/  @!P0 SYNCS.PHASECHK.TRANS64 P0, [R3+URZ+0x22860], R2 ;  /* 0x02286002030085a7 */ /* 0x000ea4000800007f */
[----:B--2---:R-:W-:Y:S05]  /*19310*/  @!P0 BRA `(.L_x_879) ;  /* 0xfffffffc00f08947 */ /* 0x004fea000383ffff */
[----:B------:R-:W-:Y:S05]  /*19320*/  BRA `(.L_x_990) ;  /* 0xffffffcc00787947 */ /* 0x000fea000383ffff */
.L_x_891:
[----:B------:R-:W-:Y:S01]  /*19330*/  BSSY B0, `(.L_x_991) ;  /* 0x0000008000007945 */ /* 0x000fe20003800000 */
[----:B------:R-:W-:Y:S02]  /*19340*/  IMAD.MOV.U32 R13, RZ, RZ, R16 ;  /* 0x000000ffff0d7224 */ /* 0x000fe400078e0010 */
[----:B------:R-:W-:Y:S02]  /*19350*/  IMAD.MOV.U32 R12, RZ, RZ, RZ ;  /* 0x000000ffff0c7224 */ /* 0x000fe400078e00ff */
[----:B------:R-:W-:Y:S02]  /*19360*/  IMAD.MOV.U32 R11, RZ, RZ, 0x1f ;  /* 0x0000001fff0b7424 */ /* 0x000fe400078e00ff */
[----:B------:R-:W-:-:S07]  /*19370*/  IMAD.MOV.U32 R15, RZ, RZ, -0x1 ;  /* 0xffffffffff0f7424 */ /* 0x000fce00078e00ff */
[----:B--2--5:R-:W-:Y:S05]  /*19380*/  WARPSYNC.COLLECTIVE R15, `(.L_x_992) ;  /* 0x000000000f087348 */ /* 0x024fea0003c00000 */
[----:B------:R0:W1:Y:S02]  /*19390*/  SHFL.IDX P6, R14, R13, R12, R11 ;  /* 0x0000000c0d0e7389 */ /* 0x00006400000c000b */
[----:B012--5:R-:W-:Y:S01]  /*193a0*/  ENDCOLLECTIVE ;  /* 0x000000000000791b */ /* 0x027fe20003800000 */
.L_x_992:
[----:B------:R-:W-:Y:S05]  /*193b0*/  BSYNC B0 ;  /* 0x0000000000007941 */ /* 0x000fea0003800000 */
.L_x_991:
        /* <DEDUP_REMOVED lines=9> */
.L_x_993:
        /* <DEDUP_REMOVED lines=18> */
.L_x_994:
[----:B------:R-:W-:Y:S02]  /*19570*/  IMAD.MOV.U32 R12, RZ, RZ, 0x2 ;  /* 0x00000002ff0c7424 */ /* 0x000fe400078e00ff */
[----:B------:R-:W-:-:S05]  /*19580*/  IMAD.MOV.U32 R3, RZ, RZ, R14 ;  /* 0x000000ffff037224 */ /* 0x000fca00078e000e */
[----:B------:R-:W-:-:S05]  /*19590*/  SEL R5, R3, RZ, P1 ;  /* 0x000000ff03057207 */ /* 0x000fca0000800000 */
[----:B------:R-:W-:-:S04]  /*195a0*/  IMAD.IADD R3, R2, 0x1, R5 ;  /* 0x0000000102037824 */ /* 0x000fc800078e0205 */
[----:B------:R-:W-:-:S07]  /*195b0*/  IMAD.MOV.U32 R13, RZ, RZ, R3 ;  /* 0x000000ffff0d7224 */ /* 0x000fce00078e0003 */
[----:B------:R-:W-:Y:S05]  /*195c0*/  WARPSYNC.COLLECTIVE R15, `(.L_x_995) ;  /* 0x000000000f087348 */ /* 0x000fea0003c00000 */
[----:B------:R0:W1:Y:S02]  /*195d0*/  SHFL.UP P6, R14, R13, R12, R11 ;  /* 0x0400000c0d0e7389 */ /* 0x00006400000c000b */
[----:B01----:R-:W-:Y:S01]  /*195e0*/  ENDCOLLECTIVE ;  /* 0x000000000000791b */ /* 0x003fe20003800000 */
.L_x_995:
        /* <DEDUP_REMOVED lines=8> */
.L_x_996:
        /* <DEDUP_REMOVED lines=8> */
.L_x_997:
        /* <DEDUP_REMOVED lines=8> */
.L_x_998:
[----:B------:R-:W-:Y:S02]  /*19770*/  IMAD.MOV.U32 R12, RZ, RZ, 0x1f ;  /* 0x0000001fff0c7424 */ /* 0x000fe400078e00ff */
[----:B------:R-:W-:Y:S02]  /*19780*/  IMAD.MOV.U32 R11, RZ, RZ, 0x1f ;  /* 0x0000001fff0b7424 */ /* 0x000fe400078e00ff */
[----:B------:R-:W-:-:S05]  /*19790*/  IMAD.MOV.U32 R5, RZ, RZ, R14 ;  /* 0x000000ffff057224 */ /* 0x000fca00078e000e */
[----:B------:R-:W-:-:S05]  /*197a0*/  SEL R5, R5, RZ, P5 ;  /* 0x000000ff05057207 */ /* 0x000fca0002800000 */
[----:B------:R-:W-:-:S04]  /*197b0*/  IMAD.IADD R3, R3, 0x1, R5 ;  /* 0x0000000103037824 */ /* 0x000fc800078e0205 */
[----:B------:R-:W-:-:S07]  /*197c0*/  IMAD.MOV.U32 R13, RZ, RZ, R3 ;  /* 0x000000ffff0d7224 */ /* 0x000fce00078e0003 */
[----:B------:R-:W-:Y:S05]  /*197d0*/  WARPSYNC.COLLECTIVE R15, `(.L_x_999) ;  /* 0x000000000f087348 */ /* 0x000fea0003c00000 */
[----:B------:R0:W1:Y:S02]  /*197e0*/  SHFL.IDX P6, R14, R13, R12, R11 ;  /* 0x0000000c0d0e7389 */ /* 0x00006400000c000b */
[----:B01----:R-:W-:Y:S01]  /*197f0*/  ENDCOLLECTIVE ;  /* 0x000000000000791b */ /* 0x003fe20003800000 */
.L_x_999:
[----:B------:R-:W-:Y:S01]  /*19800*/  IMAD.MOV.U32 R6, RZ, RZ, R14 ;  /* 0x000000ffff067224 */ /* 0x000fe200078e000e */
[----:B------:R-:W-:Y:S06]  /*19810*/  BRA `(.L_x_1000) ;  /* 0xffffffd000d07947 */ /* 0x000fec000383ffff */
.L_x_896:
[----:B------:R-:W-:Y:S01]  /*19820*/  BSSY B0, `(.L_x_1001) ;  /* 0x0000008000007945 */ /* 0x000fe20003800000 */
[----:B-----5:R-:W-:Y:S02]  /*19830*/  IMAD.MOV.U32 R13, RZ, RZ, R2 ;  /* 0x000000ffff0d7224 */ /* 0x020fe400078e0002 */
[----:B------:R-:W-:Y:S02]  /*19840*/  IMAD.MOV.U32 R12, RZ, RZ, 0x1 ;  /* 0x00000001ff0c7424 */ /* 0x000fe400078e00ff */
[----:B------:R-:W-:Y:S02]  /*19850*/  IMAD.MOV.U32 R11, RZ, RZ, RZ ;  /* 0x000000ffff0b7224 */ /* 0x000fe400078e00ff */
[----:B------:R-:W-:-:S07]  /*19860*/  IMAD.MOV.U32 R15, RZ, RZ, -0x1 ;  /* 0xffffffffff0f7424 */ /* 0x000fce00078e00ff */
[----:B0-----:R-:W-:Y:S05]  /*19870*/  WARPSYNC.COLLECTIVE R15, `(.L_x_1002) ;  /* 0x000000000f087348 */ /* 0x001fea0003c00000 */
[----:B------:R1:W2:Y:S02]  /*19880*/  SHFL.UP P6, R14, R13, R12, R11 ;  /* 0x0400000c0d0e7389 */ /* 0x0002a400000c000b */
[----:B012---:R-:W-:Y:S01]  /*19890*/  ENDCOLLECTIVE ;  /* 0x000000000000791b */ /* 0x007fe20003800000 */
.L_x_1002:
[----:B------:R-:W-:Y:S05]  /*198a0*/  BSYNC B0 ;  /* 0x0000000000007941 */ /* 0x000fea0003800000 */
.L_x_1001:
        /* <DEDUP_REMOVED lines=9> */
.L_x_1003:
        /* <DEDUP_REMOVED lines=8> */
.L_x_1004:
        /* <DEDUP_REMOVED lines=8> */
.L_x_1005:
        /* <DEDUP_REMOVED lines=8> */
.L_x_1006:
        /* <DEDUP_REMOVED lines=9> */
.L_x_1007:
[----:B------:R-:W-:Y:S01]  /*19b50*/  IMAD.MOV.U32 R6, RZ, RZ, R14 ;  /* 0x000000ffff067224 */ /* 0x000fe200078e000e */
[----:B------:R-:W-:Y:S06]  /*19b60*/  BRA `(.L_x_1008) ;  /* 0xffffffd000987947 */ /* 0x000fec000383ffff */
.L_x_898:
[----:B------:R-:W-:Y:S01]  /*19b70*/  BSSY B0, `(.L_x_1009) ;  /* 0x0000006000007945 */ /* 0x000fe20003800000 */
[----:B------:R-:W-:Y:S01]  /*19b80*/  PLOP3.LUT P6, PT, P6, PT, PT, 0x8, 0x0 ;  /* 0x000000000000781c */ /* 0x000fe200037ce170 */
[----:B------:R-:W-:-:S12]  /*19b90*/  IMAD.MOV.U32 R15, RZ, RZ, -0x1 ;  /* 0xffffffffff0f7424 */ /* 0x000fd800078e00ff */
[----:B0----5:R-:W-:Y:S05]  /*19ba0*/  WARPSYNC.COLLECTIVE R15, `(.L_x_1010) ;  /* 0x000000000f087348 */ /* 0x021fea0003c00000 */
[----:B------:R-:W-:Y:S01]  /*19bb0*/  VOTE.ANY R14, PT, P6 ;  /* 0x00000000000e7806 */ /* 0x000fe200030e0100 */
[----:B0----5:R-:W-:Y:S06]  /*19bc0*/  ENDCOLLECTIVE ;  /* 0x000000000000791b */ /* 0x021fec0003800000 */
.L_x_1010:
[----:B------:R-:W-:Y:S05]  /*19bd0*/  BSYNC B0 ;  /* 0x0000000000007941 */ /* 0x000fea0003800000 */
.L_x_1009:
        /* <DEDUP_REMOVED lines=9> */
.L_x_1011:
[----:B------:R-:W-:Y:S01]  /*19c70*/  IMAD.MOV.U32 R17, RZ, RZ, R14 ;  /* 0x000000ffff117224 */ /* 0x000fe200078e000e */
[----:B------:R-:W-:Y:S06]  /*19c80*/  BRA `(.L_x_1012) ;  /* 0xffffffd000887947 */ /* 0x000fec000383ffff */
.L_x_900:
[----:B------:R-:W-:Y:S01]  /*19c90*/  BSSY B0, `(.L_x_1013) ;  /* 0x0000007000007945 */ /* 0x000fe20003800000 */
[----:B------:R-:W-:Y:S02]  /*19ca0*/  IMAD.MOV.U32 R13, RZ, RZ, R3 ;  /* 0x000000ffff0d7224 */ /* 0x000fe400078e0003 */
[----:B------:R-:W-:Y:S02]  /*19cb0*/  IMAD.MOV.U32 R11, RZ, RZ, 0x1f ;  /* 0x0000001fff0b7424 */ /* 0x000fe400078e00ff */
[----:B------:R-:W-:-:S07]  /*19cc0*/  IMAD.MOV.U32 R15, RZ, RZ, -0x1 ;  /* 0xffffffffff0f7424 */ /* 0x000fce00078e00ff */
[----:B0-2--5:R-:W-:Y:S05]  /*19cd0*/  WARPSYNC.COLLECTIVE R15, `(.L_x_1014) ;  /* 0x000000000f087348 */ /* 0x025fea0003c00000 */
[----:B------:R1:W3:Y:S02]  /*19ce0*/  SHFL.IDX P6, R14, R13, R12, R11 ;  /* 0x0000000c0d0e7389 */ /* 0x0002e400000c000b */
[----:B0123-5:R-:W-:Y:S01]  /*19cf0*/  ENDCOLLECTIVE ;  /* 0x000000000000791b */ /* 0x02ffe20003800000 */
.L_x_1014:
[----:B------:R-:W-:Y:S05]  /*19d00*/  BSYNC B0 ;  /* 0x0000000000007941 */ /* 0x000fea0003800000 */
.L_x_1013:
[----:B------:R-:W-:Y:S01]  /*19d10*/  IMAD.MOV.U32 R2, RZ, RZ, R14 ;  /* 0x000000ffff027224 */ /* 0x000fe200078e000e */
[----:B------:R-:W-:Y:S06]  /*19d20*/  BRA `(.L_x_899) ;  /* 0xffffffd0007c7947 */ /* 0x000fec000383ffff */
.L_x_904:
[----:B0-----:R0:W2:Y:S02]  /*19d30*/  SYNCS.PHASECHK.TRANS64.TRYWAIT P0, [R0+URZ+0x22820], R3 ;  /* 0x02282003000075a7 */ /* 0x0010a4000800017f */
[----:B--2---:R-:W-:Y:S05]  /*19d40*/  @!P0 NANOSLEEP.SYNCS 0x989680 ;  /* 0x009896800000895d */ /* 0x004fea0003900000 */
[----:B------:R-:W2:Y:S02]  /*19d50*/  @!P0 SYNCS.PHASECHK.TRANS64 P0, [R0+URZ+0x22820], R3 ;  /* 0x02282003000085a7 */ /* 0x000ea4000800007f */
[----:B--2---:R-:W-:Y:S05]  /*19d60*/  @!P0 BRA `(.L_x_904) ;  /* 0xfffffffc00f08947 */ /* 0x004fea000383ffff */
[----:B------:R-:W-:Y:S05]  /*19d70*/  BRA `(.L_x_1015) ;  /* 0xffffffd400707947 */ /* 0x000fea000383ffff */
.L_x_905:
        /* <DEDUP_REMOVED lines=8> */
[----:B01---5:R-:W-:Y:S05]  /*19e00*/  WARPSYNC.COLLECTIVE R15, `(.L_x_1017) ;  /* 0x000000000f087348 */ /* 0x023fea0003c00000 */
[----:B------:R2:W3:Y:S02]  /*19e10*/  SHFL.IDX P6, R14, R13, R12, R11 ;  /* 0x0000000c0d0e7389 */ /* 0x0004e400000c000b */
[----:B0123-5:R-:W-:Y:S01]  /*19e20*/  ENDCOLLECTIVE ;  /* 0x000000000000791b */ /* 0x02ffe20003800000 */
.L_x_1017:
[----:B------:R-:W-:Y:S05]  /*19e30*/  BSYNC B0 ;  /* 0x0000000000007941 */ /* 0x000fea0003800000 */
.L_x_1016:
[----:B------:R-:W-:Y:S05]  /*19e40*/  BRA `(.L_x_1018) ;  /* 0xffffffd400587947 */ /* 0x000fea000383ffff */
.L_x_906:
[----:B------:R-:W-:Y:S01]  /*19e50*/  BSSY B0, `(.L_x_1019) ;  /* 0x0000006000007945 */ /* 0x000fe20003800000 */
[----:B------:R-:W-:-:S07]  /*19e60*/  IMAD.MOV.U32 R15, RZ, RZ, -0x1 ;  /* 0xffffffffff0f7424 */ /* 0x000fce00078e00ff */
[----:B012--5:R-:W-:Y:S05]  /*19e70*/  WARPSYNC.COLLECTIVE R15, `(.L_x_1020) ;  /* 0x000000000f0c7348 */ /* 0x027fea0003c00000 */
[----:B------:R-:W-:Y:S02]  /*19e80*/  ELECT P6, UR62, PT ;  /* 0x00000000003e782f */ /* 0x000fe400038c0000 */
[----:B------:R-:W-:Y:S01]  /*19e90*/  MOV R14, UR62 ;  /* 0x0000003e000e7c02 */ /* 0x000fe20008000f00 */
[----:B012--5:R-:W-:Y:S10]  /*19ea0*/  ENDCOLLECTIVE ;  /* 0x000000000000791b */ /* 0x027ff40003800000 */
.L_x_1020:
[----:B------:R-:W-:Y:S05]  /*19eb0*/  BSYNC B0 ;  /* 0x0000000000007941 */ /* 0x000fea0003800000 */
.L_x_1019:
[----:B------:R-:W-:Y:S05]  /*19ec0*/  BRA `(.L_x_1021) ;  /* 0xffffffd4004c7947 */ /* 0x000fea000383ffff */
.L_x_908:
[----:B0-----:R0:W1:Y:S02]  /*19ed0*/  SYNCS.PHASECHK.TRANS64.TRYWAIT P0, [R6+URZ], R5 ;  /* 0x00000005060075a7 */ /* 0x001064000800017f */
[----:B-1----:R-:W-:Y:S05]  /*19ee0*/  @!P0 NANOSLEEP.SYNCS 0x989680 ;  /* 0x009896800000895d */ /* 0x002fea0003900000 */
[----:B------:R-:W1:Y:S02]  /*19ef0*/  @!P0 SYNCS.PHASECHK.TRANS64 P0, [R6+URZ], R5 ;  /* 0x00000005060085a7 */ /* 0x000e64000800007f */
[----:B-1----:R-:W-:Y:S05]  /*19f00*/  @!P0 BRA `(.L_x_908) ;  /* 0xfffffffc00f08947 */ /* 0x002fea000383ffff */
[----:B------:R-:W-:Y:S05]  /*19f10*/  BRA `(.L_x_1022) ;  /* 0xffffffd400887947 */ /* 0x000fea000383ffff */
.L_x_909:
[----:B-1----:R1:W2:Y:S02]  /*19f20*/  SYNCS.PHASECHK.TRANS64.TRYWAIT P0, [R7+URZ], R2 ;  /* 0x00000002070075a7 */ /* 0x0022a4000800017f */
[----:B--2---:R-:W-:Y:S05]  /*19f30*/  @!P0 NANOSLEEP.SYNCS 0x989680 ;  /* 0x009896800000895d */ /* 0x004fea0003900000 */
[----:B------:R-:W2:Y:S02]  /*19f40*/  @!P0 SYNCS.PHASECHK.TRANS64 P0, [R7+URZ], R2 ;  /* 0x00000002070085a7 */ /* 0x000ea4000800007f */
[----:B--2---:R-:W-:Y:S05]  /*19f50*/  @!P0 BRA `(.L_x_909) ;  /* 0xfffffffc00f08947 */ /* 0x004fea000383ffff */
[----:B------:R-:W-:Y:S05]  /*19f60*/  BRA `(.L_x_1023) ;  /* 0xffffffd4007c7947 */ /* 0x000fea000383ffff */
.L_x_911:
[----:B--2---:R2:W3:Y:S02]  /*19f70*/  SYNCS.PHASECHK.TRANS64.TRYWAIT P0, [R4+URZ], R5 ;  /* 0x00000005040075a7 */ /* 0x0044e4000800017f */
[----:B---3--:R-:W-:Y:S05]  /*19f80*/  @!P0 NANOSLEEP.SYNCS 0x989680 ;  /* 0x009896800000895d */ /* 0x008fea0003900000 */
[----:B------:R-:W3:Y:S02]  /*19f90*/  @!P0 SYNCS.PHASECHK.TRANS64 P0, [R4+URZ], R5 ;  /* 0x00000005040085a7 */ /* 0x000ee4000800007f */
[----:B---3--:R-:W-:Y:S05]  /*19fa0*/  @!P0 BRA `(.L_x_911) ;  /* 0xfffffffc00f08947 */ /* 0x008fea000383ffff */
[----:B------:R-:W-:Y:S05]  /*19fb0*/  BRA `(.L_x_1024) ;  /* 0xffffffd400847947 */ /* 0x000fea000383ffff */
.L_x_1025:
        /* <DEDUP_REMOVED lines=12> */
.L_x_6033:


//--------------------- .text._ZN7cutlass13device_kernelIN5flash11enable_sm90INS1_16FlashAttnFwdSm90INS1_25CollectiveMainloopFwdSm90ILi2EN4cute5tupleIJNS5_1CILi1EEES8_S8_EEENS6_IJNS7_ILi128EEENS7_ILi96EEENS7_ILi64EEEEEELi256ENS_10bfloat16_tEfNS_4arch4Sm90ELb0ELb0ELb1ELb1ELb0ELb0ELb1ELb1ELb0ELb1ELb0ELb0EEENS1_21CollectiveEpilogueFwdINS6_IJSA_NS7_ILi256EEESB_EEES9_SE_SG_Li256ELb1ELb1ELb0ELb0EEENS1_36VarlenDynamicPersistentTileSchedulerILi128ELi96ELi256ELi128ELb0ELb1ELb1ELb0ELb1ELb1EEEEEEEEEvNT_6ParamsE --------------------------
	.section	.text._ZN7cutlass13device_kernelIN5flash11enable_sm90INS1_16FlashAttnFwdSm90INS1_25CollectiveMainloopFwdSm90ILi2EN4cute5tupleIJNS5_1CILi1EEES8_S8_EEENS6_IJNS7_ILi128EEENS7_ILi96EEENS7_ILi64EEEEEELi256ENS_10bfloat16_tEfNS_4arch4Sm90ELb0ELb0ELb1ELb1ELb0ELb0ELb1ELb1ELb0ELb1ELb0ELb0EEENS1_21CollectiveEpilogueFwdINS6_IJSA_NS7_ILi256EEESB_EEES9_SE_SG_Li256ELb1ELb1ELb0ELb0EEENS1_36VarlenDynamicPersistentTileSchedulerILi128ELi96ELi256ELi128ELb0ELb1ELb1ELb0ELb1ELb1EEEEEEEEEvNT_6ParamsE,"ax",@progbits
	.align	128
.text._ZN7cutlass13device_kernelIN5flash11enable_sm90INS1_16FlashAttnFwdSm90INS1_25CollectiveMainloopFwdSm90ILi2EN4cute5tupleIJNS5_1CILi1EEES8_S8_EEENS6_IJNS7_ILi128EEENS7_ILi96EEENS7_ILi64EEEEEELi256ENS_10bfloat16_tEfNS_4arch4Sm90ELb0ELb0ELb1ELb1ELb0ELb0ELb1ELb1ELb0ELb1ELb0ELb0EEENS1_21CollectiveEpilogueFwdINS6_IJSA_NS7_ILi256EEESB_EEES9_SE_SG_Li256ELb1ELb1ELb0ELb0EEENS1_36VarlenDynamicPersistentTileSchedulerILi128ELi96ELi256ELi128ELb0ELb1ELb1ELb0ELb1ELb1EEEEEEEEEvNT_6ParamsE:
        .type           _ZN7cutlass13device_kernelIN5flash11enable_sm90INS1_16FlashAttnFwdSm90INS1_25CollectiveMainloopFwdSm90ILi2EN4cute5tupleIJNS5_1CILi1EEES8_S8_EEENS6_IJNS7_ILi128EEENS7_ILi96EEENS7_ILi64EEEEEELi256ENS_10bfloat16_tEfNS_4arch4Sm90ELb0ELb0ELb1ELb1ELb0ELb0ELb1ELb1ELb0ELb1ELb0ELb0EEENS1_21CollectiveEpilogueFwdINS6_IJSA_NS7_ILi256EEESB_EEES9_SE_SG_Li256ELb1ELb1ELb0ELb0EEENS1_36VarlenDynamicPersistentTileSchedulerILi128ELi96ELi256ELi128ELb0ELb1ELb1ELb0ELb1ELb1EEEEEEEEEvNT_6ParamsE,@function
        .size           _ZN7cutlass13device_kernelIN5flash11enable_sm90INS1_16FlashAttnFwdSm90INS1_25CollectiveMainloopFwdSm90ILi2EN4cute5tupleIJNS5_1CILi1EEES8_S8_EEENS6_IJNS7_ILi128EEENS7_ILi96EEENS7_ILi64EEEEEELi256ENS_10bfloat16_tEfNS_4arch4Sm90ELb0ELb0ELb1ELb1ELb0ELb0ELb1ELb1ELb0ELb1ELb0ELb0EEENS1_21CollectiveEpilogueFwdINS6_IJSA_NS7_ILi256EEESB_EEES9_SE_SG_Li256ELb1ELb1ELb0ELb0EEENS1_36VarlenDynamicPersistentTileSchedulerILi128ELi96ELi256ELi128ELb0ELb1ELb1ELb0ELb1ELb1EEEEEEEEEvNT_6ParamsE,(.L_x_6034 - _ZN7cutlass13device_kernelIN5flash11enable_sm90INS1_16FlashAttnFwdSm90INS1_25CollectiveMainloopFwdSm90ILi2EN4cute5tupleIJNS5_1CILi1EEES8_S8_EEENS6_IJNS7_ILi128EEENS7_ILi96EEENS7_ILi64EEEEEELi256ENS_10bfloat16_tEfNS_4arch4Sm90ELb0ELb0ELb1ELb1ELb0ELb0ELb1ELb1ELb0ELb1ELb0ELb0EEENS1_21CollectiveEpilogueFwdINS6_IJSA_NS7_ILi256EEESB_EEES9_SE_SG_Li256ELb1ELb1ELb0ELb0EEENS1_36VarlenDynamicPersistentTileSchedulerILi128ELi96ELi256ELi128ELb0ELb1ELb1ELb0ELb1ELb1EEEEEEEEEvNT_6ParamsE)
        .other          _ZN7cutlass13device_kernelIN5flash11enable_sm90INS1_16FlashAttnFwdSm90INS1_25CollectiveMainloopFwdSm90ILi2EN4cute5tupleIJNS5_1CILi1EEES8_S8_EEENS6_IJNS7_ILi128EEENS7_ILi96EEENS7_ILi64EEEEEELi256ENS_10bfloat16_tEfNS_4arch4Sm90ELb0ELb0ELb1ELb1ELb0ELb0ELb1ELb1ELb0ELb1ELb0ELb0EEENS1_21CollectiveEpilogueFwdINS6_IJSA_NS7_ILi256EEESB_EEES9_SE_SG_Li256ELb1ELb1ELb0ELb0EEENS1_36VarlenDynamicPersistentTileSchedulerILi128ELi96ELi256ELi128ELb0ELb1ELb1ELb0ELb1ELb1EEEEEEEEEvNT_6ParamsE,@"STO_CUDA_ENTRY STV_DEFAULT"
_ZN7cutlass13device_kernelIN5flash11enable_sm90INS1_16FlashAttnFwdSm90INS1_25CollectiveMainloopFwdSm90ILi2EN4cute5tupleIJNS5_1CILi1EEES8_S8_EEENS6_IJNS7_ILi128EEENS7_ILi96EEENS7_ILi64EEEEEELi256ENS_10bfloat16_tEfNS_4arch4Sm90ELb0ELb0ELb1ELb1ELb0ELb0ELb1ELb1ELb0ELb1ELb0ELb0EEENS1_21CollectiveEpilogueFwdINS6_IJSA_NS7_ILi256EEESB_EEES9_SE_SG_Li256ELb1ELb1ELb0ELb0EEENS1_36VarlenDynamicPersistentTileSchedulerILi128ELi96ELi256ELi128ELb0ELb1ELb1ELb0ELb1ELb1EEEEEEEEEvNT_6ParamsE:
        /* <DEDUP_REMOVED lines=18> */
.L_x_1027:
[----:B------:R-:W-:Y:S05]  /*0120*/  BSYNC B0 ;  /* 0x0000000000007941 */ /* 0x000fea0003800000 */
.L_x_1026:
        /* <DEDUP_REMOVED lines=43> */
.L_x_1028:
        /* <DEDUP_REMOVED lines=22> */
.L_x_1029:
        /* <DEDUP_REMOVED lines=18> */
.L_x_1030:
        /* <DEDUP_REMOVED lines=22> */
.L_x_1031:
        /* <DEDUP_REMOVED lines=22> */
.L_x_1032:
[----:B0-----:R-:W-:Y:S01]  /*0920*/  UMOV UR4, 0x1 ;  /* 0x0000000100047882 */ /* 0x001fe20000000000 */
[----:B------:R-:W-:Y:S01]  /*0930*/  PLOP3.LUT P0, PT, PT, PT, UP0, 0x80, 0x0 ;  /* 0x000000000000781c */ /* 0x000fe20003f0f008 */
[----:B------:R-:W-:Y:S01]  /*0940*/  USEL UR4, UR4, 0x2, !UP0 ;  /* 0x0000000204047887 */ /* 0x000fe2000c000000 */
[----:B------:R-:W-:Y:S01]  /*0950*/  NOP ;  /* 0x0000000000007918 */ /* 0x000fe20000000000 */
[----:B------:R-:W-:-:S04]  /*0960*/  ULDC.64 UR38, c[0x0][0x208] ;  /* 0x0000820000267ab9 */ /* 0x000fc80000000a00 */
[----:B------:R-:W-:-:S05]  /*0970*/  IMAD.U32 R2, RZ, RZ, UR4 ;  /* 0x00000004ff027e24 */ /* 0x000fca000f8e00ff */
[----:B------:R0:W-:Y:S01]  /*0980*/  STL [R1+0x74], R2 ;  /* 0x0000740201007387 */ /* 0x0001e20000100800 */
[----:B-123--:R-:W-:Y:S06]  /*0990*/  BAR.SYNC.DEFER_BLOCKING 0x0 ;  /* 0x0000000000007b1d */ /* 0x00efec0000010000 */
[----:B------:R-:W-:Y:S05]  /*09a0*/  @!P0 BRA `(.L_x_1033) ;  /* 0x0000009800c88947 */ /* 0x000fea0003800000 */
.L_x_1034:
[----:B------:R-:W-:-:S08]  /*09b0*/  NOP ;  /* 0x0000000000007918 */ /* 0x000fd00000000000 */
[----:B------:R-:W1:Y:S02]  /*09c0*/  USETMAXREG.TRY_ALLOC.CTAPOOL UP0, 0xf0 ;  /* 0x000000f0000079c8 */ /* 0x000e640008000600 */
[----:B-1----:R-:W-:-:S13]  /*09d0*/  PLOP3.LUT P0, PT, PT, PT, UP0, 0x80, 0x0 ;  /* 0x000000000000781c */ /* 0x002fda0003f0f008 */
[----:B------:R-:W-:Y:S05]  /*09e0*/  @!P0 BRA `(.L_x_1034) ;  /* 0xfffffffc00f08947 */ /* 0x000fea000383ffff */
[----:B------:R-:W1:Y:S01]  /*09f0*/  S2R R0, SR_TID.X ;  /* 0x0000000000007919 */ /* 0x000e620000002100 */
[----:B------:R-:W2:Y:S01]  /*0a00*/  S2UR UR5, SR_CgaCtaId ;  /* 0x00000000000579c3 */ /* 0x000ea20000008800 */
[----:B------:R-:W-:-:S07]  /*0a10*/  UMOV UR4, 0x400 ;  /* 0x0000040000047882 */ /* 0x000fce0000000000 */
[----:B------:R-:W-:Y:S06]  /*0a20*/  BAR.ARV 0x8, 0x180 ;  /* 0x0206000000007b1d */ /* 0x000fec0000002000 */
[----:B--2---:R-:W-:Y:S01]  /*0a30*/  ULEA UR4, UR5, UR4, 0x18 ;  /* 0x0000000405047291 */ /* 0x004fe2000f8ec03f */
[----:B-1----:R-:W-:-:S04]  /*0a40*/  SHF.R.U32.HI R0, RZ, 0x7, R0 ;  /* 0x00000007ff007819 */ /* 0x002fc80000011600 */
[----:B------:R-:W-:-:S13]  /*0a50*/  ISETP.NE.AND P0, PT, R0, 0x1, PT ;  /* 0x000000010000780c */ /* 0x000fda0003f05270 */
[----:B------:R-:W-:Y:S08]  /*0a60*/  @!P0 BAR.ARV 0x9, 0x100 ;  /* 0x0244000000008b1d */ /* 0x000ff00000002000 */
[----:B------:R-:W-:Y:S06]  /*0a70*/  BAR.SYNC.DEFER_BLOCKING 0x5, 0x180 ;  /* 0x0146000000007b1d */ /* 0x000fec0000010000 */
[----:B------:R-:W1:Y:S01]  /*0a80*/  LDS.128 R12, [UR4+0x324d0] ;  /* 0x0324d004ff0c7984 */ /* 0x000e620008000c00 */
[----:B------:R-:W-:Y:S01]  /*0a90*/  ULDC UR4, c[0x0][0xd3c] ;  /* 0x00034f0000047ab9 */ /* 0x000fe20000000800 */
[----:B------:R-:W-:Y:S06]  /*0aa0*/  BAR.ARV 0x4, 0x180 ;  /* 0x0106000000007b1d */ /* 0x000fec0000002000 */
[----:B-1----:R-:W-:-:S13]  /*0ab0*/  ISETP.GE.AND P0, PT, R15, UR4, PT ;  /* 0x000000040f007c0c */ /* 0x002fda000bf06270 */
[----:B------:R-:W-:Y:S05]  /*0ac0*/  @P0 EXIT ;  /* 0x000000000000094d */ /* 0x000fea0003800000 */
[----:B0-----:R-:W2:Y:S01]  /*0ad0*/  LDL R2, [R1+0x74] ;  /* 0x0000740001027983 */ /* 0x001ea20000100800 */
[----:B------:R-:W-:Y:S01]  /*0ae0*/  R2UR UR5, R13 ;  /* 0x000000000d0572ca */ /* 0x000fe200000e0000 */
[----:B------:R-:W-:Y:S01]  /*0af0*/  UMOV UR37, URZ ;  /* 0x0000003f00257c82 */ /* 0x000fe20008000000 */
[----:B------:R-:W-:Y:S01]  /*0b00*/  R2UR UR6, R14 ;  /* 0x000000000e0672ca */ /* 0x000fe200000e0000 */
[----:B------:R-:W0:Y:S01]  /*0b10*/  S2R R0, SR_TID.X ;  /* 0x0000000000007919 */ /* 0x000e220000002100 */
[----:B------:R-:W-:Y:S01]  /*0b20*/  UMOV UR36, URZ ;  /* 0x0000003f00247c82 */ /* 0x000fe20008000000 */
[----:B0-----:R-:W-:-:S05]  /*0b30*/  VIADD R231, R0, 0xffffff80 ;  /* 0xffffff8000e77836 */ /* 0x001fca0000000000 */
[----:B------:R-:W-:-:S04]  /*0b40*/  SHF.R.S32.HI R0, RZ, 0x1f, R231 ;  /* 0x0000001fff007819 */ /* 0x000fc800000114e7 */
[CC--:B------:R-:W-:Y:S02]  /*0b50*/  LEA.HI R3, R0.reuse, R231.reuse, RZ, 0x4 ;  /* 0x000000e700037211 */ /* 0x0c0fe400078f20ff */
[CC--:B------:R-:W-:Y:S02]  /*0b60*/  LEA.HI R4, R0.reuse, R231.reuse, RZ, 0x5 ;  /* 0x000000e700047211 */ /* 0x0c0fe400078f28ff */
[----:B------:R-:W-:Y:S02]  /*0b70*/  SHF.R.S32.HI R6, RZ, 0x4, R3 ;  /* 0x00000004ff067819 */ /* 0x000fe40000011403 */
[----:B------:R-:W-:Y:S01]  /*0b80*/  LEA.HI R11, R0, R231, RZ, 0x2 ;  /* 0x000000e7000b7211 */ /* 0x000fe200078f10ff */
[----:B------:R-:W-:Y:S01]  /*0b90*/  IMAD.SHL.U32 R5, R4, 0x20, RZ ;  /* 0x0000002004057824 */ /* 0x000fe200078e00ff */
[C---:B------:R-:W-:Y:S02]  /*0ba0*/  LOP3.LUT R4, R3.reuse, 0x3fffff0, RZ, 0xc0, !PT ;  /* 0x03fffff003047812 */ /* 0x040fe400078ec0ff */
[----:B------:R-:W-:-:S02]  /*0bb0*/  LEA.HI R3, R3, R6, RZ, 0x1 ;  /* 0x0000000603037211 */ /* 0x000fc400078f08ff */
[----:B------:R-:W-:Y:S01]  /*0bc0*/  LOP3.LUT R5, R5, 0xfffffc00, RZ, 0xc0, !PT ;  /* 0xfffffc0005057812 */ /* 0x000fe200078ec0ff */
[----:B------:R-:W-:Y:S01]  /*0bd0*/  IMAD.IADD R4, R231, 0x1, -R4 ;  /* 0x00000001e7047824 */ /* 0x000fe200078e0a04 */
[----:B------:R-:W-:-:S03]  /*0be0*/  LOP3.LUT R3, R3, 0x1ffffffe, RZ, 0xc0, !PT ;  /* 0x1ffffffe03037812 */ /* 0x000fc600078ec0ff */
[----:B------:R-:W-:Y:S02]  /*0bf0*/  IMAD R4, R4, 0x40, R5 ;  /* 0x0000004004047824 */ /* 0x000fe400078e0205 */
[----:B------:R-:W-:Y:S01]  /*0c00*/  IMAD.IADD R3, R6, 0x1, -R3 ;  /* 0x0000000106037824 */ /* 0x000fe200078e0a03 */
[----:B------:R-:W-:-:S03]  /*0c10*/  LOP3.LUT R6, R11, 0xfffffffc, RZ, 0xc0, !PT ;  /* 0xfffffffc0b067812 */ /* 0x000fc600078ec0ff */
[----:B------:R-:W-:Y:S02]  /*0c20*/  IMAD R225, R3, 0x8, R4 ;  /* 0x0000000803e17824 */ /* 0x000fe400078e0204 */
[----:B------:R-:W-:Y:S01]  /*0c30*/  IMAD.IADD R5, R231, 0x1, -R6 ;  /* 0x00000001e7057824 */ /* 0x000fe200078e0a06 */
[----:B--2---:R-:W-:Y:S02]  /*0c40*/  R2UR UR4, R2 ;  /* 0x00000000020472ca */ /* 0x004fe400000e0000 */
[CC--:B------:R-:W-:Y:S02]  /*0c50*/  LEA.HI R2, R0.reuse, R231.reuse, RZ, 0x7 ;  /* 0x000000e700027211 */ /* 0x0c0fe400078f38ff */
[----:B------:R-:W-:Y:S02]  /*0c60*/  LEA.HI R0, R0, R231, RZ, 0x3 ;  /* 0x000000e700007211 */ /* 0x000fe400078f18ff */
[----:B------:R-:W-:Y:S02]  /*0c70*/  LOP3.LUT R220, R2, 0xffffff80, RZ, 0xc0, !PT ;  /* 0xffffff8002dc7812 */ /* 0x000fe400078ec0ff */
[----:B------:R-:W-:-:S02]  /*0c80*/  SHF.R.S32.HI R221, RZ, 0x7, R2 ;  /* 0x00000007ffdd7819 */ /* 0x000fc40000011402 */
[----:B------:R-:W-:Y:S01]  /*0c90*/  SHF.R.S32.HI R204, RZ, 0x3, R0 ;  /* 0x00000003ffcc7819 */ /* 0x000fe20000011400 */
[----:B------:R-:W-:Y:S01]  /*0ca0*/  IMAD.IADD R220, R231, 0x1, -R220 ;  /* 0x00000001e7dc7824 */ /* 0x000fe200078e0adc */
[----:B------:R-:W-:Y:S01]  /*0cb0*/  LEA.HI R2, R2, R221, RZ, 0x1 ;  /* 0x000000dd02027211 */ /* 0x000fe200078f08ff */
[----:B------:R-:W-:-:S03]  /*0cc0*/  ULOP3.LUT UR4, UR4, 0x1, URZ, 0xfc, !UPT ;  /* 0x0000000104047892 */ /* 0x000fc6000f8efc3f */
[----:B------:R-:W-:Y:S02]  /*0cd0*/  SHF.R.S32.HI R7, RZ, 0x1f, R220 ;  /* 0x0000001fff077819 */ /* 0x000fe400000114dc */
[----:B------:R-:W-:Y:S01]  /*0ce0*/  LOP3.LUT R6, R2, 0x3fffffe, RZ, 0xc0, !PT ;  /* 0x03fffffe02067812 */ /* 0x000fe200078ec0ff */
[----:B------:R-:W-:Y:S01]  /*0cf0*/  IMAD.U32 R226, RZ, RZ, UR4 ;  /* 0x00000004ffe27e24 */ /* 0x000fe2000f8e00ff */
[CC--:B------:R-:W-:Y:S01]  /*0d00*/  LEA.HI R8, R7.reuse, R220.reuse, RZ, 0x2 ;  /* 0x000000dc07087211 */ /* 0x0c0fe200078f10ff */
[----:B------:R-:W-:Y:S01]  /*0d10*/  UMOV UR4, URZ ;  /* 0x0000003f00047c82 */ /* 0x000fe20008000000 */
[----:B------:R-:W-:Y:S01]  /*0d20*/  LEA.HI R7, R7, R220, RZ, 0x5 ;  /* 0x000000dc07077211 */ /* 0x000fe200078f28ff */
[----:B------:R-:W-:Y:S01]  /*0d30*/  IMAD.IADD R6, R221, 0x1, -R6 ;  /* 0x00000001dd067824 */ /* 0x000fe200078e0a06 */
[--C-:B------:R-:W-:Y:S01]  /*0d40*/  SHF.R.S32.HI R9, RZ, 0x2, R8.reuse ;  /* 0x00000002ff097819 */ /* 0x100fe20000011408 */
[----:B------:R-:W-:Y:S01]  /*0d50*/  IMAD.U32 R219, RZ, RZ, UR4 ;  /* 0x00000004ffdb7e24 */ /* 0x000fe2000f8e00ff */
[----:B------:R-:W-:-:S02]  /*0d60*/  SHF.R.S32.HI R10, RZ, 0x1f, R8 ;  /* 0x0000001fff0a7819 */ /* 0x000fc40000011408 */
[----:B------:R-:W-:Y:S02]  /*0d70*/  LOP3.LUT R2, R0, 0xfffffff8, RZ, 0xc0, !PT ;  /* 0xfffffff800027812 */ /* 0x000fe400078ec0ff */
[----:B------:R-:W-:Y:S02]  /*0d80*/  LEA.HI R10, R10, R9, RZ, 0x3 ;  /* 0x000000090a0a7211 */ /* 0x000fe400078f18ff */
[----:B------:R-:W-:Y:S01]  /*0d90*/  SHF.R.S32.HI R7, RZ, 0x5, R7 ;  /* 0x00000005ff077819 */ /* 0x000fe20000011407 */
[----:B------:R-:W-:Y:S01]  /*0da0*/  IMAD.IADD R201, R231, 0x1, -R2 ;  /* 0x00000001e7c97824 */ /* 0x000fe200078e0a02 */
[----:B------:R-:W-:Y:S02]  /*0db0*/  LOP3.LUT R10, R10, 0xfffffff8, RZ, 0xc0, !PT ;  /* 0xfffffff80a0a7812 */ /* 0x000fe400078ec0ff */
[----:B------:R-:W-:Y:S01]  /*0dc0*/  LOP3.LUT R223, R8, 0x7ffffffc, RZ, 0xc0, !PT ;  /* 0x7ffffffc08df7812 */ /* 0x000fe200078ec0ff */
[----:B------:R-:W-:Y:S02]  /*0dd0*/  IMAD.SHL.U32 R2, R201, 0x8, RZ ;  /* 0x00000008c9027824 */ /* 0x000fe400078e00ff */
[----:B------:R-:W-:Y:S01]  /*0de0*/  IMAD.IADD R10, R9, 0x1, -R10 ;  /* 0x00000001090a7824 */ /* 0x000fe200078e0a0a */
[----:B------:R-:W-:Y:S01]  /*0df0*/  LEA.HI R9, R5, R5, RZ, 0x1 ;  /* 0x0000000505097211 */ /* 0x000fe200078f08ff */
[C---:B------:R-:W-:Y:S01]  /*0e00*/  VIADD R23, R2.reuse, 0x40 ;  /* 0x0000004002177836 */ /* 0x040fe20000000000 */
[----:B------:R-:W-:Y:S01]  /*0e10*/  SHF.R.S32.HI R230, RZ, 0x1f, R2 ;  /* 0x0000001fffe67819 */ /* 0x000fe20000011402 */
[----:B------:R-:W-:Y:S01]  /*0e20*/  IMAD R7, R7, 0x10, R10 ;  /* 0x0000001007077824 */ /* 0x000fe200078e020a */
[----:B------:R-:W-:Y:S01]  /*0e30*/  LOP3.LUT R10, R9, 0x1ffffffe, RZ, 0xc0, !PT ;  /* 0x1ffffffe090a7812 */ /* 0x000fe200078ec0ff */
[C---:B------:R-:W-:Y:S01]  /*0e40*/  VIADD R22, R2.reuse, 0x80 ;  /* 0x0000008002167836 */ /* 0x040fe20000000000 */
[----:B------:R-:W-:Y:S01]  /*0e50*/  SHF.R.S32.HI R229, RZ, 0x1f, R23 ;  /* 0x0000001fffe57819 */ /* 0x000fe20000011417 */
[----:B------:R-:W-:-:S02]  /*0e60*/  VIADD R200, R2, 0xc0 ;  /* 0x000000c002c87836 */ /* 0x000fc40000000000 */
[----:B------:R-:W-:Y:S01]  /*0e70*/  IMAD.IADD R5, R5, 0x1, -R10 ;  /* 0x0000000105057824 */ /* 0x000fe200078e0a0a */
[----:B------:R-:W-:Y:S01]  /*0e80*/  SHF.R.S32.HI R228, RZ, 0x1f, R22 ;  /* 0x0000001fffe47819 */ /* 0x000fe20000011416 */
[----:B------:R-:W-:Y:S01]  /*0e90*/  IMAD R222, R6, 0x40, R7 ;  /* 0x0000004006de7824 */ /* 0x000fe200078e0207 */
[----:B------:R-:W-:Y:S01]  /*0ea0*/  SHF.R.S32.HI R227, RZ, 0x1f, R200 ;  /* 0x0000001fffe37819 */ /* 0x000fe200000114c8 */
[----:B------:R-:W-:Y:S02]  /*0eb0*/  IMAD.MOV.U32 R7, RZ, RZ, R15 ;  /* 0x000000ffff077224 */ /* 0x000fe400078e000f */
[----:B------:R-:W-:Y:S02]  /*0ec0*/  IMAD.IADD R223, R220, 0x1, -R223 ;  /* 0x00000001dcdf7824 */ /* 0x000fe400078e0adf */
[----:B------:R-:W-:-:S07]  /*0ed0*/  IMAD R224, R5, 0x8, R222 ;  /* 0x0000000805e07824 */ /* 0x000fce00078e02de */
.L_x_1077:
[----:B0-23--:R-:W0:Y:S01]  /*0ee0*/  LDC.64 R4, c[0x0][0xd88] ;  /* 0x00036200ff047b82 */ /* 0x00de220000000a00 */
[----:B------:R-:W-:Y:S01]  /*0ef0*/  ULDC.64 UR8, c[0x0][0xb20] ;  /* 0x0002c80000087ab9 */ /* 0x000fe20000000a00 */
[----:B------:R-:W-:Y:S01]  /*0f00*/  ULDC.64 UR10, c[0x0][0x418] ;  /* 0x00010600000a7ab9 */ /* 0x000fe20000000a00 */
[----:B------:R-:W-:Y:S01]  /*0f10*/  IMAD.MOV.U32 R0, RZ, RZ, RZ ;  /* 0x000000ffff007224 */ /* 0x000fe200078e00ff */
[----:B------:R-:W-:Y:S01]  /*0f20*/  ULDC UR4, c[0x0][0x424] ;  /* 0x0001090000047ab9 */ /* 0x000fe20000000800 */
[----:B------:R-:W-:Y:S01]  /*0f30*/  ULDC UR7, c[0x0][0x2f0] ;  /* 0x0000bc0000077ab9 */ /* 0x000fe20000000800 */
[----:B0-----:R-:W-:-:S06]  /*0f40*/  IMAD.WIDE R4, R7, 0x4, R4 ;  /* 0x0000000407047825 */ /* 0x001fcc00078e0204 */
[----:B------:R-:W2:Y:S01]  /*0f50*/  LDG.E R4, desc[UR38][R4.64] ;  /* 0x0000002604047981 */ /* 0x000ea2000c1e1900 */
[----:B------:R-:W-:-:S04]  /*0f60*/  UISETP.NE.U32.AND UP0, UPT, UR8, URZ, UPT ;  /* 0x0000003f0800728c */ /* 0x000fc8000bf05070 */
[----:B------:R-:W-:-:S06]  /*0f70*/  UISETP.NE.AND.EX UP0, UPT, UR9, URZ, UPT, UP0 ;  /* 0x0000003f0900728c */ /* 0x000fcc000bf05300 */
[----:B------:R-:W-:Y:S02]  /*0f80*/  PLOP3.LUT P0, PT, PT, PT, UP0, 0x80, 0x0 ;  /* 0x000000000000781c */ /* 0x000fe40003f0f008 */
[----:B--2---:R-:W-:-:S13]  /*0f90*/  R2UR UR61, R4 ;  /* 0x00000000043d72ca */ /* 0x004fda00000e0000 */
[----:B------:R-:W-:Y:S02]  /*0fa0*/  USHF.R.S32.HI UR12, URZ, 0x1f, UR61 ;  /* 0x0000001f3f0c7899 */ /* 0x000fe4000801143d */
[----:B------:R-:W-:-:S04]  /*0fb0*/  @UP0 ULEA UR8, UP1, UR61, UR8, 0x2 ;  /* 0x000000083d080291 */ /* 0x000fc8000f82103f */
[----:B------:R-:W-:Y:S02]  /*0fc0*/  @UP0 ULEA.HI.X UR9, UR61, UR9, UR12, 0x2, UP1 ;  /* 0x000000093d090291 */ /* 0x000fe400088f140c */
[----:B------:R-:W-:Y:S02]  /*0fd0*/  IMAD.U32 R218, RZ, RZ, UR12 ;  /* 0x0000000cffda7e24 */ /* 0x000fe4000f8e00ff */
[----:B------:R-:W-:Y:S02]  /*0fe0*/  IMAD.U32 R6, RZ, RZ, UR8 ;  /* 0x00000008ff067e24 */ /* 0x000fe4000f8e00ff */
[----:B------:R-:W-:Y:S01]  /*0ff0*/  IMAD.U32 R7, RZ, RZ, UR9 ;  /* 0x00000009ff077e24 */ /* 0x000fe2000f8e00ff */
[----:B------:R-:W-:Y:S02]  /*1000*/  ULDC.64 UR8, c[0x0][0xb18] ;  /* 0x0002c60000087ab9 */ /* 0x000fe40000000a00 */
[----:B------:R-:W-:Y:S02]  /*1010*/  UISETP.NE.U32.AND UP1, UPT, UR8, URZ, UPT ;  /* 0x0000003f0800728c */ /* 0x000fe4000bf25070 */
[----:B------:R-:W-:Y:S01]  /*1020*/  UISETP.NE.U32.AND UP0, UPT, UR10, URZ, UPT ;  /* 0x0000003f0a00728c */ /* 0x000fe2000bf05070 */
[----:B------:R0:W5:Y:S01]  /*1030*/  @P0 LDG.E R0, desc[UR38][R6.64] ;  /* 0x0000002606000981 */ /* 0x000162000c1e1900 */
[----:B------:R-:W-:-:S02]  /*1040*/  UISETP.NE.AND.EX UP1, UPT, UR9, URZ, UPT, UP1 ;  /* 0x0000003f0900728c */ /* 0x000fc4000bf25310 */
[----:B------:R-:W-:-:S04]  /*1050*/  UISETP.NE.AND.EX UP0, UPT, UR11, URZ, UPT, UP0 ;  /* 0x0000003f0b00728c */ /* 0x000fc8000bf05300 */
[----:B------:R-:W-:Y:S01]  /*1060*/  USEL UR4, UR4, 0x1, UP0 ;  /* 0x0000000104047887 */ /* 0x000fe20008000000 */
[----:B------:R-:W-:-:S03]  /*1070*/  PLOP3.LUT P0, PT, PT, PT, UP1, 0x80, 0x0 ;  /* 0x000000000000781c */ /* 0x000fc60003f0f018 */
[----:B------:R-:W-:Y:S02]  /*1080*/  UIMAD UR4, UR4, UR7, URZ ;  /* 0x00000007040472a4 */ /* 0x000fe4000f8e023f */
[----:B------:R-:W-:-:S04]  /*1090*/  @UP1 ULEA UR8, UP0, UR61, UR8, 0x2 ;  /* 0x000000083d081291 */ /* 0x000fc8000f80103f */
[----:B------:R-:W-:Y:S01]  /*10a0*/  @UP1 ULEA.HI.X UR9, UR61, UR9, UR12, 0x2, UP0 ;  /* 0x000000093d091291 */ /* 0x000fe200080f140c */
[----:B------:R-:W-:Y:S02]  /*10b0*/  IMAD.U32 R153, RZ, RZ, UR4 ;  /* 0x00000004ff997e24 */ /* 0x000fe4000f8e00ff */
[----:B------:R-:W-:-:S03]  /*10c0*/  IMAD.U32 R4, RZ, RZ, UR8 ;  /* 0x00000008ff047e24 */ /* 0x000fc6000f8e00ff */
[----:B------:R-:W-:-:S05]  /*10d0*/  IMAD.U32 R5, RZ, RZ, UR9 ;  /* 0x00000009ff057e24 */ /* 0x000fca000f8e00ff */
[----:B------:R0:W5:Y:S01]  /*10e0*/  @P0 LDG.E R153, desc[UR38][R4.64] ;  /* 0x0000002604990981 */ /* 0x000162000c1e1900 */
[----:B------:R-:W-:Y:S02]  /*10f0*/  IMAD.U32 R203, RZ, RZ, UR5 ;  /* 0x00000005ffcb7e24 */ /* 0x000fe4000f8e00ff */
[----:B------:R-:W-:Y:S01]  /*1100*/  IMAD.U32 R202, RZ, RZ, UR6 ;  /* 0x00000006ffca7e24 */ /* 0x000fe2000f8e00ff */
[----:B-1--4-:R-:W-:Y:S06]  /*1110*/  @P0 BRA `(.L_x_1035) ;  /* 0x00000000002c0947 */ /* 0x012fec0003800000 */
[----:B------:R-:W-:Y:S02]  /*1120*/  ULDC.64 UR4, c[0x0][0xb00] ;  /* 0x0002c00000047ab9 */ /* 0x000fe40000000a00 */
[----:B------:R-:W-:-:S04]  /*1130*/  ISETP.NE.U32.AND P0, PT, RZ, UR4, PT ;  /* 0x00000004ff007c0c */ /* 0x000fc8000bf05070 */
[----:B------:R-:W-:-:S13]  /*1140*/  ISETP.NE.AND.EX P0, PT, RZ, UR5, PT, P0 ;  /* 0x00000005ff007c0c */ /* 0x000fda000bf05300 */
[----:B------:R-:W-:Y:S05]  /*1150*/  @!P0 BRA `(.L_x_1035) ;  /* 0x00000000001c8947 */ /* 0x000fea0003800000 */
[----:B------:R-:W-:Y:S02]  /*1160*/  ULDC.64 UR4, c[0x0][0xb00] ;  /* 0x0002c00000047ab9 */ /* 0x000fe40000000a00 */
[----:B------:R-:W-:-:S06]  /*1170*/  UIMAD.WIDE UR4, UR61, 0x4, UR4 ;  /* 0x000000043d0478a5 */ /* 0x000fcc000f8e0204 */
[----:B0-----:R-:W-:Y:S02]  /*1180*/  IMAD.U32 R4, RZ, RZ, UR4 ;  /* 0x00000004ff047e24 */ /* 0x001fe4000f8e00ff */
[----:B------:R-:W-:-:S05]  /*1190*/  IMAD.U32 R5, RZ, RZ, UR5 ;  /* 0x00000005ff057e24 */ /* 0x000fca000f8e00ff */
[----:B-----5:R-:W2:Y:S04]  /*11a0*/  LDG.E R153, desc[UR38][R4.64] ;  /* 0x0000002604997981 */ /* 0x020ea8000c1e1900 */
[----:B------:R-:W2:Y:S02]  /*11b0*/  LDG.E R6, desc[UR38][R4.64+0x4] ;  /* 0x0000042604067981 */ /* 0x000ea4000c1e1900 */
[----:B--2---:R-:W-:-:S07]  /*11c0*/  IMAD.IADD R153, R6, 0x1, -R153 ;  /* 0x0000000106997824 */ /* 0x004fce00078e0a99 */
.L_x_1035:
[----:B-----5:R-:W-:Y:S01]  /*11d0*/  IMAD.IADD R153, R153, 0x1, -R0 ;  /* 0x0000000199997824 */ /* 0x020fe200078e0a00 */
[----:B------:R-:W-:Y:S01]  /*11e0*/  PLOP3.LUT P0, PT, PT, PT, PT, 0x80, 0x0 ;  /* 0x000000000000781c */ /* 0x000fe20003f0f070 */
[----:B------:R-:W-:Y:S01]  /*11f0*/  IMAD.MOV.U32 R3, RZ, RZ, RZ ;  /* 0x000000ffff037224 */ /* 0x000fe200078e00ff */
[----:B------:R-:W-:Y:S01]  /*1200*/  CS2R R8, SRZ ;  /* 0x0000000000087805 */ /* 0x000fe2000001ff00 */
[C---:B------:R-:W-:Y:S01]  /*1210*/  VIADD R0, R153.reuse, 0x5f ;  /* 0x0000005f99007836 */ /* 0x040fe20000000000 */
[----:B------:R-:W-:Y:S01]  /*1220*/  ISETP.GE.AND P1, PT, R153, 0x1, PT ;  /* 0x000000019900780c */ /* 0x000fe20003f26270 */
[----:B------:R-:W-:Y:S01]  /*1230*/  IMAD.MOV.U32 R150, RZ, RZ, RZ ;  /* 0x000000ffff967224 */ /* 0x000fe200078e00ff */
[----:B------:R-:W-:Y:S01]  /*1240*/  CS2R R148, SRZ ;  /* 0x0000000000947805 */ /* 0x000fe2000001ff00 */
[----:B------:R-:W-:Y:S01]  /*1250*/  IMAD.HI R0, R0, 0x2aaaaaab, RZ ;  /* 0x2aaaaaab00007827 */ /* 0x000fe200078e02ff */
[----:B------:R-:W-:Y:S02]  /*1260*/  CS2R R146, SRZ ;  /* 0x0000000000927805 */ /* 0x000fe4000001ff00 */
[----:B------:R-:W-:-:S02]  /*1270*/  CS2R R144, SRZ ;  /* 0x0000000000907805 */ /* 0x000fc4000001ff00 */
[----:B------:R-:W-:Y:S02]  /*1280*/  CS2R R142, SRZ ;  /* 0x00000000008e7805 */ /* 0x000fe4000001ff00 */
[----:B------:R-:W-:Y:S02]  /*1290*/  CS2R R140, SRZ ;  /* 0x00000000008c7805 */ /* 0x000fe4000001ff00 */
[----:B0-----:R-:W-:Y:S02]  /*12a0*/  SHF.R.U32.HI R5, RZ, 0x1f, R0 ;  /* 0x0000001fff057819 */ /* 0x001fe40000011600 */
[----:B------:R-:W-:Y:S02]  /*12b0*/  CS2R R138, SRZ ;  /* 0x00000000008a7805 */ /* 0x000fe4000001ff00 */
[----:B------:R-:W-:Y:S02]  /*12c0*/  CS2R R136, SRZ ;  /* 0x0000000000887805 */ /* 0x000fe4000001ff00 */
[----:B------:R-:W-:-:S02]  /*12d0*/  CS2R R134, SRZ ;  /* 0x0000000000867805 */ /* 0x000fc4000001ff00 */
[----:B------:R-:W-:Y:S01]  /*12e0*/  LEA.HI.SX32 R152, R0, R5, 0x1c ;  /* 0x0000000500987211 */ /* 0x000fe200078fe2ff */
[----:B------:R-:W-:Y:S01]  /*12f0*/  IMAD.MOV.U32 R0, RZ, RZ, RZ ;  /* 0x000000ffff007224 */ /* 0x000fe200078e00ff */
        /* <DEDUP_REMOVED lines=54> */
[----:B------:R-:W-:Y:S01]  /*1660*/  CS2R R24, SRZ ;  /* 0x0000000000187805 */ /* 0x000fe2000001ff00 */
[----:B------:R-:W-:Y:S06]  /*1670*/  @!P1 BRA `(.L_x_1036) ;  /* 0x0000005c00e09947 */ /* 0x000fec0003800000 */
[----:B------:R-:W0:Y:S01]  /*1680*/  S2R R4, SR_CgaCtaId ;  /* 0x0000000000047919 */ /* 0x000e220000008800 */
[----:B------:R-:W-:Y:S01]  /*1690*/  MOV R3, 0x400 ;  /* 0x0000040000037802 */ /* 0x000fe20000000f00 */
[----:B------:R-:W1:Y:S03]  /*16a0*/  SHFL.IDX PT, R0, R221, RZ, 0x1f ;  /* 0x00001fffdd007589 */ /* 0x000e6600000e0000 */
[----:B0-----:R-:W-:Y:S02]  /*16b0*/  LEA R4, R4, R3, 0x18 ;  /* 0x0000000304047211 */ /* 0x001fe400078ec0ff */
[----:B-1----:R-:W-:-:S03]  /*16c0*/  LEA.HI R3, R0, R0, RZ, 0x1 ;  /* 0x0000000000037211 */ /* 0x002fc600078f08ff */
[----:B------:R-:W-:Y:S01]  /*16d0*/  VIADD R4, R4, 0x18400 ;  /* 0x0001840004047836 */ /* 0x000fe20000000000 */
[----:B------:R-:W-:-:S04]  /*16e0*/  LOP3.LUT R3, R3, 0xffffe, RZ, 0xc0, !PT ;  /* 0x000ffffe03037812 */ /* 0x000fc800078ec0ff */
[----:B------:R-:W-:Y:S01]  /*16f0*/  LOP3.LUT P0, RZ, R4, 0x1bf, RZ, 0xc0, !PT ;  /* 0x000001bf04ff7812 */ /* 0x000fe2000780c0ff */
[----:B------:R-:W-:-:S12]  /*1700*/  IMAD.IADD R16, R0, 0x1, -R3 ;  /* 0x0000000100107824 */ /* 0x000fd800078e0a03 */
        /* <DEDUP_REMOVED lines=17> */
.L_x_1037:
[----:B------:R-:W0:Y:S01]  /*1820*/  S2R R3, SR_CgaCtaId ;  /* 0x0000000000037919 */ /* 0x000e220000008800 */
[----:B------:R-:W-:Y:S02]  /*1830*/  R2UR UR5, R219 ;  /* 0x00000000db0572ca */ /* 0x000fe400000e0000 */
[----:B------:R-:W-:Y:S01]  /*1840*/  MOV R0, 0x400 ;  /* 0x0000040000007802 */ /* 0x000fe20000000f00 */
[----:B------:R-:W1:Y:S10]  /*1850*/  S2R R17, SR_TID.X ;  /* 0x0000000000117919 */ /* 0x000e740000002100 */
[----:B------:R-:W-:-:S04]  /*1860*/  ULEA.HI UR4, UR5, UR5, URZ, 0x1 ;  /* 0x0000000505047291 */ /* 0x000fc8000f8f083f */
        /* <DEDUP_REMOVED lines=9> */
.L_x_1208:
[----:B------:R-:W-:Y:S05]  /*1900*/  WARPSYNC.ALL ;  /* 0x0000000000007948 */ /* 0x000fea0003800000 */
[----:B------:R-:W-:Y:S01]  /*1910*/  R2UR UR4, R226 ;  /* 0x00000000e20472ca */ /* 0x000fe200000e0000 */
[----:B------:R1:W-:-:S12]  /*1920*/  BAR.SYNC.DEFER_BLOCKING R215, 0x100 ;  /* 0x000400d70000751d */ /* 0x0003d80000010000 */
[----:B------:R-:W-:-:S05]  /*1930*/  IMAD.U32 R0, RZ, RZ, UR4 ;  /* 0x00000004ff007e24 */ /* 0x000fca000f8e00ff */
[----:B------:R-:W-:-:S13]  /*1940*/  ISETP.NE.AND P0, PT, R0, 0x3, PT ;  /* 0x000000030000780c */ /* 0x000fda0003f05270 */
[----:B-1----:R-:W-:Y:S05]  /*1950*/  @!P0 BRA `(.L_x_1039) ;  /* 0x0000000000048947 */ /* 0x002fea0003800000 */
[----:B------:R-:W-:Y:S01]  /*1960*/  BPT.TRAP 0x1 ;  /* 0x000000040000795c */ /* 0x000fe20000300000 */
.L_x_1039:
[----:B------:R-:W-:Y:S02]  /*1970*/  IMAD.U32 R5, RZ, RZ, UR36 ;  /* 0x00000024ff057e24 */ /* 0x000fe4000f8e00ff */
[----:B------:R-:W-:Y:S02]  /*1980*/  IMAD.U32 R6, RZ, RZ, UR37 ;  /* 0x00000025ff067e24 */ /* 0x000fe4000f8e00ff */
[----:B------:R-:W-:-:S03]  /*1990*/  IMAD R0, R5, 0x8, R4 ;  /* 0x0000000805007824 */ /* 0x000fc600078e0204 */
[----:B------:R-:W-:-:S04]  /*19a0*/  SHF.L.U32 R5, R6, 0x1f, RZ ;  /* 0x0000001f06057819 */ /* 0x000fc800000006ff */
[----:B------:R1:W2:Y:S01]  /*19b0*/  SYNCS.PHASECHK.TRANS64.TRYWAIT P1, [R0+URZ+0x32430], R5 ;  /* 0x03243005000075a7 */ /* 0x0002a2000802017f */
[----:B------:R-:W-:Y:S05]  /*19c0*/  @!P0 BRA `(.L_x_1040) ;  /* 0x0000000000048947 */ /* 0x000fea0003800000 */
[----:B------:R-:W-:Y:S01]  /*19d0*/  BPT.TRAP 0x1 ;  /* 0x000000040000795c */ /* 0x000fe20000300000 */
.L_x_1040:
[----:B------:R-:W-:Y:S01]  /*19e0*/  IMAD R16, R16, 0x2000, R4 ;  /* 0x0000200010107824 */ /* 0x000fe200078e0204 */
[----:B--2---:R-:W-:Y:S06]  /*19f0*/  @P1 BRA `(.L_x_1041) ;  /* 0x0000000000081947 */ /* 0x004fec0003800000 */
[----:B------:R-:W2:Y:S02]  /*1a00*/  SYNCS.PHASECHK.TRANS64.TRYWAIT P1, [R0+URZ+0x32430], R5 ;  /* 0x03243005000075a7 */ /* 0x000ea4000802017f */
[----:B--2---:R-:W-:Y:S05]  /*1a10*/  @!P1 BRA `(.L_x_1042) ;  /* 0x000000f400d89947 */ /* 0x004fea0003800000 */
.L_x_1041:
[----:B------:R-:W-:Y:S01]  /*1a20*/  R2UR UR4, R4 ;  /* 0x00000000040472ca */ /* 0x000fe200000e0000 */
[----:B------:R-:W-:Y:S01]  /*1a30*/  WARPGROUP.ARRIVE ;  /* 0x00000000000079c5 */ /* 0x000fe20000000000 */
[----:B------:R-:W-:Y:S01]  /*1a40*/  R2UR UR5, R16 ;  /* 0x00000000100572ca */ /* 0x000fe200000e0000 */
[----:B------:R-:W-:Y:S01]  /*1a50*/  UMOV UR13, 0x40000040 ;  /* 0x40000040000d7882 */ /* 0x000fe20000000000 */
[----:B------:R-:W-:Y:S01]  /*1a60*/  UMOV UR15, 0x40000040 ;  /* 0x40000040000f7882 */ /* 0x000fe20000000000 */
[----:B------:R-:W-:-:S08]  /*1a70*/  IMAD.U32 R21, RZ, RZ, UR13 ;  /* 0x0000000dff157e24 */ /* 0x000fd0000f8e00ff */
[----:B------:R-:W-:Y:S02]  /*1a80*/  UIADD3 UR4, UR4, 0x1c400, URZ ;  /* 0x0001c40004047890 */ /* 0x000fe4000fffe03f */
[----:B------:R-:W-:Y:S02]  /*1a90*/  UIADD3 UR6, UR5, 0x18400, URZ ;  /* 0x0001840005067890 */ /* 0x000fe4000fffe03f */
[----:B------:R-:W-:Y:S02]  /*1aa0*/  USHF.R.U32.HI UR4, URZ, 0x4, UR4 ;  /* 0x000000043f047899 */ /* 0x000fe40008011604 */
[----:B------:R-:W-:Y:S02]  /*1ab0*/  USHF.R.U32.HI UR6, URZ, 0x4, UR6 ;  /* 0x000000043f067899 */ /* 0x000fe40008011606 */
[----:B------:R-:W-:Y:S02]  /*1ac0*/  ULOP3.LUT UR4, UR4, 0x3fff, URZ, 0xc0, !UPT ;  /* 0x00003fff04047892 */ /* 0x000fe4000f8ec03f */
[----:B------:R-:W-:-:S02]  /*1ad0*/  ULOP3.LUT UR6, UR6, 0x3fff, URZ, 0xc0, !UPT ;  /* 0x00003fff06067892 */ /* 0x000fc4000f8ec03f */
[----:B------:R-:W-:Y:S02]  /*1ae0*/  ULOP3.LUT UR60, UR4, 0x10000, URZ, 0xfc, !UPT ;  /* 0x00010000043c7892 */ /* 0x000fe4000f8efc3f */
[----:B------:R-:W-:Y:S02]  /*1af0*/  ULOP3.LUT UR8, UR6, 0x10000, URZ, 0xfc, !UPT ;  /* 0x0001000006087892 */ /* 0x000fe4000f8efc3f */
[----:B------:R-:W-:Y:S02]  /*1b00*/  UIMAD UR4, UR36, 0x300, UR60 ;  /* 0x00000300240478a4 */ /* 0x000fe4000f8e023c */
[----:B------:R-:W-:Y:S02]  /*1b10*/  UIADD3 UR6, UR8, 0x2, URZ ;  /* 0x0000000208067890 */ /* 0x000fe4000fffe03f */
[----:B------:R-:W-:Y:S01]  /*1b20*/  UIADD3 UR7, UR4, 0x2, URZ ;  /* 0x0000000204077890 */ /* 0x000fe2000fffe03f */
[----:B------:R-:W-:Y:S02]  /*1b30*/  UMOV UR12, UR8 ;  /* 0x00000008000c7c82 */ /* 0x000fe40008000000 */
[----:B------:R-:W-:Y:S01]  /*1b40*/  UMOV UR14, UR4 ;  /* 0x00000004000e7c82 */ /* 0x000fe20008000000 */
[----:B------:R-:W-:Y:S01]  /*1b50*/  IMAD.U32 R20, RZ, RZ, UR12 ;  /* 0x0000000cff147e24 */ /* 0x000fe2000f8e00ff */
[----:B------:R-:W-:Y:S01]  /*1b60*/  HGMMA.64x96x16.F32.BF16 R24, gdesc[UR12], RZ, !UPT, gsb0 ;  /* 0x016000000c1879f0 */ /* 0x000fe2000c0018ff */
[----:B------:R-:W-:Y:S01]  /*1b70*/  UMOV UR12, UR6 ;  /* 0x00000006000c7c82 */ /* 0x000fe20008000000 */
[----:B------:R-:W-:Y:S01]  /*1b80*/  UMOV UR13, 0x40000040 ;  /* 0x40000040000d7882 */ /* 0x000fe20000000000 */
[----:B------:R-:W-:Y:S01]  /*1b90*/  UMOV UR14, UR7 ;  /* 0x00000007000e7c82 */ /* 0x000fe20008000000 */
[----:B------:R-:W-:Y:S01]  /*1ba0*/  UMOV UR15, 0x40000040 ;  /* 0x40000040000f7882 */ /* 0x000fe20000000000 */
[----:B------:R-:W-:Y:S01]  /*1bb0*/  UIADD3 UR6, UR8, 0x4, URZ ;  /* 0x0000000408067890 */ /* 0x000fe2000fffe03f */
[----:B------:R-:W-:Y:S01]  /*1bc0*/  IMAD.U32 R18, RZ, RZ, UR12 ;  /* 0x0000000cff127e24 */ /* 0x000fe2000f8e00ff */
[----:B------:R-:W-:Y:S01]  /*1bd0*/  UIADD3 UR7, UR4, 0x4, URZ ;  /* 0x0000000404077890 */ /* 0x000fe2000fffe03f */
[----:B------:R-:W-:Y:S01]  /*1be0*/  IMAD.U32 R19, RZ, RZ, UR13 ;  /* 0x0000000dff137e24 */ /* 0x000fe2000f8e00ff */
[----:B------:R-:W-:Y:S01]  /*1bf0*/  UIADD3 UR4, UR4, 0x6, URZ ;  /* 0x0000000604047890 */ /* 0x000fe2000fffe03f */
[----:B------:R-:W-:-:S02]  /*1c00*/  WARPGROUP.DEPBAR.LE gsb0, 0x0 ;  /* 0x00008000000079c5 */ /* 0x000fc40000010000 */
[----:B------:R-:W-:-:S06]  /*1c10*/  WARPGROUP.ARRIVE ;  /* 0x00000000000079c5 */ /* 0x000fcc0000000000 */
[----:B------:R-:W-:Y:S01]  /*1c20*/  HGMMA.64x96x16.F32.BF16 R24, gdesc[UR12], R24, gsb0 ;  /* 0x016000000c1879f0 */ /* 0x000fe20008001818 */
[----:B------:R-:W-:Y:S01]  /*1c30*/  UMOV UR12, UR6 ;  /* 0x00000006000c7c82 */ /* 0x000fe20008000000 */
[----:B------:R-:W-:Y:S01]  /*1c40*/  UMOV UR13, 0x40000040 ;  /* 0x40000040000d7882 */ /* 0x000fe20000000000 */
[----:B------:R-:W-:Y:S01]  /*1c50*/  UMOV UR14, UR7 ;  /* 0x00000007000e7c82 */ /* 0x000fe20008000000 */
[----:B------:R-:W-:Y:S01]  /*1c60*/  UMOV UR15, 0x40000040 ;  /* 0x40000040000f7882 */ /* 0x000fe20000000000 */
[----:B------:R-:W-:Y:S01]  /*1c70*/  UIADD3 UR6, UR8, 0x6, URZ ;  /* 0x0000000608067890 */ /* 0x000fe2000fffe03f */
[----:B------:R-:W-:Y:S02]  /*1c80*/  IMAD.U32 R16, RZ, RZ, UR12 ;  /* 0x0000000cff107e24 */ /* 0x000fe4000f8e00ff */
[----:B------:R-:W-:Y:S01]  /*1c90*/  IMAD.U32 R17, RZ, RZ, UR13 ;  /* 0x0000000dff117e24 */ /* 0x000fe2000f8e00ff */
[----:B------:R-:W-:Y:S02]  /*1ca0*/  WARPGROUP.DEPBAR.LE gsb0, 0x0 ;  /* 0x00008000000079c5 */ /* 0x000fe40000010000 */
[----:B------:R-:W-:-:S06]  /*1cb0*/  WARPGROUP.ARRIVE ;  /* 0x00000000000079c5 */ /* 0x000fcc0000000000 */
[----:B------:R-:W-:Y:S01]  /*1cc0*/  HGMMA.64x96x16.F32.BF16 R24, gdesc[UR12], R24, gsb0 ;  /* 0x016000000c1879f0 */ /* 0x000fe20008001818 */
[----:B------:R-:W-:Y:S01]  /*1cd0*/  UMOV UR12, UR6 ;  /* 0x00000006000c7c82 */ /* 0x000fe20008000000 */
[----:B------:R-:W-:Y:S01]  /*1ce0*/  UMOV UR13, 0x40000040 ;  /* 0x40000040000d7882 */ /* 0x000fe20000000000 */
[----:B------:R-:W-:Y:S01]  /*1cf0*/  UMOV UR14, UR4 ;  /* 0x00000004000e7c82 */ /* 0x000fe20008000000 */
[----:B------:R-:W-:Y:S01]  /*1d00*/  UMOV UR15, 0x40000040 ;  /* 0x40000040000f7882 */ /* 0x000fe20000000000 */
[----:B------:R-:W-:Y:S02]  /*1d10*/  IMAD.U32 R14, RZ, RZ, UR12 ;  /* 0x0000000cff0e7e24 */ /* 0x000fe4000f8e00ff */
[----:B------:R-:W-:Y:S01]  /*1d20*/  IMAD.U32 R15, RZ, RZ, UR13 ;  /* 0x0000000dff0f7e24 */ /* 0x000fe2000f8e00ff */
[----:B------:R-:W-:Y:S02]  /*1d30*/  WARPGROUP.DEPBAR.LE gsb0, 0x0 ;  /* 0x00008000000079c5 */ /* 0x000fe40000010000 */
[----:B------:R-:W-:-:S06]  /*1d40*/  WARPGROUP.ARRIVE ;  /* 0x00000000000079c5 */ /* 0x000fcc0000000000 */
[----:B------:R-:W-:Y:S03]  /*1d50*/  HGMMA.64x96x16.F32.BF16 R24, gdesc[UR12], R24, gsb0 ;  /* 0x016000000c1879f0 */ /* 0x000fe60008001818 */
[----:B------:R-:W-:Y:S02]  /*1d60*/  WARPGROUP.DEPBAR.LE gsb0, 0x0 ;  /* 0x00008000000079c5 */ /* 0x000fe40000010000 */
[----:B------:R-:W3:Y:S02]  /*1d70*/  SYNCS.PHASECHK.TRANS64.TRYWAIT P1, [R4+URZ+0x32410], R3 ;  /* 0x03241003040075a7 */ /* 0x000ee4000802017f */
[----:B---3--:R-:W-:Y:S05]  /*1d80*/  @!P1 BRA `(.L_x_1043) ;  /* 0x000000f400109947 */ /* 0x008fea0003800000 */
.L_x_1209:
[----:B------:R-:W-:Y:S05]  /*1d90*/  @!P0 BRA `(.L_x_1044) ;  /* 0x0000000000048947 */ /* 0x000fea0003800000 */
[----:B------:R-:W-:Y:S01]  /*1da0*/  BPT.TRAP 0x1 ;  /* 0x000000040000795c */ /* 0x000fe20000300000 */
.L_x_1044:
[----:B------:R4:W0:Y:S01]  /*1db0*/  SYNCS.PHASECHK.TRANS64.TRYWAIT P1, [R0+URZ+0x32450], R5 ;  /* 0x03245005000075a7 */ /* 0x000822000802017f */
[----:B------:R-:W-:Y:S05]  /*1dc0*/  @!P0 BRA `(.L_x_1045) ;  /* 0x0000000000048947 */ /* 0x000fea0003800000 */
[----:B------:R-:W-:Y:S01]  /*1dd0*/  BPT.TRAP 0x1 ;  /* 0x000000040000795c */ /* 0x000fe20000300000 */
.L_x_1045:
[----:B0-----:R-:W-:Y:S05]  /*1de0*/  @P1 BRA `(.L_x_1046) ;  /* 0x0000000000081947 */ /* 0x001fea0003800000 */
[----:B------:R-:W0:Y:S02]  /*1df0*/  SYNCS.PHASECHK.TRANS64.TRYWAIT P1, [R0+URZ+0x32450], R5 ;  /* 0x03245005000075a7 */ /* 0x000e24000802017f */
[----:B0-----:R-:W-:Y:S05]  /*1e00*/  @!P1 BRA `(.L_x_1047) ;  /* 0x000000f400049947 */ /* 0x001fea0003800000 */
.L_x_1046:
[----:B------:R-:W-:Y:S01]  /*1e10*/  R2UR UR4, R4 ;  /* 0x00000000040472ca */ /* 0x000fe200000e0000 */
[----:B------:R-:W-:Y:S01]  /*1e20*/  UIADD3 UR5, UR5, 0x22400, URZ ;  /* 0x0002240005057890 */ /* 0x000fe2000fffe03f */
[----:B------:R-:W-:Y:S01]  /*1e30*/  WARPGROUP.ARRIVE ;  /* 0x00000000000079c5 */ /* 0x000fe20000000000 */
[----:B------:R-:W-:Y:S01]  /*1e40*/  UMOV UR9, 0x40000040 ;  /* 0x4000004000097882 */ /* 0x000fe20000000000 */
[----:B------:R-:W-:Y:S01]  /*1e50*/  UMOV UR11, 0x40000040 ;  /* 0x40000040000b7882 */ /* 0x000fe20000000000 */
[----:B------:R-:W-:Y:S01]  /*1e60*/  USHF.R.U32.HI UR5, URZ, 0x4, UR5 ;  /* 0x000000043f057899 */ /* 0x000fe20008011605 */
[----:B-12-4-:R-:W-:Y:S01]  /*1e70*/  IMAD.U32 R5, RZ, RZ, UR9 ;  /* 0x00000009ff057e24 */ /* 0x016fe2000f8e00ff */
[----:B------:R-:W-:Y:S01]  /*1e80*/  UMOV UR13, 0x40000040 ;  /* 0x40000040000d7882 */ /* 0x000fe20000000000 */
[----:B------:R-:W-:Y:S01]  /*1e90*/  UMOV UR15, 0x40000040 ;  /* 0x40000040000f7882 */ /* 0x000fe20000000000 */
[----:B------:R-:W-:Y:S01]  /*1ea0*/  IMAD.U32 R7, RZ, RZ, UR13 ;  /* 0x0000000dff077e24 */ /* 0x000fe2000f8e00ff */
[----:B------:R-:W-:Y:S01]  /*1eb0*/  UMOV UR17, 0x40000040 ;  /* 0x4000004000117882 */ /* 0x000fe20000000000 */
[----:B------:R-:W-:Y:S01]  /*1ec0*/  UMOV UR19, 0x40000040 ;  /* 0x4000004000137882 */ /* 0x000fe20000000000 */
[----:B------:R-:W-:Y:S01]  /*1ed0*/  UMOV UR21, 0x40000040 ;  /* 0x4000004000157882 */ /* 0x000fe20000000000 */
[----:B------:R-:W-:Y:S01]  /*1ee0*/  UIADD3 UR4, UR4, 0x400, URZ ;  /* 0x0000040004047890 */ /* 0x000fe2000fffe03f */
[----:B------:R-:W0:Y:S01]  /*1ef0*/  S2R R73, SR_TID.X ;  /* 0x0000000000497919 */ /* 0x000e220000002100 */
[----:B------:R-:W-:Y:S01]  /*1f00*/  UMOV UR23, 0x40000040 ;  /* 0x4000004000177882 */ /* 0x000fe20000000000 */
[----:B------:R-:W-:Y:S01]  /*1f10*/  UMOV UR25, 0x40000040 ;  /* 0x4000004000197882 */ /* 0x000fe20000000000 */
[----:B------:R-:W-:Y:S01]  /*1f20*/  USHF.R.U32.HI UR4, URZ, 0x4, UR4 ;  /* 0x000000043f047899 */ /* 0x000fe20008011604 */
[----:B------:R-:W-:Y:S01]  /*1f30*/  UMOV UR27, 0x40000040 ;  /* 0x40000040001b7882 */ /* 0x000fe20000000000 */
[----:B------:R-:W-:-:S02]  /*1f40*/  UMOV UR29, 0x40000040 ;  /* 0x40000040001d7882 */ /* 0x000fc40000000000 */
[----:B------:R-:W-:Y:S02]  /*1f50*/  ULOP3.LUT UR6, UR4, 0x3fff, URZ, 0xc0, !UPT ;  /* 0x00003fff04067892 */ /* 0x000fe4000f8ec03f */
[----:B------:R-:W-:Y:S02]  /*1f60*/  ULOP3.LUT UR4, UR5, 0x3fff, URZ, 0xc0, !UPT ;  /* 0x00003fff05047892 */ /* 0x000fe4000f8ec03f */
[----:B------:R-:W-:Y:S02]  /*1f70*/  ULOP3.LUT UR7, UR6, 0x10000, URZ, 0xfc, !UPT ;  /* 0x0001000006077892 */ /* 0x000fe4000f8efc3f */
[----:B------:R-:W-:Y:S02]  /*1f80*/  ULOP3.LUT UR4, UR4, 0x10000, URZ, 0xfc, !UPT ;  /* 0x0001000004047892 */ /* 0x000fe4000f8efc3f */
[----:B------:R-:W-:Y:S02]  /*1f90*/  UIMAD UR5, UR36, 0xc00, UR7 ;  /* 0x00000c00240578a4 */ /* 0x000fe4000f8e0207 */
[----:B------:R-:W-:-:S02]  /*1fa0*/  UIADD3 UR16, UR4, 0x404, URZ ;  /* 0x0000040404107890 */ /* 0x000fc4000fffe03f */
[----:B------:R-:W-:Y:S01]  /*1fb0*/  UIADD3 UR18, UR5, 0x304, URZ ;  /* 0x0000030405127890 */ /* 0x000fe2000fffe03f */
[----:B------:R-:W-:Y:S02]  /*1fc0*/  UMOV UR8, UR4 ;  /* 0x0000000400087c82 */ /* 0x000fe40008000000 */
[----:B------:R-:W-:Y:S01]  /*1fd0*/  UMOV UR10, UR5 ;  /* 0x00000005000a7c82 */ /* 0x000fe20008000000 */
[----:B---3--:R-:W-:Y:S01]  /*1fe0*/  IMAD.U32 R4, RZ, RZ, UR8 ;  /* 0x00000008ff047e24 */ /* 0x008fe2000f8e00ff */
[----:B------:R-:W-:Y:S01]  /*1ff0*/  HGMMA.64x96x16.F32.BF16 R24, gdesc[UR8], R24, gsb0 ;  /* 0x01600000081879f0 */ /* 0x000fe20008001818 */
[----:B------:R-:W-:Y:S02]  /*2000*/  UIADD3 UR8, UR4, 0x2, URZ ;  /* 0x0000000204087890 */ /* 0x000fe4000fffe03f */
[----:B------:R-:W-:Y:S02]  /*2010*/  UIADD3 UR9, UR5, 0x2, URZ ;  /* 0x0000000205097890 */ /* 0x000fe4000fffe03f */
[----:B------:R-:W-:Y:S01]  /*2020*/  UIADD3 UR10, UR5, 0x300, URZ ;  /* 0x00000300050a7890 */ /* 0x000fe2000fffe03f */
[----:B------:R-:W-:-:S02]  /*2030*/  UMOV UR11, 0x40000040 ;  /* 0x40000040000b7882 */ /* 0x000fc40000000000 */
[----:B------:R-:W-:Y:S01]  /*2040*/  UMOV UR12, UR8 ;  /* 0x00000008000c7c82 */ /* 0x000fe20008000000 */
[----:B------:R-:W-:Y:S01]  /*2050*/  UIADD3 UR8, UR4, 0x4, URZ ;  /* 0x0000000404087890 */ /* 0x000fe2000fffe03f */
[----:B------:R-:W-:Y:S01]  /*2060*/  IMAD.U32 R6, RZ, RZ, UR12 ;  /* 0x0000000cff067e24 */ /* 0x000fe2000f8e00ff */
[----:B------:R-:W-:Y:S01]  /*2070*/  UMOV UR14, UR9 ;  /* 0x00000009000e7c82 */ /* 0x000fe20008000000 */
[----:B------:R-:W-:Y:S02]  /*2080*/  UIADD3 UR9, UR5, 0x4, URZ ;  /* 0x0000000405097890 */ /* 0x000fe4000fffe03f */
[----:B------:R-:W-:Y:S02]  /*2090*/  UIADD3 UR20, UR4, 0x406, URZ ;  /* 0x0000040604147890 */ /* 0x000fe4000fffe03f */
[----:B------:R-:W-:Y:S02]  /*20a0*/  UIADD3 UR22, UR5, 0x306, URZ ;  /* 0x0000030605167890 */ /* 0x000fe4000fffe03f */
[----:B------:R-:W-:-:S02]  /*20b0*/  UIADD3 UR24, UR4, 0x800, URZ ;  /* 0x0000080004187890 */ /* 0x000fc4000fffe03f */
[----:B------:R-:W-:Y:S02]  /*20c0*/  UIADD3 UR26, UR5, 0x600, URZ ;  /* 0x00000600051a7890 */ /* 0x000fe4000fffe03f */
[----:B------:R-:W-:Y:S02]  /*20d0*/  UIADD3 UR28, UR4, 0x802, URZ ;  /* 0x00000802041c7890 */ /* 0x000fe4000fffe03f */
[----:B------:R-:W-:Y:S01]  /*20e0*/  UIADD3 UR30, UR5, 0x602, URZ ;  /* 0x00000602051e7890 */ /* 0x000fe2000fffe03f */
[----:B------:R-:W-:Y:S01]  /*20f0*/  UMOV UR31, 0x40000040 ;  /* 0x40000040001f7882 */ /* 0x000fe20000000000 */
[----:B------:R-:W-:Y:S02]  /*2100*/  UIADD3 UR32, UR4, 0x804, URZ ;  /* 0x0000080404207890 */ /* 0x000fe4000fffe03f */
[----:B------:R-:W-:Y:S01]  /*2110*/  UIADD3 UR34, UR5, 0x604, URZ ;  /* 0x0000060405227890 */ /* 0x000fe2000fffe03f */
[----:B------:R-:W-:Y:S01]  /*2120*/  UMOV UR33, 0x40000040 ;  /* 0x4000004000217882 */ /* 0x000fe20000000000 */
[----:B------:R-:W-:Y:S01]  /*2130*/  UMOV UR35, 0x40000040 ;  /* 0x4000004000237882 */ /* 0x000fe20000000000 */
[----:B------:R-:W-:-:S02]  /*2140*/  UIADD3 UR40, UR4, 0x806, URZ ;  /* 0x0000080604287890 */ /* 0x000fc4000fffe03f */
[----:B------:R-:W-:Y:S01]  /*2150*/  UIADD3 UR42, UR5, 0x606, URZ ;  /* 0x00000606052a7890 */ /* 0x000fe2000fffe03f */
[----:B------:R-:W-:Y:S01]  /*2160*/  UMOV UR41, 0x40000040 ;  /* 0x4000004000297882 */ /* 0x000fe20000000000 */
        /* <DEDUP_REMOVED lines=13> */
[----:B------:R-:W-:Y:S01]  /*2240*/  UMOV UR57, 0x40000040 ;  /* 0x4000004000397882 */ /* 0x000fe20000000000 */
[----:B------:R-:W-:Y:S01]  /*2250*/  UMOV UR59, 0x40000040 ;  /* 0x40000040003b7882 */ /* 0x000fe20000000000 */
[----:B------:R-:W-:Y:S01]  /*2260*/  ULOP3.LUT UR6, UR6, 0x3000000, URZ, 0xfc, !UPT ;  /* 0x0300000006067892 */ /* 0x000fe2000f8efc3f */
        /* <DEDUP_REMOVED lines=21> */
[----:B------:R-:W-:Y:S01]  /*23c0*/  UMOV UR9, 0x40000040 ;  /* 0x4000004000097882 */ /* 0x000fe20000000000 */
[----:B------:R-:W-:Y:S01]  /*23d0*/  IMAD.U32 R11, RZ, RZ, UR13 ;  /* 0x0000000dff0b7e24 */ /* 0x000fe2000f8e00ff */
[----:B------:R-:W-:Y:S02]  /*23e0*/  WARPGROUP.DEPBAR.LE gsb0, 0x0 ;  /* 0x00008000000079c5 */ /* 0x000fe40000010000 */
[----:B------:R-:W-:-:S06]  /*23f0*/  WARPGROUP.ARRIVE ;  /* 0x00000000000079c5 */ /* 0x000fcc0000000000 */
[----:B------:R-:W-:Y:S01]  /*2400*/  HGMMA.64x96x16.F32.BF16 R24, gdesc[UR12], R24, gsb0 ;  /* 0x016000000c1879f0 */ /* 0x000fe20008001818 */
[----:B------:R-:W-:Y:S02]  /*2410*/  UIADD3 UR12, UR4, 0x402, URZ ;  /* 0x00000402040c7890 */ /* 0x000fe4000fffe03f */
[----:B------:R-:W-:Y:S01]  /*2420*/  UIADD3 UR14, UR5, 0x302, URZ ;  /* 0x00000302050e7890 */ /* 0x000fe2000fffe03f */
[----:B------:R-:W-:Y:S01]  /*2430*/  UMOV UR13, 0x40000040 ;  /* 0x40000040000d7882 */ /* 0x000fe20000000000 */
[----:B------:R-:W-:Y:S01]  /*2440*/  UMOV UR15, 0x40000040 ;  /* 0x40000040000f7882 */ /* 0x000fe20000000000 */
[----:B------:R-:W-:Y:S02]  /*2450*/  UIADD3 UR4, UR4, 0xc06, URZ ;  /* 0x00000c0604047890 */ /* 0x000fe4000fffe03f */
[----:B------:R-:W-:-:S05]  /*2460*/  UIADD3 UR5, UR5, 0x906, URZ ;  /* 0x0000090605057890 */ /* 0x000fca000fffe03f */
[----:B------:R-:W-:Y:S01]  /*2470*/  UMOV UR56, UR4 ;  /* 0x0000000400387c82 */ /* 0x000fe20008000000 */
[----:B------:R-:W-:Y:S01]  /*2480*/  ULDC UR4, c[0x0][0xad0] ;  /* 0x0002b40000047ab9 */ /* 0x000fe20000000800 */
[----:B------:R-:W-:Y:S01]  /*2490*/  UMOV UR58, UR5 ;  /* 0x00000005003a7c82 */ /* 0x000fe20008000000 */
[----:B------:R-:W-:Y:S01]  /*24a0*/  ULDC UR5, c[0x0][0xa80] ;  /* 0x0002a00000057ab9 */ /* 0x000fe20000000800 */
[----:B------:R-:W-:Y:S01]  /*24b0*/  IMAD.U32 R12, RZ, RZ, UR56 ;  /* 0x00000038ff0c7e24 */ /* 0x000fe2000f8e00ff */
[----:B------:R-:W-:Y:S02]  /*24c0*/  WARPGROUP.DEPBAR.LE gsb0, 0x0 ;  /* 0x00008000000079c5 */ /* 0x000fe40000010000 */
[----:B------:R-:W-:-:S06]  /*24d0*/  WARPGROUP.ARRIVE ;  /* 0x00000000000079c5 */ /* 0x000fcc0000000000 */
[----:B------:R-:W-:Y:S01]  /*24e0*/  HGMMA.64x96x16.F32.BF16 R24, gdesc[UR8], R24, gsb0 ;  /* 0x01600000081879f0 */ /* 0x000fe20008001818 */
[----:B------:R-:W-:Y:S02]  /*24f0*/  UMOV UR11, 0x40000040 ;  /* 0x40000040000b7882 */ /* 0x000fe40000000000 */
        /* <DEDUP_REMOVED lines=40> */
[----:B------:R1:W2:Y:S01]  /*2780*/  MUFU.TANH R3, R24 ;  /* 0x0000001800037308 */ /* 0x0002a20000002400 */
        /* <DEDUP_REMOVED lines=8> */
[----:B-1----:R-:W-:-:S02]  /*2810*/  IMAD R24, R152, -0x60, R153 ;  /* 0xffffffa098187824 */ /* 0x002fc400078e0299 */
[----:B------:R-:W-:Y:S01]  /*2820*/  FMUL.FTZ R40, R40, UR4 ;  /* 0x0000000428287c20 */ /* 0x000fe20008410000 */
[----:B------:R-:W-:Y:S01]  /*2830*/  FMUL.FTZ R41, R41, UR4 ;  /* 0x0000000429297c20 */ /* 0x000fe20008410000 */
[----:B------:R-:W-:Y:S01]  /*2840*/  FMUL.FTZ R35, R35, UR4 ;  /* 0x0000000423237c20 */ /* 0x000fe20008410000 */
[----:B------:R-:W-:Y:S02]  /*2850*/  VIADD R24, R24, 0x60 ;  /* 0x0000006018187836 */ /* 0x000fe40000000000 */
[----:B------:R-:W-:Y:S01]  /*2860*/  FMUL.FTZ R44, R44, UR4 ;  /* 0x000000042c2c7c20 */ /* 0x000fe20008410000 */
[----:B------:R-:W-:Y:S01]  /*2870*/  FMUL.FTZ R38, R38, UR4 ;  /* 0x0000000426267c20 */ /* 0x000fe20008410000 */
[----:B------:R-:W1:Y:S01]  /*2880*/  MUFU.TANH R26, R26 ;  /* 0x0000001a001a7308 */ /* 0x000e620000002400 */
[----:B------:R-:W-:Y:S02]  /*2890*/  IMAD R72, R223, -0x2, R24 ;  /* 0xfffffffedf487824 */ /* 0x000fe400078e0218 */
[----:B------:R-:W-:Y:S01]  /*28a0*/  FMUL.FTZ R45, R45, UR4 ;  /* 0x000000042d2d7c20 */ /* 0x000fe20008410000 */
[----:B------:R-:W-:Y:S01]  /*28b0*/  FMUL.FTZ R39, R39, UR4 ;  /* 0x0000000427277c20 */ /* 0x000fe20008410000 */
[----:B------:R-:W-:Y:S01]  /*28c0*/  FMUL.FTZ R48, R48, UR4 ;  /* 0x0000000430307c20 */ /* 0x000fe20008410000 */
[----:B------:R-:W-:Y:S01]  /*28d0*/  FMUL.FTZ R42, R42, UR4 ;  /* 0x000000042a2a7c20 */ /* 0x000fe20008410000 */
[C---:B------:R-:W-:Y:S01]  /*28e0*/  ISETP.GT.AND P4, PT, R72.reuse, RZ, PT ;  /* 0x000000ff4800720c */ /* 0x040fe20003f84270 */
[----:B------:R-:W-:Y:S01]  /*28f0*/  FMUL.FTZ R49, R49, UR4 ;  /* 0x0000000431317c20 */ /* 0x000fe20008410000 */
[----:B------:R-:W4:Y:S01]  /*2900*/  MUFU.TANH R27, R27 ;  /* 0x0000001b001b7308 */ /* 0x000f220000002400 */
[C---:B------:R-:W-:Y:S01]  /*2910*/  ISETP.GT.AND P5, PT, R72.reuse, 0x1, PT ;  /* 0x000000014800780c */ /* 0x040fe20003fa4270 */
[----:B------:R-:W-:Y:S01]  /*2920*/  FMUL.FTZ R43, R43, UR4 ;  /* 0x000000042b2b7c20 */ /* 0x000fe20008410000 */
[----:B------:R-:W-:Y:S01]  /*2930*/  ISETP.GT.AND P2, PT, R72, 0x10, PT ;  /* 0x000000104800780c */ /* 0x000fe20003f44270 */
[----:B------:R-:W-:Y:S01]  /*2940*/  FMUL.FTZ R52, R52, UR4 ;  /* 0x0000000434347c20 */ /* 0x000fe20008410000 */
[----:B------:R-:W-:Y:S01]  /*2950*/  ISETP.GT.AND P6, PT, R72, 0x8, PT ;  /* 0x000000084800780c */ /* 0x000fe20003fc4270 */
[----:B------:R-:W-:Y:S01]  /*2960*/  FMUL.FTZ R46, R46, UR4 ;  /* 0x000000042e2e7c20 */ /* 0x000fe20008410000 */
[----:B--2---:R-:W-:Y:S01]  /*2970*/  FSEL R3, R3, -INF , P4 ;  /* 0xff80000003037808 */ /* 0x004fe20002000000 */
[----:B------:R-:W2:Y:S01]  /*2980*/  MUFU.TANH R32, R32 ;  /* 0x0000002000207308 */ /* 0x000ea20000002400 */
[----:B---3--:R-:W-:Y:S01]  /*2990*/  FSEL R25, R25, -INF , P5 ;  /* 0xff80000019197808 */ /* 0x008fe20002800000 */
[----:B------:R-:W-:Y:S01]  /*29a0*/  FMUL.FTZ R53, R53, UR4 ;  /* 0x0000000435357c20 */ /* 0x000fe20008410000 */
[----:B-1----:R-:W-:Y:S01]  /*29b0*/  FSEL R24, R26, -INF , P4 ;  /* 0xff8000001a187808 */ /* 0x002fe20002000000 */
[----:B------:R-:W-:Y:S01]  /*29c0*/  FMUL.FTZ R47, R47, UR4 ;  /* 0x000000042f2f7c20 */ /* 0x000fe20008410000 */
[----:B------:R-:W-:Y:S01]  /*29d0*/  ISETP.GT.AND P1, PT, R72, 0x9, PT ;  /* 0x000000094800780c */ /* 0x000fe20003f24270 */
[----:B------:R-:W-:Y:S01]  /*29e0*/  FMUL.FTZ R56, R56, UR4 ;  /* 0x0000000438387c20 */ /* 0x000fe20008410000 */
[----:B------:R-:W-:Y:S01]  /*29f0*/  ISETP.GT.AND P3, PT, R72, 0x11, PT ;  /* 0x000000114800780c */ /* 0x000fe20003f64270 */
[----:B------:R-:W1:Y:S01]  /*2a00*/  MUFU.TANH R28, R28 ;  /* 0x0000001c001c7308 */ /* 0x000e620000002400 */
[----:B----4-:R-:W-:Y:S01]  /*2a10*/  FSEL R26, R27, -INF , P5 ;  /* 0xff8000001b1a7808 */ /* 0x010fe20002800000 */
[----:B------:R-:W-:Y:S01]  /*2a20*/  FMUL.FTZ R50, R50, UR4 ;  /* 0x0000000432327c20 */ /* 0x000fe20008410000 */
[C---:B------:R-:W-:Y:S01]  /*2a30*/  ISETP.GT.AND P4, PT, R72.reuse, 0x18, PT ;  /* 0x000000184800780c */ /* 0x040fe20003f84270 */
[----:B------:R-:W-:Y:S01]  /*2a40*/  FMUL.FTZ R57, R57, UR4 ;  /* 0x0000000439397c20 */ /* 0x000fe20008410000 */
[----:B------:R-:W-:Y:S01]  /*2a50*/  ISETP.GT.AND P5, PT, R72, 0x19, PT ;  /* 0x000000194800780c */ /* 0x000fe20003fa4270 */
[----:B------:R-:W-:Y:S01]  /*2a60*/  FMUL.FTZ R51, R51, UR4 ;  /* 0x0000000433337c20 */ /* 0x000fe20008410000 */
[----:B------:R-:W-:Y:S01]  /*2a70*/  FMUL.FTZ R60, R60, UR4 ;  /* 0x000000043c3c7c20 */ /* 0x000fe20008410000 */
[----:B------:R-:W3:Y:S01]  /*2a80*/  MUFU.TANH R29, R29 ;  /* 0x0000001d001d7308 */ /* 0x000ee20000002400 */
[----:B--2---:R-:W-:Y:S01]  /*2a90*/  FSEL R184, R32, -INF , P2 ;  /* 0xff80000020b87808 */ /* 0x004fe20001000000 */
[----:B------:R-:W-:Y:S01]  /*2aa0*/  FMUL.FTZ R54, R54, UR4 ;  /* 0x0000000436367c20 */ /* 0x000fe20008410000 */
[----:B------:R-:W-:Y:S01]  /*2ab0*/  FMNMX.FTZ R32, R3, R25, !PT ;  /* 0x0000001903207209 */ /* 0x000fe20007810000 */
[----:B------:R-:W-:Y:S01]  /*2ac0*/  FMUL.FTZ R61, R61, UR4 ;  /* 0x000000043d3d7c20 */ /* 0x000fe20008410000 */
[----:B------:R-:W-:Y:S01]  /*2ad0*/  FMUL.FTZ R55, R55, UR4 ;  /* 0x0000000437377c20 */ /* 0x000fe20008410000 */
[----:B------:R-:W-:Y:S01]  /*2ae0*/  FMUL.FTZ R64, R64, UR4 ;  /* 0x0000000440407c20 */ /* 0x000fe20008410000 */
[----:B------:R-:W-:Y:S01]  /*2af0*/  FMUL.FTZ R58, R58, UR4 ;  /* 0x000000043a3a7c20 */ /* 0x000fe20008410000 */
[----:B------:R-:W2:Y:S01]  /*2b00*/  MUFU.TANH R31, R31 ;  /* 0x0000001f001f7308 */ /* 0x000ea20000002400 */
        /* <DEDUP_REMOVED lines=8> */
[----:B---3--:R-:W-:Y:S01]  /*2b90*/  FSEL R29, R29, -INF , P1 ;  /* 0xff8000001d1d7808 */ /* 0x008fe20000800000 */
[----:B------:R-:W-:Y:S01]  /*2ba0*/  FMUL.FTZ R66, R66, UR4 ;  /* 0x0000000442427c20 */ /* 0x000fe20008410000 */
[----:B------:R-:W-:Y:S01]  /*2bb0*/  FMUL.FTZ R67, R67, UR4 ;  /* 0x0000000443437c20 */ /* 0x000fe20008410000 */
[----:B------:R-:W-:Y:S01]  /*2bc0*/  FMUL.FTZ R69, R69, UR4 ;  /* 0x0000000445457c20 */ /* 0x000fe20008410000 */
[----:B------:R-:W-:Y:S01]  /*2bd0*/  FMUL.FTZ R70, R70, UR4 ;  /* 0x0000000446467c20 */ /* 0x000fe20008410000 */
[----:B------:R-:W-:Y:S01]  /*2be0*/  FMUL.FTZ R71, R71, UR4 ;  /* 0x0000000447477c20 */ /* 0x000fe20008410000 */
[----:B------:R-:W-:Y:S01]  /*2bf0*/  UIMAD UR4, UR36, 0xc00, UR6 ;  /* 0x00000c00240478a4 */ /* 0x000fe2000f8e0206 */
[----:B------:R-:W3:Y:S01]  /*2c00*/  MUFU.TANH R36, R36 ;  /* 0x0000002400247308 */ /* 0x000ee20000002400 */
[----:B--2---:R-:W-:-:S02]  /*2c10*/  FSEL R28, R31, -INF , P1 ;  /* 0xff8000001f1c7808 */ /* 0x004fc40000800000 */
[----:B------:R-:W-:Y:S02]  /*2c20*/  FMNMX.FTZ R31, R29, R32, !PT ;  /* 0x000000201d1f7209 */ /* 0x000fe40007810000 */
[----:B------:R-:W-:Y:S01]  /*2c30*/  ISETP.GT.AND P1, PT, R72, 0x21, PT ;  /* 0x000000214800780c */ /* 0x000fe20003f24270 */
[----:B------:R-:W-:Y:S01]  /*2c40*/  UMOV UR10, UR4 ;  /* 0x00000004000a7c82 */ /* 0x000fe20008000000 */
[----:B------:R-:W-:Y:S01]  /*2c50*/  FMNMX.FTZ R32, R184, R31, !PT ;  /* 0x0000001fb8207209 */ /* 0x000fe20007810000 */
[----:B------:R-:W2:Y:S01]  /*2c60*/  MUFU.TANH R30, R30 ;  /* 0x0000001e001e7308 */ /* 0x000ea20000002400 */
[----:B-1----:R-:W-:Y:S02]  /*2c70*/  FSEL R185, R33, -INF , P3 ;  /* 0xff80000021b97808 */ /* 0x002fe40001800000 */
[----:B------:R-:W-:Y:S02]  /*2c80*/  FMNMX.FTZ R31, R24, R26, !PT ;  /* 0x0000001a181f7209 */ /* 0x000fe40007810000 */
[----:B------:R-:W-:-:S03]  /*2c90*/  FMNMX.FTZ R33, R185, R32, !PT ;  /* 0x00000020b9217209 */ /* 0x000fc60007810000 */
[----:B------:R-:W1:Y:S01]  /*2ca0*/  MUFU.TANH R37, R37 ;  /* 0x0000002500257308 */ /* 0x000e620000002400 */
[----:B---3--:R-:W-:-:S04]  /*2cb0*/  FSEL R186, R36, -INF , P4 ;  /* 0xff80000024ba7808 */ /* 0x008fc80002000000 */
[----:B------:R-:W-:-:S03]  /*2cc0*/  FMNMX.FTZ R33, R186, R33, !PT ;  /* 0x00000021ba217209 */ /* 0x000fc60007810000 */
[----:B------:R-:W3:Y:S01]  /*2cd0*/  MUFU.TANH R34, R34 ;  /* 0x0000002200227308 */ /* 0x000ee20000002400 */
[----:B--2---:R-:W-:Y:S02]  /*2ce0*/  FSEL R30, R30, -INF , P6 ;  /* 0xff8000001e1e7808 */ /* 0x004fe40003000000 */
[----:B------:R-:W-:Y:S02]  /*2cf0*/  ISETP.GT.AND P6, PT, R72, 0x20, PT ;  /* 0x000000204800780c */ /* 0x000fe40003fc4270 */
[----:B------:R-:W-:-:S03]  /*2d00*/  FMNMX.FTZ R31, R30, R31, !PT ;  /* 0x0000001f1e1f7209 */ /* 0x000fc60007810000 */
[----:B------:R-:W2:Y:S01]  /*2d10*/  MUFU.TANH R40, R40 ;  /* 0x0000002800287308 */ /* 0x000ea20000002400 */
[----:B-1----:R-:W-:Y:S02]  /*2d20*/  FSEL R188, R37, -INF , P5 ;  /* 0xff80000025bc7808 */ /* 0x002fe40002800000 */
[----:B------:R-:W-:-:S05]  /*2d30*/  FMNMX.FTZ R32, R28, R31, !PT ;  /* 0x0000001f1c207209 */ /* 0x000fca0007810000 */
[----:B------:R-:W1:Y:S01]  /*2d40*/  MUFU.TANH R41, R41 ;  /* 0x0000002900297308 */ /* 0x000e620000002400 */
[----:B---3--:R-:W-:Y:S02]  /*2d50*/  FSEL R189, R34, -INF , P2 ;  /* 0xff80000022bd7808 */ /* 0x008fe40001000000 */
[----:B------:R-:W-:Y:S02]  /*2d60*/  FMNMX.FTZ R34, R188, R33, !PT ;  /* 0x00000021bc227209 */ /* 0x000fe40007810000 */
[----:B------:R-:W-:Y:S02]  /*2d70*/  ISETP.GT.AND P2, PT, R72, 0x28, PT ;  /* 0x000000284800780c */ /* 0x000fe40003f44270 */
[----:B------:R-:W-:Y:S01]  /*2d80*/  FMNMX.FTZ R31, R189, R32, !PT ;  /* 0x00000020bd1f7209 */ /* 0x000fe20007810000 */
[----:B------:R-:W3:Y:S01]  /*2d90*/  MUFU.TANH R35, R35 ;  /* 0x0000002300237308 */ /* 0x000ee20000002400 */
[----:B--2---:R-:W-:-:S04]  /*2da0*/  FSEL R197, R40, -INF , P6 ;  /* 0xff80000028c57808 */ /* 0x004fc80003000000 */
[----:B------:R-:W-:-:S03]  /*2db0*/  FMNMX.FTZ R33, R197, R34, !PT ;  /* 0x00000022c5217209 */ /* 0x000fc60007810000 */
[----:B------:R-:W2:Y:S01]  /*2dc0*/  MUFU.TANH R44, R44 ;  /* 0x0000002c002c7308 */ /* 0x000ea20000002400 */
[----:B-1----:R-:W-:-:S04]  /*2dd0*/  FSEL R194, R41, -INF , P1 ;  /* 0xff80000029c27808 */ /* 0x002fc80000800000 */
[----:B------:R-:W-:-:S03]  /*2de0*/  FMNMX.FTZ R33, R194, R33, !PT ;  /* 0x00000021c2217209 */ /* 0x000fc60007810000 */
[----:B------:R-:W1:Y:S01]  /*2df0*/  MUFU.TANH R38, R38 ;  /* 0x0000002600267308 */ /* 0x000e620000002400 */
[----:B---3--:R-:W-:Y:S02]  /*2e00*/  FSEL R190, R35, -INF , P3 ;  /* 0xff80000023be7808 */ /* 0x008fe40001800000 */
[----:B------:R-:W-:Y:S02]  /*2e10*/  ISETP.GT.AND P3, PT, R72, 0x29, PT ;  /* 0x000000294800780c */ /* 0x000fe40003f64270 */
[----:B------:R-:W-:-:S03]  /*2e20*/  FMNMX.FTZ R32, R190, R31, !PT ;  /* 0x0000001fbe207209 */ /* 0x000fc60007810000 */
[----:B------:R-:W3:Y:S01]  /*2e30*/  MUFU.TANH R45, R45 ;  /* 0x0000002d002d7308 */ /* 0x000ee20000002400 */
[----:B--2---:R-:W-:-:S04]  /*2e40*/  FSEL R208, R44, -INF , P2 ;  /* 0xff8000002cd07808 */ /* 0x004fc80001000000 */
[----:B------:R-:W-:-:S03]  /*2e50*/  FMNMX.FTZ R33, R208, R33, !PT ;  /* 0x00000021d0217209 */ /* 0x000fc60007810000 */
[----:B------:R-:W2:Y:S01]  /*2e60*/  MUFU.TANH R39, R39 ;  /* 0x0000002700277308 */ /* 0x000ea20000002400 */
[----:B-1----:R-:W-:Y:S02]  /*2e70*/  FSEL R191, R38, -INF , P4 ;  /* 0xff80000026bf7808 */ /* 0x002fe40002000000 */
[----:B------:R-:W-:Y:S02]  /*2e80*/  ISETP.GT.AND P4, PT, R72, 0x30, PT ;  /* 0x000000304800780c */ /* 0x000fe40003f84270 */
        /* <DEDUP_REMOVED lines=82> */
[----:B-1----:R-:W-:-:S04]  /*33b0*/  FSEL R213, R62, -INF , P4 ;  /* 0xff8000003ed57808 */ /* 0x002fc80002000000 */
[----:B------:R-:W-:-:S03]  /*33c0*/  FMNMX.FTZ R31, R213, R32, !PT ;  /* 0x00000020d51f7209 */ /* 0x000fc60007810000 */
[----:B------:R-:W1:Y:S01]  /*33d0*/  MUFU.TANH R67, R67 ;  /* 0x0000004300437308 */ /* 0x000e620000002400 */
[----:B---3--:R-:W-:-:S04]  /*33e0*/  FSEL R214, R63, -INF , P5 ;  /* 0xff8000003fd67808 */ /* 0x008fc80002800000 */
        /* <DEDUP_REMOVED lines=9> */
[----:B------:R-:W-:Y:S02]  /*3480*/  FMNMX.FTZ R34, R177, R34, !PT ;  /* 0x00000022b1227209 */ /* 0x000fe40007810000 */
[----:B--2---:R-:W-:-:S03]  /*3490*/  FSEL R180, R70, -INF , P2 ;  /* 0xff80000046b47808 */ /* 0x004fc60001000000 */
[----:B------:R-:W2:Y:S01]  /*34a0*/  SHFL.BFLY PT, R33, R34, 0x2, 0x1f ;  /* 0x0c401f0022217f89 */ /* 0x000ea200000e0000 */
[----:B------:R-:W-:Y:S02]  /*34b0*/  ISETP.GE.AND P2, PT, R153, 0x61, PT ;  /* 0x000000619900780c */ /* 0x000fe40003f46270 */
[----:B------:R-:W-:Y:S02]  /*34c0*/  FMNMX.FTZ R32, R180, R31, !PT ;  /* 0x0000001fb4207209 */ /* 0x000fe40007810000 */
[----:B-1----:R-:W-:-:S04]  /*34d0*/  FSEL R181, R71, -INF , P3 ;  /* 0xff80000047b57808 */ /* 0x002fc80001800000 */
[----:B------:R-:W-:-:S05]  /*34e0*/  FMNMX.FTZ R32, R181, R32, !PT ;  /* 0x00000020b5207209 */ /* 0x000fca0007810000 */
[----:B------:R-:W1:Y:S01]  /*34f0*/  SHFL.BFLY PT, R31, R32, 0x2, 0x1f ;  /* 0x0c401f00201f7f89 */ /* 0x000e6200000e0000 */
[----:B--2---:R-:W-:-:S05]  /*3500*/  FMNMX.FTZ R33, R34, R33, !PT ;  /* 0x0000002122217209 */ /* 0x004fca0007810000 */
[----:B------:R-:W2:Y:S01]  /*3510*/  SHFL.BFLY PT, R36, R33, 0x1, 0x1f ;  /* 0x0c201f0021247f89 */ /* 0x000ea200000e0000 */
[----:B-1----:R-:W-:-:S05]  /*3520*/  FMNMX.FTZ R31, R32, R31, !PT ;  /* 0x0000001f201f7209 */ /* 0x002fca0007810000 */
[----:B------:R-:W1:Y:S01]  /*3530*/  SHFL.BFLY PT, R34, R31, 0x1, 0x1f ;  /* 0x0c201f001f227f89 */ /* 0x000e6200000e0000 */
[----:B--2---:R-:W-:-:S04]  /*3540*/  FMNMX.FTZ R187, R33, R36, !PT ;  /* 0x0000002421bb7209 */ /* 0x004fc80007810000 */
[C---:B------:R-:W-:Y:S01]  /*3550*/  FSETP.NEU.FTZ.AND P1, PT, R187.reuse, -INF , PT ;  /* 0xff800000bb00780b */ /* 0x040fe20003f3d000 */
[----:B------:R-:W-:-:S05]  /*3560*/  FMUL.FTZ R182, R187, UR5 ;  /* 0x00000005bbb67c20 */ /* 0x000fca0008410000 */
[----:B------:R-:W-:-:S05]  /*3570*/  FSEL R182, R182, RZ, P1 ;  /* 0x000000ffb6b67208 */ /* 0x000fca0000800000 */
[--C-:B------:R-:W-:Y:S01]  /*3580*/  FFMA.FTZ R3, R3, UR5, -R182.reuse ;  /* 0x0000000503037c23 */ /* 0x100fe200080108b6 */
[----:B-1----:R-:W-:Y:S01]  /*3590*/  FMNMX.FTZ R193, R31, R34, !PT ;  /* 0x000000221fc17209 */ /* 0x002fe20007810000 */
[--C-:B------:R-:W-:Y:S01]  /*35a0*/  FFMA.FTZ R155, R25, UR5, -R182.reuse ;  /* 0x00000005199b7c23 */ /* 0x100fe200080108b6 */
[--C-:B------:R-:W-:Y:S01]  /*35b0*/  FFMA.FTZ R160, R27, UR5, -R182.reuse ;  /* 0x000000051ba07c23 */ /* 0x100fe200080108b6 */
[--C-:B------:R-:W-:Y:S01]  /*35c0*/  FFMA.FTZ R161, R29, UR5, -R182.reuse ;  /* 0x000000051da17c23 */ /* 0x100fe200080108b6 */
[C---:B------:R-:W-:Y:S01]  /*35d0*/  FSETP.NEU.FTZ.AND P1, PT, R193.reuse, -INF , PT ;  /* 0xff800000c100780b */ /* 0x040fe20003f3d000 */
[----:B------:R-:W-:Y:S01]  /*35e0*/  FMUL.FTZ R183, R193, UR5 ;  /* 0x00000005c1b77c20 */ /* 0x000fe20008410000 */
[----:B------:R-:W-:Y:S01]  /*35f0*/  MUFU.EX2 R3, R3 ;  /* 0x0000000300037308 */ /* 0x000fe20000000800 */
[--C-:B------:R-:W-:Y:S01]  /*3600*/  FFMA.FTZ R184, R184, UR5, -R182.reuse ;  /* 0x00000005b8b87c23 */ /* 0x100fe200080108b6 */
[--C-:B------:R-:W-:Y:S01]  /*3610*/  FFMA.FTZ R185, R185, UR5, -R182.reuse ;  /* 0x00000005b9b97c23 */ /* 0x100fe200080108b6 */
[--C-:B------:R-:W-:Y:S01]  /*3620*/  FFMA.FTZ R186, R186, UR5, -R182.reuse ;  /* 0x00000005baba7c23 */ /* 0x100fe200080108b6 */
[----:B------:R-:W-:Y:S01]  /*3630*/  FSEL R183, R183, RZ, P1 ;  /* 0x000000ffb7b77208 */ /* 0x000fe20000800000 */
[--C-:B------:R-:W-:Y:S01]  /*3640*/  FFMA.FTZ R188, R188, UR5, -R182.reuse ;  /* 0x00000005bcbc7c23 */ /* 0x100fe200080108b6 */
[----:B0-----:R-:W-:Y:S01]  /*3650*/  LOP3.LUT P1, RZ, R73, 0x7f, RZ, 0xc0, !PT ;  /* 0x0000007f49ff7812 */ /* 0x001fe2000782c0ff */
[----:B------:R-:W-:Y:S01]  /*3660*/  FFMA.FTZ R197, R197, UR5, -R182 ;  /* 0x00000005c5c57c23 */ /* 0x000fe200080108b6 */
[----:B------:R-:W-:Y:S01]  /*3670*/  SHF.R.U32.HI R73, RZ, 0x7, R73 ;  /* 0x00000007ff497819 */ /* 0x000fe20000011649 */
[--C-:B------:R-:W-:Y:S01]  /*3680*/  FFMA.FTZ R162, R24, UR5, -R183.reuse ;  /* 0x0000000518a27c23 */ /* 0x100fe200080108b7 */
[--C-:B------:R-:W-:Y:S01]  /*3690*/  FFMA.FTZ R163, R26, UR5, -R183.reuse ;  /* 0x000000051aa37c23 */ /* 0x100fe200080108b7 */
[--C-:B------:R-:W-:Y:S01]  /*36a0*/  FFMA.FTZ R164, R30, UR5, -R183.reuse ;  /* 0x000000051ea47c23 */ /* 0x100fe200080108b7 */
[----:B------:R-:W-:Y:S01]  /*36b0*/  IADD3 R154, -R73, 0xb, RZ ;  /* 0x0000000b499a7810 */ /* 0x000fe20007ffe1ff */
[--C-:B------:R-:W-:Y:S01]  /*36c0*/  FFMA.FTZ R165, R28, UR5, -R183.reuse ;  /* 0x000000051ca57c23 */ /* 0x100fe200080108b7 */
[----:B------:R-:W0:Y:S01]  /*36d0*/  MUFU.EX2 R155, R155 ;  /* 0x0000009b009b7308 */ /* 0x000e220000000800 */
[--C-:B------:R-:W-:Y:S01]  /*36e0*/  FFMA.FTZ R189, R189, UR5, -R183.reuse ;  /* 0x00000005bdbd7c23 */ /* 0x100fe200080108b7 */
[--C-:B------:R-:W-:Y:S01]  /*36f0*/  FFMA.FTZ R190, R190, UR5, -R183.reuse ;  /* 0x00000005bebe7c23 */ /* 0x100fe200080108b7 */
[--C-:B------:R-:W-:Y:S01]  /*3700*/  FFMA.FTZ R191, R191, UR5, -R183.reuse ;  /* 0x00000005bfbf7c23 */ /* 0x100fe200080108b7 */
[----:B------:R-:W-:Y:S01]  /*3710*/  FFMA.FTZ R192, R192, UR5, -R183 ;  /* 0x00000005c0c07c23 */ /* 0x000fe200080108b7 */
[----:B------:R-:W-:-:S02]  /*3720*/  @!P1 VIADD R24, R0, 0x32440 ;  /* 0x0003244000189836 */ /* 0x000fc40000000000 */
[--C-:B------:R-:W-:Y:S01]  /*3730*/  FFMA.FTZ R194, R194, UR5, -R182.reuse ;  /* 0x00000005c2c27c23 */ /* 0x100fe200080108b6 */
[--C-:B------:R-:W-:Y:S01]  /*3740*/  FFMA.FTZ R208, R208, UR5, -R182.reuse ;  /* 0x00000005d0d07c23 */ /* 0x100fe200080108b6 */
[----:B------:R-:W-:Y:S01]  /*3750*/  MUFU.EX2 R160, R160 ;  /* 0x000000a000a07308 */ /* 0x000fe20000000800 */
[----:B------:R-:W-:Y:S01]  /*3760*/  FFMA.FTZ R210, R210, UR5, -R182 ;  /* 0x00000005d2d27c23 */ /* 0x000fe200080108b6 */
[----:B------:R-:W-:Y:S01]  /*3770*/  @!P1 PRMT R24, RZ, 0x654, R24 ;  /* 0x00000654ff189816 */ /* 0x000fe20000000018 */
[----:B------:R1:W-:Y:S06]  /*3780*/  BAR.ARV R154, 0x100 ;  /* 0x0004009a0000751d */ /* 0x0003ec0000002000 */
[----:B------:R2:W-:Y:S01]  /*3790*/  @!P1 SYNCS.ARRIVE.TRANS64.RED.A1T0 RZ, [R24+URZ], RZ ;  /* 0x000000ff18ff99a7 */ /* 0x0005e2000810043f */
[----:B------:R-:W3:Y:S01]  /*37a0*/  MUFU.EX2 R161, R161 ;  /* 0x000000a100a17308 */ /* 0x000ee20000000800 */
[----:B------:R4:W-:Y:S01]  /*37b0*/  BAR.SYNC.DEFER_BLOCKING R215, 0x100 ;  /* 0x000400d70000751d */ /* 0x0009e20000010000 */
[----:B0-----:R-:W-:Y:S01]  /*37c0*/  F2FP.BF16.F32.PACK_AB R156, R155, R3 ;  /* 0x000000039b9c723e */ /* 0x001fe200000010ff */
[--C-:B------:R-:W-:Y:S01]  /*37d0*/  FFMA.FTZ R196, R196, UR5, -R183.reuse ;  /* 0x00000005c4c47c23 */ /* 0x100fe200080108b7 */
        /* <DEDUP_REMOVED lines=12> */
[----:B------:R-:W0:Y:S01]  /*38a0*/  MUFU.EX2 R163, R163 ;  /* 0x000000a300a37308 */ /* 0x000e220000000800 */
[----:B---3--:R-:W-:Y:S01]  /*38b0*/  F2FP.BF16.F32.PACK_AB R158, R161, R160 ;  /* 0x000000a0a19e723e */ /* 0x008fe200000010ff */
[--C-:B----4-:R-:W-:Y:S01]  /*38c0*/  FFMA.FTZ R215, R174, UR5, -R182.reuse ;  /* 0x00000005aed77c23 */ /* 0x110fe200080108b6 */
        /* <DEDUP_REMOVED lines=12> */
[--C-:B------:R-:W-:Y:S01]  /*3990*/  FFMA.FTZ R178, R178, UR5, -R183.reuse ;  /* 0x00000005b2b27c23 */ /* 0x100fe200080108b7 */
[----:B------:R-:W3:Y:S01]  /*39a0*/  MUFU.EX2 R165, R165 ;  /* 0x000000a500a57308 */ /* 0x000ee20000000800 */
[----:B0-----:R-:W-:Y:S01]  /*39b0*/  F2FP.BF16.F32.PACK_AB R157, R163, R162 ;  /* 0x000000a2a39d723e */ /* 0x001fe200000010ff */
[--C-:B------:R-:W-:Y:S01]  /*39c0*/  FFMA.FTZ R179, R179, UR5, -R183.reuse ;  /* 0x00000005b3b37c23 */ /* 0x100fe200080108b7 */
[--C-:B------:R-:W-:Y:S01]  /*39d0*/  FFMA.FTZ R180, R180, UR5, -R183.reuse ;  /* 0x00000005b4b47c23 */ /* 0x100fe200080108b7 */
[----:B------:R-:W-:Y:S01]  /*39e0*/  FFMA.FTZ R181, R181, UR5, -R183 ;  /* 0x00000005b5b57c23 */ /* 0x000fe200080108b7 */
[----:B------:R-:W-:Y:S01]  /*39f0*/  FADD.FTZ R3, R3, R155 ;  /* 0x0000009b03037221 */ /* 0x000fe20000010000 */
[----:B------:R-:W-:Y:S01]  /*3a00*/  FADD.FTZ R163, R162, R163 ;  /* 0x000000a3a2a37221 */ /* 0x000fe20000010000 */
[----:B------:R-:W-:Y:S01]  /*3a10*/  @!P1 VIADD R0, R0, 0x32460 ;  /* 0x0003246000009836 */ /* 0x000fe20000000000 */
[----:B------:R-:W-:Y:S01]  /*3a20*/  MUFU.EX2 R184, R184 ;  /* 0x000000b800b87308 */ /* 0x000fe20000000800 */
[----:B------:R-:W-:-:S03]  /*3a30*/  FADD.FTZ R160, R160, R3 ;  /* 0x00000003a0a07221 */ /* 0x000fc60000010000 */
[----:B------:R-:W-:Y:S01]  /*3a40*/  @!P1 PRMT R0, RZ, 0x654, R0 ;  /* 0x00000654ff009816 */ /* 0x000fe20000000000 */
[----:B------:R-:W-:-:S03]  /*3a50*/  FADD.FTZ R161, R161, R160 ;  /* 0x000000a0a1a17221 */ /* 0x000fc60000010000 */
[----:B------:R-:W0:Y:S01]  /*3a60*/  MUFU.EX2 R185, R185 ;  /* 0x000000b900b97308 */ /* 0x000e220000000800 */
[----:B---3--:R-:W-:Y:S01]  /*3a70*/  F2FP.BF16.F32.PACK_AB R159, R165, R164 ;  /* 0x000000a4a59f723e */ /* 0x008fe200000010ff */
[----:B------:R-:W-:-:S03]  /*3a80*/  FADD.FTZ R164, R164, R163 ;  /* 0x000000a3a4a47221 */ /* 0x000fc60000010000 */
[----:B--2---:R-:W-:Y:S01]  /*3a90*/  WARPGROUP.ARRIVE ;  /* 0x00000000000079c5 */ /* 0x004fe20000000000 */
[----:B------:R-:W-:Y:S02]  /*3aa0*/  FADD.FTZ R164, R165, R164 ;  /* 0x000000a4a5a47221 */ /* 0x000fe40000010000 */
[----:B------:R-:W-:Y:S03]  /*3ab0*/  MUFU.EX2 R186, R186 ;  /* 0x000000ba00ba7308 */ /* 0x000fe60000000800 */
[----:B------:R-:W-:Y:S01]  /*3ac0*/  HGMMA.64x256x16.F32.BF16 R24, R156, gdesc[UR8].tnspB, RZ, !UPT, gsb0 ;  /* 0x43e000089c187df0 */ /* 0x000fe2000c0018ff */
[----:B------:R-:W-:Y:S01]  /*3ad0*/  UIADD3 UR10, UR4, 0x80, URZ ;  /* 0x00000080040a7890 */ /* 0x000fe2000fffe03f */
[----:B------:R-:W-:-:S03]  /*3ae0*/  UMOV UR11, 0x40000040 ;  /* 0x40000040000b7882 */ /* 0x000fc60000000000 */
        /* <DEDUP_REMOVED lines=13> */
[----:B------:R-:W1:Y:S08]  /*3bc0*/  MUFU.EX2 R168, R168 ;  /* 0x000000a800a87308 */ /* 0x000e700000000800 */
[----:B------:R-:W-:Y:S08]  /*3bd0*/  MUFU.EX2 R170, R170 ;  /* 0x000000aa00aa7308 */ /* 0x000ff00000000800 */
[----:B------:R-:W-:Y:S08]  /*3be0*/  MUFU.EX2 R198, R198 ;  /* 0x000000c600c67308 */ /* 0x000ff00000000800 */
[----:B------:R-:W-:Y:S08]  /*3bf0*/  MUFU.EX2 R205, R205 ;  /* 0x000000cd00cd7308 */ /* 0x000ff00000000800 */
[----:B------:R-:W1:Y:S08]  /*3c00*/  MUFU.EX2 R167, R167 ;  /* 0x000000a700a77308 */ /* 0x000e700000000800 */
        /* <DEDUP_REMOVED lines=52> */
[----:B------:R-:W-:Y:S01]  /*3f50*/  FADD.FTZ R197, R168, R197 ;  /* 0x000000c5a8c57221 */ /* 0x000fe20000010000 */
[----:B------:R-:W-:Y:S01]  /*3f60*/  UMOV UR11, 0x40000040 ;  /* 0x40000040000b7882 */ /* 0x000fe20000000000 */
[----:B------:R-:W-:Y:S02]  /*3f70*/  FADD.FTZ R196, R167, R196 ;  /* 0x000000c4a7c47221 */ /* 0x000fe40000010000 */
[C---:B------:R-:W-:Y:S02]  /*3f80*/  FADD.FTZ R197, R170.reuse, R197 ;  /* 0x000000c5aac57221 */ /* 0x040fe40000010000 */
[----:B------:R-:W-:Y:S01]  /*3f90*/  FADD.FTZ R196, R169, R196 ;  /* 0x000000c4a9c47221 */ /* 0x000fe20000010000 */
[----:B------:R-:W-:Y:S02]  /*3fa0*/  WARPGROUP.DEPBAR.LE gsb0, 0x0 ;  /* 0x00008000000079c5 */ /* 0x000fe40000010000 */
[----:B------:R-:W-:-:S02]  /*3fb0*/  F2FP.BF16.F32.PACK_AB R156, R170, R168 ;  /* 0x000000a8aa9c723e */ /* 0x000fc400000010ff */
[----:B------:R-:W-:Y:S02]  /*3fc0*/  F2FP.BF16.F32.PACK_AB R157, R169, R167 ;  /* 0x000000a7a99d723e */ /* 0x000fe400000010ff */
[----:B------:R-:W-:Y:S01]  /*3fd0*/  F2FP.BF16.F32.PACK_AB R158, R205, R198 ;  /* 0x000000c6cd9e723e */ /* 0x000fe200000010ff */
[----:B------:R-:W-:Y:S01]  /*3fe0*/  FADD.FTZ R198, R198, R197 ;  /* 0x000000c5c6c67221 */ /* 0x000fe20000010000 */
[C---:B------:R-:W-:Y:S01]  /*3ff0*/  F2FP.BF16.F32.PACK_AB R159, R206.reuse, R199 ;  /* 0x000000c7ce9f723e */ /* 0x040fe200000010ff */
[----:B------:R-:W-:Y:S02]  /*4000*/  FADD.FTZ R199, R199, R196 ;  /* 0x000000c4c7c77221 */ /* 0x000fe40000010000 */
[----:B------:R-:W-:Y:S01]  /*4010*/  FADD.FTZ R205, R205, R198 ;  /* 0x000000c6cdcd7221 */ /* 0x000fe20000010000 */
[----:B------:R-:W-:Y:S01]  /*4020*/  WARPGROUP.ARRIVE ;  /* 0x00000000000079c5 */ /* 0x000fe20000000000 */
[----:B------:R-:W-:-:S06]  /*4030*/  FADD.FTZ R206, R206, R199 ;  /* 0x000000c7cece7221 */ /* 0x000fcc0000010000 */
        /* <DEDUP_REMOVED lines=28> */
[----:B------:R-:W-:-:S03]  /*4200*/  FADD.FTZ R179, R179, R178 ;  /* 0x000000b2b3b37221 */ /* 0x000fc60000010000 */
[----:B------:R-:W-:Y:S01]  /*4210*/  WARPGROUP.ARRIVE ;  /* 0x00000000000079c5 */ /* 0x000fe20000000000 */
[----:B------:R-:W-:-:S04]  /*4220*/  FADD.FTZ R180, R180, R179 ;  /* 0x000000b3b4b47221 */ /* 0x000fc80000010000 */
[----:B------:R-:W-:-:S08]  /*4230*/  FADD.FTZ R3, R181, R180 ;  /* 0x000000b4b5037221 */ /* 0x000fd00000010000 */
[----:B------:R-:W-:Y:S03]  /*4240*/  HGMMA.64x256x16.F32.BF16 R24, R156, gdesc[UR8].tnspB, R24, gsb0 ;  /* 0x43e000089c187df0 */ /* 0x000fe60008001818 */
[----:B------:R-:W-:Y:S02]  /*4250*/  WARPGROUP.DEPBAR.LE gsb0, 0x0 ;  /* 0x00008000000079c5 */ /* 0x000fe40000010000 */
[----:B------:R0:W-:Y:S02]  /*4260*/  @!P1 SYNCS.ARRIVE.TRANS64.RED.A1T0 RZ, [R0+URZ], RZ ;  /* 0x000000ff00ff99a7 */ /* 0x0001e4000810043f */
[----:B0-----:R-:W-:-:S04]  /*4270*/  FADD.FTZ R0, R176, R175 ;  /* 0x000000afb0007221 */ /* 0x001fc80000010000 */
[----:B------:R-:W-:Y:S01]  /*4280*/  FADD.FTZ R0, R177, R0 ;  /* 0x00000000b1007221 */ /* 0x000fe20000010000 */
[----:B------:R-:W-:Y:S06]  /*4290*/  @!P2 BRA `(.L_x_1048) ;  /* 0x000000280044a947 */ /* 0x000fec0003800000 */
[----:B------:R-:W-:Y:S02]  /*42a0*/  VIADD R205, R152, 0xfffffffe ;  /* 0xfffffffe98cd7836 */ /* 0x000fe40000000000 */
[----:B------:R-:W-:Y:S02]  /*42b0*/  IMAD.MOV.U32 R207, RZ, RZ, R193 ;  /* 0x000000ffffcf7224 */ /* 0x000fe400078e00c1 */
[----:B------:R-:W-:-:S07]  /*42c0*/  IMAD.MOV.U32 R206, RZ, RZ, R187 ;  /* 0x000000ffffce7224 */ /* 0x000fce00078e00bb */
.L_x_1057:
[----:B------:R-:W-:Y:S01]  /*42d0*/  UIADD3 UR36, UR36, 0x1, URZ ;  /* 0x0000000124247890 */ /* 0x000fe2000fffe03f */
[C---:B------:R-:W-:Y:S01]  /*42e0*/  ISETP.GT.AND P2, PT, R205.reuse, RZ, PT ;  /* 0x000000ffcd00720c */ /* 0x040fe20003f44270 */
[----:B------:R-:W-:Y:S02]  /*42f0*/  VIADD R205, R205, 0xffffffff ;  /* 0xffffffffcdcd7836 */ /* 0x000fe40000000000 */
[----:B------:R-:W-:-:S04]  /*4300*/  UISETP.NE.AND UP0, UPT, UR36, 0x2, UPT ;  /* 0x000000022400788c */ /* 0x000fc8000bf05270 */
[----:B------:R-:W-:Y:S02]  /*4310*/  USEL UR4, URZ, 0x1, UP0 ;  /* 0x000000013f047887 */ /* 0x000fe40008000000 */
[----:B------:R-:W-:Y:S02]  /*4320*/  USEL UR36, UR36, URZ, UP0 ;  /* 0x0000003f24247287 */ /* 0x000fe40008000000 */
[----:B------:R-:W-:Y:S01]  /*4330*/  ULOP3.LUT UR37, UR37, UR4, URZ, 0x3c, !UPT ;  /* 0x0000000425257292 */ /* 0x000fe2000f8e3c3f */
[----:B0-----:R-:W-:Y:S11]  /*4340*/  @!P0 BRA `(.L_x_1049) ;  /* 0x0000000000048947 */ /* 0x001ff60003800000 */
[----:B------:R-:W-:Y:S01]  /*4350*/  BPT.TRAP 0x1 ;  /* 0x000000040000795c */ /* 0x000fe20000300000 */
.L_x_1049:
        /* <DEDUP_REMOVED lines=9> */
.L_x_1050:
[----:B-1----:R-:W-:Y:S05]  /*43f0*/  @P3 BRA `(.L_x_1051) ;  /* 0x0000000000083947 */ /* 0x002fea0003800000 */
[----:B------:R-:W1:Y:S02]  /*4400*/  SYNCS.PHASECHK.TRANS64.TRYWAIT P3, [UR4+0x32430], R208 ;  /* 0x032430d0ff0075a7 */ /* 0x000e640008060144 */
[----:B-1----:R-:W-:Y:S05]  /*4410*/  @!P3 BRA `(.L_x_1052) ;  /* 0x000000cc0094b947 */ /* 0x002fea0003800000 */
.L_x_1051:
[----:B------:R-:W-:Y:S01]  /*4420*/  R2UR UR56, R20 ;  /* 0x00000000143872ca */ /* 0x000fe200000e0000 */
[----:B------:R-:W-:Y:S01]  /*4430*/  UIMAD UR5, UR36, 0x300, UR60 ;  /* 0x00000300240578a4 */ /* 0x000fe2000f8e023c */
[----:B------:R-:W-:Y:S01]  /*4440*/  R2UR UR57, R21 ;  /* 0x00000000153972ca */ /* 0x000fe200000e0000 */
[----:B-1----:R-:W-:Y:S01]  /*4450*/  WARPGROUP.ARRIVE ;  /* 0x00000000000079c5 */ /* 0x002fe20000000000 */
[----:B------:R-:W-:-:S04]  /*4460*/  UMOV UR59, 0x40000040 ;  /* 0x40000040003b7882 */ /* 0x000fc80000000000 */
[----:B------:R-:W-:-:S07]  /*4470*/  UMOV UR58, UR5 ;  /* 0x00000005003a7c82 */ /* 0x000fce0008000000 */
[----:B------:R-:W-:Y:S01]  /*4480*/  HGMMA.64x96x16.F32.BF16 R152, gdesc[UR56], RZ, !UPT, gsb0 ;  /* 0x01600000389879f0 */ /* 0x000fe2000c0018ff */
[----:B------:R-:W-:Y:S01]  /*4490*/  R2UR UR56, R18 ;  /* 0x00000000123872ca */ /* 0x000fe200000e0000 */
[----:B------:R-:W-:Y:S01]  /*44a0*/  UIADD3 UR58, UR5, 0x2, URZ ;  /* 0x00000002053a7890 */ /* 0x000fe2000fffe03f */
[----:B------:R-:W-:Y:S01]  /*44b0*/  R2UR UR57, R19 ;  /* 0x00000000133972ca */ /* 0x000fe200000e0000 */
[----:B------:R-:W-:Y:S01]  /*44c0*/  UMOV UR59, 0x40000040 ;  /* 0x40000040003b7882 */ /* 0x000fe20000000000 */
[----:B------:R-:W-:Y:S02]  /*44d0*/  WARPGROUP.DEPBAR.LE gsb0, 0x0 ;  /* 0x00008000000079c5 */ /* 0x000fe40000010000 */
[----:B------:R-:W-:-:S09]  /*44e0*/  WARPGROUP.ARRIVE ;  /* 0x00000000000079c5 */ /* 0x000fd20000000000 */
[----:B------:R-:W-:Y:S01]  /*44f0*/  HGMMA.64x96x16.F32.BF16 R152, gdesc[UR56], R152, gsb0 ;  /* 0x01600000389879f0 */ /* 0x000fe20008001898 */
        /* <DEDUP_REMOVED lines=13> */
[----:B------:R-:W-:Y:S03]  /*45d0*/  HGMMA.64x96x16.F32.BF16 R152, gdesc[UR56], R152, gsb0 ;  /* 0x01600000389879f0 */ /* 0x000fe60008001898 */
[----:B------:R-:W-:Y:S02]  /*45e0*/  WARPGROUP.DEPBAR.LE gsb0, 0x0 ;  /* 0x00008000000079c5 */ /* 0x000fe40000010000 */
[----:B------:R-:W-:Y:S05]  /*45f0*/  @!P0 BRA `(.L_x_1053) ;  /* 0x0000000000048947 */ /* 0x000fea0003800000 */
[----:B------:R-:W-:Y:S01]  /*4600*/  BPT.TRAP 0x1 ;  /* 0x000000040000795c */ /* 0x000fe20000300000 */
.L_x_1053:
[----:B------:R1:W2:Y:S01]  /*4610*/  SYNCS.PHASECHK.TRANS64.TRYWAIT P3, [UR4+0x32450], R208 ;  /* 0x032450d0ff0075a7 */ /* 0x0002a20008060144 */
[----:B------:R-:W-:Y:S05]  /*4620*/  @!P0 BRA `(.L_x_1054) ;  /* 0x0000000000048947 */ /* 0x000fea0003800000 */
[----:B------:R-:W-:Y:S01]  /*4630*/  BPT.TRAP 0x1 ;  /* 0x000000040000795c */ /* 0x000fe20000300000 */
.L_x_1054:
[----:B--2---:R-:W-:Y:S05]  /*4640*/  @P3 BRA `(.L_x_1055) ;  /* 0x0000000000083947 */ /* 0x004fea0003800000 */
[----:B------:R-:W2:Y:S02]  /*4650*/  SYNCS.PHASECHK.TRANS64.TRYWAIT P3, [UR4+0x32450], R208 ;  /* 0x032450d0ff0075a7 */ /* 0x000ea40008060144 */
[----:B--2---:R-:W-:Y:S05]  /*4660*/  @!P3 BRA `(.L_x_1056) ;  /* 0x000000cc0018b947 */ /* 0x004fea0003800000 */
.L_x_1055:
[----:B------:R-:W-:Y:S01]  /*4670*/  R2UR UR56, R4 ;  /* 0x00000000043872ca */ /* 0x000fe200000e0000 */
[----:B------:R-:W-:Y:S01]  /*4680*/  UIMAD UR5, UR36, 0xc00, UR7 ;  /* 0x00000c00240578a4 */ /* 0x000fe2000f8e0207 */
[----:B------:R-:W-:Y:S01]  /*4690*/  R2UR UR57, R5 ;  /* 0x00000000053972ca */ /* 0x000fe200000e0000 */
[----:B------:R-:W-:Y:S01]  /*46a0*/  WARPGROUP.ARRIVE ;  /* 0x00000000000079c5 */ /* 0x000fe20000000000 */
[----:B------:R-:W-:Y:S01]  /*46b0*/  UMOV UR59, 0x40000040 ;  /* 0x40000040003b7882 */ /* 0x000fe20000000000 */
[----:B------:R-:W-:-:S04]  /*46c0*/  UIADD3 UR10, UR5, 0x300, URZ ;  /* 0x00000300050a7890 */ /* 0x000fc8000fffe03f */
[----:B------:R-:W3:Y:S01]  /*46d0*/  S2R R215, SR_TID.X ;  /* 0x0000000000d77919 */ /* 0x000ee20000002100 */
[----:B------:R-:W-:Y:S01]  /*46e0*/  UMOV UR11, 0x40000040 ;  /* 0x40000040000b7882 */ /* 0x000fe20000000000 */
[----:B------:R-:W-:Y:S01]  /*46f0*/  UMOV UR58, UR5 ;  /* 0x00000005003a7c82 */ /* 0x000fe20008000000 */
[----:B------:R-:W-:Y:S01]  /*4700*/  UIADD3 UR14, UR5, 0x302, URZ ;  /* 0x00000302050e7890 */ /* 0x000fe2000fffe03f */
[----:B------:R-:W-:Y:S01]  /*4710*/  UMOV UR15, 0x40000040 ;  /* 0x40000040000f7882 */ /* 0x000fe20000000000 */
[----:B------:R-:W-:Y:S01]  /*4720*/  UIADD3 UR18, UR5, 0x304, URZ ;  /* 0x0000030405127890 */ /* 0x000fe2000fffe03f */
[----:B------:R-:W-:Y:S01]  /*4730*/  UMOV UR19, 0x40000040 ;  /* 0x4000004000137882 */ /* 0x000fe20000000000 */
[----:B------:R-:W-:Y:S01]  /*4740*/  HGMMA.64x96x16.F32.BF16 R152, gdesc[UR56], R152, gsb0 ;  /* 0x01600000389879f0 */ /* 0x000fe20008001898 */
[----:B------:R-:W-:Y:S01]  /*4750*/  R2UR UR56, R6 ;  /* 0x00000000063872ca */ /* 0x000fe200000e0000 */
[----:B------:R-:W-:Y:S01]  /*4760*/  UIADD3 UR58, UR5, 0x2, URZ ;  /* 0x00000002053a7890 */ /* 0x000fe2000fffe03f */
[----:B------:R-:W-:Y:S01]  /*4770*/  R2UR UR57, R7 ;  /* 0x00000000073972ca */ /* 0x000fe200000e0000 */
[----:B------:R-:W-:Y:S01]  /*4780*/  UMOV UR59, 0x40000040 ;  /* 0x40000040003b7882 */ /* 0x000fe20000000000 */
[----:B------:R-:W-:Y:S01]  /*4790*/  UIADD3 UR22, UR5, 0x306, URZ ;  /* 0x0000030605167890 */ /* 0x000fe2000fffe03f */
        /* <DEDUP_REMOVED lines=12> */
[----:B---3--:R-:W-:Y:S01]  /*4860*/  SHF.R.U32.HI R217, RZ, 0x7, R215 ;  /* 0x00000007ffd97819 */ /* 0x008fe200000116d7 */
[----:B------:R-:W-:Y:S01]  /*4870*/  UMOV UR51, 0x40000040 ;  /* 0x4000004000337882 */ /* 0x000fe20000000000 */
[----:B------:R-:W-:Y:S01]  /*4880*/  UIADD3 UR54, UR5, 0x904, URZ ;  /* 0x0000090405367890 */ /* 0x000fe2000fffe03f */
[----:B------:R-:W-:Y:S01]  /*4890*/  UMOV UR55, 0x40000040 ;  /* 0x4000004000377882 */ /* 0x000fe20000000000 */
[----:B------:R-:W-:-:S02]  /*48a0*/  WARPGROUP.DEPBAR.LE gsb0, 0x0 ;  /* 0x00008000000079c5 */ /* 0x000fc40000010000 */
[----:B------:R-:W-:-:S06]  /*48b0*/  WARPGROUP.ARRIVE ;  /* 0x00000000000079c5 */ /* 0x000fcc0000000000 */
        /* <DEDUP_REMOVED lines=19> */
[----:B------:R-:W-:Y:S01]  /*49f0*/  ULDC UR5, c[0x0][0xad0] ;  /* 0x0002b40000057ab9 */ /* 0x000fe20000000800 */
        /* <DEDUP_REMOVED lines=47> */
[----:B012---:R-:W-:Y:S01]  /*4cf0*/  FMUL.FTZ R208, R165, UR5 ;  /* 0x00000005a5d07c20 */ /* 0x007fe20008410000 */
        /* <DEDUP_REMOVED lines=13> */
[----:B---3--:R-:W-:Y:S01]  /*4dd0*/  FMNMX.FTZ R186, R152, R206, !PT ;  /* 0x000000ce98ba7209 */ /* 0x008fe20007810000 */
        /* <DEDUP_REMOVED lines=26> */
[----:B------:R-:W-:-:S04]  /*4f80*/  FMUL.FTZ R199, R199, UR5 ;  /* 0x00000005c7c77c20 */ /* 0x000fc80008410000 */
        /* <DEDUP_REMOVED lines=20> */
[----:B0-----:R-:W-:Y:S01]  /*50d0*/  FMNMX.FTZ R212, R166, R189, !PT ;  /* 0x000000bda6d47209 */ /* 0x001fe20007810000 */
[----:B------:R-:W-:-:S06]  /*50e0*/  FMUL.FTZ R189, R193, UR5 ;  /* 0x00000005c1bd7c20 */ /* 0x000fcc0008410000 */
        /* <DEDUP_REMOVED lines=31> */
[----:B0-----:R-:W-:Y:S01]  /*52e0*/  FMNMX.FTZ R187, R175, R194, !PT ;  /* 0x000000c2afbb7209 */ /* 0x001fe20007810000 */
[----:B------:R-:W-:Y:S01]  /*52f0*/  FMUL.FTZ R194, R197, UR5 ;  /* 0x00000005c5c27c20 */ /* 0x000fe20008410000 */
[----:B------:R-:W-:-:S05]  /*5300*/  FMUL.FTZ R197, R198, UR5 ;  /* 0x00000005c6c57c20 */ /* 0x000fca0008410000 */
        /* <DEDUP_REMOVED lines=13> */
[----:B------:R-:W-:-:S05]  /*53e0*/  ULDC UR5, c[0x0][0xa80] ;  /* 0x0002a00000057ab9 */ /* 0x000fca0000000800 */
        /* <DEDUP_REMOVED lines=21> */
[----:B--2---:R-:W-:Y:S02]  /*5540*/  FMNMX.FTZ R198, R197, R198, !PT ;  /* 0x000000c6c5c67209 */ /* 0x004fe40007810000 */
[----:B0-----:R-:W-:-:S05]  /*5550*/  FMNMX.FTZ R195, R194, R193, !PT ;  /* 0x000000c1c2c37209 */ /* 0x001fca0007810000 */
[----:B------:R-:W0:Y:S01]  /*5560*/  SHFL.BFLY PT, R212, R195, 0x2, 0x1f ;  /* 0x0c401f00c3d47f89 */ /* 0x000e2200000e0000 */
[----:B-1----:R-:W-:-:S05]  /*5570*/  FMNMX.FTZ R198, R199, R198, !PT ;  /* 0x000000c6c7c67209 */ /* 0x002fca0007810000 */
[----:B------:R-:W1:Y:S01]  /*5580*/  SHFL.BFLY PT, R193, R198, 0x2, 0x1f ;  /* 0x0c401f00c6c17f89 */ /* 0x000e6200000e0000 */
[----:B0-----:R-:W-:-:S05]  /*5590*/  FMNMX.FTZ R212, R195, R212, !PT ;  /* 0x000000d4c3d47209 */ /* 0x001fca0007810000 */
[----:B------:R-:W0:Y:S01]  /*55a0*/  SHFL.BFLY PT, R187, R212, 0x1, 0x1f ;  /* 0x0c201f00d4bb7f89 */ /* 0x000e2200000e0000 */
[----:B-1----:R-:W-:-:S05]  /*55b0*/  FMNMX.FTZ R193, R198, R193, !PT ;  /* 0x000000c1c6c17209 */ /* 0x002fca0007810000 */
[----:B------:R-:W1:Y:S01]  /*55c0*/  SHFL.BFLY PT, R214, R193, 0x1, 0x1f ;  /* 0x0c201f00c1d67f89 */ /* 0x000e6200000e0000 */
[----:B0-----:R-:W-:-:S05]  /*55d0*/  FMNMX.FTZ R187, R212, R187, !PT ;  /* 0x000000bbd4bb7209 */ /* 0x001fca0007810000 */
[C---:B------:R-:W-:Y:S01]  /*55e0*/  FADD.FTZ R195, -R187.reuse, R206 ;  /* 0x000000cebbc37221 */ /* 0x040fe20000010100 */
[----:B------:R-:W-:Y:S01]  /*55f0*/  FMUL.FTZ R206, R187, UR5 ;  /* 0x00000005bbce7c20 */ /* 0x000fe20008410000 */
[----:B-1----:R-:W-:Y:S02]  /*5600*/  FMNMX.FTZ R193, R193, R214, !PT ;  /* 0x000000d6c1c17209 */ /* 0x002fe40007810000 */
[----:B------:R-:W-:Y:S01]  /*5610*/  FMUL.FTZ R195, R195, UR5 ;  /* 0x00000005c3c37c20 */ /* 0x000fe20008410000 */
[--C-:B------:R-:W-:Y:S01]  /*5620*/  FFMA.FTZ R198, R156, UR5, -R206.reuse ;  /* 0x000000059cc67c23 */ /* 0x100fe200080108ce */
[--C-:B------:R-:W-:Y:S01]  /*5630*/  FFMA.FTZ R212, R157, UR5, -R206.reuse ;  /* 0x000000059dd47c23 */ /* 0x100fe200080108ce */
[----:B------:R-:W-:Y:S02]  /*5640*/  VIADD R157, R217, 0x8 ;  /* 0x00000008d99d7836 */ /* 0x000fe40000000000 */
[C---:B------:R-:W-:Y:S01]  /*5650*/  FMUL.FTZ R216, R193.reuse, UR5 ;  /* 0x00000005c1d87c20 */ /* 0x040fe20008410000 */
[----:B------:R-:W-:Y:S01]  /*5660*/  FADD.FTZ R156, -R193, R207 ;  /* 0x000000cfc19c7221 */ /* 0x000fe20000010100 */
[--C-:B------:R-:W-:Y:S01]  /*5670*/  FFMA.FTZ R152, R152, UR5, -R206.reuse ;  /* 0x0000000598987c23 */ /* 0x100fe200080108ce */
[----:B------:R-:W-:Y:S01]  /*5680*/  FFMA.FTZ R153, R153, UR5, -R206 ;  /* 0x0000000599997c23 */ /* 0x000fe200080108ce */
[----:B------:R-:W-:Y:S01]  /*5690*/  FFMA.FTZ R214, R155, UR5, -R216 ;  /* 0x000000059bd67c23 */ /* 0x000fe200080108d8 */
[----:B------:R-:W-:-:S02]  /*56a0*/  IMAD.U32 R155, RZ, RZ, UR4 ;  /* 0x00000004ff9b7e24 */ /* 0x000fc4000f8e00ff */
[----:B------:R-:W-:Y:S01]  /*56b0*/  FMUL.FTZ R207, R156, UR5 ;  /* 0x000000059ccf7c20 */ /* 0x000fe20008410000 */
[--C-:B------:R-:W-:Y:S01]  /*56c0*/  FFMA.FTZ R213, R154, UR5, -R216.reuse ;  /* 0x000000059ad57c23 */ /* 0x100fe200080108d8 */
[----:B------:R-:W-:Y:S01]  /*56d0*/  IADD3 R154, -R217, 0xb, RZ ;  /* 0x0000000bd99a7810 */ /* 0x000fe20007ffe1ff */
[----:B------:R-:W-:Y:S02]  /*56e0*/  @!P1 VIADD R156, R155, 0x32440 ;  /* 0x000324409b9c9836 */ /* 0x000fe40000000000 */
[--C-:B------:R-:W-:Y:S01]  /*56f0*/  FFMA.FTZ R215, R158, UR5, -R216.reuse ;  /* 0x000000059ed77c23 */ /* 0x100fe200080108d8 */
[----:B------:R-:W-:Y:S01]  /*5700*/  FFMA.FTZ R217, R159, UR5, -R216 ;  /* 0x000000059fd97c23 */ /* 0x000fe200080108d8 */
[----:B------:R-:W0:Y:S01]  /*5710*/  MUFU.EX2 R195, R195 ;  /* 0x000000c300c37308 */ /* 0x000e220000000800 */
[----:B------:R-:W-:Y:S01]  /*5720*/  UIMAD UR4, UR36, 0xc00, UR6 ;  /* 0x00000c00240478a4 */ /* 0x000fe2000f8e0206 */
[----:B------:R-:W-:Y:S01]  /*5730*/  @!P1 PRMT R156, RZ, 0x654, R156 ;  /* 0x00000654ff9c9816 */ /* 0x000fe2000000009c */
[----:B------:R1:W-:Y:S06]  /*5740*/  BAR.ARV R154, 0x100 ;  /* 0x0004009a0000751d */ /* 0x0003ec0000002000 */
[----:B------:R2:W-:Y:S01]  /*5750*/  @!P1 SYNCS.ARRIVE.TRANS64.RED.A1T0 RZ, [R156+URZ], RZ ;  /* 0x000000ff9cff99a7 */ /* 0x0005e2000810043f */
[----:B------:R-:W3:Y:S01]  /*5760*/  MUFU.EX2 R207, R207 ;  /* 0x000000cf00cf7308 */ /* 0x000ee20000000800 */
[----:B------:R-:W-:Y:S01]  /*5770*/  UMOV UR10, UR4 ;  /* 0x00000004000a7c82 */ /* 0x000fe20008000000 */
[--C-:B------:R-:W-:Y:S01]  /*5780*/  FFMA.FTZ R160, R160, UR5, -R206.reuse ;  /* 0x00000005a0a07c23 */ /* 0x100fe200080108ce */
[--C-:B------:R-:W-:Y:S01]  /*5790*/  FFMA.FTZ R161, R161, UR5, -R206.reuse ;  /* 0x00000005a1a17c23 */ /* 0x100fe200080108ce */
[--C-:B------:R-:W-:Y:S01]  /*57a0*/  FFMA.FTZ R164, R164, UR5, -R206.reuse ;  /* 0x00000005a4a47c23 */ /* 0x100fe200080108ce */
[----:B------:R-:W-:Y:S01]  /*57b0*/  FFMA.FTZ R208, R208, UR5, -R206 ;  /* 0x00000005d0d07c23 */ /* 0x000fe200080108ce */
[--C-:B------:R-:W-:Y:S01]  /*57c0*/  FFMA.FTZ R162, R162, UR5, -R216.reuse ;  /* 0x00000005a2a27c23 */ /* 0x100fe200080108d8 */
[-C--:B0-----:R-:W-:Y:S01]  /*57d0*/  FMUL.FTZ R24, R24, R195.reuse ;  /* 0x000000c318187220 */ /* 0x081fe20000410000 */
        /* <DEDUP_REMOVED lines=139> */
[--C-:B------:R-:W-:Y:S01]  /*6090*/  FFMA.FTZ R209, R209, UR5, -R216.reuse ;  /* 0x00000005d1d17c23 */ /* 0x100fe200080108d8 */
[----:B----4-:R-:W-:Y:S01]  /*60a0*/  F2FP.BF16.F32.PACK_AB R157, R214, R213 ;  /* 0x000000d5d69d723e */ /* 0x010fe200000010ff */
[----:B------:R-:W-:Y:S01]  /*60b0*/  FFMA.FTZ R210, R210, UR5, -R216 ;  /* 0x00000005d2d27c23 */ /* 0x000fe200080108d8 */
[----:B-----5:R-:W-:Y:S01]  /*60c0*/  F2FP.BF16.F32.PACK_AB R159, R217, R215 ;  /* 0x000000d7d99f723e */ /* 0x020fe200000010ff */
[----:B------:R-:W-:Y:S01]  /*60d0*/  MUFU.EX2 R160, R160 ;  /* 0x000000a000a07308 */ /* 0x000fe20000000800 */
[--C-:B------:R-:W-:Y:S01]  /*60e0*/  FFMA.FTZ R165, R165, UR5, -R206.reuse ;  /* 0x00000005a5a57c23 */ /* 0x100fe200080108ce */
[--C-:B------:R-:W-:Y:S01]  /*60f0*/  FFMA.FTZ R166, R166, UR5, -R206.reuse ;  /* 0x00000005a6a67c23 */ /* 0x100fe200080108ce */
[----:B------:R-:W-:Y:S01]  /*6100*/  WARPGROUP.ARRIVE ;  /* 0x00000000000079c5 */ /* 0x000fe20000000000 */
[--C-:B------:R-:W-:Y:S01]  /*6110*/  FFMA.FTZ R169, R169, UR5, -R206.reuse ;  /* 0x00000005a9a97c23 */ /* 0x100fe200080108ce */
[----:B------:R-:W-:Y:S01]  /*6120*/  FFMA.FTZ R171, R171, UR5, -R206 ;  /* 0x00000005abab7c23 */ /* 0x000fe200080108ce */
[--C-:B------:R-:W-:Y:S01]  /*6130*/  FFMA.FTZ R167, R167, UR5, -R216.reuse ;  /* 0x00000005a7a77c23 */ /* 0x100fe200080108d8 */
[--C-:B------:R-:W-:Y:S01]  /*6140*/  FFMA.FTZ R168, R168, UR5, -R216.reuse ;  /* 0x00000005a8a87c23 */ /* 0x100fe200080108d8 */
[----:B------:R-:W0:Y:S01]  /*6150*/  MUFU.EX2 R161, R161 ;  /* 0x000000a100a17308 */ /* 0x000e220000000800 */
[----:B------:R-:W-:Y:S01]  /*6160*/  HGMMA.64x256x16.F32.BF16 R24, R156, gdesc[UR8].tnspB, R24, gsb0 ;  /* 0x43e000089c187df0 */ /* 0x000fe20008001818 */
[----:B------:R-:W-:Y:S01]  /*6170*/  UIADD3 UR10, UR4, 0x80, URZ ;  /* 0x00000080040a7890 */ /* 0x000fe2000fffe03f */
[--C-:B------:R-:W-:Y:S01]  /*6180*/  FFMA.FTZ R173, R173, UR5, -R216.reuse ;  /* 0x00000005adad7c23 */ /* 0x100fe200080108d8 */
[----:B------:R-:W-:Y:S01]  /*6190*/  UMOV UR11, 0x40000040 ;  /* 0x40000040000b7882 */ /* 0x000fe20000000000 */
[----:B------:R-:W-:Y:S01]  /*61a0*/  FFMA.FTZ R175, R175, UR5, -R216 ;  /* 0x00000005afaf7c23 */ /* 0x000fe200080108d8 */
[--C-:B------:R-:W-:Y:S01]  /*61b0*/  FFMA.FTZ R170, R170, UR5, -R206.reuse ;  /* 0x00000005aaaa7c23 */ /* 0x100fe200080108ce */
[--C-:B------:R-:W-:Y:S01]  /*61c0*/  FFMA.FTZ R172, R172, UR5, -R206.reuse ;  /* 0x00000005acac7c23 */ /* 0x100fe200080108ce */
[----:B------:R-:W-:Y:S01]  /*61d0*/  MUFU.EX2 R164, R164 ;  /* 0x000000a400a47308 */ /* 0x000fe20000000800 */
[--C-:B------:R-:W-:Y:S01]  /*61e0*/  FFMA.FTZ R177, R177, UR5, -R206.reuse ;  /* 0x00000005b1b17c23 */ /* 0x100fe200080108ce */
[----:B------:R-:W-:Y:S01]  /*61f0*/  FFMA.FTZ R179, R179, UR5, -R206 ;  /* 0x00000005b3b37c23 */ /* 0x000fe200080108ce */
[--C-:B------:R-:W-:Y:S01]  /*6200*/  FFMA.FTZ R174, R174, UR5, -R216.reuse ;  /* 0x00000005aeae7c23 */ /* 0x100fe200080108d8 */
[--C-:B------:R-:W-:Y:S01]  /*6210*/  FFMA.FTZ R176, R176, UR5, -R216.reuse ;  /* 0x00000005b0b07c23 */ /* 0x100fe200080108d8 */
[--C-:B------:R-:W-:Y:S01]  /*6220*/  FFMA.FTZ R181, R181, UR5, -R216.reuse ;  /* 0x00000005b5b57c23 */ /* 0x100fe200080108d8 */
[----:B------:R-:W-:Y:S01]  /*6230*/  FFMA.FTZ R183, R183, UR5, -R216 ;  /* 0x00000005b7b77c23 */ /* 0x000fe200080108d8 */
[--C-:B------:R-:W-:Y:S01]  /*6240*/  FFMA.FTZ R178, R178, UR5, -R206.reuse ;  /* 0x00000005b2b27c23 */ /* 0x100fe200080108ce */
[----:B------:R-:W2:Y:S01]  /*6250*/  MUFU.EX2 R208, R208 ;  /* 0x000000d000d07308 */ /* 0x000ea20000000800 */
[--C-:B------:R-:W-:Y:S01]  /*6260*/  FFMA.FTZ R180, R180, UR5, -R206.reuse ;  /* 0x00000005b4b47c23 */ /* 0x100fe200080108ce */
[--C-:B------:R-:W-:Y:S01]  /*6270*/  FFMA.FTZ R185, R185, UR5, -R206.reuse ;  /* 0x00000005b9b97c23 */ /* 0x100fe200080108ce */
[----:B------:R-:W-:Y:S01]  /*6280*/  FFMA.FTZ R188, R188, UR5, -R206 ;  /* 0x00000005bcbc7c23 */ /* 0x000fe200080108ce */
[--C-:B------:R-:W-:Y:S01]  /*6290*/  FFMA.FTZ R182, R182, UR5, -R216.reuse ;  /* 0x00000005b6b67c23 */ /* 0x100fe200080108d8 */
[--C-:B------:R-:W-:Y:S01]  /*62a0*/  FFMA.FTZ R184, R184, UR5, -R216.reuse ;  /* 0x00000005b8b87c23 */ /* 0x100fe200080108d8 */
[--C-:B------:R-:W-:Y:S01]  /*62b0*/  FFMA.FTZ R190, R190, UR5, -R216.reuse ;  /* 0x00000005bebe7c23 */ /* 0x100fe200080108d8 */
[----:B------:R-:W-:Y:S01]  /*62c0*/  FFMA.FTZ R211, R211, UR5, -R216 ;  /* 0x00000005d3d37c23 */ /* 0x000fe200080108d8 */
[----:B------:R-:W-:Y:S01]  /*62d0*/  MUFU.EX2 R162, R162 ;  /* 0x000000a200a27308 */ /* 0x000fe20000000800 */
[----:B------:R-:W-:Y:S01]  /*62e0*/  FFMA.FTZ R233, R194, UR5, -R206 ;  /* 0x00000005c2e97c23 */ /* 0x000fe200080108ce */
[--C-:B------:R-:W-:Y:S01]  /*62f0*/  FFMA.FTZ R194, R196, UR5, -R216.reuse ;  /* 0x00000005c4c27c23 */ /* 0x100fe200080108d8 */
[----:B------:R-:W-:Y:S01]  /*6300*/  FFMA.FTZ R196, R197, UR5, -R216 ;  /* 0x00000005c5c47c23 */ /* 0x000fe200080108d8 */
[--C-:B------:R-:W-:Y:S01]  /*6310*/  FFMA.FTZ R186, R186, UR5, -R206.reuse ;  /* 0x00000005baba7c23 */ /* 0x100fe200080108ce */
[--C-:B------:R-:W-:Y:S01]  /*6320*/  FFMA.FTZ R189, R189, UR5, -R206.reuse ;  /* 0x00000005bdbd7c23 */ /* 0x100fe200080108ce */
[----:B------:R-:W-:Y:S01]  /*6330*/  FFMA.FTZ R192, R192, UR5, -R206 ;  /* 0x00000005c0c07c23 */ /* 0x000fe200080108ce */
[--C-:B------:R-:W-:Y:S01]  /*6340*/  FFMA.FTZ R191, R191, UR5, -R216.reuse ;  /* 0x00000005bfbf7c23 */ /* 0x100fe200080108d8 */
[----:B------:R-:W3:Y:S01]  /*6350*/  MUFU.EX2 R163, R163 ;  /* 0x000000a300a37308 */ /* 0x000ee20000000800 */
[----:B------:R-:W-:Y:S01]  /*6360*/  FFMA.FTZ R197, R199, UR5, -R216 ;  /* 0x00000005c7c57c23 */ /* 0x000fe200080108d8 */
[----:B------:R-:W-:Y:S01]  /*6370*/  FFMA.FTZ R0, R195, R0, R152 ;  /* 0x00000000c3007223 */ /* 0x000fe20000010098 */
[----:B------:R-:W-:Y:S01]  /*6380*/  FFMA.FTZ R3, R207, R3, R213 ;  /* 0x00000003cf037223 */ /* 0x000fe200000100d5 */
[----:B------:R-:W-:-:S02]  /*6390*/  @!P1 VIADD R155, R155, 0x32460 ;  /* 0x000324609b9b9836 */ /* 0x000fc40000000000 */
[----:B------:R-:W-:Y:S01]  /*63a0*/  FADD.FTZ R153, R153, R0 ;  /* 0x0000000099997221 */ /* 0x000fe20000010000 */
[----:B------:R-:W-:Y:S01]  /*63b0*/  FADD.FTZ R214, R214, R3 ;  /* 0x00000003d6d67221 */ /* 0x000fe20000010000 */
[----:B------:R-:W-:Y:S01]  /*63c0*/  MUFU.EX2 R209, R209 ;  /* 0x000000d100d17308 */ /* 0x000fe20000000800 */
[----:B------:R-:W-:Y:S01]  /*63d0*/  @!P1 PRMT R155, RZ, 0x654, R155 ;  /* 0x00000654ff9b9816 */ /* 0x000fe2000000009b */
[----:B------:R-:W-:Y:S01]  /*63e0*/  FADD.FTZ R153, R198, R153 ;  /* 0x00000099c6997221 */ /* 0x000fe20000010000 */
[----:B------:R-:W-:Y:S01]  /*63f0*/  FADD.FTZ R214, R215, R214 ;  /* 0x000000d6d7d67221 */ /* 0x000fe20000010000 */
[----:B------:R-:W-:Y:S02]  /*6400*/  IMAD.MOV.U32 R207, RZ, RZ, R193 ;  /* 0x000000ffffcf7224 */ /* 0x000fe400078e00c1 */
[----:B------:R-:W-:Y:S01]  /*6410*/  FADD.FTZ R153, R212, R153 ;  /* 0x00000099d4997221 */ /* 0x000fe20000010000 */
[----:B------:R-:W-:Y:S01]  /*6420*/  FADD.FTZ R217, R217, R214 ;  /* 0x000000d6d9d97221 */ /* 0x000fe20000010000 */
[----:B------:R-:W4:Y:S01]  /*6430*/  MUFU.EX2 R210, R210 ;  /* 0x000000d200d27308 */ /* 0x000f220000000800 */
[----:B------:R-:W-:-:S07]  /*6440*/  IMAD.MOV.U32 R206, RZ, RZ, R187 ;  /* 0x000000ffffce7224 */ /* 0x000fce00078e00bb */
[----:B------:R-:W-:Y:S08]  /*6450*/  MUFU.EX2 R165, R165 ;  /* 0x000000a500a57308 */ /* 0x000ff00000000800 */
[----:B------:R-:W5:Y:S08]  /*6460*/  MUFU.EX2 R166, R166 ;  /* 0x000000a600a67308 */ /* 0x000f700000000800 */
[----:B------:R-:W-:Y:S08]  /*6470*/  MUFU.EX2 R169, R169 ;  /* 0x000000a900a97308 */ /* 0x000ff00000000800 */
[----:B------:R-:W1:Y:S08]  /*6480*/  MUFU.EX2 R171, R171 ;  /* 0x000000ab00ab7308 */ /* 0x000e700000000800 */
[----:B------:R-:W-:Y:S08]  /*6490*/  MUFU.EX2 R167, R167 ;  /* 0x000000a700a77308 */ /* 0x000ff00000000800 */
[----:B------:R-:W1:Y:S08]  /*64a0*/  MUFU.EX2 R168, R168 ;  /* 0x000000a800a87308 */ /* 0x000e700000000800 */
        /* <DEDUP_REMOVED lines=20> */
[----:B------:R-:W-:Y:S01]  /*65f0*/  MUFU.EX2 R192, R192 ;  /* 0x000000c000c07308 */ /* 0x000fe20000000800 */
[----:B------:R-:W-:-:S02]  /*6600*/  WARPGROUP.DEPBAR.LE gsb0, 0x0 ;  /* 0x00008000000079c5 */ /* 0x000fc40000010000 */
[----:B0-----:R-:W-:-:S05]  /*6610*/  F2FP.BF16.F32.PACK_AB R156, R161, R160 ;  /* 0x000000a0a19c723e */ /* 0x001fca00000010ff */
[----:B------:R-:W0:Y:S01]  /*6620*/  MUFU.EX2 R233, R233 ;  /* 0x000000e900e97308 */ /* 0x000e220000000800 */
[----:B--2---:R-:W-:Y:S01]  /*6630*/  F2FP.BF16.F32.PACK_AB R158, R208, R164 ;  /* 0x000000a4d09e723e */ /* 0x004fe200000010ff */
[----:B------:R-:W-:Y:S01]  /*6640*/  FADD.FTZ R160, R160, R153 ;  /* 0x00000099a0a07221 */ /* 0x000fe20000010000 */
[----:B---3--:R-:W-:Y:S01]  /*6650*/  F2FP.BF16.F32.PACK_AB R157, R163, R162 ;  /* 0x000000a2a39d723e */ /* 0x008fe200000010ff */
[----:B------:R-:W-:Y:S01]  /*6660*/  FADD.FTZ R162, R162, R217 ;  /* 0x000000d9a2a27221 */ /* 0x000fe20000010000 */
[----:B----4-:R-:W-:Y:S01]  /*6670*/  F2FP.BF16.F32.PACK_AB R159, R210, R209 ;  /* 0x000000d1d29f723e */ /* 0x010fe200000010ff */
[----:B------:R-:W-:Y:S02]  /*6680*/  FADD.FTZ R161, R161, R160 ;  /* 0x000000a0a1a17221 */ /* 0x000fe40000010000 */
[----:B------:R-:W-:Y:S01]  /*6690*/  MUFU.EX2 R191, R191 ;  /* 0x000000bf00bf7308 */ /* 0x000fe20000000800 */
[----:B------:R-:W-:Y:S01]  /*66a0*/  WARPGROUP.ARRIVE ;  /* 0x00000000000079c5 */ /* 0x000fe20000000000 */
[----:B------:R-:W-:Y:S01]  /*66b0*/  FADD.FTZ R162, R163, R162 ;  /* 0x000000a2a3a27221 */ /* 0x000fe20000010000 */
[----:B------:R-:W-:-:S03]  /*66c0*/  FADD.FTZ R161, R164, R161 ;  /* 0x000000a1a4a17221 */ /* 0x000fc60000010000 */
[----:B------:R-:W-:Y:S01]  /*66d0*/  FADD.FTZ R209, R209, R162 ;  /* 0x000000a2d1d17221 */ /* 0x000fe20000010000 */
[----:B------:R-:W-:Y:S01]  /*66e0*/  HGMMA.64x256x16.F32.BF16 R24, R156, gdesc[UR8].tnspB, R24, gsb0 ;  /* 0x43e000089c187df0 */ /* 0x000fe20008001818 */
[----:B------:R-:W-:Y:S01]  /*66f0*/  UIADD3 UR10, UR4, 0x100, URZ ;  /* 0x00000100040a7890 */ /* 0x000fe2000fffe03f */
[----:B------:R-:W2:Y:S01]  /*6700*/  MUFU.EX2 R194, R194 ;  /* 0x000000c200c27308 */ /* 0x000ea20000000800 */
[----:B------:R-:W-:Y:S01]  /*6710*/  UMOV UR11, 0x40000040 ;  /* 0x40000040000b7882 */ /* 0x000fe20000000000 */
[----:B------:R-:W-:Y:S01]  /*6720*/  FADD.FTZ R208, R208, R161 ;  /* 0x000000a1d0d07221 */ /* 0x000fe20000010000 */
[----:B------:R-:W-:-:S05]  /*6730*/  FADD.FTZ R210, R210, R209 ;  /* 0x000000d1d2d27221 */ /* 0x000fca0000010000 */
[----:B------:R-:W-:Y:S08]  /*6740*/  MUFU.EX2 R196, R196 ;  /* 0x000000c400c47308 */ /* 0x000ff00000000800 */
[----:B------:R-:W3:Y:S01]  /*6750*/  MUFU.EX2 R197, R197 ;  /* 0x000000c500c57308 */ /* 0x000ee20000000800 */
[----:B------:R-:W-:Y:S02]  /*6760*/  WARPGROUP.DEPBAR.LE gsb0, 0x0 ;  /* 0x00008000000079c5 */ /* 0x000fe40000010000 */
[----:B-----5:R-:W-:Y:S01]  /*6770*/  F2FP.BF16.F32.PACK_AB R156, R166, R165 ;  /* 0x000000a5a69c723e */ /* 0x020fe200000010ff */
[----:B------:R-:W-:Y:S01]  /*6780*/  FADD.FTZ R165, R165, R208 ;  /* 0x000000d0a5a57221 */ /* 0x000fe20000010000 */
[----:B-1----:R-:W-:-:S02]  /*6790*/  F2FP.BF16.F32.PACK_AB R158, R171, R169 ;  /* 0x000000a9ab9e723e */ /* 0x002fc400000010ff */
[----:B------:R-:W-:Y:S01]  /*67a0*/  F2FP.BF16.F32.PACK_AB R157, R168, R167 ;  /* 0x000000a7a89d723e */ /* 0x000fe200000010ff */
[----:B------:R-:W-:Y:S01]  /*67b0*/  FADD.FTZ R167, R167, R210 ;  /* 0x000000d2a7a77221 */ /* 0x000fe20000010000 */
[----:B------:R-:W-:Y:S01]  /*67c0*/  F2FP.BF16.F32.PACK_AB R159, R175, R173 ;  /* 0x000000adaf9f723e */ /* 0x000fe200000010ff */
[----:B------:R-:W-:Y:S02]  /*67d0*/  FADD.FTZ R166, R166, R165 ;  /* 0x000000a5a6a67221 */ /* 0x000fe40000010000 */
[----:B------:R-:W-:Y:S01]  /*67e0*/  FADD.FTZ R168, R168, R167 ;  /* 0x000000a7a8a87221 */ /* 0x000fe20000010000 */
[----:B------:R-:W-:Y:S01]  /*67f0*/  WARPGROUP.ARRIVE ;  /* 0x00000000000079c5 */ /* 0x000fe20000000000 */
[----:B------:R-:W-:Y:S02]  /*6800*/  FADD.FTZ R166, R169, R166 ;  /* 0x000000a6a9a67221 */ /* 0x000fe40000010000 */
[----:B------:R-:W-:Y:S02]  /*6810*/  FADD.FTZ R168, R173, R168 ;  /* 0x000000a8ada87221 */ /* 0x000fe40000010000 */
[----:B------:R-:W-:Y:S01]  /*6820*/  FADD.FTZ R171, R171, R166 ;  /* 0x000000a6abab7221 */ /* 0x000fe20000010000 */
[----:B------:R-:W-:Y:S01]  /*6830*/  HGMMA.64x256x16.F32.BF16 R24, R156, gdesc[UR8].tnspB, R24, gsb0 ;  /* 0x43e000089c187df0 */ /* 0x000fe20008001818 */
[----:B------:R-:W-:Y:S01]  /*6840*/  UIADD3 UR10, UR4, 0x180, URZ ;  /* 0x00000180040a7890 */ /* 0x000fe2000fffe03f */
[----:B------:R-:W-:Y:S01]  /*6850*/  FADD.FTZ R175, R175, R168 ;  /* 0x000000a8afaf7221 */ /* 0x000fe20000010000 */
[----:B------:R-:W-:Y:S01]  /*6860*/  UMOV UR11, 0x40000040 ;  /* 0x40000040000b7882 */ /* 0x000fe20000000000 */
[----:B------:R-:W-:-:S02]  /*6870*/  FADD.FTZ R171, R170, R171 ;  /* 0x000000abaaab7221 */ /* 0x000fc40000010000 */
[----:B------:R-:W-:Y:S01]  /*6880*/  FADD.FTZ R175, R174, R175 ;  /* 0x000000afaeaf7221 */ /* 0x000fe20000010000 */
[----:B------:R-:W-:Y:S02]  /*6890*/  WARPGROUP.DEPBAR.LE gsb0, 0x0 ;  /* 0x00008000000079c5 */ /* 0x000fe40000010000 */
[C---:B------:R-:W-:Y:S01]  /*68a0*/  F2FP.BF16.F32.PACK_AB R156, R172.reuse, R170 ;  /* 0x000000aaac9c723e */ /* 0x040fe200000010ff */
[----:B------:R-:W-:Y:S01]  /*68b0*/  FADD.FTZ R172, R172, R171 ;  /* 0x000000abacac7221 */ /* 0x000fe20000010000 */
[----:B------:R-:W-:Y:S02]  /*68c0*/  F2FP.BF16.F32.PACK_AB R158, R179, R177 ;  /* 0x000000b1b39e723e */ /* 0x000fe400000010ff */
[C---:B------:R-:W-:Y:S01]  /*68d0*/  F2FP.BF16.F32.PACK_AB R157, R176.reuse, R174 ;  /* 0x000000aeb09d723e */ /* 0x040fe200000010ff */
[----:B------:R-:W-:Y:S01]  /*68e0*/  FADD.FTZ R176, R176, R175 ;  /* 0x000000afb0b07221 */ /* 0x000fe20000010000 */
[----:B------:R-:W-:Y:S01]  /*68f0*/  F2FP.BF16.F32.PACK_AB R159, R183, R181 ;  /* 0x000000b5b79f723e */ /* 0x000fe200000010ff */
[----:B------:R-:W-:-:S02]  /*6900*/  FADD.FTZ R172, R177, R172 ;  /* 0x000000acb1ac7221 */ /* 0x000fc40000010000 */
[----:B------:R-:W-:Y:S01]  /*6910*/  FADD.FTZ R176, R181, R176 ;  /* 0x000000b0b5b07221 */ /* 0x000fe20000010000 */
[----:B------:R-:W-:Y:S01]  /*6920*/  WARPGROUP.ARRIVE ;  /* 0x00000000000079c5 */ /* 0x000fe20000000000 */
[----:B------:R-:W-:Y:S02]  /*6930*/  FADD.FTZ R179, R179, R172 ;  /* 0x000000acb3b37221 */ /* 0x000fe40000010000 */
[----:B------:R-:W-:Y:S02]  /*6940*/  FADD.FTZ R183, R183, R176 ;  /* 0x000000b0b7b77221 */ /* 0x000fe40000010000 */
[----:B------:R-:W-:-:S04]  /*6950*/  FADD.FTZ R179, R178, R179 ;  /* 0x000000b3b2b37221 */ /* 0x000fc80000010000 */
[----:B------:R-:W-:Y:S01]  /*6960*/  HGMMA.64x256x16.F32.BF16 R24, R156, gdesc[UR8].tnspB, R24, gsb0 ;  /* 0x43e000089c187df0 */ /* 0x000fe20008001818 */
[----:B------:R-:W-:Y:S01]  /*6970*/  UIADD3 UR10, UR4, 0x200, URZ ;  /* 0x00000200040a7890 */ /* 0x000fe2000fffe03f */
[----:B------:R-:W-:Y:S01]  /*6980*/  FADD.FTZ R183, R182, R183 ;  /* 0x000000b7b6b77221 */ /* 0x000fe20000010000 */
[----:B------:R-:W-:-:S03]  /*6990*/  UMOV UR11, 0x40000040 ;  /* 0x40000040000b7882 */ /* 0x000fc60000000000 */
[----:B------:R-:W-:Y:S01]  /*69a0*/  FADD.FTZ R183, R184, R183 ;  /* 0x000000b7b8b77221 */ /* 0x000fe20000010000 */
[----:B------:R-:W-:Y:S02]  /*69b0*/  WARPGROUP.DEPBAR.LE gsb0, 0x0 ;  /* 0x00008000000079c5 */ /* 0x000fe40000010000 */
[C---:B------:R-:W-:Y:S01]  /*69c0*/  F2FP.BF16.F32.PACK_AB R156, R180.reuse, R178 ;  /* 0x000000b2b49c723e */ /* 0x040fe200000010ff */
[----:B------:R-:W-:Y:S01]  /*69d0*/  FADD.FTZ R180, R180, R179 ;  /* 0x000000b3b4b47221 */ /* 0x000fe20000010000 */
[----:B------:R-:W-:Y:S02]  /*69e0*/  F2FP.BF16.F32.PACK_AB R158, R188, R185 ;  /* 0x000000b9bc9e723e */ /* 0x000fe400000010ff */
[----:B------:R-:W-:Y:S01]  /*69f0*/  F2FP.BF16.F32.PACK_AB R157, R184, R182 ;  /* 0x000000b6b89d723e */ /* 0x000fe200000010ff */
[----:B------:R-:W-:Y:S01]  /*6a00*/  FADD.FTZ R185, R185, R180 ;  /* 0x000000b4b9b97221 */ /* 0x000fe20000010000 */
[----:B------:R-:W-:Y:S01]  /*6a10*/  F2FP.BF16.F32.PACK_AB R159, R211, R190 ;  /* 0x000000bed39f723e */ /* 0x000fe200000010ff */
[----:B------:R-:W-:-:S02]  /*6a20*/  FADD.FTZ R190, R190, R183 ;  /* 0x000000b7bebe7221 */ /* 0x000fc40000010000 */
[----:B------:R-:W-:Y:S01]  /*6a30*/  FADD.FTZ R185, R188, R185 ;  /* 0x000000b9bcb97221 */ /* 0x000fe20000010000 */
[----:B------:R-:W-:Y:S01]  /*6a40*/  WARPGROUP.ARRIVE ;  /* 0x00000000000079c5 */ /* 0x000fe20000000000 */
[----:B------:R-:W-:-:S08]  /*6a50*/  FADD.FTZ R190, R211, R190 ;  /* 0x000000bed3be7221 */ /* 0x000fd00000010000 */
[----:B------:R-:W-:Y:S01]  /*6a60*/  HGMMA.64x256x16.F32.BF16 R24, R156, gdesc[UR8].tnspB, R24, gsb0 ;  /* 0x43e000089c187df0 */ /* 0x000fe20008001818 */
[----:B------:R-:W-:Y:S01]  /*6a70*/  UIADD3 UR10, UR4, 0x280, URZ ;  /* 0x00000280040a7890 */ /* 0x000fe2000fffe03f */
[----:B------:R-:W-:Y:S01]  /*6a80*/  UMOV UR11, 0x40000040 ;  /* 0x40000040000b7882 */ /* 0x000fe20000000000 */
[----:B------:R-:W-:Y:S02]  /*6a90*/  WARPGROUP.DEPBAR.LE gsb0, 0x0 ;  /* 0x00008000000079c5 */ /* 0x000fe40000010000 */
[----:B------:R-:W-:Y:S01]  /*6aa0*/  F2FP.BF16.F32.PACK_AB R156, R189, R186 ;  /* 0x000000babd9c723e */ /* 0x000fe200000010ff */
[----:B------:R-:W-:Y:S01]  /*6ab0*/  FADD.FTZ R186, R186, R185 ;  /* 0x000000b9baba7221 */ /* 0x000fe20000010000 */
[----:B0-----:R-:W-:Y:S02]  /*6ac0*/  F2FP.BF16.F32.PACK_AB R158, R233, R192 ;  /* 0x000000c0e99e723e */ /* 0x001fe400000010ff */
[----:B--2---:R-:W-:Y:S01]  /*6ad0*/  F2FP.BF16.F32.PACK_AB R157, R194, R191 ;  /* 0x000000bfc29d723e */ /* 0x004fe200000010ff */
[----:B------:R-:W-:Y:S01]  /*6ae0*/  FADD.FTZ R191, R191, R190 ;  /* 0x000000bebfbf7221 */ /* 0x000fe20000010000 */
[----:B---3--:R-:W-:Y:S01]  /*6af0*/  F2FP.BF16.F32.PACK_AB R159, R197, R196 ;  /* 0x000000c4c59f723e */ /* 0x008fe200000010ff */
[----:B------:R-:W-:-:S02]  /*6b00*/  FADD.FTZ R189, R189, R186 ;  /* 0x000000babdbd7221 */ /* 0x000fc40000010000 */
[----:B------:R-:W-:Y:S01]  /*6b10*/  FADD.FTZ R191, R194, R191 ;  /* 0x000000bfc2bf7221 */ /* 0x000fe20000010000 */
[----:B------:R-:W-:Y:S01]  /*6b20*/  WARPGROUP.ARRIVE ;  /* 0x00000000000079c5 */ /* 0x000fe20000000000 */
[----:B------:R-:W-:Y:S02]  /*6b30*/  FADD.FTZ R0, R192, R189 ;  /* 0x000000bdc0007221 */ /* 0x000fe40000010000 */
[----:B------:R-:W-:Y:S02]  /*6b40*/  FADD.FTZ R196, R196, R191 ;  /* 0x000000bfc4c47221 */ /* 0x000fe40000010000 */
[----:B------:R-:W-:-:S08]  /*6b50*/  FADD.FTZ R0, R233, R0 ;  /* 0x00000000e9007221 */ /* 0x000fd00000010000 */
[----:B------:R-:W-:Y:S01]  /*6b60*/  HGMMA.64x256x16.F32.BF16 R24, R156, gdesc[UR8].tnspB, R24, gsb0 ;  /* 0x43e000089c187df0 */ /* 0x000fe20008001818 */
[----:B------:R-:W-:Y:S02]  /*6b70*/  FADD.FTZ R3, R197, R196 ;  /* 0x000000c4c5037221 */ /* 0x000fe40000010000 */
[----:B------:R-:W-:Y:S02]  /*6b80*/  WARPGROUP.DEPBAR.LE gsb0, 0x0 ;  /* 0x00008000000079c5 */ /* 0x000fe40000010000 */
[----:B------:R0:W-:Y:S01]  /*6b90*/  @!P1 SYNCS.ARRIVE.TRANS64.RED.A1T0 RZ, [R155+URZ], RZ ;  /* 0x000000ff9bff99a7 */ /* 0x0001e2000810043f */
[----:B------:R-:W-:Y:S05]  /*6ba0*/  @P2 BRA `(.L_x_1057) ;  /* 0xffffffd400c82947 */ /* 0x000fea000383ffff */
.L_x_1048:
[----:B------:R-:W1:Y:S01]  /*6bb0*/  SHFL.BFLY PT, R5, R0, 0x2, 0x1f ;  /* 0x0c401f0000057f89 */ /* 0x000e6200000e0000 */
[----:B------:R-:W-:Y:S01]  /*6bc0*/  R2UR UR4, R219 ;  /* 0x00000000db0472ca */ /* 0x000fe200000e0000 */
[----:B------:R-:W-:Y:S01]  /*6bd0*/  UIADD3 UR36, UR36, 0x1, URZ ;  /* 0x0000000124247890 */ /* 0x000fe2000fffe03f */
[----:B------:R-:W-:Y:S01]  /*6be0*/  IMAD.U32 R11, RZ, RZ, UR5 ;  /* 0x00000005ff0b7e24 */ /* 0x000fe2000f8e00ff */
[----:B------:R-:W2:Y:S01]  /*6bf0*/  SHFL.BFLY PT, R6, R3, 0x2, 0x1f ;  /* 0x0c401f0003067f89 */ /* 0x000ea200000e0000 */
[----:B------:R-:W-:Y:S01]  /*6c00*/  IMAD.MOV.U32 R8, RZ, RZ, -0x800000 ;  /* 0xff800000ff087424 */ /* 0x000fe200078e00ff */
[----:B------:R-:W-:Y:S01]  /*6c10*/  UISETP.NE.AND UP0, UPT, UR36, 0x2, UPT ;  /* 0x000000022400788c */ /* 0x000fe2000bf05270 */
[----:B------:R3:W-:Y:S07]  /*6c20*/  BAR.ARV R154, 0x100 ;  /* 0x0004009a0000751d */ /* 0x0007ee0000002000 */
[----:B------:R-:W-:Y:S01]  /*6c30*/  UIADD3 UR4, UR4, 0x1, URZ ;  /* 0x0000000104047890 */ /* 0x000fe2000fffe03f */
[----:B------:R-:W-:Y:S06]  /*6c40*/  BAR.ARV 0x8, 0x180 ;  /* 0x0206000000007b1d */ /* 0x000fec0000002000 */
[----:B------:R-:W-:Y:S01]  /*6c50*/  IMAD.U32 R219, RZ, RZ, UR4 ;  /* 0x00000004ffdb7e24 */ /* 0x000fe2000f8e00ff */
[----:B------:R-:W-:Y:S01]  /*6c60*/  USEL UR4, URZ, 0x1, UP0 ;  /* 0x000000013f047887 */ /* 0x000fe20008000000 */
[----:B-1----:R-:W-:Y:S01]  /*6c70*/  FADD.FTZ R5, R5, R0 ;  /* 0x0000000005057221 */ /* 0x002fe20000010000 */
[----:B------:R-:W-:Y:S01]  /*6c80*/  IMAD.MOV.U32 R0, RZ, RZ, RZ ;  /* 0x000000ffff007224 */ /* 0x000fe200078e00ff */
[----:B------:R-:W-:Y:S01]  /*6c90*/  PLOP3.LUT P0, PT, PT, PT, PT, 0x8, 0x0 ;  /* 0x000000000000781c */ /* 0x000fe20003f0e170 */
[----:B------:R-:W-:Y:S01]  /*6ca0*/  USEL UR36, UR36, URZ, UP0 ;  /* 0x0000003f24247287 */ /* 0x000fe20008000000 */
[----:B--2---:R-:W-:Y:S01]  /*6cb0*/  FADD.FTZ R6, R6, R3 ;  /* 0x0000000306067221 */ /* 0x004fe20000010000 */
[----:B------:R-:W1:Y:S01]  /*6cc0*/  SHFL.BFLY PT, R4, R5, 0x1, 0x1f ;  /* 0x0c201f0005047f89 */ /* 0x000e6200000e0000 */
[----:B------:R-:W-:Y:S01]  /*6cd0*/  IMAD.MOV.U32 R3, RZ, RZ, -0x800000 ;  /* 0xff800000ff037424 */ /* 0x000fe200078e00ff */
[----:B------:R-:W-:-:S02]  /*6ce0*/  ULOP3.LUT UR37, UR37, UR4, URZ, 0x3c, !UPT ;  /* 0x0000000425257292 */ /* 0x000fc4000f8e3c3f */
[----:B------:R-:W2:Y:S01]  /*6cf0*/  SHFL.BFLY PT, R7, R6, 0x1, 0x1f ;  /* 0x0c201f0006077f89 */ /* 0x000ea200000e0000 */
[----:B-1----:R-:W-:Y:S01]  /*6d00*/  FADD.FTZ R9, R5, R4 ;  /* 0x0000000405097221 */ /* 0x002fe20000010000 */
[----:B------:R-:W-:Y:S02]  /*6d10*/  IMAD.MOV.U32 R4, RZ, RZ, RZ ;  /* 0x000000ffff047224 */ /* 0x000fe400078e00ff */
[----:B--2---:R-:W-:Y:S02]  /*6d20*/  FADD.FTZ R7, R6, R7 ;  /* 0x0000000706077221 */ /* 0x004fe40000010000 */
[----:B------:R-:W-:-:S03]  /*6d30*/  FSETP.NE.FTZ.AND P1, PT, R9, RZ, PT ;  /* 0x000000ff0900720b */ /* 0x000fc60003f35000 */
[----:B------:R-:W-:-:S10]  /*6d40*/  FSETP.NE.FTZ.AND P2, PT, R7, RZ, PT ;  /* 0x000000ff0700720b */ /* 0x000fd40003f55000 */
[----:B------:R-:W1:Y:S03]  /*6d50*/  @P1 MUFU.RCP R4, R9 ;  /* 0x0000000900041308 */ /* 0x000e660000001000 */
[----:B------:R-:W-:-:S05]  /*6d60*/  @P2 FMUL.FTZ R11, R11, 0.69314718246459960938 ;  /* 0x3f3172180b0b2820 */ /* 0x000fca0000410000 */
[----:B------:R-:W2:Y:S08]  /*6d70*/  @P1 MUFU.LG2 R5, R9 ;  /* 0x0000000900051308 */ /* 0x000eb00000000c00 */
[----:B------:R-:W4:Y:S01]  /*6d80*/  @P2 MUFU.LG2 R6, R7 ;  /* 0x0000000700062308 */ /* 0x000f220000000c00 */
[-C--:B-1----:R-:W-:Y:S01]  /*6d90*/  FMUL.FTZ R24, R24, R4.reuse ;  /* 0x0000000418187220 */ /* 0x082fe20000410000 */
[-C--:B------:R-:W-:Y:S01]  /*6da0*/  FMUL.FTZ R25, R25, R4.reuse ;  /* 0x0000000419197220 */ /* 0x080fe20000410000 */
[-C--:B------:R-:W-:Y:S01]  /*6db0*/  FMUL.FTZ R28, R28, R4.reuse ;  /* 0x000000041c1c7220 */ /* 0x080fe20000410000 */
[-C--:B------:R-:W-:Y:S01]  /*6dc0*/  FMUL.FTZ R29, R29, R4.reuse ;  /* 0x000000041d1d7220 */ /* 0x080fe20000410000 */
[-C--:B------:R-:W-:Y:S01]  /*6dd0*/  FMUL.FTZ R32, R32, R4.reuse ;  /* 0x0000000420207220 */ /* 0x080fe20000410000 */
[-C--:B------:R-:W-:Y:S01]  /*6de0*/  FMUL.FTZ R33, R33, R4.reuse ;  /* 0x0000000421217220 */ /* 0x080fe20000410000 */
[-C--:B------:R-:W-:Y:S01]  /*6df0*/  FMUL.FTZ R36, R36, R4.reuse ;  /* 0x0000000424247220 */ /* 0x080fe20000410000 */
[----:B------:R-:W1:Y:S01]  /*6e00*/  @P2 MUFU.RCP R0, R7 ;  /* 0x0000000700002308 */ /* 0x000e620000001000 */
        /* <DEDUP_REMOVED lines=57> */
[----:B------:R-:W-:-:S02]  /*71a0*/  IMAD.U32 R4, RZ, RZ, UR5 ;  /* 0x00000005ff047e24 */ /* 0x000fc4000f8e00ff */
[----:B--2---:R-:W-:Y:S01]  /*71b0*/  @P1 FMUL.FTZ R5, R5, 0.69314718246459960938 ;  /* 0x3f31721805051820 */ /* 0x004fe20000410000 */
[----:B----4-:R-:W-:Y:S01]  /*71c0*/  @P2 FMUL.FTZ R6, R6, 0.69314718246459960938 ;  /* 0x3f31721806062820 */ /* 0x010fe20000410000 */
[-C--:B-1----:R-:W-:Y:S01]  /*71d0*/  FMUL.FTZ R9, R83, R0.reuse ;  /* 0x0000000053097220 */ /* 0x082fe20000410000 */
[----:B------:R-:W-:Y:S01]  /*71e0*/  @P1 FMUL.FTZ R4, R4, 0.69314718246459960938 ;  /* 0x3f31721804041820 */ /* 0x000fe20000410000 */
[-C--:B------:R-:W-:Y:S01]  /*71f0*/  FMUL.FTZ R166, R27, R0.reuse ;  /* 0x000000001ba67220 */ /* 0x080fe20000410000 */
[-C--:B------:R-:W-:Y:S01]  /*7200*/  FMUL.FTZ R165, R35, R0.reuse ;  /* 0x0000000023a57220 */ /* 0x080fe20000410000 */
[-C--:B------:R-:W-:Y:S01]  /*7210*/  FMUL.FTZ R163, R43, R0.reuse ;  /* 0x000000002ba37220 */ /* 0x080fe20000410000 */
[-C--:B------:R-:W-:Y:S01]  /*7220*/  FMUL.FTZ R161, R51, R0.reuse ;  /* 0x0000000033a17220 */ /* 0x080fe20000410000 */
[-C--:B------:R-:W-:Y:S01]  /*7230*/  FMUL.FTZ R159, R59, R0.reuse ;  /* 0x000000003b9f7220 */ /* 0x080fe20000410000 */
[-C--:B------:R-:W-:Y:S01]  /*7240*/  FMUL.FTZ R157, R67, R0.reuse ;  /* 0x00000000439d7220 */ /* 0x080fe20000410000 */
        /* <DEDUP_REMOVED lines=59> */
.L_x_1036:
        /* <DEDUP_REMOVED lines=31> */
[----:B------:R-:W-:Y:S02]  /*77f0*/  MOV R4, R151 ;  /* 0x0000009700047202 */ /* 0x000fe40000000f00 */
[----:B0-----:R-:W-:-:S02]  /*7800*/  MOV R5, R6 ;  /* 0x0000000600057202 */ /* 0x001fc40000000f00 */
[----:B------:R-:W-:Y:S02]  /*7810*/  F2FP.BF16.F32.PACK_AB R51, R160, R51 ;  /* 0x00000033a033723e */ /* 0x000fe400000010ff */
[----:B------:R-:W-:Y:S01]  /*7820*/  F2FP.BF16.F32.PACK_AB R57, R159, R58 ;  /* 0x0000003a9f39723e */ /* 0x000fe200000010ff */
[----:B------:R-:W-:Y:S01]  /*7830*/  IMAD.WIDE R102, R225, 0x2, R4 ;  /* 0x00000002e1667825 */ /* 0x000fe200078e0204 */
[----:B------:R-:W-:Y:S02]  /*7840*/  F2FP.BF16.F32.PACK_AB R64, R65, R64 ;  /* 0x000000404140723e */ /* 0x000fe400000010ff */
[----:B------:R-:W-:Y:S02]  /*7850*/  F2FP.BF16.F32.PACK_AB R58, R61, R60 ;  /* 0x0000003c3d3a723e */ /* 0x000fe400000010ff */
[C---:B------:R-:W-:Y:S02]  /*7860*/  IADD3 R153, P1, R102.reuse, 0x20, RZ ;  /* 0x0000002066997810 */ /* 0x040fe40007f3e0ff */
[----:B------:R-:W-:-:S02]  /*7870*/  LOP3.LUT R11, R102, 0x380, RZ, 0xc0, !PT ;  /* 0x00000380660b7812 */ /* 0x000fc400078ec0ff */
[C---:B------:R-:W-:Y:S01]  /*7880*/  IADD3 R173, P0, R102.reuse, 0x40, RZ ;  /* 0x0000004066ad7810 */ /* 0x040fe20007f1e0ff */
[--C-:B------:R-:W-:Y:S01]  /*7890*/  IMAD.X R13, RZ, RZ, R103.reuse, P1 ;  /* 0x000000ffff0d7224 */ /* 0x100fe200008e0667 */
[C---:B------:R-:W-:Y:S02]  /*78a0*/  IADD3 R175, P4, R102.reuse, 0x60, RZ ;  /* 0x0000006066af7810 */ /* 0x040fe40007f9e0ff */
        /* <DEDUP_REMOVED lines=10> */
[----:B------:R-:W-:Y:S01]  /*7950*/  SHF.R.U64 R11, R11, 0x3, RZ ;  /* 0x000000030b0b7819 */ /* 0x000fe200000012ff */
[--C-:B------:R-:W-:Y:S01]  /*7960*/  IMAD.X R39, RZ, RZ, R103.reuse, P2 ;  /* 0x000000ffff277224 */ /* 0x100fe200010e0667 */
[----:B------:R-:W-:Y:S01]  /*7970*/  LOP3.LUT R12, R153, 0x380, RZ, 0xc0, !PT ;  /* 0x00000380990c7812 */ /* 0x000fe200078ec0ff */
[----:B------:R-:W-:Y:S01]  /*7980*/  IMAD.X R47, RZ, RZ, R103, P1 ;  /* 0x000000ffff2f7224 */ /* 0x000fe200008e0667 */
[----:B------:R-:W-:-:S02]  /*7990*/  IADD3 R187, P0, R102, 0x8020, RZ ;  /* 0x0000802066bb7810 */ /* 0x000fc40007f1e0ff */
        /* <DEDUP_REMOVED lines=14> */
[----:B------:R-:W-:Y:S01]  /*7a80*/  IMAD.X R11, RZ, RZ, R103, P1 ;  /* 0x000000ffff0b7224 */ /* 0x000fe200008e0667 */
[----:B------:R-:W-:-:S02]  /*7a90*/  LOP3.LUT R16, R175, 0x380, RZ, 0xc0, !PT ;  /* 0x00000380af107812 */ /* 0x000fc400078ec0ff */
[----:B------:R-:W-:Y:S02]  /*7aa0*/  LOP3.LUT R18, R177, 0x380, RZ, 0xc0, !PT ;  /* 0x00000380b1127812 */ /* 0x000fe400078ec0ff */
[----:B------:R-:W-:Y:S02]  /*7ab0*/  SHF.R.U64 R12, R12, 0x3, RZ ;  /* 0x000000030c0c7819 */ /* 0x000fe400000012ff */
[----:B------:R-:W-:Y:S02]  /*7ac0*/  LOP3.LUT R20, R179, 0x380, RZ, 0xc0, !PT ;  /* 0x00000380b3147812 */ /* 0x000fe400078ec0ff */
[----:B------:R-:W-:Y:S02]  /*7ad0*/  SHF.R.U64 R14, R14, 0x3, RZ ;  /* 0x000000030e0e7819 */ /* 0x000fe400000012ff */
[----:B------:R-:W-:Y:S02]  /*7ae0*/  LOP3.LUT R30, R181, 0x380, RZ, 0xc0, !PT ;  /* 0x00000380b51e7812 */ /* 0x000fe400078ec0ff */
[----:B------:R-:W-:-:S02]  /*7af0*/  SHF.R.U64 R16, R16, 0x3, RZ ;  /* 0x0000000310107819 */ /* 0x000fc400000012ff */
[----:B------:R-:W-:Y:S02]  /*7b00*/  LOP3.LUT R38, R183, 0x380, RZ, 0xc0, !PT ;  /* 0x00000380b7267812 */ /* 0x000fe400078ec0ff */
[----:B------:R-:W-:Y:S01]  /*7b10*/  MOV R102, R102 ;  /* 0x0000006600667202 */ /* 0x000fe20000000f00 */
[----:B------:R-:W-:Y:S01]  /*7b20*/  BAR.SYNC.DEFER_BLOCKING 0x1, 0x100 ;  /* 0x0044000000007b1d */ /* 0x000fe20000010000 */
[----:B------:R-:W-:Y:S02]  /*7b30*/  SHF.R.U64 R18, R18, 0x3, RZ ;  /* 0x0000000312127819 */ /* 0x000fe400000012ff */
[----:B------:R-:W-:Y:S02]  /*7b40*/  LOP3.LUT R46, R185, 0x380, RZ, 0xc0, !PT ;  /* 0x00000380b92e7812 */ /* 0x000fe400078ec0ff */
[----:B------:R-:W-:Y:S02]  /*7b50*/  LOP3.LUT R103, R98, 0x380, RZ, 0xc0, !PT ;  /* 0x0000038062677812 */ /* 0x000fe400078ec0ff */
[----:B------:R-:W-:-:S02]  /*7b60*/  LOP3.LUT R12, R12, R153, RZ, 0x3c, !PT ;  /* 0x000000990c0c7212 */ /* 0x000fc400078e3cff */
[----:B------:R-:W-:Y:S02]  /*7b70*/  SHF.R.U64 R20, R20, 0x3, RZ ;  /* 0x0000000314147819 */ /* 0x000fe400000012ff */
[----:B------:R-:W-:Y:S02]  /*7b80*/  LOP3.LUT R54, R187, 0x380, RZ, 0xc0, !PT ;  /* 0x00000380bb367812 */ /* 0x000fe400078ec0ff */
[----:B------:R-:W-:Y:S02]  /*7b90*/  LOP3.LUT R14, R14, R173, RZ, 0x3c, !PT ;  /* 0x000000ad0e0e7212 */ /* 0x000fe400078e3cff */
[----:B------:R-:W-:Y:S02]  /*7ba0*/  SHF.R.U64 R30, R30, 0x3, RZ ;  /* 0x000000031e1e7819 */ /* 0x000fe400000012ff */
[----:B------:R-:W-:Y:S02]  /*7bb0*/  LOP3.LUT R62, R189, 0x380, RZ, 0xc0, !PT ;  /* 0x00000380bd3e7812 */ /* 0x000fe400078ec0ff */
[----:B------:R-:W-:-:S02]  /*7bc0*/  LOP3.LUT R16, R16, R175, RZ, 0x3c, !PT ;  /* 0x000000af10107212 */ /* 0x000fc400078e3cff */
[----:B------:R-:W-:Y:S02]  /*7bd0*/  SHF.R.U64 R38, R38, 0x3, RZ ;  /* 0x0000000326267819 */ /* 0x000fe400000012ff */
[----:B------:R-:W-:Y:S01]  /*7be0*/  LOP3.LUT R70, R191, 0x380, RZ, 0xc0, !PT ;  /* 0x00000380bf467812 */ /* 0x000fe200078ec0ff */
[----:B------:R-:W-:Y:S01]  /*7bf0*/  STSM.16.M88.4 [R102], R24 ;  /* 0x0000001866007844 */ /* 0x000fe20000000200 */
[----:B------:R-:W-:Y:S02]  /*7c00*/  LOP3.LUT R18, R18, R177, RZ, 0x3c, !PT ;  /* 0x000000b112127212 */ /* 0x000fe400078e3cff */
[----:B------:R-:W-:Y:S02]  /*7c10*/  SHF.R.U64 R46, R46, 0x3, RZ ;  /* 0x000000032e2e7819 */ /* 0x000fe400000012ff */
[----:B------:R-:W-:Y:S02]  /*7c20*/  LOP3.LUT R78, R193, 0x380, RZ, 0xc0, !PT ;  /* 0x00000380c14e7812 */ /* 0x000fe400078ec0ff */
[----:B------:R-:W-:-:S02]  /*7c30*/  SHF.R.U64 R103, R103, 0x3, RZ ;  /* 0x0000000367677819 */ /* 0x000fc400000012ff */
[----:B------:R-:W-:Y:S02]  /*7c40*/  LOP3.LUT R20, R20, R179, RZ, 0x3c, !PT ;  /* 0x000000b314147212 */ /* 0x000fe400078e3cff */
[----:B------:R-:W-:Y:S02]  /*7c50*/  SHF.R.U64 R54, R54, 0x3, RZ ;  /* 0x0000000336367819 */ /* 0x000fe400000012ff */
[----:B------:R-:W-:Y:S02]  /*7c60*/  LOP3.LUT R94, R6, 0x380, RZ, 0xc0, !PT ;  /* 0x00000380065e7812 */ /* 0x000fe400078ec0ff */
[----:B------:R-:W-:Y:S02]  /*7c70*/  MOV R13, R12 ;  /* 0x0000000c000d7202 */ /* 0x000fe40000000f00 */
[----:B------:R-:W-:Y:S02]  /*7c80*/  LOP3.LUT R30, R30, R181, RZ, 0x3c, !PT ;  /* 0x000000b51e1e7212 */ /* 0x000fe400078e3cff */
[----:B------:R-:W-:Y:S01]  /*7c90*/  SHF.R.U64 R62, R62, 0x3, RZ ;  /* 0x000000033e3e7819 */ /* 0x000fe200000012ff */
[----:B------:R-:W-:Y:S01]  /*7ca0*/  STSM.16.M88.4 [R13], R32 ;  /* 0x000000200d007844 */ /* 0x000fe20000000200 */
[----:B------:R-:W-:-:S02]  /*7cb0*/  MOV R14, R14 ;  /* 0x0000000e000e7202 */ /* 0x000fc40000000f00 */
[----:B------:R-:W-:Y:S02]  /*7cc0*/  LOP3.LUT R38, R38, R183, RZ, 0x3c, !PT ;  /* 0x000000b726267212 */ /* 0x000fe400078e3cff */
[----:B------:R-:W-:Y:S01]  /*7cd0*/  SHF.R.U64 R70, R70, 0x3, RZ ;  /* 0x0000000346467819 */ /* 0x000fe200000012ff */
[----:B------:R0:W-:Y:S01]  /*7ce0*/  STSM.16.M88.4 [R14], R40 ;  /* 0x000000280e007844 */ /* 0x0001e20000000200 */
[----:B------:R-:W-:Y:S02]  /*7cf0*/  LOP3.LUT R153, R152, 0x380, RZ, 0xc0, !PT ;  /* 0x0000038098997812 */ /* 0x000fe400078ec0ff */
[----:B------:R-:W-:Y:S02]  /*7d00*/  MOV R16, R16 ;  /* 0x0000001000107202 */ /* 0x000fe40000000f00 */
[----:B------:R-:W-:Y:S02]  /*7d10*/  LOP3.LUT R46, R46, R185, RZ, 0x3c, !PT ;  /* 0x000000b92e2e7212 */ /* 0x000fe400078e3cff */
[----:B------:R-:W-:Y:S01]  /*7d20*/  SHF.R.U64 R78, R78, 0x3, RZ ;  /* 0x000000034e4e7819 */ /* 0x000fe200000012ff */
[----:B------:R1:W-:Y:S01]  /*7d30*/  STSM.16.M88.4 [R16], R48 ;  /* 0x0000003010007844 */ /* 0x0003e20000000200 */
[----:B------:R-:W-:-:S02]  /*7d40*/  LOP3.LUT R98, R103, R98, RZ, 0x3c, !PT ;  /* 0x0000006267627212 */ /* 0x000fc400078e3cff */
[----:B------:R-:W-:Y:S02]  /*7d50*/  MOV R18, R18 ;  /* 0x0000001200127202 */ /* 0x000fe40000000f00 */
[----:B------:R-:W-:Y:S02]  /*7d60*/  F2FP.BF16.F32.PACK_AB R59, R158, R59 ;  /* 0x0000003b9e3b723e */ /* 0x000fe400000010ff */
[----:B------:R-:W-:Y:S02]  /*7d70*/  F2FP.BF16.F32.PACK_AB R65, R157, R66 ;  /* 0x000000429d41723e */ /* 0x000fe400000010ff */
[----:B------:R-:W-:Y:S01]  /*7d80*/  F2FP.BF16.F32.PACK_AB R72, R73, R72 ;  /* 0x000000484948723e */ /* 0x000fe200000010ff */
[----:B------:R1:W-:Y:S01]  /*7d90*/  STSM.16.M88.4 [R18], R56 ;  /* 0x0000003812007844 */ /* 0x0003e20000000200 */
[----:B------:R-:W-:Y:S02]  /*7da0*/  LOP3.LUT R54, R54, R187, RZ, 0x3c, !PT ;  /* 0x000000bb36367212 */ /* 0x000fe400078e3cff */
[----:B------:R-:W-:-:S02]  /*7db0*/  SHF.R.U64 R29, R94, 0x3, RZ ;  /* 0x000000035e1d7819 */ /* 0x000fc400000012ff */
[----:B------:R-:W-:Y:S02]  /*7dc0*/  MOV R20, R20 ;  /* 0x0000001400147202 */ /* 0x000fe40000000f00 */
[----:B------:R-:W-:Y:S02]  /*7dd0*/  F2FP.BF16.F32.PACK_AB R66, R69, R68 ;  /* 0x000000444542723e */ /* 0x000fe400000010ff */
[----:B------:R-:W-:Y:S02]  /*7de0*/  F2FP.BF16.F32.PACK_AB R67, R156, R67 ;  /* 0x000000439c43723e */ /* 0x000fe400000010ff */
[----:B------:R-:W-:Y:S02]  /*7df0*/  F2FP.BF16.F32.PACK_AB R73, R155, R74 ;  /* 0x0000004a9b49723e */ /* 0x000fe400000010ff */
[----:B------:R-:W-:Y:S01]  /*7e00*/  F2FP.BF16.F32.PACK_AB R80, R81, R80 ;  /* 0x000000505150723e */ /* 0x000fe200000010ff */
[----:B------:R1:W-:Y:S01]  /*7e10*/  STSM.16.M88.4 [R20], R64 ;  /* 0x0000004014007844 */ /* 0x0003e20000000200 */
[----:B------:R-:W-:-:S02]  /*7e20*/  LOP3.LUT R62, R62, R189, RZ, 0x3c, !PT ;  /* 0x000000bd3e3e7212 */ /* 0x000fc400078e3cff */
[----:B------:R-:W-:Y:S02]  /*7e30*/  MOV R30, R30 ;  /* 0x0000001e001e7202 */ /* 0x000fe40000000f00 */
[----:B------:R-:W-:Y:S02]  /*7e40*/  F2FP.BF16.F32.PACK_AB R74, R77, R76 ;  /* 0x0000004c4d4a723e */ /* 0x000fe400000010ff */
[----:B------:R-:W-:Y:S01]  /*7e50*/  F2FP.BF16.F32.PACK_AB R75, R154, R75 ;  /* 0x0000004b9a4b723e */ /* 0x000fe200000010ff */
[----:B------:R-:W2:Y:S01]  /*7e60*/  LDC R77, c[0x0][0xce8] ;  /* 0x00033a00ff4d7b82 */ /* 0x000ea20000000800 */
[----:B------:R-:W-:Y:S02]  /*7e70*/  F2FP.BF16.F32.PACK_AB R81, R9, R82 ;  /* 0x000000520951723e */ /* 0x000fe400000010ff */
[----:B------:R-:W-:Y:S01]  /*7e80*/  LOP3.LUT R70, R70, R191, RZ, 0x3c, !PT ;  /* 0x000000bf46467212 */ /* 0x000fe200078e3cff */
[----:B------:R1:W-:Y:S01]  /*7e90*/  STSM.16.M88.4 [R30], R72 ;  /* 0x000000481e007844 */ /* 0x0003e20000000200 */
[----:B------:R-:W-:-:S02]  /*7ea0*/  SHF.R.U64 R153, R153, 0x3, RZ ;  /* 0x0000000399997819 */ /* 0x000fc400000012ff */
[----:B------:R-:W-:Y:S02]  /*7eb0*/  MOV R38, R38 ;  /* 0x0000002600267202 */ /* 0x000fe40000000f00 */
[----:B------:R-:W-:Y:S02]  /*7ec0*/  F2FP.BF16.F32.PACK_AB R82, R85, R84 ;  /* 0x000000545552723e */ /* 0x000fe400000010ff */
[----:B------:R-:W-:Y:S02]  /*7ed0*/  F2FP.BF16.F32.PACK_AB R83, R83, R86 ;  /* 0x000000565353723e */ /* 0x000fe400000010ff */
[----:B------:R-:W-:Y:S02]  /*7ee0*/  LOP3.LUT R78, R78, R193, RZ, 0x3c, !PT ;  /* 0x000000c14e4e7212 */ /* 0x000fe400078e3cff */
[----:B------:R-:W-:Y:S01]  /*7ef0*/  MOV R46, R46 ;  /* 0x0000002e002e7202 */ /* 0x000fe20000000f00 */
[----:B------:R1:W-:Y:S01]  /*7f00*/  STSM.16.M88.4 [R38], R80 ;  /* 0x0000005026007844 */ /* 0x0003e20000000200 */
[----:B------:R-:W-:-:S02]  /*7f10*/  MOV R12, R98 ;  /* 0x00000062000c7202 */ /* 0x000fc40000000f00 */
[----:B------:R-:W-:Y:S02]  /*7f20*/  F2FP.BF16.F32.PACK_AB R84, R89, R88 ;  /* 0x000000585954723e */ /* 0x000fe400000010ff */
[----:B------:R-:W-:Y:S02]  /*7f30*/  F2FP.BF16.F32.PACK_AB R85, R91, R90 ;  /* 0x0000005a5b55723e */ /* 0x000fe400000010ff */
        /* <DEDUP_REMOVED lines=8> */
[----:B------:R-:W-:Y:S02]  /*7fc0*/  F2FP.BF16.F32.PACK_AB R98, R101, R100 ;  /* 0x000000646562723e */ /* 0x000fe400000010ff */
[----:B------:R-:W-:Y:S02]  /*7fd0*/  F2FP.BF16.F32.PACK_AB R99, R171, R170 ;  /* 0x000000aaab63723e */ /* 0x000fe400000010ff */
[----:B------:R-:W-:Y:S02]  /*7fe0*/  F2FP.BF16.F32.PACK_AB R105, R107, R106 ;  /* 0x0000006a6b69723e */ /* 0x000fe400000010ff */
[----:B------:R-:W-:Y:S01]  /*7ff0*/  F2FP.BF16.F32.PACK_AB R112, R113, R112 ;  /* 0x000000707170723e */ /* 0x000fe200000010ff */
[----:B------:R1:W-:Y:S01]  /*8000*/  STSM.16.M88.4 [R54], R96 ;  /* 0x0000006036007844 */ /* 0x0003e20000000200 */
[----:B------:R-:W-:-:S02]  /*8010*/  MOV R62, R62 ;  /* 0x0000003e003e7202 */ /* 0x000fc40000000f00 */
[----:B------:R-:W-:Y:S02]  /*8020*/  F2FP.BF16.F32.PACK_AB R106, R109, R108 ;  /* 0x0000006c6d6a723e */ /* 0x000fe400000010ff */
[----:B------:R-:W-:Y:S02]  /*8030*/  F2FP.BF16.F32.PACK_AB R107, R111, R110 ;  /* 0x0000006e6f6b723e */ /* 0x000fe400000010ff */
[----:B------:R-:W-:Y:S02]  /*8040*/  F2FP.BF16.F32.PACK_AB R113, R115, R114 ;  /* 0x000000727371723e */ /* 0x000fe400000010ff */
[----:B------:R-:W-:Y:S01]  /*8050*/  F2FP.BF16.F32.PACK_AB R120, R121, R120 ;  /* 0x000000787978723e */ /* 0x000fe200000010ff */
[----:B------:R1:W-:Y:S01]  /*8060*/  STSM.16.M88.4 [R62], R104 ;  /* 0x000000683e007844 */ /* 0x0003e20000000200 */
[----:B------:R-:W-:Y:S02]  /*8070*/  LOP3.LUT R10, R153, R152, RZ, 0x3c, !PT ;  /* 0x00000098990a7212 */ /* 0x000fe400078e3cff */
[----:B------:R-:W-:-:S02]  /*8080*/  MOV R70, R70 ;  /* 0x0000004600467202 */ /* 0x000fc40000000f00 */
[----:B------:R-:W-:Y:S02]  /*8090*/  F2FP.BF16.F32.PACK_AB R114, R117, R116 ;  /* 0x000000747572723e */ /* 0x000fe400000010ff */
[----:B------:R-:W-:Y:S02]  /*80a0*/  F2FP.BF16.F32.PACK_AB R115, R119, R118 ;  /* 0x000000767773723e */ /* 0x000fe400000010ff */
[----:B------:R-:W-:Y:S02]  /*80b0*/  F2FP.BF16.F32.PACK_AB R121, R123, R122 ;  /* 0x0000007a7b79723e */ /* 0x000fe400000010ff */
[----:B------:R-:W-:Y:S01]  /*80c0*/  F2FP.BF16.F32.PACK_AB R128, R129, R128 ;  /* 0x000000808180723e */ /* 0x000fe200000010ff */
[----:B------:R1:W-:Y:S01]  /*80d0*/  STSM.16.M88.4 [R70], R112 ;  /* 0x0000007046007844 */ /* 0x0003e20000000200 */
[----:B------:R-:W-:Y:S02]  /*80e0*/  MOV R78, R78 ;  /* 0x0000004e004e7202 */ /* 0x000fe40000000f00 */
[----:B------:R-:W-:-:S02]  /*80f0*/  F2FP.BF16.F32.PACK_AB R122, R125, R124 ;  /* 0x0000007c7d7a723e */ /* 0x000fc400000010ff */
[----:B------:R-:W-:Y:S02]  /*8100*/  F2FP.BF16.F32.PACK_AB R123, R127, R126 ;  /* 0x0000007e7f7b723e */ /* 0x000fe400000010ff */
[----:B------:R-:W-:Y:S02]  /*8110*/  F2FP.BF16.F32.PACK_AB R129, R131, R130 ;  /* 0x000000828381723e */ /* 0x000fe400000010ff */
[----:B------:R-:W-:Y:S01]  /*8120*/  F2FP.BF16.F32.PACK_AB R136, R137, R136 ;  /* 0x000000888988723e */ /* 0x000fe200000010ff */
[----:B------:R1:W-:Y:S01]  /*8130*/  STSM.16.M88.4 [R78], R120 ;  /* 0x000000784e007844 */ /* 0x0003e20000000200 */
[----:B------:R-:W-:Y:S02]  /*8140*/  MOV R94, R94 ;  /* 0x0000005e005e7202 */ /* 0x000fe40000000f00 */
[----:B------:R-:W-:Y:S02]  /*8150*/  F2FP.BF16.F32.PACK_AB R130, R133, R132 ;  /* 0x000000848582723e */ /* 0x000fe400000010ff */
[----:B------:R-:W-:-:S02]  /*8160*/  F2FP.BF16.F32.PACK_AB R131, R135, R134 ;  /* 0x000000868783723e */ /* 0x000fc400000010ff */
[----:B------:R-:W-:Y:S02]  /*8170*/  F2FP.BF16.F32.PACK_AB R137, R139, R138 ;  /* 0x0000008a8b89723e */ /* 0x000fe400000010ff */
[----:B------:R-:W-:Y:S01]  /*8180*/  F2FP.BF16.F32.PACK_AB R144, R145, R144 ;  /* 0x000000909190723e */ /* 0x000fe200000010ff */
        /* <DEDUP_REMOVED lines=8> */
[----:B------:R-:W-:Y:S02]  /*8210*/  R2UR UR4, R218 ;  /* 0x00000000da0472ca */ /* 0x000fe400000e0000 */
[----:B------:R-:W-:Y:S01]  /*8220*/  PLOP3.LUT P0, PT, PT, PT, UP0, 0x80, 0x0 ;  /* 0x000000000000781c */ /* 0x000fe20003f0f008 */
[----:B------:R1:W-:Y:S01]  /*8230*/  STSM.16.M88.4 [R6], R144 ;  /* 0x0000009006007844 */ /* 0x0003e20000000200 */
[----:B------:R-:W-:-:S09]  /*8240*/  R2UR UR12, R203 ;  /* 0x00000000cb0c72ca */ /* 0x000fd200000e0000 */
[----:B------:R-:W-:Y:S02]  /*8250*/  USHF.L.U64.HI UR11, UR61, 0x2, UR4 ;  /* 0x000000023d0b7899 */ /* 0x000fe40008010204 */
[----:B------:R-:W-:-:S04]  /*8260*/  UIADD3 UR4, UP1, UR10, UR8, URZ ;  /* 0x000000080a047290 */ /* 0x000fc8000ff3e03f */
[----:B------:R-:W-:Y:S02]  /*8270*/  UIADD3.X UR7, UR11, UR9, URZ, UP1, !UPT ;  /* 0x000000090b077290 */ /* 0x000fe40008ffe43f */
[----:B------:R-:W-:Y:S01]  /*8280*/  IMAD.U32 R10, RZ, RZ, UR4 ;  /* 0x00000004ff0a7e24 */ /* 0x000fe2000f8e00ff */
[----:B------:R-:W-:-:S03]  /*8290*/  ULDC.64 UR8, c[0x0][0xd08] ;  /* 0x0003420000087ab9 */ /* 0x000fc60000000a00 */
[----:B------:R-:W-:Y:S01]  /*82a0*/  IMAD.U32 R11, RZ, RZ, UR7 ;  /* 0x00000007ff0b7e24 */ /* 0x000fe2000f8e00ff */
[----:B------:R-:W-:Y:S06]  /*82b0*/  BAR.SYNC.DEFER_BLOCKING 0x1, 0x100 ;  /* 0x0044000000007b1d */ /* 0x000fec0000010000 */
[----:B------:R-:W3:Y:S01]  /*82c0*/  @P0 LDG.E R0, desc[UR38][R10.64] ;  /* 0x000000260a000981 */ /* 0x000ee2000c1e1900 */
[----:B------:R-:W-:Y:S01]  /*82d0*/  UISETP.NE.U32.AND UP1, UPT, UR8, URZ, UPT ;  /* 0x0000003f0800728c */ /* 0x000fe2000bf25070 */
[----:B--2---:R-:W-:Y:S01]  /*82e0*/  ISETP.NE.AND P1, PT, R77, 0x1, PT ;  /* 0x000000014d00780c */ /* 0x004fe20003f25270 */
[----:B------:R-:W-:Y:S01]  /*82f0*/  ULDC UR7, c[0x0][0xb88] ;  /* 0x0002e20000077ab9 */ /* 0x000fe20000000800 */
[----:B------:R-:W-:Y:S01]  /*8300*/  UMOV UR4, URZ ;  /* 0x0000003f00047c82 */ /* 0x000fe20008000000 */
[----:B------:R-:W-:Y:S01]  /*8310*/  UISETP.NE.AND.EX UP1, UPT, UR9, URZ, UPT, UP1 ;  /* 0x0000003f0900728c */ /* 0x000fe2000bf25310 */
[----:B------:R-:W-:-:S05]  /*8320*/  IMAD.U32 R17, RZ, RZ, UR12 ;  /* 0x0000000cff117e24 */ /* 0x000fca000f8e00ff */
[----:B------:R-:W-:-:S04]  /*8330*/  PLOP3.LUT P2, PT, PT, PT, UP1, 0x80, 0x0 ;  /* 0x000000000000781c */ /* 0x000fc80003f4f018 */
[----:B------:R-:W2:Y:S01]  /*8340*/  @P1 LDC R9, c[0x0][0xcec] ;  /* 0x00033b00ff091b82 */ /* 0x000ea20000000800 */
[----:B------:R-:W-:-:S04]  /*8350*/  @UP1 UIADD3 UR8, UP2, UR10, UR8, URZ ;  /* 0x000000080a081290 */ /* 0x000fc8000ff5e03f */
[----:B------:R-:W-:Y:S02]  /*8360*/  @UP1 UIADD3.X UR9, UR11, UR9, URZ, UP2, !UPT ;  /* 0x000000090b091290 */ /* 0x000fe400097fe43f */
[----:B0-----:R-:W-:Y:S01]  /*8370*/  IMAD.U32 R14, RZ, RZ, UR8 ;  /* 0x00000008ff0e7e24 */ /* 0x001fe2000f8e00ff */
[----:B------:R-:W0:Y:S03]  /*8380*/  @P1 LDC R13, c[0x0][0xcf0] ;  /* 0x00033c00ff0d1b82 */ /* 0x000e260000000800 */
[----:B------:R-:W-:Y:S01]  /*8390*/  IMAD.U32 R15, RZ, RZ, UR9 ;  /* 0x00000009ff0f7e24 */ /* 0x000fe2000f8e00ff */
[----:B---3--:R-:W-:Y:S01]  /*83a0*/  @P0 R2UR UR4, R0 ;  /* 0x00000000000402ca */ /* 0x008fe200000e0000 */
[----:B------:R-:W-:-:S06]  /*83b0*/  IMAD.U32 R0, RZ, RZ, UR7 ;  /* 0x00000007ff007e24 */ /* 0x000fcc000f8e00ff */
[----:B------:R1:W5:Y:S01]  /*83c0*/  @P2 LDG.E R0, desc[UR38][R14.64] ;  /* 0x000000260e002981 */ /* 0x000362000c1e1900 */
[----:B0-2---:R-:W-:Y:S07]  /*83d0*/  @P2 BRA `(.L_x_1060) ;  /* 0x0000000000102947 */ /* 0x005fee0003800000 */
[----:B------:R-:W-:Y:S05]  /*83e0*/  @!P0 BRA `(.L_x_1060) ;  /* 0x00000000000c8947 */ /* 0x000fea0003800000 */
[----:B-1----:R-:W2:Y:S04]  /*83f0*/  LDG.E R15, desc[UR38][R10.64] ;  /* 0x000000260a0f7981 */ /* 0x002ea8000c1e1900 */
[----:B-----5:R-:W2:Y:S02]  /*8400*/  LDG.E R0, desc[UR38][R10.64+0x4] ;  /* 0x000004260a007981 */ /* 0x020ea4000c1e1900 */
[----:B--2---:R-:W-:-:S07]  /*8410*/  IMAD.IADD R0, R0, 0x1, -R15 ;  /* 0x0000000100007824 */ /* 0x004fce00078e0a0f */
.L_x_1060:
[----:B------:R-:W-:Y:S01]  /*8420*/  R2UR UR17, R202 ;  /* 0x00000000ca1172ca */ /* 0x000fe200000e0000 */
[----:B------:R-:W-:Y:S01]  /*8430*/  ULDC.64 UR12, c[0x0][0xc90] ;  /* 0x00032400000c7ab9 */ /* 0x000fe20000000a00 */
[----:B------:R-:W-:Y:S01]  /*8440*/  R2UR UR15, R218 ;  /* 0x00000000da0f72ca */ /* 0x000fe200000e0000 */
[----:B------:R-:W-:Y:S01]  /*8450*/  USHF.R.S32.HI UR11, URZ, 0x1f, UR4 ;  /* 0x0000001f3f0b7899 */ /* 0x000fe20008011404 */
[----:B-1----:R-:W-:Y:S01]  /*8460*/  IMAD R12, R17, 0x80, R224 ;  /* 0x00000080110c7824 */ /* 0x002fe200078e02e0 */
[----:B------:R-:W-:Y:S01]  /*8470*/  UMOV UR10, UR4 ;  /* 0x00000004000a7c82 */ /* 0x000fe20008000000 */
[----:B------:R-:W-:Y:S01]  /*8480*/  USEL UR61, UR61, URZ, !UP0 ;  /* 0x0000003f3d3d7287 */ /* 0x000fe2000c000000 */
[----:B------:R-:W-:Y:S01]  /*8490*/  R2UR UR16, R203 ;  /* 0x00000000cb1072ca */ /* 0x000fe200000e0000 */
[----:B------:R-:W-:-:S04]  /*84a0*/  @P1 IMAD.HI.U32 R6, R12, R9, RZ ;  /* 0x000000090c061227 */ /* 0x000fc800078e00ff */
[----:B------:R-:W-:Y:S01]  /*84b0*/  IMAD.MOV.U32 R10, RZ, RZ, R12 ;  /* 0x000000ffff0a7224 */ /* 0x000fe200078e000c */
[----:B------:R-:W-:Y:S01]  /*84c0*/  USHF.R.S32.HI UR14, URZ, 0x1f, UR17 ;  /* 0x0000001f3f0e7899 */ /* 0x000fe20008011411 */
[----:B------:R-:W-:Y:S01]  /*84d0*/  @P1 SHF.R.U32.HI R10, RZ, R13, R6 ;  /* 0x0000000dff0a1219 */ /* 0x000fe20000011606 */
[----:B------:R-:W-:Y:S01]  /*84e0*/  UIMAD.WIDE.U32 UR8, UR17, UR12, UR10 ;  /* 0x0000000c110872a5 */ /* 0x000fe2000f8e000a */
[----:B------:R-:W-:Y:S01]  /*84f0*/  IMAD R9, R204, 0x40, R2 ;  /* 0x00000040cc097824 */ /* 0x000fe200078e0202 */
[----:B------:R-:W-:Y:S01]  /*8500*/  UIMAD UR7, UR14, UR12, URZ ;  /* 0x0000000c0e0772a4 */ /* 0x000fe2000f8e023f */
[----:B-----5:R-:W-:Y:S01]  /*8510*/  IMAD R81, R0, R77, RZ ;  /* 0x0000004d00517224 */ /* 0x020fe200078e02ff */
[----:B------:R-:W-:Y:S01]  /*8520*/  USEL UR15, UR15, URZ, !UP0 ;  /* 0x0000003f0f0f7287 */ /* 0x000fe2000c000000 */
[----:B------:R-:W-:Y:S01]  /*8530*/  IMAD.MOV R6, RZ, RZ, -R10 ;  /* 0x000000ffff067224 */ /* 0x000fe200078e0a0a */
[----:B------:R-:W-:Y:S01]  /*8540*/  UIMAD UR7, UR17, UR13, UR7 ;  /* 0x0000000d110772a4 */ /* 0x000fe2000f8e0207 */
[----:B------:R-:W-:-:S02]  /*8550*/  IMAD.WIDE R4, R9, 0x2, R4 ;  /* 0x0000000209047825 */ /* 0x000fc400078e0204 */
[----:B------:R-:W-:Y:S01]  /*8560*/  ULDC.64 UR12, c[0x0][0xc98] ;  /* 0x00032600000c7ab9 */ /* 0x000fe20000000a00 */
[----:B------:R-:W-:Y:S01]  /*8570*/  UIADD3 UR9, UR9, UR7, URZ ;  /* 0x0000000709097290 */ /* 0x000fe2000fffe03f */
[----:B------:R-:W-:Y:S01]  /*8580*/  IMAD R9, R77, R6, R12 ;  /* 0x000000064d097224 */ /* 0x000fe200078e020c */
[----:B------:R-:W-:Y:S01]  /*8590*/  UIMAD UR7, UR15, UR12, URZ ;  /* 0x0000000c0f0772a4 */ /* 0x000fe2000f8e023f */
[----:B------:R-:W-:Y:S01]  /*85a0*/  SHF.R.S32.HI R6, RZ, 0x1f, R10 ;  /* 0x0000001fff067819 */ /* 0x000fe2000001140a */
[----:B------:R-:W-:Y:S01]  /*85b0*/  UIMAD.WIDE.U32 UR8, UR61, UR12, UR8 ;  /* 0x0000000c3d0872a5 */ /* 0x000fe2000f8e0008 */
[C---:B------:R-:W-:Y:S01]  /*85c0*/  IADD3 R37, P2, R4.reuse, 0x5000, RZ ;  /* 0x0000500004257810 */ /* 0x040fe20007f5e0ff */
[----:B------:R-:W-:Y:S01]  /*85d0*/  UIMAD UR7, UR61, UR13, UR7 ;  /* 0x0000000d3d0772a4 */ /* 0x000fe2000f8e0207 */
[C---:B------:R-:W-:Y:S02]  /*85e0*/  IADD3 R17, P5, R4.reuse, 0x1000, RZ ;  /* 0x0000100004117810 */ /* 0x040fe40007fbe0ff */
[----:B------:R-:W-:Y:S01]  /*85f0*/  IADD3 R25, P4, R4, 0x2000, RZ ;  /* 0x0000200004197810 */ /* 0x000fe20007f9e0ff */
[----:B------:R-:W-:Y:S01]  /*8600*/  ULDC.64 UR12, c[0x0][0xba0] ;  /* 0x0002e800000c7ab9 */ /* 0x000fe20000000a00 */
[----:B------:R-:W-:Y:S01]  /*8610*/  IADD3 R10, P0, R10, UR8, RZ ;  /* 0x000000080a0a7c10 */ /* 0x000fe2000ff1e0ff */
[----:B------:R-:W-:Y:S01]  /*8620*/  IMAD.U32 R11, RZ, RZ, UR7 ;  /* 0x00000007ff0b7e24 */ /* 0x000fe2000f8e00ff */
[----:B------:R-:W-:-:S02]  /*8630*/  LOP3.LUT R36, R37, 0x380, RZ, 0xc0, !PT ;  /* 0x0000038025247812 */ /* 0x000fc400078ec0ff */
[----:B------:R-:W-:Y:S02]  /*8640*/  LOP3.LUT R16, R17, 0x380, RZ, 0xc0, !PT ;  /* 0x0000038011107812 */ /* 0x000fe400078ec0ff */
        /* <DEDUP_REMOVED lines=8> */
[----:B------:R-:W-:-:S02]  /*86d0*/  SHF.R.U64 R36, R36, 0x3, RZ ;  /* 0x0000000324247819 */ /* 0x000fc400000012ff */
[----:B------:R-:W-:Y:S01]  /*86e0*/  SHF.R.U64 R28, R28, 0x3, RZ ;  /* 0x000000031c1c7819 */ /* 0x000fe200000012ff */
[----:B------:R-:W-:Y:S01]  /*86f0*/  IMAD R13, R9, UR9, R6 ;  /* 0x00000009090d7c24 */ /* 0x000fe2000f8e0206 */
[----:B------:R-:W-:Y:S01]  /*8700*/  ULDC.64 UR8, c[0x0][0xc50] ;  /* 0x0003140000087ab9 */ /* 0x000fe20000000a00 */
[----:B------:R-:W-:Y:S02]  /*8710*/  IADD3 R33, P3, R4, 0x4000, RZ ;  /* 0x0000400004217810 */ /* 0x000fe40007f7e0ff */
[----:B------:R-:W-:Y:S01]  /*8720*/  IMAD.IADD R9, R11, 0x1, R13 ;  /* 0x000000010b097824 */ /* 0x000fe200078e020d */
[----:B------:R-:W-:Y:S02]  /*8730*/  LEA R12, P6, R10, UR8, 0x2 ;  /* 0x000000080a0c7c11 */ /* 0x000fe4000f8c10ff */
[----:B------:R-:W-:Y:S01]  /*8740*/  LOP3.LUT R28, R28, R29, RZ, 0x3c, !PT ;  /* 0x0000001d1c1c7212 */ /* 0x000fe200078e3cff */
[----:B------:R-:W-:Y:S01]  /*8750*/  IMAD.X R29, RZ, RZ, R5, P0 ;  /* 0x000000ffff1d7224 */ /* 0x000fe200000e0605 */
[----:B------:R-:W-:Y:S01]  /*8760*/  SHF.R.U64 R16, R16, 0x3, RZ ;  /* 0x0000000310107819 */ /* 0x000fe200000012ff */
[----:B------:R-:W-:Y:S01]  /*8770*/  SHFL.IDX PT, R20, R12, RZ, 0x1c1f ;  /* 0x001c1fff0c147589 */ /* 0x000fe200000e0000 */
[----:B------:R-:W-:-:S02]  /*8780*/  SHF.R.U64 R24, R24, 0x3, RZ ;  /* 0x0000000318187819 */ /* 0x000fc400000012ff */
[----:B------:R-:W-:Y:S01]  /*8790*/  IADD3 R57, P0, R4, 0x9000, RZ ;  /* 0x0000900004397810 */ /* 0x000fe20007f1e0ff */
[----:B------:R-:W-:Y:S01]  /*87a0*/  SHFL.IDX PT, R50, R12, 0x1, 0x1c1f ;  /* 0x003c1f000c327f89 */ /* 0x000fe200000e0000 */
[----:B------:R-:W-:Y:S01]  /*87b0*/  LEA.HI.X R14, R10, UR9, R9, 0x2, P6 ;  /* 0x000000090a0e7c11 */ /* 0x000fe2000b0f1409 */
[----:B------:R-:W-:Y:S01]  /*87c0*/  IMAD.U32 R9, RZ, RZ, UR16 ;  /* 0x00000010ff097e24 */ /* 0x000fe2000f8e00ff */
[----:B------:R-:W-:Y:S01]  /*87d0*/  LOP3.LUT R36, R36, R37, RZ, 0x3c, !PT ;  /* 0x0000002524247212 */ /* 0x000fe200078e3cff */
[--C-:B------:R-:W-:Y:S01]  /*87e0*/  IMAD.X R37, RZ, RZ, R5.reuse, P2 ;  /* 0x000000ffff257224 */ /* 0x100fe200010e0605 */
[----:B------:R-:W-:Y:S01]  /*87f0*/  LOP3.LUT R32, R33, 0x380, RZ, 0xc0, !PT ;  /* 0x0000038021207812 */ /* 0x000fe200078ec0ff */
[----:B------:R-:W0:Y:S01]  /*8800*/  SHFL.IDX PT, R21, R14, RZ, 0x1c1f ;  /* 0x001c1fff0e157589 */ /* 0x000e2200000e0000 */
[----:B------:R-:W-:Y:S01]  /*8810*/  LOP3.LUT R16, R16, R17, RZ, 0x3c, !PT ;  /* 0x0000001110107212 */ /* 0x000fe200078e3cff */
[--C-:B------:R-:W-:Y:S01]  /*8820*/  IMAD.X R17, RZ, RZ, R5.reuse, P5 ;  /* 0x000000ffff117224 */ /* 0x100fe200028e0605 */
[----:B------:R-:W-:Y:S01]  /*8830*/  LOP3.LUT R24, R24, R25, RZ, 0x3c, !PT ;  /* 0x0000001918187212 */ /* 0x000fe200078e3cff */
[----:B------:R-:W-:Y:S01]  /*8840*/  IMAD.X R25, RZ, RZ, R5, P4 ;  /* 0x000000ffff197224 */ /* 0x000fe200020e0605 */
[----:B------:R-:W-:Y:S01]  /*8850*/  LOP3.LUT R56, R57, 0x380, RZ, 0xc0, !PT ;  /* 0x0000038039387812 */ /* 0x000fe200078ec0ff */
[----:B------:R-:W1:Y:S01]  /*8860*/  SHFL.IDX PT, R51, R14, 0x1, 0x1c1f ;  /* 0x003c1f000e337f89 */ /* 0x000e6200000e0000 */
[C---:B------:R-:W-:Y:S01]  /*8870*/  IADD3 R49, P2, R4.reuse, 0xb000, RZ ;  /* 0x0000b00004317810 */ /* 0x040fe20007f5e0ff */
[----:B------:R-:W-:Y:S01]  /*8880*/  IMAD R18, R9, 0x80, R222 ;  /* 0x0000008009127824 */ /* 0x000fe200078e02de */
[----:B------:R-:W-:-:S02]  /*8890*/  IADD3 R41, P6, R4, 0x6000, RZ ;  /* 0x0000600004297810 */ /* 0x000fc40007fde0ff */
[----:B------:R-:W-:Y:S01]  /*88a0*/  IADD3 R45, P5, R4, 0x7000, RZ ;  /* 0x00007000042d7810 */ /* 0x000fe20007fbe0ff */
[----:B------:R-:W-:Y:S01]  /*88b0*/  VIADD R6, R18, 0x8 ;  /* 0x0000000812067836 */ /* 0x000fe20000000000 */
[----:B------:R-:W-:Y:S02]  /*88c0*/  IADD3 R65, P4, R4, 0x8000, RZ ;  /* 0x0000800004417810 */ /* 0x000fe40007f9e0ff */
[----:B------:R-:W-:Y:S02]  /*88d0*/  SHF.R.U64 R32, R32, 0x3, RZ ;  /* 0x0000000320207819 */ /* 0x000fe400000012ff */
[----:B------:R-:W-:Y:S02]  /*88e0*/  SHF.R.U64 R56, R56, 0x3, RZ ;  /* 0x0000000338387819 */ /* 0x000fe400000012ff */
[----:B------:R-:W-:Y:S02]  /*88f0*/  LOP3.LUT R48, R49, 0x380, RZ, 0xc0, !PT ;  /* 0x0000038031307812 */ /* 0x000fe400078ec0ff */
[----:B------:R-:W-:-:S02]  /*8900*/  LOP3.LUT R40, R41, 0x380, RZ, 0xc0, !PT ;  /* 0x0000038029287812 */ /* 0x000fc400078ec0ff */
[----:B------:R-:W-:Y:S02]  /*8910*/  LOP3.LUT R44, R45, 0x380, RZ, 0xc0, !PT ;  /* 0x000003802d2c7812 */ /* 0x000fe400078ec0ff */
[----:B------:R-:W-:Y:S02]  /*8920*/  LOP3.LUT R64, R65, 0x380, RZ, 0xc0, !PT ;  /* 0x0000038041407812 */ /* 0x000fe400078ec0ff */
[----:B------:R-:W-:Y:S01]  /*8930*/  LOP3.LUT R32, R32, R33, RZ, 0x3c, !PT ;  /* 0x0000002120207212 */ /* 0x000fe200078e3cff */
[--C-:B------:R-:W-:Y:S01]  /*8940*/  IMAD.X R33, RZ, RZ, R5.reuse, P3 ;  /* 0x000000ffff217224 */ /* 0x100fe200018e0605 */
[----:B------:R-:W-:Y:S01]  /*8950*/  LOP3.LUT R56, R56, R57, RZ, 0x3c, !PT ;  /* 0x0000003938387212 */ /* 0x000fe200078e3cff */
[----:B------:R-:W-:Y:S01]  /*8960*/  IMAD.X R57, RZ, RZ, R5, P0 ;  /* 0x000000ffff397224 */ /* 0x000fe200000e0605 */
[----:B------:R-:W-:Y:S02]  /*8970*/  SHF.R.U64 R48, R48, 0x3, RZ ;  /* 0x0000000330307819 */ /* 0x000fe400000012ff */
[----:B------:R-:W-:-:S02]  /*8980*/  IADD3 R11, P3, R4, 0xa000, RZ ;  /* 0x0000a000040b7810 */ /* 0x000fc40007f7e0ff */
[----:B------:R-:W-:Y:S02]  /*8990*/  SHF.R.U64 R40, R40, 0x3, RZ ;  /* 0x0000000328287819 */ /* 0x000fe400000012ff */
[----:B------:R-:W-:Y:S02]  /*89a0*/  SHF.R.U64 R44, R44, 0x3, RZ ;  /* 0x000000032c2c7819 */ /* 0x000fe400000012ff */
[----:B------:R-:W-:Y:S02]  /*89b0*/  SHF.R.U64 R64, R64, 0x3, RZ ;  /* 0x0000000340407819 */ /* 0x000fe400000012ff */
[----:B------:R-:W-:Y:S02]  /*89c0*/  LOP3.LUT P0, RZ, R220, 0x3, RZ, 0xc0, !PT ;  /* 0x00000003dcff7812 */ /* 0x000fe4000780c0ff */
[----:B------:R-:W-:Y:S01]  /*89d0*/  LOP3.LUT R48, R48, R49, RZ, 0x3c, !PT ;  /* 0x0000003130307212 */ /* 0x000fe200078e3cff */
[----:B------:R-:W-:Y:S01]  /*89e0*/  IMAD.X R49, RZ, RZ, R5, P2 ;  /* 0x000000ffff317224 */ /* 0x000fe200010e0605 */
[----:B------:R-:W-:-:S02]  /*89f0*/  LOP3.LUT R10, R11, 0x380, RZ, 0xc0, !PT ;  /* 0x000003800b0a7812 */ /* 0x000fc400078ec0ff */
[----:B------:R-:W-:Y:S01]  /*8a00*/  LOP3.LUT R40, R40, R41, RZ, 0x3c, !PT ;  /* 0x0000002928287212 */ /* 0x000fe200078e3cff */
[--C-:B------:R-:W-:Y:S01]  /*8a10*/  IMAD.X R41, RZ, RZ, R5.reuse, P6 ;  /* 0x000000ffff297224 */ /* 0x100fe200030e0605 */
[----:B------:R-:W-:Y:S01]  /*8a20*/  LOP3.LUT R44, R44, R45, RZ, 0x3c, !PT ;  /* 0x0000002d2c2c7212 */ /* 0x000fe200078e3cff */
[--C-:B------:R-:W-:Y:S01]  /*8a30*/  IMAD.X R45, RZ, RZ, R5.reuse, P5 ;  /* 0x000000ffff2d7224 */ /* 0x100fe200028e0605 */
[----:B------:R-:W-:Y:S01]  /*8a40*/  LOP3.LUT R64, R64, R65, RZ, 0x3c, !PT ;  /* 0x0000004140407212 */ /* 0x000fe200078e3cff */
[----:B------:R-:W-:Y:S01]  /*8a50*/  IMAD.X R65, RZ, RZ, R5, P4 ;  /* 0x000000ffff417224 */ /* 0x000fe200020e0605 */
[-C--:B------:R-:W-:Y:S02]  /*8a60*/  ISETP.GE.OR P2, PT, R18, R81.reuse, P0 ;  /* 0x000000511200720c */ /* 0x080fe40000746670 */
[----:B------:R-:W-:Y:S02]  /*8a70*/  ISETP.GE.OR P0, PT, R6, R81, P0 ;  /* 0x000000510600720c */ /* 0x000fe40000706670 */
[----:B------:R-:W-:-:S02]  /*8a80*/  IADD3 R73, P6, R4, 0xc000, RZ ;  /* 0x0000c00004497810 */ /* 0x000fc40007fde0ff */
[C---:B------:R-:W-:Y:S02]  /*8a90*/  IADD3 R69, P5, R4.reuse, 0xd000, RZ ;  /* 0x0000d00004457810 */ /* 0x040fe40007fbe0ff */
[C---:B------:R-:W-:Y:S02]  /*8aa0*/  IADD3 R61, P4, R4.reuse, 0xe000, RZ ;  /* 0x0000e000043d7810 */ /* 0x040fe40007f9e0ff */
[----:B------:R-:W-:Y:S02]  /*8ab0*/  LOP3.LUT R13, R4, 0x380, RZ, 0xc0, !PT ;  /* 0x00000380040d7812 */ /* 0x000fe400078ec0ff */
[----:B------:R-:W-:Y:S01]  /*8ac0*/  SHF.R.U64 R10, R10, 0x3, RZ ;  /* 0x000000030a0a7819 */ /* 0x000fe200000012ff */
[----:B0-----:R0:W-:Y:S01]  /*8ad0*/  @!P2 ST.E desc[UR38][R20.64], R8 ;  /* 0x000000081400a985 */ /* 0x0011e2000c101926 */
[----:B------:R-:W-:Y:S02]  /*8ae0*/  LOP3.LUT R72, R73, 0x380, RZ, 0xc0, !PT ;  /* 0x0000038049487812 */ /* 0x000fe400078ec0ff */
[----:B------:R-:W-:Y:S01]  /*8af0*/  LOP3.LUT R68, R69, 0x380, RZ, 0xc0, !PT ;  /* 0x0000038045447812 */ /* 0x000fe200078ec0ff */
[----:B-1----:R1:W-:Y:S01]  /*8b00*/  @!P0 ST.E desc[UR38][R50.64], R3 ;  /* 0x0000000332008985 */ /* 0x0023e2000c101926 */
[----:B------:R-:W-:-:S02]  /*8b10*/  LOP3.LUT R60, R61, 0x380, RZ, 0xc0, !PT ;  /* 0x000003803d3c7812 */ /* 0x000fc400078ec0ff */
[----:B------:R-:W-:Y:S01]  /*8b20*/  SHF.R.U64 R13, R13, 0x3, RZ ;  /* 0x000000030d0d7819 */ /* 0x000fe200000012ff */
[----:B------:R-:W-:Y:S01]  /*8b30*/  UIMAD UR7, UR11, UR12, URZ ;  /* 0x0000000c0b0772a4 */ /* 0x000fe2000f8e023f */
[----:B------:R-:W-:Y:S01]  /*8b40*/  LOP3.LUT R10, R10, R11, RZ, 0x3c, !PT ;  /* 0x0000000b0a0a7212 */ /* 0x000fe200078e3cff */
[--C-:B------:R-:W-:Y:S01]  /*8b50*/  IMAD.X R11, RZ, RZ, R5.reuse, P3 ;  /* 0x000000ffff0b7224 */ /* 0x100fe200018e0605 */
[----:B------:R-:W-:Y:S01]  /*8b60*/  IADD3 R9, P3, R4, 0xf000, RZ ;  /* 0x0000f00004097810 */ /* 0x000fe20007f7e0ff */
[----:B0-----:R-:W0:Y:S01]  /*8b70*/  @P1 LDC R21, c[0x0][0xcf0] ;  /* 0x00033c00ff151b82 */ /* 0x001e220000000800 */
[----:B------:R-:W-:Y:S01]  /*8b80*/  SHF.R.U64 R72, R72, 0x3, RZ ;  /* 0x0000000348487819 */ /* 0x000fe200000012ff */
[----:B------:R-:W-:Y:S01]  /*8b90*/  UIMAD.WIDE.U32 UR8, UR4, UR12, URZ ;  /* 0x0000000c040872a5 */ /* 0x000fe2000f8e003f */
[----:B------:R-:W-:Y:S01]  /*8ba0*/  SHF.R.U64 R68, R68, 0x3, RZ ;  /* 0x0000000344447819 */ /* 0x000fe200000012ff */
[--C-:B------:R-:W-:Y:S01]  /*8bb0*/  IMAD.X R53, RZ, RZ, R5.reuse, P3 ;  /* 0x000000ffff357224 */ /* 0x100fe200018e0605 */
[----:B------:R-:W-:Y:S01]  /*8bc0*/  SHF.R.U64 R60, R60, 0x3, RZ ;  /* 0x000000033c3c7819 */ /* 0x000fe200000012ff */
[----:B------:R-:W-:Y:S01]  /*8bd0*/  ULDC.64 UR10, c[0x0][0xbe8] ;  /* 0x0002fa00000a7ab9 */ /* 0x000fe20000000a00 */
[----:B------:R-:W-:Y:S01]  /*8be0*/  LOP3.LUT R4, R13, R4, RZ, 0x3c, !PT ;  /* 0x000000040d047212 */ /* 0x000fe200078e3cff */
[----:B-1----:R-:W-:Y:S01]  /*8bf0*/  IMAD.U32 R3, RZ, RZ, UR16 ;  /* 0x00000010ff037e24 */ /* 0x002fe2000f8e00ff */
[----:B------:R-:W-:Y:S01]  /*8c00*/  LOP3.LUT R72, R72, R73, RZ, 0x3c, !PT ;  /* 0x0000004948487212 */ /* 0x000fe200078e3cff */
[--C-:B------:R-:W-:Y:S01]  /*8c10*/  IMAD.X R73, RZ, RZ, R5.reuse, P6 ;  /* 0x000000ffff497224 */ /* 0x100fe200030e0605 */
[----:B------:R-:W-:Y:S01]  /*8c20*/  LOP3.LUT R68, R68, R69, RZ, 0x3c, !PT ;  /* 0x0000004544447212 */ /* 0x000fe200078e3cff */
[--C-:B------:R-:W-:Y:S01]  /*8c30*/  IMAD.X R69, RZ, RZ, R5.reuse, P5 ;  /* 0x000000ffff457224 */ /* 0x100fe200028e0605 */
[----:B------:R-:W-:Y:S01]  /*8c40*/  LOP3.LUT R60, R60, R61, RZ, 0x3c, !PT ;  /* 0x0000003d3c3c7212 */ /* 0x000fe200078e3cff */
[----:B------:R-:W-:Y:S01]  /*8c50*/  IMAD.X R61, RZ, RZ, R5, P4 ;  /* 0x000000ffff3d7224 */ /* 0x000fe200020e0605 */
[----:B------:R1:W5:Y:S01]  /*8c60*/  LD.E.128 R12, desc[UR38][R4.64] ;  /* 0x00000026040c7980 */ /* 0x000362000c101d00 */
[----:B------:R-:W-:Y:S01]  /*8c70*/  LOP3.LUT R0, R9, 0x380, RZ, 0xc0, !PT ;  /* 0x0000038009007812 */ /* 0x000fe200078ec0ff */
[----:B------:R-:W-:-:S02]  /*8c80*/  UIMAD UR7, UR4, UR13, UR7 ;  /* 0x0000000d040772a4 */ /* 0x000fc4000f8e0207 */
[----:B------:R-:W5:Y:S01]  /*8c90*/  LD.E.128 R16, desc[UR38][R16.64] ;  /* 0x0000002610107980 */ /* 0x000f62000c101d00 */
[----:B------:R-:W-:-:S03]  /*8ca0*/  SHF.R.U64 R0, R0, 0x3, RZ ;  /* 0x0000000300007819 */ /* 0x000fc600000012ff */
[----:B------:R-:W5:Y:S01]  /*8cb0*/  LD.E.128 R24, desc[UR38][R24.64] ;  /* 0x0000002618187980 */ /* 0x000f62000c101d00 */
[----:B------:R-:W-:Y:S01]  /*8cc0*/  LOP3.LUT R52, R0, R9, RZ, 0x3c, !PT ;  /* 0x0000000900347212 */ /* 0x000fe200078e3cff */
[----:B-1----:R-:W1:Y:S01]  /*8cd0*/  @P1 LDC R5, c[0x0][0xcec] ;  /* 0x00033b00ff051b82 */ /* 0x002e620000000800 */
[----:B------:R-:W-:Y:S01]  /*8ce0*/  IMAD R0, R201, 0x20, R204 ;  /* 0x00000020c9007824 */ /* 0x000fe200078e02cc */
[----:B------:R-:W-:Y:S01]  /*8cf0*/  UIADD3 UR9, UR9, UR7, URZ ;  /* 0x0000000709097290 */ /* 0x000fe2000fffe03f */
        /* <DEDUP_REMOVED lines=15> */
[----:B-1----:R-:W-:-:S03]  /*8df0*/  @P1 IMAD.HI.U32 R0, R20, R5, RZ ;  /* 0x0000000514001227 */ /* 0x002fc600078e00ff */
[----:B------:R-:W5:Y:S02]  /*8e00*/  LD.E.128 R64, desc[UR38][R64.64] ;  /* 0x0000002640407980 */ /* 0x000f64000c101d00 */
[----:B0-----:R-:W-:Y:S01]  /*8e10*/  @P1 SHF.R.U32.HI R3, RZ, R21, R0 ;  /* 0x00000015ff031219 */ /* 0x001fe20000011600 */
[----:B------:R-:W-:Y:S01]  /*8e20*/  UIADD3 UR4, UR9, UR4, URZ ;  /* 0x0000000409047290 */ /* 0x000fe2000fffe03f */
[----:B------:R-:W-:Y:S01]  /*8e30*/  IMAD.U32 R4, RZ, RZ, UR8 ;  /* 0x00000008ff047e24 */ /* 0x000fe2000f8e00ff */
[----:B------:R-:W5:Y:S01]  /*8e40*/  LD.E.128 R56, desc[UR38][R56.64] ;  /* 0x0000002638387980 */ /* 0x000f62000c101d00 */
[--C-:B------:R-:W-:Y:S01]  /*8e50*/  SHF.R.S32.HI R0, RZ, 0x1f, R3.reuse ;  /* 0x0000001fff007819 */ /* 0x100fe20000011403 */
[----:B------:R-:W-:Y:S02]  /*8e60*/  IMAD.MOV R6, RZ, RZ, -R3 ;  /* 0x000000ffff067224 */ /* 0x000fe400078e0a03 */
[----:B------:R-:W-:Y:S01]  /*8e70*/  IMAD.U32 R5, RZ, RZ, UR9 ;  /* 0x00000009ff057e24 */ /* 0x000fe2000f8e00ff */
[----:B------:R-:W-:Y:S01]  /*8e80*/  ULDC.64 UR8, c[0x0][0xbe0] ;  /* 0x0002f80000087ab9 */ /* 0x000fe20000000a00 */
[----:B------:R-:W-:Y:S01]  /*8e90*/  IMAD R21, R77, R6, R20 ;  /* 0x000000064d157224 */ /* 0x000fe200078e0214 */
[----:B------:R-:W5:Y:S01]  /*8ea0*/  LD.E.128 R8, desc[UR38][R10.64] ;  /* 0x000000260a087980 */ /* 0x000f62000c101d00 */
[----:B------:R-:W-:-:S02]  /*8eb0*/  IMAD R0, R0, UR8, RZ ;  /* 0x0000000800007c24 */ /* 0x000fc4000f8e02ff */
[----:B------:R-:W-:Y:S01]  /*8ec0*/  IMAD.U32 R5, RZ, RZ, UR4 ;  /* 0x00000004ff057e24 */ /* 0x000fe2000f8e00ff */
[----:B------:R-:W5:Y:S01]  /*8ed0*/  LD.E.128 R48, desc[UR38][R48.64] ;  /* 0x0000002630307980 */ /* 0x000f62000c101d00 */
[C---:B------:R-:W-:Y:S01]  /*8ee0*/  IMAD R77, R3.reuse, UR9, R0 ;  /* 0x00000009034d7c24 */ /* 0x040fe2000f8e0200 */
[----:B------:R-:W-:Y:S02]  /*8ef0*/  SHF.R.S32.HI R0, RZ, 0x1f, R21 ;  /* 0x0000001fff007819 */ /* 0x000fe40000011415 */
[----:B------:R-:W5:Y:S01]  /*8f00*/  LD.E.128 R72, desc[UR38][R72.64] ;  /* 0x0000002648487980 */ /* 0x000f62000c101d00 */
[----:B------:R-:W-:Y:S01]  /*8f10*/  IMAD.WIDE.U32 R4, R3, UR8, R4 ;  /* 0x0000000803047c25 */ /* 0x000fe2000f8e0004 */
[----:B------:R-:W-:Y:S02]  /*8f20*/  ULDC.64 UR8, c[0x0][0xbd8] ;  /* 0x0002f60000087ab9 */ /* 0x000fe40000000a00 */
[----:B------:R-:W5:Y:S04]  /*8f30*/  LD.E.128 R68, desc[UR38][R68.64] ;  /* 0x0000002644447980 */ /* 0x000f68000c101d00 */
[----:B------:R-:W5:Y:S04]  /*8f40*/  LD.E.128 R60, desc[UR38][R60.64] ;  /* 0x000000263c3c7980 */ /* 0x000f68000c101d00 */
[----:B------:R-:W5:Y:S01]  /*8f50*/  LD.E.128 R52, desc[UR38][R52.64] ;  /* 0x0000002634347980 */ /* 0x000f62000c101d00 */
[----:B------:R-:W-:Y:S01]  /*8f60*/  IMAD.U32 R79, RZ, RZ, UR16 ;  /* 0x00000010ff4f7e24 */ /* 0x000fe2000f8e00ff */
        /* <DEDUP_REMOVED lines=8> */
[----:B------:R-:W-:Y:S02]  /*8ff0*/  IMAD R80, R79, 0x80, R204 ;  /* 0x000000804f507824 */ /* 0x000fe400078e02cc */
[C---:B------:R-:W-:Y:S02]  /*9000*/  IMAD R3, R21.reuse, UR9, R6 ;  /* 0x0000000915037c24 */ /* 0x040fe4000f8e0206 */
[----:B------:R-:W-:Y:S01]  /*9010*/  IMAD.WIDE.U32 R4, R21, UR8, R4 ;  /* 0x0000000815047c25 */ /* 0x000fe2000f8e0004 */
[----:B------:R-:W-:Y:S01]  /*9020*/  ISETP.GE.AND P2, PT, R80, R81, PT ;  /* 0x000000515000720c */ /* 0x000fe20003f46270 */
[----:B------:R-:W-:Y:S02]  /*9030*/  ULDC.64 UR8, c[0x0][0xb80] ;  /* 0x0002e00000087ab9 */ /* 0x000fe40000000a00 */
[----:B------:R-:W-:Y:S01]  /*9040*/  IMAD.IADD R3, R5, 0x1, R3 ;  /* 0x0000000105037824 */ /* 0x000fe200078e0203 */
[----:B------:R-:W-:Y:S01]  /*9050*/  LEA R6, P3, R4, UR8, 0x1 ;  /* 0x0000000804067c11 */ /* 0x000fe2000f8608ff */
[----:B------:R-:W-:-:S02]  /*9060*/  VIADD R151, R151, 0x32420 ;  /* 0x0003242097977836 */ /* 0x000fc40000000000 */
[----:B------:R-:W-:Y:S01]  /*9070*/  VIADD R0, R80, 0x20 ;  /* 0x0000002050007836 */ /* 0x000fe20000000000 */
[----:B------:R-:W-:Y:S02]  /*9080*/  LEA.HI.X R3, R4, UR9, R3, 0x1, P3 ;  /* 0x0000000904037c11 */ /* 0x000fe400098f0c03 */
[----:B------:R-:W-:Y:S02]  /*9090*/  PRMT R151, RZ, 0x654, R151 ;  /* 0x00000654ff977816 */ /* 0x000fe40000000097 */
[-C--:B------:R-:W-:Y:S01]  /*90a0*/  ISETP.GE.AND P1, PT, R0, R81.reuse, PT ;  /* 0x000000510000720c */ /* 0x080fe20003f26270 */
[----:B------:R-:W-:Y:S01]  /*90b0*/  VIADD R0, R80, 0x40 ;  /* 0x0000004050007836 */ /* 0x000fe20000000000 */
[----:B0-----:R0:W-:Y:S01]  /*90c0*/  SYNCS.ARRIVE.TRANS64.RED.A1T0 RZ, [R151+URZ], RZ ;  /* 0x000000ff97ff79a7 */ /* 0x0011e2000810043f */
        /* <DEDUP_REMOVED lines=22> */
.L_x_1062:
[----:B------:R-:W-:Y:S05]  /*9230*/  BSYNC B1 ;  /* 0x0000000000017941 */ /* 0x000fea0003800000 */
.L_x_1061:
        /* <DEDUP_REMOVED lines=21> */
.L_x_1064:
[----:B------:R-:W-:Y:S05]  /*9390*/  BSYNC B1 ;  /* 0x0000000000017941 */ /* 0x000fea0003800000 */
.L_x_1063:
[----:B0-----:R0:W0:Y:S01]  /*93a0*/  SHFL.IDX PT, R17, R3, 0x2, 0x181f ;  /* 0x00581f0003117f89 */ /* 0x00102200000e0000 */
        /* <DEDUP_REMOVED lines=11> */
[----:B------:R-:W-:Y:S02]  /*9460*/  @!P3 LEA.HI.X R5, R2, R17, R230, 0x1, P6 ;  /* 0x000000110205b211 */ /* 0x000fe400030f0ce6 */
        /* <DEDUP_REMOVED lines=8> */
.L_x_1066:
[----:B------:R-:W-:Y:S05]  /*94f0*/  BSYNC B1 ;  /* 0x0000000000017941 */ /* 0x000fea0003800000 */
.L_x_1065:
[----:B------:R-:W-:Y:S01]  /*9500*/  VIADD R0, R80, 0x60 ;  /* 0x0000006050007836 */ /* 0x000fe20000000000 */
[----:B0--3--:R-:W0:Y:S04]  /*9510*/  SHFL.IDX PT, R3, R3, 0x3, 0x181f ;  /* 0x00781f0003037f89 */ /* 0x009e2800000e0000 */
[----:B------:R-:W-:Y:S01]  /*9520*/  ISETP.GE.AND P0, PT, R0, R81, PT ;  /* 0x000000510000720c */ /* 0x000fe20003f06270 */
[----:B------:R3:W0:-:S12]  /*9530*/  SHFL.IDX PT, R13, R6, 0x3, 0x181f ;  /* 0x00781f00060d7f89 */ /* 0x00061800000e0000 */
[----:B---3--:R-:W-:Y:S05]  /*9540*/  @P0 BRA `(.L_x_1067) ;  /* 0x0000000c00cc0947 */ /* 0x008fea0003800000 */
[----:B------:R-:W-:Y:S02]  /*9550*/  ULDC UR4, c[0x0][0xbc8] ;  /* 0x0002f20000047ab9 */ /* 0x000fe40000000800 */
[----:B------:R-:W-:Y:S02]  /*9560*/  ISETP.GE.AND P3, PT, R2, UR4, PT ;  /* 0x0000000402007c0c */ /* 0x000fe4000bf66270 */
[----:B------:R-:W-:Y:S02]  /*9570*/  ISETP.GE.AND P4, PT, R23, UR4, PT ;  /* 0x0000000417007c0c */ /* 0x000fe4000bf86270 */
[----:B------:R-:W-:-:S09]  /*9580*/  ISETP.GE.AND P5, PT, R22, UR4, PT ;  /* 0x0000000416007c0c */ /* 0x000fd2000bfa6270 */
[-C--:B0-----:R-:W-:Y:S02]  /*9590*/  @!P3 LEA R4, P0, R2, R13.reuse, 0x1 ;  /* 0x0000000d0204b211 */ /* 0x081fe400078008ff */
[CC--:B------:R-:W-:Y:S02]  /*95a0*/  @!P4 LEA R8, P1, R23.reuse, R13.reuse, 0x1 ;  /* 0x0000000d1708c211 */ /* 0x0c0fe400078208ff */
[----:B------:R-:W-:Y:S02]  /*95b0*/  @!P5 LEA R10, P2, R22, R13, 0x1 ;  /* 0x0000000d160ad211 */ /* 0x000fe400078408ff */
[-C--:B------:R-:W-:Y:S02]  /*95c0*/  @!P3 LEA.HI.X R5, R2, R3.reuse, R230, 0x1, P0 ;  /* 0x000000030205b211 */ /* 0x080fe400000f0ce6 */
[-C--:B------:R-:W-:Y:S02]  /*95d0*/  @!P4 LEA.HI.X R9, R23, R3.reuse, R229, 0x1, P1 ;  /* 0x000000031709c211 */ /* 0x080fe400008f0ce5 */
[----:B------:R-:W-:Y:S01]  /*95e0*/  @!P5 LEA.HI.X R11, R22, R3, R228, 0x1, P2 ;  /* 0x00000003160bd211 */ /* 0x000fe200010f0ce4 */
[----:B------:R3:W-:Y:S01]  /*95f0*/  @!P3 ST.E.128 desc[UR38][R4.64], R28 ;  /* 0x0000001c0400b985 */ /* 0x0007e2000c101d26 */
[----:B------:R-:W-:-:S03]  /*9600*/  ISETP.GE.AND P0, PT, R200, UR4, PT ;  /* 0x00000004c8007c0c */ /* 0x000fc6000bf06270 */
[----:B------:R3:W-:Y:S04]  /*9610*/  @!P4 ST.E.128 desc[UR38][R8.64], R44 ;  /* 0x0000002c0800c985 */ /* 0x0007e8000c101d26 */
[----:B------:R3:W-:Y:S06]  /*9620*/  @!P5 ST.E.128 desc[UR38][R10.64], R48 ;  /* 0x000000300a00d985 */ /* 0x0007ec000c101d26 */
[----:B------:R-:W-:Y:S05]  /*9630*/  @P0 BRA `(.L_x_1067) ;  /* 0x0000000c00900947 */ /* 0x000fea0003800000 */
[----:B---3--:R-:W-:-:S04]  /*9640*/  LEA R4, P0, R200, R13, 0x1 ;  /* 0x0000000dc8047211 */ /* 0x008fc800078008ff */
[----:B------:R-:W-:-:S05]  /*9650*/  LEA.HI.X R5, R200, R3, R227, 0x1, P0 ;  /* 0x00000003c8057211 */ /* 0x000fca00000f0ce3 */
[----:B------:R0:W-:Y:S01]  /*9660*/  ST.E.128 desc[UR38][R4.64], R52 ;  /* 0x0000003404007985 */ /* 0x0001e2000c101d26 */
[----:B------:R-:W-:Y:S05]  /*9670*/  BRA `(.L_x_1067) ;  /* 0x0000000c00807947 */ /* 0x000fea0003800000 */
.L_x_1059:
[----:B------:R-:W-:Y:S01]  /*9680*/  ULDC.64 UR8, c[0x0][0xd00] ;  /* 0x0003400000087ab9 */ /* 0x000fe20000000a00 */
[----:B------:R-:W-:Y:S01]  /*9690*/  ULDC UR4, c[0x0][0xb88] ;  /* 0x0002e20000047ab9 */ /* 0x000fe20000000800 */
[----:B------:R-:W-:Y:S01]  /*96a0*/  UISETP.NE.U32.AND UP0, UPT, UR8, URZ, UPT ;  /* 0x0000003f0800728c */ /* 0x000fe2000bf05070 */
[----:B------:R-:W0:Y:S01]  /*96b0*/  LDC R13, c[0x0][0xce8] ;  /* 0x00033a00ff0d7b82 */ /* 0x000e220000000800 */
[----:B------:R-:W-:Y:S02]  /*96c0*/  R2UR UR7, R202 ;  /* 0x00000000ca0772ca */ /* 0x000fe400000e0000 */
        /* <DEDUP_REMOVED lines=29> */
.L_x_1068:
[----:B------:R-:W-:Y:S01]  /*98a0*/  R2UR UR7, R218 ;  /* 0x00000000da0772ca */ /* 0x000fe200000e0000 */
[----:B------:R-:W-:Y:S01]  /*98b0*/  USEL UR61, UR61, URZ, !UP0 ;  /* 0x0000003f3d3d7287 */ /* 0x000fe2000c000000 */
[----:B------:R-:W-:Y:S11]  /*98c0*/  BSSY B1, `(.L_x_1069) ;  /* 0x000002f000017945 */ /* 0x000ff60003800000 */
[----:B------:R-:W-:Y:S01]  /*98d0*/  USEL UR12, UR7, URZ, !UP0 ;  /* 0x0000003f070c7287 */ /* 0x000fe2000c000000 */
[----:B------:R-:W-:Y:S11]  /*98e0*/  @P1 BRA `(.L_x_1070) ;  /* 0x0000000000b01947 */ /* 0x000ff60003800000 */
[----:B------:R-:W0:Y:S01]  /*98f0*/  S2R R4, SR_TID.X ;  /* 0x0000000000047919 */ /* 0x000e220000002100 */
[----:B------:R-:W1:Y:S01]  /*9900*/  LDC R6, c[0x0][0xce8] ;  /* 0x00033a00ff067b82 */ /* 0x000e620000000800 */
[----:B------:R-:W-:-:S13]  /*9910*/  R2UR UR7, R203 ;  /* 0x00000000cb0772ca */ /* 0x000fda00000e0000 */
        /* <DEDUP_REMOVED lines=8> */
[----:B------:R-:W-:Y:S01]  /*99a0*/  R2UR UR13, R202 ;  /* 0x00000000ca0d72ca */ /* 0x000fe200000e0000 */
[----:B------:R-:W-:Y:S01]  /*99b0*/  UIMAD UR7, UR11, UR14, URZ ;  /* 0x0000000e0b0772a4 */ /* 0x000fe2000f8e023f */
[----:B------:R-:W-:Y:S01]  /*99c0*/  UMOV UR8, UR4 ;  /* 0x0000000400087c82 */ /* 0x000fe20008000000 */
[----:B------:R-:W-:-:S08]  /*99d0*/  UMOV UR9, UR10 ;  /* 0x0000000a00097c82 */ /* 0x000fd00008000000 */
[----:B------:R-:W0:Y:S02]  /*99e0*/  @P1 LDC R4, c[0x0][0xcec] ;  /* 0x00033b00ff041b82 */ /* 0x000e240000000800 */
[----:B------:R-:W-:Y:S02]  /*99f0*/  UIMAD.WIDE.U32 UR8, UR13, UR14, UR8 ;  /* 0x0000000e0d0872a5 */ /* 0x000fe4000f8e0008 */
[----:B------:R-:W-:-:S03]  /*9a00*/  UIMAD UR7, UR13, UR15, UR7 ;  /* 0x0000000f0d0772a4 */ /* 0x000fc6000f8e0207 */
[----:B------:R-:W-:Y:S01]  /*9a10*/  ULDC.64 UR14, c[0x0][0xc98] ;  /* 0x00032600000e7ab9 */ /* 0x000fe20000000a00 */
[----:B------:R-:W1:Y:S01]  /*9a20*/  @P1 LDC R8, c[0x0][0xcf0] ;  /* 0x00033c00ff081b82 */ /* 0x000e620000000800 */
[----:B------:R-:W-:Y:S02]  /*9a30*/  UIADD3 UR9, UR9, UR7, URZ ;  /* 0x0000000709097290 */ /* 0x000fe4000fffe03f */
[----:B------:R-:W-:Y:S02]  /*9a40*/  UIMAD UR7, UR12, UR14, URZ ;  /* 0x0000000e0c0772a4 */ /* 0x000fe4000f8e023f */
[----:B------:R-:W-:Y:S02]  /*9a50*/  UIMAD.WIDE.U32 UR8, UR61, UR14, UR8 ;  /* 0x0000000e3d0872a5 */ /* 0x000fe4000f8e0008 */
[----:B------:R-:W-:-:S03]  /*9a60*/  UIMAD UR7, UR61, UR15, UR7 ;  /* 0x0000000f3d0772a4 */ /* 0x000fc6000f8e0207 */
        /* <DEDUP_REMOVED lines=20> */
.L_x_1070:
[----:B------:R-:W-:Y:S05]  /*9bb0*/  BSYNC B1 ;  /* 0x0000000000017941 */ /* 0x000fea0003800000 */
.L_x_1069:
[----:B------:R-:W-:Y:S01]  /*9bc0*/  R2UR UR13, R203 ;  /* 0x00000000cb0d72ca */ /* 0x000fe200000e0000 */
[----:B------:R-:W1:Y:S01]  /*9bd0*/  @P0 LDC R5, c[0x0][0xcf0] ;  /* 0x00033c00ff050b82 */ /* 0x000e620000000800 */
[----:B------:R-:W-:Y:S01]  /*9be0*/  ULDC.64 UR14, c[0x0][0xba0] ;  /* 0x0002e800000e7ab9 */ /* 0x000fe20000000a00 */
[----:B------:R-:W-:Y:S01]  /*9bf0*/  R2UR UR16, R202 ;  /* 0x00000000ca1072ca */ /* 0x000fe200000e0000 */
[----:B------:R-:W-:Y:S01]  /*9c00*/  UIMAD UR7, UR10, UR14, URZ ;  /* 0x0000000e0a0772a4 */ /* 0x000fe2000f8e023f */
[----:B0-----:R-:W-:Y:S01]  /*9c10*/  IMAD R3, R201, 0x20, R204 ;  /* 0x00000020c9037824 */ /* 0x001fe200078e02cc */
[----:B------:R-:W-:Y:S01]  /*9c20*/  UIMAD.WIDE.U32 UR8, UR4, UR14, URZ ;  /* 0x0000000e040872a5 */ /* 0x000fe2000f8e003f */
[----:B------:R-:W-:Y:S01]  /*9c30*/  BSSY B1, `(.L_x_1071) ;  /* 0x0000042000017945 */ /* 0x000fe20003800000 */
[----:B------:R-:W-:-:S03]  /*9c40*/  UIMAD UR7, UR4, UR15, UR7 ;  /* 0x0000000f040772a4 */ /* 0x000fc6000f8e0207 */
[----:B------:R-:W-:Y:S01]  /*9c50*/  ULDC.64 UR14, c[0x0][0xbe8] ;  /* 0x0002fa00000e7ab9 */ /* 0x000fe20000000a00 */
[----:B------:R-:W-:Y:S01]  /*9c60*/  UIADD3 UR9, UR9, UR7, URZ ;  /* 0x0000000709097290 */ /* 0x000fe2000fffe03f */
[----:B------:R-:W-:Y:S01]  /*9c70*/  IMAD.U32 R8, RZ, RZ, UR13 ;  /* 0x0000000dff087e24 */ /* 0x000fe2000f8e00ff */
[----:B------:R-:W-:Y:S01]  /*9c80*/  UIMAD UR4, UR11, UR14, URZ ;  /* 0x0000000e0b0472a4 */ /* 0x000fe2000f8e023f */
[----:B------:R-:W-:Y:S01]  /*9c90*/  IMAD.U32 R15, RZ, RZ, UR13 ;  /* 0x0000000dff0f7e24 */ /* 0x000fe2000f8e00ff */
[----:B------:R-:W-:Y:S01]  /*9ca0*/  UIMAD.WIDE.U32 UR8, UR16, UR14, UR8 ;  /* 0x0000000e100872a5 */ /* 0x000fe2000f8e0008 */
[----:B------:R-:W-:Y:S01]  /*9cb0*/  IMAD R8, R8, 0x80, R3 ;  /* 0x0000008008087824 */ /* 0x000fe200078e0203 */
[----:B------:R-:W-:Y:S01]  /*9cc0*/  UIMAD UR4, UR16, UR15, UR4 ;  /* 0x0000000f100472a4 */ /* 0x000fe2000f8e0204 */
[----:B------:R-:W-:Y:S02]  /*9cd0*/  ULDC.64 UR10, c[0x0][0xbf0] ;  /* 0x0002fc00000a7ab9 */ /* 0x000fe40000000a00 */
[----:B------:R-:W-:Y:S01]  /*9ce0*/  @P0 IMAD.HI.U32 R4, R8, R11, RZ ;  /* 0x0000000b08040227 */ /* 0x000fe200078e00ff */
[----:B------:R-:W-:-:S02]  /*9cf0*/  UIADD3 UR9, UR9, UR4, URZ ;  /* 0x0000000409097290 */ /* 0x000fc4000fffe03f */
[----:B------:R-:W-:Y:S01]  /*9d00*/  UIMAD UR4, UR12, UR10, URZ ;  /* 0x0000000a0c0472a4 */ /* 0x000fe2000f8e023f */
[----:B------:R-:W-:Y:S01]  /*9d10*/  IMAD.MOV.U32 R3, RZ, RZ, R8 ;  /* 0x000000ffff037224 */ /* 0x000fe200078e0008 */
[----:B-1----:R-:W-:Y:S01]  /*9d20*/  @P0 SHF.R.U32.HI R3, RZ, R5, R4 ;  /* 0x00000005ff030219 */ /* 0x002fe20000011604 */
[----:B------:R-:W-:Y:S02]  /*9d30*/  UIMAD.WIDE.U32 UR8, UR61, UR10, UR8 ;  /* 0x0000000a3d0872a5 */ /* 0x000fe4000f8e0008 */
[----:B------:R-:W-:Y:S01]  /*9d40*/  UIMAD UR4, UR61, UR11, UR4 ;  /* 0x0000000b3d0472a4 */ /* 0x000fe2000f8e0204 */
[--C-:B------:R-:W-:Y:S01]  /*9d50*/  SHF.R.S32.HI R4, RZ, 0x1f, R3.reuse ;  /* 0x0000001fff047819 */ /* 0x100fe20000011403 */
[----:B------:R-:W-:Y:S01]  /*9d60*/  IMAD.MOV R9, RZ, RZ, -R3 ;  /* 0x000000ffff097224 */ /* 0x000fe200078e0a03 */
[----:B------:R-:W-:Y:S01]  /*9d70*/  ULDC.64 UR10, c[0x0][0xbe0] ;  /* 0x0002f800000a7ab9 */ /* 0x000fe20000000a00 */
[----:B------:R-:W-:Y:S02]  /*9d80*/  UIADD3 UR4, UR9, UR4, URZ ;  /* 0x0000000409047290 */ /* 0x000fe4000fffe03f */
[----:B------:R-:W-:-:S02]  /*9d90*/  IMAD.U32 R5, RZ, RZ, UR9 ;  /* 0x00000009ff057e24 */ /* 0x000fc4000f8e00ff */
[----:B------:R-:W-:Y:S02]  /*9da0*/  IMAD R6, R4, UR10, RZ ;  /* 0x0000000a04067c24 */ /* 0x000fe4000f8e02ff */
[----:B------:R-:W-:Y:S01]  /*9db0*/  IMAD.U32 R4, RZ, RZ, UR8 ;  /* 0x00000008ff047e24 */ /* 0x000fe2000f8e00ff */
[----:B------:R-:W-:Y:S01]  /*9dc0*/  ULDC.64 UR8, c[0x0][0xbd8] ;  /* 0x0002f60000087ab9 */ /* 0x000fe20000000a00 */
[----:B------:R-:W-:Y:S02]  /*9dd0*/  IMAD.U32 R5, RZ, RZ, UR4 ;  /* 0x00000004ff057e24 */ /* 0x000fe4000f8e00ff */
[----:B------:R-:W-:Y:S02]  /*9de0*/  IMAD R9, R13, R9, R8 ;  /* 0x000000090d097224 */ /* 0x000fe400078e0208 */
[C---:B------:R-:W-:Y:S02]  /*9df0*/  IMAD R11, R3.reuse, UR11, R6 ;  /* 0x0000000b030b7c24 */ /* 0x040fe4000f8e0206 */
        /* <DEDUP_REMOVED lines=37> */
.L_x_1072:
[----:B------:R-:W-:Y:S05]  /*a050*/  BSYNC B1 ;  /* 0x0000000000017941 */ /* 0x000fea0003800000 */
.L_x_1071:
        /* <DEDUP_REMOVED lines=21> */
.L_x_1074:
[----:B------:R-:W-:Y:S05]  /*a1b0*/  BSYNC B1 ;  /* 0x0000000000017941 */ /* 0x000fea0003800000 */
.L_x_1073:
        /* <DEDUP_REMOVED lines=21> */
.L_x_1076:
[----:B------:R-:W-:Y:S05]  /*a310*/  BSYNC B1 ;  /* 0x0000000000017941 */ /* 0x000fea0003800000 */
.L_x_1075:
        /* <DEDUP_REMOVED lines=22> */
.L_x_1067:
[----:B------:R-:W-:Y:S05]  /*a480*/  BSYNC B0 ;  /* 0x0000000000007941 */ /* 0x000fea0003800000 */
.L_x_1058:
[----:B------:R-:W-:Y:S02]  /*a490*/  ULDC UR4, c[0x0][0xd3c] ;  /* 0x00034f0000047ab9 */ /* 0x000fe40000000800 */
[----:B------:R-:W-:-:S13]  /*a4a0*/  ISETP.GE.AND P0, PT, R7, UR4, PT ;  /* 0x0000000407007c0c */ /* 0x000fda000bf06270 */
[----:B------:R-:W-:Y:S05]  /*a4b0*/  @!P0 BRA `(.L_x_1077) ;  /* 0xffffff6800888947 */ /* 0x000fea000383ffff */
[----:B------:R-:W-:Y:S05]  /*a4c0*/  EXIT ;  /* 0x000000000000794d */ /* 0x000fea0003800000 */
.L_x_1033:
[----:B------:R-:W-:-:S08]  /*a4d0*/  NOP ;  /* 0x0000000000007918 */ /* 0x000fd00000000000 */
[----:B0-----:R-:W0:-:S00]  /*a4e0*/  USETMAXREG.DEALLOC.CTAPOOL 0x18 ;  /* 0x00000018000079c8 */ /* 0x001e0000080e0500 */
        /* <DEDUP_REMOVED lines=16> */
.L_x_1078:
        /* <DEDUP_REMOVED lines=42> */
.L_x_1084:
        /* <DEDUP_REMOVED lines=12> */
.L_x_1083:
[----:B------:R-:W-:Y:S05]  /*a950*/  BSYNC B0 ;  /* 0x0000000000007941 */ /* 0x000fea0003800000 */
.L_x_1082:
        /* <DEDUP_REMOVED lines=22> */
.L_x_1080:
        /* <DEDUP_REMOVED lines=16> */
.L_x_1085:
        /* <DEDUP_REMOVED lines=25> */
.L_x_1081:
[----:B------:R-:W-:Y:S02]  /*ad50*/  IMAD.MOV.U32 R17, RZ, RZ, RZ ;  /* 0x000000ffff117224 */ /* 0x000fe400078e00ff */
[----:B------:R-:W-:Y:S02]  /*ad60*/  IMAD.U32 R16, RZ, RZ, UR6 ;  /* 0x00000006ff107e24 */ /* 0x000fe4000f8e00ff */
[----:B------:R-:W-:-:S07]  /*ad70*/  IMAD.MOV.U32 R18, RZ, RZ, RZ ;  /* 0x000000ffff127224 */ /* 0x000fce00078e00ff */
.L_x_1086:
[----:B------:R-:W-:-:S13]  /*ad80*/  ISETP.NE.AND P0, PT, R5, RZ, PT ;  /* 0x000000ff0500720c */ /* 0x000fda0003f05270 */
[----:B------:R-:W0:Y:S01]  /*ad90*/  @!P0 S2R R3, SR_CgaCtaId ;  /* 0x0000000000038919 */ /* 0x000e220000008800 */
[----:B------:R-:W-:-:S04]  /*ada0*/  @!P0 MOV R0, 0x400 ;  /* 0x0000040000008802 */ /* 0x000fc80000000f00 */
[----:B0-----:R-:W-:-:S05]  /*adb0*/  @!P0 LEA R0, R3, R0, 0x18 ;  /* 0x0000000003008211 */ /* 0x001fca00078ec0ff */
[----:B------:R0:W-:Y:S01]  /*adc0*/  @!P0 STS.128 [R0+0x324d0], R16 ;  /* 0x0324d01000008388 */ /* 0x0001e20000000c00 */
[----:B------:R-:W-:Y:S06]  /*add0*/  BAR.ARV 0x5, 0x180 ;  /* 0x0146000000007b1d */ /* 0x000fec0000002000 */
.L_x_1079:
[----:B0-----:R-:W-:Y:S01]  /*ade0*/  IMAD.MOV.U32 R0, RZ, RZ, 0x1 ;  /* 0x00000001ff007424 */ /* 0x001fe200078e00ff */
[----:B------:R0:W-:Y:S01]  /*adf0*/  STL [R1+0x8], RZ ;  /* 0x000008ff01007387 */ /* 0x0001e20000100800 */
[----:B------:R-:W-:Y:S02]  /*ae00*/  ULDC UR4, c[0x0][0xd3c] ;  /* 0x00034f0000047ab9 */ /* 0x000fe40000000800 */
[----:B-1----:R-:W-:Y:S01]  /*ae10*/  ISETP.GE.AND P0, PT, R19, UR4, PT ;  /* 0x0000000413007c0c */ /* 0x002fe2000bf06270 */
[----:B------:R0:W-:Y:S04]  /*ae20*/  STL [R1+0x18], R0 ;  /* 0x0000180001007387 */ /* 0x0001e80000100800 */
[----:B------:R0:W-:Y:S08]  /*ae30*/  STL [R1+0x6c], RZ ;  /* 0x00006cff01007387 */ /* 0x0001f00000100800 */
[----:B0-----:R-:W-:Y:S05]  /*ae40*/  @P0 BRA `(.L_x_1087) ;  /* 0x0000005c00bc0947 */ /* 0x001fea0003800000 */
[----:B------:R-:W0:Y:S01]  /*ae50*/  S2R R5, SR_TID.X ;  /* 0x0000000000057919 */ /* 0x000e220000002100 */
[----:B------:R-:W1:Y:S01]  /*ae60*/  S2UR UR5, SR_CgaCtaId ;  /* 0x00000000000579c3 */ /* 0x000e620000008800 */
[----:B------:R-:W-:Y:S01]  /*ae70*/  UMOV UR4, 0x400 ;  /* 0x0000040000047882 */ /* 0x000fe20000000000 */
[----:B------:R-:W-:Y:S01]  /*ae80*/  BSSY B8, `(.L_x_1087) ;  /* 0x00005eb000087945 */ /* 0x000fe20003800000 */
[----:B------:R-:W-:Y:S01]  /*ae90*/  ULDC UR40, c[0x0][0xc] ;  /* 0x0000030000287ab9 */ /* 0x000fe20000000800 */
[----:B------:R-:W-:Y:S01]  /*aea0*/  ULDC.64 UR36, c[0x0][0x198] ;  /* 0x0000660000247ab9 */ /* 0x000fe20000000a00 */
[----:B-1----:R-:W-:Y:S01]  /*aeb0*/  ULEA UR4, UR5, UR4, 0x18 ;  /* 0x0000000405047291 */ /* 0x002fe2000f8ec03f */
[C---:B0-----:R-:W-:Y:S01]  /*aec0*/  IMAD.SHL.U32 R0, R5.reuse, 0x8, RZ ;  /* 0x0000000805007824 */ /* 0x041fe200078e00ff */
[----:B------:R-:W-:-:S04]  /*aed0*/  LOP3.LUT R4, R5, 0x7f, RZ, 0xc0, !PT ;  /* 0x0000007f05047812 */ /* 0x000fc800078ec0ff */
[C---:B------:R-:W-:Y:S02]  /*aee0*/  LOP3.LUT R2, R0.reuse, 0x1f8, RZ, 0xc0, !PT ;  /* 0x000001f800027812 */ /* 0x040fe400078ec0ff */
[----:B------:R-:W-:Y:S02]  /*aef0*/  LOP3.LUT R0, R0, 0x38, RZ, 0xc0, !PT ;  /* 0x0000003800007812 */ /* 0x000fe400078ec0ff */
        /* <DEDUP_REMOVED lines=8> */
[----:B------:R-:W-:Y:S01]  /*af80*/  STL [R1+0x4], R4 ;  /* 0x0000040401007387 */ /* 0x000fe20000100800 */
[----:B------:R-:W-:-:S03]  /*af90*/  IMAD.MOV.U32 R2, RZ, RZ, 0x1 ;  /* 0x00000001ff027424 */ /* 0x000fc600078e00ff */
[----:B------:R0:W-:Y:S04]  /*afa0*/  STL [R1+0x10], R3 ;  /* 0x0000100301007387 */ /* 0x0001e80000100800 */
[----:B------:R-:W-:Y:S04]  /*afb0*/  STL [R1+0x6c], RZ ;  /* 0x00006cff01007387 */ /* 0x000fe80000100800 */
[----:B------:R1:W-:Y:S01]  /*afc0*/  STL [R1+0x18], R2 ;  /* 0x0000180201007387 */ /* 0x0003e20000100800 */
[----:B0-----:R-:W-:-:S03]  /*afd0*/  LOP3.LUT R3, R0, 0x40, RZ, 0xfc, !PT ;  /* 0x0000004000037812 */ /* 0x001fc600078efcff */
[----:B------:R0:W-:Y:S01]  /*afe0*/  STL [R1+0x8], RZ ;  /* 0x000008ff01007387 */ /* 0x0001e20000100800 */
[C---:B-1----:R-:W-:Y:S02]  /*aff0*/  LOP3.LUT R2, R0.reuse, 0x80, RZ, 0xfc, !PT ;  /* 0x0000008000027812 */ /* 0x042fe400078efcff */
[----:B------:R-:W-:-:S07]  /*b000*/  LOP3.LUT R0, R0, 0xc0, RZ, 0xfc, !PT ;  /* 0x000000c000007812 */ /* 0x000fce00078efcff */
.L_x_1195:
[----:B01----:R-:W1:Y:S02]  /*b010*/  LDC.64 R2, c[0x0][0xd88] ;  /* 0x00036200ff027b82 */ /* 0x003e640000000a00 */
[----:B-1----:R-:W-:-:S05]  /*b020*/  IMAD.WIDE R2, R19, 0x4, R2 ;  /* 0x0000000413027825 */ /* 0x002fca00078e0202 */
[----:B--2---:R-:W2:Y:S01]  /*b030*/  LDG.E R11, desc[UR38][R2.64] ;  /* 0x00000026020b7981 */ /* 0x004ea2000c1e1900 */
[----:B------:R-:W-:Y:S05]  /*b040*/  YIELD ;  /* 0x0000000000007946 */ /* 0x000fea0003800000 */
[----:B------:R-:W-:Y:S01]  /*b050*/  ULDC.64 UR4, c[0x0][0xb20] ;  /* 0x0002c80000047ab9 */ /* 0x000fe20000000a00 */
[----:B------:R-:W-:Y:S01]  /*b060*/  IMAD.MOV.U32 R0, RZ, RZ, RZ ;  /* 0x000000ffff007224 */ /* 0x000fe200078e00ff */
        /* <DEDUP_REMOVED lines=23> */
[----:B--2---:R-:W-:-:S02]  /*b1e0*/  IADD3 R2, P3, R10, UR4, RZ ;  /* 0x000000040a027c10 */ /* 0x004fc4000ff7e0ff */
[----:B-1----:R-:W-:Y:S02]  /*b1f0*/  IADD3 R4, P4, R10, UR8, RZ ;  /* 0x000000080a047c10 */ /* 0x002fe4000ff9e0ff */
        /* <DEDUP_REMOVED lines=8> */
[----:B-1----:R-:W-:-:S04]  /*b280*/  @P2 IADD3 R6, P3, R10, UR6, RZ ;  /* 0x000000060a062c10 */ /* 0x002fc8000ff7e0ff */
        /* <DEDUP_REMOVED lines=8> */
[----:B-1----:R-:W-:Y:S01]  /*b310*/  IMAD.U32 R6, RZ, RZ, UR4 ;  /* 0x00000004ff067e24 */ /* 0x002fe2000f8e00ff */
[----:B--2---:R1:W-:Y:S01]  /*b320*/  STL [R1+0x38], R12 ;  /* 0x0000380c01007387 */ /* 0x0043e20000100800 */
[----:B------:R-:W-:Y:S05]  /*b330*/  @P2 BRA `(.L_x_1088) ;  /* 0x0000000000142947 */ /* 0x000fea0003800000 */
[----:B------:R-:W-:Y:S05]  /*b340*/  @!P1 BRA `(.L_x_1088) ;  /* 0x0000000000109947 */ /* 0x000fea0003800000 */
[----:B------:R-:W2:Y:S04]  /*b350*/  LDG.E R7, desc[UR38][R2.64] ;  /* 0x0000002602077981 */ /* 0x000ea8000c1e1900 */
[----:B------:R-:W2:Y:S02]  /*b360*/  LDG.E R2, desc[UR38][R2.64+0x4] ;  /* 0x0000042602027981 */ /* 0x000ea4000c1e1900 */
[----:B--2---:R-:W-:-:S05]  /*b370*/  IMAD.IADD R2, R2, 0x1, -R7 ;  /* 0x0000000102027824 */ /* 0x004fca00078e0a07 */
[----:B------:R2:W-:Y:S02]  /*b380*/  STL [R1+0x38], R2 ;  /* 0x0000380201007387 */ /* 0x0005e40000100800 */
.L_x_1088:
[----:B--2---:R-:W-:Y:S01]  /*b390*/  IMAD.MOV.U32 R2, RZ, RZ, R11 ;  /* 0x000000ffff027224 */ /* 0x004fe200078e000b */
[----:B------:R-:W-:Y:S01]  /*b3a0*/  ULDC.64 UR4, c[0x0][0xb18] ;  /* 0x0002c60000047ab9 */ /* 0x000fe20000000a00 */
[----:B-----5:R-:W-:Y:S01]  /*b3b0*/  IMAD.IADD R3, R8, 0x1, R0 ;  /* 0x0000000108037824 */ /* 0x020fe200078e0200 */
[----:B------:R-:W-:Y:S02]  /*b3c0*/  ISETP.NE.U32.AND P1, PT, RZ, UR4, PT ;  /* 0x00000004ff007c0c */ /* 0x000fe4000bf25070 */
[----:B------:R2:W-:Y:S02]  /*b3d0*/  STL [R1+0xc], R2 ;  /* 0x00000c0201007387 */ /* 0x0005e40000100800 */
[----:B------:R-:W-:Y:S02]  /*b3e0*/  ISETP.NE.AND.EX P1, PT, RZ, UR5, PT, P1 ;  /* 0x00000005ff007c0c */ /* 0x000fe4000bf25310 */
[----:B------:R2:W-:Y:S11]  /*b3f0*/  STL [R1+0x20], R3 ;  /* 0x0000200301007387 */ /* 0x0005f60000100800 */
[----:B--2---:R-:W-:Y:S05]  /*b400*/  @!P1 BRA `(.L_x_1089) ;  /* 0x0000000000109947 */ /* 0x004fea0003800000 */
[----:B------:R-:W-:-:S04]  /*b410*/  IADD3 R6, P0, R10, UR4, RZ ;  /* 0x000000040a067c10 */ /* 0x000fc8000ff1e0ff */
[----:B------:R-:W-:-:S05]  /*b420*/  IADD3.X R7, R9, UR5, RZ, P0, !PT ;  /* 0x0000000509077c10 */ /* 0x000fca00087fe4ff */
[----:B------:R2:W5:Y:S01]  /*b430*/  LDG.E R6, desc[UR38][R6.64] ;  /* 0x0000002606067981 */ /* 0x000562000c1e1900 */
[----:B------:R-:W-:Y:S05]  /*b440*/  BRA `(.L_x_1090) ;  /* 0x0000000000107947 */ /* 0x000fea0003800000 */
.L_x_1089:
[----:B------:R-:W-:Y:S05]  /*b450*/  @!P0 BRA `(.L_x_1090) ;  /* 0x00000000000c8947 */ /* 0x000fea0003800000 */
[----:B------:R-:W2:Y:S04]  /*b460*/  LDG.E R6, desc[UR38][R4.64] ;  /* 0x0000002604067981 */ /* 0x000ea8000c1e1900 */
[----:B------:R-:W2:Y:S02]  /*b470*/  LDG.E R4, desc[UR38][R4.64+0x4] ;  /* 0x0000042604047981 */ /* 0x000ea4000c1e1900 */
[----:B--2---:R-:W-:-:S07]  /*b480*/  IMAD.IADD R6, R4, 0x1, -R6 ;  /* 0x0000000104067824 */ /* 0x004fce00078e0a06 */
.L_x_1090:
[----:B-----5:R-:W-:Y:S01]  /*b490*/  IMAD.IADD R2, R6, 0x1, -R0 ;  /* 0x0000000106027824 */ /* 0x020fe200078e0a00 */
[----:B------:R-:W-:Y:S03]  /*b4a0*/  BSSY B7, `(.L_x_1091) ;  /* 0x00004e6000077945 */ /* 0x000fe60003800000 */
[C---:B------:R-:W-:Y:S01]  /*b4b0*/  VIADD R0, R2.reuse, 0x5f ;  /* 0x0000005f02007836 */ /* 0x040fe20000000000 */
[----:B------:R3:W-:Y:S01]  /*b4c0*/  STL [R1+0x48], R2 ;  /* 0x0000480201007387 */ /* 0x0007e20000100800 */
[----:B------:R-:W-:Y:S02]  /*b4d0*/  ISETP.GT.AND P0, PT, R2, RZ, PT ;  /* 0x000000ff0200720c */ /* 0x000fe40003f04270 */
[----:B------:R-:W-:-:S05]  /*b4e0*/  IMAD.HI R0, R0, 0x2aaaaaab, RZ ;  /* 0x2aaaaaab00007827 */ /* 0x000fca00078e02ff */
[----:B---3--:R-:W-:-:S04]  /*b4f0*/  SHF.R.U32.HI R2, RZ, 0x1f, R0 ;  /* 0x0000001fff027819 */ /* 0x008fc80000011600 */
[----:B------:R-:W-:-:S05]  /*b500*/  LEA.HI.SX32 R0, R0, R2, 0x1c ;  /* 0x0000000200007211 */ /* 0x000fca00078fe2ff */
[----:B------:R3:W-:Y:S01]  /*b510*/  STL [R1+0x30], R0 ;  /* 0x0000300001007387 */ /* 0x0007e20000100800 */
[----:B------:R-:W-:Y:S05]  /*b520*/  @P0 BRA `(.L_x_1092) ;  /* 0x0000000000440947 */ /* 0x000fea0003800000 */
[----:B------:R-:W4:Y:S02]  /*b530*/  S2R R3, SR_TID.X ;  /* 0x0000000000037919 */ /* 0x000f240000002100 */
[----:B----4-:R-:W-:-:S04]  /*b540*/  LOP3.LUT R3, R3, 0x7f, RZ, 0xc0, !PT ;  /* 0x0000007f03037812 */ /* 0x010fc800078ec0ff */
[----:B------:R-:W-:-:S13]  /*b550*/  ISETP.NE.AND P0, PT, R3, RZ, PT ;  /* 0x000000ff0300720c */ /* 0x000fda0003f05270 */
[----:B------:R-:W-:Y:S05]  /*b560*/  @P0 BRA `(.L_x_1093) ;  /* 0x0000004c00640947 */ /* 0x000fea0003800000 */
[----:B------:R-:W4:Y:S01]  /*b570*/  S2R R3, SR_LANEID ;  /* 0x0000000000037919 */ /* 0x000f220000000000 */
[----:B------:R-:W-:Y:S01]  /*b580*/  VOTEU.ANY UR4, UPT, PT ;  /* 0x0000000000047886 */ /* 0x000fe200038e0100 */
[----:B------:R-:W5:Y:S01]  /*b590*/  LDC.64 R4, c[0x0][0xd60] ;  /* 0x00035800ff047b82 */ /* 0x000f620000000a00 */
[----:B---3--:R-:W4:Y:S08]  /*b5a0*/  FLO.U32 R0, UR4 ;  /* 0x0000000400007d00 */ /* 0x008f3000080e0000 */
[----:B------:R-:W5:Y:S01]  /*b5b0*/  POPC R2, UR4 ;  /* 0x0000000400027d09 */ /* 0x000f620008000000 */
[----:B----4-:R-:W-:-:S13]  /*b5c0*/  ISETP.EQ.U32.AND P0, PT, R0, R3, PT ;  /* 0x000000030000720c */ /* 0x010fda0003f02070 */
[----:B-----5:R-:W3:Y:S01]  /*b5d0*/  @P0 ATOMG.E.ADD.STRONG.GPU PT, R5, desc[UR38][R4.64], R2 ;  /* 0x00000002040509a8 */ /* 0x020ee200081ee1e6 */
[----:B------:R-:W4:Y:S02]  /*b5e0*/  S2R R3, SR_LTMASK ;  /* 0x0000000000037919 */ /* 0x000f240000003900 */
[----:B----4-:R-:W-:-:S06]  /*b5f0*/  LOP3.LUT R3, R3, UR4, RZ, 0xc0, !PT ;  /* 0x0000000403037c12 */ /* 0x010fcc000f8ec0ff */
[----:B------:R-:W4:Y:S01]  /*b600*/  POPC R3, R3 ;  /* 0x0000000300037309 */ /* 0x000f220000000000 */
[----:B---3--:R-:W4:Y:S02]  /*b610*/  SHFL.IDX PT, R0, R5, R0, 0x1f ;  /* 0x00001f0005007589 */ /* 0x008f2400000e0000 */
[----:B----4-:R-:W-:Y:S01]  /*b620*/  IADD3 R16, R0, UR40, R3 ;  /* 0x0000002800107c10 */ /* 0x010fe2000fffe003 */
[----:B------:R-:W-:Y:S06]  /*b630*/  BRA `(.L_x_1093) ;  /* 0x0000004c00307947 */ /* 0x000fec0003800000 */
.L_x_1092:
[----:B---3--:R-:W3:Y:S01]  /*b640*/  LDL R0, [R1+0x4] ;  /* 0x0000040001007983 */ /* 0x008ee20000100800 */
[----:B------:R-:W-:Y:S01]  /*b650*/  BSSY B6, `(.L_x_1094) ;  /* 0x0000014000067945 */ /* 0x000fe20003800000 */
[----:B---3--:R-:W-:-:S05]  /*b660*/  VIADD R0, R0, 0x1c400 ;  /* 0x0001c40000007836 */ /* 0x008fca0000000000 */
[----:B------:R-:W-:-:S13]  /*b670*/  LOP3.LUT P0, RZ, R0, 0x3ff, RZ, 0xc0, !PT ;  /* 0x000003ff00ff7812 */ /* 0x000fda000780c0ff */
[----:B------:R-:W-:Y:S05]  /*b680*/  @!P0 BRA `(.L_x_1095) ;  /* 0x0000000000408947 */ /* 0x000fea0003800000 */
[----:B------:R-:W-:Y:S01]  /*b690*/  MOV R2, 0x0 ;  /* 0x0000000000027802 */ /* 0x000fe20000000f00 */
[----:B------:R-:W-:Y:S01]  /*b6a0*/  ULDC.64 UR6, c[0x4][0x98] ;  /* 0x0100260000067ab9 */ /* 0x000fe20000000a00 */
[----:B------:R-:W-:Y:S01]  /*b6b0*/  ULDC.64 UR8, c[0x4][0xa0] ;  /* 0x0100280000087ab9 */ /* 0x000fe20000000a00 */
[----:B------:R-:W-:Y:S01]  /*b6c0*/  ULDC.64 UR4, c[0x4][0x8] ;  /* 0x0100020000047ab9 */ /* 0x000fe20000000a00 */
[----:B------:R-:W-:Y:S02]  /*b6d0*/  IMAD.U32 R4, RZ, RZ, UR6 ;  /* 0x00000006ff047e24 */ /* 0x000fe4000f8e00ff */
[----:B------:R-:W3:Y:S01]  /*b6e0*/  LDC.64 R2, c[0x4][R2] ;  /* 0x0100000002027b82 */ /* 0x000ee20000000a00 */
[----:B------:R-:W-:Y:S02]  /*b6f0*/  IMAD.U32 R5, RZ, RZ, UR7 ;  /* 0x00000007ff057e24 */ /* 0x000fe4000f8e00ff */
[----:B------:R-:W-:Y:S02]  /*b700*/  IMAD.U32 R6, RZ, RZ, UR8 ;  /* 0x00000008ff067e24 */ /* 0x000fe4000f8e00ff */
[----:B--2---:R-:W-:-:S02]  /*b710*/  IMAD.U32 R7, RZ, RZ, UR9 ;  /* 0x00000009ff077e24 */ /* 0x004fc4000f8e00ff */
[----:B------:R-:W-:Y:S02]  /*b720*/  IMAD.U32 R10, RZ, RZ, UR4 ;  /* 0x00000004ff0a7e24 */ /* 0x000fe4000f8e00ff */
[----:B------:R-:W-:Y:S02]  /*b730*/  IMAD.U32 R11, RZ, RZ, UR5 ;  /* 0x00000005ff0b7e24 */ /* 0x000fe4000f8e00ff */
[----:B------:R-:W-:Y:S02]  /*b740*/  IMAD.MOV.U32 R8, RZ, RZ, 0x70 ;  /* 0x00000070ff087424 */ /* 0x000fe400078e00ff */
[----:B-1----:R-:W-:Y:S02]  /*b750*/  IMAD.MOV.U32 R12, RZ, RZ, 0x1 ;  /* 0x00000001ff0c7424 */ /* 0x002fe400078e00ff */
[----:B------:R-:W-:-:S07]  /*b760*/  IMAD.MOV.U32 R13, RZ, RZ, RZ ;  /* 0x000000ffff0d7224 */ /* 0x000fce00078e00ff */
[----:B------:R-:W-:-:S07]  /*b770*/  LEPC R20, `(.L_x_1095) ;  /* 0x000000001014794e */ /* 0x000fce0000000000 */
[----:B0--3--:R-:W-:Y:S05]  /*b780*/  CALL.ABS.NOINC R2 ;  /* 0x0000000002007343 */ /* 0x009fea0003c00000 */
.L_x_1095:
[----:B------:R-:W-:Y:S05]  /*b790*/  BSYNC B6 ;  /* 0x0000000000067941 */ /* 0x000fea0003800000 */
.L_x_1094:
[----:B------:R-:W3:Y:S01]  /*b7a0*/  LDL R2, [R1+0x4] ;  /* 0x0000040001027983 */ /* 0x000ee20000100800 */
        /* <DEDUP_REMOVED lines=8> */
[----:B------:R3:W4:Y:S01]  /*b830*/  LDC.64 R2, c[0x4][R0] ;  /* 0x0100000000027b82 */ /* 0x0007220000000a00 */
[----:B------:R-:W-:Y:S02]  /*b840*/  IMAD.U32 R4, RZ, RZ, UR6 ;  /* 0x00000006ff047e24 */ /* 0x000fe4000f8e00ff */
[----:B------:R-:W-:Y:S02]  /*b850*/  IMAD.U32 R5, RZ, RZ, UR7 ;  /* 0x00000007ff057e24 */ /* 0x000fe4000f8e00ff */
[----:B------:R-:W-:Y:S02]  /*b860*/  IMAD.U32 R6, RZ, RZ, UR8 ;  /* 0x00000008ff067e24 */ /* 0x000fe4000f8e00ff */
[----:B--2---:R-:W-:-:S02]  /*b870*/  IMAD.U32 R7, RZ, RZ, UR9 ;  /* 0x00000009ff077e24 */ /* 0x004fc4000f8e00ff */
[----:B------:R-:W-:Y:S02]  /*b880*/  IMAD.U32 R10, RZ, RZ, UR4 ;  /* 0x00000004ff0a7e24 */ /* 0x000fe4000f8e00ff */
[----:B------:R-:W-:Y:S02]  /*b890*/  IMAD.U32 R11, RZ, RZ, UR5 ;  /* 0x00000005ff0b7e24 */ /* 0x000fe4000f8e00ff */
[----:B------:R-:W-:Y:S02]  /*b8a0*/  IMAD.MOV.U32 R8, RZ, RZ, 0x70 ;  /* 0x00000070ff087424 */ /* 0x000fe400078e00ff */
[----:B-1----:R-:W-:Y:S02]  /*b8b0*/  IMAD.MOV.U32 R12, RZ, RZ, 0x1 ;  /* 0x00000001ff0c7424 */ /* 0x002fe400078e00ff */
[----:B---3--:R-:W-:-:S07]  /*b8c0*/  IMAD.MOV.U32 R13, RZ, RZ, RZ ;  /* 0x000000ffff0d7224 */ /* 0x008fce00078e00ff */
[----:B------:R-:W-:-:S07]  /*b8d0*/  LEPC R20, `(.L_x_1098) ;  /* 0x000000001014794e */ /* 0x000fce0000000000 */
[----:B0---4-:R-:W-:Y:S05]  /*b8e0*/  CALL.ABS.NOINC R2 ;  /* 0x0000000002007343 */ /* 0x011fea0003c00000 */
.L_x_1098:
        /* <DEDUP_REMOVED lines=16> */
.L_x_1097:
[----:B------:R-:W-:Y:S05]  /*b9f0*/  BSYNC B6 ;  /* 0x0000000000067941 */ /* 0x000fea0003800000 */
.L_x_1096:
[----:B------:R-:W3:Y:S01]  /*ba00*/  LDL.LU R2, [R1] ;  /* 0x0000000001027983 */ /* 0x000ee20000300800 */
[----:B------:R-:W-:-:S03]  /*ba10*/  ULDC.64 UR4, c[0x0][0xaf0] ;  /* 0x0002bc0000047ab9 */ /* 0x000fc60000000a00 */
[----:B------:R-:W4:Y:S04]  /*ba20*/  LDL.LU R4, [R1+0x1c] ;  /* 0x00001c0001047983 */ /* 0x000f280000300800 */
[----:B--2---:R-:W2:Y:S01]  /*ba30*/  LDL R7, [R1+0xc] ;  /* 0x00000c0001077983 */ /* 0x004ea20000100800 */
[----:B------:R-:W-:-:S03]  /*ba40*/  ISETP.NE.U32.AND P0, PT, RZ, UR4, PT ;  /* 0x00000004ff007c0c */ /* 0x000fc6000bf05070 */
[----:B------:R-:W5:Y:S01]  /*ba50*/  LDL R0, [R1+0x30] ;  /* 0x0000300001007983 */ /* 0x000f620000100800 */
[----:B------:R-:W-:-:S13]  /*ba60*/  ISETP.NE.AND.EX P0, PT, RZ, UR5, PT, P0 ;  /* 0x00000005ff007c0c */ /* 0x000fda000bf05300 */
[----:B---3--:R-:W-:-:S04]  /*ba70*/  @P0 IADD3 R2, P1, R2, UR4, RZ ;  /* 0x0000000402020c10 */ /* 0x008fc8000ff3e0ff */
[----:B----4-:R-:W-:Y:S01]  /*ba80*/  @P0 IADD3.X R3, R4, UR5, RZ, P1, !PT ;  /* 0x0000000504030c10 */ /* 0x010fe20008ffe4ff */
[----:B------:R-:W-:-:S04]  /*ba90*/  ULDC.64 UR4, c[0x0][0xb00] ;  /* 0x0002c00000047ab9 */ /* 0x000fc80000000a00 */
[----:B--2---:R2:W3:Y:S01]  /*baa0*/  @P0 LDG.E R7, desc[UR38][R2.64] ;  /* 0x0000002602070981 */ /* 0x0044e2000c1e1900 */
[----:B-----5:R-:W-:Y:S01]  /*bab0*/  VIADD R9, R0, 0xffffffff ;  /* 0xffffffff00097836 */ /* 0x020fe20000000000 */
[----:B--2---:R-:W2:Y:S01]  /*bac0*/  LDC.64 R2, c[0x0][0x418] ;  /* 0x00010600ff027b82 */ /* 0x004ea20000000a00 */
[----:B---3--:R-:W-:Y:S01]  /*bad0*/  SHF.R.S32.HI R8, RZ, 0x1f, R7 ;  /* 0x0000001fff087819 */ /* 0x008fe20000011407 */
[----:B------:R3:W-:Y:S04]  /*bae0*/  @P0 STL [R1+0xc], R7 ;  /* 0x00000c0701000387 */ /* 0x0007e80000100800 */
[----:B------:R3:W-:Y:S04]  /*baf0*/  STL [R1+0x2c], R9 ;  /* 0x00002c0901007387 */ /* 0x0007e80000100800 */
[----:B------:R3:W-:Y:S01]  /*bb00*/  STL [R1+0x1c], R8 ;  /* 0x00001c0801007387 */ /* 0x0007e20000100800 */
[----:B--2---:R-:W-:Y:S01]  /*bb10*/  LOP3.LUT P0, RZ, R2, UR4, RZ, 0xfc, !PT ;  /* 0x0000000402ff7c12 */ /* 0x004fe2000f80fcff */
[----:B------:R-:W-:-:S03]  /*bb20*/  UMOV UR4, 0xffffffff ;  /* 0xffffffff00047882 */ /* 0x000fc60000000000 */
[----:B------:R-:W-:-:S04]  /*bb30*/  LOP3.LUT P0, RZ, R3, UR5, RZ, 0xfc, P0 ;  /* 0x0000000503ff7c12 */ /* 0x000fc8000800fcff */
[----:B------:R-:W-:Y:S01]  /*bb40*/  SEL R0, R7, RZ, !P0 ;  /* 0x000000ff07007207 */ /* 0x000fe20004000000 */
[----:B---3--:R-:W-:Y:S08]  /*bb50*/  BRA.DIV UR4, `(.L_x_1099) ;  /* 0x0000005604f47947 */ /* 0x008ff0000b800000 */
[----:B------:R-:W2:Y:S02]  /*bb60*/  S2R R4, SR_TID.X ;  /* 0x0000000000047919 */ /* 0x000ea40000002100 */
[----:B--2---:R-:W-:-:S04]  /*bb70*/  SHF.R.U32.HI R4, RZ, 0x5, R4 ;  /* 0x00000005ff047819 */ /* 0x004fc80000011604 */
[----:B------:R-:W-:-:S05]  /*bb80*/  LOP3.LUT R4, R4, 0x3, RZ, 0xc0, !PT ;  /* 0x0000000304047812 */ /* 0x000fca00078ec0ff */
[----:B------:R2:W3:Y:S02]  /*bb90*/  SHFL.IDX PT, R14, R4, RZ, 0x1f ;  /* 0x00001fff040e7589 */ /* 0x0004e400000e0000 */
.L_x_1212:
[----:B--2---:R-:W2:Y:S01]  /*bba0*/  LDL.LU R4, [R1+0x14] ;  /* 0x0000140001047983 */ /* 0x004ea20000300800 */
[----:B------:R-:W-:Y:S02]  /*bbb0*/  PLOP3.LUT P1, PT, PT, PT, PT, 0x8, 0x0 ;  /* 0x000000000000781c */ /* 0x000fe40003f2e170 */
[----:B---3--:R-:W-:Y:S01]  /*bbc0*/  ISETP.NE.AND P0, PT, R14, RZ, PT ;  /* 0x000000ff0e00720c */ /* 0x008fe20003f05270 */
        /* <DEDUP_REMOVED lines=8> */
.L_x_1215:
[----:B------:R-:W-:Y:S05]  /*bc50*/  @!P6 BRA `(.L_x_1100) ;  /* 0x000000040014e947 */ /* 0x000fea0003800000 */
[----:B------:R2:W-:Y:S01]  /*bc60*/  STL [R1+0x70], R9 ;  /* 0x0000700901007387 */ /* 0x0005e20000100800 */
[----:B------:R-:W-:-:S04]  /*bc70*/  ISETP.NE.U32.AND P0, PT, R2, RZ, PT ;  /* 0x000000ff0200720c */ /* 0x000fc80003f05070 */
[----:B------:R-:W-:-:S13]  /*bc80*/  ISETP.NE.AND.EX P0, PT, R3, RZ, PT, P0 ;  /* 0x000000ff0300720c */ /* 0x000fda0003f05300 */
[----:B--2---:R-:W-:Y:S05]  /*bc90*/  @!P0 BRA `(.L_x_1102) ;  /* 0x0000000000508947 */ /* 0x004fea0003800000 */
[----:B------:R-:W2:Y:S01]  /*bca0*/  LDC R6, c[0x0][0x43c] ;  /* 0x00010f00ff067b82 */ /* 0x000ea20000000800 */
[----:B---3--:R-:W-:Y:S01]  /*bcb0*/  IMAD.MOV.U32 R0, RZ, RZ, R9 ;  /* 0x000000ffff007224 */ /* 0x008fe200078e0009 */
[----:B------:R-:W-:Y:S01]  /*bcc0*/  ULDC.64 UR4, c[0x0][0x428] ;  /* 0x00010a0000047ab9 */ /* 0x000fe20000000a00 */
[----:B--2---:R-:W-:-:S13]  /*bcd0*/  ISETP.NE.AND P0, PT, R6, 0x1, PT ;  /* 0x000000010600780c */ /* 0x004fda0003f05270 */
        /* <DEDUP_REMOVED lines=14> */
[----:B------:R-:W2:Y:S04]  /*bdc0*/  LDG.E R0, desc[UR38][R2.64] ;  /* 0x0000002602007981 */ /* 0x000ea8000c1e1900 */
[----:B--2---:R2:W-:Y:S02]  /*bdd0*/  STL [R1], R0 ;  /* 0x0000000001007387 */ /* 0x0045e40000100800 */
.L_x_1102:
[----:B------:R-:W4:Y:S04]  /*bde0*/  LDL R7, [R1+0x4] ;  /* 0x0000040001077983 */ /* 0x000f280000100800 */
[----:B--23--:R-:W4:Y:S04]  /*bdf0*/  LDL R0, [R1+0x8] ;  /* 0x0000080001007983 */ /* 0x00cf280000100800 */
[----:B------:R-:W2:Y:S01]  /*be00*/  LDL R2, [R1+0x18] ;  /* 0x0000180001027983 */ /* 0x000ea20000100800 */
[----:B----4-:R-:W-:Y:S01]  /*be10*/  IMAD R0, R0, 0x8, R7 ;  /* 0x0000000800007824 */ /* 0x010fe200078e0207 */
[----:B--2---:R-:W-:-:S04]  /*be20*/  SHF.L.U32 R2, R2, 0x1f, RZ ;  /* 0x0000001f02027819 */ /* 0x004fc800000006ff */
[----:B------:R-:W2:Y:S02]  /*be30*/  SYNCS.PHASECHK.TRANS64.TRYWAIT P0, [R0+URZ+0x32440], R2 ;  /* 0x03244002000075a7 */ /* 0x000ea4000800017f */
[----:B--2---:R-:W-:Y:S05]  /*be40*/  @!P0 BRA `(.L_x_1103) ;  /* 0x00000054008c8947 */ /* 0x004fea0003800000 */
.L_x_1216:
        /* <DEDUP_REMOVED lines=11> */
.L_x_1104:
[----:B------:R-:W3:Y:S04]  /*bf00*/  LDL R7, [R1+0x4] ;  /* 0x0000040001077983 */ /* 0x000ee80000100800 */
[----:B------:R-:W3:Y:S04]  /*bf10*/  LDL R6, [R1+0x8] ;  /* 0x0000080001067983 */ /* 0x000ee80000100800 */
[----:B------:R-:W4:Y:S04]  /*bf20*/  LDL R5, [R1+0x70] ;  /* 0x0000700001057983 */ /* 0x000f280000100800 */
[----:B------:R-:W5:Y:S04]  /*bf30*/  LDL R4, [R1+0x20] ;  /* 0x0000200001047983 */ /* 0x000f680000100800 */
[----:B------:R-:W5:Y:S04]  /*bf40*/  LDL R3, [R1] ;  /* 0x0000000001037983 */ /* 0x000f680000100800 */
[----:B--2---:R-:W2:Y:S01]  /*bf50*/  LDL.LU R2, [R1+0x14] ;  /* 0x0000140001027983 */ /* 0x004ea20000300800 */
        /* <DEDUP_REMOVED lines=8> */
[----:B---3--:R-:W-:Y:S01]  /*bfe0*/  IMAD R0, R6, 0x3000, R7 ;  /* 0x0000300006007824 */ /* 0x008fe200078e0207 */
[----:B----4-:R-:W-:-:S04]  /*bff0*/  R2UR UR11, R5 ;  /* 0x00000000050b72ca */ /* 0x010fc800000e0000 */
[----:B------:R-:W-:Y:S02]  /*c000*/  R2UR UR8, R0 ;  /* 0x00000000000872ca */ /* 0x000fe400000e0000 */
[----:B-----5:R-:W-:Y:S02]  /*c010*/  R2UR UR4, R4 ;  /* 0x00000000040472ca */ /* 0x020fe400000e0000 */
[----:B------:R-:W-:Y:S02]  /*c020*/  R2UR UR13, R3 ;  /* 0x00000000030d72ca */ /* 0x000fe400000e0000 */
[----:B--2---:R-:W-:-:S07]  /*c030*/  LOP3.LUT R2, R2, 0xfffffffe, RZ, 0xc0, !PT ;  /* 0xfffffffe02027812 */ /* 0x004fce00078ec0ff */
[----:B------:R-:W-:Y:S01]  /*c040*/  UIADD3 UR8, UR8, 0x1c400, URZ ;  /* 0x0001c40008087890 */ /* 0x000fe2000fffe03f */
[----:B------:R-:W-:Y:S01]  /*c050*/  @P0 LOP3.LUT R2, R2, 0x1, RZ, 0xfc, !PT ;  /* 0x0000000102020812 */ /* 0x000fe200078efcff */
[----:B------:R-:W-:-:S03]  /*c060*/  UIMAD UR11, UR11, 0x60, UR4 ;  /* 0x000000600b0b78a4 */ /* 0x000fc6000f8e0204 */
[----:B------:R-:W-:Y:S01]  /*c070*/  UMOV UR4, 0x0 ;  /* 0x0000000000047882 */ /* 0x000fe20000000000 */
[----:B------:R2:W-:Y:S05]  /*c080*/  STL [R1+0x14], R2 ;  /* 0x0000140201007387 */ /* 0x0005ea0000100800 */
[----:B------:R2:W-:Y:S01]  /*c090*/  UTMALDG.4D [UR8], [UR6], desc[UR4] ;  /* 0x00000408060075b4 */ /* 0x0005e20008019000 */
[----:B------:R-:W-:Y:S02]  /*c0a0*/  NOP ;  /* 0x0000000000007918 */ /* 0x000fe40000000000 */
.L_x_1100:
[----:B---3--:R-:W3:Y:S04]  /*c0b0*/  LDL R0, [R1+0x4] ;  /* 0x0000040001007983 */ /* 0x008ee80000100800 */
[----:B------:R-:W4:Y:S04]  /*c0c0*/  LDL.LU R4, [R1+0x24] ;  /* 0x0000240001047983 */ /* 0x000f280000300800 */
[----:B------:R-:W5:Y:S04]  /*c0d0*/  LDL.LU R3, [R1+0x3c] ;  /* 0x00003c0001037983 */ /* 0x000f680000300800 */
[----:B--2---:R-:W2:Y:S01]  /*c0e0*/  LDL R2, [R1+0x28] ;  /* 0x0000280001027983 */ /* 0x004ea20000100800 */
[----:B------:R-:W-:Y:S05]  /*c0f0*/  WARPSYNC.ALL ;  /* 0x0000000000007948 */ /* 0x000fea0003800000 */
[----:B------:R-:W-:Y:S01]  /*c100*/  ULDC.64 UR4, c[0x0][0xaf8] ;  /* 0x0002be0000047ab9 */ /* 0x000fe20000000a00 */
[----:B------:R-:W-:Y:S01]  /*c110*/  BSSY B6, `(.L_x_1105) ;  /* 0x000001f000067945 */ /* 0x000fe20003800000 */
[----:B------:R-:W-:Y:S01]  /*c120*/  BAR.SYNC.DEFER_BLOCKING 0x8, 0x180 ;  /* 0x0206000000007b1d */ /* 0x000fe20000010000 */
[----:B------:R-:W-:-:S04]  /*c130*/  ISETP.NE.U32.AND P0, PT, RZ, UR4, PT ;  /* 0x00000004ff007c0c */ /* 0x000fc8000bf05070 */
[----:B------:R-:W-:Y:S01]  /*c140*/  ISETP.NE.AND.EX P0, PT, RZ, UR5, PT, P0 ;  /* 0x00000005ff007c0c */ /* 0x000fe2000bf05300 */
[----:B---3--:R-:W-:-:S05]  /*c150*/  VIADD R0, R0, 0x18400 ;  /* 0x0001840000007836 */ /* 0x008fca0000000000 */
[----:B------:R-:W-:Y:S02]  /*c160*/  LOP3.LUT P1, RZ, R0, 0x3ff, RZ, 0xc0, !PT ;  /* 0x000003ff00ff7812 */ /* 0x000fe4000782c0ff */
[----:B----4-:R-:W-:Y:S02]  /*c170*/  SEL R0, R4, RZ, !P0 ;  /* 0x000000ff04007207 */ /* 0x010fe40004000000 */
[----:B-----5:R-:W-:-:S03]  /*c180*/  SEL R3, R3, RZ, !P0 ;  /* 0x000000ff03037207 */ /* 0x020fc60004000000 */
[----:B------:R3:W-:Y:S01]  /*c190*/  STL [R1+0x34], R0 ;  /* 0x0000340001007387 */ /* 0x0007e20000100800 */
[----:B--2---:R-:W-:-:S03]  /*c1a0*/  SHF.R.S32.HI R2, RZ, 0x1f, R2 ;  /* 0x0000001fff027819 */ /* 0x004fc60000011402 */
[----:B------:R2:W-:Y:S01]  /*c1b0*/  STL [R1+0x58], R3 ;  /* 0x0000580301007387 */ /* 0x0005e20000100800 */
[----:B---3--:R-:W-:-:S05]  /*c1c0*/  SHF.R.S32.HI R0, RZ, 0x1f, R18 ;  /* 0x0000001fff007819 */ /* 0x008fca0000011412 */
        /* <DEDUP_REMOVED lines=15> */
[----:B-1----:R-:W-:Y:S02]  /*c2c0*/  IMAD.MOV.U32 R12, RZ, RZ, 0x1 ;  /* 0x00000001ff0c7424 */ /* 0x002fe400078e00ff */
[----:B------:R-:W-:-:S07]  /*c2d0*/  IMAD.MOV.U32 R13, RZ, RZ, RZ ;  /* 0x000000ffff0d7224 */ /* 0x000fce00078e00ff */
[----:B------:R-:W-:-:S07]  /*c2e0*/  LEPC R20, `(.L_x_1106) ;  /* 0x000000001014794e */ /* 0x000fce0000000000 */
[----:B0-2---:R-:W-:Y:S05]  /*c2f0*/  CALL.ABS.NOINC R2 ;  /* 0x0000000002007343 */ /* 0x005fea0003c00000 */
.L_x_1106:
[----:B------:R-:W-:Y:S05]  /*c300*/  BSYNC B6 ;  /* 0x0000000000067941 */ /* 0x000fea0003800000 */
.L_x_1105:
[----:B------:R-:W3:Y:S01]  /*c310*/  LDL R4, [R1+0x40] ;  /* 0x0000400001047983 */ /* 0x000ee20000100800 */
[----:B------:R-:W4:Y:S03]  /*c320*/  LDC R6, c[0x0][0x448] ;  /* 0x00011200ff067b82 */ /* 0x000f260000000800 */
[----:B------:R-:W3:Y:S04]  /*c330*/  LDL R10, [R1+0x28] ;  /* 0x00002800010a7983 */ /* 0x000ee80000100800 */
[----:B------:R-:W3:Y:S01]  /*c340*/  LDL R9, [R1+0x50] ;  /* 0x0000500001097983 */ /* 0x000ee20000100800 */
[----:B--2---:R-:W2:Y:S01]  /*c350*/  S2R R2, SR_TID.X ;  /* 0x0000000000027919 */ /* 0x004ea20000002100 */
[----:B------:R-:W0:Y:S02]  /*c360*/  S2R R0, SR_TID.X ;  /* 0x0000000000007919 */ /* 0x000e240000002100 */
[----:B------:R-:W3:Y:S04]  /*c370*/  LDL R8, [R1+0x58] ;  /* 0x0000580001087983 */ /* 0x000ee80000100800 */
[----:B------:R-:W3:Y:S01]  /*c380*/  LDL R7, [R1+0x34] ;  /* 0x0000340001077983 */ /* 0x000ee20000100800 */
[----:B----4-:R-:W-:Y:S01]  /*c390*/  ISETP.NE.AND P0, PT, R6, 0x1, PT ;  /* 0x000000010600780c */ /* 0x010fe20003f05270 */
[----:B------:R-:W-:Y:S01]  /*c3a0*/  IMAD.SHL.U32 R17, R17, 0x80, RZ ;  /* 0x0000008011117824 */ /* 0x000fe200078e00ff */
[----:B------:R-:W-:Y:S01]  /*c3b0*/  ULDC.64 UR4, c[0x0][0x298] ;  /* 0x0000a60000047ab9 */ /* 0x000fe20000000a00 */
[----:B------:R-:W-:-:S10]  /*c3c0*/  ULDC.64 UR6, c[0x0][0x280] ;  /* 0x0000a00000067ab9 */ /* 0x000fd40000000a00 */
[----:B------:R-:W4:Y:S01]  /*c3d0*/  @P0 LDC R3, c[0x0][0x450] ;  /* 0x00011400ff030b82 */ /* 0x000f220000000800 */
[----:B--2---:R-:W-:-:S04]  /*c3e0*/  LOP3.LUT R2, R2, 0x7f, RZ, 0xc0, !PT ;  /* 0x0000007f02027812 */ /* 0x004fc800078ec0ff */
[----:B------:R-:W-:Y:S01]  /*c3f0*/  SHF.R.U32.HI R2, RZ, 0x3, R2 ;  /* 0x00000003ff027819 */ /* 0x000fe20000011602 */
[----:B0-----:R-:W-:-:S05]  /*c400*/  IMAD.SHL.U32 R0, R0, 0x10, RZ ;  /* 0x0000001000007824 */ /* 0x001fca00078e00ff */
[----:B------:R-:W-:Y:S02]  /*c410*/  LOP3.LUT R0, R2, 0x70, R0, 0xf8, !PT ;  /* 0x0000007002007812 */ /* 0x000fe400078ef800 */
[----:B------:R-:W0:Y:S02]  /*c420*/  @P0 LDC R2, c[0x0][0x44c] ;  /* 0x00011300ff020b82 */ /* 0x000e240000000800 */
[----:B------:R-:W-:-:S05]  /*c430*/  LOP3.LUT R5, R0, R17, RZ, 0xfc, !PT ;  /* 0x0000001100057212 */ /* 0x000fca00078efcff */
[----:B------:R-:W-:Y:S01]  /*c440*/  IMAD.MOV.U32 R0, RZ, RZ, R5 ;  /* 0x000000ffff007224 */ /* 0x000fe200078e0005 */
[----:B------:R2:W-:Y:S01]  /*c450*/  STL [R1+0x24], R5 ;  /* 0x0000240501007387 */ /* 0x0005e20000100800 */
[----:B0-----:R-:W-:-:S05]  /*c460*/  @P0 IMAD.HI.U32 R2, R5, R2, RZ ;  /* 0x0000000205020227 */ /* 0x001fca00078e00ff */
[----:B----4-:R-:W-:Y:S01]  /*c470*/  @P0 SHF.R.U32.HI R0, RZ, R3, R2 ;  /* 0x00000003ff000219 */ /* 0x010fe20000011602 */
[----:B---3--:R-:W-:-:S04]  /*c480*/  IMAD R2, R4, UR4, RZ ;  /* 0x0000000404027c24 */ /* 0x008fc8000f8e02ff */
[C---:B------:R-:W-:Y:S02]  /*c490*/  IMAD R4, R10.reuse, UR5, R2 ;  /* 0x000000050a047c24 */ /* 0x040fe4000f8e0202 */
[----:B------:R-:W-:Y:S01]  /*c4a0*/  IMAD.WIDE.U32 R2, R10, UR4, RZ ;  /* 0x000000040a027c25 */ /* 0x000fe2000f8e00ff */
[----:B------:R-:W-:-:S03]  /*c4b0*/  ULDC.64 UR4, c[0x0][0x2d8] ;  /* 0x0000b60000047ab9 */ /* 0x000fc60000000a00 */
[----:B------:R-:W-:Y:S02]  /*c4c0*/  IMAD.IADD R3, R3, 0x1, R4 ;  /* 0x0000000103037824 */ /* 0x000fe400078e0204 */
[----:B------:R-:W-:Y:S02]  /*c4d0*/  IMAD R4, R9, UR4, RZ ;  /* 0x0000000409047c24 */ /* 0x000fe4000f8e02ff */
[----:B------:R0:W5:Y:S01]  /*c4e0*/  LDL R9, [R1+0x10] ;  /* 0x0000100001097983 */ /* 0x0001620000100800 */
[----:B------:R-:W-:-:S04]  /*c4f0*/  IMAD.WIDE.U32 R2, R18, UR4, R2 ;  /* 0x0000000412027c25 */ /* 0x000fc8000f8e0002 */
[----:B------:R-:W-:Y:S01]  /*c500*/  IMAD R4, R18, UR5, R4 ;  /* 0x0000000512047c24 */ /* 0x000fe2000f8e0204 */
[----:B------:R-:W-:-:S03]  /*c510*/  ULDC.64 UR4, c[0x0][0x2e0] ;  /* 0x0000b80000047ab9 */ /* 0x000fc60000000a00 */
[----:B------:R-:W-:Y:S02]  /*c520*/  IMAD.IADD R3, R3, 0x1, R4 ;  /* 0x0000000103037824 */ /* 0x000fe400078e0204 */
[----:B------:R-:W-:Y:S02]  /*c530*/  IMAD R4, R8, UR4, RZ ;  /* 0x0000000408047c24 */ /* 0x000fe4000f8e02ff */
[----:B------:R-:W-:-:S04]  /*c540*/  IMAD.WIDE.U32 R2, R7, UR4, R2 ;  /* 0x0000000407027c25 */ /* 0x000fc8000f8e0002 */
[----:B------:R-:W-:Y:S01]  /*c550*/  IMAD R4, R7, UR5, R4 ;  /* 0x0000000507047c24 */ /* 0x000fe2000f8e0204 */
[----:B------:R-:W-:-:S03]  /*c560*/  ULDC.64 UR4, c[0x0][0x2d0] ;  /* 0x0000b40000047ab9 */ /* 0x000fc60000000a00 */
[----:B------:R-:W-:Y:S01]  /*c570*/  IMAD.IADD R3, R3, 0x1, R4 ;  /* 0x0000000103037824 */ /* 0x000fe200078e0204 */
[----:B------:R-:W-:-:S05]  /*c580*/  SHF.R.S32.HI R4, RZ, 0x1f, R0 ;  /* 0x0000001fff047819 */ /* 0x000fca0000011400 */
[----:B------:R-:W-:Y:S02]  /*c590*/  IMAD R4, R4, UR4, RZ ;  /* 0x0000000404047c24 */ /* 0x000fe4000f8e02ff */
[----:B------:R-:W-:-:S04]  /*c5a0*/  IMAD.WIDE.U32 R2, R0, UR4, R2 ;  /* 0x0000000400027c25 */ /* 0x000fc8000f8e0002 */
[----:B------:R-:W-:Y:S01]  /*c5b0*/  IMAD R4, R0, UR5, R4 ;  /* 0x0000000500047c24 */ /* 0x000fe2000f8e0204 */
[----:B------:R-:W-:Y:S01]  /*c5c0*/  ULDC.64 UR4, c[0x0][0x2c8] ;  /* 0x0000b20000047ab9 */ /* 0x000fe20000000a00 */
[----:B------:R-:W-:-:S04]  /*c5d0*/  IMAD.MOV R0, RZ, RZ, -R0 ;  /* 0x000000ffff007224 */ /* 0x000fc800078e0a00 */
[----:B------:R-:W-:Y:S02]  /*c5e0*/  IMAD R0, R6, R0, R5 ;  /* 0x0000000006007224 */ /* 0x000fe400078e0205 */
[----:B--2---:R-:W2:Y:S01]  /*c5f0*/  S2R R5, SR_TID.X ;  /* 0x0000000000057919 */ /* 0x004ea20000002100 */
[----:B------:R-:W-:Y:S02]  /*c600*/  IMAD.IADD R3, R3, 0x1, R4 ;  /* 0x0000000103037824 */ /* 0x000fe400078e0204 */
[----:B------:R-:W-:-:S05]  /*c610*/  SHF.R.S32.HI R4, RZ, 0x1f, R0 ;  /* 0x0000001fff047819 */ /* 0x000fca0000011400 */
[----:B------:R-:W-:Y:S02]  /*c620*/  IMAD R4, R4, UR4, RZ ;  /* 0x0000000404047c24 */ /* 0x000fe4000f8e02ff */
[----:B------:R-:W-:Y:S01]  /*c630*/  IMAD.WIDE.U32 R2, R0, UR4, R2 ;  /* 0x0000000400027c25 */ /* 0x000fe2000f8e0002 */
[----:B------:R-:W-:-:S03]  /*c640*/  ULDC UR4, c[0x0][0x2b8] ;  /* 0x0000ae0000047ab9 */ /* 0x000fc60000000800 */
[----:B------:R-:W-:Y:S01]  /*c650*/  IMAD R4, R0, UR5, R4 ;  /* 0x0000000500047c24 */ /* 0x000fe2000f8e0204 */
[----:B------:R-:W-:-:S03]  /*c660*/  LEA R0, P1, R2, UR6, 0x1 ;  /* 0x0000000602007c11 */ /* 0x000fc6000f8208ff */
[----:B------:R-:W-:Y:S02]  /*c670*/  IMAD.IADD R4, R3, 0x1, R4 ;  /* 0x0000000103047824 */ /* 0x000fe400078e0204 */
[----:B--2---:R-:W-:-:S05]  /*c680*/  IMAD.SHL.U32 R10, R5, 0x8, RZ ;  /* 0x00000008050a7824 */ /* 0x004fca00078e00ff */
[----:B------:R-:W-:Y:S02]  /*c690*/  LOP3.LUT R10, R10, 0x38, RZ, 0xc0, !PT ;  /* 0x000000380a0a7812 */ /* 0x000fe400078ec0ff */
[----:B------:R-:W-:Y:S02]  /*c6a0*/  LOP3.LUT R5, R5, 0x7f, RZ, 0xc0, !PT ;  /* 0x0000007f05057812 */ /* 0x000fe400078ec0ff */
[----:B------:R-:W-:Y:S01]  /*c6b0*/  ISETP.GE.AND P0, PT, R10, UR4, PT ;  /* 0x000000040a007c0c */ /* 0x000fe2000bf06270 */
[----:B------:R-:W-:Y:S01]  /*c6c0*/  UMOV UR4, 0xffffffff ;  /* 0xffffffff00047882 */ /* 0x000fe20000000000 */
[----:B------:R-:W-:Y:S02]  /*c6d0*/  LEA.HI.X R2, R2, UR7, R4, 0x1, P1 ;  /* 0x0000000702027c11 */ /* 0x000fe400088f0c04 */
[----:B------:R-:W-:Y:S01]  /*c6e0*/  SHF.R.U32.HI R8, RZ, 0x3, R5 ;  /* 0x00000003ff087819 */ /* 0x000fe20000011605 */
[----:B0-----:R-:W-:Y:S08]  /*c6f0*/  BRA.DIV UR4, `(.L_x_1107) ;  /* 0x0000004e04747947 */ /* 0x001ff0000b800000 */
[----:B------:R-:W2:Y:S01]  /*c700*/  LDL R7, [R1+0x38] ;  /* 0x0000380001077983 */ /* 0x000ea20000100800 */
[----:B------:R-:W-:-:S03]  /*c710*/  IMAD.IADD R17, R8, 0x1, R17 ;  /* 0x0000000108117824 */ /* 0x000fc600078e0211 */
[----:B------:R-:W0:Y:S01]  /*c720*/  SHFL.IDX PT, R5, R0, RZ, 0x181f ;  /* 0x00181fff00057589 */ /* 0x000e2200000e0000 */
[----:B------:R-:W-:-:S03]  /*c730*/  VIADD R8, R17, 0x10 ;  /* 0x0000001011087836 */ /* 0x000fc60000000000 */
[----:B------:R-:W3:Y:S04]  /*c740*/  SHFL.IDX PT, R4, R2, RZ, 0x181f ;  /* 0x00181fff02047589 */ /* 0x000ee800000e0000 */
[----:B------:R4:W-:Y:S01]  /*c750*/  STL [R1+0x3c], R8 ;  /* 0x00003c0801007387 */ /* 0x0009e20000100800 */
[----:B--2---:R-:W-:-:S03]  /*c760*/  IMAD R3, R7, R6, RZ ;  /* 0x0000000607037224 */ /* 0x004fc600078e02ff */
[----:B------:R-:W2:Y:S02]  /*c770*/  SHFL.IDX PT, R6, R0, 0x1, 0x181f ;  /* 0x00381f0000067f89 */ /* 0x000ea400000e0000 */
[CC--:B------:R-:W-:Y:S02]  /*c780*/  ISETP.GE.AND P1, PT, R17.reuse, R3.reuse, PT ;  /* 0x000000031100720c */ /* 0x0c0fe40003f26270 */
[----:B------:R-:W1:Y:S01]  /*c790*/  SHFL.IDX PT, R7, R2, 0x1, 0x181f ;  /* 0x00381f0002077f89 */ /* 0x000e6200000e0000 */
[----:B------:R-:W-:Y:S01]  /*c7a0*/  ISETP.GE.AND P2, PT, R8, R3, PT ;  /* 0x000000030800720c */ /* 0x000fe20003f46270 */
[----:B----4-:R-:W-:-:S05]  /*c7b0*/  VIADD R8, R17, 0x20 ;  /* 0x0000002011087836 */ /* 0x010fca0000000000 */
[----:B------:R-:W-:Y:S04]  /*c7c0*/  STL [R1+0x4c], R8 ;  /* 0x00004c0801007387 */ /* 0x000fe80000100800 */
[----:B0-----:R-:W-:-:S05]  /*c7d0*/  @!P1 LEA R5, P3, R10, R5, 0x1 ;  /* 0x000000050a059211 */ /* 0x001fca00078608ff */
[----:B---3--:R-:W-:-:S05]  /*c7e0*/  @!P1 IMAD.X R4, RZ, RZ, R4, P3 ;  /* 0x000000ffff049224 */ /* 0x008fca00018e0604 */
[----:B------:R-:W-:-:S04]  /*c7f0*/  @!P1 LOP3.LUT R5, R5, R4, RZ, 0x3c, !PT ;  /* 0x0000000405059212 */ /* 0x000fc800078e3cff */
[----:B------:R-:W-:-:S04]  /*c800*/  @!P1 LOP3.LUT R4, R5, R4, RZ, 0x3c, !PT ;  /* 0x0000000405049212 */ /* 0x000fc800078e3cff */
[----:B------:R-:W-:-:S05]  /*c810*/  @!P1 LOP3.LUT R5, R5, R4, RZ, 0x3c, !PT ;  /* 0x0000000405059212 */ /* 0x000fca00078e3cff */
[----:B-----5:R2:W-:Y:S02]  /*c820*/  @!P1 LDGSTS.E.BYPASS.LTC128B.128 [R9+0x18400], desc[UR38][R4.64], !P0 ;  /* 0x1840000004099fae */ /* 0x0205e4000c101d66 */
[----:B--2---:R-:W-:Y:S02]  /*c830*/  @!P2 LEA R5, P1, R10, R6, 0x1 ;  /* 0x000000060a05a211 */ /* 0x004fe400078208ff */
[----:B------:R-:W-:Y:S03]  /*c840*/  SHFL.IDX PT, R6, R2, 0x2, 0x181f ;  /* 0x00581f0002067f89 */ /* 0x000fe600000e0000 */
[----:B-1----:R-:W-:Y:S01]  /*c850*/  @!P2 IMAD.X R4, RZ, RZ, R7, P1 ;  /* 0x000000ffff04a224 */ /* 0x002fe200008e0607 */
[----:B------:R-:W-:Y:S01]  /*c860*/  ISETP.GE.AND P1, PT, R8, R3, PT ;  /* 0x000000030800720c */ /* 0x000fe20003f26270 */
[----:B------:R-:W-:-:S03]  /*c870*/  VIADD R7, R17, 0x30 ;  /* 0x0000003011077836 */ /* 0x000fc60000000000 */
[-C--:B------:R-:W-:Y:S02]  /*c880*/  @!P2 LOP3.LUT R5, R5, R4.reuse, RZ, 0x3c, !PT ;  /* 0x000000040505a212 */ /* 0x080fe400078e3cff */
[----:B------:R-:W-:Y:S02]  /*c890*/  STL [R1+0x54], R7 ;  /* 0x0000540701007387 */ /* 0x000fe40000100800 */
        /* <DEDUP_REMOVED lines=54> */
.L_x_1233:
[----:B------:R1:W5:Y:S01]  /*cc00*/  LDL R8, [R1+0x4] ;  /* 0x0000040001087983 */ /* 0x0003620000100800 */
[----:B0-----:R-:W-:-:S05]  /*cc10*/  VIADD R2, R17, 0x70 ;  /* 0x0000007011027836 */ /* 0x001fca0000000000 */
[----:B------:R-:W-:Y:S01]  /*cc20*/  ISETP.GE.AND P1, PT, R2, R3, PT ;  /* 0x000000030200720c */ /* 0x000fe20003f26270 */
[----:B------:R0:W-:-:S12]  /*cc30*/  STL [R1+0x68], R2 ;  /* 0x0000680201007387 */ /* 0x0001d80000100800 */
[----:B0-----:R-:W-:-:S05]  /*cc40*/  @!P1 LEA R2, P2, R10, R0, 0x1 ;  /* 0x000000000a029211 */ /* 0x001fca00078408ff */
[----:B--2---:R-:W-:-:S05]  /*cc50*/  @!P1 IMAD.X R3, RZ, RZ, R4, P2 ;  /* 0x000000ffff039224 */ /* 0x004fca00010e0604 */
[----:B------:R-:W-:Y:S01]  /*cc60*/  @!PT LDS RZ, [RZ] ;  /* 0x00000000fffff984 */ /* 0x000fe20000000800 */
[----:B------:R-:W-:Y:S01]  /*cc70*/  @!PT LDS RZ, [RZ] ;  /* 0x00000000fffff984 */ /* 0x000fe20000000800 */
[----:B------:R-:W-:Y:S01]  /*cc80*/  @!PT LDS RZ, [RZ] ;  /* 0x00000000fffff984 */ /* 0x000fe20000000800 */
[----:B------:R1:W-:Y:S01]  /*cc90*/  @!P1 LDGSTS.E.BYPASS.LTC128B.128 [R9+0x1bc00], desc[UR38][R2.64], !P0 ;  /* 0x1bc0000002099fae */ /* 0x0003e2000c101d66 */
[----:B------:R-:W-:Y:S01]  /*cca0*/  PLOP3.LUT P0, PT, PT, PT, PT, 0x80, 0x0 ;  /* 0x000000000000781c */ /* 0x000fe20003f0f070 */
[----:B------:R-:W-:-:S12]  /*ccb0*/  NOP ;  /* 0x0000000000007918 */ /* 0x000fd80000000000 */
.L_x_1108:
[----:B-1----:R-:W2:Y:S01]  /*ccc0*/  LDL R2, [R1+0x4] ;  /* 0x0000040001027983 */ /* 0x002ea20000100800 */
[----:B------:R-:W-:Y:S02]  /*ccd0*/  PLOP3.LUT P1, PT, P1, P0, PT, 0xa2, 0x0 ;  /* 0x000000000000781c */ /* 0x000fe40000f21472 */
[----:B--2---:R-:W-:-:S08]  /*cce0*/  @P0 R2UR P1, UR4, R2 ;  /* 0x00000000020402ca */ /* 0x004fd00000020000 */
[----:B------:R-:W-:-:S05]  /*ccf0*/  @P0 PLOP3.LUT P0, PT, P1, PT, PT, 0x80, 0x0 ;  /* 0x000000000000081c */ /* 0x000fca0000f0f070 */
[----:B------:R-:W-:Y:S01]  /*cd00*/  @!P1 SYNCS.ARRIVE.TRANS64.RED.A0T1 RZ, [UR4+0x32400], RZ ;  /* 0x032400ffffff99a7 */ /* 0x000fe20008200404 */
[----:B------:R-:W-:Y:S07]  /*cd10*/  @!P1 ARRIVES.LDGSTSBAR.64.TRANSCNT [UR4+0x32400] ;  /* 0x03240000ff0099b0 */ /* 0x000fee0008000a84 */
[----:B------:R-:W-:Y:S05]  /*cd20*/  @P0 BRA.U.ANY `(.L_x_1108) ;  /* 0xfffffffd00e40947 */ /* 0x000fea000393ffff */
[----:B------:R-:W-:Y:S01]  /*cd30*/  NOP ;  /* 0x0000000000007918 */ /* 0x000fe20000000000 */
[----:B------:R-:W2:Y:S01]  /*cd40*/  LDL.LU R0, [R1+0x40] ;  /* 0x0000400001007983 */ /* 0x000ea20000300800 */
[----:B------:R0:W-:Y:S01]  /*cd50*/  SYNCS.ARRIVE.TRANS64.A1T0 RZ, [R2+URZ+0x32400], RZ ;  /* 0x032400ff02ff79a7 */ /* 0x0001e2000810003f */
[----:B------:R-:W-:Y:S02]  /*cd60*/  ULDC.64 UR4, c[0x0][0x398] ;  /* 0x0000e60000047ab9 */ /* 0x000fe40000000a00 */
[----:B------:R-:W3:Y:S01]  /*cd70*/  LDL.LU R3, [R1+0x28] ;  /* 0x0000280001037983 */ /* 0x000ee20000300800 */
[----:B------:R-:W-:Y:S01]  /*cd80*/  BSSY B6, `(.L_x_1109) ;  /* 0x000001a000067945 */ /* 0x000fe20003800000 */
[----:B0-----:R-:W-:-:S05]  /*cd90*/  VIADD R2, R2, 0x22400 ;  /* 0x0002240002027836 */ /* 0x001fca0000000000 */
[----:B------:R-:W-:Y:S01]  /*cda0*/  LOP3.LUT P0, RZ, R2, 0x3ff, RZ, 0xc0, !PT ;  /* 0x000003ff02ff7812 */ /* 0x000fe2000780c0ff */
[----:B--2---:R-:W-:-:S04]  /*cdb0*/  IMAD R0, R0, UR4, RZ ;  /* 0x0000000400007c24 */ /* 0x004fc8000f8e02ff */
[C---:B---3--:R-:W-:Y:S02]  /*cdc0*/  IMAD R0, R3.reuse, UR5, R0 ;  /* 0x0000000503007c24 */ /* 0x048fe4000f8e0200 */
[----:B------:R-:W-:-:S04]  /*cdd0*/  IMAD.WIDE.U32 R2, R3, UR4, RZ ;  /* 0x0000000403027c25 */ /* 0x000fc8000f8e00ff */
[----:B------:R-:W-:Y:S01]  /*cde0*/  IMAD.IADD R0, R3, 0x1, R0 ;  /* 0x0000000103007824 */ /* 0x000fe200078e0200 */
[----:B------:R0:W-:Y:S04]  /*cdf0*/  STL.64 [R1+0x40], R2 ;  /* 0x0000400201007387 */ /* 0x0001e80000100a00 */
[----:B------:R0:W-:Y:S01]  /*ce00*/  STL [R1+0x28], R0 ;  /* 0x0000280001007387 */ /* 0x0001e20000100800 */
        /* <DEDUP_REMOVED lines=12> */
[----:B-----5:R-:W-:Y:S02]  /*ced0*/  IMAD.MOV.U32 R8, RZ, RZ, 0x70 ;  /* 0x00000070ff087424 */ /* 0x020fe400078e00ff */
[----:B------:R-:W-:Y:S02]  /*cee0*/  IMAD.MOV.U32 R12, RZ, RZ, 0x1 ;  /* 0x00000001ff0c7424 */ /* 0x000fe400078e00ff */
[----:B------:R-:W-:-:S07]  /*cef0*/  IMAD.MOV.U32 R13, RZ, RZ, RZ ;  /* 0x000000ffff0d7224 */ /* 0x000fce00078e00ff */
[----:B------:R-:W-:-:S07]  /*cf00*/  LEPC R20, `(.L_x_1110) ;  /* 0x000000001014794e */ /* 0x000fce0000000000 */
[----:B0-----:R-:W-:Y:S05]  /*cf10*/  CALL.ABS.NOINC R2 ;  /* 0x0000000002007343 */ /* 0x001fea0003c00000 */
.L_x_1110:
[----:B------:R-:W-:Y:S05]  /*cf20*/  BSYNC B6 ;  /* 0x0000000000067941 */ /* 0x000fea0003800000 */
.L_x_1109:
[----:B------:R-:W2:Y:S01]  /*cf30*/  LDL.LU R6, [R1+0x28] ;  /* 0x0000280001067983 */ /* 0x000ea20000300800 */
[----:B------:R-:W-:Y:S01]  /*cf40*/  ULDC.64 UR4, c[0x0][0x3d8] ;  /* 0x0000f60000047ab9 */ /* 0x000fe20000000a00 */
[----:B------:R-:W-:Y:S02]  /*cf50*/  ULDC.64 UR6, c[0x0][0x390] ;  /* 0x0000e40000067ab9 */ /* 0x000fe40000000a00 */
[----:B0-----:R-:W2:Y:S04]  /*cf60*/  LDL.LU.64 R2, [R1+0x40] ;  /* 0x0000400001027983 */ /* 0x001ea80000300a00 */
[----:B------:R-:W3:Y:S04]  /*cf70*/  LDL.LU R0, [R1+0x50] ;  /* 0x0000500001007983 */ /* 0x000ee80000300800 */
[----:B------:R-:W4:Y:S04]  /*cf80*/  LDL.LU R5, [R1+0x58] ;  /* 0x0000580001057983 */ /* 0x000f280000300800 */
[----:B------:R-:W4:Y:S04]  /*cf90*/  LDL.LU R4, [R1+0x34] ;  /* 0x0000340001047983 */ /* 0x000f280000300800 */
[----:B------:R-:W4:Y:S01]  /*cfa0*/  LDL.LU R7, [R1+0x24] ;  /* 0x0000240001077983 */ /* 0x000f220000300800 */
[----:B-----5:R-:W0:Y:S01]  /*cfb0*/  S2R R8, SR_TID.X ;  /* 0x0000000000087919 */ /* 0x020e220000002100 */
[----:B--2---:R-:W-:-:S02]  /*cfc0*/  IMAD.MOV.U32 R3, RZ, RZ, R6 ;  /* 0x000000ffff037224 */ /* 0x004fc400078e0006 */
[----:B------:R-:W1:Y:S01]  /*cfd0*/  LDC R6, c[0x0][0x448] ;  /* 0x00011200ff067b82 */ /* 0x000e620000000800 */
[----:B---3--:R-:W-:Y:S02]  /*cfe0*/  IMAD R0, R0, UR4, RZ ;  /* 0x0000000400007c24 */ /* 0x008fe4000f8e02ff */
[----:B------:R-:W-:-:S04]  /*cff0*/  IMAD.WIDE.U32 R2, R18, UR4, R2 ;  /* 0x0000000412027c25 */ /* 0x000fc8000f8e0002 */
[----:B------:R-:W-:Y:S01]  /*d000*/  IMAD R0, R18, UR5, R0 ;  /* 0x0000000512007c24 */ /* 0x000fe2000f8e0200 */
[----:B------:R-:W-:-:S03]  /*d010*/  ULDC.64 UR4, c[0x0][0x3e0] ;  /* 0x0000f80000047ab9 */ /* 0x000fc60000000a00 */
[----:B------:R-:W-:Y:S02]  /*d020*/  IMAD.IADD R3, R3, 0x1, R0 ;  /* 0x0000000103037824 */ /* 0x000fe400078e0200 */
[----:B----4-:R-:W-:Y:S01]  /*d030*/  IMAD R0, R5, UR4, RZ ;  /* 0x0000000405007c24 */ /* 0x010fe2000f8e02ff */
[----:B-1----:R-:W-:Y:S01]  /*d040*/  ISETP.NE.AND P0, PT, R6, 0x1, PT ;  /* 0x000000010600780c */ /* 0x002fe20003f05270 */
[----:B------:R-:W-:-:S04]  /*d050*/  IMAD.WIDE.U32 R2, R4, UR4, R2 ;  /* 0x0000000404027c25 */ /* 0x000fc8000f8e0002 */
[----:B------:R-:W-:Y:S01]  /*d060*/  IMAD R0, R4, UR5, R0 ;  /* 0x0000000504007c24 */ /* 0x000fe2000f8e0200 */
[----:B------:R-:W-:-:S07]  /*d070*/  ULDC.64 UR4, c[0x0][0x3d0] ;  /* 0x0000f40000047ab9 */ /* 0x000fce0000000a00 */
[----:B------:R-:W1:Y:S08]  /*d080*/  @P0 LDC R4, c[0x0][0x44c] ;  /* 0x00011300ff040b82 */ /* 0x000e700000000800 */
[----:B------:R-:W2:Y:S01]  /*d090*/  @P0 LDC R5, c[0x0][0x450] ;  /* 0x00011400ff050b82 */ /* 0x000ea20000000800 */
[----:B------:R-:W-:Y:S02]  /*d0a0*/  IMAD.IADD R3, R3, 0x1, R0 ;  /* 0x0000000103037824 */ /* 0x000fe400078e0200 */
[----:B------:R-:W-:-:S02]  /*d0b0*/  IMAD.MOV.U32 R0, RZ, RZ, R7 ;  /* 0x000000ffff007224 */ /* 0x000fc400078e0007 */
[----:B-1----:R-:W-:-:S05]  /*d0c0*/  @P0 IMAD.HI.U32 R4, R7, R4, RZ ;  /* 0x0000000407040227 */ /* 0x002fca00078e00ff */
[----:B--2---:R-:W-:-:S04]  /*d0d0*/  @P0 SHF.R.U32.HI R0, RZ, R5, R4 ;  /* 0x00000005ff000219 */ /* 0x004fc80000011604 */
[--C-:B------:R-:W-:Y:S01]  /*d0e0*/  SHF.R.S32.HI R5, RZ, 0x1f, R0.reuse ;  /* 0x0000001fff057819 */ /* 0x100fe20000011400 */
[----:B------:R-:W-:-:S04]  /*d0f0*/  IMAD.MOV R4, RZ, RZ, -R0 ;  /* 0x000000ffff047224 */ /* 0x000fc800078e0a00 */
[----:B------:R-:W-:Y:S02]  /*d100*/  IMAD R5, R5, UR4, RZ ;  /* 0x0000000405057c24 */ /* 0x000fe4000f8e02ff */
[----:B------:R-:W-:-:S04]  /*d110*/  IMAD.WIDE.U32 R2, R0, UR4, R2 ;  /* 0x0000000400027c25 */ /* 0x000fc8000f8e0002 */
[----:B------:R-:W-:Y:S02]  /*d120*/  IMAD R4, R6, R4, R7 ;  /* 0x0000000406047224 */ /* 0x000fe400078e0207 */
[----:B------:R-:W-:Y:S01]  /*d130*/  IMAD R0, R0, UR5, R5 ;  /* 0x0000000500007c24 */ /* 0x000fe2000f8e0205 */
[----:B------:R-:W-:Y:S01]  /*d140*/  ULDC.64 UR4, c[0x0][0x3c8] ;  /* 0x0000f20000047ab9 */ /* 0x000fe20000000a00 */
[C---:B0-----:R-:W-:Y:S02]  /*d150*/  IMAD.SHL.U32 R7, R8.reuse, 0x8, RZ ;  /* 0x0000000808077824 */ /* 0x041fe400078e00ff */
[----:B------:R-:W-:Y:S01]  /*d160*/  IMAD.IADD R3, R3, 0x1, R0 ;  /* 0x0000000103037824 */ /* 0x000fe200078e0200 */
[----:B------:R-:W-:Y:S01]  /*d170*/  SHF.R.S32.HI R0, RZ, 0x1f, R4 ;  /* 0x0000001fff007819 */ /* 0x000fe20000011404 */
[----:B------:R-:W-:-:S04]  /*d180*/  IMAD.SHL.U32 R8, R8, 0x8, RZ ;  /* 0x0000000808087824 */ /* 0x000fc800078e00ff */
[----:B------:R-:W-:Y:S01]  /*d190*/  IMAD R0, R0, UR4, RZ ;  /* 0x0000000400007c24 */ /* 0x000fe2000f8e02ff */
[----:B------:R-:W-:Y:S01]  /*d1a0*/  LOP3.LUT R8, R8, 0x38, RZ, 0xc0, !PT ;  /* 0x0000003808087812 */ /* 0x000fe200078ec0ff */
[----:B------:R-:W-:Y:S01]  /*d1b0*/  IMAD.WIDE.U32 R2, R4, UR4, R2 ;  /* 0x0000000404027c25 */ /* 0x000fe2000f8e0002 */
[----:B------:R-:W-:Y:S01]  /*d1c0*/  LOP3.LUT R7, R7, 0x38, RZ, 0xc0, !PT ;  /* 0x0000003807077812 */ /* 0x000fe200078ec0ff */
[----:B------:R-:W-:Y:S01]  /*d1d0*/  ULDC UR4, c[0x0][0x3b8] ;  /* 0x0000ee0000047ab9 */ /* 0x000fe20000000800 */
[----:B------:R-:W-:Y:S01]  /*d1e0*/  LOP3.LUT R10, R8, 0x40, RZ, 0xfc, !PT ;  /* 0x00000040080a7812 */ /* 0x000fe200078efcff */
[----:B------:R-:W-:Y:S01]  /*d1f0*/  IMAD R0, R4, UR5, R0 ;  /* 0x0000000504007c24 */ /* 0x000fe2000f8e0200 */
[C---:B------:R-:W-:Y:S02]  /*d200*/  LOP3.LUT R9, R8.reuse, 0x80, RZ, 0xfc, !PT ;  /* 0x0000008008097812 */ /* 0x040fe400078efcff */
[----:B------:R-:W-:Y:S01]  /*d210*/  LOP3.LUT R8, R8, 0xc0, RZ, 0xfc, !PT ;  /* 0x000000c008087812 */ /* 0x000fe200078efcff */
[----:B------:R-:W-:Y:S01]  /*d220*/  IMAD.IADD R0, R3, 0x1, R0 ;  /* 0x0000000103007824 */ /* 0x000fe200078e0200 */
[----:B------:R-:W-:-:S02]  /*d230*/  LEA R4, P4, R2, UR6, 0x1 ;  /* 0x0000000602047c11 */ /* 0x000fc4000f8808ff */
[----:B------:R-:W-:Y:S02]  /*d240*/  ISETP.GE.AND P3, PT, R7, UR4, PT ;  /* 0x0000000407007c0c */ /* 0x000fe4000bf66270 */
[----:B------:R-:W-:Y:S02]  /*d250*/  ISETP.GE.AND P2, PT, R10, UR4, PT ;  /* 0x000000040a007c0c */ /* 0x000fe4000bf46270 */
[----:B------:R-:W-:Y:S02]  /*d260*/  ISETP.GE.AND P1, PT, R9, UR4, PT ;  /* 0x0000000409007c0c */ /* 0x000fe4000bf26270 */
[----:B------:R-:W-:Y:S01]  /*d270*/  ISETP.GE.AND P0, PT, R8, UR4, PT ;  /* 0x0000000408007c0c */ /* 0x000fe2000bf06270 */
[----:B------:R-:W-:Y:S01]  /*d280*/  UMOV UR4, 0xffffffff ;  /* 0xffffffff00047882 */ /* 0x000fe20000000000 */
[----:B------:R-:W-:Y:S02]  /*d290*/  LEA.HI.X R0, R2, UR7, R0, 0x1, P4 ;  /* 0x0000000702007c11 */ /* 0x000fe4000a0f0c00 */
[----:B------:R-:W-:Y:S09]  /*d2a0*/  BRA.DIV UR4, `(.L_x_1111) ;  /* 0x0000004e04487947 */ /* 0x000ff2000b800000 */
[----:B------:R-:W2:Y:S04]  /*d2b0*/  LDL.LU R9, [R1+0x38] ;  /* 0x0000380001097983 */ /* 0x000ea80000300800 */
[----:B------:R-:W3:Y:S04]  /*d2c0*/  LDL.LU R3, [R1+0x3c] ;  /* 0x00003c0001037983 */ /* 0x000ee80000300800 */
[----:B------:R-:W4:Y:S04]  /*d2d0*/  LDL.LU R10, [R1+0x4c] ;  /* 0x00004c00010a7983 */ /* 0x000f280000300800 */
[----:B------:R-:W5:Y:S04]  /*d2e0*/  LDL R8, [R1+0x10] ;  /* 0x0000100001087983 */ /* 0x000f680000100800 */
[----:B------:R-:W-:Y:S01]  /*d2f0*/  SHFL.IDX PT, R2, R0, RZ, 0x181f ;  /* 0x00181fff00027589 */ /* 0x000fe200000e0000 */
[----:B--2---:R-:W-:-:S03]  /*d300*/  IMAD R5, R9, R6, RZ ;  /* 0x0000000609057224 */ /* 0x004fc600078e02ff */
[----:B------:R-:W2:Y:S02]  /*d310*/  LDL.LU R9, [R1+0x54] ;  /* 0x0000540001097983 */ /* 0x000ea40000300800 */
[-C--:B---3--:R-:W-:Y:S02]  /*d320*/  ISETP.GE.AND P4, PT, R3, R5.reuse, PT ;  /* 0x000000050300720c */ /* 0x088fe40003f86270 */
[----:B------:R-:W3:Y:S01]  /*d330*/  LDL.LU R11, [R1+0x5c] ;  /* 0x00005c00010b7983 */ /* 0x000ee20000300800 */
[----:B------:R-:W-:-:S03]  /*d340*/  ISETP.GE.AND P5, PT, R17, R5, PT ;  /* 0x000000051100720c */ /* 0x000fc60003fa6270 */
[----:B------:R-:W0:Y:S10]  /*d350*/  SHFL.IDX PT, R3, R4, RZ, 0x181f ;  /* 0x00181fff04037589 */ /* 0x000e3400000e0000 */
[----:B0-----:R-:W-:-:S05]  /*d360*/  @!P5 LEA R3, P6, R7, R3, 0x1 ;  /* 0x000000030703d211 */ /* 0x001fca00078c08ff */
[----:B------:R-:W-:-:S05]  /*d370*/  @!P5 IMAD.X R2, RZ, RZ, R2, P6 ;  /* 0x000000ffff02d224 */ /* 0x000fca00030e0602 */
[----:B------:R-:W-:-:S04]  /*d380*/  @!P5 LOP3.LUT R3, R3, R2, RZ, 0x3c, !PT ;  /* 0x000000020303d212 */ /* 0x000fc800078e3cff */
[----:B------:R-:W-:-:S04]  /*d390*/  @!P5 LOP3.LUT R2, R3, R2, RZ, 0x3c, !PT ;  /* 0x000000020302d212 */ /* 0x000fc800078e3cff */
[----:B------:R-:W-:-:S05]  /*d3a0*/  @!P5 LOP3.LUT R3, R3, R2, RZ, 0x3c, !PT ;  /* 0x000000020303d212 */ /* 0x000fca00078e3cff */
[----:B------:R-:W-:Y:S01]  /*d3b0*/  @!PT LDS RZ, [RZ] ;  /* 0x00000000fffff984 */ /* 0x000fe20000000800 */
[----:B-----5:R-:W-:Y:S04]  /*d3c0*/  @!P5 LDGSTS.E.BYPASS.LTC128B.128 [R8+0x22400], desc[UR38][R2.64], !P3 ;  /* 0x224000000208dfae */ /* 0x020fe8000d901d66 */
[----:B------:R-:W-:Y:S04]  /*d3d0*/  @!P5 LDGSTS.E.BYPASS.LTC128B.128 [R8+0x26400], desc[UR38][R2.64+0x80], !P2 ;  /* 0x264000800208dfae */ /* 0x000fe8000d101d66 */
[----:B------:R-:W-:Y:S04]  /*d3e0*/  @!P5 LDGSTS.E.BYPASS.LTC128B.128 [R8+0x2a400], desc[UR38][R2.64+0x100], !P1 ;  /* 0x2a4001000208dfae */ /* 0x000fe8000c901d66 */
[----:B------:R0:W-:Y:S04]  /*d3f0*/  @!P5 LDGSTS.E.BYPASS.LTC128B.128 [R8+0x2e400], desc[UR38][R2.64+0x180], !P0 ;  /* 0x2e4001800208dfae */ /* 0x0001e8000c101d66 */
        /* <DEDUP_REMOVED lines=10> */
[----:B0-----:R-:W0:Y:S04]  /*d4a0*/  SHFL.IDX PT, R2, R4, 0x2, 0x181f ;  /* 0x00581f0004027f89 */ /* 0x001e2800000e0000 */
[----:B------:R-:W1:Y:S02]  /*d4b0*/  SHFL.IDX PT, R6, R0, 0x2, 0x181f ;  /* 0x00581f0000067f89 */ /* 0x000e6400000e0000 */
[----:B0-----:R-:W-:-:S05]  /*d4c0*/  @!P4 LEA R2, P6, R7, R2, 0x1 ;  /* 0x000000020702c211 */ /* 0x001fca00078c08ff */
[----:B-1----:R-:W-:-:S05]  /*d4d0*/  @!P4 IMAD.X R3, RZ, RZ, R6, P6 ;  /* 0x000000ffff03c224 */ /* 0x002fca00030e0606 */
        /* <DEDUP_REMOVED lines=9> */
[----:B-1----:R-:W-:-:S05]  /*d570*/  @!P4 IMAD.X R3, RZ, RZ, R6, P6 ;  /* 0x000000ffff03c224 */ /* 0x002fca00030e0606 */
[----:B------:R-:W-:Y:S04]  /*d580*/  @!P4 LDGSTS.E.BYPASS.LTC128B.128 [R8+0x23c00], desc[UR38][R2.64], !P3 ;  /* 0x23c000000208cfae */ /* 0x000fe8000d901d66 */
[----:B------:R-:W-:Y:S04]  /*d590*/  @!P4 LDGSTS.E.BYPASS.LTC128B.128 [R8+0x27c00], desc[UR38][R2.64+0x80], !P2 ;  /* 0x27c000800208cfae */ /* 0x000fe8000d101d66 */
[----:B------:R-:W-:Y:S04]  /*d5a0*/  @!P4 LDGSTS.E.BYPASS.LTC128B.128 [R8+0x2bc00], desc[UR38][R2.64+0x100], !P1 ;  /* 0x2bc001000208cfae */ /* 0x000fe8000c901d66 */
[----:B------:R0:W-:Y:S04]  /*d5b0*/  @!P4 LDGSTS.E.BYPASS.LTC128B.128 [R8+0x2fc00], desc[UR38][R2.64+0x180], !P0 ;  /* 0x2fc001800208cfae */ /* 0x0001e8000c101d66 */
[----:B------:R-:W-:Y:S04]  /*d5c0*/  SHFL.IDX PT, R6, R0, 0x4, 0x181f ;  /* 0x00981f0000067f89 */ /* 0x000fe800000e0000 */
[----:B0-----:R-:W0:Y:S01]  /*d5d0*/  SHFL.IDX PT, R2, R4, 0x4, 0x181f ;  /* 0x00981f0004027f89 */ /* 0x001e2200000e0000 */
[----:B---3--:R-:W-:-:S13]  /*d5e0*/  ISETP.GE.AND P4, PT, R11, R5, PT ;  /* 0x000000050b00720c */ /* 0x008fda0003f86270 */
[----:B0-----:R-:W-:-:S05]  /*d5f0*/  @!P4 LEA R2, P6, R7, R2, 0x1 ;  /* 0x000000020702c211 */ /* 0x001fca00078c08ff */
[----:B------:R-:W-:-:S05]  /*d600*/  @!P4 IMAD.X R3, RZ, RZ, R6, P6 ;  /* 0x000000ffff03c224 */ /* 0x000fca00030e0606 */
[----:B------:R-:W-:Y:S04]  /*d610*/  @!P4 LDGSTS.E.BYPASS.LTC128B.128 [R8+0x24400], desc[UR38][R2.64], !P3 ;  /* 0x244000000208cfae */ /* 0x000fe8000d901d66 */
[----:B------:R-:W-:Y:S04]  /*d620*/  @!P4 LDGSTS.E.BYPASS.LTC128B.128 [R8+0x28400], desc[UR38][R2.64+0x80], !P2 ;  /* 0x284000800208cfae */ /* 0x000fe8000d101d66 */
[----:B------:R-:W-:Y:S04]  /*d630*/  @!P4 LDGSTS.E.BYPASS.LTC128B.128 [R8+0x2c400], desc[UR38][R2.64+0x100], !P1 ;  /* 0x2c4001000208cfae */ /* 0x000fe8000c901d66 */
[----:B------:R0:W-:Y:S04]  /*d640*/  @!P4 LDGSTS.E.BYPASS.LTC128B.128 [R8+0x30400], desc[UR38][R2.64+0x180], !P0 ;  /* 0x304001800208cfae */ /* 0x0001e8000c101d66 */
[----:B------:R-:W-:Y:S04]  /*d650*/  SHFL.IDX PT, R6, R0, 0x5, 0x181f ;  /* 0x00b81f0000067f89 */ /* 0x000fe800000e0000 */
[----:B0-----:R-:W0:Y:S01]  /*d660*/  SHFL.IDX PT, R2, R4, 0x5, 0x181f ;  /* 0x00b81f0004027f89 */ /* 0x001e2200000e0000 */
[----:B----4-:R-:W-:-:S13]  /*d670*/  ISETP.GE.AND P4, PT, R10, R5, PT ;  /* 0x000000050a00720c */ /* 0x010fda0003f86270 */
        /* <DEDUP_REMOVED lines=8> */
[----:B--2---:R-:W-:-:S13]  /*d700*/  ISETP.GE.AND P4, PT, R9, R5, PT ;  /* 0x000000050900720c */ /* 0x004fda0003f86270 */
[----:B0-----:R-:W-:-:S05]  /*d710*/  @!P4 LEA R2, P5, R7, R2, 0x1 ;  /* 0x000000020702c211 */ /* 0x001fca00078a08ff */
[----:B------:R-:W-:-:S05]  /*d720*/  @!P4 IMAD.X R3, RZ, RZ, R6, P5 ;  /* 0x000000ffff03c224 */ /* 0x000fca00028e0606 */
[----:B------:R-:W-:Y:S04]  /*d730*/  @!P4 LDGSTS.E.BYPASS.LTC128B.128 [R8+0x25400], desc[UR38][R2.64], !P3 ;  /* 0x254000000208cfae */ /* 0x000fe8000d901d66 */
[----:B------:R-:W-:Y:S04]  /*d740*/  @!P4 LDGSTS.E.BYPASS.LTC128B.128 [R8+0x29400], desc[UR38][R2.64+0x80], !P2 ;  /* 0x294000800208cfae */ /* 0x000fe8000d101d66 */
[----:B------:R-:W-:Y:S04]  /*d750*/  @!P4 LDGSTS.E.BYPASS.LTC128B.128 [R8+0x2d400], desc[UR38][R2.64+0x100], !P1 ;  /* 0x2d4001000208cfae */ /* 0x000fe8000c901d66 */
[----:B------:R0:W-:Y:S04]  /*d760*/  @!P4 LDGSTS.E.BYPASS.LTC128B.128 [R8+0x31400], desc[UR38][R2.64+0x180], !P0 ;  /* 0x314001800208cfae */ /* 0x0001e8000c101d66 */
[----:B------:R1:W2:Y:S04]  /*d770*/  SHFL.IDX PT, R6, R0, 0x7, 0x181f ;  /* 0x00f81f0000067f89 */ /* 0x0002a800000e0000 */
[----:B0-----:R1:W0:Y:S02]  /*d780*/  SHFL.IDX PT, R2, R4, 0x7, 0x181f ;  /* 0x00f81f0004027f89 */ /* 0x00122400000e0000 */
.L_x_1251:
[----:B-1----:R-:W3:Y:S01]  /*d790*/  LDL.LU R0, [R1+0x68] ;  /* 0x0000680001007983 */ /* 0x002ee20000300800 */
[----:B------:R-:W-:Y:S01]  /*d7a0*/  BSSY B0, `(.L_x_1112) ;  /* 0x000000d000007945 */ /* 0x000fe20003800000 */
[----:B---3--:R-:W-:-:S13]  /*d7b0*/  ISETP.GE.AND P4, PT, R0, R5, PT ;  /* 0x000000050000720c */ /* 0x008fda0003f86270 */
[----:B------:R-:W-:Y:S05]  /*d7c0*/  @P4 BRA `(.L_x_1113) ;  /* 0x0000000000284947 */ /* 0x000fea0003800000 */
[----:B------:R-:W3:Y:S01]  /*d7d0*/  LDL R0, [R1+0x10] ;  /* 0x0000100001007983 */ /* 0x000ee20000100800 */
[----:B0-----:R-:W-:-:S05]  /*d7e0*/  LEA R2, P4, R7, R2, 0x1 ;  /* 0x0000000207027211 */ /* 0x001fca00078808ff */
[----:B--2---:R-:W-:-:S05]  /*d7f0*/  IMAD.X R3, RZ, RZ, R6, P4 ;  /* 0x000000ffff037224 */ /* 0x004fca00020e0606 */
[----:B------:R-:W-:Y:S01]  /*d800*/  @!PT LDS RZ, [RZ] ;  /* 0x00000000fffff984 */ /* 0x000fe20000000800 */
[----:B------:R-:W-:Y:S01]  /*d810*/  @!PT LDS RZ, [RZ] ;  /* 0x00000000fffff984 */ /* 0x000fe20000000800 */
[----:B------:R-:W-:Y:S01]  /*d820*/  @!PT LDS RZ, [RZ] ;  /* 0x00000000fffff984 */ /* 0x000fe20000000800 */
[----:B---3--:R1:W-:Y:S04]  /*d830*/  LDGSTS.E.BYPASS.LTC128B.128 [R0+0x25c00], desc[UR38][R2.64], !P3 ;  /* 0x25c0000002007fae */ /* 0x0083e8000d901d66 */
[----:B------:R1:W-:Y:S04]  /*d840*/  LDGSTS.E.BYPASS.LTC128B.128 [R0+0x29c00], desc[UR38][R2.64+0x80], !P2 ;  /* 0x29c0008002007fae */ /* 0x0003e8000d101d66 */
[----:B------:R1:W-:Y:S04]  /*d850*/  LDGSTS.E.BYPASS.LTC128B.128 [R0+0x2dc00], desc[UR38][R2.64+0x100], !P1 ;  /* 0x2dc0010002007fae */ /* 0x0003e8000c901d66 */
[----:B------:R1:W-:Y:S02]  /*d860*/  LDGSTS.E.BYPASS.LTC128B.128 [R0+0x31c00], desc[UR38][R2.64+0x180], !P0 ;  /* 0x31c0018002007fae */ /* 0x0003e4000c101d66 */
.L_x_1113:
[----:B------:R-:W-:Y:S05]  /*d870*/  BSYNC B0 ;  /* 0x0000000000007941 */ /* 0x000fea0003800000 */
.L_x_1112:
[----:B------:R3:W5:Y:S01]  /*d880*/  LDL R7, [R1+0x4] ;  /* 0x0000040001077983 */ /* 0x0007620000100800 */
[----:B------:R-:W-:Y:S01]  /*d890*/  PLOP3.LUT P0, PT, PT, PT, PT, 0x80, 0x0 ;  /* 0x000000000000781c */ /* 0x000fe20003f0f070 */
[----:B------:R-:W-:-:S12]  /*d8a0*/  NOP ;  /* 0x0000000000007918 */ /* 0x000fd80000000000 */
.L_x_1114:
[----:B01----:R-:W4:Y:S01]  /*d8b0*/  LDL R2, [R1+0x4] ;  /* 0x0000040001027983 */ /* 0x003f220000100800 */
[----:B------:R-:W-:Y:S02]  /*d8c0*/  PLOP3.LUT P1, PT, P1, P0, PT, 0xa2, 0x0 ;  /* 0x000000000000781c */ /* 0x000fe40000f21472 */
[----:B----4-:R-:W-:-:S08]  /*d8d0*/  @P0 R2UR P1, UR4, R2 ;  /* 0x00000000020402ca */ /* 0x010fd00000020000 */
[----:B------:R-:W-:-:S05]  /*d8e0*/  @P0 PLOP3.LUT P0, PT, P1, PT, PT, 0x80, 0x0 ;  /* 0x000000000000081c */ /* 0x000fca0000f0f070 */
[----:B------:R-:W-:Y:S01]  /*d8f0*/  @!P1 SYNCS.ARRIVE.TRANS64.RED.A0T1 RZ, [UR4+0x32410], RZ ;  /* 0x032410ffffff99a7 */ /* 0x000fe20008200404 */
[----:B------:R-:W-:Y:S07]  /*d900*/  @!P1 ARRIVES.LDGSTSBAR.64.TRANSCNT [UR4+0x32410] ;  /* 0x03241000ff0099b0 */ /* 0x000fee0008000a84 */
[----:B------:R-:W-:Y:S05]  /*d910*/  @P0 BRA.U.ANY `(.L_x_1114) ;  /* 0xfffffffd00e40947 */ /* 0x000fea000393ffff */
[----:B------:R-:W4:Y:S02]  /*d920*/  LDL.LU R3, [R1+0x6c] ;  /* 0x00006c0001037983 */ /* 0x000f240000300800 */
[----:B----4-:R-:W-:-:S05]  /*d930*/  VIADD R3, R3, 0x1 ;  /* 0x0000000103037836 */ /* 0x010fca0000000000 */
        /* <DEDUP_REMOVED lines=10> */
.L_x_1252:
[----:B------:R-:W-:Y:S05]  /*d9e0*/  BSYNC B0 ;  /* 0x0000000000007941 */ /* 0x000fea0003800000 */
.L_x_1115:
[----:B0-----:R-:W4:Y:S01]  /*d9f0*/  LDL R2, [R1+0x14] ;  /* 0x0000140001027983 */ /* 0x001f220000100800 */
[----:B------:R-:W-:Y:S01]  /*da00*/  BSSY B0, `(.L_x_1117) ;  /* 0x0000063000007945 */ /* 0x000fe20003800000 */
[----:B----4-:R-:W-:-:S13]  /*da10*/  LOP3.LUT P0, RZ, R2, 0x1, RZ, 0xc0, !PT ;  /* 0x0000000102ff7812 */ /* 0x010fda000780c0ff */
[----:B------:R-:W-:Y:S05]  /*da20*/  @!P0 BRA `(.L_x_1118) ;  /* 0x0000000400808947 */ /* 0x000fea0003800000 */
[----:B------:R-:W4:Y:S04]  /*da30*/  LDL R2, [R1+0x4] ;  /* 0x0000040001027983 */ /* 0x000f280000100800 */
[----:B------:R-:W2:Y:S01]  /*da40*/  LDL R4, [R1+0x18] ;  /* 0x0000180001047983 */ /* 0x000ea20000100800 */
[----:B------:R-:W0:Y:S01]  /*da50*/  S2R R3, SR_TID.X ;  /* 0x0000000000037919 */ /* 0x000e220000002100 */
[----:B----4-:R-:W-:Y:S02]  /*da60*/  IMAD.MOV.U32 R5, RZ, RZ, R2 ;  /* 0x000000ffff057224 */ /* 0x010fe400078e0002 */
[----:B------:R-:W4:Y:S01]  /*da70*/  LDL R2, [R1+0x8] ;  /* 0x0000080001027983 */ /* 0x000f220000100800 */
[----:B--2---:R-:W-:Y:S01]  /*da80*/  SHF.L.U32 R0, R4, 0x1f, RZ ;  /* 0x0000001f04007819 */ /* 0x004fe200000006ff */
[----:B------:R-:W-:Y:S01]  /*da90*/  BSSY B1, `(.L_x_1119) ;  /* 0x0000006000017945 */ /* 0x000fe20003800000 */
[----:B0-----:R-:W-:-:S04]  /*daa0*/  LOP3.LUT R3, R3, 0x7f, RZ, 0xc0, !PT ;  /* 0x0000007f03037812 */ /* 0x001fc800078ec0ff */
[----:B------:R-:W-:Y:S01]  /*dab0*/  ISETP.NE.AND P1, PT, R3, RZ, PT ;  /* 0x000000ff0300720c */ /* 0x000fe20003f25270 */
[----:B----4-:R-:W-:-:S04]  /*dac0*/  IMAD R2, R2, 0x8, R5 ;  /* 0x0000000802027824 */ /* 0x010fc800078e0205 */
[----:B------:R-:W0:Y:S02]  /*dad0*/  SYNCS.PHASECHK.TRANS64.TRYWAIT P0, [R2+URZ+0x32460], R0 ;  /* 0x03246000020075a7 */ /* 0x000e24000800017f */
[----:B0-----:R-:W-:Y:S06]  /*dae0*/  @!P0 BRA `(.L_x_1120) ;  /* 0x0000005000a08947 */ /* 0x001fec0003800000 */
.L_x_1253:
[----:B------:R-:W-:Y:S05]  /*daf0*/  BSYNC B1 ;  /* 0x0000000000017941 */ /* 0x000fea0003800000 */
.L_x_1119:
        /* <DEDUP_REMOVED lines=9> */
.L_x_1122:
[----:B------:R-:W-:Y:S05]  /*db90*/  BSYNC B1 ;  /* 0x0000000000017941 */ /* 0x000fea0003800000 */
.L_x_1121:
[----:B------:R-:W2:Y:S04]  /*dba0*/  LDL R5, [R1+0x4] ;  /* 0x0000040001057983 */ /* 0x000ea80000100800 */
[----:B------:R-:W2:Y:S04]  /*dbb0*/  LDL R3, [R1+0x8] ;  /* 0x0000080001037983 */ /* 0x000ea80000100800 */
[----:B------:R-:W4:Y:S04]  /*dbc0*/  LDL R4, [R1+0x20] ;  /* 0x0000200001047983 */ /* 0x000f280000100800 */
[----:B0-----:R-:W4:Y:S01]  /*dbd0*/  LDL R0, [R1+0x70] ;  /* 0x0000700001007983 */ /* 0x001f220000100800 */
        /* <DEDUP_REMOVED lines=8> */
[----:B----4-:R-:W-:Y:S02]  /*dc60*/  IMAD R0, R0, 0x60, R4 ;  /* 0x0000006000007824 */ /* 0x010fe400078e0204 */
[----:B------:R-:W-:-:S07]  /*dc70*/  VIADD R4, R3, 0x400 ;  /* 0x0000040003047836 */ /* 0x000fce0000000000 */
.L_x_1123:
        /* <DEDUP_REMOVED lines=16> */
.L_x_1124:
        /* <DEDUP_REMOVED lines=16> */
.L_x_1125:
        /* <DEDUP_REMOVED lines=16> */
.L_x_1126:
        /* <DEDUP_REMOVED lines=11> */
.L_x_1118:
[----:B------:R-:W-:Y:S05]  /*e030*/  BSYNC B0 ;  /* 0x0000000000007941 */ /* 0x000fea0003800000 */
.L_x_1117:
[----:B------:R-:W4:Y:S01]  /*e040*/  LDL.LU R4, [R1+0x48] ;  /* 0x0000480001047983 */ /* 0x000f220000300800 */
[----:B------:R-:W-:Y:S01]  /*e050*/  BSSY B0, `(.L_x_1127) ;  /* 0x000020f000007945 */ /* 0x000fe20003800000 */
[----:B----4-:R-:W-:-:S13]  /*e060*/  ISETP.GE.AND P0, PT, R4, 0x61, PT ;  /* 0x000000610400780c */ /* 0x010fda0003f06270 */
        /* <DEDUP_REMOVED lines=12> */
[----:B------:R-:W4:Y:S04]  /*e130*/  LDL.LU R4, [R1+0x8] ;  /* 0x0000080001047983 */ /* 0x000f280000300800 */
[----:B-----5:R-:W3:Y:S01]  /*e140*/  LDL.LU R7, [R1+0x18] ;  /* 0x0000180001077983 */ /* 0x020ee20000300800 */
[----:B------:R-:W-:Y:S01]  /*e150*/  BSSY B1, `(.L_x_1131) ;  /* 0x00000a5000017945 */ /* 0x000fe20003800000 */
[----:B--2---:R-:W-:Y:S01]  /*e160*/  LOP3.LUT P2, RZ, R5, 0x1, RZ, 0xc0, !PT ;  /* 0x0000000105ff7812 */ /* 0x004fe2000784c0ff */
[----:B----4-:R-:W-:-:S05]  /*e170*/  VIADD R2, R4, 0x1 ;  /* 0x0000000104027836 */ /* 0x010fca0000000000 */
[----:B------:R-:W-:-:S04]  /*e180*/  ISETP.NE.AND P0, PT, R2, 0x2, PT ;  /* 0x000000020200780c */ /* 0x000fc80003f05270 */
[----:B------:R-:W-:Y:S02]  /*e190*/  SEL R3, RZ, 0x1, P0 ;  /* 0x00000001ff037807 */ /* 0x000fe40000000000 */
[----:B------:R-:W-:Y:S02]  /*e1a0*/  SEL R8, R2, RZ, P0 ;  /* 0x000000ff02087207 */ /* 0x000fe40000000000 */
[----:B---3--:R-:W-:-:S05]  /*e1b0*/  LOP3.LUT R7, R7, R3, RZ, 0x3c, !PT ;  /* 0x0000000307077212 */ /* 0x008fca00078e3cff */
        /* <DEDUP_REMOVED lines=27> */
.L_x_1133:
        /* <DEDUP_REMOVED lines=9> */
.L_x_1254:
[----:B------:R-:W-:Y:S05]  /*e400*/  BSYNC B3 ;  /* 0x0000000000037941 */ /* 0x000fea0003800000 */
.L_x_1134:
        /* <DEDUP_REMOVED lines=9> */
.L_x_1137:
[----:B------:R-:W-:Y:S05]  /*e4a0*/  BSYNC B3 ;  /* 0x0000000000037941 */ /* 0x000fea0003800000 */
.L_x_1136:
        /* <DEDUP_REMOVED lines=14> */
.L_x_1138:
        /* <DEDUP_REMOVED lines=14> */
.L_x_1255:
[----:B------:R-:W-:Y:S05]  /*e670*/  BSYNC B3 ;  /* 0x0000000000037941 */ /* 0x000fea0003800000 */
.L_x_1139:
        /* <DEDUP_REMOVED lines=11> */
.L_x_1142:
[----:B------:R-:W-:Y:S05]  /*e730*/  BSYNC B3 ;  /* 0x0000000000037941 */ /* 0x000fea0003800000 */
.L_x_1141:
        /* <DEDUP_REMOVED lines=11> */
.L_x_1143:
        /* <DEDUP_REMOVED lines=16> */
.L_x_1144:
        /* <DEDUP_REMOVED lines=16> */
.L_x_1145:
        /* <DEDUP_REMOVED lines=16> */
.L_x_1146:
        /* <DEDUP_REMOVED lines=11> */
.L_x_1132:
[----:B------:R-:W-:Y:S05]  /*eba0*/  BSYNC B1 ;  /* 0x0000000000017941 */ /* 0x000fea0003800000 */
.L_x_1131:
[----:B------:R-:W2:Y:S02]  /*ebb0*/  LDL.LU R4, [R1+0x30] ;  /* 0x0000300001047983 */ /* 0x000ea40000300800 */
[----:B--2---:R-:W-:-:S07]  /*ebc0*/  VIADD R0, R4, 0xfffffffd ;  /* 0xfffffffd04007836 */ /* 0x004fce0000000000 */
.L_x_1130:
[----:B------:R-:W-:Y:S05]  /*ebd0*/  BSYNC B2 ;  /* 0x0000000000027941 */ /* 0x000fea0003800000 */
.L_x_1129:
[----:B------:R-:W2:Y:S01]  /*ebe0*/  LDL.LU R2, [R1+0x2c] ;  /* 0x00002c0001027983 */ /* 0x000ea20000300800 */
[----:B------:R-:W-:-:S05]  /*ebf0*/  IMAD.MOV R6, RZ, RZ, -R6 ;  /* 0x000000ffff067224 */ /* 0x000fca00078e0a06 */
[----:B--2---:R-:W-:-:S13]  /*ec00*/  ISETP.NE.AND P0, PT, R2, R6, PT ;  /* 0x000000060200720c */ /* 0x004fda0003f05270 */
[----:B------:R-:W-:Y:S05]  /*ec10*/  @!P0 BRA `(.L_x_1128) ;  /* 0x0000001400488947 */ /* 0x000fea0003800000 */
.L_x_1179:
[----:B------:R-:W2:Y:S04]  /*ec20*/  LDL R4, [R1+0x14] ;  /* 0x0000140001047983 */ /* 0x000ea80000100800 */
[----:B0-----:R-:W0:Y:S04]  /*ec30*/  LDL.LU R3, [R1+0x8] ;  /* 0x0000080001037983 */ /* 0x001e280000300800 */
[----:B------:R-:W4:Y:S01]  /*ec40*/  LDL.LU R2, [R1+0x18] ;  /* 0x0000180001027983 */ /* 0x000f220000300800 */
[----:B------:R-:W-:Y:S05]  /*ec50*/  YIELD ;  /* 0x0000000000007946 */ /* 0x000fea0003800000 */
[----:B------:R-:W-:Y:S01]  /*ec60*/  BSSY B1, `(.L_x_1147) ;  /* 0x00000a2000017945 */ /* 0x000fe20003800000 */
[----:B--2---:R-:W-:Y:S01]  /*ec70*/  LOP3.LUT P1, RZ, R4, 0x1, RZ, 0xc0, !PT ;  /* 0x0000000104ff7812 */ /* 0x004fe2000782c0ff */
[----:B0----5:R-:W-:-:S05]  /*ec80*/  VIADD R7, R3, 0x1 ;  /* 0x0000000103077836 */ /* 0x021fca0000000000 */
[----:B------:R-:W-:-:S04]  /*ec90*/  ISETP.NE.AND P0, PT, R7, 0x2, PT ;  /* 0x000000020700780c */ /* 0x000fc80003f05270 */
[----:B------:R-:W-:Y:S02]  /*eca0*/  SEL R6, RZ, 0x1, P0 ;  /* 0x00000001ff067807 */ /* 0x000fe40000000000 */
[----:B------:R-:W-:Y:S02]  /*ecb0*/  SEL R7, R7, RZ, P0 ;  /* 0x000000ff07077207 */ /* 0x000fe40000000000 */
[----:B----4-:R-:W-:Y:S01]  /*ecc0*/  LOP3.LUT R6, R2, R6, RZ, 0x3c, !PT ;  /* 0x0000000602067212 */ /* 0x010fe200078e3cff */
[----:B------:R-:W-:Y:S06]  /*ecd0*/  @!P1 BRA `(.L_x_1148) ;  /* 0x0000000800689947 */ /* 0x000fec0003800000 */
[----:B------:R-:W-:Y:S01]  /*ece0*/  ULDC.64 UR4, c[0x0][0x418] ;  /* 0x0001060000047ab9 */ /* 0x000fe20000000a00 */
[----:B------:R-:W-:Y:S01]  /*ecf0*/  IMAD.MOV.U32 R8, RZ, RZ, R0 ;  /* 0x000000ffff087224 */ /* 0x000fe200078e0000 */
[----:B------:R-:W-:-:S04]  /*ed00*/  ISETP.NE.U32.AND P0, PT, RZ, UR4, PT ;  /* 0x00000004ff007c0c */ /* 0x000fc8000bf05070 */
[----:B------:R-:W-:-:S13]  /*ed10*/  ISETP.NE.AND.EX P0, PT, RZ, UR5, PT, P0 ;  /* 0x00000005ff007c0c */ /* 0x000fda000bf05300 */
[----:B------:R-:W-:Y:S05]  /*ed20*/  @!P0 BRA `(.L_x_1149) ;  /* 0x0000000000508947 */ /* 0x000fea0003800000 */
[----:B------:R-:W2:Y:S01]  /*ed30*/  LDL R10, [R1+0x1c] ;  /* 0x00001c00010a7983 */ /* 0x000ea20000100800 */
[----:B------:R-:W0:Y:S01]  /*ed40*/  LDC R5, c[0x0][0x43c] ;  /* 0x00010f00ff057b82 */ /* 0x000e220000000800 */
[----:B------:R-:W-:Y:S02]  /*ed50*/  ULDC.64 UR6, c[0x0][0x428] ;  /* 0x00010a0000067ab9 */ /* 0x000fe40000000a00 */
[----:B------:R-:W4:Y:S01]  /*ed60*/  LDL R9, [R1+0xc] ;  /* 0x00000c0001097983 */ /* 0x000f220000100800 */
[----:B0-----:R-:W-:-:S13]  /*ed70*/  ISETP.NE.AND P0, PT, R5, 0x1, PT ;  /* 0x000000010500780c */ /* 0x001fda0003f05270 */
[----:B------:R-:W0:Y:S02]  /*ed80*/  @P0 LDC.64 R2, c[0x0][0x440] ;  /* 0x00011000ff020b82 */ /* 0x000e240000000a00 */
[----:B0-----:R-:W-:-:S04]  /*ed90*/  @P0 IMAD.HI.U32 R4, R0, R2, RZ ;  /* 0x0000000200040227 */ /* 0x001fc800078e00ff */
[----:B------:R-:W-:Y:S01]  /*eda0*/  IMAD.MOV.U32 R2, RZ, RZ, R0 ;  /* 0x000000ffff027224 */ /* 0x000fe200078e0000 */
[----:B------:R-:W-:-:S04]  /*edb0*/  @P0 SHF.R.U32.HI R2, RZ, R3, R4 ;  /* 0x00000003ff020219 */ /* 0x000fc80000011604 */
[--C-:B------:R-:W-:Y:S01]  /*edc0*/  SHF.R.S32.HI R3, RZ, 0x1f, R2.reuse ;  /* 0x0000001fff037819 */ /* 0x100fe20000011402 */
[----:B------:R-:W-:-:S04]  /*edd0*/  IMAD.MOV R8, RZ, RZ, -R2 ;  /* 0x000000ffff087224 */ /* 0x000fc800078e0a02 */
[----:B------:R-:W-:Y:S02]  /*ede0*/  IMAD R8, R5, R8, R0 ;  /* 0x0000000805087224 */ /* 0x000fe400078e0200 */
[----:B--2---:R-:W-:-:S04]  /*edf0*/  IMAD R4, R10, UR6, RZ ;  /* 0x000000060a047c24 */ /* 0x004fc8000f8e02ff */
[C---:B----4-:R-:W-:Y:S02]  /*ee00*/  IMAD R4, R9.reuse, UR7, R4 ;  /* 0x0000000709047c24 */ /* 0x050fe4000f8e0204 */
[----:B------:R-:W-:-:S04]  /*ee10*/  IMAD.WIDE.U32 R2, R9, UR6, R2 ;  /* 0x0000000609027c25 */ /* 0x000fc8000f8e0002 */
[----:B------:R-:W-:Y:S01]  /*ee20*/  IMAD.IADD R3, R4, 0x1, R3 ;  /* 0x0000000104037824 */ /* 0x000fe200078e0203 */
[----:B------:R-:W-:-:S04]  /*ee30*/  LEA R4, P0, R2, UR4, 0x2 ;  /* 0x0000000402047c11 */ /* 0x000fc8000f8010ff */
[----:B------:R-:W-:-:S05]  /*ee40*/  LEA.HI.X R5, R2, UR5, R3, 0x2, P0 ;  /* 0x0000000502057c11 */ /* 0x000fca00080f1403 */
[----:B------:R-:W2:Y:S04]  /*ee50*/  LDG.E R2, desc[UR38][R4.64] ;  /* 0x0000002604027981 */ /* 0x000ea8000c1e1900 */
[----:B--2---:R0:W-:Y:S02]  /*ee60*/  STL [R1], R2 ;  /* 0x0000000201007387 */ /* 0x0041e40000100800 */
.L_x_1149:
[----:B0-----:R-:W2:Y:S01]  /*ee70*/  LDL R2, [R1+0x4] ;  /* 0x0000040001027983 */ /* 0x001ea20000100800 */
[----:B------:R-:W0:Y:S01]  /*ee80*/  S2R R3, SR_TID.X ;  /* 0x0000000000037919 */ /* 0x000e220000002100 */
[----:B------:R-:W-:Y:S01]  /*ee90*/  BSSY B2, `(.L_x_1150) ;  /* 0x0000007000027945 */ /* 0x000fe20003800000 */
[----:B0-----:R-:W-:-:S04]  /*eea0*/  LOP3.LUT R3, R3, 0x7f, RZ, 0xc0, !PT ;  /* 0x0000007f03037812 */ /* 0x001fc800078ec0ff */
[----:B------:R-:W-:Y:S01]  /*eeb0*/  ISETP.NE.AND P1, PT, R3, RZ, PT ;  /* 0x000000ff0300720c */ /* 0x000fe20003f25270 */
[----:B--2---:R-:W-:Y:S01]  /*eec0*/  IMAD R4, R7, 0x8, R2 ;  /* 0x0000000807047824 */ /* 0x004fe200078e0202 */
[----:B------:R-:W-:-:S04]  /*eed0*/  SHF.L.U32 R2, R6, 0x1f, RZ ;  /* 0x0000001f06027819 */ /* 0x000fc800000006ff */
[----:B------:R-:W0:Y:S02]  /*eee0*/  SYNCS.PHASECHK.TRANS64.TRYWAIT P0, [R4+URZ+0x32440], R2 ;  /* 0x03244002040075a7 */ /* 0x000e24000800017f */
[----:B0-----:R-:W-:Y:S05]  /*eef0*/  @!P0 BRA `(.L_x_1151) ;  /* 0x0000003c00d88947 */ /* 0x001fea0003800000 */
.L_x_1256:
[----:B------:R-:W-:Y:S05]  /*ef00*/  BSYNC B2 ;  /* 0x0000000000027941 */ /* 0x000fea0003800000 */
.L_x_1150:
        /* <DEDUP_REMOVED lines=9> */
.L_x_1153:
[----:B------:R-:W-:Y:S05]  /*efa0*/  BSYNC B2 ;  /* 0x0000000000027941 */ /* 0x000fea0003800000 */
.L_x_1152:
[----:B------:R-:W2:Y:S04]  /*efb0*/  LDL R3, [R1+0x4] ;  /* 0x0000040001037983 */ /* 0x000ea80000100800 */
[----:B------:R-:W4:Y:S01]  /*efc0*/  LDL R5, [R1+0x20] ;  /* 0x0000200001057983 */ /* 0x000f220000100800 */
        /* <DEDUP_REMOVED lines=8> */
[----:B----4-:R-:W-:Y:S02]  /*f050*/  IMAD R8, R8, 0x60, R5 ;  /* 0x0000006008087824 */ /* 0x010fe400078e0205 */
[----:B------:R-:W-:Y:S02]  /*f060*/  VIADD R3, R3, 0x1c400 ;  /* 0x0001c40003037836 */ /* 0x000fe40000000000 */
[----:B------:R-:W-:-:S07]  /*f070*/  VIADD R5, R4, 0x32430 ;  /* 0x0003243004057836 */ /* 0x000fce0000000000 */
.L_x_1154:
        /* <DEDUP_REMOVED lines=14> */
.L_x_1257:
[----:B------:R-:W-:Y:S05]  /*f160*/  BSYNC B2 ;  /* 0x0000000000027941 */ /* 0x000fea0003800000 */
.L_x_1155:
[----:B------:R-:W-:Y:S01]  /*f170*/  BSSY B2, `(.L_x_1157) ;  /* 0x000000b000027945 */ /* 0x000fe20003800000 */
[----:B01----:R-:W-:Y:S02]  /*f180*/  IMAD.MOV.U32 R2, RZ, RZ, 0x0 ;  /* 0x00000000ff027424 */ /* 0x003fe400078e00ff */
[----:B------:R-:W-:Y:S01]  /*f190*/  IMAD.MOV.U32 R3, RZ, RZ, 0x14f00000 ;  /* 0x14f00000ff037424 */ /* 0x000fe200078e00ff */
[----:B------:R-:W-:Y:S06]  /*f1a0*/  @P1 BRA `(.L_x_1158) ;  /* 0x00000000001c1947 */ /* 0x000fec0003800000 */
[----:B------:R-:W0:Y:S02]  /*f1b0*/  S2R R5, SR_TID.X ;  /* 0x0000000000057919 */ /* 0x000e240000002100 */
[----:B0-----:R-:W-:Y:S01]  /*f1c0*/  LOP3.LUT R10, R5, 0x1f, RZ, 0xc0, !PT ;  /* 0x0000001f050a7812 */ /* 0x001fe200078ec0ff */
[----:B------:R-:W-:-:S03]  /*f1d0*/  IMAD.MOV.U32 R5, RZ, RZ, 0xc000 ;  /* 0x0000c000ff057424 */ /* 0x000fc600078e00ff */
[----:B------:R-:W-:Y:S01]  /*f1e0*/  ISETP.NE.AND P0, PT, R10, RZ, PT ;  /* 0x000000ff0a00720c */ /* 0x000fe20003f05270 */
[----:B------:R0:W-:-:S12]  /*f1f0*/  SYNCS.ARRIVE.TRANS64 RZ, [R4+URZ+0x32450], R5 ;  /* 0x0324500504ff79a7 */ /* 0x0001d8000800003f */
[----:B0-----:R-:W-:Y:S05]  /*f200*/  @!P0 BRA `(.L_x_1158) ;  /* 0x0000000000048947 */ /* 0x001fea0003800000 */
[----:B------:R-:W-:Y:S01]  /*f210*/  BPT.TRAP 0x1 ;  /* 0x000000040000795c */ /* 0x000fe20000300000 */
.L_x_1158:
[----:B------:R-:W-:Y:S05]  /*f220*/  BSYNC B2 ;  /* 0x0000000000027941 */ /* 0x000fea0003800000 */
.L_x_1157:
[----:B------:R-:W2:Y:S01]  /*f230*/  LDL R5, [R1+0x4] ;  /* 0x0000040001057983 */ /* 0x000ea20000100800 */
        /* <DEDUP_REMOVED lines=9> */
.L_x_1159:
        /* <DEDUP_REMOVED lines=16> */
.L_x_1160:
        /* <DEDUP_REMOVED lines=16> */
.L_x_1161:
        /* <DEDUP_REMOVED lines=16> */
.L_x_1162:
        /* <DEDUP_REMOVED lines=11> */
.L_x_1148:
[----:B------:R-:W-:Y:S05]  /*f680*/  BSYNC B1 ;  /* 0x0000000000017941 */ /* 0x000fea0003800000 */
.L_x_1147:
[----:B------:R-:W2:Y:S01]  /*f690*/  LDL R2, [R1+0x14] ;  /* 0x0000140001027983 */ /* 0x000ea20000100800 */
[----:B------:R-:W-:Y:S01]  /*f6a0*/  VIADD R7, R7, 0x1 ;  /* 0x0000000107077836 */ /* 0x000fe20000000000 */
[----:B------:R-:W-:Y:S04]  /*f6b0*/  BSSY B1, `(.L_x_1163) ;  /* 0x00000a5000017945 */ /* 0x000fe80003800000 */
[----:B------:R-:W-:-:S04]  /*f6c0*/  ISETP.NE.AND P0, PT, R7, 0x2, PT ;  /* 0x000000020700780c */ /* 0x000fc80003f05270 */
[----:B------:R-:W-:Y:S02]  /*f6d0*/  SEL R9, R7, RZ, P0 ;  /* 0x000000ff07097207 */ /* 0x000fe40000000000 */
[----:B--2---:R-:W-:Y:S02]  /*f6e0*/  LOP3.LUT P2, RZ, R2, 0x1, RZ, 0xc0, !PT ;  /* 0x0000000102ff7812 */ /* 0x004fe4000784c0ff */
[----:B------:R-:W-:-:S04]  /*f6f0*/  SEL R2, RZ, 0x1, P0 ;  /* 0x00000001ff027807 */ /* 0x000fc80000000000 */
[----:B------:R-:W-:-:S05]  /*f700*/  LOP3.LUT R8, R6, R2, RZ, 0x3c, !PT ;  /* 0x0000000206087212 */ /* 0x000fca00078e3cff */
[----:B------:R0:W-:Y:S04]  /*f710*/  STL [R1+0x18], R8 ;  /* 0x0000180801007387 */ /* 0x0001e80000100800 */
[----:B------:R0:W-:Y:S01]  /*f720*/  STL [R1+0x8], R9 ;  /* 0x0000080901007387 */ /* 0x0001e20000100800 */
[----:B------:R-:W-:Y:S05]  /*f730*/  @!P2 BRA `(.L_x_1164) ;  /* 0x000000080070a947 */ /* 0x000fea0003800000 */
[----:B------:R-:W-:Y:S01]  /*f740*/  ULDC.64 UR4, c[0x0][0x418] ;  /* 0x0001060000047ab9 */ /* 0x000fe20000000a00 */
[----:B------:R-:W-:Y:S01]  /*f750*/  VIADD R6, R0, 0xffffffff ;  /* 0xffffffff00067836 */ /* 0x000fe20000000000 */
[----:B------:R-:W-:-:S04]  /*f760*/  ISETP.NE.U32.AND P0, PT, RZ, UR4, PT ;  /* 0x00000004ff007c0c */ /* 0x000fc8000bf05070 */
[----:B------:R-:W-:-:S13]  /*f770*/  ISETP.NE.AND.EX P0, PT, RZ, UR5, PT, P0 ;  /* 0x00000005ff007c0c */ /* 0x000fda000bf05300 */
[----:B------:R-:W-:Y:S05]  /*f780*/  @!P0 BRA `(.L_x_1165) ;  /* 0x0000000000508947 */ /* 0x000fea0003800000 */
[----:B------:R-:W2:Y:S01]  /*f790*/  LDL R11, [R1+0x1c] ;  /* 0x00001c00010b7983 */ /* 0x000ea20000100800 */
[----:B------:R-:W1:Y:S01]  /*f7a0*/  LDC R5, c[0x0][0x43c] ;  /* 0x00010f00ff057b82 */ /* 0x000e620000000800 */
[----:B------:R-:W-:Y:S02]  /*f7b0*/  ULDC.64 UR6, c[0x0][0x428] ;  /* 0x00010a0000067ab9 */ /* 0x000fe40000000a00 */
[----:B------:R-:W4:Y:S01]  /*f7c0*/  LDL R10, [R1+0xc] ;  /* 0x00000c00010a7983 */ /* 0x000f220000100800 */
        /* <DEDUP_REMOVED lines=16> */
.L_x_1165:
[----:B-1----:R-:W2:Y:S01]  /*f8d0*/  LDL R2, [R1+0x4] ;  /* 0x0000040001027983 */ /* 0x002ea20000100800 */
[----:B------:R-:W1:Y:S01]  /*f8e0*/  S2R R3, SR_TID.X ;  /* 0x0000000000037919 */ /* 0x000e620000002100 */
[----:B------:R-:W-:Y:S01]  /*f8f0*/  BSSY B2, `(.L_x_1166) ;  /* 0x0000007000027945 */ /* 0x000fe20003800000 */
[----:B-1----:R-:W-:-:S04]  /*f900*/  LOP3.LUT R3, R3, 0x7f, RZ, 0xc0, !PT ;  /* 0x0000007f03037812 */ /* 0x002fc800078ec0ff */
[----:B------:R-:W-:Y:S01]  /*f910*/  ISETP.NE.AND P1, PT, R3, RZ, PT ;  /* 0x000000ff0300720c */ /* 0x000fe20003f25270 */
[----:B--2---:R-:W-:Y:S01]  /*f920*/  IMAD R4, R9, 0x8, R2 ;  /* 0x0000000809047824 */ /* 0x004fe200078e0202 */
[----:B------:R-:W-:-:S04]  /*f930*/  SHF.L.U32 R2, R8, 0x1f, RZ ;  /* 0x0000001f08027819 */ /* 0x000fc800000006ff */
[----:B------:R-:W1:Y:S02]  /*f940*/  SYNCS.PHASECHK.TRANS64.TRYWAIT P0, [R4+URZ+0x32440], R2 ;  /* 0x03244002040075a7 */ /* 0x000e64000800017f */
[----:B-1----:R-:W-:Y:S05]  /*f950*/  @!P0 BRA `(.L_x_1167) ;  /* 0x0000003400688947 */ /* 0x002fea0003800000 */
.L_x_1258:
[----:B------:R-:W-:Y:S05]  /*f960*/  BSYNC B2 ;  /* 0x0000000000027941 */ /* 0x000fea0003800000 */
.L_x_1166:
        /* <DEDUP_REMOVED lines=9> */
.L_x_1169:
[----:B------:R-:W-:Y:S05]  /*fa00*/  BSYNC B2 ;  /* 0x0000000000027941 */ /* 0x000fea0003800000 */
.L_x_1168:
[----:B0-----:R-:W2:Y:S04]  /*fa10*/  LDL R8, [R1+0x4] ;  /* 0x0000040001087983 */ /* 0x001ea80000100800 */
        /* <DEDUP_REMOVED lines=13> */
.L_x_1170:
        /* <DEDUP_REMOVED lines=14> */
.L_x_1259:
[----:B------:R-:W-:Y:S05]  /*fbd0*/  BSYNC B2 ;  /* 0x0000000000027941 */ /* 0x000fea0003800000 */
.L_x_1171:
        /* <DEDUP_REMOVED lines=11> */
.L_x_1174:
[----:B------:R-:W-:Y:S05]  /*fc90*/  BSYNC B2 ;  /* 0x0000000000027941 */ /* 0x000fea0003800000 */
.L_x_1173:
[----:B------:R-:W2:Y:S04]  /*fca0*/  LDL R8, [R1+0x4] ;  /* 0x0000040001087983 */ /* 0x000ea80000100800 */
        /* <DEDUP_REMOVED lines=10> */
.L_x_1175:
        /* <DEDUP_REMOVED lines=16> */
.L_x_1176:
        /* <DEDUP_REMOVED lines=16> */
.L_x_1177:
        /* <DEDUP_REMOVED lines=16> */
.L_x_1178:
        /* <DEDUP_REMOVED lines=11> */
.L_x_1164:
[----:B------:R-:W-:Y:S05]  /*10100*/  BSYNC B1 ;  /* 0x0000000000017941 */ /* 0x000fea0003800000 */
.L_x_1163:
[C---:B------:R-:W-:Y:S01]  /*10110*/  ISETP.GT.AND P0, PT, R0.reuse, 0x1, PT ;  /* 0x000000010000780c */ /* 0x040fe20003f04270 */
[----:B------:R-:W-:-:S12]  /*10120*/  VIADD R0, R0, 0xfffffffe ;  /* 0xfffffffe00007836 */ /* 0x000fd80000000000 */
[----:B------:R-:W-:Y:S05]  /*10130*/  @P0 BRA `(.L_x_1179) ;  /* 0xffffffe800b80947 */ /* 0x000fea000383ffff */
.L_x_1128:
[----:B------:R-:W-:Y:S05]  /*10140*/  BSYNC B0 ;  /* 0x0000000000007941 */ /* 0x000fea0003800000 */
.L_x_1127:
[----:B------:R-:W4:Y:S04]  /*10150*/  LDL.LU R4, [R1+0x8] ;  /* 0x0000080001047983 */ /* 0x000f280000300800 */
[----:B------:R-:W2:Y:S01]  /*10160*/  LDL.LU R3, [R1+0x18] ;  /* 0x0000180001037983 */ /* 0x000ea20000300800 */
[----:B------:R-:W1:Y:S01]  /*10170*/  S2R R2, SR_TID.X ;  /* 0x0000000000027919 */ /* 0x000e620000002100 */
[----:B------:R-:W-:Y:S01]  /*10180*/  BSSY B0, `(.L_x_1180) ;  /* 0x0000015000007945 */ /* 0x000fe20003800000 */
[----:B-1----:R-:W-:-:S04]  /*10190*/  LOP3.LUT R2, R2, 0x7f, RZ, 0xc0, !PT ;  /* 0x0000007f02027812 */ /* 0x002fc800078ec0ff */
[----:B------:R-:W-:Y:S01]  /*101a0*/  ISETP.NE.AND P1, PT, R2, RZ, PT ;  /* 0x000000ff0200720c */ /* 0x000fe20003f25270 */
[----:B----4-:R-:W-:-:S05]  /*101b0*/  VIADD R0, R4, 0x1 ;  /* 0x0000000104007836 */ /* 0x010fca0000000000 */
[----:B------:R-:W-:-:S04]  /*101c0*/  ISETP.NE.AND P0, PT, R0, 0x2, PT ;  /* 0x000000020000780c */ /* 0x000fc80003f05270 */
[----:B------:R-:W-:-:S04]  /*101d0*/  SEL R2, RZ, 0x1, P0 ;  /* 0x00000001ff027807 */ /* 0x000fc80000000000 */
[----:B--2---:R-:W-:-:S05]  /*101e0*/  LOP3.LUT R3, R3, R2, RZ, 0x3c, !PT ;  /* 0x0000000203037212 */ /* 0x004fca00078e3cff */
[----:B------:R1:W-:Y:S01]  /*101f0*/  STL [R1+0x18], R3 ;  /* 0x0000180301007387 */ /* 0x0003e20000100800 */
[----:B------:R-:W-:Y:S05]  /*10200*/  @P1 BRA `(.L_x_1181) ;  /* 0x0000000000301947 */ /* 0x000fea0003800000 */
[----:B-1----:R-:W1:Y:S01]  /*10210*/  S2R R3, SR_LANEID ;  /* 0x0000000000037919 */ /* 0x002e620000000000 */
[----:B------:R-:W-:Y:S01]  /*10220*/  VOTEU.ANY UR4, UPT, PT ;  /* 0x0000000000047886 */ /* 0x000fe200038e0100 */
[----:B------:R-:W2:Y:S01]  /*10230*/  LDC.64 R4, c[0x0][0xd60] ;  /* 0x00035800ff047b82 */ /* 0x000ea20000000a00 */
[----:B------:R-:W1:Y:S02]  /*10240*/  FLO.U32 R2, UR4 ;  /* 0x0000000400027d00 */ /* 0x000e6400080e0000 */
[----:B-1----:R-:W-:-:S06]  /*10250*/  ISETP.EQ.U32.AND P1, PT, R2, R3, PT ;  /* 0x000000030200720c */ /* 0x002fcc0003f22070 */
[----:B------:R-:W2:Y:S07]  /*10260*/  POPC R3, UR4 ;  /* 0x0000000400037d09 */ /* 0x000eae0008000000 */
[----:B--2---:R-:W2:Y:S01]  /*10270*/  @P1 ATOMG.E.ADD.STRONG.GPU PT, R3, desc[UR38][R4.64], R3 ;  /* 0x00000003040319a8 */ /* 0x004ea200081ee1e6 */
[----:B------:R-:W1:Y:S02]  /*10280*/  S2R R6, SR_LTMASK ;  /* 0x0000000000067919 */ /* 0x000e640000003900 */
[----:B-1----:R-:W-:-:S04]  /*10290*/  LOP3.LUT R6, R6, UR4, RZ, 0xc0, !PT ;  /* 0x0000000406067c12 */ /* 0x002fc8000f8ec0ff */
[----:B0----5:R-:W0:Y:S01]  /*102a0*/  POPC R7, R6 ;  /* 0x0000000600077309 */ /* 0x021e220000000000 */
[----:B--2---:R-:W0:Y:S02]  /*102b0*/  SHFL.IDX PT, R2, R3, R2, 0x1f ;  /* 0x00001f0203027589 */ /* 0x004e2400000e0000 */
[----:B0-----:R-:W-:-:S07]  /*102c0*/  IADD3 R16, R2, UR40, R7 ;  /* 0x0000002802107c10 */ /* 0x001fce000fffe007 */
.L_x_1181:
[----:B------:R-:W-:Y:S05]  /*102d0*/  BSYNC B0 ;  /* 0x0000000000007941 */ /* 0x000fea0003800000 */
.L_x_1180:
[----:B------:R-:W-:-:S05]  /*102e0*/  SEL R0, R0, RZ, P0 ;  /* 0x000000ff00007207 */ /* 0x000fca0000000000 */
[----:B------:R2:W-:Y:S02]  /*102f0*/  STL [R1+0x8], R0 ;  /* 0x0000080001007387 */ /* 0x0005e40000100800 */
.L_x_1093:
[----:B------:R-:W-:Y:S05]  /*10300*/  BSYNC B7 ;  /* 0x0000000000077941 */ /* 0x000fea0003800000 */
.L_x_1091:
[----:B--23--:R-:W2:Y:S02]  /*10310*/  LDL R0, [R1+0x14] ;  /* 0x0000140001007983 */ /* 0x00cea40000100800 */
[----:B--2---:R-:W-:-:S13]  /*10320*/  LOP3.LUT P0, RZ, R0, 0x40, RZ, 0xc0, !PT ;  /* 0x0000004000ff7812 */ /* 0x004fda000780c0ff */
[----:B------:R-:W-:Y:S05]  /*10330*/  @!P0 BRA `(.L_x_1182) ;  /* 0x0000000000288947 */ /* 0x000fea0003800000 */
[----:B------:R-:W-:Y:S05]  /*10340*/  WARPSYNC.ALL ;  /* 0x0000000000007948 */ /* 0x000fea0003800000 */
[----:B------:R-:W2:Y:S08]  /*10350*/  S2UR UR5, SR_CgaCtaId ;  /* 0x00000000000579c3 */ /* 0x000eb00000008800 */
[----:B------:R-:W-:Y:S06]  /*10360*/  BAR.SYNC.DEFER_BLOCKING 0x5, 0x180 ;  /* 0x0146000000007b1d */ /* 0x000fec0000010000 */
[----:B------:R-:W-:-:S02]  /*10370*/  UMOV UR4, 0x400 ;  /* 0x0000040000047882 */ /* 0x000fc40000000000 */
[----:B--2---:R-:W-:-:S06]  /*10380*/  ULEA UR4, UR5, UR4, 0x18 ;  /* 0x0000000405047291 */ /* 0x004fcc000f8ec03f */
[----:B------:R-:W-:-:S05]  /*10390*/  IMAD.U32 R0, RZ, RZ, UR4 ;  /* 0x00000004ff007e24 */ /* 0x000fca000f8e00ff */
[----:B------:R2:W3:Y:S04]  /*103a0*/  LDS.128 R16, [R0+0x324d0] ;  /* 0x0324d00000107984 */ /* 0x0004e80000000c00 */
[----:B------:R2:W-:Y:S01]  /*103b0*/  STL [R1+0x4], R0 ;  /* 0x0000040001007387 */ /* 0x0005e20000100800 */
[----:B------:R-:W-:Y:S06]  /*103c0*/  BAR.ARV 0x4, 0x180 ;  /* 0x0106000000007b1d */ /* 0x000fec0000002000 */
[----:B------:R-:W-:Y:S05]  /*103d0*/  BRA `(.L_x_1183) ;  /* 0x0000000800487947 */ /* 0x000fea0003800000 */
.L_x_1182:
[----:B------:R-:W0:Y:S01]  /*103e0*/  S2R R0, SR_TID.X ;  /* 0x0000000000007919 */ /* 0x000e220000002100 */
[----:B------:R-:W-:Y:S01]  /*103f0*/  UMOV UR4, 0xffffffff ;  /* 0xffffffff00047882 */ /* 0x000fe20000000000 */
[----:B0----5:R-:W-:-:S04]  /*10400*/  LOP3.LUT R7, R0, 0x1f, RZ, 0xc0, !PT ;  /* 0x0000001f00077812 */ /* 0x021fc800078ec0ff */
[----:B------:R-:W-:Y:S01]  /*10410*/  ISETP.NE.AND P0, PT, R7, 0x1f, PT ;  /* 0x0000001f0700780c */ /* 0x000fe20003f05270 */
[----:B------:R-:W-:-:S12]  /*10420*/  BRA.DIV UR4, `(.L_x_1184) ;  /* 0x0000002a04dc7947 */ /* 0x000fd8000b800000 */
[----:B------:R-:W-:Y:S01]  /*10430*/  IMAD.IADD R0, R19, 0x1, R7 ;  /* 0x0000000113007824 */ /* 0x000fe200078e0207 */
[----:B------:R-:W-:-:S04]  /*10440*/  ULDC UR4, c[0x0][0xd3c] ;  /* 0x00034f0000047ab9 */ /* 0x000fc80000000800 */
[----:B------:R-:W-:-:S13]  /*10450*/  ISETP.GE.OR P1, PT, R0, UR4, !P0 ;  /* 0x0000000400007c0c */ /* 0x000fda000c726670 */
[----:B-1----:R-:W0:Y:S02]  /*10460*/  @!P1 LDC.64 R2, c[0x0][0xd80] ;  /* 0x00036000ff029b82 */ /* 0x002e240000000a00 */
[----:B0-----:R-:W-:-:S06]  /*10470*/  @!P1 IMAD.WIDE R2, R0, 0x4, R2 ;  /* 0x0000000400029825 */ /* 0x001fcc00078e0202 */
[----:B------:R0:W2:Y:S01]  /*10480*/  @!P1 LDG.E R3, desc[UR38][R2.64] ;  /* 0x0000002602039981 */ /* 0x0000a2000c1e1900 */
[C---:B------:R-:W-:Y:S02]  /*10490*/  ISETP.GE.U32.AND P2, PT, R7.reuse, 0x2, PT ;  /* 0x000000020700780c */ /* 0x040fe40003f46070 */
[C---:B------:R-:W-:Y:S01]  /*104a0*/  ISETP.GE.U32.AND P3, PT, R7.reuse, 0x4, PT ;  /* 0x000000040700780c */ /* 0x040fe20003f66070 */
[----:B------:R-:W-:Y:S01]  /*104b0*/  SHFL.IDX PT, R0, R16, RZ, 0x1f ;  /* 0x00001fff10007589 */ /* 0x000fe200000e0000 */
[C---:B------:R-:W-:Y:S02]  /*104c0*/  ISETP.GE.U32.AND P4, PT, R7.reuse, 0x8, PT ;  /* 0x000000080700780c */ /* 0x040fe40003f86070 */
[C---:B------:R-:W-:Y:S01]  /*104d0*/  ISETP.GE.U32.AND P5, PT, R7.reuse, 0x10, PT ;  /* 0x000000100700780c */ /* 0x040fe20003fa6070 */
[----:B------:R-:W-:Y:S01]  /*104e0*/  SHFL.IDX PT, R4, R16, 0x1, 0x1f ;  /* 0x00201f0010047f89 */ /* 0x000fe200000e0000 */
        /* <DEDUP_REMOVED lines=19> */
.L_x_1269:
[----:B------:R-:W-:Y:S02]  /*10620*/  ULDC UR4, c[0x0][0xd38] ;  /* 0x00034e0000047ab9 */ /* 0x000fe40000000800 */
[----:B------:R-:W-:-:S04]  /*10630*/  IMAD.U32 R16, RZ, RZ, UR4 ;  /* 0x00000004ff107e24 */ /* 0x000fc8000f8e00ff */
[----:B-1----:R-:W-:-:S04]  /*10640*/  IMAD R6, R6, R16, RZ ;  /* 0x0000001006067224 */ /* 0x002fc800078e02ff */
[----:B------:R-:W-:-:S05]  /*10650*/  IMAD.IADD R4, R4, 0x1, R6 ;  /* 0x0000000104047824 */ /* 0x000fca00078e0206 */
[----:B------:R-:W-:-:S13]  /*10660*/  ISETP.GT.AND P6, PT, R4, R0, PT ;  /* 0x000000000400720c */ /* 0x000fda0003fc4270 */
[----:B------:R-:W-:Y:S05]  /*10670*/  @P6 BRA `(.L_x_1185) ;  /* 0x00000000009c6947 */ /* 0x000fea0003800000 */
.L_x_1190:
[----:B------:R-:W1:Y:S01]  /*10680*/  LDC R2, c[0x0][0xd3c] ;  /* 0x00034f00ff027b82 */ /* 0x000e620000000800 */
[----:B------:R-:W-:-:S05]  /*10690*/  VIADD R19, R19, 0x1f ;  /* 0x0000001f13137836 */ /* 0x000fca0000000000 */
[----:B-1----:R-:W-:-:S13]  /*106a0*/  ISETP.GE.AND P6, PT, R19, R2, PT ;  /* 0x000000021300720c */ /* 0x002fda0003fc6270 */
[----:B------:R-:W-:Y:S05]  /*106b0*/  @P6 BRA `(.L_x_1186) ;  /* 0x0000000400446947 */ /* 0x000fea0003800000 */
[----:B0-----:R-:W0:Y:S01]  /*106c0*/  S2R R3, SR_TID.X ;  /* 0x0000000000037919 */ /* 0x001e220000002100 */
        /* <DEDUP_REMOVED lines=9> */
.L_x_1188:
[----:B------:R-:W-:Y:S05]  /*10760*/  BSYNC B0 ;  /* 0x0000000000007941 */ /* 0x000fea0003800000 */
.L_x_1187:
[----:B------:R-:W-:-:S03]  /*10770*/  UMOV UR4, 0xffffffff ;  /* 0xffffffff00047882 */ /* 0x000fc60000000000 */
[----:B------:R-:W-:Y:S05]  /*10780*/  BRA.DIV UR4, `(.L_x_1189) ;  /* 0x0000002e04407947 */ /* 0x000fea000b800000 */
        /* <DEDUP_REMOVED lines=16> */
.L_x_1277:
[----:B------:R-:W-:Y:S02]  /*10890*/  ULDC UR4, c[0x0][0xd38] ;  /* 0x00034e0000047ab9 */ /* 0x000fe40000000800 */
[----:B------:R-:W-:-:S04]  /*108a0*/  IMAD.U32 R16, RZ, RZ, UR4 ;  /* 0x00000004ff107e24 */ /* 0x000fc8000f8e00ff */
[----:B-1----:R-:W-:-:S04]  /*108b0*/  IMAD R6, R6, R16, RZ ;  /* 0x0000001006067224 */ /* 0x002fc800078e02ff */
[----:B------:R-:W-:-:S05]  /*108c0*/  IMAD.IADD R4, R6, 0x1, R4 ;  /* 0x0000000106047824 */ /* 0x000fca00078e0204 */
[----:B------:R-:W-:-:S13]  /*108d0*/  ISETP.GT.AND P6, PT, R4, R0, PT ;  /* 0x000000000400720c */ /* 0x000fda0003fc4270 */
[----:B------:R-:W-:Y:S05]  /*108e0*/  @!P6 BRA `(.L_x_1190) ;  /* 0xfffffffc0064e947 */ /* 0x000fea000383ffff */
.L_x_1185:
        /* <DEDUP_REMOVED lines=8> */
.L_x_1281:
[----:B------:R-:W-:Y:S01]  /*10970*/  ISETP.NE.AND P0, PT, R5, RZ, PT ;  /* 0x000000ff0500720c */ /* 0x000fe20003f05270 */
[----:B-1----:R-:W-:-:S12]  /*10980*/  IMAD.MOV.U32 R2, RZ, RZ, RZ ;  /* 0x000000ffff027224 */ /* 0x002fd800078e00ff */
[----:B------:R-:W-:Y:S05]  /*10990*/  @!P0 BRA `(.L_x_1192) ;  /* 0x0000000000108947 */ /* 0x000fea0003800000 */
[----:B------:R-:W-:Y:S01]  /*109a0*/  UMOV UR4, 0xffffffff ;  /* 0xffffffff00047882 */ /* 0x000fe20000000000 */
[----:B------:R-:W-:Y:S02]  /*109b0*/  VIADD R12, R4, 0xffffffff ;  /* 0xffffffff040c7836 */ /* 0x000fe40000000000 */
[----:B------:R-:W-:Y:S05]  /*109c0*/  BRA.DIV UR4, `(.L_x_1193) ;  /* 0x0000002e04d07947 */ /* 0x000fea000b800000 */
[----:B------:R1:W3:Y:S02]  /*109d0*/  SHFL.IDX PT, R2, R3, R12, 0x1f ;  /* 0x00001f0c03027589 */ /* 0x0002e400000e0000 */
.L_x_1192:
        /* <DEDUP_REMOVED lines=31> */
.L_x_1186:
[----:B------:R-:W-:Y:S01]  /*10bd0*/  UMOV UR4, URZ ;  /* 0x0000003f00047c82 */ /* 0x000fe20008000000 */
[----:B------:R-:W-:Y:S01]  /*10be0*/  UMOV UR5, URZ ;  /* 0x0000003f00057c82 */ /* 0x000fe20008000000 */
[----:B------:R-:W-:Y:S01]  /*10bf0*/  ULDC UR6, c[0x0][0xd3c] ;  /* 0x00034f0000067ab9 */ /* 0x000fe20000000800 */
[----:B------:R-:W-:Y:S02]  /*10c00*/  IMAD.MOV.U32 R16, RZ, RZ, R0 ;  /* 0x000000ffff107224 */ /* 0x000fe400078e0000 */
[----:B------:R-:W-:Y:S02]  /*10c10*/  IMAD.U32 R17, RZ, RZ, UR4 ;  /* 0x00000004ff117e24 */ /* 0x000fe4000f8e00ff */
[----:B------:R-:W-:Y:S02]  /*10c20*/  IMAD.U32 R18, RZ, RZ, UR5 ;  /* 0x00000005ff127e24 */ /* 0x000fe4000f8e00ff */
[----:B------:R-:W-:-:S07]  /*10c30*/  IMAD.U32 R19, RZ, RZ, UR6 ;  /* 0x00000006ff137e24 */ /* 0x000fce000f8e00ff */
.L_x_1194:
[----:B0-----:R0:W2:Y:S01]  /*10c40*/  LDL R3, [R1+0x4] ;  /* 0x0000040001037983 */ /* 0x0010a20000100800 */
        /* <DEDUP_REMOVED lines=11> */
.L_x_1183:
[----:B------:R-:W-:Y:S02]  /*10d00*/  ULDC UR4, c[0x0][0xd3c] ;  /* 0x00034f0000047ab9 */ /* 0x000fe40000000800 */
[----:B---3--:R-:W-:-:S13]  /*10d10*/  ISETP.GE.AND P0, PT, R19, UR4, PT ;  /* 0x0000000413007c0c */ /* 0x008fda000bf06270 */
[----:B------:R-:W-:Y:S05]  /*10d20*/  @!P0 BRA `(.L_x_1195) ;  /* 0xffffffa000b88947 */ /* 0x000fea000383ffff */
[----:B------:R-:W-:Y:S05]  /*10d30*/  BSYNC B8 ;  /* 0x0000000000087941 */ /* 0x000fea0003800000 */
.L_x_1087:
[----:B--2---:R-:W2:Y:S01]  /*10d40*/  LDL.LU R0, [R1+0x6c] ;  /* 0x00006c0001007983 */ /* 0x004ea20000300800 */
[----:B------:R-:W-:Y:S01]  /*10d50*/  BSSY B0, `(.L_x_1196) ;  /* 0x000000b000007945 */ /* 0x000fe20003800000 */
[----:B------:R-:W3:Y:S01]  /*10d60*/  S2R R5, SR_CgaCtaId ;  /* 0x0000000000057919 */ /* 0x000ee20000008800 */
[----:B--2---:R-:W-:-:S05]  /*10d70*/  VIADD R0, R0, 0x1 ;  /* 0x0000000100007836 */ /* 0x004fca0000000000 */
[----:B------:R-:W-:-:S04]  /*10d80*/  LEA.HI R2, R0, R0, RZ, 0x1 ;  /* 0x0000000000027211 */ /* 0x000fc800078f08ff */
[----:B01----:R-:W-:-:S05]  /*10d90*/  LOP3.LUT R3, R2, 0xfffffffe, RZ, 0xc0, !PT ;  /* 0xfffffffe02037812 */ /* 0x003fca00078ec0ff */
[----:B------:R-:W-:Y:S01]  /*10da0*/  IMAD.IADD R3, R0, 0x1, -R3 ;  /* 0x0000000100037824 */ /* 0x000fe200078e0a03 */
[----:B------:R-:W-:-:S04]  /*10db0*/  MOV R0, 0x400 ;  /* 0x0000040000007802 */ /* 0x000fc80000000f00 */
[----:B---3--:R-:W-:Y:S02]  /*10dc0*/  LEA R0, R5, R0, 0x18 ;  /* 0x0000000005007211 */ /* 0x008fe400078ec0ff */
[----:B------:R-:W-:-:S04]  /*10dd0*/  SHF.L.U32 R3, R3, 0x1f, RZ ;  /* 0x0000001f03037819 */ /* 0x000fc800000006ff */
[----:B------:R-:W0:Y:S02]  /*10de0*/  SYNCS.PHASECHK.TRANS64.TRYWAIT P0, [R0+URZ+0x32420], R3 ;  /* 0x03242003000075a7 */ /* 0x000e24000800017f */
[----:B0-----:R-:W-:Y:S05]  /*10df0*/  @!P0 BRA `(.L_x_1197) ;  /* 0x0000002800ec8947 */ /* 0x001fea0003800000 */
.L_x_1284:
[----:B------:R-:W-:Y:S05]  /*10e00*/  BSYNC B0 ;  /* 0x0000000000007941 */ /* 0x000fea0003800000 */
.L_x_1196:
[----:B------:R-:W-:-:S03]  /*10e10*/  UMOV UR4, 0xffffffff ;  /* 0xffffffff00047882 */ /* 0x000fc60000000000 */
[----:B------:R-:W-:Y:S05]  /*10e20*/  BRA.DIV UR4, `(.L_x_1198) ;  /* 0x0000002a04f47947 */ /* 0x000fea000b800000 */
[----:B------:R-:W1:Y:S02]  /*10e30*/  S2R R2, SR_TID.X ;  /* 0x0000000000027919 */ /* 0x000e640000002100 */
[----:B-1----:R-:W-:-:S04]  /*10e40*/  SHF.R.U32.HI R2, RZ, 0x5, R2 ;  /* 0x00000005ff027819 */ /* 0x002fc80000011602 */
[----:B------:R-:W-:-:S05]  /*10e50*/  LOP3.LUT R2, R2, 0x3, RZ, 0xc0, !PT ;  /* 0x0000000302027812 */ /* 0x000fca00078ec0ff */
[----:B------:R1:W2:Y:S02]  /*10e60*/  SHFL.IDX PT, R14, R2, RZ, 0x1f ;  /* 0x00001fff020e7589 */ /* 0x0002a400000e0000 */
.L_x_1287:
[----:B--2---:R-:W-:Y:S01]  /*10e70*/  ISETP.NE.AND P0, PT, R14, RZ, PT ;  /* 0x000000ff0e00720c */ /* 0x004fe20003f05270 */
[----:B------:R-:W-:-:S12]  /*10e80*/  BSSY B0, `(.L_x_1199) ;  /* 0x0000029000007945 */ /* 0x000fd80003800000 */
[----:B------:R-:W-:Y:S05]  /*10e90*/  @P0 BRA `(.L_x_1200) ;  /* 0x00000000009c0947 */ /* 0x000fea0003800000 */
[----:B------:R-:W-:-:S03]  /*10ea0*/  UMOV UR4, 0xffffffff ;  /* 0xffffffff00047882 */ /* 0x000fc60000000000 */
[----:B------:R-:W-:Y:S05]  /*10eb0*/  BRA.DIV UR4, `(.L_x_1201) ;  /* 0x0000002e04047947 */ /* 0x000fea000b800000 */
[----:B------:R-:W-:-:S13]  /*10ec0*/  ELECT P6, URZ, PT ;  /* 0x00000000003f782f */ /* 0x000fda00038c0000 */
.L_x_1290:
[----:B------:R-:W-:Y:S05]  /*10ed0*/  @!P6 BRA `(.L_x_1200) ;  /* 0x00000000008ce947 */ /* 0x000fea0003800000 */
[----:B-1----:R-:W2:Y:S02]  /*10ee0*/  LDL R2, [R1+0x74] ;  /* 0x0000740001027983 */ /* 0x002ea40000100800 */
[----:B--2---:R-:W-:-:S13]  /*10ef0*/  R2UR UR4, R2 ;  /* 0x00000000020472ca */ /* 0x004fda00000e0000 */
[----:B------:R-:W-:-:S06]  /*10f00*/  ULOP3.LUT UR4, UR4, 0x2, URZ, 0xfc, !UPT ;  /* 0x0000000204047892 */ /* 0x000fcc000f8efc3f */
[----:B------:R-:W-:-:S05]  /*10f10*/  IMAD.U32 R2, RZ, RZ, UR4 ;  /* 0x00000004ff027e24 */ /* 0x000fca000f8e00ff */
[----:B------:R-:W-:-:S13]  /*10f20*/  ISETP.NE.AND P2, PT, R2, 0x3, PT ;  /* 0x000000030200780c */ /* 0x000fda0003f45270 */
[----:B------:R-:W-:Y:S05]  /*10f30*/  @!P2 BRA `(.L_x_1202) ;  /* 0x000000000004a947 */ /* 0x000fea0003800000 */
[----:B------:R-:W-:Y:S01]  /*10f40*/  BPT.TRAP 0x1 ;  /* 0x000000040000795c */ /* 0x000fe20000300000 */
.L_x_1202:
[----:B0-----:R-:W2:Y:S04]  /*10f50*/  LDL R3, [R1+0x8] ;  /* 0x0000080001037983 */ /* 0x001ea80000100800 */
[----:B-----5:R-:W3:Y:S01]  /*10f60*/  LDL.LU R7, [R1+0x18] ;  /* 0x0000180001077983 */ /* 0x020ee20000300800 */
        /* <DEDUP_REMOVED lines=12> */
.L_x_1291:
[----:B------:R-:W1:Y:S02]  /*11030*/  SYNCS.PHASECHK.TRANS64.TRYWAIT P0, [R7+URZ], R2 ;  /* 0x00000002070075a7 */ /* 0x000e64000800017f */
[----:B-1----:R-:W-:Y:S05]  /*11040*/  @!P0 BRA `(.L_x_1204) ;  /* 0x0000002800d48947 */ /* 0x002fea0003800000 */
.L_x_1292:
[----:B------:R-:W-:Y:S05]  /*11050*/  @!P2 BRA `(.L_x_1205) ;  /* 0x000000000004a947 */ /* 0x000fea0003800000 */
[----:B------:R-:W-:Y:S01]  /*11060*/  BPT.TRAP 0x1 ;  /* 0x000000040000795c */ /* 0x000fe20000300000 */
.L_x_1205:
[----:B------:R-:W2:Y:S01]  /*11070*/  LDL.LU R4, [R1+0x8] ;  /* 0x0000080001047983 */ /* 0x000ea20000300800 */
[----:B------:R-:W-:-:S04]  /*11080*/  VIADD R0, R0, 0x32460 ;  /* 0x0003246000007836 */ /* 0x000fc80000000000 */
[----:B--2---:R-:W-:-:S04]  /*11090*/  IMAD R4, R4, 0x8, R0 ;  /* 0x0000000804047824 */ /* 0x004fc800078e0200 */
[----:B------:R-:W2:Y:S02]  /*110a0*/  SYNCS.PHASECHK.TRANS64.TRYWAIT P0, [R4+URZ], R5 ;  /* 0x00000005040075a7 */ /* 0x000ea4000800017f */
[----:B--2---:R-:W-:Y:S05]  /*110b0*/  @!P0 BRA `(.L_x_1206) ;  /* 0x0000002800cc8947 */ /* 0x004fea0003800000 */
.L_x_1293:
[----:B------:R-:W-:-:S07]  /*110c0*/  IMAD R3, R3, 0x8, R0 ;  /* 0x0000000803037824 */ /* 0x000fce00078e0200 */
.L_x_1207:
[----:B---3--:R3:W4:Y:S02]  /*110d0*/  SYNCS.PHASECHK.TRANS64.TRYWAIT P0, [R3+URZ], R2 ;  /* 0x00000002030075a7 */ /* 0x008724000800017f */
[----:B----4-:R-:W-:Y:S05]  /*110e0*/  @!P0 NANOSLEEP.SYNCS 0x989680 ;  /* 0x009896800000895d */ /* 0x010fea0003900000 */
[----:B------:R-:W4:Y:S02]  /*110f0*/  @!P0 SYNCS.PHASECHK.TRANS64 P0, [R3+URZ], R2 ;  /* 0x00000002030085a7 */ /* 0x000f24000800007f */
[----:B----4-:R-:W-:Y:S05]  /*11100*/  @!P0 BRA `(.L_x_1207) ;  /* 0xfffffffc00f08947 */ /* 0x010fea000383ffff */
.L_x_1200:
[----:B------:R-:W-:Y:S05]  /*11110*/  BSYNC B0 ;  /* 0x0000000000007941 */ /* 0x000fea0003800000 */
.L_x_1199:
[----:B------:R-:W-:Y:S05]  /*11120*/  EXIT ;  /* 0x000000000000794d */ /* 0x000fea0003800000 */
.L_x_1038:
[----:B0-----:R0:W1:Y:S02]  /*11130*/  SYNCS.PHASECHK.TRANS64.TRYWAIT P0, [R4+URZ+0x32400], R3 ;  /* 0x03240003040075a7 */ /* 0x001064000800017f */
[----:B-1----:R-:W-:Y:S05]  /*11140*/  @!P0 NANOSLEEP.SYNCS 0x989680 ;  /* 0x009896800000895d */ /* 0x002fea0003900000 */
[----:B------:R-:W1:Y:S02]  /*11150*/  @!P0 SYNCS.PHASECHK.TRANS64 P0, [R4+URZ+0x32400], R3 ;  /* 0x03240003040085a7 */ /* 0x000e64000800007f */
[----:B-1----:R-:W-:Y:S05]  /*11160*/  @!P0 BRA `(.L_x_1038) ;  /* 0xfffffffc00f08947 */ /* 0x002fea000383ffff */
[----:B------:R-:W-:Y:S05]  /*11170*/  BRA `(.L_x_1208) ;  /* 0xffffff0400e07947 */ /* 0x000fea000383ffff */
.L_x_1042:
[----:B--2---:R2:W3:Y:S02]  /*11180*/  SYNCS.PHASECHK.TRANS64.TRYWAIT P1, [R0+URZ+0x32430], R5 ;  /* 0x03243005000075a7 */ /* 0x0044e4000802017f */
[----:B---3--:R-:W-:Y:S05]  /*11190*/  @!P1 NANOSLEEP.SYNCS 0x989680 ;  /* 0x009896800000995d */ /* 0x008fea0003900000 */
[----:B------:R-:W3:Y:S02]  /*111a0*/  @!P1 SYNCS.PHASECHK.TRANS64 P1, [R0+URZ+0x32430], R5 ;  /* 0x03243005000095a7 */ /* 0x000ee4000802007f */
[----:B---3--:R-:W-:Y:S05]  /*111b0*/  @!P1 BRA `(.L_x_1042) ;  /* 0xfffffffc00f09947 */ /* 0x008fea000383ffff */
[----:B------:R-:W-:Y:S05]  /*111c0*/  BRA `(.L_x_1041) ;  /* 0xffffff0800147947 */ /* 0x000fea000383ffff */
.L_x_1043:
[----:B---3--:R3:W4:Y:S02]  /*111d0*/  SYNCS.PHASECHK.TRANS64.TRYWAIT P1, [R4+URZ+0x32410], R3 ;  /* 0x03241003040075a7 */ /* 0x008724000802017f */
[----:B----4-:R-:W-:Y:S05]  /*111e0*/  @!P1 NANOSLEEP.SYNCS 0x989680 ;  /* 0x009896800000995d */ /* 0x010fea0003900000 */
[----:B------:R-:W4:Y:S02]  /*111f0*/  @!P1 SYNCS.PHASECHK.TRANS64 P1, [R4+URZ+0x32410], R3 ;  /* 0x03241003040095a7 */ /* 0x000f24000802007f */
[----:B----4-:R-:W-:Y:S05]  /*11200*/  @!P1 BRA `(.L_x_1043) ;  /* 0xfffffffc00f09947 */ /* 0x010fea000383ffff */
[----:B------:R-:W-:Y:S05]  /*11210*/  BRA `(.L_x_1209) ;  /* 0xffffff0800dc7947 */ /* 0x000fea000383ffff */
.L_x_1047:
[----:B------:R0:W0:Y:S02]  /*11220*/  SYNCS.PHASECHK.TRANS64.TRYWAIT P1, [R0+URZ+0x32450], R5 ;  /* 0x03245005000075a7 */ /* 0x000024000802017f */
[----:B0-----:R-:W-:Y:S05]  /*11230*/  @!P1 NANOSLEEP.SYNCS 0x989680 ;  /* 0x009896800000995d */ /* 0x001fea0003900000 */
[----:B------:R-:W0:Y:S02]  /*11240*/  @!P1 SYNCS.PHASECHK.TRANS64 P1, [R0+URZ+0x32450], R5 ;  /* 0x03245005000095a7 */ /* 0x000e24000802007f */
[----:B0-----:R-:W-:Y:S05]  /*11250*/  @!P1 BRA `(.L_x_1047) ;  /* 0xfffffffc00f09947 */ /* 0x001fea000383ffff */
[----:B------:R-:W-:Y:S05]  /*11260*/  BRA `(.L_x_1046) ;  /* 0xffffff0800e87947 */ /* 0x000fea000383ffff */
.L_x_1052:
[----:B-1----:R-:W-:-:S04]  /*11270*/  IMAD.U32 R153, RZ, RZ, UR4 ;  /* 0x00000004ff997e24 */ /* 0x002fc8000f8e00ff */
[----:B------:R1:W2:Y:S03]  /*11280*/  SYNCS.PHASECHK.TRANS64.TRYWAIT P3, [R153+URZ+0x32430], R208 ;  /* 0x032430d0990075a7 */ /* 0x0002a6000806017f */
[----:B--2---:R-:W-:Y:S05]  /*11290*/  @!P3 NANOSLEEP.SYNCS 0x989680 ;  /* 0x009896800000b95d */ /* 0x004fea0003900000 */
[----:B------:R-:W2:Y:S02]  /*112a0*/  @!P3 SYNCS.PHASECHK.TRANS64 P3, [R153+URZ+0x32430], R208 ;  /* 0x032430d09900b5a7 */ /* 0x000ea4000806007f */
[----:B--2---:R-:W-:Y:S05]  /*112b0*/  @!P3 BRA `(.L_x_1052) ;  /* 0xfffffffc00ecb947 */ /* 0x004fea000383ffff */
[----:B------:R-:W-:Y:S05]  /*112c0*/  BRA `(.L_x_1051) ;  /* 0xffffff3000547947 */ /* 0x000fea000383ffff */
.L_x_1056:
[----:B--2---:R-:W-:-:S04]  /*112d0*/  IMAD.U32 R209, RZ, RZ, UR4 ;  /* 0x00000004ffd17e24 */ /* 0x004fc8000f8e00ff */
[----:B------:R2:W3:Y:S03]  /*112e0*/  SYNCS.PHASECHK.TRANS64.TRYWAIT P3, [R209+URZ+0x32450], R208 ;  /* 0x032450d0d10075a7 */ /* 0x0004e6000806017f */
[----:B---3--:R-:W-:Y:S05]  /*112f0*/  @!P3 NANOSLEEP.SYNCS 0x989680 ;  /* 0x009896800000b95d */ /* 0x008fea0003900000 */
[----:B------:R-:W3:Y:S02]  /*11300*/  @!P3 SYNCS.PHASECHK.TRANS64 P3, [R209+URZ+0x32450], R208 ;  /* 0x032450d0d100b5a7 */ /* 0x000ee4000806007f */
[----:B---3--:R-:W-:Y:S05]  /*11310*/  @!P3 BRA `(.L_x_1056) ;  /* 0xfffffffc00ecb947 */ /* 0x008fea000383ffff */
[----:B------:R-:W-:Y:S05]  /*11320*/  BRA `(.L_x_1055) ;  /* 0xffffff3000d07947 */ /* 0x000fea000383ffff */
.L_x_1099:
[----:B------:R-:W2:Y:S01]  /*11330*/  S2R R4, SR_TID.X ;  /* 0x0000000000047919 */ /* 0x000ea20000002100 */
[----:B------:R-:W-:Y:S01]  /*11340*/  BSSY B0, `(.L_x_1210) ;  /* 0x000000a000007945 */ /* 0x000fe20003800000 */
[----:B-1----:R-:W-:Y:S02]  /*11350*/  IMAD.MOV.U32 R12, RZ, RZ, RZ ;  /* 0x000000ffff0c7224 */ /* 0x002fe400078e00ff */
[----:B------:R-:W-:Y:S02]  /*11360*/  IMAD.MOV.U32 R11, RZ, RZ, 0x1f ;  /* 0x0000001fff0b7424 */ /* 0x000fe400078e00ff */
[----:B------:R-:W-:Y:S01]  /*11370*/  IMAD.MOV.U32 R15, RZ, RZ, -0x1 ;  /* 0xffffffffff0f7424 */ /* 0x000fe200078e00ff */
[----:B--2---:R-:W-:-:S04]  /*11380*/  SHF.R.U32.HI R4, RZ, 0x5, R4 ;  /* 0x00000005ff047819 */ /* 0x004fc80000011604 */
[----:B------:R-:W-:-:S05]  /*11390*/  LOP3.LUT R4, R4, 0x3, RZ, 0xc0, !PT ;  /* 0x0000000304047812 */ /* 0x000fca00078ec0ff */
[----:B------:R-:W-:-:S07]  /*113a0*/  IMAD.MOV.U32 R13, RZ, RZ, R4 ;  /* 0x000000ffff0d7224 */ /* 0x000fce00078e0004 */
[----:B0-----:R-:W-:Y:S05]  /*113b0*/  WARPSYNC.COLLECTIVE R15, `(.L_x_1211) ;  /* 0x000000000f087348 */ /* 0x001fea0003c00000 */
[----:B------:R1:W2:Y:S02]  /*113c0*/  SHFL.IDX P6, R14, R13, R12, R11 ;  /* 0x0000000c0d0e7389 */ /* 0x0002a400000c000b */
[----:B012---:R-:W-:Y:S01]  /*113d0*/  ENDCOLLECTIVE ;  /* 0x000000000000791b */ /* 0x007fe20003800000 */
.L_x_1211:
[----:B------:R-:W-:Y:S05]  /*113e0*/  BSYNC B0 ;  /* 0x0000000000007941 */ /* 0x000fea0003800000 */
.L_x_1210:
[----:B------:R-:W-:Y:S05]  /*113f0*/  BRA `(.L_x_1212) ;  /* 0xffffffa400e87947 */ /* 0x000fea000383ffff */
.L_x_1101:
[----:B------:R-:W-:Y:S01]  /*11400*/  BSSY B0, `(.L_x_1213) ;  /* 0x0000006000007945 */ /* 0x000fe20003800000 */
[----:B------:R-:W-:-:S07]  /*11410*/  IMAD.MOV.U32 R15, RZ, RZ, -0x1 ;  /* 0xffffffffff0f7424 */ /* 0x000fce00078e00ff */
[----:B01-3--:R-:W-:Y:S05]  /*11420*/  WARPSYNC.COLLECTIVE R15, `(.L_x_1214) ;  /* 0x000000000f0c7348 */ /* 0x00bfea0003c00000 */
[----:B------:R-:W-:Y:S02]  /*11430*/  ELECT P6, UR62, PT ;  /* 0x00000000003e782f */ /* 0x000fe400038c0000 */
[----:B------:R-:W-:Y:S01]  /*11440*/  MOV R14, UR62 ;  /* 0x0000003e000e7c02 */ /* 0x000fe20008000f00 */
[----:B01-3--:R-:W-:Y:S10]  /*11450*/  ENDCOLLECTIVE ;  /* 0x000000000000791b */ /* 0x00bff40003800000 */
.L_x_1214:
[----:B------:R-:W-:Y:S05]  /*11460*/  BSYNC B0 ;  /* 0x0000000000007941 */ /* 0x000fea0003800000 */
.L_x_1213:
[----:B------:R-:W-:Y:S05]  /*11470*/  BRA `(.L_x_1215) ;  /* 0xffffffa400f47947 */ /* 0x000fea000383ffff */
.L_x_1103:
[----:B--2---:R2:W3:Y:S02]  /*11480*/  SYNCS.PHASECHK.TRANS64.TRYWAIT P0, [R0+URZ+0x32440], R2 ;  /* 0x03244002000075a7 */ /* 0x0044e4000800017f */
[----:B---3--:R-:W-:Y:S05]  /*11490*/  @!P0 NANOSLEEP.SYNCS 0x989680 ;  /* 0x009896800000895d */ /* 0x008fea0003900000 */
[----:B------:R-:W3:Y:S02]  /*114a0*/  @!P0 SYNCS.PHASECHK.TRANS64 P0, [R0+URZ+0x32440], R2 ;  /* 0x03244002000085a7 */ /* 0x000ee4000800007f */
[----:B---3--:R-:W-:Y:S05]  /*114b0*/  @!P0 BRA `(.L_x_1103) ;  /* 0xfffffffc00f08947 */ /* 0x008fea000383ffff */
[----:B------:R-:W-:Y:S05]  /*114c0*/  BRA `(.L_x_1216) ;  /* 0xffffffa800607947 */ /* 0x000fea000383ffff */
.L_x_1107:
[----:B------:R0:W5:Y:S01]  /*114d0*/  LDL R7, [R1+0x38] ;  /* 0x0000380001077983 */ /* 0x0001620000100800 */
[----:B------:R-:W-:Y:S02]  /*114e0*/  IMAD.MOV.U32 R13, RZ, RZ, R2 ;  /* 0x000000ffff0d7224 */ /* 0x000fe400078e0002 */
[----:B-1----:R-:W-:Y:S02]  /*114f0*/  IMAD.MOV.U32 R12, RZ, RZ, RZ ;  /* 0x000000ffff0c7224 */ /* 0x002fe400078e00ff */
[----:B------:R-:W-:Y:S02]  /*11500*/  IMAD.MOV.U32 R11, RZ, RZ, 0x181f ;  /* 0x0000181fff0b7424 */ /* 0x000fe400078e00ff */
[----:B------:R-:W-:Y:S02]  /*11510*/  IMAD.MOV.U32 R15, RZ, RZ, -0x1 ;  /* 0xffffffffff0f7424 */ /* 0x000fe400078e00ff */
[----:B0-----:R-:W-:-:S07]  /*11520*/  IMAD.IADD R17, R8, 0x1, R17 ;  /* 0x0000000108117824 */ /* 0x001fce00078e0211 */
[----:B-----5:R-:W-:Y:S05]  /*11530*/  WARPSYNC.COLLECTIVE R15, `(.L_x_1217) ;  /* 0x000000000f087348 */ /* 0x020fea0003c00000 */
[----:B------:R0:W1:Y:S02]  /*11540*/  SHFL.IDX P6, R14, R13, R12, R11 ;  /* 0x0000000c0d0e7389 */ /* 0x00006400000c000b */
[----:B01---5:R-:W-:Y:S01]  /*11550*/  ENDCOLLECTIVE ;  /* 0x000000000000791b */ /* 0x023fe20003800000 */
.L_x_1217:
[----:B------:R-:W-:-:S05]  /*11560*/  VIADD R8, R17, 0x10 ;  /* 0x0000001011087836 */ /* 0x000fca0000000000 */
[----:B------:R0:W-:Y:S01]  /*11570*/  STL [R1+0x3c], R8 ;  /* 0x00003c0801007387 */ /* 0x0001e20000100800 */
[----:B------:R-:W-:Y:S02]  /*11580*/  IMAD.MOV.U32 R13, RZ, RZ, R0 ;  /* 0x000000ffff0d7224 */ /* 0x000fe400078e0000 */
[----:B------:R-:W-:-:S07]  /*11590*/  IMAD.MOV.U32 R4, RZ, RZ, R14 ;  /* 0x000000ffff047224 */ /* 0x000fce00078e000e */
[----:B0-----:R-:W-:Y:S05]  /*115a0*/  WARPSYNC.COLLECTIVE R15, `(.L_x_1218) ;  /* 0x000000000f087348 */ /* 0x001fea0003c00000 */
[----:B------:R1:W2:Y:S02]  /*115b0*/  SHFL.IDX P6, R14, R13, R12, R11 ;  /* 0x0000000c0d0e7389 */ /* 0x0002a400000c000b */
[----:B012---:R-:W-:Y:S01]  /*115c0*/  ENDCOLLECTIVE ;  /* 0x000000000000791b */ /* 0x007fe20003800000 */
.L_x_1218:
[----:B------:R-:W-:Y:S02]  /*115d0*/  IMAD.MOV.U32 R13, RZ, RZ, R2 ;  /* 0x000000ffff0d7224 */ /* 0x000fe400078e0002 */
[----:B------:R-:W-:Y:S02]  /*115e0*/  IMAD.MOV.U32 R12, RZ, RZ, 0x1 ;  /* 0x00000001ff0c7424 */ /* 0x000fe400078e00ff */
[----:B------:R-:W-:-:S07]  /*115f0*/  IMAD.MOV.U32 R5, RZ, RZ, R14 ;  /* 0x000000ffff057224 */ /* 0x000fce00078e000e */
[----:B------:R-:W-:Y:S05]  /*11600*/  WARPSYNC.COLLECTIVE R15, `(.L_x_1219) ;  /* 0x000000000f087348 */ /* 0x000fea0003c00000 */
[----:B------:R0:W1:Y:S02]  /*11610*/  SHFL.IDX P6, R14, R13, R12, R11 ;  /* 0x0000000c0d0e7389 */ /* 0x00006400000c000b */
[----:B01----:R-:W-:Y:S01]  /*11620*/  ENDCOLLECTIVE ;  /* 0x000000000000791b */ /* 0x003fe20003800000 */
.L_x_1219:
[----:B------:R-:W-:Y:S02]  /*11630*/  IMAD.MOV.U32 R13, RZ, RZ, R0 ;  /* 0x000000ffff0d7224 */ /* 0x000fe400078e0000 */
[----:B------:R-:W-:Y:S02]  /*11640*/  IMAD R3, R7, R6, RZ ;  /* 0x0000000607037224 */ /* 0x000fe400078e02ff */
[----:B------:R-:W-:-:S07]  /*11650*/  IMAD.MOV.U32 R7, RZ, RZ, R14 ;  /* 0x000000ffff077224 */ /* 0x000fce00078e000e */
[----:B------:R-:W-:Y:S05]  /*11660*/  WARPSYNC.COLLECTIVE R15, `(.L_x_1220) ;  /* 0x000000000f087348 */ /* 0x000fea0003c00000 */
[----:B------:R0:W1:Y:S02]  /*11670*/  SHFL.IDX P6, R14, R13, R12, R11 ;  /* 0x0000000c0d0e7389 */ /* 0x00006400000c000b */
[----:B01----:R-:W-:Y:S01]  /*11680*/  ENDCOLLECTIVE ;  /* 0x000000000000791b */ /* 0x003fe20003800000 */
.L_x_1220:
[CC--:B------:R-:W-:Y:S02]  /*11690*/  ISETP.GE.AND P1, PT, R17.reuse, R3.reuse, PT ;  /* 0x000000031100720c */ /* 0x0c0fe40003f26270 */
[----:B------:R-:W-:Y:S01]  /*116a0*/  ISETP.GE.AND P2, PT, R8, R3, PT ;  /* 0x000000030800720c */ /* 0x000fe20003f46270 */
[----:B------:R-:W-:-:S05]  /*116b0*/  VIADD R8, R17, 0x20 ;  /* 0x0000002011087836 */ /* 0x000fca0000000000 */
[----:B------:R0:W-:Y:S01]  /*116c0*/  STL [R1+0x4c], R8 ;  /* 0x00004c0801007387 */ /* 0x0001e20000100800 */
[----:B------:R-:W-:-:S04]  /*116d0*/  IMAD.MOV.U32 R13, RZ, RZ, R2 ;  /* 0x000000ffff0d7224 */ /* 0x000fc800078e0002 */
[----:B------:R-:W-:Y:S01]  /*116e0*/  @!P1 LEA R5, P3, R10, R5, 0x1 ;  /* 0x000000050a059211 */ /* 0x000fe200078608ff */
[----:B------:R-:W-:-:S04]  /*116f0*/  IMAD.MOV.U32 R12, RZ, RZ, 0x2 ;  /* 0x00000002ff0c7424 */ /* 0x000fc800078e00ff */
[----:B------:R-:W-:Y:S02]  /*11700*/  @!P1 IMAD.X R4, RZ, RZ, R4, P3 ;  /* 0x000000ffff049224 */ /* 0x000fe400018e0604 */
[----:B------:R-:W-:-:S03]  /*11710*/  IMAD.MOV.U32 R6, RZ, RZ, R14 ;  /* 0x000000ffff067224 */ /* 0x000fc600078e000e */
[----:B0-----:R-:W-:-:S07]  /*11720*/  @!P1 LOP3.LUT R5, R5, R4, RZ, 0x3c, !PT ;  /* 0x0000000405059212 */ /* 0x001fce00078e3cff */
[----:B------:R-:W-:Y:S05]  /*11730*/  WARPSYNC.COLLECTIVE R15, `(.L_x_1221) ;  /* 0x000000000f087348 */ /* 0x000fea0003c00000 */
[----:B------:R0:W1:Y:S02]  /*11740*/  SHFL.IDX P6, R14, R13, R12, R11 ;  /* 0x0000000c0d0e7389 */ /* 0x00006400000c000b */
[----:B01----:R-:W-:Y:S01]  /*11750*/  ENDCOLLECTIVE ;  /* 0x000000000000791b */ /* 0x003fe20003800000 */
.L_x_1221:
[----:B------:R-:W-:-:S04]  /*11760*/  @!P1 LOP3.LUT R4, R5, R4, RZ, 0x3c, !PT ;  /* 0x0000000405049212 */ /* 0x000fc800078e3cff */
[----:B------:R-:W-:-:S05]  /*11770*/  @!P1 LOP3.LUT R5, R5, R4, RZ, 0x3c, !PT ;  /* 0x0000000405059212 */ /* 0x000fca00078e3cff */
[----:B------:R-:W-:Y:S01]  /*11780*/  @!PT LDS RZ, [RZ] ;  /* 0x00000000fffff984 */ /* 0x000fe20000000800 */
[----:B------:R-:W-:Y:S01]  /*11790*/  @!PT LDS RZ, [RZ] ;  /* 0x00000000fffff984 */ /* 0x000fe20000000800 */
[----:B------:R-:W-:Y:S01]  /*117a0*/  @!PT LDS RZ, [RZ] ;  /* 0x00000000fffff984 */ /* 0x000fe20000000800 */
[----:B------:R0:W-:Y:S01]  /*117b0*/  @!P1 LDGSTS.E.BYPASS.LTC128B.128 [R9+0x18400], desc[UR38][R4.64], !P0 ;  /* 0x1840000004099fae */ /* 0x0001e2000c101d66 */
[----:B------:R-:W-:Y:S01]  /*117c0*/  IMAD.MOV.U32 R13, RZ, RZ, R0 ;  /* 0x000000ffff0d7224 */ /* 0x000fe200078e0000 */
[----:B0-----:R-:W-:Y:S01]  /*117d0*/  @!P2 LEA R5, P1, R10, R6, 0x1 ;  /* 0x000000060a05a211 */ /* 0x001fe200078208ff */
[----:B------:R-:W-:-:S12]  /*117e0*/  IMAD.MOV.U32 R6, RZ, RZ, R14 ;  /* 0x000000ffff067224 */ /* 0x000fd800078e000e */
[----:B------:R-:W-:Y:S05]  /*117f0*/  WARPSYNC.COLLECTIVE R15, `(.L_x_1222) ;  /* 0x000000000f087348 */ /* 0x000fea0003c00000 */
[----:B------:R0:W1:Y:S02]  /*11800*/  SHFL.IDX P6, R14, R13, R12, R11 ;  /* 0x0000000c0d0e7389 */ /* 0x00006400000c000b */
[----:B01----:R-:W-:Y:S01]  /*11810*/  ENDCOLLECTIVE ;  /* 0x000000000000791b */ /* 0x003fe20003800000 */
.L_x_1222:
[----:B------:R-:W-:Y:S01]  /*11820*/  @!P2 IMAD.X R4, RZ, RZ, R7, P1 ;  /* 0x000000ffff04a224 */ /* 0x000fe200008e0607 */
[----:B------:R-:W-:Y:S01]  /*11830*/  ISETP.GE.AND P1, PT, R8, R3, PT ;  /* 0x000000030800720c */ /* 0x000fe20003f26270 */
[----:B------:R-:W-:-:S03]  /*11840*/  VIADD R7, R17, 0x30 ;  /* 0x0000003011077836 */ /* 0x000fc60000000000 */
[-C--:B------:R-:W-:Y:S02]  /*11850*/  @!P2 LOP3.LUT R5, R5, R4.reuse, RZ, 0x3c, !PT ;  /* 0x000000040505a212 */ /* 0x080fe400078e3cff */
[----:B------:R0:W-:Y:S02]  /*11860*/  STL [R1+0x54], R7 ;  /* 0x0000540701007387 */ /* 0x0001e40000100800 */
[----:B------:R-:W-:Y:S01]  /*11870*/  @!P2 LOP3.LUT R4, R5, R4, RZ, 0x3c, !PT ;  /* 0x000000040504a212 */ /* 0x000fe200078e3cff */
[----:B------:R-:W-:-:S03]  /*11880*/  IMAD.MOV.U32 R13, RZ, RZ, R2 ;  /* 0x000000ffff0d7224 */ /* 0x000fc600078e0002 */
[----:B------:R-:W-:Y:S01]  /*11890*/  @!P2 LOP3.LUT R5, R5, R4, RZ, 0x3c, !PT ;  /* 0x000000040505a212 */ /* 0x000fe200078e3cff */
[----:B------:R-:W-:-:S04]  /*118a0*/  IMAD.MOV.U32 R12, RZ, RZ, 0x3 ;  /* 0x00000003ff0c7424 */ /* 0x000fc800078e00ff */
[----:B------:R-:W-:Y:S01]  /*118b0*/  @!PT LDS RZ, [RZ] ;  /* 0x00000000fffff984 */ /* 0x000fe20000000800 */
[----:B------:R-:W-:Y:S01]  /*118c0*/  @!PT LDS RZ, [RZ] ;  /* 0x00000000fffff984 */ /* 0x000fe20000000800 */
[----:B------:R-:W-:Y:S01]  /*118d0*/  @!PT LDS RZ, [RZ] ;  /* 0x00000000fffff984 */ /* 0x000fe20000000800 */
[----:B------:R1:W-:Y:S02]  /*118e0*/  @!P2 LDGSTS.E.BYPASS.LTC128B.128 [R9+0x18c00], desc[UR38][R4.64], !P0 ;  /* 0x18c000000409afae */ /* 0x0003e4000c101d66 */
[----:B01----:R-:W-:-:S07]  /*118f0*/  IMAD.MOV.U32 R4, RZ, RZ, R14 ;  /* 0x000000ffff047224 */ /* 0x003fce00078e000e */
[----:B------:R-:W-:Y:S05]  /*11900*/  WARPSYNC.COLLECTIVE R15, `(.L_x_1223) ;  /* 0x000000000f087348 */ /* 0x000fea0003c00000 */
[----:B------:R0:W1:Y:S02]  /*11910*/  SHFL.IDX P6, R14, R13, R12, R11 ;  /* 0x0000000c0d0e7389 */ /* 0x00006400000c000b */
[----:B01----:R-:W-:Y:S01]  /*11920*/  ENDCOLLECTIVE ;  /* 0x000000000000791b */ /* 0x003fe20003800000 */
.L_x_1223:
        /* <DEDUP_REMOVED lines=10> */
.L_x_1224:
        /* <DEDUP_REMOVED lines=13> */
.L_x_1225:
        /* <DEDUP_REMOVED lines=10> */
.L_x_1226:
        /* <DEDUP_REMOVED lines=13> */
.L_x_1227:
        /* <DEDUP_REMOVED lines=10> */
.L_x_1228:
        /* <DEDUP_REMOVED lines=13> */
.L_x_1229:
        /* <DEDUP_REMOVED lines=10> */
.L_x_1230:
        /* <DEDUP_REMOVED lines=11> */
.L_x_1231:
        /* <DEDUP_REMOVED lines=14> */
.L_x_1232:
[----:B------:R-:W-:Y:S01]  /*11fb0*/  IMAD.MOV.U32 R0, RZ, RZ, R14 ;  /* 0x000000ffff007224 */ /* 0x000fe200078e000e */
[----:B------:R-:W-:Y:S06]  /*11fc0*/  BRA `(.L_x_1233) ;  /* 0xffffffac000c7947 */ /* 0x000fec000383ffff */
.L_x_1111:
[----:B------:R-:W2:Y:S04]  /*11fd0*/  LDL.LU R5, [R1+0x38] ;  /* 0x0000380001057983 */ /* 0x000ea80000300800 */
[----:B------:R-:W3:Y:S04]  /*11fe0*/  LDL.LU R14, [R1+0x3c] ;  /* 0x00003c00010e7983 */ /* 0x000ee80000300800 */
[----:B------:R-:W4:Y:S04]  /*11ff0*/  LDL.LU R13, [R1+0x4c] ;  /* 0x00004c00010d7983 */ /* 0x000f280000300800 */
[----:B------:R-:W5:Y:S04]  /*12000*/  LDL.LU R12, [R1+0x54] ;  /* 0x00005400010c7983 */ /* 0x000f680000300800 */
[----:B------:R-:W5:Y:S04]  /*12010*/  LDL.LU R11, [R1+0x5c] ;  /* 0x00005c00010b7983 */ /* 0x000f680000300800 */
[----:B------:R-:W5:Y:S04]  /*12020*/  LDL.LU R10, [R1+0x60] ;  /* 0x00006000010a7983 */ /* 0x000f680000300800 */
[----:B------:R-:W5:Y:S04]  /*12030*/  LDL.LU R9, [R1+0x64] ;  /* 0x0000640001097983 */ /* 0x000f680000300800 */
[----:B------:R-:W5:Y:S01]  /*12040*/  LDL.LU R8, [R1+0x14] ;  /* 0x0000140001087983 */ /* 0x000f620000300800 */
[----:B------:R-:W-:Y:S01]  /*12050*/  BSSY B0, `(.L_x_1234) ;  /* 0x000001b000007945 */ /* 0x000fe20003800000 */
[----:B------:R-:W-:-:S02]  /*12060*/  IMAD.MOV.U32 R15, RZ, RZ, -0x1 ;  /* 0xffffffffff0f7424 */ /* 0x000fc400078e00ff */
[----:B--2---:R-:W-:-:S05]  /*12070*/  IMAD R5, R5, R6, RZ ;  /* 0x0000000605057224 */ /* 0x004fca00078e02ff */
[-C--:B------:R-:W-:Y:S02]  /*12080*/  ISETP.GE.AND P4, PT, R17, R5.reuse, PT ;  /* 0x000000051100720c */ /* 0x080fe40003f86270 */
[-C--:B---3--:R-:W-:Y:S02]  /*12090*/  ISETP.GE.AND P5, PT, R14, R5.reuse, PT ;  /* 0x000000050e00720c */ /* 0x088fe40003fa6270 */
[----:B----4-:R-:W-:Y:S01]  /*120a0*/  ISETP.GE.AND P6, PT, R13, R5, PT ;  /* 0x000000050d00720c */ /* 0x010fe20003fc6270 */
[----:B------:R-:W-:Y:S01]  /*120b0*/  IMAD.MOV.U32 R13, RZ, RZ, R0 ;  /* 0x000000ffff0d7224 */ /* 0x000fe200078e0000 */
[----:B-----5:R-:W-:-:S07]  /*120c0*/  LOP3.LUT R8, R8, 0xffffffef, RZ, 0xc0, !PT ;  /* 0xffffffef08087812 */ /* 0x020fce00078ec0ff */
[----:B------:R-:W-:Y:S02]  /*120d0*/  @P4 LOP3.LUT R8, R8, 0x10, RZ, 0xfc, !PT ;  /* 0x0000001008084812 */ /* 0x000fe400078efcff */
[----:B------:R-:W-:Y:S01]  /*120e0*/  ISETP.GE.AND P4, PT, R12, R5, PT ;  /* 0x000000050c00720c */ /* 0x000fe20003f86270 */
[----:B------:R-:W-:Y:S01]  /*120f0*/  IMAD.MOV.U32 R12, RZ, RZ, RZ ;  /* 0x000000ffff0c7224 */ /* 0x000fe200078e00ff */
[----:B------:R-:W-:-:S04]  /*12100*/  LOP3.LUT R8, R8, 0xfffffff7, RZ, 0xc0, !PT ;  /* 0xfffffff708087812 */ /* 0x000fc800078ec0ff */
[----:B------:R-:W-:Y:S02]  /*12110*/  @P5 LOP3.LUT R8, R8, 0x8, RZ, 0xfc, !PT ;  /* 0x0000000808085812 */ /* 0x000fe400078efcff */
[----:B------:R-:W-:Y:S01]  /*12120*/  ISETP.GE.AND P5, PT, R11, R5, PT ;  /* 0x000000050b00720c */ /* 0x000fe20003fa6270 */
[----:B------:R-:W-:Y:S01]  /*12130*/  IMAD.MOV.U32 R11, RZ, RZ, 0x181f ;  /* 0x0000181fff0b7424 */ /* 0x000fe200078e00ff */
[----:B------:R-:W-:-:S04]  /*12140*/  LOP3.LUT R8, R8, 0xfffffffb, RZ, 0xc0, !PT ;  /* 0xfffffffb08087812 */ /* 0x000fc800078ec0ff */
[----:B------:R-:W-:Y:S02]  /*12150*/  @P6 LOP3.LUT R8, R8, 0x4, RZ, 0xfc, !PT ;  /* 0x0000000408086812 */ /* 0x000fe400078efcff */
[----:B------:R-:W-:Y:S02]  /*12160*/  ISETP.GE.AND P6, PT, R10, R5, PT ;  /* 0x000000050a00720c */ /* 0x000fe40003fc6270 */
[----:B------:R-:W-:-:S04]  /*12170*/  LOP3.LUT R8, R8, 0xfffffffd, RZ, 0xc0, !PT ;  /* 0xfffffffd08087812 */ /* 0x000fc800078ec0ff */
[----:B------:R-:W-:Y:S02]  /*12180*/  @P4 LOP3.LUT R8, R8, 0x2, RZ, 0xfc, !PT ;  /* 0x0000000208084812 */ /* 0x000fe400078efcff */
[----:B------:R-:W-:Y:S02]  /*12190*/  ISETP.GE.AND P4, PT, R9, R5, PT ;  /* 0x000000050900720c */ /* 0x000fe40003f86270 */
[----:B------:R-:W-:-:S04]  /*121a0*/  LOP3.LUT R8, R8, 0xffffffdf, RZ, 0xc0, !PT ;  /* 0xffffffdf08087812 */ /* 0x000fc800078ec0ff */
[----:B------:R-:W-:-:S05]  /*121b0*/  @P6 LOP3.LUT R8, R8, 0x20, RZ, 0xfc, !PT ;  /* 0x0000002008086812 */ /* 0x000fca00078efcff */
[----:B------:R0:W-:Y:S02]  /*121c0*/  STL [R1+0x14], R8 ;  /* 0x0000140801007387 */ /* 0x0001e40000100800 */
[----:B0-----:R-:W-:Y:S05]  /*121d0*/  WARPSYNC.COLLECTIVE R15, `(.L_x_1235) ;  /* 0x000000000f087348 */ /* 0x001fea0003c00000 */
[----:B------:R1:W2:Y:S02]  /*121e0*/  SHFL.IDX P6, R14, R13, R12, R11 ;  /* 0x0000000c0d0e7389 */ /* 0x0002a400000c000b */
[----:B012---:R-:W-:Y:S01]  /*121f0*/  ENDCOLLECTIVE ;  /* 0x000000000000791b */ /* 0x007fe20003800000 */
.L_x_1235:
[----:B------:R-:W-:Y:S05]  /*12200*/  BSYNC B0 ;  /* 0x0000000000007941 */ /* 0x000fea0003800000 */
.L_x_1234:
[----:B------:R-:W-:Y:S02]  /*12210*/  IMAD.MOV.U32 R9, RZ, RZ, R8 ;  /* 0x000000ffff097224 */ /* 0x000fe400078e0008 */
[----:B------:R0:W5:Y:S01]  /*12220*/  LDL R8, [R1+0x10] ;  /* 0x0000100001087983 */ /* 0x0001620000100800 */
[----:B------:R-:W-:Y:S02]  /*12230*/  IMAD.MOV.U32 R13, RZ, RZ, R4 ;  /* 0x000000ffff0d7224 */ /* 0x000fe400078e0004 */
[----:B------:R-:W-:Y:S01]  /*12240*/  IMAD.MOV.U32 R12, RZ, RZ, RZ ;  /* 0x000000ffff0c7224 */ /* 0x000fe200078e00ff */
[----:B------:R-:W-:Y:S01]  /*12250*/  LOP3.LUT R9, R9, 0xfffffeff, RZ, 0xc0, !PT ;  /* 0xfffffeff09097812 */ /* 0x000fe200078ec0ff */
[----:B------:R-:W-:Y:S02]  /*12260*/  IMAD.MOV.U32 R11, RZ, RZ, 0x181f ;  /* 0x0000181fff0b7424 */ /* 0x000fe400078e00ff */
[----:B------:R-:W-:Y:S01]  /*12270*/  IMAD.MOV.U32 R15, RZ, RZ, -0x1 ;  /* 0xffffffffff0f7424 */ /* 0x000fe200078e00ff */
[----:B------:R-:W-:Y:S01]  /*12280*/  @P5 LOP3.LUT R9, R9, 0x100, RZ, 0xfc, !PT ;  /* 0x0000010009095812 */ /* 0x000fe200078efcff */
[----:B0-----:R-:W-:-:S07]  /*12290*/  IMAD.MOV.U32 R2, RZ, RZ, R14 ;  /* 0x000000ffff027224 */ /* 0x001fce00078e000e */
[----:B-----5:R-:W-:Y:S05]  /*122a0*/  WARPSYNC.COLLECTIVE R15, `(.L_x_1236) ;  /* 0x000000000f087348 */ /* 0x020fea0003c00000 */
[----:B------:R0:W1:Y:S02]  /*122b0*/  SHFL.IDX P6, R14, R13, R12, R11 ;  /* 0x0000000c0d0e7389 */ /* 0x00006400000c000b */
[----:B01---5:R-:W-:Y:S01]  /*122c0*/  ENDCOLLECTIVE ;  /* 0x000000000000791b */ /* 0x023fe20003800000 */
.L_x_1236:
[C---:B------:R-:W-:Y:S02]  /*122d0*/  LOP3.LUT P5, RZ, R9.reuse, 0x10, RZ, 0xc0, !PT ;  /* 0x0000001009ff7812 */ /* 0x040fe400078ac0ff */
[----:B------:R-:W-:-:S04]  /*122e0*/  LOP3.LUT R9, R9, 0xffffff7f, RZ, 0xc0, !PT ;  /* 0xffffff7f09097812 */ /* 0x000fc800078ec0ff */
[----:B------:R-:W-:-:S04]  /*122f0*/  @P4 LOP3.LUT R9, R9, 0x80, RZ, 0xfc, !PT ;  /* 0x0000008009094812 */ /* 0x000fc800078efcff */
[----:B------:R-:W-:Y:S01]  /*12300*/  LOP3.LUT P4, RZ, R9, 0x8, RZ, 0xc0, !PT ;  /* 0x0000000809ff7812 */ /* 0x000fe2000788c0ff */
[----:B------:R0:W-:Y:S01]  /*12310*/  STL [R1+0x14], R9 ;  /* 0x0000140901007387 */ /* 0x0001e20000100800 */
[----:B------:R-:W-:Y:S02]  /*12320*/  IMAD.MOV.U32 R13, RZ, RZ, R0 ;  /* 0x000000ffff0d7224 */ /* 0x000fe400078e0000 */
[----:B------:R-:W-:Y:S02]  /*12330*/  IMAD.MOV.U32 R12, RZ, RZ, 0x1 ;  /* 0x00000001ff0c7424 */ /* 0x000fe400078e00ff */
[----:B------:R-:W-:-:S05]  /*12340*/  IMAD.MOV.U32 R3, RZ, RZ, R14 ;  /* 0x000000ffff037224 */ /* 0x000fca00078e000e */
[----:B------:R-:W-:-:S05]  /*12350*/  @!P5 LEA R3, P6, R7, R3, 0x1 ;  /* 0x000000030703d211 */ /* 0x000fca00078c08ff */
[----:B------:R-:W-:-:S05]  /*12360*/  @!P5 IMAD.X R2, RZ, RZ, R2, P6 ;  /* 0x000000ffff02d224 */ /* 0x000fca00030e0602 */
[----:B0-----:R-:W-:-:S07]  /*12370*/  @!P5 LOP3.LUT R3, R3, R2, RZ, 0x3c, !PT ;  /* 0x000000020303d212 */ /* 0x001fce00078e3cff */
[----:B------:R-:W-:Y:S05]  /*12380*/  WARPSYNC.COLLECTIVE R15, `(.L_x_1237) ;  /* 0x000000000f087348 */ /* 0x000fea0003c00000 */
[----:B------:R0:W1:Y:S02]  /*12390*/  SHFL.IDX P6, R14, R13, R12, R11 ;  /* 0x0000000c0d0e7389 */ /* 0x00006400000c000b */
[----:B01----:R-:W-:Y:S01]  /*123a0*/  ENDCOLLECTIVE ;  /* 0x000000000000791b */ /* 0x003fe20003800000 */
.L_x_1237:
[----:B------:R-:W-:-:S04]  /*123b0*/  @!P5 LOP3.LUT R2, R3, R2, RZ, 0x3c, !PT ;  /* 0x000000020302d212 */ /* 0x000fc800078e3cff */
[----:B------:R-:W-:Y:S01]  /*123c0*/  @!P5 LOP3.LUT R3, R3, R2, RZ, 0x3c, !PT ;  /* 0x000000020303d212 */ /* 0x000fe200078e3cff */
[----:B------:R-:W-:Y:S02]  /*123d0*/  IMAD.MOV.U32 R13, RZ, RZ, R4 ;  /* 0x000000ffff0d7224 */ /* 0x000fe400078e0004 */
[----:B------:R-:W-:-:S07]  /*123e0*/  IMAD.MOV.U32 R6, RZ, RZ, R14 ;  /* 0x000000ffff067224 */ /* 0x000fce00078e000e */
[----:B------:R-:W-:Y:S05]  /*123f0*/  WARPSYNC.COLLECTIVE R15, `(.L_x_1238) ;  /* 0x000000000f087348 */ /* 0x000fea0003c00000 */
[----:B------:R0:W1:Y:S02]  /*12400*/  SHFL.IDX P6, R14, R13, R12, R11 ;  /* 0x0000000c0d0e7389 */ /* 0x00006400000c000b */
[----:B01----:R-:W-:Y:S01]  /*12410*/  ENDCOLLECTIVE ;  /* 0x000000000000791b */ /* 0x003fe20003800000 */
.L_x_1238:
[----:B------:R-:W-:Y:S02]  /*12420*/  IMAD.MOV.U32 R13, RZ, RZ, R0 ;  /* 0x000000ffff0d7224 */ /* 0x000fe400078e0000 */
[----:B------:R-:W-:Y:S01]  /*12430*/  IMAD.MOV.U32 R12, RZ, RZ, 0x2 ;  /* 0x00000002ff0c7424 */ /* 0x000fe200078e00ff */
[----:B------:R-:W-:Y:S01]  /*12440*/  @!PT LDS RZ, [RZ] ;  /* 0x00000000fffff984 */ /* 0x000fe20000000800 */
[----:B------:R-:W-:Y:S01]  /*12450*/  @!PT LDS RZ, [RZ] ;  /* 0x00000000fffff984 */ /* 0x000fe20000000800 */
[----:B------:R-:W-:Y:S01]  /*12460*/  @!PT LDS RZ, [RZ] ;  /* 0x00000000fffff984 */ /* 0x000fe20000000800 */
[----:B------:R-:W-:Y:S04]  /*12470*/  @!P5 LDGSTS.E.BYPASS.LTC128B.128 [R8+0x22400], desc[UR38][R2.64], !P3 ;  /* 0x224000000208dfae */ /* 0x000fe8000d901d66 */
[----:B------:R-:W-:Y:S04]  /*12480*/  @!P5 LDGSTS.E.BYPASS.LTC128B.128 [R8+0x26400], desc[UR38][R2.64+0x80], !P2 ;  /* 0x264000800208dfae */ /* 0x000fe8000d101d66 */
[----:B------:R-:W-:Y:S04]  /*12490*/  @!P5 LDGSTS.E.BYPASS.LTC128B.128 [R8+0x2a400], desc[UR38][R2.64+0x100], !P1 ;  /* 0x2a4001000208dfae */ /* 0x000fe8000c901d66 */
[----:B------:R0:W-:Y:S01]  /*124a0*/  @!P5 LDGSTS.E.BYPASS.LTC128B.128 [R8+0x2e400], desc[UR38][R2.64+0x180], !P0 ;  /* 0x2e4001800208dfae */ /* 0x0001e2000c101d66 */
[----:B------:R-:W-:Y:S01]  /*124b0*/  LOP3.LUT P5, RZ, R9, 0x4, RZ, 0xc0, !PT ;  /* 0x0000000409ff7812 */ /* 0x000fe200078ac0ff */
[----:B0-----:R-:W-:-:S05]  /*124c0*/  IMAD.MOV.U32 R2, RZ, RZ, R14 ;  /* 0x000000ffff027224 */ /* 0x001fca00078e000e */
[----:B------:R-:W-:-:S05]  /*124d0*/  @!P4 LEA R2, P6, R7, R2, 0x1 ;  /* 0x000000020702c211 */ /* 0x000fca00078c08ff */
[----:B------:R-:W-:-:S05]  /*124e0*/  @!P4 IMAD.X R3, RZ, RZ, R6, P6 ;  /* 0x000000ffff03c224 */ /* 0x000fca00030e0606 */
[----:B------:R0:W-:Y:S03]  /*124f0*/  @!P4 LDGSTS.E.BYPASS.LTC128B.128 [R8+0x22c00], desc[UR38][R2.64], !P3 ;  /* 0x22c000000208cfae */ /* 0x0001e6000d901d66 */
[----:B0-----:R-:W-:Y:S05]  /*12500*/  WARPSYNC.COLLECTIVE R15, `(.L_x_1239) ;  /* 0x000000000f087348 */ /* 0x001fea0003c00000 */
[----:B------:R1:W2:Y:S02]  /*12510*/  SHFL.IDX P6, R14, R13, R12, R11 ;  /* 0x0000000c0d0e7389 */ /* 0x0002a400000c000b */
[----:B012---:R-:W-:Y:S01]  /*12520*/  ENDCOLLECTIVE ;  /* 0x000000000000791b */ /* 0x007fe20003800000 */
.L_x_1239:
        /* <DEDUP_REMOVED lines=12> */
.L_x_1240:
        /* <DEDUP_REMOVED lines=12> */
.L_x_1241:
        /* <DEDUP_REMOVED lines=12> */
.L_x_1242:
        /* <DEDUP_REMOVED lines=12> */
.L_x_1243:
        /* <DEDUP_REMOVED lines=12> */
.L_x_1244:
        /* <DEDUP_REMOVED lines=12> */
.L_x_1245:
        /* <DEDUP_REMOVED lines=11> */
.L_x_1246:
[----:B------:R-:W-:Y:S02]  /*12a60*/  IMAD.MOV.U32 R13, RZ, RZ, R0 ;  /* 0x000000ffff0d7224 */ /* 0x000fe400078e0000 */
[----:B------:R-:W-:Y:S01]  /*12a70*/  IMAD.MOV.U32 R12, RZ, RZ, 0x6 ;  /* 0x00000006ff0c7424 */ /* 0x000fe200078e00ff */
[----:B------:R-:W-:Y:S01]  /*12a80*/  LOP3.LUT P6, RZ, R9, 0x20, RZ, 0xc0, !PT ;  /* 0x0000002009ff7812 */ /* 0x000fe200078cc0ff */
[----:B------:R-:W-:-:S12]  /*12a90*/  IMAD.MOV.U32 R2, RZ, RZ, R14 ;  /* 0x000000ffff027224 */ /* 0x000fd800078e000e */
[----:B------:R-:W-:-:S05]  /*12aa0*/  @!P6 LEA R2, P5, R7, R2, 0x1 ;  /* 0x000000020702e211 */ /* 0x000fca00078a08ff */
[----:B------:R-:W-:-:S05]  /*12ab0*/  @!P6 IMAD.X R3, RZ, RZ, R6, P5 ;  /* 0x000000ffff03e224 */ /* 0x000fca00028e0606 */
        /* <DEDUP_REMOVED lines=10> */
.L_x_1247:
[----:B------:R-:W-:Y:S02]  /*12b60*/  IMAD.MOV.U32 R13, RZ, RZ, R4 ;  /* 0x000000ffff0d7224 */ /* 0x000fe400078e0004 */
[----:B------:R-:W-:-:S07]  /*12b70*/  IMAD.MOV.U32 R6, RZ, RZ, R14 ;  /* 0x000000ffff067224 */ /* 0x000fce00078e000e */
[----:B------:R-:W-:Y:S05]  /*12b80*/  WARPSYNC.COLLECTIVE R15, `(.L_x_1248) ;  /* 0x000000000f087348 */ /* 0x000fea0003c00000 */
[----:B------:R0:W1:Y:S02]  /*12b90*/  SHFL.IDX P6, R14, R13, R12, R11 ;  /* 0x0000000c0d0e7389 */ /* 0x00006400000c000b */
[----:B01----:R-:W-:Y:S01]  /*12ba0*/  ENDCOLLECTIVE ;  /* 0x000000000000791b */ /* 0x003fe20003800000 */
.L_x_1248:
[----:B------:R-:W-:Y:S02]  /*12bb0*/  IMAD.MOV.U32 R13, RZ, RZ, R0 ;  /* 0x000000ffff0d7224 */ /* 0x000fe400078e0000 */
[----:B------:R-:W-:Y:S02]  /*12bc0*/  IMAD.MOV.U32 R12, RZ, RZ, 0x7 ;  /* 0x00000007ff0c7424 */ /* 0x000fe400078e00ff */
[----:B------:R-:W-:-:S07]  /*12bd0*/  IMAD.MOV.U32 R2, RZ, RZ, R14 ;  /* 0x000000ffff027224 */ /* 0x000fce00078e000e */
[----:B------:R-:W-:Y:S05]  /*12be0*/  WARPSYNC.COLLECTIVE R15, `(.L_x_1249) ;  /* 0x000000000f087348 */ /* 0x000fea0003c00000 */
[----:B------:R0:W1:Y:S02]  /*12bf0*/  SHFL.IDX P6, R14, R13, R12, R11 ;  /* 0x0000000c0d0e7389 */ /* 0x00006400000c000b */
[----:B01----:R-:W-:Y:S01]  /*12c00*/  ENDCOLLECTIVE ;  /* 0x000000000000791b */ /* 0x003fe20003800000 */
.L_x_1249:
[----:B------:R-:W-:-:S05]  /*12c10*/  @!P4 LEA R2, P5, R7, R2, 0x1 ;  /* 0x000000020702c211 */ /* 0x000fca00078a08ff */
[----:B------:R-:W-:-:S05]  /*12c20*/  @!P4 IMAD.X R3, RZ, RZ, R6, P5 ;  /* 0x000000ffff03c224 */ /* 0x000fca00028e0606 */
[----:B------:R-:W-:Y:S01]  /*12c30*/  @!PT LDS RZ, [RZ] ;  /* 0x00000000fffff984 */ /* 0x000fe20000000800 */
[----:B------:R-:W-:Y:S01]  /*12c40*/  @!PT LDS RZ, [RZ] ;  /* 0x00000000fffff984 */ /* 0x000fe20000000800 */
[----:B------:R-:W-:Y:S01]  /*12c50*/  @!PT LDS RZ, [RZ] ;  /* 0x00000000fffff984 */ /* 0x000fe20000000800 */
[----:B------:R0:W-:Y:S01]  /*12c60*/  @!P4 LDGSTS.E.BYPASS.LTC128B.128 [R8+0x25400], desc[UR38][R2.64], !P3 ;  /* 0x254000000208cfae */ /* 0x0001e2000d901d66 */
[----:B------:R-:W-:-:S03]  /*12c70*/  IMAD.MOV.U32 R13, RZ, RZ, R4 ;  /* 0x000000ffff0d7224 */ /* 0x000fc600078e0004 */
[----:B------:R0:W-:Y:S04]  /*12c80*/  @!P4 LDGSTS.E.BYPASS.LTC128B.128 [R8+0x29400], desc[UR38][R2.64+0x80], !P2 ;  /* 0x294000800208cfae */ /* 0x0001e8000d101d66 */
[----:B------:R0:W-:Y:S01]  /*12c90*/  @!P4 LDGSTS.E.BYPASS.LTC128B.128 [R8+0x2d400], desc[UR38][R2.64+0x100], !P1 ;  /* 0x2d4001000208cfae */ /* 0x0001e2000c901d66 */
[----:B------:R-:W-:-:S03]  /*12ca0*/  IMAD.MOV.U32 R6, RZ, RZ, R14 ;  /* 0x000000ffff067224 */ /* 0x000fc600078e000e */
[----:B------:R0:W-:Y:S04]  /*12cb0*/  @!P4 LDGSTS.E.BYPASS.LTC128B.128 [R8+0x31400], desc[UR38][R2.64+0x180], !P0 ;  /* 0x314001800208cfae */ /* 0x0001e8000c101d66 */
[----:B0-----:R-:W-:Y:S05]  /*12cc0*/  WARPSYNC.COLLECTIVE R15, `(.L_x_1250) ;  /* 0x000000000f087348 */ /* 0x001fea0003c00000 */
[----:B------:R1:W2:Y:S02]  /*12cd0*/  SHFL.IDX P6, R14, R13, R12, R11 ;  /* 0x0000000c0d0e7389 */ /* 0x0002a400000c000b */
[----:B012---:R-:W-:Y:S01]  /*12ce0*/  ENDCOLLECTIVE ;  /* 0x000000000000791b */ /* 0x007fe20003800000 */
.L_x_1250:
[----:B------:R-:W-:Y:S01]  /*12cf0*/  IMAD.MOV.U32 R2, RZ, RZ, R14 ;  /* 0x000000ffff027224 */ /* 0x000fe200078e000e */
[----:B------:R-:W-:Y:S06]  /*12d00*/  BRA `(.L_x_1251) ;  /* 0xffffffa800a07947 */ /* 0x000fec000383ffff */
.L_x_1116:
[----:B0-----:R-:W4:Y:S02]  /*12d10*/  LDL R2, [R1+0x4] ;  /* 0x0000040001027983 */ /* 0x001f240000100800 */
[----:B----4-:R0:W1:Y:S02]  /*12d20*/  SYNCS.PHASECHK.TRANS64.TRYWAIT P0, [R2+URZ+0x32420], R0 ;  /* 0x03242000020075a7 */ /* 0x010064000800017f */
[----:B-1----:R-:W-:Y:S05]  /*12d30*/  @!P0 NANOSLEEP.SYNCS 0x989680 ;  /* 0x009896800000895d */ /* 0x002fea0003900000 */
[----:B------:R-:W1:Y:S02]  /*12d40*/  @!P0 SYNCS.PHASECHK.TRANS64 P0, [R2+URZ+0x32420], R0 ;  /* 0x03242000020085a7 */ /* 0x000e64000800007f */
[----:B-1----:R-:W-:Y:S05]  /*12d50*/  @!P0 BRA `(.L_x_1116) ;  /* 0xfffffffc00ec8947 */ /* 0x002fea000383ffff */
[----:B------:R-:W-:Y:S05]  /*12d60*/  BRA `(.L_x_1252) ;  /* 0xffffffac001c7947 */ /* 0x000fea000383ffff */
.L_x_1120:
[----:B0-----:R0:W1:Y:S02]  /*12d70*/  SYNCS.PHASECHK.TRANS64.TRYWAIT P0, [R2+URZ+0x32460], R0 ;  /* 0x03246000020075a7 */ /* 0x001064000800017f */
[----:B-1----:R-:W-:Y:S05]  /*12d80*/  @!P0 NANOSLEEP.SYNCS 0x989680 ;  /* 0x009896800000895d */ /* 0x002fea0003900000 */
[----:B------:R-:W1:Y:S02]  /*12d90*/  @!P0 SYNCS.PHASECHK.TRANS64 P0, [R2+URZ+0x32460], R0 ;  /* 0x03246000020085a7 */ /* 0x000e64000800007f */
[----:B-1----:R-:W-:Y:S05]  /*12da0*/  @!P0 BRA `(.L_x_1120) ;  /* 0xfffffffc00f08947 */ /* 0x002fea000383ffff */
[----:B------:R-:W-:Y:S05]  /*12db0*/  BRA `(.L_x_1253) ;  /* 0xffffffac004c7947 */ /* 0x000fea000383ffff */
.L_x_1135:
[----:B-1----:R1:W2:Y:S02]  /*12dc0*/  SYNCS.PHASECHK.TRANS64.TRYWAIT P0, [R3+URZ+0x32440], R2 ;  /* 0x03244002030075a7 */ /* 0x0022a4000800017f */
[----:B--2---:R-:W-:Y:S05]  /*12dd0*/  @!P0 NANOSLEEP.SYNCS 0x989680 ;  /* 0x009896800000895d */ /* 0x004fea0003900000 */
[----:B------:R-:W2:Y:S02]  /*12de0*/  @!P0 SYNCS.PHASECHK.TRANS64 P0, [R3+URZ+0x32440], R2 ;  /* 0x03244002030085a7 */ /* 0x000ea4000800007f */
[----:B--2---:R-:W-:Y:S05]  /*12df0*/  @!P0 BRA `(.L_x_1135) ;  /* 0xfffffffc00f08947 */ /* 0x004fea000383ffff */
[----:B------:R-:W-:Y:S05]  /*12e00*/  BRA `(.L_x_1254) ;  /* 0xffffffb4007c7947 */ /* 0x000fea000383ffff */
.L_x_1140:
[----:B0-----:R0:W2:Y:S02]  /*12e10*/  SYNCS.PHASECHK.TRANS64.TRYWAIT P0, [R3+URZ+0x32460], R2 ;  /* 0x03246002030075a7 */ /* 0x0010a4000800017f */
[----:B--2---:R-:W-:Y:S05]  /*12e20*/  @!P0 NANOSLEEP.SYNCS 0x989680 ;  /* 0x009896800000895d */ /* 0x004fea0003900000 */
[----:B------:R-:W2:Y:S02]  /*12e30*/  @!P0 SYNCS.PHASECHK.TRANS64 P0, [R3+URZ+0x32460], R2 ;  /* 0x03246002030085a7 */ /* 0x000ea4000800007f */
[----:B--2---:R-:W-:Y:S05]  /*12e40*/  @!P0 BRA `(.L_x_1140) ;  /* 0xfffffffc00f08947 */ /* 0x004fea000383ffff */
[----:B------:R-:W-:Y:S05]  /*12e50*/  BRA `(.L_x_1255) ;  /* 0xffffffb800047947 */ /* 0x000fea000383ffff */
.L_x_1151:
[----:B0-----:R0:W1:Y:S02]  /*12e60*/  SYNCS.PHASECHK.TRANS64.TRYWAIT P0, [R4+URZ+0x32440], R2 ;  /* 0x03244002040075a7 */ /* 0x001064000800017f */
[----:B-1----:R-:W-:Y:S05]  /*12e70*/  @!P0 NANOSLEEP.SYNCS 0x989680 ;  /* 0x009896800000895d */ /* 0x002fea0003900000 */
[----:B------:R-:W1:Y:S02]  /*12e80*/  @!P0 SYNCS.PHASECHK.TRANS64 P0, [R4+URZ+0x32440], R2 ;  /* 0x03244002040085a7 */ /* 0x000e64000800007f */
[----:B-1----:R-:W-:Y:S05]  /*12e90*/  @!P0 BRA `(.L_x_1151) ;  /* 0xfffffffc00f08947 */ /* 0x002fea000383ffff */
[----:B------:R-:W-:Y:S05]  /*12ea0*/  BRA `(.L_x_1256) ;  /* 0xffffffc000147947 */ /* 0x000fea000383ffff */
.L_x_1156:
[----:B-1----:R1:W2:Y:S02]  /*12eb0*/  SYNCS.PHASECHK.TRANS64.TRYWAIT P0, [R4+URZ+0x32460], R2 ;  /* 0x03246002040075a7 */ /* 0x0022a4000800017f */
[----:B--2---:R-:W-:Y:S05]  /*12ec0*/  @!P0 NANOSLEEP.SYNCS 0x989680 ;  /* 0x009896800000895d */ /* 0x004fea0003900000 */
[----:B------:R-:W2:Y:S02]  /*12ed0*/  @!P0 SYNCS.PHASECHK.TRANS64 P0, [R4+URZ+0x32460], R2 ;  /* 0x03246002040085a7 */ /* 0x000ea4000800007f */
[----:B--2---:R-:W-:Y:S05]  /*12ee0*/  @!P0 BRA `(.L_x_1156) ;  /* 0xfffffffc00f08947 */ /* 0x004fea000383ffff */
[----:B------:R-:W-:Y:S05]  /*12ef0*/  BRA `(.L_x_1257) ;  /* 0xffffffc000987947 */ /* 0x000fea000383ffff */
.L_x_1167:
[----:B-1----:R1:W2:Y:S02]  /*12f00*/  SYNCS.PHASECHK.TRANS64.TRYWAIT P0, [R4+URZ+0x32440], R2 ;  /* 0x03244002040075a7 */ /* 0x0022a4000800017f */
[----:B--2---:R-:W-:Y:S05]  /*12f10*/  @!P0 NANOSLEEP.SYNCS 0x989680 ;  /* 0x009896800000895d */ /* 0x004fea0003900000 */
[----:B------:R-:W2:Y:S02]  /*12f20*/  @!P0 SYNCS.PHASECHK.TRANS64 P0, [R4+URZ+0x32440], R2 ;  /* 0x03244002040085a7 */ /* 0x000ea4000800007f */
[----:B--2---:R-:W-:Y:S05]  /*12f30*/  @!P0 BRA `(.L_x_1167) ;  /* 0xfffffffc00f08947 */ /* 0x004fea000383ffff */
[----:B------:R-:W-:Y:S05]  /*12f40*/  BRA `(.L_x_1258) ;  /* 0xffffffc800847947 */ /* 0x000fea000383ffff */
.L_x_1172:
[----:B0-----:R0:W2:Y:S02]  /*12f50*/  SYNCS.PHASECHK.TRANS64.TRYWAIT P0, [R4+URZ+0x32460], R2 ;  /* 0x03246002040075a7 */ /* 0x0010a4000800017f */
[----:B--2---:R-:W-:Y:S05]  /*12f60*/  @!P0 NANOSLEEP.SYNCS 0x989680 ;  /* 0x009896800000895d */ /* 0x004fea0003900000 */
[----:B------:R-:W2:Y:S02]  /*12f70*/  @!P0 SYNCS.PHASECHK.TRANS64 P0, [R4+URZ+0x32460], R2 ;  /* 0x03246002040085a7 */ /* 0x000ea4000800007f */
[----:B--2---:R-:W-:Y:S05]  /*12f80*/  @!P0 BRA `(.L_x_1172) ;  /* 0xfffffffc00f08947 */ /* 0x004fea000383ffff */
[----:B------:R-:W-:Y:S05]  /*12f90*/  BRA `(.L_x_1259) ;  /* 0xffffffcc000c7947 */ /* 0x000fea000383ffff */
.L_x_1184:
[----:B------:R-:W-:Y:S01]  /*12fa0*/  BSSY B0, `(.L_x_1260) ;  /* 0x0000008000007945 */ /* 0x000fe20003800000 */
[----:B------:R-:W-:Y:S02]  /*12fb0*/  IMAD.MOV.U32 R13, RZ, RZ, R16 ;  /* 0x000000ffff0d7224 */ /* 0x000fe400078e0010 */
[----:B-1----:R-:W-:Y:S02]  /*12fc0*/  IMAD.MOV.U32 R12, RZ, RZ, RZ ;  /* 0x000000ffff0c7224 */ /* 0x002fe400078e00ff */
[----:B------:R-:W-:Y:S02]  /*12fd0*/  IMAD.MOV.U32 R11, RZ, RZ, 0x1f ;  /* 0x0000001fff0b7424 */ /* 0x000fe400078e00ff */
[----:B------:R-:W-:-:S07]  /*12fe0*/  IMAD.MOV.U32 R15, RZ, RZ, -0x1 ;  /* 0xffffffffff0f7424 */ /* 0x000fce00078e00ff */
[----:B------:R-:W-:Y:S05]  /*12ff0*/  WARPSYNC.COLLECTIVE R15, `(.L_x_1261) ;  /* 0x000000000f087348 */ /* 0x000fea0003c00000 */
[----:B------:R0:W1:Y:S02]  /*13000*/  SHFL.IDX P6, R14, R13, R12, R11 ;  /* 0x0000000c0d0e7389 */ /* 0x00006400000c000b */
[----:B01----:R-:W-:Y:S01]  /*13010*/  ENDCOLLECTIVE ;  /* 0x000000000000791b */ /* 0x003fe20003800000 */
.L_x_1261:
[----:B------:R-:W-:Y:S05]  /*13020*/  BSYNC B0 ;  /* 0x0000000000007941 */ /* 0x000fea0003800000 */
.L_x_1260:
        /* <DEDUP_REMOVED lines=9> */
.L_x_1262:
        /* <DEDUP_REMOVED lines=18> */
.L_x_1263:
        /* <DEDUP_REMOVED lines=8> */
.L_x_1264:
        /* <DEDUP_REMOVED lines=8> */
.L_x_1265:
        /* <DEDUP_REMOVED lines=8> */
.L_x_1266:
        /* <DEDUP_REMOVED lines=8> */
.L_x_1267:
        /* <DEDUP_REMOVED lines=9> */
.L_x_1268:
[----:B------:R-:W-:Y:S01]  /*13470*/  IMAD.MOV.U32 R6, RZ, RZ, R14 ;  /* 0x000000ffff067224 */ /* 0x000fe200078e000e */
[----:B------:R-:W-:Y:S06]  /*13480*/  BRA `(.L_x_1269) ;  /* 0xffffffd000647947 */ /* 0x000fec000383ffff */
.L_x_1189:
        /* <DEDUP_REMOVED lines=8> */
.L_x_1271:
[----:B------:R-:W-:Y:S05]  /*13510*/  BSYNC B0 ;  /* 0x0000000000007941 */ /* 0x000fea0003800000 */
.L_x_1270:
[----:B------:R-:W-:Y:S02]  /*13520*/  IMAD.MOV.U32 R3, RZ, RZ, R14 ;  /* 0x000000ffff037224 */ /* 0x000fe400078e000e */
[----:B------:R-:W-:Y:S02]  /*13530*/  IMAD.MOV.U32 R12, RZ, RZ, 0x2 ;  /* 0x00000002ff0c7424 */ /* 0x000fe400078e00ff */
[----:B------:R-:W-:Y:S01]  /*13540*/  IMAD.MOV.U32 R11, RZ, RZ, RZ ;  /* 0x000000ffff0b7224 */ /* 0x000fe200078e00ff */
[----:B------:R-:W-:Y:S01]  /*13550*/  SEL R3, R3, RZ, P1 ;  /* 0x000000ff03037207 */ /* 0x000fe20000800000 */
[----:B------:R-:W-:-:S04]  /*13560*/  IMAD.MOV.U32 R15, RZ, RZ, -0x1 ;  /* 0xffffffffff0f7424 */ /* 0x000fc800078e00ff */
[----:B------:R-:W-:-:S04]  /*13570*/  IMAD.IADD R3, R2, 0x1, R3 ;  /* 0x0000000102037824 */ /* 0x000fc800078e0203 */
[----:B------:R-:W-:-:S07]  /*13580*/  IMAD.MOV.U32 R13, RZ, RZ, R3 ;  /* 0x000000ffff0d7224 */ /* 0x000fce00078e0003 */
[----:B------:R-:W-:Y:S05]  /*13590*/  WARPSYNC.COLLECTIVE R15, `(.L_x_1272) ;  /* 0x000000000f087348 */ /* 0x000fea0003c00000 */
[----:B------:R0:W1:Y:S02]  /*135a0*/  SHFL.UP P6, R14, R13, R12, R11 ;  /* 0x0400000c0d0e7389 */ /* 0x00006400000c000b */
[----:B01----:R-:W-:Y:S01]  /*135b0*/  ENDCOLLECTIVE ;  /* 0x000000000000791b */ /* 0x003fe20003800000 */
.L_x_1272:
        /* <DEDUP_REMOVED lines=8> */
.L_x_1273:
        /* <DEDUP_REMOVED lines=8> */
.L_x_1274:
        /* <DEDUP_REMOVED lines=8> */
.L_x_1275:
        /* <DEDUP_REMOVED lines=9> */
.L_x_1276:
[----:B------:R-:W-:Y:S01]  /*137d0*/  IMAD.MOV.U32 R6, RZ, RZ, R14 ;  /* 0x000000ffff067224 */ /* 0x000fe200078e000e */
[----:B------:R-:W-:Y:S06]  /*137e0*/  BRA `(.L_x_1277) ;  /* 0xffffffd000287947 */ /* 0x000fec000383ffff */
.L_x_1191:
[----:B------:R-:W-:Y:S01]  /*137f0*/  BSSY B0, `(.L_x_1278) ;  /* 0x0000006000007945 */ /* 0x000fe20003800000 */
[----:B------:R-:W-:Y:S01]  /*13800*/  PLOP3.LUT P6, PT, P6, PT, PT, 0x8, 0x0 ;  /* 0x000000000000781c */ /* 0x000fe200037ce170 */
[----:B------:R-:W-:-:S12]  /*13810*/  IMAD.MOV.U32 R15, RZ, RZ, -0x1 ;  /* 0xffffffffff0f7424 */ /* 0x000fd800078e00ff */
[----:B0-----:R-:W-:Y:S05]  /*13820*/  WARPSYNC.COLLECTIVE R15, `(.L_x_1279) ;  /* 0x000000000f087348 */ /* 0x001fea0003c00000 */
[----:B------:R-:W-:Y:S01]  /*13830*/  VOTE.ANY R14, PT, P6 ;  /* 0x00000000000e7806 */ /* 0x000fe200030e0100 */
[----:B0-----:R-:W-:Y:S06]  /*13840*/  ENDCOLLECTIVE ;  /* 0x000000000000791b */ /* 0x001fec0003800000 */
.L_x_1279:
[----:B------:R-:W-:Y:S05]  /*13850*/  BSYNC B0 ;  /* 0x0000000000007941 */ /* 0x000fea0003800000 */
.L_x_1278:
        /* <DEDUP_REMOVED lines=9> */
.L_x_1280:
[----:B------:R-:W-:Y:S01]  /*138f0*/  IMAD.MOV.U32 R17, RZ, RZ, R14 ;  /* 0x000000ffff117224 */ /* 0x000fe200078e000e */
[----:B------:R-:W-:Y:S06]  /*13900*/  BRA `(.L_x_1281) ;  /* 0xffffffd000187947 */ /* 0x000fec000383ffff */
.L_x_1193:
[----:B------:R-:W-:Y:S01]  /*13910*/  BSSY B0, `(.L_x_1282) ;  /* 0x0000007000007945 */ /* 0x000fe20003800000 */
[----:B------:R-:W-:Y:S02]  /*13920*/  IMAD.MOV.U32 R13, RZ, RZ, R3 ;  /* 0x000000ffff0d7224 */ /* 0x000fe400078e0003 */
[----:B------:R-:W-:Y:S02]  /*13930*/  IMAD.MOV.U32 R11, RZ, RZ, 0x1f ;  /* 0x0000001fff0b7424 */ /* 0x000fe400078e00ff */
[----:B------:R-:W-:-:S07]  /*13940*/  IMAD.MOV.U32 R15, RZ, RZ, -0x1 ;  /* 0xffffffffff0f7424 */ /* 0x000fce00078e00ff */
[----:B0-2---:R-:W-:Y:S05]  /*13950*/  WARPSYNC.COLLECTIVE R15, `(.L_x_1283) ;  /* 0x000000000f087348 */ /* 0x005fea0003c00000 */
[----:B------:R1:W3:Y:S02]  /*13960*/  SHFL.IDX P6, R14, R13, R12, R11 ;  /* 0x0000000c0d0e7389 */ /* 0x0002e400000c000b */
[----:B0123--:R-:W-:Y:S01]  /*13970*/  ENDCOLLECTIVE ;  /* 0x000000000000791b */ /* 0x00ffe20003800000 */
.L_x_1283:
[----:B------:R-:W-:Y:S05]  /*13980*/  BSYNC B0 ;  /* 0x0000000000007941 */ /* 0x000fea0003800000 */
.L_x_1282:
[----:B------:R-:W-:Y:S01]  /*13990*/  IMAD.MOV.U32 R2, RZ, RZ, R14 ;  /* 0x000000ffff027224 */ /* 0x000fe200078e000e */
[----:B------:R-:W-:Y:S06]  /*139a0*/  BRA `(.L_x_1192) ;  /* 0xffffffd0000c7947 */ /* 0x000fec000383ffff */
.L_x_1197:
[----:B0-----:R0:W1:Y:S02]  /*139b0*/  SYNCS.PHASECHK.TRANS64.TRYWAIT P0, [R0+URZ+0x32420], R3 ;  /* 0x03242003000075a7 */ /* 0x001064000800017f */
[----:B-1----:R-:W-:Y:S05]  /*139c0*/  @!P0 NANOSLEEP.SYNCS 0x989680 ;  /* 0x009896800000895d */ /* 0x002fea0003900000 */
[----:B------:R-:W1:Y:S02]  /*139d0*/  @!P0 SYNCS.PHASECHK.TRANS64 P0, [R0+URZ+0x32420], R3 ;  /* 0x03242003000085a7 */ /* 0x000e64000800007f */
[----:B-1----:R-:W-:Y:S05]  /*139e0*/  @!P0 BRA `(.L_x_1197) ;  /* 0xfffffffc00f08947 */ /* 0x002fea000383ffff */
[----:B------:R-:W-:Y:S05]  /*139f0*/  BRA `(.L_x_1284) ;  /* 0xffffffd400007947 */ /* 0x000fea000383ffff */
.L_x_1198:
        /* <DEDUP_REMOVED lines=11> */
.L_x_1286:
[----:B------:R-:W-:Y:S05]  /*13ab0*/  BSYNC B0 ;  /* 0x0000000000007941 */ /* 0x000fea0003800000 */
.L_x_1285:
[----:B------:R-:W-:Y:S05]  /*13ac0*/  BRA `(.L_x_1287) ;  /* 0xffffffd000e87947 */ /* 0x000fea000383ffff */
.L_x_1201:
[----:B------:R-:W-:Y:S01]  /*13ad0*/  BSSY B1, `(.L_x_1288) ;  /* 0x0000006000017945 */ /* 0x000fe20003800000 */
[----:B------:R-:W-:-:S07]  /*13ae0*/  IMAD.MOV.U32 R15, RZ, RZ, -0x1 ;  /* 0xffffffffff0f7424 */ /* 0x000fce00078e00ff */
[----:B01---5:R-:W-:Y:S05]  /*13af0*/  WARPSYNC.COLLECTIVE R15, `(.L_x_1289) ;  /* 0x000000000f0c7348 */ /* 0x023fea0003c00000 */
[----:B------:R-:W-:Y:S02]  /*13b00*/  ELECT P6, UR62, PT ;  /* 0x00000000003e782f */ /* 0x000fe400038c0000 */
[----:B------:R-:W-:Y:S01]  /*13b10*/  MOV R14, UR62 ;  /* 0x0000003e000e7c02 */ /* 0x000fe20008000f00 */
[----:B01---5:R-:W-:Y:S10]  /*13b20*/  ENDCOLLECTIVE ;  /* 0x000000000000791b */ /* 0x023ff40003800000 */
.L_x_1289:
[----:B------:R-:W-:Y:S05]  /*13b30*/  BSYNC B1 ;  /* 0x0000000000017941 */ /* 0x000fea0003800000 */
.L_x_1288:
[----:B------:R-:W-:Y:S05]  /*13b40*/  BRA `(.L_x_1290) ;  /* 0xffffffd000e07947 */ /* 0x000fea000383ffff */
.L_x_1203:
[----:B0-----:R0:W1:Y:S02]  /*13b50*/  SYNCS.PHASECHK.TRANS64.TRYWAIT P0, [R6+URZ], R5 ;  /* 0x00000005060075a7 */ /* 0x001064000800017f */
[----:B-1----:R-:W-:Y:S05]  /*13b60*/  @!P0 NANOSLEEP.SYNCS 0x989680 ;  /* 0x009896800000895d */ /* 0x002fea0003900000 */
[----:B------:R-:W1:Y:S02]  /*13b70*/  @!P0 SYNCS.PHASECHK.TRANS64 P0, [R6+URZ], R5 ;  /* 0x00000005060085a7 */ /* 0x000e64000800007f */
[----:B-1----:R-:W-:Y:S05]  /*13b80*/  @!P0 BRA `(.L_x_1203) ;  /* 0xfffffffc00f08947 */ /* 0x002fea000383ffff */
[----:B------:R-:W-:Y:S05]  /*13b90*/  BRA `(.L_x_1291) ;  /* 0xffffffd400247947 */ /* 0x000fea000383ffff */
.L_x_1204:
[----:B-1----:R1:W2:Y:S02]  /*13ba0*/  SYNCS.PHASECHK.TRANS64.TRYWAIT P0, [R7+URZ], R2 ;  /* 0x00000002070075a7 */ /* 0x0022a4000800017f */
[----:B--2---:R-:W-:Y:S05]  /*13bb0*/  @!P0 NANOSLEEP.SYNCS 0x989680 ;  /* 0x009896800000895d */ /* 0x004fea0003900000 */
[----:B------:R-:W2:Y:S02]  /*13bc0*/  @!P0 SYNCS.PHASECHK.TRANS64 P0, [R7+URZ], R2 ;  /* 0x00000002070085a7 */ /* 0x000ea4000800007f */
[----:B--2---:R-:W-:Y:S05]  /*13bd0*/  @!P0 BRA `(.L_x_1204) ;  /* 0xfffffffc00f08947 */ /* 0x004fea000383ffff */
[----:B------:R-:W-:Y:S05]  /*13be0*/  BRA `(.L_x_1292) ;  /* 0xffffffd400187947 */ /* 0x000fea000383ffff */
.L_x_1206:
[----:B--2---:R2:W3:Y:S02]  /*13bf0*/  SYNCS.PHASECHK.TRANS64.TRYWAIT P0, [R4+URZ], R5 ;  /* 0x00000005040075a7 */ /* 0x0044e4000800017f */
[----:B---3--:R-:W-:Y:S05]  /*13c00*/  @!P0 NANOSLEEP.SYNCS 0x989680 ;  /* 0x009896800000895d */ /* 0x008fea0003900000 */
[----:B------:R-:W3:Y:S02]  /*13c10*/  @!P0 SYNCS.PHASECHK.TRANS64 P0, [R4+URZ], R5 ;  /* 0x00000005040085a7 */ /* 0x000ee4000800007f */
[----:B---3--:R-:W-:Y:S05]  /*13c20*/  @!P0 BRA `(.L_x_1206) ;  /* 0xfffffffc00f08947 */ /* 0x008fea000383ffff */
[----:B------:R-:W-:Y:S05]  /*13c30*/  BRA `(.L_x_1293) ;  /* 0xffffffd400207947 */ /* 0x000fea000383ffff */
.L_x_1294:
        /* <DEDUP_REMOVED lines=12> */
.L_x_6034:


//--------------------- .text._ZN7cutlass13device_kernelIN5flash11enable_sm90INS1_16FlashAttnFwdSm90INS1_25CollectiveMainloopFwdSm90ILi2EN4cute5tupleIJNS5_1CILi1EEES8_S8_EEENS6_IJNS7_ILi128EEENS7_ILi96EEENS7_ILi64EEEEEELi256ENS_10bfloat16_tEfNS_4arch4Sm90ELb0ELb0ELb1ELb1ELb0ELb1ELb1ELb1ELb0ELb1ELb0ELb0EEENS1_21CollectiveEpilogueFwdINS6_IJSA_NS7_ILi256EEESB_EEES9_SE_SG_Li256ELb1ELb1ELb0ELb0EEENS1_36VarlenDynamicPersistentTileSchedulerILi128ELi96ELi256ELi128ELb0ELb1ELb1ELb0ELb1ELb1EEEEEEEEEvNT_6ParamsE --------------------------
	.section	.text._ZN7cutlass13device_kernelIN5flash11enable_sm90INS1_16FlashAttnFwdSm90INS1_25CollectiveMainloopFwdSm90ILi2EN4cute5tupleIJNS5_1CILi1EEES8_S8_EEENS6_IJNS7_ILi128EEENS7_ILi96EEENS7_ILi64EEEEEELi256ENS_10bfloat16_tEfNS_4arch4Sm90ELb0ELb0ELb1ELb1ELb0ELb1ELb1ELb1ELb0ELb1ELb0ELb0EEENS1_21CollectiveEpilogueFwdINS6_IJSA_NS7_ILi256EEESB_EEES9_SE_SG_Li256ELb1ELb1ELb0ELb0EEENS1_36VarlenDynamicPersistentTileSchedulerILi128ELi96ELi256ELi128ELb0ELb1ELb1ELb0ELb1ELb1EEEEEEEEEvNT_6ParamsE,"ax",@progbits
	.align	128
.text._ZN7cutlass13device_kernelIN5flash11enable_sm90INS1_16FlashAttnFwdSm90INS1_25CollectiveMainloopFwdSm90ILi2EN4cute5tupleIJNS5_1CILi1EEES8_S8_EEENS6_IJNS7_ILi128EEENS7_ILi96EEENS7_ILi64EEEEEELi256ENS_10bfloat16_tEfNS_4arch4Sm90ELb0ELb0ELb1ELb1ELb0ELb1ELb1ELb1ELb0ELb1ELb0ELb0EEENS1_21CollectiveEpilogueFwdINS6_IJSA_NS7_ILi256EEESB_EEES9_SE_SG_Li256ELb1ELb1ELb0ELb0EEENS1_36VarlenDynamicPersistentTileSchedulerILi128ELi96ELi256ELi128ELb0ELb1ELb1ELb0ELb1ELb1EEEEEEEEEvNT_6ParamsE:
        .type           _ZN7cutlass13device_kernelIN5flash11enable_sm90INS1_16FlashAttnFwdSm90INS1_25CollectiveMainloopFwdSm90ILi2EN4cute5tupleIJNS5_1CILi1EEES8_S8_EEENS6_IJNS7_ILi128EEENS7_ILi96EEENS7_ILi64EEEEEELi256ENS_10bfloat16_tEfNS_4arch4Sm90ELb0ELb0ELb1ELb1ELb0ELb1ELb1ELb1ELb0ELb1ELb0ELb0EEENS1_21CollectiveEpilogueFwdINS6_IJSA_NS7_ILi256EEESB_EEES9_SE_SG_Li256ELb1ELb1ELb0ELb0EEENS1_36VarlenDynamicPersistentTileSchedulerILi128ELi96ELi256ELi128ELb0ELb1ELb1ELb0ELb1ELb1EEEEEEEEEvNT_6ParamsE,@function
        .size           _ZN7cutlass13device_kernelIN5flash11enable_sm90INS1_16FlashAttnFwdSm90INS1_25CollectiveMainloopFwdSm90ILi2EN4cute5tupleIJNS5_1CILi1EEES8_S8_EEENS6_IJNS7_ILi128EEENS7_ILi96EEENS7_ILi64EEEEEELi256ENS_10bfloat16_tEfNS_4arch4Sm90ELb0ELb0ELb1ELb1ELb0ELb1ELb1ELb1ELb0ELb1ELb0ELb0EEENS1_21CollectiveEpilogueFwdINS6_IJSA_NS7_ILi256EEESB_EEES9_SE_SG_Li256ELb1ELb1ELb0ELb0EEENS1_36VarlenDynamicPersistentTileSchedulerILi128ELi96ELi256ELi128ELb0ELb1ELb1ELb0ELb1ELb1EEEEEEEEEvNT_6ParamsE,(.L_x_6035 - _ZN7cutlass13device_kernelIN5flash11enable_sm90INS1_16FlashAttnFwdSm90INS1_25CollectiveMainloopFwdSm90ILi2EN4cute5tupleIJNS5_1CILi1EEES8_S8_EEENS6_IJNS7_ILi128EEENS7_ILi96EEENS7_ILi64EEEEEELi256ENS_10bfloat16_tEfNS_4arch4Sm90ELb0ELb0ELb1ELb1ELb0ELb1ELb1ELb1ELb0ELb1ELb0ELb0EEENS1_21CollectiveEpilogueFwdINS6_IJSA_NS7_ILi256EEESB_EEES9_SE_SG_Li256ELb1ELb1ELb0ELb0EEENS1_36VarlenDynamicPersistentTileSchedulerILi128ELi96ELi256ELi128ELb0ELb1ELb1ELb0ELb1ELb1EEEEEEEEEvNT_6ParamsE)
        .other          _ZN7cutlass13device_kernelIN5flash11enable_sm90INS1_16FlashAttnFwdSm90INS1_25CollectiveMainloopFwdSm90ILi2EN4cute5tupleIJNS5_1CILi1EEES8_S8_EEENS6_IJNS7_ILi128EEENS7_ILi96EEENS7_ILi64EEEEEELi256ENS_10bfloat16_tEfNS_4arch4Sm90ELb0ELb0ELb1ELb1ELb0ELb1ELb1ELb1ELb0ELb1ELb0ELb0EEENS1_21CollectiveEpilogueFwdINS6_IJSA_NS7_ILi256EEESB_EEES9_SE_SG_Li256ELb1ELb1ELb0ELb0EEENS1_36VarlenDynamicPersistentTileSchedulerILi128ELi96ELi256ELi128ELb0ELb1ELb1ELb0ELb1ELb1EEEEEEEEEvNT_6ParamsE,@"STO_CUDA_ENTRY STV_DEFAULT"
_ZN7cutlass13device_kernelIN5flash11enable_sm90INS1_16FlashAttnFwdSm90INS1_25CollectiveMainloopFwdSm90ILi2EN4cute5tupleIJNS5_1CILi1EEES8_S8_EEENS6_IJNS7_ILi128EEENS7_ILi96EEENS7_ILi64EEEEEELi256ENS_10bfloat16_tEfNS_4arch4Sm90ELb0ELb0ELb1ELb1ELb0ELb1ELb1ELb1ELb0ELb1ELb0ELb0EEENS1_21CollectiveEpilogueFwdINS6_IJSA_NS7_ILi256EEESB_EEES9_SE_SG_Li256ELb1ELb1ELb0ELb0EEENS1_36VarlenDynamicPersistentTileSchedulerILi128ELi96ELi256ELi128ELb0ELb1ELb1ELb0ELb1ELb1EEEEEEEEEvNT_6ParamsE:
        /* <DEDUP_REMOVED lines=23> */
.L_x_1296:
[----:B------:R-:W-:Y:S05]  /*0170*/  BSYNC B0 ;  /* 0x0000000000007941 */ /* 0x000fea0003800000 */
.L_x_1295:
[----:B------:R-:W-:Y:S01]  /*0180*/  VOTEU.ANY UP0, P0 ;  /* 0x00000000003f7886 */ /* 0x000fe20000000100 */
[----:B------:R-:W0:Y:S01]  /*0190*/  SHFL.IDX PT, R2, R0, RZ, 0x1f ;  /* 0x00001fff00027589 */ /* 0x000e2200000e0000 */
[----:B------:R-:W-:Y:S01]  /*01a0*/  UMOV UR4, 0x80 ;  /* 0x0000008000047882 */ /* 0x000fe20000000000 */
[----:B------:R-:W-:Y:S01]  /*01b0*/  UMOV UR7, 0x100 ;  /* 0x0000010000077882 */ /* 0x000fe20000000000 */
[----:B------:R-:W-:Y:S01]  /*01c0*/  VOTEU.ANY UP1, P0 ;  /* 0x00000000003f7886 */ /* 0x000fe20000020100 */
[----:B------:R-:W1:Y:S01]  /*01d0*/  @UP0 S2UR UR8, SR_CgaCtaId ;  /* 0x00000000000809c3 */ /* 0x000e620000008800 */
[----:B------:R-:W-:Y:S01]  /*01e0*/  @UP0 UMOV UR6, 0x400 ;  /* 0x0000040000060882 */ /* 0x000fe20000000000 */
[----:B------:R-:W-:-:S04]  /*01f0*/  @UP0 UIADD3 UR4, -UR4, 0x100000, URZ ;  /* 0x0010000004040890 */ /* 0x000fc8000fffe13f */
[----:B------:R-:W-:Y:S02]  /*0200*/  @UP0 USHF.L.U32 UR5, UR4, 0xb, URZ ;  /* 0x0000000b04050899 */ /* 0x000fe4000800063f */
[----:B------:R-:W-:Y:S01]  /*0210*/  @UP0 USHF.L.U32 UR4, UR4, 0x1, URZ ;  /* 0x0000000104040899 */ /* 0x000fe2000800063f */
[----:B------:R-:W-:Y:S01]  /*0220*/  SHF.R.U32.HI R3, RZ, 0x7, R3 ;  /* 0x00000007ff037819 */ /* 0x000fe20000011603 */
[----:B------:R-:W-:Y:S01]  /*0230*/  VOTEU.ANY UP2, P0 ;  /* 0x00000000003f7886 */ /* 0x000fe20000040100 */
[----:B0-----:R-:W-:-:S03]  /*0240*/  ISETP.NE.AND P1, PT, R2, RZ, PT ;  /* 0x000000ff0200720c */ /* 0x001fc60003f25270 */
[----:B------:R0:W2:Y:S01]  /*0250*/  SHFL.IDX PT, R2, R3, RZ, 0x1f ;  /* 0x00001fff03027589 */ /* 0x0000a200000e0000 */
[----:B-1----:R-:W-:Y:S02]  /*0260*/  @UP0 ULEA UR8, UR8, UR6, 0x18 ;  /* 0x0000000608080291 */ /* 0x002fe4000f8ec03f */
[----:B------:R-:W-:-:S04]  /*0270*/  @UP0 UIADD3 UR6, -UR7, 0x100000, URZ ;  /* 0x0010000007060890 */ /* 0x000fc8000fffe13f */
[----:B------:R-:W-:Y:S02]  /*0280*/  @UP0 USHF.L.U32 UR7, UR6, 0xb, URZ ;  /* 0x0000000b06070899 */ /* 0x000fe4000800063f */
[----:B------:R-:W-:Y:S01]  /*0290*/  @UP0 USHF.L.U32 UR6, UR6, 0x1, URZ ;  /* 0x0000000106060899 */ /* 0x000fe2000800063f */
[----:B------:R-:W-:Y:S01]  /*02a0*/  VOTEU.ANY UP0, P0 ;  /* 0x00000000003f7886 */ /* 0x000fe20000000100 */
[----:B------:R-:W1:Y:S04]  /*02b0*/  FENCE.VIEW.ASYNC.S ;  /* 0x00000000000073c6 */ /* 0x000e680000000000 */
[----:B-1----:R0:W1:Y:S01]  /*02c0*/  @UP0 SYNCS.EXCH.64 URZ, [UR8+0x32400], UR4 ;  /* 0x03240004083f05b2 */ /* 0x0020620008000100 */
[----:B------:R0:W3:Y:S05]  /*02d0*/  @UP1 SYNCS.EXCH.64 URZ, [UR8+0x32410], UR4 ;  /* 0x03241004083f15b2 */ /* 0x0000ea0008000100 */
[----:B------:R0:W4:Y:S02]  /*02e0*/  @UP2 SYNCS.EXCH.64 URZ, [UR8+0x32420], UR6 ;  /* 0x03242006083f25b2 */ /* 0x0001240008000100 */
        /* <DEDUP_REMOVED lines=19> */
.L_x_1297:
        /* <DEDUP_REMOVED lines=22> */
.L_x_1298:
        /* <DEDUP_REMOVED lines=18> */
.L_x_1299:
        /* <DEDUP_REMOVED lines=22> */
.L_x_1300:
        /* <DEDUP_REMOVED lines=22> */
.L_x_1301:
        /* <DEDUP_REMOVED lines=9> */
.L_x_1304:
        /* <DEDUP_REMOVED lines=19> */
[----:B------:R-:W3:Y:S01]  /*0b20*/  LDL R11, [R1+0x90] ;  /* 0x00009000010b7983 */ /* 0x000ee20000100800 */
[----:B------:R-:W0:Y:S02]  /*0b30*/  S2R R0, SR_TID.X ;  /* 0x0000000000007919 */ /* 0x000e240000002100 */
[----:B0-----:R-:W-:-:S05]  /*0b40*/  VIADD R9, R0, 0xffffff80 ;  /* 0xffffff8000097836 */ /* 0x001fca0000000000 */
[----:B------:R-:W-:-:S04]  /*0b50*/  SHF.R.S32.HI R0, RZ, 0x1f, R9 ;  /* 0x0000001fff007819 */ /* 0x000fc80000011409 */
[----:B--2---:R-:W-:-:S04]  /*0b60*/  LEA.HI R2, R0, R9, RZ, 0x7 ;  /* 0x0000000900027211 */ /* 0x004fc800078f38ff */
[----:B------:R-:W-:-:S05]  /*0b70*/  LOP3.LUT R235, R2, 0xffffff80, RZ, 0xc0, !PT ;  /* 0xffffff8002eb7812 */ /* 0x000fca00078ec0ff */
[----:B------:R-:W-:-:S05]  /*0b80*/  IMAD.IADD R235, R9, 0x1, -R235 ;  /* 0x0000000109eb7824 */ /* 0x000fca00078e0aeb */
[----:B------:R-:W-:-:S04]  /*0b90*/  SHF.R.S32.HI R8, RZ, 0x1f, R235 ;  /* 0x0000001fff087819 */ /* 0x000fc800000114eb */
[----:B------:R-:W-:-:S04]  /*0ba0*/  LEA.HI R5, R8, R235, RZ, 0x2 ;  /* 0x000000eb08057211 */ /* 0x000fc800078f10ff */
[--C-:B------:R-:W-:Y:S02]  /*0bb0*/  SHF.R.S32.HI R4, RZ, 0x2, R5.reuse ;  /* 0x00000002ff047819 */ /* 0x100fe40000011405 */
[----:B------:R-:W-:-:S04]  /*0bc0*/  SHF.R.S32.HI R3, RZ, 0x1f, R5 ;  /* 0x0000001fff037819 */ /* 0x000fc80000011405 */
[----:B------:R-:W-:Y:S02]  /*0bd0*/  LEA.HI R6, R3, R4, RZ, 0x3 ;  /* 0x0000000403067211 */ /* 0x000fe400078f18ff */
[----:B------:R-:W-:Y:S02]  /*0be0*/  LEA.HI R3, R0, R9, RZ, 0x4 ;  /* 0x0000000900037211 */ /* 0x000fe400078f20ff */
[----:B------:R-:W-:Y:S02]  /*0bf0*/  LOP3.LUT R7, R6, 0xfffffff8, RZ, 0xc0, !PT ;  /* 0xfffffff806077812 */ /* 0x000fe400078ec0ff */
[----:B------:R-:W-:-:S03]  /*0c00*/  SHF.R.S32.HI R6, RZ, 0x4, R3 ;  /* 0x00000004ff067819 */ /* 0x000fc60000011403 */
[----:B------:R-:W-:Y:S01]  /*0c10*/  IMAD.IADD R7, R4, 0x1, -R7 ;  /* 0x0000000104077824 */ /* 0x000fe200078e0a07 */
[C---:B------:R-:W-:Y:S02]  /*0c20*/  LOP3.LUT R4, R3.reuse, 0x3fffff0, RZ, 0xc0, !PT ;  /* 0x03fffff003047812 */ /* 0x040fe400078ec0ff */
[----:B------:R-:W-:Y:S02]  /*0c30*/  LEA.HI R215, R0, R9, RZ, 0x5 ;  /* 0x0000000900d77211 */ /* 0x000fe400078f28ff */
[----:B------:R-:W-:Y:S02]  /*0c40*/  LEA.HI R3, R3, R6, RZ, 0x1 ;  /* 0x0000000603037211 */ /* 0x000fe400078f08ff */
[----:B------:R-:W-:Y:S01]  /*0c50*/  LEA.HI R8, R8, R235, RZ, 0x5 ;  /* 0x000000eb08087211 */ /* 0x000fe200078f28ff */
[----:B------:R-:W-:Y:S01]  /*0c60*/  IMAD.IADD R4, R9, 0x1, -R4 ;  /* 0x0000000109047824 */ /* 0x000fe200078e0a04 */
[----:B------:R-:W-:Y:S02]  /*0c70*/  SHF.R.S32.HI R215, RZ, 0x5, R215 ;  /* 0x00000005ffd77819 */ /* 0x000fe400000114d7 */
[----:B------:R-:W-:-:S02]  /*0c80*/  LOP3.LUT R3, R3, 0x1ffffffe, RZ, 0xc0, !PT ;  /* 0x1ffffffe03037812 */ /* 0x000fc400078ec0ff */
[----:B------:R-:W-:Y:S01]  /*0c90*/  SHF.R.S32.HI R8, RZ, 0x5, R8 ;  /* 0x00000005ff087819 */ /* 0x000fe20000011408 */
[----:B------:R-:W-:Y:S01]  /*0ca0*/  IMAD R4, R215, 0x10, R4 ;  /* 0x00000010d7047824 */ /* 0x000fe200078e0204 */
[----:B------:R-:W-:Y:S01]  /*0cb0*/  SHF.R.S32.HI R10, RZ, 0x7, R2 ;  /* 0x00000007ff0a7819 */ /* 0x000fe20000011402 */
[----:B------:R-:W-:Y:S02]  /*0cc0*/  IMAD.IADD R3, R6, 0x1, -R3 ;  /* 0x0000000106037824 */ /* 0x000fe400078e0a03 */
[----:B------:R-:W-:Y:S01]  /*0cd0*/  IMAD R7, R8, 0x10, R7 ;  /* 0x0000001008077824 */ /* 0x000fe200078e0207 */
[----:B------:R-:W-:Y:S01]  /*0ce0*/  LEA.HI R2, R2, R10, RZ, 0x1 ;  /* 0x0000000a02027211 */ /* 0x000fe200078f08ff */
[----:B------:R-:W-:Y:S01]  /*0cf0*/  IMAD R8, R4, 0x8, R3 ;  /* 0x0000000804087824 */ /* 0x000fe200078e0203 */
[----:B------:R-:W-:Y:S02]  /*0d00*/  LEA.HI R3, R0, R9, RZ, 0x2 ;  /* 0x0000000900037211 */ /* 0x000fe400078f10ff */
[----:B------:R-:W-:-:S02]  /*0d10*/  LOP3.LUT R2, R2, 0x3fffffe, RZ, 0xc0, !PT ;  /* 0x03fffffe02027812 */ /* 0x000fc400078ec0ff */
[----:B------:R-:W-:Y:S02]  /*0d20*/  SHF.R.S32.HI R19, RZ, 0x2, R3 ;  /* 0x00000002ff137819 */ /* 0x000fe40000011403 */
[----:B------:R-:W-:Y:S01]  /*0d30*/  LEA.HI R0, R0, R9, RZ, 0x3 ;  /* 0x0000000900007211 */ /* 0x000fe200078f18ff */
[----:B------:R-:W-:Y:S01]  /*0d40*/  IMAD.IADD R2, R10, 0x1, -R2 ;  /* 0x000000010a027824 */ /* 0x000fe200078e0a02 */
[----:B------:R-:W-:Y:S01]  /*0d50*/  LOP3.LUT R4, R3, 0xfffffffc, RZ, 0xc0, !PT ;  /* 0xfffffffc03047812 */ /* 0x000fe200078ec0ff */
[----:B------:R-:W-:Y:S01]  /*0d60*/  VIADD R228, R19, 0x40 ;  /* 0x0000004013e47836 */ /* 0x000fe20000000000 */
[----:B------:R-:W-:Y:S01]  /*0d70*/  LOP3.LUT R223, R0, 0xfffffff8, RZ, 0xc0, !PT ;  /* 0xfffffff800df7812 */ /* 0x000fe200078ec0ff */
[----:B------:R-:W-:Y:S01]  /*0d80*/  IMAD R10, R2, 0x40, R7 ;  /* 0x00000040020a7824 */ /* 0x000fe200078e0207 */
[----:B------:R-:W-:Y:S01]  /*0d90*/  SHF.R.S32.HI R6, RZ, 0x1f, R3 ;  /* 0x0000001fff067819 */ /* 0x000fe20000011403 */
[C---:B------:R-:W-:Y:S01]  /*0da0*/  IMAD.IADD R4, R9.reuse, 0x1, -R4 ;  /* 0x0000000109047824 */ /* 0x040fe200078e0a04 */
[----:B------:R-:W-:Y:S01]  /*0db0*/  SHF.R.S32.HI R7, RZ, 0x1f, R228 ;  /* 0x0000001fff077819 */ /* 0x000fe200000114e4 */
[----:B------:R-:W-:Y:S01]  /*0dc0*/  IMAD.IADD R223, R9, 0x1, -R223 ;  /* 0x0000000109df7824 */ /* 0x000fe200078e0adf */
[----:B------:R-:W-:Y:S01]  /*0dd0*/  SHF.R.S32.HI R233, RZ, 0x3, R0 ;  /* 0x00000003ffe97819 */ /* 0x000fe20000011400 */
[----:B------:R-:W-:Y:S01]  /*0de0*/  IMAD.SHL.U32 R214, R228, 0x40, RZ ;  /* 0x00000040e4d67824 */ /* 0x000fe200078e00ff */
[----:B------:R-:W-:-:S02]  /*0df0*/  LEA.HI R6, R6, R19, RZ, 0x3 ;  /* 0x0000001306067211 */ /* 0x000fc400078f18ff */
[----:B------:R-:W-:Y:S02]  /*0e00*/  LEA.HI R7, R7, R228, RZ, 0x3 ;  /* 0x000000e407077211 */ /* 0x000fe400078f18ff */
[----:B------:R-:W-:Y:S01]  /*0e10*/  LEA.HI R0, R4, R4, RZ, 0x1 ;  /* 0x0000000404007211 */ /* 0x000fe200078f08ff */
[----:B------:R-:W-:Y:S01]  /*0e20*/  IMAD.SHL.U32 R205, R223, 0x8, RZ ;  /* 0x00000008dfcd7824 */ /* 0x000fe200078e00ff */
[----:B------:R-:W-:Y:S01]  /*0e30*/  LOP3.LUT R6, R6, 0xfffffff8, RZ, 0xc0, !PT ;  /* 0xfffffff806067812 */ /* 0x000fe200078ec0ff */
[----:B------:R-:W-:Y:S01]  /*0e40*/  IMAD.SHL.U32 R16, R4, 0x8, RZ ;  /* 0x0000000804107824 */ /* 0x000fe200078e00ff */
[----:B------:R-:W-:Y:S01]  /*0e50*/  LOP3.LUT R3, R0, 0x1ffffffe, RZ, 0xc0, !PT ;  /* 0x1ffffffe00037812 */ /* 0x000fe200078ec0ff */
[----:B------:R-:W-:Y:S01]  /*0e60*/  IMAD.SHL.U32 R7, R7, 0x40, RZ ;  /* 0x0000004007077824 */ /* 0x000fe200078e00ff */
[----:B------:R-:W-:Y:S01]  /*0e70*/  LOP3.LUT R214, R214, 0x1c0, RZ, 0xc0, !PT ;  /* 0x000001c0d6d67812 */ /* 0x000fe200078ec0ff */
[C---:B------:R-:W-:Y:S01]  /*0e80*/  VIADD R221, R205.reuse, 0x40 ;  /* 0x00000040cddd7836 */ /* 0x040fe20000000000 */
[----:B------:R-:W-:Y:S01]  /*0e90*/  SHF.R.S32.HI R0, RZ, 0x1f, R205 ;  /* 0x0000001fff007819 */ /* 0x000fe200000114cd */
[----:B------:R-:W-:Y:S01]  /*0ea0*/  VIADD R220, R205, 0x80 ;  /* 0x00000080cddc7836 */ /* 0x000fe20000000000 */
[----:B------:R-:W-:Y:S01]  /*0eb0*/  LOP3.LUT R0, R214, 0x38, R16, 0xf8, !PT ;  /* 0x00000038d6007812 */ /* 0x000fe200078ef810 */
[----:B------:R-:W-:Y:S01]  /*0ec0*/  IMAD.IADD R232, R19, 0x1, -R6 ;  /* 0x0000000113e87824 */ /* 0x000fe200078e0a06 */
[----:B------:R-:W-:Y:S01]  /*0ed0*/  SHF.R.U32.HI R6, RZ, 0x3, R214 ;  /* 0x00000003ff067819 */ /* 0x000fe200000116d6 */
[C---:B------:R-:W-:Y:S01]  /*0ee0*/  IMAD.IADD R3, R4.reuse, 0x1, -R3 ;  /* 0x0000000104037824 */ /* 0x040fe200078e0a03 */
[----:B------:R-:W-:Y:S01]  /*0ef0*/  LOP3.LUT R219, R7, 0xfffffe00, RZ, 0xc0, !PT ;  /* 0xfffffe0007db7812 */ /* 0x000fe200078ec0ff */
[----:B------:R-:W-:Y:S01]  /*0f00*/  IMAD.SHL.U32 R22, R4, 0x4, RZ ;  /* 0x0000000404167824 */ /* 0x000fe200078e00ff */
[----:B------:R-:W-:-:S02]  /*0f10*/  LOP3.LUT R4, R5, 0x7ffffffc, RZ, 0xc0, !PT ;  /* 0x7ffffffc05047812 */ /* 0x000fc400078ec0ff */
[----:B------:R-:W-:Y:S02]  /*0f20*/  SHF.R.S32.HI R5, RZ, 0x1f, R221 ;  /* 0x0000001fff057819 */ /* 0x000fe400000114dd */
[----:B------:R-:W-:Y:S02]  /*0f30*/  SHF.R.S32.HI R5, RZ, 0x1f, R220 ;  /* 0x0000001fff057819 */ /* 0x000fe400000114dc */
[----:B------:R-:W-:Y:S01]  /*0f40*/  LOP3.LUT R5, R219, R0, R6, 0xf6, !PT ;  /* 0x00000000db057212 */ /* 0x000fe200078ef606 */
[----:B------:R-:W-:Y:S01]  /*0f50*/  IMAD.SHL.U32 R0, R8, 0x8, RZ ;  /* 0x0000000808007824 */ /* 0x000fe200078e00ff */
[----:B------:R-:W-:Y:S01]  /*0f60*/  STL [R1+0x84], R10 ;  /* 0x0000840a01007387 */ /* 0x000fe20000100800 */
[----:B------:R-:W-:-:S03]  /*0f70*/  IMAD.IADD R4, R235, 0x1, -R4 ;  /* 0x00000001eb047824 */ /* 0x000fc600078e0a04 */
[----:B------:R0:W-:Y:S01]  /*0f80*/  STL [R1+0x8c], R0 ;  /* 0x00008c0001007387 */ /* 0x0001e20000100800 */
[----:B------:R-:W-:Y:S02]  /*0f90*/  IMAD R4, R5, 0x2, R18 ;  /* 0x0000000205047824 */ /* 0x000fe400078e0212 */
[----:B0-----:R-:W-:-:S05]  /*0fa0*/  IMAD R0, R3, 0x8, R10 ;  /* 0x0000000803007824 */ /* 0x001fca00078e020a */
[----:B------:R0:W-:Y:S04]  /*0fb0*/  STL [R1+0x88], R0 ;  /* 0x0000880001007387 */ /* 0x0001e80000100800 */
[----:B------:R0:W-:Y:S01]  /*0fc0*/  STL [R1+0x7c], R4 ;  /* 0x00007c0401007387 */ /* 0x0001e20000100800 */
[----:B------:R-:W-:Y:S02]  /*0fd0*/  VIADD R202, R22, 0x10 ;  /* 0x0000001016ca7836 */ /* 0x000fe40000000000 */
[----:B------:R-:W-:-:S03]  /*0fe0*/  VIADD R222, R205, 0xc0 ;  /* 0x000000c0cdde7836 */ /* 0x000fc60000000000 */
[----:B------:R-:W-:Y:S01]  /*0ff0*/  SHF.R.S32.HI R9, RZ, 0x1f, R202 ;  /* 0x0000001fff097819 */ /* 0x000fe200000114ca */
[----:B------:R-:W-:Y:S01]  /*1000*/  IMAD.MOV.U32 R2, RZ, RZ, RZ ;  /* 0x000000ffff027224 */ /* 0x000fe200078e00ff */
[----:B------:R-:W-:Y:S01]  /*1010*/  CS2R R200, SRZ ;  /* 0x0000000000c87805 */ /* 0x000fe2000001ff00 */
[----:B------:R-:W-:Y:S01]  /*1020*/  IMAD.MOV.U32 R204, RZ, RZ, RZ ;  /* 0x000000ffffcc7224 */ /* 0x000fe200078e00ff */
[----:B------:R-:W-:Y:S01]  /*1030*/  SHF.R.S32.HI R231, RZ, 0x1f, R19 ;  /* 0x0000001fffe77819 */ /* 0x000fe20000011413 */
[----:B------:R-:W-:Y:S01]  /*1040*/  IMAD.MOV.U32 R229, RZ, RZ, RZ ;  /* 0x000000ffffe57224 */ /* 0x000fe200078e00ff */
[----:B------:R-:W-:Y:S01]  /*1050*/  SHF.R.S32.HI R17, RZ, 0x1f, R16 ;  /* 0x0000001fff117819 */ /* 0x000fe20000011410 */
[C---:B------:R-:W-:Y:S01]  /*1060*/  IMAD.SHL.U32 R237, R202.reuse, 0x2, RZ ;  /* 0x00000002caed7824 */ /* 0x040fe200078e00ff */
[----:B------:R-:W-:Y:S02]  /*1070*/  SHF.R.S32.HI R7, RZ, 0x1f, R222 ;  /* 0x0000001fff077819 */ /* 0x000fe400000114de */
[----:B------:R-:W-:-:S02]  /*1080*/  SHF.L.U64.HI R236, R202, 0x1, R9 ;  /* 0x00000001caec7819 */ /* 0x000fc40000010209 */
[----:B0--3--:R-:W-:-:S07]  /*1090*/  LOP3.LUT R203, R11, 0x1, RZ, 0xfc, !PT ;  /* 0x000000010bcb7812 */ /* 0x009fce00078efcff */
.L_x_1440:
        /* <DEDUP_REMOVED lines=8> */
[----:B----4-:R-:W-:Y:S01]  /*1120*/  IMAD.MOV.U32 R3, RZ, RZ, RZ ;  /* 0x000000ffff037224 */ /* 0x010fe200078e00ff */
        /* <DEDUP_REMOVED lines=31> */
[----:B0--3--:R-:W-:Y:S06]  /*1320*/  @P2 BRA `(.L_x_1306) ;  /* 0x0000000000242947 */ /* 0x009fec0003800000 */
        /* <DEDUP_REMOVED lines=9> */
.L_x_1306:
        /* <DEDUP_REMOVED lines=10> */
.L_x_1307:
[----:B------:R-:W-:Y:S05]  /*1460*/  @!P0 BRA `(.L_x_1308) ;  /* 0x00000000000c8947 */ /* 0x000fea0003800000 */
[----:B------:R-:W2:Y:S04]  /*1470*/  LDG.E R5, desc[UR60][R8.64] ;  /* 0x0000003c08057981 */ /* 0x000ea8000c1e1900 */
[----:B------:R-:W2:Y:S02]  /*1480*/  LDG.E R32, desc[UR60][R8.64+0x4] ;  /* 0x0000043c08207981 */ /* 0x000ea4000c1e1900 */
[----:B--2---:R-:W-:-:S07]  /*1490*/  IMAD.IADD R32, R32, 0x1, -R5 ;  /* 0x0000000120207824 */ /* 0x004fce00078e0a05 */
.L_x_1308:
        /* <DEDUP_REMOVED lines=56> */
.L_x_1311:
[----:B------:R-:W-:Y:S05]  /*1820*/  BSYNC B6 ;  /* 0x0000000000067941 */ /* 0x000fea0003800000 */
.L_x_1310:
        /* <DEDUP_REMOVED lines=20> */
.L_x_1313:
[----:B------:R-:W-:Y:S05]  /*1970*/  BSYNC B6 ;  /* 0x0000000000067941 */ /* 0x000fea0003800000 */
.L_x_1312:
[----:B------:R-:W-:Y:S01]  /*1980*/  ULDC.64 UR4, c[0x0][0xaf0] ;  /* 0x0002bc0000047ab9 */ /* 0x000fe20000000a00 */
[----:B------:R-:W0:Y:S01]  /*1990*/  S2R R20, SR_TID.X ;  /* 0x0000000000147919 */ /* 0x000e220000002100 */
[----:B------:R-:W-:Y:S01]  /*19a0*/  ISETP.NE.U32.AND P0, PT, RZ, UR4, PT ;  /* 0x00000004ff007c0c */ /* 0x000fe2000bf05070 */
[----:B------:R-:W1:Y:S01]  /*19b0*/  LDC.64 R30, c[0x0][0x300] ;  /* 0x0000c000ff1e7b82 */ /* 0x000e620000000a00 */
[----:B------:R-:W-:Y:S01]  /*19c0*/  IMAD.IADD R70, R37, 0x1, R32 ;  /* 0x0000000125467824 */ /* 0x000fe200078e0220 */
[----:B------:R-:W-:Y:S01]  /*19d0*/  SHF.R.S32.HI R9, RZ, 0x1f, R34 ;  /* 0x0000001fff097819 */ /* 0x000fe20000011422 */
[----:B------:R-:W-:Y:S01]  /*19e0*/  ULDC.64 UR6, c[0x0][0xb00] ;  /* 0x0002c00000067ab9 */ /* 0x000fe20000000a00 */
[----:B------:R-:W-:Y:S01]  /*19f0*/  ISETP.NE.AND.EX P0, PT, RZ, UR5, PT, P0 ;  /* 0x00000005ff007c0c */ /* 0x000fe2000bf05300 */
[C---:B------:R-:W-:Y:S02]  /*1a00*/  VIADD R74, R16.reuse, 0x40 ;  /* 0x00000040104a7836 */ /* 0x040fe40000000000 */
[C---:B------:R-:W-:Y:S01]  /*1a10*/  VIADD R73, R16.reuse, 0x60 ;  /* 0x0000006010497836 */ /* 0x040fe20000000000 */
[----:B------:R-:W2:Y:S01]  /*1a20*/  LDC.64 R68, c[0x0][0x3f8] ;  /* 0x0000fe00ff447b82 */ /* 0x000ea20000000a00 */
[----:B------:R-:W-:-:S02]  /*1a30*/  VIADD R10, R16, 0xc0 ;  /* 0x000000c0100a7836 */ /* 0x000fc40000000000 */
[----:B------:R-:W-:-:S05]  /*1a40*/  VIADD R72, R16, 0x80 ;  /* 0x0000008010487836 */ /* 0x000fca0000000000 */
[----:B------:R-:W3:Y:S01]  /*1a50*/  LDC R47, c[0x0][0x3f4] ;  /* 0x0000fd00ff2f7b82 */ /* 0x000ee20000000800 */
[----:B------:R-:W-:-:S04]  /*1a60*/  @P0 IADD3 R4, P1, R225, UR4, RZ ;  /* 0x00000004e1040c10 */ /* 0x000fc8000ff3e0ff */
[----:B------:R-:W-:Y:S01]  /*1a70*/  @P0 IADD3.X R5, R226, UR5, RZ, P1, !PT ;  /* 0x00000005e2050c10 */ /* 0x000fe20008ffe4ff */
[----:B------:R-:W-:Y:S02]  /*1a80*/  ULDC.64 UR4, c[0x0][0x308] ;  /* 0x0000c20000047ab9 */ /* 0x000fe40000000a00 */
[----:B------:R-:W4:Y:S02]  /*1a90*/  LDC.64 R38, c[0x0][0x408] ;  /* 0x00010200ff267b82 */ /* 0x000f240000000a00 */
[----:B------:R0:W3:Y:S01]  /*1aa0*/  @P0 LDG.E R35, desc[UR60][R4.64] ;  /* 0x0000003c04230981 */ /* 0x0000e2000c1e1900 */
[----:B------:R-:W-:Y:S01]  /*1ab0*/  SHF.R.S32.HI R42, RZ, 0x1f, R70 ;  /* 0x0000001fff2a7819 */ /* 0x000fe20000011446 */
[-C--:B-1----:R-:W-:Y:S01]  /*1ac0*/  IMAD.WIDE.U32 R6, R70, R30.reuse, RZ ;  /* 0x0000001e46067225 */ /* 0x082fe200078e00ff */
[----:B------:R-:W-:Y:S02]  /*1ad0*/  ISETP.NE.U32.AND P0, PT, RZ, UR6, PT ;  /* 0x00000006ff007c0c */ /* 0x000fe4000bf05070 */
[----:B0-----:R-:W-:Y:S01]  /*1ae0*/  SHF.R.U32.HI R44, RZ, 0x7, R20 ;  /* 0x00000007ff2c7819 */ /* 0x001fe20000011614 */
[-C--:B------:R-:W-:Y:S01]  /*1af0*/  IMAD R0, R42, R30.reuse, RZ ;  /* 0x0000001e2a007224 */ /* 0x080fe200078e02ff */
[----:B------:R-:W-:Y:S01]  /*1b00*/  ISETP.NE.AND.EX P0, PT, RZ, UR7, PT, P0 ;  /* 0x00000007ff007c0c */ /* 0x000fe2000bf05300 */
[----:B------:R-:W-:Y:S01]  /*1b10*/  IMAD R8, R231, R30, RZ ;  /* 0x0000001ee7087224 */ /* 0x000fe200078e02ff */
[----:B------:R-:W-:Y:S01]  /*1b20*/  ISETP.NE.AND P6, PT, R44, 0x1, PT ;  /* 0x000000012c00780c */ /* 0x000fe20003fc5270 */
[----:B------:R-:W-:Y:S01]  /*1b30*/  IMAD R3, R70, R31, R0 ;  /* 0x0000001f46037224 */ /* 0x000fe200078e0200 */
[----:B------:R-:W-:Y:S01]  /*1b40*/  SHF.R.S32.HI R23, RZ, 0x1f, R22 ;  /* 0x0000001fff177819 */ /* 0x000fe20000011416 */
[----:B------:R-:W-:Y:S01]  /*1b50*/  VIADD R32, R16, 0xa0 ;  /* 0x000000a010207836 */ /* 0x000fe20000000000 */
[----:B------:R-:W-:Y:S01]  /*1b60*/  SHF.R.S32.HI R96, RZ, 0x1f, R228 ;  /* 0x0000001fff607819 */ /* 0x000fe200000114e4 */
[----:B------:R-:W-:-:S02]  /*1b70*/  IMAD.IADD R7, R7, 0x1, R3 ;  /* 0x0000000107077824 */ /* 0x000fc400078e0203 */
[----:B------:R-:W-:Y:S02]  /*1b80*/  IMAD R3, R9, UR4, RZ ;  /* 0x0000000409037c24 */ /* 0x000fe4000f8e02ff */
[----:B------:R-:W-:-:S04]  /*1b90*/  IMAD.WIDE.U32 R4, R34, UR4, R6 ;  /* 0x0000000422047c25 */ /* 0x000fc8000f8e0006 */
[----:B------:R-:W-:Y:S01]  /*1ba0*/  IMAD R3, R34, UR5, R3 ;  /* 0x0000000522037c24 */ /* 0x000fe2000f8e0203 */
[----:B------:R-:W-:Y:S01]  /*1bb0*/  ULDC.64 UR4, c[0x0][0x310] ;  /* 0x0000c40000047ab9 */ /* 0x000fe20000000a00 */
[----:B------:R-:W-:-:S04]  /*1bc0*/  IMAD.WIDE.U32 R6, R19, R30, R16 ;  /* 0x0000001e13067225 */ /* 0x000fc800078e0010 */
[----:B------:R-:W-:Y:S02]  /*1bd0*/  IMAD.IADD R5, R5, 0x1, R3 ;  /* 0x0000000105057824 */ /* 0x000fe400078e0203 */
[----:B------:R-:W-:Y:S02]  /*1be0*/  VIADD R13, R16, 0xe0 ;  /* 0x000000e0100d7836 */ /* 0x000fe40000000000 */
[----:B--2---:R-:W-:-:S04]  /*1bf0*/  IMAD.WIDE.U32 R64, R19, R68, R22 ;  /* 0x0000004413407225 */ /* 0x004fc800078e0016 */
[----:B------:R-:W-:Y:S02]  /*1c00*/  IMAD.MOV.U32 R75, RZ, RZ, 0x20 ;  /* 0x00000020ff4b7424 */ /* 0x000fe400078e00ff */
[----:B------:R-:W-:Y:S01]  /*1c10*/  VIADD R98, R44, 0x8 ;  /* 0x000000082c627836 */ /* 0x000fe20000000000 */
[----:B------:R-:W-:Y:S01]  /*1c20*/  SHF.R.U32.HI R44, RZ, 0x3, R214 ;  /* 0x00000003ff2c7819 */ /* 0x000fe200000116d6 */
[----:B------:R-:W-:Y:S02]  /*1c30*/  IMAD R43, R31, 0x60, RZ ;  /* 0x000000601f2b7824 */ /* 0x000fe400078e02ff */
[----:B----4-:R-:W-:Y:S02]  /*1c40*/  IMAD R79, R39, 0x60, RZ ;  /* 0x00000060274f7824 */ /* 0x010fe400078e02ff */
[----:B------:R-:W-:Y:S02]  /*1c50*/  IMAD R45, R69, 0x60, RZ ;  /* 0x00000060452d7824 */ /* 0x000fe400078e02ff */
[----:B---3--:R-:W-:Y:S01]  /*1c60*/  IMAD.SHL.U32 R76, R47, 0x2, RZ ;  /* 0x000000022f4c7824 */ /* 0x008fe200078e00ff */
[----:B------:R-:W-:-:S02]  /*1c70*/  SHF.R.S32.HI R0, RZ, 0x1f, R35 ;  /* 0x0000001fff007819 */ /* 0x000fc40000011423 */
[----:B------:R-:W-:Y:S02]  /*1c80*/  SEL R21, R35, RZ, !P0 ;  /* 0x000000ff23157207 */ /* 0x000fe40004000000 */
[----:B------:R-:W-:Y:S02]  /*1c90*/  SEL R12, R0, RZ, !P0 ;  /* 0x000000ff000c7207 */ /* 0x000fe40004000000 */
[----:B-----5:R-:W-:Y:S01]  /*1ca0*/  SHF.R.S32.HI R35, RZ, 0x1f, R28 ;  /* 0x0000001fff237819 */ /* 0x020fe2000001141c */
[----:B------:R-:W-:-:S04]  /*1cb0*/  IMAD.WIDE.U32 R14, R21, UR4, R4 ;  /* 0x00000004150e7c25 */ /* 0x000fc8000f8e0004 */
[----:B------:R-:W-:Y:S01]  /*1cc0*/  IMAD R0, R12, UR4, RZ ;  /* 0x000000040c007c24 */ /* 0x000fe2000f8e02ff */
[----:B------:R-:W-:Y:S01]  /*1cd0*/  IADD3 R4, P0, R14, R6, RZ ;  /* 0x000000060e047210 */ /* 0x000fe20007f1e0ff */
[----:B------:R-:W-:Y:S02]  /*1ce0*/  VIADD R5, R16, 0x20 ;  /* 0x0000002010057836 */ /* 0x000fe40000000000 */
[----:B------:R-:W-:Y:S01]  /*1cf0*/  IMAD R3, R21, UR5, R0 ;  /* 0x0000000515037c24 */ /* 0x000fe2000f8e0200 */
[----:B------:R-:W-:Y:S05]  /*1d00*/  @!P6 WARPSYNC.ALL ;  /* 0x000000000000e948 */ /* 0x000fea0003800000 */
[----:B------:R-:W-:Y:S01]  /*1d10*/  ULDC UR4, c[0x0][0x320] ;  /* 0x0000c80000047ab9 */ /* 0x000fe20000000800 */
[----:B------:R-:W-:Y:S01]  /*1d20*/  IMAD R0, R19, R31, R8 ;  /* 0x0000001f13007224 */ /* 0x000fe200078e0208 */
[----:B------:R-:W-:Y:S01]  /*1d30*/  @!P6 BAR.SYNC.DEFER_BLOCKING 0x9, 0x100 ;  /* 0x024400000000eb1d */ /* 0x000fe20000010000 */
[----:B------:R-:W-:Y:S01]  /*1d40*/  IMAD.IADD R3, R15, 0x1, R3 ;  /* 0x000000010f037824 */ /* 0x000fe200078e0203 */
[----:B------:R-:W-:Y:S01]  /*1d50*/  ISETP.GE.AND P1, PT, R5, UR4, PT ;  /* 0x0000000405007c0c */ /* 0x000fe2000bf26270 */
[----:B------:R-:W-:Y:S01]  /*1d60*/  IMAD R40, R35, R68, RZ ;  /* 0x0000004423287224 */ /* 0x000fe200078e02ff */
        /* <DEDUP_REMOVED lines=14> */
[----:B------:R-:W-:Y:S01]  /*1e50*/  SEL R9, RZ, 0x4, P0 ;  /* 0x00000004ff097807 */ /* 0x000fe20000000000 */
[----:B------:R-:W-:Y:S01]  /*1e60*/  IMAD R85, R28, R69, R40 ;  /* 0x000000451c557224 */ /* 0x000fe200078e0228 */
        /* <DEDUP_REMOVED lines=11> */
[----:B------:R-:W-:Y:S01]  /*1f20*/  IMAD.SHL.U32 R12, R30, 0x40, RZ ;  /* 0x000000401e0c7824 */ /* 0x000fe200078e00ff */
[----:B------:R-:W-:Y:S01]  /*1f30*/  ISETP.GE.AND P0, PT, R16, R47, PT ;  /* 0x0000002f1000720c */ /* 0x000fe20003f06270 */
[----:B------:R-:W-:Y:S01]  /*1f40*/  IMAD R91, R21, UR5, R10 ;  /* 0x00000005155b7c24 */ /* 0x000fe2000f8e020a */
[----:B------:R-:W-:Y:S01]  /*1f50*/  LOP3.LUT R93, R9, R8, RZ, 0xfc, !PT ;  /* 0x00000008095d7212 */ /* 0x000fe200078efcff */
[----:B------:R-:W-:Y:S01]  /*1f60*/  IMAD R8, R231, R68, RZ ;  /* 0x00000044e7087224 */ /* 0x000fe200078e02ff */
[----:B------:R-:W-:Y:S01]  /*1f70*/  SEL R13, R47, RZ, P0 ;  /* 0x000000ff2f0d7207 */ /* 0x000fe20000000000 */
[----:B------:R-:W-:Y:S01]  /*1f80*/  IMAD.WIDE.U32 R20, R21, UR4, R6 ;  /* 0x0000000415147c25 */ /* 0x000fe2000f8e0006 */
[C---:B------:R-:W-:Y:S01]  /*1f90*/  IADD3 R70, P2, R19.reuse, R70, RZ ;  /* 0x0000004613467210 */ /* 0x040fe20007f5e0ff */
[----:B------:R-:W-:Y:S01]  /*1fa0*/  ULDC UR4, c[0x0][0x2f4] ;  /* 0x0000bd0000047ab9 */ /* 0x000fe20000000800 */
[----:B------:R-:W-:Y:S01]  /*1fb0*/  LOP3.LUT P1, RZ, R232, 0x4, RZ, 0xc0, !PT ;  /* 0x00000004e8ff7812 */ /* 0x000fe2000782c0ff */
[----:B------:R-:W-:Y:S01]  /*1fc0*/  IMAD R67, R19, R69, R8 ;  /* 0x0000004513437224 */ /* 0x000fe200078e0208 */
[----:B------:R-:W-:Y:S01]  /*1fd0*/  SEL R92, RZ, 0xffffff80, P3 ;  /* 0xffffff80ff5c7807 */ /* 0x000fe20001800000 */
[----:B------:R-:W-:Y:S01]  /*1fe0*/  IMAD R6, R231, R38, RZ ;  /* 0x00000026e7067224 */ /* 0x000fe200078e02ff */
[----:B------:R-:W-:Y:S01]  /*1ff0*/  SEL R75, R75, 0xffffffe0, !P1 ;  /* 0xffffffe04b4b7807 */ /* 0x000fe20004800000 */
[----:B------:R-:W-:Y:S01]  /*2000*/  IMAD.WIDE.U32 R8, R19, R68, R16 ;  /* 0x0000004413087225 */ /* 0x000fe200078e0010 */
[----:B------:R-:W-:-:S02]  /*2010*/  LOP3.LUT R92, R93, 0x80, R92, 0xc8, !PT ;  /* 0x000000805d5c7812 */ /* 0x000fc400078ec85c */
[----:B------:R-:W-:Y:S01]  /*2020*/  ISETP.GE.AND P1, PT, R16, UR4, PT ;  /* 0x0000000410007c0c */ /* 0x000fe2000bf26270 */
[----:B------:R-:W-:Y:S01]  /*2030*/  IMAD.IADD R65, R65, 0x1, R67 ;  /* 0x0000000141417824 */ /* 0x000fe200078e0243 */
[----:B------:R-:W-:Y:S01]  /*2040*/  LOP3.LUT R93, R93, 0x40, RZ, 0xc0, !PT ;  /* 0x000000405d5d7812 */ /* 0x000fe200078ec0ff */
[----:B------:R-:W-:Y:S02]  /*2050*/  IMAD R37, R19, R39, R6 ;  /* 0x0000002713257224 */ /* 0x000fe400078e0206 */
[----:B------:R-:W-:Y:S02]  /*2060*/  IMAD.IADD R67, R67, 0x1, R9 ;  /* 0x0000000143437824 */ /* 0x000fe400078e0209 */
[----:B------:R-:W-:-:S04]  /*2070*/  IMAD.WIDE.U32 R6, R19, R38, R22 ;  /* 0x0000002613067225 */ /* 0x000fc800078e0016 */
[----:B------:R-:W-:Y:S02]  /*2080*/  IMAD.SHL.U32 R9, R232, 0x40, RZ ;  /* 0x00000040e8097824 */ /* 0x000fe400078e00ff */
[----:B------:R-:W-:-:S03]  /*2090*/  IMAD.WIDE.U32 R10, R19, R38, R16 ;  /* 0x00000026130a7225 */ /* 0x000fc600078e0010 */
[----:B------:R-:W-:Y:S01]  /*20a0*/  LOP3.LUT R9, R9, 0x1c0, RZ, 0xc0, !PT ;  /* 0x000001c009097812 */ /* 0x000fe200078ec0ff */
[----:B------:R-:W-:Y:S02]  /*20b0*/  IMAD.IADD R13, R16, 0x1, R13 ;  /* 0x00000001100d7824 */ /* 0x000fe400078e020d */
[----:B------:R-:W-:Y:S01]  /*20c0*/  IMAD.IADD R7, R7, 0x1, R37 ;  /* 0x0000000107077824 */ /* 0x000fe200078e0225 */
[----:B------:R-:W-:Y:S01]  /*20d0*/  LOP3.LUT R41, R9, 0x18, R16, 0xf8, !PT ;  /* 0x0000001809297812 */ /* 0x000fe200078ef810 */
[----:B------:R-:W-:Y:S01]  /*20e0*/  IMAD.MOV.U32 R36, RZ, RZ, R10 ;  /* 0x000000ffff247224 */ /* 0x000fe200078e000a */
[----:B------:R-:W-:Y:S01]  /*20f0*/  SHF.R.S32.HI R10, RZ, 0x1f, R13 ;  /* 0x0000001fff0a7819 */ /* 0x000fe2000001140d */
[----:B------:R-:W-:Y:S02]  /*2100*/  IMAD.MOV.U32 R66, RZ, RZ, R8 ;  /* 0x000000ffff427224 */ /* 0x000fe400078e0008 */
[-C--:B------:R-:W-:Y:S01]  /*2110*/  IMAD R8, R35, R38.reuse, RZ ;  /* 0x0000002623087224 */ /* 0x080fe200078e02ff */
[----:B------:R-:W-:Y:S01]  /*2120*/  LEA.HI R87, R10, R13, RZ, 0x3 ;  /* 0x0000000d0a577211 */ /* 0x000fe200078f18ff */
[----:B------:R-:W-:Y:S01]  /*2130*/  IMAD.WIDE.U32 R34, R28, R38, R6 ;  /* 0x000000261c227225 */ /* 0x000fe200078e0006 */
[----:B------:R-:W-:-:S02]  /*2140*/  SHF.R.U32.HI R6, RZ, 0x3, R9 ;  /* 0x00000003ff067819 */ /* 0x000fc40000011609 */
[----:B------:R-:W-:Y:S01]  /*2150*/  SHF.L.U64.HI R13, R30, 0x6, R31 ;  /* 0x000000061e0d7819 */ /* 0x000fe2000001021f */
[----:B------:R-:W-:Y:S01]  /*2160*/  IMAD.X R71, R231, 0x1, R42, P2 ;  /* 0x00000001e7477824 */ /* 0x000fe200010e062a */
[----:B------:R-:W-:Y:S01]  /*2170*/  LOP3.LUT R40, R41, R6, RZ, 0x3c, !PT ;  /* 0x0000000629287212 */ /* 0x000fe200078e3cff */
[----:B------:R-:W-:Y:S01]  /*2180*/  IMAD.IADD R37, R37, 0x1, R11 ;  /* 0x0000000125257824 */ /* 0x000fe200078e020b */
[--C-:B------:R-:W-:Y:S01]  /*2190*/  LOP3.LUT R41, R9, 0x38, R87.reuse, 0xf8, !PT ;  /* 0x0000003809297812 */ /* 0x100fe200078ef857 */
[----:B------:R-:W-:Y:S01]  /*21a0*/  IMAD R83, R28, R39, R8 ;  /* 0x000000271c537224 */ /* 0x000fe200078e0208 */
[----:B------:R-:W-:Y:S01]  /*21b0*/  LOP3.LUT R42, R214, 0x38, R87, 0xf8, !PT ;  /* 0x00000038d62a7812 */ /* 0x000fe200078ef857 */
[----:B------:R-:W-:Y:S01]  /*21c0*/  IMAD R77, R215, 0x200, R40 ;  /* 0x00000200d74d7824 */ /* 0x000fe200078e0228 */
[C---:B------:R-:W-:Y:S01]  /*21d0*/  SHF.L.U64.HI R11, R38.reuse, 0x6, R39 ;  /* 0x00000006260b7819 */ /* 0x040fe20000010227 */
[----:B------:R-:W-:Y:S01]  /*21e0*/  IMAD.SHL.U32 R10, R38, 0x40, RZ ;  /* 0x00000040260a7824 */ /* 0x000fe200078e00ff */
[----:B------:R-:W-:Y:S01]  /*21f0*/  SHF.L.U64.HI R8, R68, 0x6, R69 ;  /* 0x0000000644087819 */ /* 0x000fe20000010245 */
[----:B------:R-:W-:Y:S01]  /*2200*/  IMAD.WIDE.U32 R36, R28, R38, R36 ;  /* 0x000000261c247225 */ /* 0x000fe200078e0024 */
[----:B------:R-:W-:-:S02]  /*2210*/  SHF.R.S32.HI R86, RZ, 0x3, R87 ;  /* 0x00000003ff567819 */ /* 0x000fc40000011457 */
[----:B------:R-:W-:Y:S01]  /*2220*/  LOP3.LUT R40, R41, R6, RZ, 0x3c, !PT ;  /* 0x0000000629287212 */ /* 0x000fe200078e3cff */
[----:B------:R-:W-:Y:S01]  /*2230*/  IMAD.SHL.U32 R7, R68, 0x40, RZ ;  /* 0x0000004044077824 */ /* 0x000fe200078e00ff */
[----:B------:R-:W-:Y:S01]  /*2240*/  LOP3.LUT R42, R42, R44, RZ, 0x3c, !PT ;  /* 0x0000002c2a2a7212 */ /* 0x000fe200078e3cff */
[CC--:B------:R-:W-:Y:S01]  /*2250*/  IMAD.WIDE.U32 R64, R28.reuse, R68.reuse, R64 ;  /* 0x000000441c407225 */ /* 0x0c0fe200078e0040 */
[----:B------:R-:W-:Y:S02]  /*2260*/  LOP3.LUT R87, R87, 0xfffffff8, RZ, 0xc0, !PT ;  /* 0xfffffff857577812 */ /* 0x000fe400078ec0ff */
[----:B------:R-:W-:Y:S01]  /*2270*/  ISETP.GE.AND P2, PT, R5, UR4, PT ;  /* 0x0000000405007c0c */ /* 0x000fe2000bf46270 */
[----:B------:R-:W-:Y:S01]  /*2280*/  IMAD.WIDE.U32 R66, R28, R68, R66 ;  /* 0x000000441c427225 */ /* 0x000fe200078e0042 */
[----:B------:R-:W-:-:S03]  /*2290*/  SHF.R.S32.HI R88, RZ, 0x1f, R87 ;  /* 0x0000001fff587819 */ /* 0x000fc60000011457 */
[----:B------:R-:W-:-:S04]  /*22a0*/  IMAD.WIDE.U32 R30, R30, 0x60, RZ ;  /* 0x000000601e1e7825 */ /* 0x000fc800078e00ff */
[----:B------:R-:W-:-:S04]  /*22b0*/  IMAD.WIDE.U32 R38, R38, 0x60, RZ ;  /* 0x0000006026267825 */ /* 0x000fc800078e00ff */
[----:B------:R-:W-:-:S04]  /*22c0*/  IMAD.WIDE.U32 R68, R68, 0x60, RZ ;  /* 0x0000006044447825 */ /* 0x000fc800078e00ff */
[----:B------:R-:W-:Y:S02]  /*22d0*/  IMAD.IADD R82, R35, 0x1, R83 ;  /* 0x0000000123527824 */ /* 0x000fe400078e0253 */
[----:B------:R-:W-:Y:S02]  /*22e0*/  IMAD.IADD R84, R65, 0x1, R85 ;  /* 0x0000000141547824 */ /* 0x000fe400078e0255 */
[----:B------:R-:W-:Y:S02]  /*22f0*/  IMAD.IADD R78, R31, 0x1, R43 ;  /* 0x000000011f4e7824 */ /* 0x000fe400078e022b */
[----:B------:R-:W-:Y:S02]  /*2300*/  IMAD.IADD R79, R39, 0x1, R79 ;  /* 0x00000001274f7824 */ /* 0x000fe400078e024f */
[----:B------:R-:W-:Y:S02]  /*2310*/  IMAD.IADD R80, R69, 0x1, R45 ;  /* 0x0000000145507824 */ /* 0x000fe400078e022d */
[----:B------:R-:W-:-:S02]  /*2320*/  IMAD.IADD R81, R75, 0x1, R77 ;  /* 0x000000014b517824 */ /* 0x000fc400078e024d */
[----:B------:R-:W-:Y:S02]  /*2330*/  IMAD.IADD R83, R83, 0x1, R37 ;  /* 0x0000000153537824 */ /* 0x000fe400078e0225 */
[----:B------:R-:W-:Y:S02]  /*2340*/  IMAD.IADD R85, R85, 0x1, R67 ;  /* 0x0000000155557824 */ /* 0x000fe400078e0243 */
[----:B------:R-:W-:Y:S02]  /*2350*/  IMAD R89, R215, 0x200, R40 ;  /* 0x00000200d7597824 */ /* 0x000fe400078e0228 */
[----:B------:R-:W-:Y:S02]  /*2360*/  IMAD.IADD R90, R219, 0x1, R42 ;  /* 0x00000001db5a7824 */ /* 0x000fe400078e022a */
[----:B------:R-:W-:-:S07]  /*2370*/  IMAD.IADD R91, R21, 0x1, R91 ;  /* 0x00000001155b7824 */ /* 0x000fce00078e025b */
.L_x_1361:
        /* <DEDUP_REMOVED lines=9> */
[-C--:B------:R-:W-:Y:S01]  /*2410*/  IADD3 R26, P3, P4, R4, R102.reuse, R12 ;  /* 0x00000066041a7210 */ /* 0x080fe20007c7e00c */
[----:B------:R-:W-:Y:S01]  /*2420*/  IMAD R106, R2, 0x1800, R77 ;  /* 0x00001800026a7824 */ /* 0x000fe200078e024d */
        /* <DEDUP_REMOVED lines=57> */
.L_x_1318:
[----:B------:R-:W-:Y:S05]  /*27c0*/  BSYNC B1 ;  /* 0x0000000000017941 */ /* 0x000fea0003800000 */
.L_x_1317:
        /* <DEDUP_REMOVED lines=28> */
.L_x_1320:
[----:B------:R-:W-:Y:S05]  /*2990*/  BSYNC B1 ;  /* 0x0000000000017941 */ /* 0x000fea0003800000 */
.L_x_1319:
        /* <DEDUP_REMOVED lines=33> */
.L_x_1321:
[----:B------:R-:W-:Y:S01]  /*2bb0*/  IMAD R94, R2, 0x8, R18 ;  /* 0x00000008025e7824 */ /* 0x000fe200078e0212 */
[----:B------:R-:W-:Y:S01]  /*2bc0*/  SHF.L.U32 R108, R201, 0x1f, RZ ;  /* 0x0000001fc96c7819 */ /* 0x000fe200000006ff */
[----:B------:R-:W-:Y:S03]  /*2bd0*/  BSSY B1, `(.L_x_1322) ;  /* 0x0000003000017945 */ /* 0x000fe60003800000 */
[----:B------:R-:W0:Y:S02]  /*2be0*/  SYNCS.PHASECHK.TRANS64.TRYWAIT P6, [R94+URZ+0x32490], R108 ;  /* 0x0324906c5e0075a7 */ /* 0x000e2400080c017f */
[----:B0-----:R-:W-:Y:S05]  /*2bf0*/  @!P6 BRA `(.L_x_1323) ;  /* 0x0000016c00f0e947 */ /* 0x001fea0003800000 */
.L_x_1607:
[----:B------:R-:W-:Y:S05]  /*2c00*/  BSYNC B1 ;  /* 0x0000000000017941 */ /* 0x000fea0003800000 */
.L_x_1322:
        /* <DEDUP_REMOVED lines=54> */
.L_x_1329:
[----:B------:R-:W-:Y:S05]  /*2f70*/  BSYNC B3 ;  /* 0x0000000000037941 */ /* 0x000fea0003800000 */
.L_x_1328:
[----:B--2---:R1:W-:Y:S02]  /*2f80*/  STG.E.128 desc[UR60][R50.64], R40 ;  /* 0x0000002832007986 */ /* 0x0043e4000c101d3c */
.L_x_1327:
[----:B------:R-:W-:Y:S05]  /*2f90*/  BSYNC B2 ;  /* 0x0000000000027941 */ /* 0x000fea0003800000 */
.L_x_1326:
        /* <DEDUP_REMOVED lines=51> */
.L_x_1331:
[----:B------:R-:W-:Y:S05]  /*32d0*/  BSYNC B2 ;  /* 0x0000000000027941 */ /* 0x000fea0003800000 */
.L_x_1330:
[----:B--2---:R2:W-:Y:S02]  /*32e0*/  STG.E.128 desc[UR60][R50.64+0x40], R40 ;  /* 0x0000402832007986 */ /* 0x0045e4000c101d3c */
.L_x_1325:
[----:B------:R-:W-:Y:S05]  /*32f0*/  BSYNC B1 ;  /* 0x0000000000017941 */ /* 0x000fea0003800000 */
.L_x_1324:
        /* <DEDUP_REMOVED lines=53> */
.L_x_1336:
[----:B------:R-:W-:Y:S05]  /*3650*/  BSYNC B2 ;  /* 0x0000000000027941 */ /* 0x000fea0003800000 */
.L_x_1335:
[----:B--2---:R3:W-:Y:S02]  /*3660*/  STG.E.128 desc[UR60][R48.64], R40 ;  /* 0x0000002830007986 */ /* 0x0047e4000c101d3c */
.L_x_1334:
[----:B------:R-:W-:Y:S05]  /*3670*/  BSYNC B1 ;  /* 0x0000000000017941 */ /* 0x000fea0003800000 */
.L_x_1333:
        /* <DEDUP_REMOVED lines=51> */
.L_x_1338:
[----:B------:R-:W-:Y:S05]  /*39b0*/  BSYNC B1 ;  /* 0x0000000000017941 */ /* 0x000fea0003800000 */
.L_x_1337:
[----:B--2---:R1:W-:Y:S01]  /*39c0*/  STG.E.128 desc[UR60][R48.64+0x40], R40 ;  /* 0x0000402830007986 */ /* 0x0043e2000c101d3c */
[----:B------:R-:W-:Y:S05]  /*39d0*/  BRA `(.L_x_1332) ;  /* 0x0000001400b87947 */ /* 0x000fea0003800000 */
.L_x_1316:
        /* <DEDUP_REMOVED lines=24> */
[----:B------:R2:W3:Y:S05]  /*3b60*/  @!P4 LDG.E.128 R44, desc[UR60][R50.64] ;  /* 0x0000003c322cc981 */ /* 0x0004ea000c1e1d00 */
[----:B------:R4:W5:Y:S01]  /*3b70*/  @!P4 LDG.E.128 R40, desc[UR60][R48.64] ;  /* 0x0000003c3028c981 */ /* 0x000962000c1e1d00 */
[----:B0-----:R-:W-:-:S04]  /*3b80*/  @!P3 LEA R52, P4, R58, R52, 0x1 ;  /* 0x000000343a34b211 */ /* 0x001fc800078808ff */
[----:B------:R-:W-:Y:S02]  /*3b90*/  @!P3 LEA.HI.X R53, R58, R53, R60, 0x1, P4 ;  /* 0x000000353a35b211 */ /* 0x000fe400020f0c3c */
[----:B--2---:R-:W-:Y:S02]  /*3ba0*/  CS2R R50, SRZ ;  /* 0x0000000000327805 */ /* 0x004fe4000001ff00 */
[C---:B-1----:R-:W-:Y:S02]  /*3bb0*/  @!P3 LEA R56, P4, R54.reuse, R56, 0x1 ;  /* 0x000000383638b211 */ /* 0x042fe400078808ff */
[----:B----4-:R-:W-:Y:S02]  /*3bc0*/  CS2R R48, SRZ ;  /* 0x0000000000307805 */ /* 0x010fe4000001ff00 */
[----:B------:R-:W-:Y:S02]  /*3bd0*/  @!P3 LEA.HI.X R57, R54, R57, R55, 0x1, P4 ;  /* 0x000000393639b211 */ /* 0x000fe400020f0c37 */
[----:B------:R-:W-:-:S02]  /*3be0*/  CS2R R54, SRZ ;  /* 0x0000000000367805 */ /* 0x000fc4000001ff00 */
[----:B------:R0:W2:Y:S02]  /*3bf0*/  @!P3 LDG.E.128 R48, desc[UR60][R52.64] ;  /* 0x0000003c3430b981 */ /* 0x0000a4000c1e1d00 */
[----:B0-----:R-:W-:-:S06]  /*3c00*/  CS2R R52, SRZ ;  /* 0x0000000000347805 */ /* 0x001fcc000001ff00 */
[----:B------:R3:W4:Y:S01]  /*3c10*/  @!P3 LDG.E.128 R52, desc[UR60][R56.64] ;  /* 0x0000003c3834b981 */ /* 0x000722000c1e1d00 */
[----:B------:R-:W-:Y:S02]  /*3c20*/  ISETP.NE.AND P3, PT, R203, 0x3, PT ;  /* 0x00000003cb00780c */ /* 0x000fe40003f65270 */
[----:B------:R-:W-:Y:S01]  /*3c30*/  ISETP.GE.AND P4, PT, R16, R105, PT ;  /* 0x000000691000720c */ /* 0x000fe20003f86270 */
[----:B-----5:R-:W-:Y:S02]  /*3c40*/  IMAD.MOV.U32 R58, RZ, RZ, R42 ;  /* 0x000000ffff3a7224 */ /* 0x020fe400078e002a */
[----:B------:R-:W-:Y:S02]  /*3c50*/  IMAD.MOV.U32 R60, RZ, RZ, R43 ;  /* 0x000000ffff3c7224 */ /* 0x000fe400078e002b */
[----:B---3--:R-:W-:Y:S01]  /*3c60*/  IMAD.MOV.U32 R56, RZ, RZ, R47 ;  /* 0x000000ffff387224 */ /* 0x008fe200078e002f */
[----:B------:R-:W-:Y:S01]  /*3c70*/  PRMT R132, R58, 0x7610, R132 ;  /* 0x000076103a847816 */ /* 0x000fe20000000084 */
[----:B------:R-:W-:Y:S01]  /*3c80*/  IMAD.MOV.U32 R58, RZ, RZ, R46 ;  /* 0x000000ffff3a7224 */ /* 0x000fe200078e002e */
[----:B------:R-:W-:Y:S01]  /*3c90*/  PRMT R115, R115, 0x5410, R60 ;  /* 0x0000541073737816 */ /* 0x000fe2000000003c */
[----:B------:R-:W-:-:S02]  /*3ca0*/  IMAD.MOV.U32 R57, RZ, RZ, R44 ;  /* 0x000000ffff397224 */ /* 0x000fc400078e002c */
[----:B------:R-:W-:Y:S02]  /*3cb0*/  IMAD.MOV.U32 R60, RZ, RZ, R45 ;  /* 0x000000ffff3c7224 */ /* 0x000fe400078e002d */
[----:B------:R-:W-:Y:S01]  /*3cc0*/  IMAD.MOV.U32 R62, RZ, RZ, R41 ;  /* 0x000000ffff3e7224 */ /* 0x000fe200078e0029 */
[----:B------:R-:W-:Y:S02]  /*3cd0*/  PRMT R117, R117, 0x5410, R58 ;  /* 0x0000541075757816 */ /* 0x000fe4000000003a */
[----:B------:R-:W-:Y:S01]  /*3ce0*/  PRMT R135, R56, 0x7610, R135 ;  /* 0x0000761038877816 */ /* 0x000fe20000000087 */
[----:B--2---:R-:W-:Y:S01]  /*3cf0*/  IMAD.MOV.U32 R56, RZ, RZ, R50 ;  /* 0x000000ffff387224 */ /* 0x004fe200078e0032 */
        /* <DEDUP_REMOVED lines=10> */
[----:B------:R-:W-:Y:S01]  /*3da0*/  PRMT R118, R60, 0x7610, R118 ;  /* 0x000076103c767816 */ /* 0x000fe20000000076 */
[----:B----4-:R-:W-:Y:S02]  /*3db0*/  IMAD.MOV.U32 R56, RZ, RZ, R54 ;  /* 0x000000ffff387224 */ /* 0x010fe400078e0036 */
[----:B------:R-:W-:Y:S02]  /*3dc0*/  IMAD.MOV.U32 R57, RZ, RZ, R55 ;  /* 0x000000ffff397224 */ /* 0x000fe400078e0037 */
[----:B------:R-:W-:Y:S02]  /*3dd0*/  IMAD.MOV.U32 R58, RZ, RZ, R52 ;  /* 0x000000ffff3a7224 */ /* 0x000fe400078e0034 */
[----:B------:R-:W-:Y:S01]  /*3de0*/  IMAD.MOV.U32 R60, RZ, RZ, R53 ;  /* 0x000000ffff3c7224 */ /* 0x000fe200078e0035 */
[----:B------:R-:W-:-:S02]  /*3df0*/  PRMT R134, R61, 0x7610, R134 ;  /* 0x000076103d867816 */ /* 0x000fc40000000086 */
[----:B------:R-:W-:Y:S02]  /*3e00*/  PRMT R119, R56, 0x7610, R119 ;  /* 0x0000761038777816 */ /* 0x000fe40000000077 */
[----:B------:R-:W-:Y:S02]  /*3e10*/  PRMT R120, R57, 0x7610, R120 ;  /* 0x0000761039787816 */ /* 0x000fe40000000078 */
[----:B------:R-:W-:Y:S02]  /*3e20*/  PRMT R121, R58, 0x7610, R121 ;  /* 0x000076103a797816 */ /* 0x000fe40000000079 */
[----:B------:R-:W-:Y:S01]  /*3e30*/  PRMT R122, R60, 0x7610, R122 ;  /* 0x000076103c7a7816 */ /* 0x000fe2000000007a */
[----:B------:R-:W-:Y:S06]  /*3e40*/  @!P3 BRA `(.L_x_1339) ;  /* 0x000000000004b947 */ /* 0x000fec0003800000 */
[----:B------:R-:W-:Y:S01]  /*3e50*/  BPT.TRAP 0x1 ;  /* 0x000000040000795c */ /* 0x000fe20000300000 */
.L_x_1339:
        /* <DEDUP_REMOVED lines=9> */
.L_x_1608:
[----:B------:R-:W-:Y:S05]  /*3ef0*/  BSYNC B1 ;  /* 0x0000000000017941 */ /* 0x000fea0003800000 */
.L_x_1340:
        /* <DEDUP_REMOVED lines=25> */
[----:B------:R-:W-:Y:S01]  /*4090*/  SHF.R.U32.HI R130, RZ, 0x10, R45 ;  /* 0x00000010ff827819 */ /* 0x000fe2000001162d */
[----:B--2---:R-:W-:Y:S01]  /*40a0*/  IMAD.U32 R125, R63, 0x10000, RZ ;  /* 0x000100003f7d7824 */ /* 0x004fe200078e00ff */
[--C-:B------:R-:W-:Y:S01]  /*40b0*/  SHF.R.U32.HI R126, RZ, 0x10, R41.reuse ;  /* 0x00000010ff7e7819 */ /* 0x100fe20000011629 */
[----:B-1----:R-:W-:Y:S01]  /*40c0*/  IMAD.U32 R123, R59, 0x10000, RZ ;  /* 0x000100003b7b7824 */ /* 0x002fe200078e00ff */
[----:B------:R-:W-:Y:S01]  /*40d0*/  SHF.R.U64 R131, R40, 0x10, R41 ;  /* 0x0000001028837819 */ /* 0x000fe20000001229 */
[----:B------:R-:W-:Y:S01]  /*40e0*/  IMAD.U32 R41, R62, 0x10000, RZ ;  /* 0x000100003e297824 */ /* 0x000fe200078e00ff */
[----:B------:R-:W-:Y:S01]  /*40f0*/  PRMT R130, R118, 0x5432, R130 ;  /* 0x0000543276827816 */ /* 0x000fe20000000082 */
[----:B------:R-:W-:Y:S01]  /*4100*/  IMAD.U32 R40, R58, 0x10000, RZ ;  /* 0x000100003a287824 */ /* 0x000fe200078e00ff */
[----:B------:R-:W-:Y:S01]  /*4110*/  SHF.R.U64 R127, R42, 0x10, R43 ;  /* 0x000000102a7f7819 */ /* 0x000fe2000000122b */
[----:B------:R-:W-:Y:S01]  /*4120*/  IMAD.U32 R42, R61, 0x10000, RZ ;  /* 0x000100003d2a7824 */ /* 0x000fe200078e00ff */
[----:B------:R-:W-:-:S02]  /*4130*/  SHF.R.U64 R46, R46, 0x10, R47 ;  /* 0x000000102e2e7819 */ /* 0x000fc4000000122f */
[----:B------:R-:W-:Y:S02]  /*4140*/  SHF.R.U32.HI R133, RZ, 0x10, R47 ;  /* 0x00000010ff857819 */ /* 0x000fe4000001162f */
[----:B------:R-:W-:Y:S02]  /*4150*/  PRMT R126, R116, 0x5432, R126 ;  /* 0x00005432747e7816 */ /* 0x000fe4000000007e */
[----:B------:R-:W-:Y:S02]  /*4160*/  LOP3.LUT R47, R61, 0xffff0000, RZ, 0xc0, !PT ;  /* 0xffff00003d2f7812 */ /* 0x000fe400078ec0ff */
[----:B------:R-:W-:Y:S02]  /*4170*/  LOP3.LUT R61, R63, 0xffff0000, RZ, 0xc0, !PT ;  /* 0xffff00003f3d7812 */ /* 0x000fe400078ec0ff */
[----:B------:R-:W-:Y:S01]  /*4180*/  SHF.R.U64 R129, R44, 0x10, R45 ;  /* 0x000000102c817819 */ /* 0x000fe2000000122d */
[----:B------:R-:W-:Y:S01]  /*4190*/  IMAD.U32 R44, R56, 0x10000, RZ ;  /* 0x00010000382c7824 */ /* 0x000fe200078e00ff */
[----:B------:R-:W-:Y:S01]  /*41a0*/  PRMT R63, R134, 0x5410, R131 ;  /* 0x00005410863f7816 */ /* 0x000fe20000000083 */
[----:B------:R-:W-:Y:S01]  /*41b0*/  IMAD.U32 R131, R130, 0x10000, RZ ;  /* 0x0001000082837824 */ /* 0x000fe200078e00ff */
[----:B------:R-:W-:Y:S01]  /*41c0*/  PRMT R45, R132, 0x5410, R127 ;  /* 0x00005410842d7816 */ /* 0x000fe2000000007f */
[----:B------:R-:W-:Y:S01]  /*41d0*/  IMAD.U32 R127, R126, 0x10000, RZ ;  /* 0x000100007e7f7824 */ /* 0x000fe200078e00ff */
[----:B------:R-:W-:Y:S01]  /*41e0*/  SHF.R.U32.HI R128, RZ, 0x10, R43 ;  /* 0x00000010ff807819 */ /* 0x000fe2000001162b */
[----:B------:R-:W-:-:S02]  /*41f0*/  IMAD.U32 R43, R57, 0x10000, RZ ;  /* 0x00010000392b7824 */ /* 0x000fc400078e00ff */
[----:B------:R-:W-:Y:S01]  /*4200*/  FMUL.FTZ R134, R42, R131 ;  /* 0x000000832a867220 */ /* 0x000fe20000410000 */
[----:B------:R-:W-:Y:S02]  /*4210*/  PRMT R133, R135, 0x5410, R133 ;  /* 0x0000541087857816 */ /* 0x000fe40000000085 */
[----:B------:R-:W-:Y:S01]  /*4220*/  LOP3.LUT R132, R130, 0xffff0000, RZ, 0xc0, !PT ;  /* 0xffff000082847812 */ /* 0x000fe200078ec0ff */
[-C--:B------:R-:W-:Y:S01]  /*4230*/  FMUL.FTZ R130, R42, R127.reuse ;  /* 0x0000007f2a827220 */ /* 0x080fe20000410000 */
[----:B------:R-:W-:Y:S01]  /*4240*/  PRMT R128, R115, 0x5432, R128 ;  /* 0x0000543273807816 */ /* 0x000fe20000000080 */
[----:B------:R-:W-:Y:S01]  /*4250*/  FFMA.FTZ R42, R43, R127, -R134 ;  /* 0x0000007f2b2a7223 */ /* 0x000fe20000010886 */
[----:B------:R-:W-:Y:S01]  /*4260*/  LOP3.LUT R126, R126, 0xffff0000, RZ, 0xc0, !PT ;  /* 0xffff00007e7e7812 */ /* 0x000fe200078ec0ff */
[----:B------:R-:W-:Y:S01]  /*4270*/  IMAD.U32 R134, R133, 0x10000, RZ ;  /* 0x0001000085867824 */ /* 0x000fe200078e00ff */
[----:B------:R-:W-:Y:S01]  /*4280*/  LOP3.LUT R124, R57, 0xffff0000, RZ, 0xc0, !PT ;  /* 0xffff0000397c7812 */ /* 0x000fe200078ec0ff */
[----:B------:R-:W-:Y:S01]  /*4290*/  FMUL.FTZ R127, R47, R132 ;  /* 0x000000842f7f7220 */ /* 0x000fe20000410000 */
[----:B------:R-:W-:Y:S01]  /*42a0*/  FFMA.FTZ R43, R43, R131, R130 ;  /* 0x000000832b2b7223 */ /* 0x000fe20000010082 */
[----:B------:R-:W-:Y:S01]  /*42b0*/  IMAD.U32 R130, R128, 0x10000, RZ ;  /* 0x0001000080827824 */ /* 0x000fe200078e00ff */
[----:B------:R-:W-:Y:S01]  /*42c0*/  PRMT R129, R136, 0x5410, R129 ;  /* 0x0000541088817816 */ /* 0x000fe20000000081 */
[-C--:B------:R-:W-:Y:S01]  /*42d0*/  FMUL.FTZ R131, R47, R126.reuse ;  /* 0x0000007e2f837220 */ /* 0x080fe20000410000 */
[----:B------:R-:W-:Y:S01]  /*42e0*/  FFMA.FTZ R47, R124, R126, -R127 ;  /* 0x0000007e7c2f7223 */ /* 0x000fe2000001087f */
[----:B------:R-:W-:Y:S01]  /*42f0*/  FMUL.FTZ R136, R125, R134 ;  /* 0x000000867d887220 */ /* 0x000fe20000410000 */
[----:B------:R-:W-:Y:S01]  /*4300*/  LOP3.LUT R126, R133, 0xffff0000, RZ, 0xc0, !PT ;  /* 0xffff0000857e7812 */ /* 0x000fe200078ec0ff */
[-C--:B------:R-:W-:Y:S01]  /*4310*/  FMUL.FTZ R125, R125, R130.reuse ;  /* 0x000000827d7d7220 */ /* 0x080fe20000410000 */
[----:B------:R-:W-:Y:S01]  /*4320*/  LOP3.LUT R128, R128, 0xffff0000, RZ, 0xc0, !PT ;  /* 0xffff000080807812 */ /* 0x000fe200078ec0ff */
[----:B------:R-:W-:Y:S01]  /*4330*/  FFMA.FTZ R136, R123, R130, -R136 ;  /* 0x000000827b887223 */ /* 0x000fe20000010888 */
[----:B------:R-:W-:Y:S01]  /*4340*/  LOP3.LUT R59, R59, 0xffff0000, RZ, 0xc0, !PT ;  /* 0xffff00003b3b7812 */ /* 0x000fe200078ec0ff */
[----:B------:R-:W-:Y:S01]  /*4350*/  FFMA.FTZ R134, R123, R134, R125 ;  /* 0x000000867b867223 */ /* 0x000fe2000001007d */
[----:B------:R-:W-:-:S02]  /*4360*/  IMAD.U32 R57, R60, 0x10000, RZ ;  /* 0x000100003c397824 */ /* 0x000fc400078e00ff */
[----:B------:R-:W-:Y:S01]  /*4370*/  FMUL.FTZ R130, R61, R126 ;  /* 0x0000007e3d827220 */ /* 0x000fe20000410000 */
[----:B------:R-:W-:Y:S01]  /*4380*/  IMAD.U32 R125, R129, 0x10000, RZ ;  /* 0x00010000817d7824 */ /* 0x000fe200078e00ff */
[----:B------:R-:W-:Y:S01]  /*4390*/  LOP3.LUT R60, R60, 0xffff0000, RZ, 0xc0, !PT ;  /* 0xffff00003c3c7812 */ /* 0x000fe200078ec0ff */
[----:B------:R-:W-:Y:S01]  /*43a0*/  IMAD.U32 R123, R63, 0x10000, RZ ;  /* 0x000100003f7b7824 */ /* 0x000fe200078e00ff */
[----:B------:R-:W-:Y:S01]  /*43b0*/  LOP3.LUT R129, R129, 0xffff0000, RZ, 0xc0, !PT ;  /* 0xffff000081817812 */ /* 0x000fe200078ec0ff */
[----:B------:R-:W-:Y:S01]  /*43c0*/  FFMA.FTZ R124, R124, R132, R131 ;  /* 0x000000847c7c7223 */ /* 0x000fe20000010083 */
[-C--:B------:R-:W-:Y:S01]  /*43d0*/  FMUL.FTZ R132, R61, R128.reuse ;  /* 0x000000803d847220 */ /* 0x080fe20000410000 */
[----:B------:R-:W-:Y:S01]  /*43e0*/  FFMA.FTZ R127, R59, R128, -R130 ;  /* 0x000000803b7f7223 */ /* 0x000fe20000010882 */
[----:B------:R-:W-:Y:S01]  /*43f0*/  LOP3.LUT R63, R63, 0xffff0000, RZ, 0xc0, !PT ;  /* 0xffff00003f3f7812 */ /* 0x000fe200078ec0ff */
[C---:B------:R-:W-:Y:S01]  /*4400*/  FMUL.FTZ R61, R57.reuse, R125 ;  /* 0x0000007d393d7220 */ /* 0x040fe20000410000 */
[----:B------:R-:W-:Y:S01]  /*4410*/  LOP3.LUT R56, R56, 0xffff0000, RZ, 0xc0, !PT ;  /* 0xffff000038387812 */ /* 0x000fe200078ec0ff */
[----:B------:R-:W-:Y:S01]  /*4420*/  FMUL.FTZ R128, R57, R123 ;  /* 0x0000007b39807220 */ /* 0x000fe20000410000 */
[----:B------:R-:W-:Y:S01]  /*4430*/  PRMT R46, R117, 0x5432, R46 ;  /* 0x00005432752e7816 */ /* 0x000fe2000000002e */
[----:B------:R-:W-:Y:S01]  /*4440*/  FMUL.FTZ R57, R60, R129 ;  /* 0x000000813c397220 */ /* 0x000fe20000410000 */
[----:B------:R-:W-:Y:S01]  /*4450*/  FFMA.FTZ R61, R44, R123, -R61 ;  /* 0x0000007b2c3d7223 */ /* 0x000fe2000001083d */
[----:B------:R-:W-:Y:S01]  /*4460*/  FMUL.FTZ R123, R60, R63 ;  /* 0x0000003f3c7b7220 */ /* 0x000fe20000410000 */
[----:B------:R-:W-:Y:S01]  /*4470*/  FFMA.FTZ R131, R59, R126, R132 ;  /* 0x0000007e3b837223 */ /* 0x000fe20000010084 */
[----:B------:R-:W-:Y:S01]  /*4480*/  FFMA.FTZ R128, R44, R125, R128 ;  /* 0x0000007d2c807223 */ /* 0x000fe20000010080 */
[----:B------:R-:W-:Y:S01]  /*4490*/  FFMA.FTZ R60, R56, R63, -R57 ;  /* 0x0000003f383c7223 */ /* 0x000fe20000010839 */
[----:B------:R-:W-:Y:S01]  /*44a0*/  LOP3.LUT R62, R62, 0xffff0000, RZ, 0xc0, !PT ;  /* 0xffff00003e3e7812 */ /* 0x000fe200078ec0ff */
[C---:B------:R-:W-:Y:S01]  /*44b0*/  IMAD.U32 R57, R46.reuse, 0x10000, RZ ;  /* 0x000100002e397824 */ /* 0x040fe200078e00ff */
[----:B------:R-:W-:Y:S01]  /*44c0*/  LOP3.LUT R59, R46, 0xffff0000, RZ, 0xc0, !PT ;  /* 0xffff00002e3b7812 */ /* 0x000fe200078ec0ff */
[C---:B------:R-:W-:Y:S01]  /*44d0*/  IMAD.U32 R44, R45.reuse, 0x10000, RZ ;  /* 0x000100002d2c7824 */ /* 0x040fe200078e00ff */
[----:B------:R-:W-:Y:S01]  /*44e0*/  LOP3.LUT R45, R45, 0xffff0000, RZ, 0xc0, !PT ;  /* 0xffff00002d2d7812 */ /* 0x000fe200078ec0ff */
[C---:B------:R-:W-:Y:S01]  /*44f0*/  FMUL.FTZ R63, R41.reuse, R57 ;  /* 0x00000039293f7220 */ /* 0x040fe20000410000 */
[----:B------:R-:W-:Y:S01]  /*4500*/  LOP3.LUT R58, R58, 0xffff0000, RZ, 0xc0, !PT ;  /* 0xffff00003a3a7812 */ /* 0x000fe200078ec0ff */
[-C--:B------:R-:W-:Y:S01]  /*4510*/  FMUL.FTZ R46, R41, R44.reuse ;  /* 0x0000002c292e7220 */ /* 0x080fe20000410000 */
[C---:B------:R-:W-:Y:S01]  /*4520*/  FMUL.FTZ R41, R62.reuse, R59 ;  /* 0x0000003b3e297220 */ /* 0x040fe20000410000 */
[----:B------:R-:W-:Y:S01]  /*4530*/  FMUL.FTZ R62, R62, R45 ;  /* 0x0000002d3e3e7220 */ /* 0x000fe20000410000 */
[C---:B------:R-:W-:Y:S01]  /*4540*/  FFMA.FTZ R63, R40.reuse, R44, -R63 ;  /* 0x0000002c283f7223 */ /* 0x040fe2000001083f */
[----:B------:R-:W-:Y:S01]  /*4550*/  FFMA.FTZ R46, R40, R57, R46 ;  /* 0x00000039282e7223 */ /* 0x000fe2000001002e */
[C---:B------:R-:W-:Y:S01]  /*4560*/  FFMA.FTZ R40, R58.reuse, R45, -R41 ;  /* 0x0000002d3a287223 */ /* 0x040fe20000010829 */
[----:B------:R-:W-:Y:S01]  /*4570*/  FFMA.FTZ R59, R58, R59, R62 ;  /* 0x0000003b3a3b7223 */ /* 0x000fe2000001003e */
[----:B------:R-:W-:Y:S01]  /*4580*/  FFMA.FTZ R123, R56, R129, R123 ;  /* 0x00000081387b7223 */ /* 0x000fe2000001007b */
[----:B------:R-:W-:-:S02]  /*4590*/  F2FP.BF16.F32.PACK_AB R127, R127, R136 ;  /* 0x000000887f7f723e */ /* 0x000fc400000010ff */
[----:B------:R-:W-:Y:S02]  /*45a0*/  F2FP.BF16.F32.PACK_AB R43, R124, R43 ;  /* 0x0000002b7c2b723e */ /* 0x000fe400000010ff */
[----:B------:R-:W-:Y:S02]  /*45b0*/  F2FP.BF16.F32.PACK_AB R131, R131, R134 ;  /* 0x000000868383723e */ /* 0x000fe400000010ff */
[----:B------:R-:W-:Y:S01]  /*45c0*/  F2FP.BF16.F32.PACK_AB R56, R60, R61 ;  /* 0x0000003d3c38723e */ /* 0x000fe200000010ff */
[----:B------:R-:W-:Y:S01]  /*45d0*/  IMAD.MOV.U32 R61, RZ, RZ, R43 ;  /* 0x000000ffff3d7224 */ /* 0x000fe200078e002b */
[----:B------:R-:W-:Y:S01]  /*45e0*/  F2FP.BF16.F32.PACK_AB R58, R40, R63 ;  /* 0x0000003f283a723e */ /* 0x000fe200000010ff */
[----:B------:R-:W-:Y:S01]  /*45f0*/  IMAD.MOV.U32 R63, RZ, RZ, R131 ;  /* 0x000000ffff3f7224 */ /* 0x000fe200078e0083 */
[----:B------:R-:W-:Y:S01]  /*4600*/  F2FP.BF16.F32.PACK_AB R62, R59, R46 ;  /* 0x0000002e3b3e723e */ /* 0x000fe200000010ff */
[----:B------:R-:W-:Y:S01]  /*4610*/  IMAD.MOV.U32 R59, RZ, RZ, R127 ;  /* 0x000000ffff3b7224 */ /* 0x000fe200078e007f */
[----:B------:R-:W-:-:S02]  /*4620*/  F2FP.BF16.F32.PACK_AB R57, R47, R42 ;  /* 0x0000002a2f39723e */ /* 0x000fc400000010ff */
[----:B------:R-:W-:-:S07]  /*4630*/  F2FP.BF16.F32.PACK_AB R60, R123, R128 ;  /* 0x000000807b3c723e */ /* 0x000fce00000010ff */
.L_x_1345:
[----:B------:R-:W-:Y:S05]  /*4640*/  BSYNC B2 ;  /* 0x0000000000027941 */ /* 0x000fea0003800000 */
.L_x_1344:
        /* <DEDUP_REMOVED lines=12> */
.L_x_1343:
[----:B------:R-:W-:Y:S05]  /*4710*/  BSYNC B1 ;  /* 0x0000000000017941 */ /* 0x000fea0003800000 */
.L_x_1342:
        /* <DEDUP_REMOVED lines=12> */
[----:B------:R-:W-:Y:S01]  /*47e0*/  LEA.HI.X R57, R40, R101, R41, 0x1, P5 ;  /* 0x0000006528397211 */ /* 0x000fe200028f0c29 */
[----:B------:R-:W-:Y:S01]  /*47f0*/  IMAD R41, R2, 0x1800, R90 ;  /* 0x0000180002297824 */ /* 0x000fe200078e025a */
[----:B------:R-:W-:-:S03]  /*4800*/  SHF.R.S32.HI R40, RZ, 0x1f, R111 ;  /* 0x0000001fff287819 */ /* 0x000fc6000001146f */
[----:B------:R-:W-:Y:S01]  /*4810*/  IMAD R41, R41, 0x2, R18 ;  /* 0x0000000229297824 */ /* 0x000fe200078e0212 */
[----:B------:R-:W-:-:S04]  /*4820*/  LEA.HI R111, R40, R111, RZ, 0x4 ;  /* 0x0000006f286f7211 */ /* 0x000fc800078f20ff */
[----:B------:R-:W-:-:S05]  /*4830*/  LEA.HI.SX32 R59, R111, R86, 0x1c ;  /* 0x000000566f3b7211 */ /* 0x000fca00078fe2ff */
[----:B------:R-:W-:-:S05]  /*4840*/  IMAD.SHL.U32 R59, R59, 0x8, RZ ;  /* 0x000000083b3b7824 */ /* 0x000fca00078e00ff */
[----:B------:R-:W-:-:S04]  /*4850*/  LOP3.LUT R40, R214, 0x38, R59, 0xf8, !PT ;  /* 0x00000038d6287812 */ /* 0x000fc800078ef83b */
[----:B------:R-:W-:-:S05]  /*4860*/  LOP3.LUT R40, R40, R42, RZ, 0x3c, !PT ;  /* 0x0000002a28287212 */ /* 0x000fca00078e3cff */
[----:B------:R-:W-:-:S04]  /*4870*/  IMAD.IADD R43, R219, 0x1, R40 ;  /* 0x00000001db2b7824 */ /* 0x000fc800078e0228 */
[----:B------:R-:W-:-:S04]  /*4880*/  IMAD R43, R2, 0x1800, R43 ;  /* 0x00001800022b7824 */ /* 0x000fc800078e022b */
[----:B------:R-:W-:Y:S02]  /*4890*/  IMAD R44, R43, 0x2, R18 ;  /* 0x000000022b2c7824 */ /* 0x000fe400078e0212 */
[----:B------:R-:W1:Y:S04]  /*48a0*/  LDS.128 R40, [R41+0x1c400] ;  /* 0x01c4000029287984 */ /* 0x000e680000000c00 */
[----:B------:R-:W2:Y:S01]  /*48b0*/  LDS.128 R44, [R44+0x1c400] ;  /* 0x01c400002c2c7984 */ /* 0x000ea20000000c00 */
[----:B------:R-:W-:Y:S05]  /*48c0*/  @P4 BRA `(.L_x_1347) ;  /* 0x00000004006c4947 */ /* 0x000fea0003800000 */
[----:B------:R-:W-:Y:S02]  /*48d0*/  SHF.R.U32.HI R63, RZ, 0x10, R53 ;  /* 0x00000010ff3f7819 */ /* 0x000fe40000011635 */
[----:B------:R-:W-:Y:S02]  /*48e0*/  SHF.R.U32.HI R107, RZ, 0x10, R49 ;  /* 0x00000010ff6b7819 */ /* 0x000fe40000011631 */
[----:B------:R-:W-:Y:S02]  /*48f0*/  SHF.R.U64 R62, R50, 0x10, R51 ;  /* 0x00000010323e7819 */ /* 0x000fe40000001233 */
[----:B------:R-:W-:Y:S02]  /*4900*/  PRMT R122, R122, 0x5410, R63 ;  /* 0x000054107a7a7816 */ /* 0x000fe4000000003f */
[----:B------:R-:W-:Y:S01]  /*4910*/  SHF.R.U64 R60, R52, 0x10, R53 ;  /* 0x00000010343c7819 */ /* 0x000fe20000001235 */
[----:B--2---:R-:W-:Y:S01]  /*4920*/  IMAD.U32 R53, R45, 0x10000, RZ ;  /* 0x000100002d357824 */ /* 0x004fe200078e00ff */
[----:B------:R-:W-:-:S02]  /*4930*/  PRMT R118, R118, 0x5410, R107 ;  /* 0x0000541076767816 */ /* 0x000fc4000000006b */
[--C-:B------:R-:W-:Y:S02]  /*4940*/  SHF.R.U32.HI R61, RZ, 0x10, R55.reuse ;  /* 0x00000010ff3d7819 */ /* 0x100fe40000011637 */
[----:B------:R-:W-:Y:S01]  /*4950*/  SHF.R.U64 R104, R54, 0x10, R55 ;  /* 0x0000001036687819 */ /* 0x000fe20000001237 */
[----:B------:R-:W-:Y:S01]  /*4960*/  IMAD.U32 R55, R47, 0x10000, RZ ;  /* 0x000100002f377824 */ /* 0x000fe200078e00ff */
[----:B------:R-:W-:Y:S01]  /*4970*/  PRMT R115, R115, 0x5410, R62 ;  /* 0x0000541073737816 */ /* 0x000fe2000000003e */
[----:B------:R-:W-:Y:S01]  /*4980*/  IMAD.U32 R62, R122, 0x10000, RZ ;  /* 0x000100007a3e7824 */ /* 0x000fe200078e00ff */
[----:B------:R-:W-:Y:S01]  /*4990*/  SHF.R.U64 R106, R48, 0x10, R49 ;  /* 0x00000010306a7819 */ /* 0x000fe20000001231 */
[----:B-1----:R-:W-:Y:S01]  /*49a0*/  IMAD.U32 R49, R41, 0x10000, RZ ;  /* 0x0001000029317824 */ /* 0x002fe200078e00ff */
[----:B------:R-:W-:Y:S01]  /*49b0*/  PRMT R121, R121, 0x5410, R60 ;  /* 0x0000541079797816 */ /* 0x000fe2000000003c */
[----:B------:R-:W-:Y:S01]  /*49c0*/  IMAD.U32 R60, R118, 0x10000, RZ ;  /* 0x00010000763c7824 */ /* 0x000fe200078e00ff */
[----:B------:R-:W-:Y:S01]  /*49d0*/  PRMT R120, R120, 0x5410, R61 ;  /* 0x0000541078787816 */ /* 0x000fe2000000003d */
[----:B------:R-:W-:Y:S01]  /*49e0*/  IMAD.U32 R48, R40, 0x10000, RZ ;  /* 0x0001000028307824 */ /* 0x000fe200078e00ff */
[----:B------:R-:W-:-:S02]  /*49f0*/  LOP3.LUT R54, R45, 0xffff0000, RZ, 0xc0, !PT ;  /* 0xffff00002d367812 */ /* 0x000fc400078ec0ff */
[----:B------:R-:W-:Y:S01]  /*4a00*/  PRMT R119, R119, 0x5410, R104 ;  /* 0x0000541077777816 */ /* 0x000fe20000000068 */
[----:B------:R-:W-:Y:S01]  /*4a10*/  FMUL.FTZ R104, R53, R62 ;  /* 0x0000003e35687220 */ /* 0x000fe20000410000 */
[----:B------:R-:W-:Y:S02]  /*4a20*/  LOP3.LUT R61, R122, 0xffff0000, RZ, 0xc0, !PT ;  /* 0xffff00007a3d7812 */ /* 0x000fe400078ec0ff */
[----:B------:R-:W-:Y:S01]  /*4a30*/  SHF.R.U32.HI R105, RZ, 0x10, R51 ;  /* 0x00000010ff697819 */ /* 0x000fe20000011633 */
[-C--:B------:R-:W-:Y:S01]  /*4a40*/  FFMA.FTZ R104, R49, R60.reuse, -R104 ;  /* 0x0000003c31687223 */ /* 0x080fe20000010868 */
[----:B------:R-:W-:Y:S01]  /*4a50*/  PRMT R117, R117, 0x5410, R106 ;  /* 0x0000541075757816 */ /* 0x000fe2000000006a */
[----:B------:R-:W-:Y:S01]  /*4a60*/  FMUL.FTZ R106, R53, R60 ;  /* 0x0000003c356a7220 */ /* 0x000fe20000410000 */
[----:B------:R-:W-:Y:S01]  /*4a70*/  LOP3.LUT R50, R41, 0xffff0000, RZ, 0xc0, !PT ;  /* 0xffff000029327812 */ /* 0x000fe200078ec0ff */
[----:B------:R-:W-:Y:S01]  /*4a80*/  FMUL.FTZ R63, R54, R61 ;  /* 0x0000003d363f7220 */ /* 0x000fe20000410000 */
[----:B------:R-:W-:Y:S01]  /*4a90*/  LOP3.LUT R53, R118, 0xffff0000, RZ, 0xc0, !PT ;  /* 0xffff000076357812 */ /* 0x000fe200078ec0ff */
[----:B------:R-:W-:Y:S01]  /*4aa0*/  IMAD.U32 R60, R120, 0x10000, RZ ;  /* 0x00010000783c7824 */ /* 0x000fe200078e00ff */
[----:B------:R-:W-:Y:S01]  /*4ab0*/  PRMT R116, R116, 0x5410, R105 ;  /* 0x0000541074747816 */ /* 0x000fe20000000069 */
[C---:B------:R-:W-:Y:S01]  /*4ac0*/  IMAD.U32 R51, R44.reuse, 0x10000, RZ ;  /* 0x000100002c337824 */ /* 0x040fe200078e00ff */
[----:B------:R-:W-:Y:S01]  /*4ad0*/  LOP3.LUT R52, R44, 0xffff0000, RZ, 0xc0, !PT ;  /* 0xffff00002c347812 */ /* 0x000fe200078ec0ff */
[----:B------:R-:W-:Y:S01]  /*4ae0*/  FFMA.FTZ R106, R49, R62, R106 ;  /* 0x0000003e316a7223 */ /* 0x000fe2000001006a */
[-C--:B------:R-:W-:Y:S01]  /*4af0*/  FMUL.FTZ R105, R54, R53.reuse ;  /* 0x0000003536697220 */ /* 0x080fe20000410000 */
[----:B------:R-:W-:Y:S01]  /*4b00*/  FFMA.FTZ R63, R50, R53, -R63 ;  /* 0x00000035323f7223 */ /* 0x000fe2000001083f */
[----:B------:R-:W-:-:S02]  /*4b10*/  IMAD.U32 R44, R43, 0x10000, RZ ;  /* 0x000100002b2c7824 */ /* 0x000fc400078e00ff */
[-C--:B------:R-:W-:Y:S01]  /*4b20*/  FMUL.FTZ R53, R55, R60.reuse ;  /* 0x0000003c37357220 */ /* 0x080fe20000410000 */
[----:B------:R-:W-:Y:S01]  /*4b30*/  IMAD.U32 R49, R116, 0x10000, RZ ;  /* 0x0001000074317824 */ /* 0x000fe200078e00ff */
[----:B------:R-:W-:Y:S01]  /*4b40*/  LOP3.LUT R47, R47, 0xffff0000, RZ, 0xc0, !PT ;  /* 0xffff00002f2f7812 */ /* 0x000fe200078ec0ff */
[----:B------:R-:W-:Y:S01]  /*4b50*/  FFMA.FTZ R105, R50, R61, R105 ;  /* 0x0000003d32697223 */ /* 0x000fe20000010069 */
[----:B------:R-:W-:Y:S01]  /*4b60*/  LOP3.LUT R120, R120, 0xffff0000, RZ, 0xc0, !PT ;  /* 0xffff000078787812 */ /* 0x000fe200078ec0ff */
[-C--:B------:R-:W-:Y:S01]  /*4b70*/  FMUL.FTZ R55, R55, R49.reuse ;  /* 0x0000003137377220 */ /* 0x080fe20000410000 */
[----:B------:R-:W-:Y:S01]  /*4b80*/  LOP3.LUT R116, R116, 0xffff0000, RZ, 0xc0, !PT ;  /* 0xffff000074747812 */ /* 0x000fe200078ec0ff */
[C---:B------:R-:W-:Y:S01]  /*4b90*/  FFMA.FTZ R53, R44.reuse, R49, -R53 ;  /* 0x000000312c357223 */ /* 0x040fe20000010835 */
[----:B------:R-:W-:Y:S01]  /*4ba0*/  IMAD.U32 R49, R121, 0x10000, RZ ;  /* 0x0001000079317824 */ /* 0x000fe200078e00ff */
[----:B------:R-:W-:Y:S01]  /*4bb0*/  LOP3.LUT R45, R43, 0xffff0000, RZ, 0xc0, !PT ;  /* 0xffff00002b2d7812 */ /* 0x000fe200078ec0ff */
[----:B------:R-:W-:Y:S01]  /*4bc0*/  FFMA.FTZ R55, R44, R60, R55 ;  /* 0x0000003c2c377223 */ /* 0x000fe20000010037 */
[C---:B------:R-:W-:Y:S01]  /*4bd0*/  FMUL.FTZ R50, R47.reuse, R120 ;  /* 0x000000782f327220 */ /* 0x040fe20000410000 */
[----:B------:R-:W-:Y:S01]  /*4be0*/  FMUL.FTZ R54, R47, R116 ;  /* 0x000000742f367220 */ /* 0x000fe20000410000 */
[----:B------:R-:W-:-:S02]  /*4bf0*/  IMAD.U32 R44, R117, 0x10000, RZ ;  /* 0x00010000752c7824 */ /* 0x000fc400078e00ff */
[----:B------:R-:W-:Y:S01]  /*4c00*/  FMUL.FTZ R47, R51, R49 ;  /* 0x00000031332f7220 */ /* 0x000fe20000410000 */
[----:B------:R-:W-:Y:S01]  /*4c10*/  LOP3.LUT R121, R121, 0xffff0000, RZ, 0xc0, !PT ;  /* 0xffff000079797812 */ /* 0x000fe200078ec0ff */
[C---:B------:R-:W-:Y:S01]  /*4c20*/  FFMA.FTZ R116, R45.reuse, R116, -R50 ;  /* 0x000000742d747223 */ /* 0x040fe20000010832 */
[----:B------:R-:W-:Y:S01]  /*4c30*/  FFMA.FTZ R120, R45, R120, R54 ;  /* 0x000000782d787223 */ /* 0x000fe20000010036 */
[----:B------:R-:W-:Y:S02]  /*4c40*/  IMAD.U32 R43, R46, 0x10000, RZ ;  /* 0x000100002e2b7824 */ /* 0x000fe400078e00ff */
[-C--:B------:R-:W-:Y:S01]  /*4c50*/  FMUL.FTZ R50, R51, R44.reuse ;  /* 0x0000002c33327220 */ /* 0x080fe20000410000 */
[----:B------:R-:W-:Y:S01]  /*4c60*/  FFMA.FTZ R47, R48, R44, -R47 ;  /* 0x0000002c302f7223 */ /* 0x000fe2000001082f */
[----:B------:R-:W-:Y:S01]  /*4c70*/  IMAD.U32 R45, R119, 0x10000, RZ ;  /* 0x00010000772d7824 */ /* 0x000fe200078e00ff */
[----:B------:R-:W-:Y:S01]  /*4c80*/  LOP3.LUT R41, R40, 0xffff0000, RZ, 0xc0, !PT ;  /* 0xffff000028297812 */ /* 0x000fe200078ec0ff */
[----:B------:R-:W-:Y:S01]  /*4c90*/  IMAD.U32 R44, R115, 0x10000, RZ ;  /* 0x00010000732c7824 */ /* 0x000fe200078e00ff */
[----:B------:R-:W-:Y:S01]  /*4ca0*/  LOP3.LUT R46, R46, 0xffff0000, RZ, 0xc0, !PT ;  /* 0xffff00002e2e7812 */ /* 0x000fe200078ec0ff */
[----:B------:R-:W-:Y:S01]  /*4cb0*/  FMUL.FTZ R54, R52, R121 ;  /* 0x0000007934367220 */ /* 0x000fe20000410000 */
[----:B------:R-:W-:Y:S01]  /*4cc0*/  LOP3.LUT R117, R117, 0xffff0000, RZ, 0xc0, !PT ;  /* 0xffff000075757812 */ /* 0x000fe200078ec0ff */
[----:B------:R-:W-:Y:S01]  /*4cd0*/  IMAD.U32 R40, R42, 0x10000, RZ ;  /* 0x000100002a287824 */ /* 0x000fe200078e00ff */
[----:B------:R-:W-:Y:S01]  /*4ce0*/  LOP3.LUT R119, R119, 0xffff0000, RZ, 0xc0, !PT ;  /* 0xffff000077777812 */ /* 0x000fe200078ec0ff */
[----:B------:R-:W-:Y:S01]  /*4cf0*/  FFMA.FTZ R50, R48, R49, R50 ;  /* 0x0000003130327223 */ /* 0x000fe20000010032 */
[----:B------:R-:W-:Y:S01]  /*4d00*/  LOP3.LUT R115, R115, 0xffff0000, RZ, 0xc0, !PT ;  /* 0xffff000073737812 */ /* 0x000fe200078ec0ff */
[C---:B------:R-:W-:Y:S01]  /*4d10*/  FMUL.FTZ R49, R43.reuse, R45 ;  /* 0x0000002d2b317220 */ /* 0x040fe20000410000 */
[----:B------:R-:W-:Y:S01]  /*4d20*/  LOP3.LUT R42, R42, 0xffff0000, RZ, 0xc0, !PT ;  /* 0xffff00002a2a7812 */ /* 0x000fe200078ec0ff */
[-C--:B------:R-:W-:Y:S01]  /*4d30*/  FMUL.FTZ R48, R43, R44.reuse ;  /* 0x0000002c2b307220 */ /* 0x080fe20000410000 */
[-C--:B------:R-:W-:Y:S01]  /*4d40*/  FMUL.FTZ R52, R52, R117.reuse ;  /* 0x0000007534347220 */ /* 0x080fe20000410000 */
[C---:B------:R-:W-:Y:S01]  /*4d50*/  FFMA.FTZ R54, R41.reuse, R117, -R54 ;  /* 0x0000007529367223 */ /* 0x040fe20000010836 */
[C---:B------:R-:W-:Y:S01]  /*4d60*/  FMUL.FTZ R43, R46.reuse, R119 ;  /* 0x000000772e2b7220 */ /* 0x040fe20000410000 */
[----:B------:R-:W-:Y:S01]  /*4d70*/  FMUL.FTZ R46, R46, R115 ;  /* 0x000000732e2e7220 */ /* 0x000fe20000410000 */
[C---:B------:R-:W-:Y:S01]  /*4d80*/  FFMA.FTZ R49, R40.reuse, R44, -R49 ;  /* 0x0000002c28317223 */ /* 0x040fe20000010831 */
[----:B------:R-:W-:Y:S01]  /*4d90*/  FFMA.FTZ R48, R40, R45, R48 ;  /* 0x0000002d28307223 */ /* 0x000fe20000010030 */
        /* <DEDUP_REMOVED lines=14> */
.L_x_1347:
[----:B------:R-:W-:Y:S05]  /*4e80*/  BSYNC B1 ;  /* 0x0000000000017941 */ /* 0x000fea0003800000 */
.L_x_1346:
        /* <DEDUP_REMOVED lines=10> */
.L_x_1315:
[----:B------:R-:W-:-:S13]  /*4f30*/  ISETP.NE.AND P3, PT, R203, 0x3, PT ;  /* 0x00000003cb00780c */ /* 0x000fda0003f65270 */
[----:B------:R-:W-:Y:S05]  /*4f40*/  @!P3 BRA `(.L_x_1348) ;  /* 0x000000000004b947 */ /* 0x000fea0003800000 */
[----:B------:R-:W-:Y:S01]  /*4f50*/  BPT.TRAP 0x1 ;  /* 0x000000040000795c */ /* 0x000fe20000300000 */
.L_x_1348:
[----:B------:R-:W-:Y:S01]  /*4f60*/  IMAD R94, R2, 0x8, R18 ;  /* 0x00000008025e7824 */ /* 0x000fe200078e0212 */
[----:B------:R-:W-:Y:S01]  /*4f70*/  SHF.L.U32 R108, R201, 0x1f, RZ ;  /* 0x0000001fc96c7819 */ /* 0x000fe200000006ff */
[----:B------:R-:W-:Y:S01]  /*4f80*/  IMAD R99, R26, -0x60, R29 ;  /* 0xffffffa01a637824 */ /* 0x000fe200078e021d */
[----:B------:R-:W-:Y:S02]  /*4f90*/  BSSY B1, `(.L_x_1349) ;  /* 0x0000004000017945 */ /* 0x000fe40003800000 */
[----:B------:R-:W0:Y:S02]  /*4fa0*/  SYNCS.PHASECHK.TRANS64.TRYWAIT P4, [R94+URZ+0x32490], R108 ;  /* 0x0324906c5e0075a7 */ /* 0x000e24000808017f */
[----:B------:R-:W-:Y:S01]  /*4fb0*/  VIMNMX R99, R99, 0x60, PT ;  /* 0x0000006063637848 */ /* 0x000fe20003fe0100 */
[----:B0-----:R-:W-:Y:S06]  /*4fc0*/  @!P4 BRA `(.L_x_1350) ;  /* 0x0000014c0024c947 */ /* 0x001fec0003800000 */
.L_x_1609:
[----:B------:R-:W-:Y:S05]  /*4fd0*/  BSYNC B1 ;  /* 0x0000000000017941 */ /* 0x000fea0003800000 */
.L_x_1349:
        /* <DEDUP_REMOVED lines=8> */
.L_x_1352:
[----:B------:R-:W-:Y:S05]  /*5060*/  BSYNC B1 ;  /* 0x0000000000017941 */ /* 0x000fea0003800000 */
.L_x_1351:
[----:B------:R-:W-:Y:S05]  /*5070*/  @P4 BRA `(.L_x_1332) ;  /* 0x0000000000104947 */ /* 0x000fea0003800000 */
[----:B-1----:R-:W1:Y:S04]  /*5080*/  @!P1 LDS.128 R40, [R106+0x2000] ;  /* 0x002000006a289984 */ /* 0x002e680000000c00 */
[----:B------:R-:W2:Y:S04]  /*5090*/  @!P2 LDS.128 R44, [R104+0x2000] ;  /* 0x00200000682ca984 */ /* 0x000ea80000000c00 */
[----:B-1----:R3:W-:Y:S04]  /*50a0*/  @!P1 STG.E.128 desc[UR60][R48.64], R40 ;  /* 0x0000002830009986 */ /* 0x0027e8000c101d3c */
[----:B--2---:R3:W-:Y:S02]  /*50b0*/  @!P2 STG.E.128 desc[UR60][R48.64+0x40], R44 ;  /* 0x0000402c3000a986 */ /* 0x0047e4000c101d3c */
.L_x_1332:
[----:B------:R-:W-:Y:S05]  /*50c0*/  BSYNC B0 ;  /* 0x0000000000007941 */ /* 0x000fea0003800000 */
.L_x_1314:
        /* <DEDUP_REMOVED lines=17> */
.L_x_1354:
[----:B------:R-:W-:Y:S05]  /*51e0*/  BSYNC B0 ;  /* 0x0000000000007941 */ /* 0x000fea0003800000 */
.L_x_1353:
[----:B------:R-:W2:Y:S01]  /*51f0*/  SYNCS.PHASECHK.TRANS64.TRYWAIT P3, [R94+URZ+0x324b0], R108 ;  /* 0x0324b06c5e0075a7 */ /* 0x000ea2000806017f */
[----:B------:R-:W-:Y:S01]  /*5200*/  ULDC.64 UR56, c[0x0][0x328] ;  /* 0x0000ca0000387ab9 */ /* 0x000fe20000000a00 */
[----:B------:R-:W-:Y:S01]  /*5210*/  ULDC.64 UR58, c[0x0][0x318] ;  /* 0x0000c600003a7ab9 */ /* 0x000fe20000000a00 */
[----:B------:R-:W-:Y:S01]  /*5220*/  BSSY B0, `(.L_x_1355) ;  /* 0x0000003000007945 */ /* 0x000fe20003800000 */
[----:B-1----:R-:W-:-:S03]  /*5230*/  IMAD R40, R2, 0x6000, R77 ;  /* 0x0000600002287824 */ /* 0x002fc600078e024d */
[----:B--2---:R-:W-:Y:S05]  /*5240*/  @!P3 BRA `(.L_x_1356) ;  /* 0x000001480098b947 */ /* 0x004fea0003800000 */
.L_x_1610:
[----:B------:R-:W-:Y:S05]  /*5250*/  BSYNC B0 ;  /* 0x0000000000007941 */ /* 0x000fea0003800000 */
.L_x_1355:
[----:B------:R-:W-:Y:S01]  /*5260*/  ISETP.GE.AND P3, PT, R19, R99, PT ;  /* 0x000000631300720c */ /* 0x000fe20003f66270 */
[----:B------:R-:W-:Y:S01]  /*5270*/  IMAD.IADD R41, R75, 0x1, R40 ;  /* 0x000000014b297824 */ /* 0x000fe200078e0228 */
[----:B------:R-:W-:Y:S01]  /*5280*/  BSSY B0, `(.L_x_1357) ;  /* 0x0000026000007945 */ /* 0x000fe20003800000 */
[----:B------:R-:W-:Y:S02]  /*5290*/  IMAD R48, R40, 0x2, R24 ;  /* 0x0000000228307824 */ /* 0x000fe400078e0218 */
[----:B------:R-:W-:-:S04]  /*52a0*/  IMAD.WIDE R44, R26, 0x60, R70 ;  /* 0x000000601a2c7825 */ /* 0x000fc800078e0246 */
[----:B------:R-:W-:-:S04]  /*52b0*/  IMAD R49, R41, 0x2, R24 ;  /* 0x0000000229317824 */ /* 0x000fc800078e0218 */
[----:B------:R-:W-:Y:S05]  /*52c0*/  @P3 BRA `(.L_x_1358) ;  /* 0x0000000000843947 */ /* 0x000fea0003800000 */
[----:B------:R-:W-:Y:S01]  /*52d0*/  IMAD R43, R45, UR56, RZ ;  /* 0x000000382d2b7c24 */ /* 0x000fe2000f8e02ff */
[----:B------:R-:W-:Y:S01]  /*52e0*/  ULDC UR4, c[0x0][0x320] ;  /* 0x0000c80000047ab9 */ /* 0x000fe20000000800 */
        /* <DEDUP_REMOVED lines=31> */
.L_x_1358:
[----:B------:R-:W-:Y:S05]  /*54e0*/  BSYNC B0 ;  /* 0x0000000000007941 */ /* 0x000fea0003800000 */
.L_x_1357:
[----:B------:R-:W-:Y:S01]  /*54f0*/  ISETP.GE.AND P3, PT, R228, R99, PT ;  /* 0x00000063e400720c */ /* 0x000fe20003f66270 */
[----:B------:R-:W-:-:S12]  /*5500*/  BSSY B0, `(.L_x_1359) ;  /* 0x0000025000007945 */ /* 0x000fd80003800000 */
[----:B------:R-:W-:Y:S05]  /*5510*/  @P3 BRA `(.L_x_1360) ;  /* 0x00000000008c3947 */ /* 0x000fea0003800000 */
[----:B--2---:R-:W-:Y:S01]  /*5520*/  IADD3 R43, P3, R44, 0x40, RZ ;  /* 0x000000402c2b7810 */ /* 0x004fe20007f7e0ff */
[----:B------:R-:W-:Y:S01]  /*5530*/  IMAD.MOV.U32 R40, RZ, RZ, R20 ;  /* 0x000000ffff287224 */ /* 0x000fe200078e0014 */
[----:B------:R-:W-:Y:S01]  /*5540*/  ULDC UR4, c[0x0][0x320] ;  /* 0x0000c80000047ab9 */ /* 0x000fe20000000800 */
        /* <DEDUP_REMOVED lines=32> */
.L_x_1360:
[----:B------:R-:W-:Y:S05]  /*5750*/  BSYNC B0 ;  /* 0x0000000000007941 */ /* 0x000fea0003800000 */
.L_x_1359:
        /* <DEDUP_REMOVED lines=22> */
.L_x_1309:
        /* <DEDUP_REMOVED lines=49> */
[----:B------:R-:W-:Y:S01]  /*5bd0*/  CS2R R70, SRZ ;  /* 0x0000000000467805 */ /* 0x000fe2000001ff00 */
[----:B------:R-:W-:Y:S01]  /*5be0*/  IMAD.MOV.U32 R166, RZ, RZ, RZ ;  /* 0x000000ffffa67224 */ /* 0x000fe200078e00ff */
        /* <DEDUP_REMOVED lines=12> */
[----:B------:R-:W-:Y:S01]  /*5cb0*/  CS2R R36, SRZ ;  /* 0x0000000000247805 */ /* 0x000fe2000001ff00 */
[----:B------:R-:W-:Y:S01]  /*5cc0*/  IMAD.MOV.U32 R6, RZ, RZ, RZ ;  /* 0x000000ffff067224 */ /* 0x000fe200078e00ff */
[----:B------:R-:W-:Y:S01]  /*5cd0*/  CS2R R10, SRZ ;  /* 0x00000000000a7805 */ /* 0x000fe2000001ff00 */
[----:B------:R-:W-:-:S02]  /*5ce0*/  IMAD.MOV.U32 R0, RZ, RZ, RZ ;  /* 0x000000ffff007224 */ /* 0x000fc400078e00ff */
[----:B------:R-:W-:Y:S02]  /*5cf0*/  IMAD.MOV.U32 R31, RZ, RZ, RZ ;  /* 0x000000ffff1f7224 */ /* 0x000fe400078e00ff */
[----:B------:R-:W-:Y:S02]  /*5d00*/  IMAD.MOV.U32 R29, RZ, RZ, RZ ;  /* 0x000000ffff1d7224 */ /* 0x000fe400078e00ff */
[----:B------:R-:W-:Y:S02]  /*5d10*/  IMAD.MOV.U32 R27, RZ, RZ, RZ ;  /* 0x000000ffff1b7224 */ /* 0x000fe400078e00ff */
[----:B------:R-:W-:Y:S01]  /*5d20*/  IMAD.MOV.U32 R9, RZ, RZ, RZ ;  /* 0x000000ffff097224 */ /* 0x000fe200078e00ff */
[----:B------:R-:W-:Y:S06]  /*5d30*/  @P0 BRA `(.L_x_1362) ;  /* 0x00000000000c0947 */ /* 0x000fec0003800000 */
[----:B------:R-:W0:Y:S01]  /*5d40*/  FENCE.VIEW.ASYNC.G ;  /* 0x00000000000073c6 */ /* 0x000e220000000100 */
[----:B------:R-:W-:Y:S05]  /*5d50*/  WARPSYNC.ALL ;  /* 0x0000000000007948 */ /* 0x000fea0003800000 */
[----:B0-----:R-:W-:Y:S06]  /*5d60*/  BAR.ARV 0xc, 0x180 ;  /* 0x0306000000007b1d */ /* 0x001fec0000002000 */
.L_x_1362:
[----:B------:R-:W-:Y:S02]  /*5d70*/  IMAD.MOV.U32 R25, RZ, RZ, RZ ;  /* 0x000000ffff197224 */ /* 0x000fe400078e00ff */
[----:B------:R-:W-:Y:S01]  /*5d80*/  IMAD.MOV.U32 R8, RZ, RZ, RZ ;  /* 0x000000ffff087224 */ /* 0x000fe200078e00ff */
[----:B------:R-:W-:Y:S06]  /*5d90*/  @!P2 BRA `(.L_x_1363) ;  /* 0x0000008c0034a947 */ /* 0x000fec0003800000 */
[----:B------:R-:W-:-:S03]  /*5da0*/  UMOV UR4, 0xffffffff ;  /* 0xffffffff00047882 */ /* 0x000fc60000000000 */
[----:B------:R-:W-:Y:S05]  /*5db0*/  BRA.DIV UR4, `(.L_x_1364) ;  /* 0x0000013e04d07947 */ /* 0x000fea000b800000 */
[----:B------:R-:W0:Y:S02]  /*5dc0*/  S2R R0, SR_TID.X ;  /* 0x0000000000007919 */ /* 0x000e240000002100 */
[----:B0-----:R-:W-:-:S05]  /*5dd0*/  VIADD R3, R0, 0xffffff80 ;  /* 0xffffff8000037836 */ /* 0x001fca0000000000 */
[----:B------:R-:W-:-:S04]  /*5de0*/  SHF.R.S32.HI R0, RZ, 0x1f, R3 ;  /* 0x0000001fff007819 */ /* 0x000fc80000011403 */
[----:B------:R-:W-:-:S04]  /*5df0*/  LEA.HI R0, R0, R3, RZ, 0x7 ;  /* 0x0000000300007211 */ /* 0x000fc800078f38ff */
[----:B------:R-:W-:-:S05]  /*5e00*/  SHF.R.S32.HI R0, RZ, 0x7, R0 ;  /* 0x00000007ff007819 */ /* 0x000fca0000011400 */
[----:B------:R0:W1:Y:S02]  /*5e10*/  SHFL.IDX PT, R14, R0, RZ, 0x1f ;  /* 0x00001fff000e7589 */ /* 0x00006400000e0000 */
.L_x_1613:
[----:B------:R-:W-:Y:S01]  /*5e20*/  VIADD R24, R18, 0x18400 ;  /* 0x0001840012187836 */ /* 0x000fe20000000000 */
[----:B01----:R-:W-:Y:S01]  /*5e30*/  LEA.HI R0, R14, R14, RZ, 0x1 ;  /* 0x0000000e0e007211 */ /* 0x003fe200078f08ff */
[----:B------:R-:W-:Y:S03]  /*5e40*/  BSSY B6, `(.L_x_1365) ;  /* 0x0000015000067945 */ /* 0x000fe60003800000 */
[----:B------:R-:W-:Y:S02]  /*5e50*/  LOP3.LUT P0, RZ, R24, 0x1bf, RZ, 0xc0, !PT ;  /* 0x000001bf18ff7812 */ /* 0x000fe4000780c0ff */
[----:B------:R-:W-:-:S05]  /*5e60*/  LOP3.LUT R29, R0, 0xffffe, RZ, 0xc0, !PT ;  /* 0x000ffffe001d7812 */ /* 0x000fca00078ec0ff */
[----:B------:R-:W-:-:S06]  /*5e70*/  IMAD.IADD R29, R14, 0x1, -R29 ;  /* 0x000000010e1d7824 */ /* 0x000fcc00078e0a1d */
        /* <DEDUP_REMOVED lines=17> */
.L_x_1366:
[----:B------:R-:W-:Y:S05]  /*5f90*/  BSYNC B6 ;  /* 0x0000000000067941 */ /* 0x000fea0003800000 */
.L_x_1365:
[----:B------:R-:W-:Y:S02]  /*5fa0*/  ULDC UR4, c[0x0][0x3f4] ;  /* 0x0000fd0000047ab9 */ /* 0x000fe40000000800 */
[----:B------:R-:W-:-:S13]  /*5fb0*/  ISETP.LT.AND P0, PT, RZ, UR4, PT ;  /* 0x00000004ff007c0c */ /* 0x000fda000bf01270 */
[----:B------:R-:W-:Y:S05]  /*5fc0*/  @P0 BRA `(.L_x_1367) ;  /* 0x00000000003c0947 */ /* 0x000fea0003800000 */
[----:B------:R-:W-:-:S04]  /*5fd0*/  LEA.HI R0, R229, R229, RZ, 0x1 ;  /* 0x000000e5e5007211 */ /* 0x000fc800078f08ff */
[----:B------:R-:W-:-:S05]  /*5fe0*/  LOP3.LUT R0, R0, 0xfffffffe, RZ, 0xc0, !PT ;  /* 0xfffffffe00007812 */ /* 0x000fca00078ec0ff */
[----:B------:R-:W-:-:S05]  /*5ff0*/  IMAD.IADD R12, R229, 0x1, -R0 ;  /* 0x00000001e50c7824 */ /* 0x000fca00078e0a00 */
[----:B------:R-:W-:-:S04]  /*6000*/  SHF.L.U32 R3, R12, 0x1f, RZ ;  /* 0x0000001f0c037819 */ /* 0x000fc800000006ff */
[----:B------:R0:W1:Y:S03]  /*6010*/  SYNCS.PHASECHK.TRANS64.TRYWAIT P0, [R18+URZ+0x32400], R3 ;  /* 0x03240003120075a7 */ /* 0x000066000800017f */
[----:B-1----:R-:W-:Y:S05]  /*6020*/  @!P0 NANOSLEEP.SYNCS 0x989680 ;  /* 0x009896800000895d */ /* 0x002fea0003900000 */
[----:B------:R-:W1:Y:S01]  /*6030*/  @!P0 SYNCS.PHASECHK.TRANS64 P0, [R18+URZ+0x32400], R3 ;  /* 0x03240003120085a7 */ /* 0x000e62000800007f */
[----:B------:R-:W-:Y:S04]  /*6040*/  BSSY B0, `(.L_x_1368) ;  /* 0x0000006000007945 */ /* 0x000fe80003800000 */
[----:B-1----:R-:W-:Y:S05]  /*6050*/  @P0 BRA `(.L_x_1369) ;  /* 0x0000000000100947 */ /* 0x002fea0003800000 */
.L_x_1370:
[----:B-1----:R1:W2:Y:S02]  /*6060*/  SYNCS.PHASECHK.TRANS64.TRYWAIT P0, [R18+URZ+0x32400], R3 ;  /* 0x03240003120075a7 */ /* 0x0022a4000800017f */
[----:B--2---:R-:W-:Y:S05]  /*6070*/  @!P0 NANOSLEEP.SYNCS 0x989680 ;  /* 0x009896800000895d */ /* 0x004fea0003900000 */
[----:B------:R-:W2:Y:S02]  /*6080*/  @!P0 SYNCS.PHASECHK.TRANS64 P0, [R18+URZ+0x32400], R3 ;  /* 0x03240003120085a7 */ /* 0x000ea4000800007f */
[----:B--2---:R-:W-:Y:S05]  /*6090*/  @!P0 BRA `(.L_x_1370) ;  /* 0xfffffffc00f08947 */ /* 0x004fea000383ffff */
.L_x_1369:
[----:B------:R-:W-:Y:S05]  /*60a0*/  BSYNC B0 ;  /* 0x0000000000007941 */ /* 0x000fea0003800000 */
.L_x_1368:
[----:B------:R-:W-:Y:S05]  /*60b0*/  BRA `(.L_x_1371) ;  /* 0x0000002000887947 */ /* 0x000fea0003800000 */
.L_x_1367:
        /* <DEDUP_REMOVED lines=36> */
.L_x_1373:
[----:B------:R-:W-:Y:S05]  /*6300*/  BSYNC B6 ;  /* 0x0000000000067941 */ /* 0x000fea0003800000 */
.L_x_1372:
[----:B------:R-:W-:Y:S01]  /*6310*/  ULDC.U8 UR4, c[0x0][0x410] ;  /* 0x0001040000047ab9 */ /* 0x000fe20000000000 */
[----:B------:R-:W-:Y:S01]  /*6320*/  BSSY B0, `(.L_x_1374) ;  /* 0x00001f3000007945 */ /* 0x000fe20003800000 */
[----:B------:R-:W-:Y:S01]  /*6330*/  ISETP.NE.AND P0, PT, RZ, UR4, PT ;  /* 0x00000004ff007c0c */ /* 0x000fe2000bf05270 */
[----:B------:R-:W-:-:S12]  /*6340*/  IMAD R4, R33, 0x80, R19 ;  /* 0x0000008021047824 */ /* 0x000fd800078e0213 */
[----:B------:R-:W-:Y:S05]  /*6350*/  @!P0 BRA `(.L_x_1375) ;  /* 0x0000000c00f88947 */ /* 0x000fea0003800000 */
[----:B------:R-:W-:-:S03]  /*6360*/  UMOV UR4, 0xffffffff ;  /* 0xffffffff00047882 */ /* 0x000fc60000000000 */
[----:B------:R-:W-:Y:S05]  /*6370*/  BRA.DIV UR4, `(.L_x_1376) ;  /* 0x0000013a049c7947 */ /* 0x000fea000b800000 */
[----:B------:R0:W1:Y:S04]  /*6380*/  SHFL.IDX PT, R3, R25, RZ, 0x1c1f ;  /* 0x001c1fff19037589 */ /* 0x00006800000e0000 */
[----:B------:R0:W2:Y:S04]  /*6390*/  SHFL.IDX PT, R0, R24, RZ, 0x1c1f ;  /* 0x001c1fff18007589 */ /* 0x0000a800000e0000 */
[----:B------:R0:W3:Y:S04]  /*63a0*/  SHFL.IDX PT, R5, R27, RZ, 0x1c1f ;  /* 0x001c1fff1b057589 */ /* 0x0000e800000e0000 */
[----:B------:R0:W4:Y:S02]  /*63b0*/  SHFL.IDX PT, R14, R26, RZ, 0x1c1f ;  /* 0x001c1fff1a0e7589 */ /* 0x00012400000e0000 */
.L_x_1619:
[----:B------:R-:W-:Y:S01]  /*63c0*/  ULDC UR4, c[0x0][0x448] ;  /* 0x0001120000047ab9 */ /* 0x000fe20000000800 */
[----:B------:R-:W-:Y:S01]  /*63d0*/  LEA.HI R6, R229, R229, RZ, 0x1 ;  /* 0x000000e5e5067211 */ /* 0x000fe200078f08ff */
[----:B------:R-:W-:Y:S01]  /*63e0*/  IMAD R97, R97, UR4, RZ ;  /* 0x0000000461617c24 */ /* 0x000fe2000f8e02ff */
[----:B------:R-:W-:Y:S01]  /*63f0*/  BSSY B1, `(.L_x_1377) ;  /* 0x0000020000017945 */ /* 0x000fe20003800000 */
[----:B------:R-:W-:Y:S02]  /*6400*/  CS2R R8, SRZ ;  /* 0x0000000000087805 */ /* 0x000fe4000001ff00 */
[----:B------:R-:W-:Y:S02]  /*6410*/  LOP3.LUT R12, R6, 0xfffffffe, RZ, 0xc0, !PT ;  /* 0xfffffffe060c7812 */ /* 0x000fe400078ec0ff */
[----:B------:R-:W-:Y:S02]  /*6420*/  CS2R R6, SRZ ;  /* 0x0000000000067805 */ /* 0x000fe4000001ff00 */
[----:B------:R-:W-:Y:S01]  /*6430*/  ISETP.GE.AND P0, PT, R4, R97, PT ;  /* 0x000000610400720c */ /* 0x000fe20003f06270 */
[----:B------:R-:W-:Y:S01]  /*6440*/  IMAD.SHL.U32 R4, R232, 0x40, RZ ;  /* 0x00000040e8047824 */ /* 0x000fe200078e00ff */
[----:B------:R-:W-:Y:S01]  /*6450*/  CS2R R10, SRZ ;  /* 0x00000000000a7805 */ /* 0x000fe2000001ff00 */
[----:B------:R-:W-:Y:S01]  /*6460*/  IMAD.IADD R12, R229, 0x1, -R12 ;  /* 0x00000001e50c7824 */ /* 0x000fe200078e0a0c */
[----:B------:R-:W-:-:S02]  /*6470*/  CS2R R20, SRZ ;  /* 0x0000000000147805 */ /* 0x000fc4000001ff00 */
[----:B------:R-:W-:Y:S02]  /*6480*/  LOP3.LUT R31, R4, 0x1c0, RZ, 0xc0, !PT ;  /* 0x000001c0041f7812 */ /* 0x000fe400078ec0ff */
[----:B------:R-:W-:-:S05]  /*6490*/  SHF.L.U32 R13, R12, 0x1f, RZ ;  /* 0x0000001f0c0d7819 */ /* 0x000fca00000006ff */
[----:B------:R-:W-:Y:S05]  /*64a0*/  @P0 BRA `(.L_x_1378) ;  /* 0x0000000000500947 */ /* 0x000fea0003800000 */
[----:B------:R-:W-:Y:S01]  /*64b0*/  ULDC UR4, c[0x0][0x3f4] ;  /* 0x0000fd0000047ab9 */ /* 0x000fe20000000800 */
[----:B--2---:R-:W-:Y:S01]  /*64c0*/  IMAD.MOV.U32 R6, RZ, RZ, R0 ;  /* 0x000000ffff067224 */ /* 0x004fe200078e0000 */
[----:B------:R-:W-:Y:S01]  /*64d0*/  ISETP.GE.AND P3, PT, R202, UR4, PT ;  /* 0x00000004ca007c0c */ /* 0x000fe2000bf66270 */
[----:B-1----:R-:W-:Y:S01]  /*64e0*/  IMAD.MOV.U32 R7, RZ, RZ, R3 ;  /* 0x000000ffff077224 */ /* 0x002fe200078e0003 */
[----:B------:R-:W-:Y:S01]  /*64f0*/  ISETP.GE.AND P2, PT, R22, UR4, PT ;  /* 0x0000000416007c0c */ /* 0x000fe2000bf46270 */
[----:B---3--:R-:W-:Y:S01]  /*6500*/  IMAD.MOV.U32 R15, RZ, RZ, R5 ;  /* 0x000000ffff0f7224 */ /* 0x008fe200078e0005 */
[----:B------:R-:W-:Y:S02]  /*6510*/  CS2R R10, SRZ ;  /* 0x00000000000a7805 */ /* 0x000fe4000001ff00 */
[----:B------:R-:W-:Y:S02]  /*6520*/  CS2R R20, SRZ ;  /* 0x0000000000147805 */ /* 0x000fe4000001ff00 */
[----:B------:R-:W-:-:S05]  /*6530*/  CS2R R8, SRZ ;  /* 0x0000000000087805 */ /* 0x000fca000001ff00 */
[-C--:B0-----:R-:W-:Y:S02]  /*6540*/  @!P3 IADD3 R26, P0, R0, R237.reuse, RZ ;  /* 0x000000ed001ab210 */ /* 0x081fe40007f1e0ff */
[----:B----4-:R-:W-:Y:S01]  /*6550*/  @!P3 IADD3 R4, P1, R14, R237, RZ ;  /* 0x000000ed0e04b210 */ /* 0x010fe20007f3e0ff */
        /* <DEDUP_REMOVED lines=9> */
.L_x_1378:
[----:B------:R-:W-:Y:S05]  /*65f0*/  BSYNC B1 ;  /* 0x0000000000017941 */ /* 0x000fea0003800000 */
.L_x_1377:
[----:B------:R-:W2:Y:S01]  /*6600*/  SYNCS.PHASECHK.TRANS64.TRYWAIT P0, [R18+URZ+0x32400], R13 ;  /* 0x0324000d120075a7 */ /* 0x000ea2000800017f */
[----:B-1----:R-:W-:Y:S01]  /*6610*/  LOP3.LUT R3, R31, 0x18, R16, 0xf8, !PT ;  /* 0x000000181f037812 */ /* 0x002fe200078ef810 */
[----:B0---45:R-:W-:Y:S01]  /*6620*/  IMAD.MOV.U32 R14, RZ, RZ, R21 ;  /* 0x000000ffff0e7224 */ /* 0x031fe200078e0015 */
[----:B------:R-:W-:Y:S01]  /*6630*/  SHF.R.U32.HI R4, RZ, 0x3, R31 ;  /* 0x00000003ff047819 */ /* 0x000fe2000001161f */
[----:B---3--:R-:W-:Y:S01]  /*6640*/  IMAD.MOV.U32 R5, RZ, RZ, R6 ;  /* 0x000000ffff057224 */ /* 0x008fe200078e0006 */
[----:B------:R-:W-:Y:S01]  /*6650*/  SHF.R.U64 R26, R10, 0x10, R11 ;  /* 0x000000100a1a7819 */ /* 0x000fe2000000120b */
[----:B--2---:R-:W-:Y:S01]  /*6660*/  IMAD R0, R33, -0x80, R97 ;  /* 0xffffff8021007824 */ /* 0x004fe200078e0261 */
[----:B------:R-:W-:Y:S01]  /*6670*/  LOP3.LUT R28, R3, R4, RZ, 0x3c, !PT ;  /* 0x00000004031c7212 */ /* 0x000fe200078e3cff */
[--C-:B------:R-:W-:Y:S01]  /*6680*/  IMAD.MOV.U32 R4, RZ, RZ, R11.reuse ;  /* 0x000000ffff047224 */ /* 0x100fe200078e000b */
[----:B------:R-:W-:Y:S01]  /*6690*/  SHF.R.U32.HI R27, RZ, 0x10, R11 ;  /* 0x00000010ff1b7819 */ /* 0x000fe2000001160b */
[----:B------:R-:W-:Y:S01]  /*66a0*/  IMAD.MOV.U32 R11, RZ, RZ, R20 ;  /* 0x000000ffff0b7224 */ /* 0x000fe200078e0014 */
[--C-:B------:R-:W-:Y:S01]  /*66b0*/  SHF.R.U64 R24, R20, 0x10, R21.reuse ;  /* 0x0000001014187819 */ /* 0x100fe20000001215 */
[----:B------:R-:W-:Y:S01]  /*66c0*/  IMAD.MOV.U32 R3, RZ, RZ, R10 ;  /* 0x000000ffff037224 */ /* 0x000fe200078e000a */
[----:B------:R-:W-:Y:S01]  /*66d0*/  SHF.R.U32.HI R25, RZ, 0x10, R21 ;  /* 0x00000010ff197819 */ /* 0x000fe20000011615 */
[--C-:B------:R-:W-:Y:S01]  /*66e0*/  IMAD.MOV.U32 R10, RZ, RZ, R7.reuse ;  /* 0x000000ffff0a7224 */ /* 0x100fe200078e0007 */
[--C-:B------:R-:W-:Y:S01]  /*66f0*/  SHF.R.U64 R20, R6, 0x10, R7.reuse ;  /* 0x0000001006147819 */ /* 0x100fe20000001207 */
[----:B------:R-:W-:Y:S01]  /*6700*/  IMAD.MOV.U32 R6, RZ, RZ, R8 ;  /* 0x000000ffff067224 */ /* 0x000fe200078e0008 */
[----:B------:R-:W-:Y:S01]  /*6710*/  SHF.R.U32.HI R21, RZ, 0x10, R7 ;  /* 0x00000010ff157819 */ /* 0x000fe20000011607 */
[--C-:B------:R-:W-:Y:S01]  /*6720*/  IMAD.MOV.U32 R7, RZ, RZ, R9.reuse ;  /* 0x000000ffff077224 */ /* 0x100fe200078e0009 */
[--C-:B------:R-:W-:Y:S01]  /*6730*/  SHF.R.U64 R15, R8, 0x10, R9.reuse ;  /* 0x00000010080f7819 */ /* 0x100fe20000001209 */
[----:B------:R-:W-:Y:S01]  /*6740*/  BSSY B1, `(.L_x_1379) ;  /* 0x000000f000017945 */ /* 0x000fe20003800000 */
[----:B------:R-:W-:Y:S01]  /*6750*/  SHF.R.U32.HI R8, RZ, 0x10, R9 ;  /* 0x00000010ff087819 */ /* 0x000fe20000011609 */
[----:B------:R-:W-:Y:S01]  /*6760*/  IMAD R9, R215, 0x200, R28 ;  /* 0x00000200d7097824 */ /* 0x000fe200078e021c */
[----:B------:R-:W-:-:S02]  /*6770*/  VIMNMX R37, R0, 0x80, PT ;  /* 0x0000008000257848 */ /* 0x000fc40003fe0100 */
[----:B------:R-:W-:Y:S01]  /*6780*/  PRMT R31, R3, 0x5410, R26 ;  /* 0x00005410031f7816 */ /* 0x000fe2000000001a */
[----:B------:R-:W-:Y:S01]  /*6790*/  IMAD R9, R9, 0x2, R18 ;  /* 0x0000000209097824 */ /* 0x000fe200078e0212 */
[----:B------:R-:W-:Y:S02]  /*67a0*/  PRMT R32, R4, 0x5410, R27 ;  /* 0x0000541004207816 */ /* 0x000fe4000000001b */
[----:B------:R-:W-:Y:S01]  /*67b0*/  LOP3.LUT P2, RZ, R232, 0x4, RZ, 0xc0, !PT ;  /* 0x00000004e8ff7812 */ /* 0x000fe2000784c0ff */
[----:B------:R-:W-:Y:S01]  /*67c0*/  VIADD R4, R9, 0x18400 ;  /* 0x0001840009047836 */ /* 0x000fe20000000000 */
[----:B------:R-:W-:Y:S01]  /*67d0*/  ISETP.GE.AND P1, PT, R19, R37, PT ;  /* 0x000000251300720c */ /* 0x000fe20003f26270 */
[----:B------:R-:W-:Y:S01]  /*67e0*/  VIADD R0, R9, 0x18440 ;  /* 0x0001844009007836 */ /* 0x000fe20000000000 */
[----:B------:R-:W-:Y:S02]  /*67f0*/  PRMT R33, R11, 0x5410, R24 ;  /* 0x000054100b217816 */ /* 0x000fe40000000018 */
[----:B------:R-:W-:-:S02]  /*6800*/  PRMT R3, R14, 0x5410, R25 ;  /* 0x000054100e037816 */ /* 0x000fc40000000019 */
[----:B------:R-:W-:Y:S01]  /*6810*/  PRMT R34, R5, 0x5410, R20 ;  /* 0x0000541005227816 */ /* 0x000fe20000000014 */
[----:B------:R-:W-:Y:S06]  /*6820*/  @!P0 BRA `(.L_x_1380) ;  /* 0x0000013400e08947 */ /* 0x000fec0003800000 */
.L_x_1620:
[----:B------:R-:W-:Y:S05]  /*6830*/  BSYNC B1 ;  /* 0x0000000000017941 */ /* 0x000fea0003800000 */
.L_x_1379:
        /* <DEDUP_REMOVED lines=11> */
[----:B------:R-:W1:Y:S01]  /*68f0*/  LDS.128 R4, [R9+0x18400] ;  /* 0x0184000009047984 */ /* 0x000e620000000c00 */
[C---:B------:R-:W-:Y:S01]  /*6900*/  IMAD.U32 R21, R34.reuse, 0x10000, RZ ;  /* 0x0001000022157824 */ /* 0x040fe200078e00ff */
[C---:B------:R-:W-:Y:S01]  /*6910*/  LOP3.LUT R20, R31.reuse, 0xffff0000, RZ, 0xc0, !PT ;  /* 0xffff00001f147812 */ /* 0x040fe200078ec0ff */
[----:B------:R-:W-:Y:S01]  /*6920*/  IMAD.U32 R15, R31, 0x10000, RZ ;  /* 0x000100001f0f7824 */ /* 0x000fe200078e00ff */
[----:B------:R-:W-:Y:S01]  /*6930*/  LOP3.LUT R24, R34, 0xffff0000, RZ, 0xc0, !PT ;  /* 0xffff000022187812 */ /* 0x000fe200078ec0ff */
[C---:B-1----:R-:W-:Y:S01]  /*6940*/  IMAD.U32 R10, R4.reuse, 0x10000, RZ ;  /* 0x00010000040a7824 */ /* 0x042fe200078e00ff */
[----:B------:R-:W-:Y:S01]  /*6950*/  LOP3.LUT R4, R4, 0xffff0000, RZ, 0xc0, !PT ;  /* 0xffff000004047812 */ /* 0x000fe200078ec0ff */
[C---:B------:R-:W-:Y:S01]  /*6960*/  IMAD.U32 R11, R5.reuse, 0x10000, RZ ;  /* 0x00010000050b7824 */ /* 0x040fe200078e00ff */
[----:B------:R-:W-:Y:S01]  /*6970*/  LOP3.LUT R5, R5, 0xffff0000, RZ, 0xc0, !PT ;  /* 0xffff000005057812 */ /* 0x000fe200078ec0ff */
[C---:B0-----:R-:W-:Y:S01]  /*6980*/  IMAD.U32 R13, R6.reuse, 0x10000, RZ ;  /* 0x00010000060d7824 */ /* 0x041fe200078e00ff */
[----:B------:R-:W-:Y:S01]  /*6990*/  LOP3.LUT R6, R6, 0xffff0000, RZ, 0xc0, !PT ;  /* 0xffff000006067812 */ /* 0x000fe200078ec0ff */
[C---:B------:R-:W-:Y:S01]  /*69a0*/  FMUL.FTZ R25, R4.reuse, R21 ;  /* 0x0000001504197220 */ /* 0x040fe20000410000 */
[----:B------:R-:W-:Y:S01]  /*69b0*/  FMUL.FTZ R4, R4, R15 ;  /* 0x0000000f04047220 */ /* 0x000fe20000410000 */
[----:B------:R-:W-:-:S02]  /*69c0*/  IMAD.U32 R14, R7, 0x10000, RZ ;  /* 0x00010000070e7824 */ /* 0x000fc400078e00ff */
[C---:B------:R-:W-:Y:S01]  /*69d0*/  FMUL.FTZ R28, R5.reuse, R24 ;  /* 0x00000018051c7220 */ /* 0x040fe20000410000 */
[C---:B------:R-:W-:Y:S01]  /*69e0*/  FFMA.FTZ R25, R10.reuse, R15, -R25 ;  /* 0x0000000f0a197223 */ /* 0x040fe20000010819 */
[-C--:B------:R-:W-:Y:S01]  /*69f0*/  FMUL.FTZ R30, R5, R20.reuse ;  /* 0x00000014051e7220 */ /* 0x080fe20000410000 */
[----:B------:R-:W-:Y:S01]  /*6a00*/  LOP3.LUT R7, R7, 0xffff0000, RZ, 0xc0, !PT ;  /* 0xffff000007077812 */ /* 0x000fe200078ec0ff */
[----:B------:R-:W-:Y:S01]  /*6a10*/  FFMA.FTZ R26, R10, R21, R4 ;  /* 0x000000150a1a7223 */ /* 0x000fe20000010004 */
[C---:B------:R-:W-:Y:S01]  /*6a20*/  LOP3.LUT R15, R35.reuse, 0xffff0000, RZ, 0xc0, !PT ;  /* 0xffff0000230f7812 */ /* 0x040fe200078ec0ff */
[----:B------:R-:W-:Y:S01]  /*6a30*/  IMAD.U32 R10, R35, 0x10000, RZ ;  /* 0x00010000230a7824 */ /* 0x000fe200078e00ff */
[C---:B------:R-:W-:Y:S01]  /*6a40*/  LOP3.LUT R5, R32.reuse, 0xffff0000, RZ, 0xc0, !PT ;  /* 0xffff000020057812 */ /* 0x040fe200078ec0ff */
[----:B------:R-:W-:Y:S02]  /*6a50*/  IMAD.U32 R4, R32, 0x10000, RZ ;  /* 0x0001000020047824 */ /* 0x000fe400078e00ff */
        /* <DEDUP_REMOVED lines=15> */
.L_x_1384:
[----:B------:R-:W-:Y:S05]  /*6b50*/  BSYNC B2 ;  /* 0x0000000000027941 */ /* 0x000fea0003800000 */
.L_x_1383:
[----:B------:R-:W-:Y:S05]  /*6b60*/  @P1 BRA `(.L_x_1382) ;  /* 0x0000000000981947 */ /* 0x000fea0003800000 */
[----:B-1----:R-:W1:Y:S01]  /*6b70*/  LDS.128 R4, [R0] ;  /* 0x0000000000047984 */ /* 0x002e620000000c00 */
        /* <DEDUP_REMOVED lines=37> */
.L_x_1382:
[----:B------:R-:W-:Y:S05]  /*6dd0*/  BSYNC B1 ;  /* 0x0000000000017941 */ /* 0x000fea0003800000 */
.L_x_1381:
[----:B------:R-:W-:-:S13]  /*6de0*/  ISETP.GE.AND P0, PT, R228, R37, PT ;  /* 0x00000025e400720c */ /* 0x000fda0003f06270 */
[----:B------:R-:W-:Y:S05]  /*6df0*/  @P0 BRA `(.L_x_1385) ;  /* 0x0000001400140947 */ /* 0x000fea0003800000 */
[----:B-12---:R-:W1:Y:S01]  /*6e00*/  LDC R5, c[0x0][0x3f4] ;  /* 0x0000fd00ff057b82 */ /* 0x006e620000000800 */
        /* <DEDUP_REMOVED lines=9> */
[C---:B------:R-:W-:Y:S01]  /*6ea0*/  IMAD.U32 R25, R32.reuse, 0x10000, RZ ;  /* 0x0001000020197824 */ /* 0x040fe200078e00ff */
[----:B------:R-:W-:Y:S01]  /*6eb0*/  LOP3.LUT R32, R32, 0xffff0000, RZ, 0xc0, !PT ;  /* 0xffff000020207812 */ /* 0x000fe200078ec0ff */
[C---:B-1----:R-:W-:Y:S01]  /*6ec0*/  IMAD.U32 R10, R4.reuse, 0x10000, RZ ;  /* 0x00010000040a7824 */ /* 0x042fe200078e00ff */
[----:B------:R-:W-:Y:S01]  /*6ed0*/  LOP3.LUT R4, R4, 0xffff0000, RZ, 0xc0, !PT ;  /* 0xffff000004047812 */ /* 0x000fe200078ec0ff */
[C---:B------:R-:W-:Y:S01]  /*6ee0*/  IMAD.U32 R11, R5.reuse, 0x10000, RZ ;  /* 0x00010000050b7824 */ /* 0x040fe200078e00ff */
[----:B------:R-:W-:Y:S01]  /*6ef0*/  LOP3.LUT R5, R5, 0xffff0000, RZ, 0xc0, !PT ;  /* 0xffff000005057812 */ /* 0x000fe200078ec0ff */
[C---:B0-----:R-:W-:Y:S01]  /*6f00*/  IMAD.U32 R13, R6.reuse, 0x10000, RZ ;  /* 0x00010000060d7824 */ /* 0x041fe200078e00ff */
[----:B------:R-:W-:Y:S01]  /*6f10*/  LOP3.LUT R6, R6, 0xffff0000, RZ, 0xc0, !PT ;  /* 0xffff000006067812 */ /* 0x000fe200078ec0ff */
[-C--:B------:R-:W-:Y:S01]  /*6f20*/  FMUL.FTZ R15, R26, R4.reuse ;  /* 0x000000041a0f7220 */ /* 0x080fe20000410000 */
[----:B------:R-:W-:Y:S01]  /*6f30*/  FMUL.FTZ R21, R24, R4 ;  /* 0x0000000418157220 */ /* 0x000fe20000410000 */
[----:B------:R-:W-:Y:S01]  /*6f40*/  FMUL.FTZ R20, R27, R5 ;  /* 0x000000051b147220 */ /* 0x000fe20000410000 */
[----:B------:R-:W-:-:S02]  /*6f50*/  IMAD.U32 R14, R7, 0x10000, RZ ;  /* 0x00010000070e7824 */ /* 0x000fc400078e00ff */
[-C--:B------:R-:W-:Y:S01]  /*6f60*/  FFMA.FTZ R4, R24, R10.reuse, -R15 ;  /* 0x0000000a18047223 */ /* 0x080fe2000001080f */
[----:B------:R-:W-:Y:S01]  /*6f70*/  FFMA.FTZ R21, R26, R10, R21 ;  /* 0x0000000a1a157223 */ /* 0x000fe20000010015 */
[----:B------:R-:W-:Y:S01]  /*6f80*/  FMUL.FTZ R10, R31, R5 ;  /* 0x000000051f0a7220 */ /* 0x000fe20000410000 */
[----:B------:R-:W-:Y:S01]  /*6f90*/  LOP3.LUT R7, R7, 0xffff0000, RZ, 0xc0, !PT ;  /* 0xffff000007077812 */ /* 0x000fe200078ec0ff */
[-C--:B------:R-:W-:Y:S01]  /*6fa0*/  FFMA.FTZ R5, R31, R11.reuse, -R20 ;  /* 0x0000000b1f057223 */ /* 0x080fe20000010814 */
[C---:B------:R-:W-:Y:S01]  /*6fb0*/  LOP3.LUT R26, R35.reuse, 0xffff0000, RZ, 0xc0, !PT ;  /* 0xffff0000231a7812 */ /* 0x040fe200078ec0ff */
[----:B------:R-:W-:Y:S02]  /*6fc0*/  IMAD.U32 R31, R35, 0x10000, RZ ;  /* 0x00010000231f7824 */ /* 0x000fe400078e00ff */
[----:B------:R-:W-:Y:S01]  /*6fd0*/  FFMA.FTZ R10, R27, R11, R10 ;  /* 0x0000000b1b0a7223 */ /* 0x000fe2000001000a */
[-C--:B------:R-:W-:Y:S01]  /*6fe0*/  FMUL.FTZ R24, R25, R6.reuse ;  /* 0x0000000619187220 */ /* 0x080fe20000410000 */
[-C--:B------:R-:W-:Y:S01]  /*6ff0*/  FMUL.FTZ R15, R32, R7.reuse ;  /* 0x00000007200f7220 */ /* 0x080fe20000410000 */
[----:B------:R-:W-:Y:S01]  /*7000*/  FMUL.FTZ R20, R31, R6 ;  /* 0x000000061f147220 */ /* 0x000fe20000410000 */
[----:B------:R-:W-:Y:S01]  /*7010*/  FMUL.FTZ R11, R26, R7 ;  /* 0x000000071a0b7220 */ /* 0x000fe20000410000 */
[----:B------:R-:W-:-:S02]  /*7020*/  F2FP.BF16.F32.PACK_AB R4, R21, R4 ;  /* 0x000000041504723e */ /* 0x000fc400000010ff */
[-C--:B------:R-:W-:Y:S01]  /*7030*/  FFMA.FTZ R6, R25, R13.reuse, -R20 ;  /* 0x0000000d19067223 */ /* 0x080fe20000010814 */
[-C--:B------:R-:W-:Y:S01]  /*7040*/  FFMA.FTZ R7, R32, R14.reuse, -R11 ;  /* 0x0000000e20077223 */ /* 0x080fe2000001080b */
[----:B------:R-:W-:Y:S01]  /*7050*/  FFMA.FTZ R13, R31, R13, R24 ;  /* 0x0000000d1f0d7223 */ /* 0x000fe20000010018 */
[----:B------:R-:W-:Y:S01]  /*7060*/  FFMA.FTZ R14, R26, R14, R15 ;  /* 0x0000000e1a0e7223 */ /* 0x000fe2000001000f */
[----:B------:R-:W-:-:S03]  /*7070*/  F2FP.BF16.F32.PACK_AB R5, R10, R5 ;  /* 0x000000050a05723e */ /* 0x000fc600000010ff */
[----:B------:R-:W-:Y:S02]  /*7080*/  F2FP.BF16.F32.PACK_AB R6, R13, R6 ;  /* 0x000000060d06723e */ /* 0x000fe400000010ff */
[----:B------:R-:W-:-:S05]  /*7090*/  F2FP.BF16.F32.PACK_AB R7, R14, R7 ;  /* 0x000000070e07723e */ /* 0x000fca00000010ff */
[----:B------:R1:W-:Y:S02]  /*70a0*/  STS.128 [R9+0x1a400], R4 ;  /* 0x01a4000409007388 */ /* 0x0003e40000000c00 */
.L_x_1387:
[----:B------:R-:W-:Y:S05]  /*70b0*/  BSYNC B1 ;  /* 0x0000000000017941 */ /* 0x000fea0003800000 */
.L_x_1386:
[----:B------:R-:W-:Y:S05]  /*70c0*/  @P1 BRA `(.L_x_1385) ;  /* 0x0000001000601947 */ /* 0x000fea0003800000 */
[----:B-1----:R-:W1:Y:S01]  /*70d0*/  LDS.128 R4, [R0+0x2000] ;  /* 0x0020000000047984 */ /* 0x002e620000000c00 */
[C---:B------:R-:W-:Y:S01]  /*70e0*/  IMAD.U32 R25, R36.reuse, 0x10000, RZ ;  /* 0x0001000024197824 */ /* 0x040fe200078e00ff */
[----:B------:R-:W-:Y:S01]  /*70f0*/  LOP3.LUT R36, R36, 0xffff0000, RZ, 0xc0, !PT ;  /* 0xffff000024247812 */ /* 0x000fe200078ec0ff */
[C---:B------:R-:W-:Y:S01]  /*7100*/  IMAD.U32 R21, R33.reuse, 0x10000, RZ ;  /* 0x0001000021157824 */ /* 0x040fe200078e00ff */
[----:B------:R-:W-:Y:S02]  /*7110*/  LOP3.LUT R24, R33, 0xffff0000, RZ, 0xc0, !PT ;  /* 0xffff000021187812 */ /* 0x000fe400078ec0ff */
[----:B------:R-:W-:Y:S01]  /*7120*/  LOP3.LUT R27, R8, 0xffff0000, RZ, 0xc0, !PT ;  /* 0xffff0000081b7812 */ /* 0x000fe200078ec0ff */
[C---:B-1----:R-:W-:Y:S01]  /*7130*/  IMAD.U32 R9, R4.reuse, 0x10000, RZ ;  /* 0x0001000004097824 */ /* 0x042fe200078e00ff */
[----:B------:R-:W-:Y:S01]  /*7140*/  LOP3.LUT R4, R4, 0xffff0000, RZ, 0xc0, !PT ;  /* 0xffff000004047812 */ /* 0x000fe200078ec0ff */
[C---:B------:R-:W-:Y:S01]  /*7150*/  IMAD.U32 R10, R5.reuse, 0x10000, RZ ;  /* 0x00010000050a7824 */ /* 0x040fe200078e00ff */
[----:B------:R-:W-:Y:S01]  /*7160*/  LOP3.LUT R5, R5, 0xffff0000, RZ, 0xc0, !PT ;  /* 0xffff000005057812 */ /* 0x000fe200078ec0ff */
[C---:B------:R-:W-:Y:S01]  /*7170*/  IMAD.U32 R11, R6.reuse, 0x10000, RZ ;  /* 0x00010000060b7824 */ /* 0x040fe200078e00ff */
[----:B------:R-:W-:Y:S01]  /*7180*/  LOP3.LUT R6, R6, 0xffff0000, RZ, 0xc0, !PT ;  /* 0xffff000006067812 */ /* 0x000fe200078ec0ff */
[-C--:B------:R-:W-:Y:S01]  /*7190*/  FMUL.FTZ R14, R25, R4.reuse ;  /* 0x00000004190e7220 */ /* 0x080fe20000410000 */
[----:B------:R-:W-:Y:S01]  /*71a0*/  FMUL.FTZ R20, R21, R4 ;  /* 0x0000000415147220 */ /* 0x000fe20000410000 */
[----:B------:R-:W-:Y:S01]  /*71b0*/  FMUL.FTZ R15, R36, R5 ;  /* 0x00000005240f7220 */ /* 0x000fe20000410000 */
[----:B0-----:R-:W-:-:S02]  /*71c0*/  IMAD.U32 R13, R7, 0x10000, RZ ;  /* 0x00010000070d7824 */ /* 0x001fc400078e00ff */
[----:B------:R-:W-:Y:S01]  /*71d0*/  FFMA.FTZ R4, R21, R9, -R14 ;  /* 0x0000000915047223 */ /* 0x000fe2000001080e */
[C---:B------:R-:W-:Y:S01]  /*71e0*/  FMUL.FTZ R21, R24.reuse, R5 ;  /* 0x0000000518157220 */ /* 0x040fe20000410000 */
[----:B------:R-:W-:Y:S01]  /*71f0*/  FFMA.FTZ R5, R24, R10, -R15 ;  /* 0x0000000a18057223 */ /* 0x000fe2000001080f */
[----:B------:R-:W-:Y:S01]  /*7200*/  FFMA.FTZ R9, R25, R9, R20 ;  /* 0x0000000919097223 */ /* 0x000fe20000010014 */
[----:B------:R-:W-:Y:S01]  /*7210*/  IMAD.U32 R15, R3, 0x10000, RZ ;  /* 0x00010000030f7824 */ /* 0x000fe200078e00ff */
[----:B------:R-:W-:Y:S01]  /*7220*/  LOP3.LUT R7, R7, 0xffff0000, RZ, 0xc0, !PT ;  /* 0xffff000007077812 */ /* 0x000fe200078ec0ff */
[----:B------:R-:W-:Y:S01]  /*7230*/  IMAD.U32 R25, R8, 0x10000, RZ ;  /* 0x0001000008197824 */ /* 0x000fe200078e00ff */
[----:B------:R-:W-:Y:S01]  /*7240*/  LOP3.LUT R3, R3, 0xffff0000, RZ, 0xc0, !PT ;  /* 0xffff000003037812 */ /* 0x000fe200078ec0ff */
[----:B------:R-:W-:Y:S01]  /*7250*/  FMUL.FTZ R14, R15, R6 ;  /* 0x000000060f0e7220 */ /* 0x000fe20000410000 */
[----:B------:R-:W-:Y:S01]  /*7260*/  FFMA.FTZ R10, R36, R10, R21 ;  /* 0x0000000a240a7223 */ /* 0x000fe20000010015 */
[----:B------:R-:W-:Y:S01]  /*7270*/  FMUL.FTZ R8, R25, R6 ;  /* 0x0000000619087220 */ /* 0x000fe20000410000 */
[-C--:B------:R-:W-:Y:S01]  /*7280*/  FMUL.FTZ R20, R27, R7.reuse ;  /* 0x000000071b147220 */ /* 0x080fe20000410000 */
[----:B------:R-:W-:Y:S01]  /*7290*/  FMUL.FTZ R24, R3, R7 ;  /* 0x0000000703187220 */ /* 0x000fe20000410000 */
[----:B------:R-:W-:Y:S01]  /*72a0*/  F2FP.BF16.F32.PACK_AB R4, R9, R4 ;  /* 0x000000040904723e */ /* 0x000fe200000010ff */
[-C--:B------:R-:W-:Y:S01]  /*72b0*/  FFMA.FTZ R6, R15, R11.reuse, -R8 ;  /* 0x0000000b0f067223 */ /* 0x080fe20000010808 */
[----:B------:R-:W-:Y:S01]  /*72c0*/  FFMA.FTZ R11, R25, R11, R14 ;  /* 0x0000000b190b7223 */ /* 0x000fe2000001000e */
[-C--:B------:R-:W-:Y:S01]  /*72d0*/  FFMA.FTZ R7, R3, R13.reuse, -R20 ;  /* 0x0000000d03077223 */ /* 0x080fe20000010814 */
[----:B------:R-:W-:Y:S01]  /*72e0*/  FFMA.FTZ R24, R27, R13, R24 ;  /* 0x0000000d1b187223 */ /* 0x000fe20000010018 */
[----:B------:R-:W-:-:S02]  /*72f0*/  F2FP.BF16.F32.PACK_AB R5, R10, R5 ;  /* 0x000000050a05723e */ /* 0x000fc400000010ff */
[----:B------:R-:W-:Y:S02]  /*7300*/  F2FP.BF16.F32.PACK_AB R6, R11, R6 ;  /* 0x000000060b06723e */ /* 0x000fe400000010ff */
[----:B------:R-:W-:-:S05]  /*7310*/  F2FP.BF16.F32.PACK_AB R7, R24, R7 ;  /* 0x000000071807723e */ /* 0x000fca00000010ff */
[----:B------:R3:W-:Y:S01]  /*7320*/  STS.128 [R0+0x2000], R4 ;  /* 0x0020000400007388 */ /* 0x0007e20000000c00 */
[----:B------:R-:W-:Y:S05]  /*7330*/  BRA `(.L_x_1385) ;  /* 0x0000000c00c47947 */ /* 0x000fea0003800000 */
.L_x_1375:
[----:B------:R-:W-:-:S03]  /*7340*/  UMOV UR4, 0xffffffff ;  /* 0xffffffff00047882 */ /* 0x000fc60000000000 */
[----:B------:R-:W-:Y:S05]  /*7350*/  BRA.DIV UR4, `(.L_x_1388) ;  /* 0x0000012e04287947 */ /* 0x000fea000b800000 */
[----:B------:R0:W1:Y:S04]  /*7360*/  SHFL.IDX PT, R0, R25, RZ, 0x1c1f ;  /* 0x001c1fff19007589 */ /* 0x00006800000e0000 */
[----:B------:R0:W2:Y:S04]  /*7370*/  SHFL.IDX PT, R3, R24, RZ, 0x1c1f ;  /* 0x001c1fff18037589 */ /* 0x0000a800000e0000 */
[----:B------:R0:W3:Y:S04]  /*7380*/  SHFL.IDX PT, R20, R27, RZ, 0x1c1f ;  /* 0x001c1fff1b147589 */ /* 0x0000e800000e0000 */
[----:B------:R0:W4:Y:S02]  /*7390*/  SHFL.IDX PT, R14, R26, RZ, 0x1c1f ;  /* 0x001c1fff1a0e7589 */ /* 0x00012400000e0000 */
.L_x_1626:
[----:B------:R-:W-:Y:S01]  /*73a0*/  ULDC UR4, c[0x0][0x448] ;  /* 0x0001120000047ab9 */ /* 0x000fe20000000800 */
[----:B------:R-:W0:Y:S01]  /*73b0*/  LDC R47, c[0x0][0x3f4] ;  /* 0x0000fd00ff2f7b82 */ /* 0x000e220000000800 */
[----:B------:R-:W-:Y:S01]  /*73c0*/  IMAD R97, R97, UR4, RZ ;  /* 0x0000000461617c24 */ /* 0x000fe2000f8e02ff */
[----:B------:R-:W-:Y:S01]  /*73d0*/  LEA.HI R5, R229, R229, RZ, 0x1 ;  /* 0x000000e5e5057211 */ /* 0x000fe200078f08ff */
[----:B------:R-:W-:Y:S01]  /*73e0*/  BSSY B1, `(.L_x_1389) ;  /* 0x0000016000017945 */ /* 0x000fe20003800000 */
[----:B------:R-:W-:Y:S02]  /*73f0*/  CS2R R6, SRZ ;  /* 0x0000000000067805 */ /* 0x000fe4000001ff00 */
        /* <DEDUP_REMOVED lines=11> */
[----:B------:R-:W-:Y:S02]  /*74b0*/  SHF.L.U64.HI R7, R16, 0x1, R17 ;  /* 0x0000000110077819 */ /* 0x000fe40000010211 */
[-C--:B0-2---:R-:W-:Y:S02]  /*74c0*/  IADD3 R24, P0, R3, R15.reuse, RZ ;  /* 0x0000000f03187210 */ /* 0x085fe40007f1e0ff */
[----:B----4-:R-:W-:-:S03]  /*74d0*/  IADD3 R14, P1, R14, R15, RZ ;  /* 0x0000000f0e0e7210 */ /* 0x010fc60007f3e0ff */
[--C-:B-1----:R-:W-:Y:S02]  /*74e0*/  IMAD.X R25, R0, 0x1, R7.reuse, P0 ;  /* 0x0000000100197824 */ /* 0x102fe400000e0607 */
[----:B---3--:R-:W-:Y:S01]  /*74f0*/  IMAD.X R15, R20, 0x1, R7, P1 ;  /* 0x00000001140f7824 */ /* 0x008fe200008e0607 */
[----:B------:R-:W-:Y:S01]  /*7500*/  CS2R R6, SRZ ;  /* 0x0000000000067805 */ /* 0x000fe2000001ff00 */
[----:B------:R-:W-:Y:S06]  /*7510*/  @P2 BRA `(.L_x_1390) ;  /* 0x0000000000082947 */ /* 0x000fec0003800000 */
[----:B------:R0:W5:Y:S04]  /*7520*/  LD.E.128 R8, desc[UR60][R24.64] ;  /* 0x0000003c18087980 */ /* 0x000168000c101d00 */
[----:B------:R0:W5:Y:S02]  /*7530*/  LD.E.128 R4, desc[UR60][R14.64] ;  /* 0x0000003c0e047980 */ /* 0x000164000c101d00 */
.L_x_1390:
[----:B------:R-:W-:Y:S05]  /*7540*/  BSYNC B1 ;  /* 0x0000000000017941 */ /* 0x000fea0003800000 */
.L_x_1389:
[----:B------:R-:W4:Y:S01]  /*7550*/  SYNCS.PHASECHK.TRANS64.TRYWAIT P1, [R18+URZ+0x32400], R21 ;  /* 0x03240015120075a7 */ /* 0x000f22000802017f */
[----:B-1----:R-:W-:Y:S01]  /*7560*/  IMAD R0, R33, -0x80, R97 ;  /* 0xffffff8021007824 */ /* 0x002fe200078e0261 */
[----:B0----5:R-:W-:Y:S01]  /*7570*/  SHF.R.U64 R26, R10, 0x10, R11 ;  /* 0x000000100a1a7819 */ /* 0x021fe2000000120b */
[----:B------:R-:W-:Y:S01]  /*7580*/  IMAD.MOV.U32 R15, RZ, RZ, R10 ;  /* 0x000000ffff0f7224 */ /* 0x000fe200078e000a */
[----:B------:R-:W-:Y:S01]  /*7590*/  SHF.R.U64 R27, R8, 0x10, R9 ;  /* 0x00000010081b7819 */ /* 0x000fe20000001209 */
[----:B------:R-:W-:Y:S01]  /*75a0*/  IMAD.MOV.U32 R24, RZ, RZ, R8 ;  /* 0x000000ffff187224 */ /* 0x000fe200078e0008 */
[--C-:B------:R-:W-:Y:S01]  /*75b0*/  SHF.R.U32.HI R10, RZ, 0x10, R11.reuse ;  /* 0x00000010ff0a7819 */ /* 0x100fe2000001160b */
[----:B--2---:R-:W-:Y:S01]  /*75c0*/  IMAD.MOV.U32 R3, RZ, RZ, R11 ;  /* 0x000000ffff037224 */ /* 0x004fe200078e000b */
[----:B------:R-:W-:Y:S01]  /*75d0*/  SHF.R.U64 R11, R4, 0x10, R5 ;  /* 0x00000010040b7819 */ /* 0x000fe20000001205 */
[----:B------:R-:W-:Y:S01]  /*75e0*/  IMAD.MOV.U32 R8, RZ, RZ, R4 ;  /* 0x000000ffff087224 */ /* 0x000fe200078e0004 */
[----:B------:R-:W-:Y:S01]  /*75f0*/  ISETP.GE.AND P0, PT, R16, R47, PT ;  /* 0x0000002f1000720c */ /* 0x000fe20003f06270 */
[----:B------:R-:W-:Y:S01]  /*7600*/  IMAD.MOV.U32 R25, RZ, RZ, R9 ;  /* 0x000000ffff197224 */ /* 0x000fe200078e0009 */
[----:B------:R-:W-:Y:S01]  /*7610*/  VIMNMX R0, R0, 0x80, PT ;  /* 0x0000008000007848 */ /* 0x000fe20003fe0100 */
[----:B------:R-:W-:Y:S01]  /*7620*/  IMAD.MOV.U32 R13, RZ, RZ, R5 ;  /* 0x000000ffff0d7224 */ /* 0x000fe200078e0005 */
[----:B------:R-:W-:Y:S01]  /*7630*/  SHF.R.U32.HI R28, RZ, 0x10, R9 ;  /* 0x00000010ff1c7819 */ /* 0x000fe20000011609 */
[----:B---3--:R-:W-:Y:S01]  /*7640*/  IMAD.MOV.U32 R20, RZ, RZ, R6 ;  /* 0x000000ffff147224 */ /* 0x008fe200078e0006 */
[----:B------:R-:W-:Y:S01]  /*7650*/  SHF.R.U32.HI R4, RZ, 0x10, R5 ;  /* 0x00000010ff047819 */ /* 0x000fe20000011605 */
[--C-:B----4-:R-:W-:Y:S01]  /*7660*/  IMAD.MOV.U32 R14, RZ, RZ, R7.reuse ;  /* 0x000000ffff0e7224 */ /* 0x110fe200078e0007 */
[--C-:B------:R-:W-:Y:S01]  /*7670*/  SHF.R.U64 R9, R6, 0x10, R7.reuse ;  /* 0x0000001006097819 */ /* 0x100fe20000001207 */
[----:B------:R-:W-:Y:S01]  /*7680*/  BSSY B1, `(.L_x_1391) ;  /* 0x000000d000017945 */ /* 0x000fe20003800000 */
[----:B------:R-:W-:-:S02]  /*7690*/  SHF.R.U32.HI R5, RZ, 0x10, R7 ;  /* 0x00000010ff057819 */ /* 0x000fc40000011607 */
[-C--:B------:R-:W-:Y:S02]  /*76a0*/  ISETP.GE.OR P2, PT, R19, R0.reuse, P0 ;  /* 0x000000001300720c */ /* 0x080fe40000746670 */
[----:B------:R-:W-:Y:S02]  /*76b0*/  ISETP.GE.OR P0, PT, R228, R0, P0 ;  /* 0x00000000e400720c */ /* 0x000fe40000706670 */
[----:B------:R-:W-:Y:S02]  /*76c0*/  PRMT R44, R24, 0x5410, R27 ;  /* 0x00005410182c7816 */ /* 0x000fe4000000001b */
        /* <DEDUP_REMOVED lines=8> */
.L_x_1627:
[----:B------:R-:W-:Y:S05]  /*7750*/  BSYNC B1 ;  /* 0x0000000000017941 */ /* 0x000fea0003800000 */
.L_x_1391:
        /* <DEDUP_REMOVED lines=9> */
[----:B------:R-:W-:Y:S02]  /*77f0*/  SHF.R.U32.HI R7, RZ, 0x3, R6 ;  /* 0x00000003ff077819 */ /* 0x000fe40000011606 */
[----:B------:R-:W-:Y:S02]  /*7800*/  LOP3.LUT R6, R6, 0x38, R5, 0xf8, !PT ;  /* 0x0000003806067812 */ /* 0x000fe400078ef805 */
[-C--:B------:R-:W-:Y:S02]  /*7810*/  LOP3.LUT R4, R4, R7.reuse, RZ, 0x3c, !PT ;  /* 0x0000000704047212 */ /* 0x080fe400078e3cff */
[----:B------:R-:W-:-:S03]  /*7820*/  LOP3.LUT R6, R6, R7, RZ, 0x3c, !PT ;  /* 0x0000000706067212 */ /* 0x000fc600078e3cff */
[C---:B------:R-:W-:Y:S02]  /*7830*/  IMAD R5, R215.reuse, 0x200, R4 ;  /* 0x00000200d7057824 */ /* 0x040fe400078e0204 */
[----:B------:R-:W-:Y:S02]  /*7840*/  IMAD R9, R215, 0x200, R6 ;  /* 0x00000200d7097824 */ /* 0x000fe400078e0206 */
[--C-:B------:R-:W-:Y:S02]  /*7850*/  IMAD R40, R5, 0x2, R18.reuse ;  /* 0x0000000205287824 */ /* 0x100fe400078e0212 */
[----:B------:R-:W-:-:S03]  /*7860*/  IMAD R42, R9, 0x2, R18 ;  /* 0x00000002092a7824 */ /* 0x000fc600078e0212 */
[----:B------:R-:W0:Y:S04]  /*7870*/  LDS.128 R4, [R40+0x18400] ;  /* 0x0184000028047984 */ /* 0x000e280000000c00 */
[----:B------:R-:W1:Y:S01]  /*7880*/  LDS.128 R8, [R42+0x18400] ;  /* 0x018400002a087984 */ /* 0x000e620000000c00 */
[C---:B0-----:R-:W-:Y:S01]  /*7890*/  IMAD.U32 R21, R4.reuse, 0x10000, RZ ;  /* 0x0001000004157824 */ /* 0x041fe200078e00ff */
        /* <DEDUP_REMOVED lines=11> */
[C---:B------:R-:W-:Y:S01]  /*7950*/  FFMA.FTZ R36, R21.reuse, R32, -R36 ;  /* 0x0000002015247223 */ /* 0x040fe20000010824 */
[----:B------:R-:W-:Y:S01]  /*7960*/  FFMA.FTZ R38, R21, R34, R38 ;  /* 0x0000002215267223 */ /* 0x000fe20000010026 */
[----:B------:R-:W-:-:S02]  /*7970*/  IMAD.U32 R32, R20, 0x10000, RZ ;  /* 0x0001000014207824 */ /* 0x000fc400078e00ff */
[-C--:B------:R-:W-:Y:S01]  /*7980*/  FFMA.FTZ R37, R4, R27.reuse, -R35 ;  /* 0x0000001b04257223 */ /* 0x080fe20000010823 */
[C---:B------:R-:W-:Y:S02]  /*7990*/  IMAD.U32 R21, R15.reuse, 0x10000, RZ ;  /* 0x000100000f157824 */ /* 0x040fe400078e00ff */
[----:B------:R-:W-:Y:S01]  /*79a0*/  FMUL.FTZ R39, R8, R27 ;  /* 0x0000001b08277220 */ /* 0x000fe20000410000 */
[----:B------:R-:W-:Y:S01]  /*79b0*/  LOP3.LUT R35, R20, 0xffff0000, RZ, 0xc0, !PT ;  /* 0xffff000014237812 */ /* 0x000fe200078ec0ff */
[CC--:B------:R-:W-:Y:S01]  /*79c0*/  FMUL.FTZ R8, R30.reuse, R32.reuse ;  /* 0x000000201e087220 */ /* 0x0c0fe20000410000 */
[----:B------:R-:W-:Y:S01]  /*79d0*/  FMUL.FTZ R41, R30, R21 ;  /* 0x000000151e297220 */ /* 0x000fe20000410000 */
[----:B------:R-:W-:Y:S01]  /*79e0*/  LOP3.LUT R27, R15, 0xffff0000, RZ, 0xc0, !PT ;  /* 0xffff00000f1b7812 */ /* 0x000fe200078ec0ff */
[----:B------:R-:W-:Y:S01]  /*79f0*/  FFMA.FTZ R39, R4, R33, R39 ;  /* 0x0000002104277223 */ /* 0x000fe20000010027 */
        /* <DEDUP_REMOVED lines=12> */
[-C--:B------:R-:W-:Y:S01]  /*7ac0*/  FMUL.FTZ R28, R28, R21.reuse ;  /* 0x000000151c1c7220 */ /* 0x080fe20000410000 */
[----:B------:R-:W-:Y:S01]  /*7ad0*/  IMAD.U32 R24, R5, 0x10000, RZ ;  /* 0x0001000005187824 */ /* 0x000fe200078e00ff */
[----:B------:R-:W-:Y:S01]  /*7ae0*/  LOP3.LUT R9, R9, 0xffff0000, RZ, 0xc0, !PT ;  /* 0xffff000009097812 */ /* 0x000fe200078ec0ff */
[----:B------:R-:W-:Y:S02]  /*7af0*/  IMAD.U32 R26, R7, 0x10000, RZ ;  /* 0x00010000071a7824 */ /* 0x000fe400078e00ff */
[----:B------:R-:W-:Y:S01]  /*7b00*/  FMUL.FTZ R35, R31, R10 ;  /* 0x0000000a1f237220 */ /* 0x000fe20000410000 */
[----:B------:R-:W-:Y:S02]  /*7b10*/  IMAD.U32 R4, R3, 0x10000, RZ ;  /* 0x0001000003047824 */ /* 0x000fe400078e00ff */
[C---:B------:R-:W-:Y:S01]  /*7b20*/  FFMA.FTZ R27, R24.reuse, R21, -R27 ;  /* 0x00000015181b7223 */ /* 0x040fe2000001081b */
[----:B------:R-:W-:Y:S01]  /*7b30*/  FFMA.FTZ R28, R24, R25, R28 ;  /* 0x00000019181c7223 */ /* 0x000fe2000001001c */
[----:B------:R-:W-:Y:S01]  /*7b40*/  LOP3.LUT R11, R11, 0xffff0000, RZ, 0xc0, !PT ;  /* 0xffff00000b0b7812 */ /* 0x000fe200078ec0ff */
[-C--:B------:R-:W-:Y:S01]  /*7b50*/  FMUL.FTZ R31, R31, R4.reuse ;  /* 0x000000041f1f7220 */ /* 0x080fe20000410000 */
[----:B------:R-:W-:Y:S01]  /*7b60*/  FFMA.FTZ R35, R26, R4, -R35 ;  /* 0x000000041a237223 */ /* 0x000fe20000010823 */
[----:B------:R-:W-:-:S02]  /*7b70*/  LOP3.LUT R8, R13, 0xffff0000, RZ, 0xc0, !PT ;  /* 0xffff00000d087812 */ /* 0x000fc400078ec0ff */
[----:B------:R-:W-:Y:S01]  /*7b80*/  LOP3.LUT R24, R14, 0xffff0000, RZ, 0xc0, !PT ;  /* 0xffff00000e187812 */ /* 0x000fe200078ec0ff */
[----:B------:R-:W-:Y:S01]  /*7b90*/  FFMA.FTZ R31, R26, R10, R31 ;  /* 0x0000000a1a1f7223 */ /* 0x000fe2000001001f */
[----:B------:R-:W-:Y:S01]  /*7ba0*/  LOP3.LUT R4, R0, 0xffff0000, RZ, 0xc0, !PT ;  /* 0xffff000000047812 */ /* 0x000fe200078ec0ff */
[----:B------:R-:W-:Y:S01]  /*7bb0*/  FMUL.FTZ R10, R9, R8 ;  /* 0x00000008090a7220 */ /* 0x000fe20000410000 */
[----:B------:R-:W-:Y:S01]  /*7bc0*/  LOP3.LUT R6, R3, 0xffff0000, RZ, 0xc0, !PT ;  /* 0xffff000003067812 */ /* 0x000fe200078ec0ff */
[----:B------:R-:W-:Y:S01]  /*7bd0*/  FMUL.FTZ R34, R11, R24 ;  /* 0x000000180b227220 */ /* 0x000fe20000410000 */
[----:B------:R-:W-:Y:S01]  /*7be0*/  LOP3.LUT R5, R5, 0xffff0000, RZ, 0xc0, !PT ;  /* 0xffff000005057812 */ /* 0x000fe200078ec0ff */
[----:B------:R-:W-:Y:S01]  /*7bf0*/  FMUL.FTZ R9, R9, R4 ;  /* 0x0000000409097220 */ /* 0x000fe20000410000 */
[----:B------:R-:W-:Y:S01]  /*7c00*/  LOP3.LUT R7, R7, 0xffff0000, RZ, 0xc0, !PT ;  /* 0xffff000007077812 */ /* 0x000fe200078ec0ff */
[----:B------:R-:W-:Y:S02]  /*7c10*/  FMUL.FTZ R11, R11, R6 ;  /* 0x000000060b0b7220 */ /* 0x000fe40000410000 */
[C---:B------:R-:W-:Y:S01]  /*7c20*/  FFMA.FTZ R26, R5.reuse, R4, -R10 ;  /* 0x00000004051a7223 */ /* 0x040fe2000001080a */
[----:B------:R-:W-:Y:S01]  /*7c30*/  FFMA.FTZ R9, R5, R8, R9 ;  /* 0x0000000805097223 */ /* 0x000fe20000010009 */
[C---:B------:R-:W-:Y:S01]  /*7c40*/  FFMA.FTZ R34, R7.reuse, R6, -R34 ;  /* 0x0000000607227223 */ /* 0x040fe20000010822 */
        /* <DEDUP_REMOVED lines=11> */
.L_x_1394:
[----:B------:R-:W-:Y:S05]  /*7d00*/  BSYNC B1 ;  /* 0x0000000000017941 */ /* 0x000fea0003800000 */
.L_x_1393:
[----:B------:R-:W-:Y:S05]  /*7d10*/  @P0 BRA `(.L_x_1385) ;  /* 0x00000004004c0947 */ /* 0x000fea0003800000 */
[----:B-1----:R-:W2:Y:S01]  /*7d20*/  LDL R40, [R1+0x7c] ;  /* 0x00007c0001287983 */ /* 0x002ea20000100800 */
[----:B------:R-:W-:Y:S01]  /*7d30*/  IMAD.IADD R47, R16, 0x1, R47 ;  /* 0x00000001102f7824 */ /* 0x000fe200078e022f */
[----:B------:R-:W-:-:S04]  /*7d40*/  SHF.R.U32.HI R5, RZ, 0x3, R214 ;  /* 0x00000003ff057819 */ /* 0x000fc800000116d6 */
[----:B------:R-:W-:-:S04]  /*7d50*/  LOP3.LUT R4, R214, 0x38, R47, 0xf8, !PT ;  /* 0x00000038d6047812 */ /* 0x000fc800078ef82f */
[----:B------:R-:W-:-:S05]  /*7d60*/  LOP3.LUT R4, R4, R5, RZ, 0x3c, !PT ;  /* 0x0000000504047212 */ /* 0x000fca00078e3cff */
[----:B------:R-:W-:-:S04]  /*7d70*/  IMAD.IADD R9, R219, 0x1, R4 ;  /* 0x00000001db097824 */ /* 0x000fc800078e0204 */
[----:B0-----:R-:W-:-:S05]  /*7d80*/  IMAD R21, R9, 0x2, R18 ;  /* 0x0000000209157824 */ /* 0x001fca00078e0212 */
[----:B------:R-:W0:Y:S01]  /*7d90*/  LDS.128 R8, [R21+0x18400] ;  /* 0x0184000015087984 */ /* 0x000e220000000c00 */
[C---:B------:R-:W-:Y:S01]  /*7da0*/  IMAD.U32 R34, R44.reuse, 0x10000, RZ ;  /* 0x000100002c227824 */ /* 0x040fe200078e00ff */
[----:B------:R-:W-:Y:S01]  /*7db0*/  LOP3.LUT R44, R44, 0xffff0000, RZ, 0xc0, !PT ;  /* 0xffff00002c2c7812 */ /* 0x000fe200078ec0ff */
[C---:B------:R-:W-:Y:S01]  /*7dc0*/  IMAD.U32 R36, R45.reuse, 0x10000, RZ ;  /* 0x000100002d247824 */ /* 0x040fe200078e00ff */
[----:B------:R-:W-:Y:S01]  /*7dd0*/  LOP3.LUT R38, R45, 0xffff0000, RZ, 0xc0, !PT ;  /* 0xffff00002d267812 */ /* 0x000fe200078ec0ff */
[----:B------:R-:W-:Y:S02]  /*7de0*/  IMAD.U32 R43, R13, 0x10000, RZ ;  /* 0x000100000d2b7824 */ /* 0x000fe400078e00ff */
[----:B------:R-:W-:Y:S02]  /*7df0*/  IMAD.U32 R41, R0, 0x10000, RZ ;  /* 0x0001000000297824 */ /* 0x000fe400078e00ff */
[C---:B0-----:R-:W-:Y:S01]  /*7e00*/  IMAD.U32 R28, R8.reuse, 0x10000, RZ ;  /* 0x00010000081c7824 */ /* 0x041fe200078e00ff */
[----:B------:R-:W-:Y:S01]  /*7e10*/  LOP3.LUT R8, R8, 0xffff0000, RZ, 0xc0, !PT ;  /* 0xffff000008087812 */ /* 0x000fe200078ec0ff */
[----:B------:R-:W-:-:S02]  /*7e20*/  IMAD.U32 R30, R9, 0x10000, RZ ;  /* 0x00010000091e7824 */ /* 0x000fc400078e00ff */
[-C--:B------:R-:W-:Y:S01]  /*7e30*/  FMUL.FTZ R35, R34, R28.reuse ;  /* 0x0000001c22237220 */ /* 0x080fe20000410000 */
[----:B------:R-:W-:Y:S01]  /*7e40*/  FMUL.FTZ R33, R36, R28 ;  /* 0x0000001c24217220 */ /* 0x000fe20000410000 */
[----:B------:R-:W-:Y:S01]  /*7e50*/  FMUL.FTZ R39, R44, R8 ;  /* 0x000000082c277220 */ /* 0x000fe20000410000 */
[----:B------:R-:W-:Y:S01]  /*7e60*/  FMUL.FTZ R28, R43, R30 ;  /* 0x0000001e2b1c7220 */ /* 0x000fe20000410000 */
[----:B------:R-:W-:Y:S01]  /*7e70*/  FMUL.FTZ R37, R38, R8 ;  /* 0x0000000826257220 */ /* 0x000fe20000410000 */
[----:B------:R-:W-:Y:S01]  /*7e80*/  FMUL.FTZ R30, R41, R30 ;  /* 0x0000001e291e7220 */ /* 0x000fe20000410000 */
[C---:B------:R-:W-:Y:S01]  /*7e90*/  IMAD.U32 R31, R10.reuse, 0x10000, RZ ;  /* 0x000100000a1f7824 */ /* 0x040fe200078e00ff */
[----:B------:R-:W-:Y:S01]  /*7ea0*/  LOP3.LUT R10, R10, 0xffff0000, RZ, 0xc0, !PT ;  /* 0xffff00000a0a7812 */ /* 0x000fe200078ec0ff */
[----:B------:R-:W-:Y:S01]  /*7eb0*/  IMAD.U32 R32, R11, 0x10000, RZ ;  /* 0x000100000b207824 */ /* 0x000fe200078e00ff */
[----:B------:R-:W-:Y:S02]  /*7ec0*/  LOP3.LUT R9, R9, 0xffff0000, RZ, 0xc0, !PT ;  /* 0xffff000009097812 */ /* 0x000fe400078ec0ff */
[----:B------:R-:W-:Y:S01]  /*7ed0*/  LOP3.LUT R11, R11, 0xffff0000, RZ, 0xc0, !PT ;  /* 0xffff00000b0b7812 */ /* 0x000fe200078ec0ff */
[----:B--2---:R-:W0:Y:S02]  /*7ee0*/  LDS.128 R4, [R40+0x18400] ;  /* 0x0184000028047984 */ /* 0x004e240000000c00 */
[C---:B0-----:R-:W-:Y:S01]  /*7ef0*/  IMAD.U32 R24, R4.reuse, 0x10000, RZ ;  /* 0x0001000004187824 */ /* 0x041fe200078e00ff */
[----:B------:R-:W-:Y:S01]  /*7f00*/  LOP3.LUT R4, R4, 0xffff0000, RZ, 0xc0, !PT ;  /* 0xffff000004047812 */ /* 0x000fe200078ec0ff */
[----:B------:R-:W-:-:S02]  /*7f10*/  IMAD.U32 R25, R5, 0x10000, RZ ;  /* 0x0001000005197824 */ /* 0x000fc400078e00ff */
[-C--:B------:R-:W-:Y:S01]  /*7f20*/  FFMA.FTZ R35, R36, R24.reuse, R35 ;  /* 0x0000001824237223 */ /* 0x080fe20000010023 */
[----:B------:R-:W-:Y:S02]  /*7f30*/  IMAD.U32 R36, R20, 0x10000, RZ ;  /* 0x0001000014247824 */ /* 0x000fe400078e00ff */
[----:B------:R-:W-:Y:S01]  /*7f40*/  FFMA.FTZ R33, R34, R24, -R33 ;  /* 0x0000001822217223 */ /* 0x000fe20000010821 */
[-C--:B------:R-:W-:Y:S01]  /*7f50*/  FFMA.FTZ R24, R38, R4.reuse, R39 ;  /* 0x0000000426187223 */ /* 0x080fe20000010027 */
[----:B------:R-:W-:Y:S01]  /*7f60*/  FFMA.FTZ R8, R44, R4, -R37 ;  /* 0x000000042c087223 */ /* 0x000fe20000010825 */
[-C--:B------:R-:W-:Y:S01]  /*7f70*/  FFMA.FTZ R28, R41, R25.reuse, -R28 ;  /* 0x00000019291c7223 */ /* 0x080fe2000001081c */
[----:B------:R-:W-:Y:S01]  /*7f80*/  FFMA.FTZ R30, R43, R25, R30 ;  /* 0x000000192b1e7223 */ /* 0x000fe2000001001e */
[----:B------:R-:W-:Y:S01]  /*7f90*/  LOP3.LUT R38, R20, 0xffff0000, RZ, 0xc0, !PT ;  /* 0xffff000014267812 */ /* 0x000fe200078ec0ff */
[----:B------:R-:W-:Y:S02]  /*7fa0*/  IMAD.U32 R26, R6, 0x10000, RZ ;  /* 0x00010000061a7824 */ /* 0x000fe400078e00ff */
[----:B------:R-:W-:Y:S01]  /*7fb0*/  FMUL.FTZ R25, R36, R31 ;  /* 0x0000001f24197220 */ /* 0x000fe20000410000 */
[----:B------:R-:W-:-:S02]  /*7fc0*/  IMAD.U32 R4, R15, 0x10000, RZ ;  /* 0x000100000f047824 */ /* 0x000fc400078e00ff */
[----:B------:R-:W-:Y:S01]  /*7fd0*/  IMAD.U32 R41, R14, 0x10000, RZ ;  /* 0x000100000e297824 */ /* 0x000fe200078e00ff */
[----:B------:R-:W-:Y:S01]  /*7fe0*/  LOP3.LUT R6, R6, 0xffff0000, RZ, 0xc0, !PT ;  /* 0xffff000006067812 */ /* 0x000fe200078ec0ff */
[C---:B------:R-:W-:Y:S01]  /*7ff0*/  FMUL.FTZ R31, R4.reuse, R31 ;  /* 0x0000001f041f7220 */ /* 0x040fe20000410000 */
[----:B------:R-:W-:Y:S01]  /*8000*/  LOP3.LUT R34, R15, 0xffff0000, RZ, 0xc0, !PT ;  /* 0xffff00000f227812 */ /* 0x000fe200078ec0ff */
[----:B------:R-:W-:Y:S01]  /*8010*/  FFMA.FTZ R25, R4, R26, -R25 ;  /* 0x0000001a04197223 */ /* 0x000fe20000010819 */
[----:B------:R-:W-:Y:S01]  /*8020*/  FMUL.FTZ R15, R38, R10 ;  /* 0x0000000a260f7220 */ /* 0x000fe20000410000 */
[----:B------:R-:W-:Y:S02]  /*8030*/  IMAD.U32 R27, R7, 0x10000, RZ ;  /* 0x00010000071b7824 */ /* 0x000fe400078e00ff */
[----:B------:R-:W-:Y:S01]  /*8040*/  FMUL.FTZ R4, R41, R32 ;  /* 0x0000002029047220 */ /* 0x000fe20000410000 */
[----:B------:R-:W-:Y:S02]  /*8050*/  IMAD.U32 R39, R3, 0x10000, RZ ;  /* 0x0001000003277824 */ /* 0x000fe400078e00ff */
[C---:B------:R-:W-:Y:S01]  /*8060*/  FFMA.FTZ R20, R34.reuse, R6, -R15 ;  /* 0x0000000622147223 */ /* 0x040fe2000001080f */
[----:B------:R-:W-:Y:S01]  /*8070*/  FMUL.FTZ R37, R34, R10 ;  /* 0x0000000a22257220 */ /* 0x000fe20000410000 */
[C---:B------:R-:W-:Y:S01]  /*8080*/  FMUL.FTZ R32, R39.reuse, R32 ;  /* 0x0000002027207220 */ /* 0x040fe20000410000 */
[----:B------:R-:W-:Y:S01]  /*8090*/  FFMA.FTZ R15, R39, R27, -R4 ;  /* 0x0000001b270f7223 */ /* 0x000fe20000010804 */
[----:B------:R-:W-:Y:S01]  /*80a0*/  LOP3.LUT R39, R13, 0xffff0000, RZ, 0xc0, !PT ;  /* 0xffff00000d277812 */ /* 0x000fe200078ec0ff */
[----:B------:R-:W-:Y:S01]  /*80b0*/  FFMA.FTZ R10, R36, R26, R31 ;  /* 0x0000001a240a7223 */ /* 0x000fe2000001001f */
[----:B------:R-:W-:-:S02]  /*80c0*/  LOP3.LUT R43, R14, 0xffff0000, RZ, 0xc0, !PT ;  /* 0xffff00000e2b7812 */ /* 0x000fc400078ec0ff */
[----:B------:R-:W-:Y:S02]  /*80d0*/  LOP3.LUT R13, R0, 0xffff0000, RZ, 0xc0, !PT ;  /* 0xffff0000000d7812 */ /* 0x000fe400078ec0ff */
[----:B------:R-:W-:Y:S01]  /*80e0*/  LOP3.LUT R31, R3, 0xffff0000, RZ, 0xc0, !PT ;  /* 0xffff0000031f7812 */ /* 0x000fe200078ec0ff */
[----:B------:R-:W-:Y:S01]  /*80f0*/  FFMA.FTZ R37, R38, R6, R37 ;  /* 0x0000000626257223 */ /* 0x000fe20000010025 */
[----:B------:R-:W-:Y:S01]  /*8100*/  LOP3.LUT R5, R5, 0xffff0000, RZ, 0xc0, !PT ;  /* 0xffff000005057812 */ /* 0x000fe200078ec0ff */
[----:B------:R-:W-:Y:S01]  /*8110*/  FMUL.FTZ R0, R39, R9 ;  /* 0x0000000927007220 */ /* 0x000fe20000410000 */
[----:B------:R-:W-:Y:S01]  /*8120*/  LOP3.LUT R7, R7, 0xffff0000, RZ, 0xc0, !PT ;  /* 0xffff000007077812 */ /* 0x000fe200078ec0ff */
[----:B------:R-:W-:Y:S01]  /*8130*/  FMUL.FTZ R6, R43, R11 ;  /* 0x0000000b2b067220 */ /* 0x000fe20000410000 */
[----:B------:R-:W-:Y:S01]  /*8140*/  FMUL.FTZ R4, R13, R9 ;  /* 0x000000090d047220 */ /* 0x000fe20000410000 */
[----:B------:R-:W-:Y:S01]  /*8150*/  FMUL.FTZ R14, R31, R11 ;  /* 0x0000000b1f0e7220 */ /* 0x000fe20000410000 */
[----:B------:R-:W-:Y:S01]  /*8160*/  FFMA.FTZ R3, R13, R5, -R0 ;  /* 0x000000050d037223 */ /* 0x000fe20000010800 */
[----:B------:R-:W-:Y:S01]  /*8170*/  FFMA.FTZ R0, R31, R7, -R6 ;  /* 0x000000071f007223 */ /* 0x000fe20000010806 */
[----:B------:R-:W-:Y:S01]  /*8180*/  FFMA.FTZ R32, R41, R27, R32 ;  /* 0x0000001b29207223 */ /* 0x000fe20000010020 */
[----:B------:R-:W-:Y:S01]  /*8190*/  FFMA.FTZ R9, R39, R5, R4 ;  /* 0x0000000527097223 */ /* 0x000fe20000010004 */
[----:B------:R-:W-:Y:S01]  /*81a0*/  FFMA.FTZ R11, R43, R7, R14 ;  /* 0x000000072b0b7223 */ /* 0x000fe2000001000e */
[----:B------:R-:W-:-:S02]  /*81b0*/  F2FP.BF16.F32.PACK_AB R6, R20, R25 ;  /* 0x000000191406723e */ /* 0x000fc400000010ff */
[----:B------:R-:W-:Y:S02]  /*81c0*/  F2FP.BF16.F32.PACK_AB R4, R8, R33 ;  /* 0x000000210804723e */ /* 0x000fe400000010ff */
[----:B------:R-:W-:Y:S02]  /*81d0*/  F2FP.BF16.F32.PACK_AB R5, R3, R28 ;  /* 0x0000001c0305723e */ /* 0x000fe400000010ff */
[----:B------:R-:W-:Y:S02]  /*81e0*/  F2FP.BF16.F32.PACK_AB R7, R0, R15 ;  /* 0x0000000f0007723e */ /* 0x000fe400000010ff */
[----:B------:R-:W-:Y:S02]  /*81f0*/  F2FP.BF16.F32.PACK_AB R10, R37, R10 ;  /* 0x0000000a250a723e */ /* 0x000fe400000010ff */
[----:B------:R-:W-:Y:S02]  /*8200*/  F2FP.BF16.F32.PACK_AB R8, R24, R35 ;  /* 0x000000231808723e */ /* 0x000fe400000010ff */
[----:B------:R-:W-:-:S02]  /*8210*/  F2FP.BF16.F32.PACK_AB R9, R9, R30 ;  /* 0x0000001e0909723e */ /* 0x000fc400000010ff */
[----:B------:R-:W-:Y:S01]  /*8220*/  F2FP.BF16.F32.PACK_AB R11, R11, R32 ;  /* 0x000000200b0b723e */ /* 0x000fe200000010ff */
[----:B------:R2:W-:Y:S04]  /*8230*/  STS.128 [R40+0x18400], R4 ;  /* 0x0184000428007388 */ /* 0x0005e80000000c00 */
[----:B------:R2:W-:Y:S02]  /*8240*/  STS.128 [R21+0x18400], R8 ;  /* 0x0184000815007388 */ /* 0x0005e40000000c00 */
.L_x_1385:
[----:B------:R-:W-:Y:S05]  /*8250*/  BSYNC B0 ;  /* 0x0000000000007941 */ /* 0x000fea0003800000 */
.L_x_1374:
[----:B------:R-:W-:Y:S01]  /*8260*/  @!PT LDS RZ, [RZ] ;  /* 0x00000000fffff984 */ /* 0x000fe20000000800 */
[----:B------:R-:W-:Y:S01]  /*8270*/  @!PT LDS RZ, [RZ] ;  /* 0x00000000fffff984 */ /* 0x000fe20000000800 */
[----:B------:R-:W-:Y:S01]  /*8280*/  @!PT LDS RZ, [RZ] ;  /* 0x00000000fffff984 */ /* 0x000fe20000000800 */
[----:B------:R-:W-:Y:S01]  /*8290*/  @!PT LDS RZ, [RZ] ;  /* 0x00000000fffff984 */ /* 0x000fe20000000800 */
[----:B------:R4:W-:Y:S06]  /*82a0*/  MEMBAR.ALL.CTA ;  /* 0x0000000000007992 */ /* 0x0009ec0000008000 */
[----:B----4-:R-:W4:Y:S01]  /*82b0*/  FENCE.VIEW.ASYNC.S ;  /* 0x00000000000073c6 */ /* 0x010f220000000000 */
[----:B------:R-:W-:Y:S05]  /*82c0*/  WARPSYNC.ALL ;  /* 0x0000000000007948 */ /* 0x000fea0003800000 */
[----:B----4-:R-:W-:Y:S06]  /*82d0*/  BAR.SYNC.DEFER_BLOCKING 0xd, 0x100 ;  /* 0x0344000000007b1d */ /* 0x010fec0000010000 */
.L_x_1371:
[----:B--23--:R-:W2:Y:S01]  /*82e0*/  S2R R0, SR_TID.X ;  /* 0x0000000000007919 */ /* 0x00cea20000002100 */
[----:B------:R-:W-:Y:S01]  /*82f0*/  ISETP.NE.AND P0, PT, R203, 0x3, PT ;  /* 0x00000003cb00780c */ /* 0x000fe20003f05270 */
[----:B------:R-:W-:Y:S05]  /*8300*/  WARPSYNC.ALL ;  /* 0x0000000000007948 */ /* 0x000fea0003800000 */
[----:B--2---:R-:W-:-:S05]  /*8310*/  SHF.R.U32.HI R0, RZ, 0x7, R0 ;  /* 0x00000007ff007819 */ /* 0x004fca0000011600 */
[----:B------:R-:W-:-:S05]  /*8320*/  VIADD R175, R0, 0x8 ;  /* 0x0000000800af7836 */ /* 0x000fca0000000000 */
[----:B------:R2:W-:Y:S06]  /*8330*/  BAR.SYNC.DEFER_BLOCKING R175, 0x100 ;  /* 0x000400af0000751d */ /* 0x0005ec0000010000 */
[----:B------:R-:W-:Y:S05]  /*8340*/  @!P0 BRA `(.L_x_1395) ;  /* 0x0000000000048947 */ /* 0x000fea0003800000 */
[----:B------:R-:W-:Y:S01]  /*8350*/  BPT.TRAP 0x1 ;  /* 0x000000040000795c */ /* 0x000fe20000300000 */
.L_x_1395:
[----:B------:R-:W-:Y:S01]  /*8360*/  IMAD R0, R200, 0x8, R18 ;  /* 0x00000008c8007824 */ /* 0x000fe200078e0212 */
[----:B-1----:R-:W-:-:S04]  /*8370*/  SHF.L.U32 R7, R204, 0x1f, RZ ;  /* 0x0000001fcc077819 */ /* 0x002fc800000006ff */
[----:B------:R1:W3:Y:S01]  /*8380*/  SYNCS.PHASECHK.TRANS64.TRYWAIT P1, [R0+URZ+0x32430], R7 ;  /* 0x03243007000075a7 */ /* 0x0002e2000802017f */
[----:B------:R-:W-:Y:S05]  /*8390*/  @!P0 BRA `(.L_x_1396) ;  /* 0x0000000000048947 */ /* 0x000fea0003800000 */
[----:B------:R-:W-:Y:S01]  /*83a0*/  BPT.TRAP 0x1 ;  /* 0x000000040000795c */ /* 0x000fe20000300000 */
.L_x_1396:
[----:B0-----:R-:W-:-:S05]  /*83b0*/  VIADD R3, R18, 0x1c400 ;  /* 0x0001c40012037836 */ /* 0x001fca0000000000 */
[----:B------:R-:W-:-:S04]  /*83c0*/  SHF.R.U32.HI R3, RZ, 0x4, R3 ;  /* 0x00000004ff037819 */ /* 0x000fc80000011603 */
[----:B------:R-:W-:Y:S01]  /*83d0*/  LOP3.LUT R3, R3, 0x3fff, RZ, 0xc0, !PT ;  /* 0x00003fff03037812 */ /* 0x000fe200078ec0ff */
[----:B---3--:R-:W-:Y:S06]  /*83e0*/  @P1 BRA `(.L_x_1397) ;  /* 0x0000000000081947 */ /* 0x008fec0003800000 */
[----:B------:R-:W0:Y:S02]  /*83f0*/  SYNCS.PHASECHK.TRANS64.TRYWAIT P1, [R0+URZ+0x32430], R7 ;  /* 0x03243007000075a7 */ /* 0x000e24000802017f */
[----:B0-----:R-:W-:Y:S05]  /*8400*/  @!P1 BRA `(.L_x_1398) ;  /* 0x0000011c00809947 */ /* 0x001fea0003800000 */
.L_x_1397:
[----:B------:R-:W-:Y:S05]  /*8410*/  WARPSYNC.ALL ;  /* 0x0000000000007948 */ /* 0x000fea0003800000 */
[----:B------:R-:W-:Y:S01]  /*8420*/  LOP3.LUT R217, R3, 0x10000, RZ, 0xfc, !PT ;  /* 0x0001000003d97812 */ /* 0x000fe200078efcff */
[----:B------:R-:W-:Y:S01]  /*8430*/  IMAD R29, R29, 0x2000, R18 ;  /* 0x000020001d1d7824 */ /* 0x000fe200078e0212 */
[----:B------:R-:W-:-:S03]  /*8440*/  UMOV UR9, 0x40000040 ;  /* 0x4000004000097882 */ /* 0x000fc60000000000 */
[----:B------:R-:W-:Y:S01]  /*8450*/  IMAD R4, R200, 0x300, R217 ;  /* 0x00000300c8047824 */ /* 0x000fe200078e02d9 */
[----:B------:R-:W-:Y:S01]  /*8460*/  SHF.L.U32 R3, R12, 0x1f, RZ ;  /* 0x0000001f0c037819 */ /* 0x000fe200000006ff */
[----:B------:R-:W-:Y:S01]  /*8470*/  IMAD.MOV.U32 R5, RZ, RZ, 0x40000040 ;  /* 0x40000040ff057424 */ /* 0x000fe200078e00ff */
[----:B------:R-:W-:Y:S01]  /*8480*/  R2UR UR4, R29 ;  /* 0x000000001d0472ca */ /* 0x000fe200000e0000 */
[C---:B------:R-:W-:Y:S01]  /*8490*/  VIADD R8, R4.reuse, 0x2 ;  /* 0x0000000204087836 */ /* 0x040fe20000000000 */
[----:B------:R-:W-:Y:S01]  /*84a0*/  R2UR UR10, R4 ;  /* 0x00000000040a72ca */ /* 0x000fe200000e0000 */
[----:B-----5:R-:W-:Y:S01]  /*84b0*/  WARPGROUP.ARRIVE ;  /* 0x00000000000079c5 */ /* 0x020fe20000000000 */
[----:B------:R-:W-:Y:S01]  /*84c0*/  R2UR UR11, R5 ;  /* 0x00000000050b72ca */ /* 0x000fe200000e0000 */
[----:B------:R-:W-:Y:S01]  /*84d0*/  IMAD.MOV.U32 R9, RZ, RZ, 0x40000040 ;  /* 0x40000040ff097424 */ /* 0x000fe200078e00ff */
[----:B------:R-:W-:Y:S01]  /*84e0*/  BSSY B0, `(.L_x_1399) ;  /* 0x0000032000007945 */ /* 0x000fe20003800000 */
[----:B------:R-:W-:-:S02]  /*84f0*/  IMAD.U32 R11, RZ, RZ, UR9 ;  /* 0x00000009ff0b7e24 */ /* 0x000fc4000f8e00ff */
[----:B------:R-:W-:-:S04]  /*8500*/  IMAD.MOV.U32 R5, RZ, RZ, 0x40000040 ;  /* 0x40000040ff057424 */ /* 0x000fc800078e00ff */
[----:B------:R-:W-:-:S04]  /*8510*/  UIADD3 UR5, UR4, 0x18400, URZ ;  /* 0x0001840004057890 */ /* 0x000fc8000fffe03f */
[----:B------:R-:W-:-:S04]  /*8520*/  USHF.R.U32.HI UR5, URZ, 0x4, UR5 ;  /* 0x000000043f057899 */ /* 0x000fc80008011605 */
[----:B------:R-:W-:-:S04]  /*8530*/  ULOP3.LUT UR5, UR5, 0x3fff, URZ, 0xc0, !UPT ;  /* 0x00003fff05057892 */ /* 0x000fc8000f8ec03f */
[----:B------:R-:W-:-:S04]  /*8540*/  ULOP3.LUT UR6, UR5, 0x10000, URZ, 0xfc, !UPT ;  /* 0x0001000005067892 */ /* 0x000fc8000f8efc3f */
[----:B------:R-:W-:-:S03]  /*8550*/  UIADD3 UR5, UR6, 0x2, URZ ;  /* 0x0000000206057890 */ /* 0x000fc6000fffe03f */
[----:B------:R-:W-:Y:S02]  /*8560*/  UMOV UR8, UR6 ;  /* 0x0000000600087c82 */ /* 0x000fe40008000000 */
[----:B------:R-:W-:Y:S01]  /*8570*/  HGMMA.64x96x16.F32.BF16 R24, gdesc[UR8], RZ, !UPT, gsb0 ;  /* 0x01600000081879f0 */ /* 0x000fe2000c0018ff */
[----:B------:R-:W-:Y:S01]  /*8580*/  R2UR UR10, R8 ;  /* 0x00000000080a72ca */ /* 0x000fe200000e0000 */
[----:B------:R-:W-:Y:S01]  /*8590*/  IMAD.U32 R10, RZ, RZ, UR8 ;  /* 0x00000008ff0a7e24 */ /* 0x000fe2000f8e00ff */
[----:B------:R-:W-:Y:S01]  /*85a0*/  R2UR UR11, R9 ;  /* 0x00000000090b72ca */ /* 0x000fe200000e0000 */
[----:B------:R-:W-:Y:S01]  /*85b0*/  UMOV UR8, UR5 ;  /* 0x0000000500087c82 */ /* 0x000fe20008000000 */
[----:B------:R-:W-:Y:S01]  /*85c0*/  UMOV UR9, 0x40000040 ;  /* 0x4000004000097882 */ /* 0x000fe20000000000 */
[C---:B------:R-:W-:Y:S01]  /*85d0*/  VIADD R8, R4.reuse, 0x4 ;  /* 0x0000000404087836 */ /* 0x040fe20000000000 */
[----:B------:R-:W-:Y:S01]  /*85e0*/  UIADD3 UR5, UR6, 0x4, URZ ;  /* 0x0000000406057890 */ /* 0x000fe2000fffe03f */
[----:B------:R-:W-:Y:S01]  /*85f0*/  IMAD.MOV.U32 R9, RZ, RZ, 0x40000040 ;  /* 0x40000040ff097424 */ /* 0x000fe200078e00ff */
[----:B------:R3:W-:Y:S01]  /*8600*/  STL.64 [R1+0x70], R10 ;  /* 0x0000700a01007387 */ /* 0x0007e20000100a00 */
[----:B------:R-:W-:-:S02]  /*8610*/  VIADD R4, R4, 0x6 ;  /* 0x0000000604047836 */ /* 0x000fc40000000000 */
[----:B---3--:R-:W-:Y:S02]  /*8620*/  IMAD.U32 R10, RZ, RZ, UR8 ;  /* 0x00000008ff0a7e24 */ /* 0x008fe4000f8e00ff */
[----:B------:R-:W-:-:S05]  /*8630*/  IMAD.U32 R11, RZ, RZ, UR9 ;  /* 0x00000009ff0b7e24 */ /* 0x000fca000f8e00ff */
[----:B------:R3:W-:Y:S01]  /*8640*/  STL.64 [R1+0x68], R10 ;  /* 0x0000680a01007387 */ /* 0x0007e20000100a00 */
[----:B------:R-:W-:Y:S02]  /*8650*/  WARPGROUP.DEPBAR.LE gsb0, 0x0 ;  /* 0x00008000000079c5 */ /* 0x000fe40000010000 */
[----:B------:R-:W-:-:S06]  /*8660*/  WARPGROUP.ARRIVE ;  /* 0x00000000000079c5 */ /* 0x000fcc0000000000 */
[----:B------:R-:W-:Y:S01]  /*8670*/  HGMMA.64x96x16.F32.BF16 R24, gdesc[UR8], R24, gsb0 ;  /* 0x01600000081879f0 */ /* 0x000fe20008001818 */
[----:B------:R-:W-:Y:S01]  /*8680*/  R2UR UR10, R8 ;  /* 0x00000000080a72ca */ /* 0x000fe200000e0000 */
[----:B------:R-:W-:Y:S01]  /*8690*/  UMOV UR8, UR5 ;  /* 0x0000000500087c82 */ /* 0x000fe20008000000 */
[----:B------:R-:W-:Y:S01]  /*86a0*/  R2UR UR11, R9 ;  /* 0x00000000090b72ca */ /* 0x000fe200000e0000 */
[----:B------:R-:W-:Y:S01]  /*86b0*/  UMOV UR9, 0x40000040 ;  /* 0x4000004000097882 */ /* 0x000fe20000000000 */
[----:B------:R-:W-:Y:S01]  /*86c0*/  UIADD3 UR5, UR6, 0x6, URZ ;  /* 0x0000000606057890 */ /* 0x000fe2000fffe03f */
[----:B------:R-:W-:Y:S02]  /*86d0*/  IMAD.U32 R8, RZ, RZ, UR8 ;  /* 0x00000008ff087e24 */ /* 0x000fe4000f8e00ff */
        /* <DEDUP_REMOVED lines=9> */
[----:B------:R-:W-:Y:S02]  /*8770*/  IMAD.U32 R4, RZ, RZ, UR8 ;  /* 0x00000008ff047e24 */ /* 0x000fe4000f8e00ff */
[----:B------:R-:W-:-:S05]  /*8780*/  IMAD.U32 R5, RZ, RZ, UR9 ;  /* 0x00000009ff057e24 */ /* 0x000fca000f8e00ff */
[----:B------:R3:W-:Y:S01]  /*8790*/  STL.64 [R1+0x58], R4 ;  /* 0x0000580401007387 */ /* 0x0007e20000100a00 */
[----:B------:R-:W-:Y:S02]  /*87a0*/  WARPGROUP.DEPBAR.LE gsb0, 0x0 ;  /* 0x00008000000079c5 */ /* 0x000fe40000010000 */
[----:B------:R-:W-:-:S06]  /*87b0*/  WARPGROUP.ARRIVE ;  /* 0x00000000000079c5 */ /* 0x000fcc0000000000 */
[----:B------:R-:W-:Y:S03]  /*87c0*/  HGMMA.64x96x16.F32.BF16 R24, gdesc[UR8], R24, gsb0 ;  /* 0x01600000081879f0 */ /* 0x000fe60008001818 */
[----:B------:R-:W-:Y:S02]  /*87d0*/  WARPGROUP.DEPBAR.LE gsb0, 0x0 ;  /* 0x00008000000079c5 */ /* 0x000fe40000010000 */
[----:B------:R-:W4:Y:S02]  /*87e0*/  SYNCS.PHASECHK.TRANS64.TRYWAIT P1, [R18+URZ+0x32410], R3 ;  /* 0x03241003120075a7 */ /* 0x000f24000802017f */
[----:B---34-:R-:W-:Y:S05]  /*87f0*/  @!P1 BRA `(.L_x_1400) ;  /* 0x0000011800989947 */ /* 0x018fea0003800000 */
.L_x_1628:
[----:B------:R-:W-:Y:S05]  /*8800*/  BSYNC B0 ;  /* 0x0000000000007941 */ /* 0x000fea0003800000 */
.L_x_1399:
[----:B------:R-:W-:Y:S05]  /*8810*/  @!P0 BRA `(.L_x_1401) ;  /* 0x0000000000048947 */ /* 0x000fea0003800000 */
[----:B------:R-:W-:Y:S01]  /*8820*/  BPT.TRAP 0x1 ;  /* 0x000000040000795c */ /* 0x000fe20000300000 */
.L_x_1401:
[----:B------:R4:W0:Y:S01]  /*8830*/  SYNCS.PHASECHK.TRANS64.TRYWAIT P2, [R0+URZ+0x32450], R7 ;  /* 0x03245007000075a7 */ /* 0x000822000804017f */
[----:B------:R-:W-:Y:S05]  /*8840*/  @!P0 BRA `(.L_x_1402) ;  /* 0x0000000000048947 */ /* 0x000fea0003800000 */
[----:B------:R-:W-:Y:S01]  /*8850*/  BPT.TRAP 0x1 ;  /* 0x000000040000795c */ /* 0x000fe20000300000 */
.L_x_1402:
[----:B---3--:R-:W3:Y:S01]  /*8860*/  S2R R3, SR_TID.X ;  /* 0x0000000000037919 */ /* 0x008ee20000002100 */
[----:B------:R-:W-:Y:S01]  /*8870*/  BSSY B0, `(.L_x_1403) ;  /* 0x0000006000007945 */ /* 0x000fe20003800000 */
[----:B---3--:R-:W-:-:S04]  /*8880*/  LOP3.LUT R3, R3, 0x7f, RZ, 0xc0, !PT ;  /* 0x0000007f03037812 */ /* 0x008fc800078ec0ff */
[----:B------:R-:W-:Y:S01]  /*8890*/  ISETP.NE.AND P1, PT, R3, RZ, PT ;  /* 0x000000ff0300720c */ /* 0x000fe20003f25270 */
[----:B0-----:R-:W-:-:S12]  /*88a0*/  @P2 BRA `(.L_x_1404) ;  /* 0x0000000000082947 */ /* 0x001fd80003800000 */
[----:B------:R-:W0:Y:S02]  /*88b0*/  SYNCS.PHASECHK.TRANS64.TRYWAIT P2, [R0+URZ+0x32450], R7 ;  /* 0x03245007000075a7 */ /* 0x000e24000804017f */
[----:B0-----:R-:W-:Y:S05]  /*88c0*/  @!P2 BRA `(.L_x_1405) ;  /* 0x000001180078a947 */ /* 0x001fea0003800000 */
.L_x_1404:
[----:B------:R-:W-:Y:S05]  /*88d0*/  BSYNC B0 ;  /* 0x0000000000007941 */ /* 0x000fea0003800000 */
.L_x_1403:
[----:B------:R-:W-:Y:S05]  /*88e0*/  WARPSYNC.ALL ;  /* 0x0000000000007948 */ /* 0x000fea0003800000 */
[----:B------:R-:W-:Y:S01]  /*88f0*/  VIADD R216, R18, 0x400 ;  /* 0x0000040012d87836 */ /* 0x000fe20000000000 */
[----:B------:R-:W-:Y:S01]  /*8900*/  UIADD3 UR4, UR4, 0x22400, URZ ;  /* 0x0002240004047890 */ /* 0x000fe2000fffe03f */
[----:B------:R-:W-:Y:S01]  /*8910*/  IMAD.MOV.U32 R5, RZ, RZ, 0x40000040 ;  /* 0x40000040ff057424 */ /* 0x000fe200078e00ff */
[----:B------:R-:W-:Y:S01]  /*8920*/  WARPGROUP.ARRIVE ;  /* 0x00000000000079c5 */ /* 0x000fe20000000000 */
[----:B------:R-:W-:Y:S01]  /*8930*/  UMOV UR9, 0x40000040 ;  /* 0x4000004000097882 */ /* 0x000fe20000000000 */
[----:B------:R-:W-:Y:S01]  /*8940*/  SHF.R.U32.HI R216, RZ, 0x4, R216 ;  /* 0x00000004ffd87819 */ /* 0x000fe200000116d8 */
[----:B------:R-:W-:Y:S01]  /*8950*/  USHF.R.U32.HI UR4, URZ, 0x4, UR4 ;  /* 0x000000043f047899 */ /* 0x000fe20008011604 */
[----:B------:R-:W-:Y:S01]  /*8960*/  R2UR UR11, R5 ;  /* 0x00000000050b72ca */ /* 0x000fe200000e0000 */
[----:B01--4-:R-:W-:Y:S01]  /*8970*/  IMAD.MOV.U32 R7, RZ, RZ, 0x40000040 ;  /* 0x40000040ff077424 */ /* 0x013fe200078e00ff */
[----:B------:R-:W-:Y:S01]  /*8980*/  LOP3.LUT R216, R216, 0x3fff, RZ, 0xc0, !PT ;  /* 0x00003fffd8d87812 */ /* 0x000fe200078ec0ff */
[----:B------:R-:W-:Y:S01]  /*8990*/  ULOP3.LUT UR4, UR4, 0x3fff, URZ, 0xc0, !UPT ;  /* 0x00003fff04047892 */ /* 0x000fe2000f8ec03f */
[----:B------:R-:W-:Y:S01]  /*89a0*/  IMAD.U32 R9, RZ, RZ, UR9 ;  /* 0x00000009ff097e24 */ /* 0x000fe2000f8e00ff */
[----:B------:R-:W-:Y:S01]  /*89b0*/  UMOV UR53, 0x40000040 ;  /* 0x4000004000357882 */ /* 0x000fe20000000000 */
[----:B------:R-:W-:Y:S01]  /*89c0*/  LOP3.LUT R218, R216, 0x10000, RZ, 0xfc, !PT ;  /* 0x00010000d8da7812 */ /* 0x000fe200078efcff */
[----:B------:R-:W-:Y:S01]  /*89d0*/  ULOP3.LUT UR4, UR4, 0x10000, URZ, 0xfc, !UPT ;  /* 0x0001000004047892 */ /* 0x000fe2000f8efc3f */
[----:B------:R-:W-:Y:S01]  /*89e0*/  IMAD.MOV.U32 R5, RZ, RZ, 0x40000040 ;  /* 0x40000040ff057424 */ /* 0x000fe200078e00ff */
[----:B------:R-:W-:Y:S01]  /*89f0*/  UMOV UR49, 0x40000040 ;  /* 0x4000004000317882 */ /* 0x000fe20000000000 */
[----:B------:R-:W-:Y:S01]  /*8a00*/  UMOV UR45, 0x40000040 ;  /* 0x40000040002d7882 */ /* 0x000fe20000000000 */
[----:B------:R-:W-:Y:S01]  /*8a10*/  IMAD R4, R200, 0xc00, R218 ;  /* 0x00000c00c8047824 */ /* 0x000fe200078e02da */
[----:B------:R-:W-:Y:S01]  /*8a20*/  UIADD3 UR5, UR4, 0x2, URZ ;  /* 0x0000000204057890 */ /* 0x000fe2000fffe03f */
[----:B------:R-:W-:Y:S01]  /*8a30*/  R2UR UR39, R5 ;  /* 0x00000000052772ca */ /* 0x000fe200000e0000 */
[----:B------:R-:W-:Y:S01]  /*8a40*/  UMOV UR8, UR4 ;  /* 0x0000000400087c82 */ /* 0x000fe20008000000 */
[C---:B------:R-:W-:Y:S01]  /*8a50*/  VIADD R6, R4.reuse, 0x2 ;  /* 0x0000000204067836 */ /* 0x040fe20000000000 */
[----:B------:R-:W-:Y:S01]  /*8a60*/  R2UR UR10, R4 ;  /* 0x00000000040a72ca */ /* 0x000fe200000e0000 */
[----:B------:R-:W-:Y:S01]  /*8a70*/  IMAD.U32 R8, RZ, RZ, UR8 ;  /* 0x00000008ff087e24 */ /* 0x000fe2000f8e00ff */
[----:B------:R-:W-:Y:S01]  /*8a80*/  UIADD3 UR52, UR4, 0x806, URZ ;  /* 0x0000080604347890 */ /* 0x000fe2000fffe03f */
[----:B------:R-:W-:Y:S01]  /*8a90*/  SHF.R.S32.HI R13, RZ, 0x1f, R235 ;  /* 0x0000001fff0d7819 */ /* 0x000fe200000114eb */
[----:B------:R-:W-:Y:S01]  /*8aa0*/  UIADD3 UR48, UR4, 0xc00, URZ ;  /* 0x00000c0004307890 */ /* 0x000fe2000fffe03f */
[----:B------:R-:W0:Y:S01]  /*8ab0*/  S2R R72, SR_TID.X ;  /* 0x0000000000487919 */ /* 0x000e220000002100 */
[----:B------:R-:W-:Y:S01]  /*8ac0*/  UIADD3 UR44, UR4, 0xc02, URZ ;  /* 0x00000c02042c7890 */ /* 0x000fe2000fffe03f */
[----:B------:R-:W-:Y:S01]  /*8ad0*/  LEA.HI R13, R13, R235, RZ, 0x2 ;  /* 0x000000eb0d0d7211 */ /* 0x000fe200078f10ff */
[----:B------:R-:W-:Y:S01]  /*8ae0*/  UIADD3 UR40, UR4, 0xc04, URZ ;  /* 0x00000c0404287890 */ /* 0x000fe2000fffe03f */
[----:B------:R1:W-:Y:S01]  /*8af0*/  STL.64 [R1+0x50], R8 ;  /* 0x0000500801007387 */ /* 0x0003e20000100a00 */
[----:B------:R-:W-:Y:S01]  /*8b00*/  UMOV UR41, 0x40000040 ;  /* 0x4000004000297882 */ /* 0x000fe20000000000 */
[----:B------:R-:W-:Y:S01]  /*8b10*/  UIADD3 UR36, UR4, 0xc06, URZ ;  /* 0x00000c0604247890 */ /* 0x000fe2000fffe03f */
[----:B------:R-:W-:Y:S01]  /*8b20*/  LOP3.LUT R13, R13, 0x7ffffffc, RZ, 0xc0, !PT ;  /* 0x7ffffffc0d0d7812 */ /* 0x000fe200078ec0ff */
[----:B------:R-:W-:Y:S01]  /*8b30*/  HGMMA.64x96x16.F32.BF16 R24, gdesc[UR8], R24, gsb0 ;  /* 0x01600000081879f0 */ /* 0x000fe20008001818 */
[----:B------:R-:W-:Y:S01]  /*8b40*/  R2UR UR10, R6 ;  /* 0x00000000060a72ca */ /* 0x000fe200000e0000 */
[----:B------:R-:W-:Y:S01]  /*8b50*/  UMOV UR8, UR5 ;  /* 0x0000000500087c82 */ /* 0x000fe20008000000 */
[----:B------:R-:W-:Y:S01]  /*8b60*/  R2UR UR11, R7 ;  /* 0x00000000070b72ca */ /* 0x000fe200000e0000 */
[----:B------:R-:W-:Y:S01]  /*8b70*/  UMOV UR9, 0x40000040 ;  /* 0x4000004000097882 */ /* 0x000fe20000000000 */
[----:B------:R-:W-:Y:S01]  /*8b80*/  VIADD R6, R4, 0x4 ;  /* 0x0000000404067836 */ /* 0x000fe20000000000 */
[----:B------:R-:W-:Y:S01]  /*8b90*/  UIADD3 UR5, UR4, 0x4, URZ ;  /* 0x0000000404057890 */ /* 0x000fe2000fffe03f */
[----:B------:R-:W-:Y:S01]  /*8ba0*/  IMAD.MOV.U32 R7, RZ, RZ, 0x40000040 ;  /* 0x40000040ff077424 */ /* 0x000fe200078e00ff */
[----:B------:R-:W-:Y:S01]  /*8bb0*/  UMOV UR37, 0x40000040 ;  /* 0x4000004000257882 */ /* 0x000fe20000000000 */
[----:B-1----:R-:W-:Y:S01]  /*8bc0*/  IMAD.U32 R8, RZ, RZ, UR8 ;  /* 0x00000008ff087e24 */ /* 0x002fe2000f8e00ff */
[----:B------:R-:W-:Y:S01]  /*8bd0*/  LOP3.LUT R216, R216, 0x3000000, RZ, 0xfc, !PT ;  /* 0x03000000d8d87812 */ /* 0x000fe200078efcff */
[----:B------:R-:W-:-:S02]  /*8be0*/  IMAD.U32 R9, RZ, RZ, UR9 ;  /* 0x00000009ff097e24 */ /* 0x000fc4000f8e00ff */
[----:B------:R-:W-:-:S03]  /*8bf0*/  IMAD.IADD R13, R235, 0x1, -R13 ;  /* 0x00000001eb0d7824 */ /* 0x000fc600078e0a0d */
        /* <DEDUP_REMOVED lines=8> */
[----:B------:R-:W-:Y:S01]  /*8c80*/  VIADD R6, R4, 0x6 ;  /* 0x0000000604067836 */ /* 0x000fe20000000000 */
[----:B------:R-:W-:Y:S01]  /*8c90*/  UIADD3 UR5, UR4, 0x6, URZ ;  /* 0x0000000604057890 */ /* 0x000fe2000fffe03f */
[----:B------:R-:W-:Y:S02]  /*8ca0*/  IMAD.MOV.U32 R7, RZ, RZ, 0x40000040 ;  /* 0x40000040ff077424 */ /* 0x000fe400078e00ff */
[----:B-1----:R-:W-:Y:S02]  /*8cb0*/  IMAD.U32 R8, RZ, RZ, UR8 ;  /* 0x00000008ff087e24 */ /* 0x002fe4000f8e00ff */
        /* <DEDUP_REMOVED lines=90> */
[----:B-1----:R-:W-:Y:S01]  /*9260*/  IMAD.U32 R8, RZ, RZ, UR8 ;  /* 0x00000008ff087e24 */ /* 0x002fe2000f8e00ff */
[----:B------:R-:W-:Y:S01]  /*9270*/  ULDC UR4, c[0x0][0xad0] ;  /* 0x0002b40000047ab9 */ /* 0x000fe20000000800 */
        /* <DEDUP_REMOVED lines=9> */
[----:B------:R-:W-:Y:S02]  /*9310*/  VIADD R6, R4, 0x606 ;  /* 0x0000060604067836 */ /* 0x000fe40000000000 */
[----:B------:R-:W-:Y:S02]  /*9320*/  IMAD.MOV.U32 R7, RZ, RZ, 0x40000040 ;  /* 0x40000040ff077424 */ /* 0x000fe400078e00ff */
[----:B-1----:R-:W-:Y:S01]  /*9330*/  IMAD.U32 R8, RZ, RZ, UR8 ;  /* 0x00000008ff087e24 */ /* 0x002fe2000f8e00ff */
[----:B------:R-:W-:Y:S01]  /*9340*/  R2UR UR54, R6 ;  /* 0x00000000063672ca */ /* 0x000fe200000e0000 */
[----:B------:R-:W-:Y:S01]  /*9350*/  VIADD R6, R4, 0x900 ;  /* 0x0000090004067836 */ /* 0x000fe20000000000 */
[----:B------:R-:W-:Y:S01]  /*9360*/  R2UR UR55, R7 ;  /* 0x00000000073772ca */ /* 0x000fe200000e0000 */
[----:B------:R-:W-:-:S02]  /*9370*/  IMAD.MOV.U32 R7, RZ, RZ, 0x40000040 ;  /* 0x40000040ff077424 */ /* 0x000fc400078e00ff */
[----:B------:R-:W-:Y:S01]  /*9380*/  IMAD.U32 R9, RZ, RZ, UR9 ;  /* 0x00000009ff097e24 */ /* 0x000fe2000f8e00ff */
[----:B------:R-:W-:Y:S01]  /*9390*/  R2UR UR50, R6 ;  /* 0x00000000063272ca */ /* 0x000fe200000e0000 */
[----:B------:R-:W-:Y:S01]  /*93a0*/  VIADD R6, R4, 0x902 ;  /* 0x0000090204067836 */ /* 0x000fe20000000000 */
[----:B------:R-:W-:Y:S01]  /*93b0*/  R2UR UR51, R7 ;  /* 0x00000000073372ca */ /* 0x000fe200000e0000 */
[----:B------:R-:W-:Y:S01]  /*93c0*/  IMAD.MOV.U32 R7, RZ, RZ, 0x40000040 ;  /* 0x40000040ff077424 */ /* 0x000fe200078e00ff */
[----:B------:R1:W-:Y:S02]  /*93d0*/  STL.64 [R1], R8 ;  /* 0x0000000801007387 */ /* 0x0003e40000100a00 */
[----:B------:R-:W-:Y:S01]  /*93e0*/  R2UR UR46, R6 ;  /* 0x00000000062e72ca */ /* 0x000fe200000e0000 */
[----:B------:R-:W-:Y:S01]  /*93f0*/  VIADD R6, R4, 0x904 ;  /* 0x0000090404067836 */ /* 0x000fe20000000000 */
[----:B------:R-:W-:Y:S01]  /*9400*/  R2UR UR47, R7 ;  /* 0x00000000072f72ca */ /* 0x000fe200000e0000 */
[----:B------:R-:W-:-:S02]  /*9410*/  IMAD.MOV.U32 R7, RZ, RZ, 0x40000040 ;  /* 0x40000040ff077424 */ /* 0x000fc400078e00ff */
[----:B------:R-:W-:Y:S01]  /*9420*/  VIADD R4, R4, 0x906 ;  /* 0x0000090604047836 */ /* 0x000fe20000000000 */
[----:B------:R-:W-:Y:S01]  /*9430*/  R2UR UR42, R6 ;  /* 0x00000000062a72ca */ /* 0x000fe200000e0000 */
[----:B------:R-:W-:Y:S01]  /*9440*/  IMAD R6, R196, -0x60, R195 ;  /* 0xffffffa0c4067824 */ /* 0x000fe200078e02c3 */
[----:B------:R-:W-:Y:S02]  /*9450*/  R2UR UR43, R7 ;  /* 0x00000000072b72ca */ /* 0x000fe400000e0000 */
[----:B------:R-:W-:Y:S01]  /*9460*/  R2UR UR38, R4 ;  /* 0x00000000042672ca */ /* 0x000fe200000e0000 */
[----:B------:R-:W-:-:S04]  /*9470*/  VIADD R6, R6, 0x60 ;  /* 0x0000006006067836 */ /* 0x000fc80000000000 */
[----:B------:R-:W-:-:S05]  /*9480*/  IMAD R6, R13, -0x2, R6 ;  /* 0xfffffffe0d067824 */ /* 0x000fca00078e0206 */
[C---:B------:R-:W-:Y:S02]  /*9490*/  ISETP.GT.AND P4, PT, R6.reuse, RZ, PT ;  /* 0x000000ff0600720c */ /* 0x040fe40003f84270 */
[C---:B------:R-:W-:Y:S02]  /*94a0*/  ISETP.GT.AND P5, PT, R6.reuse, 0x1, PT ;  /* 0x000000010600780c */ /* 0x040fe40003fa4270 */
[C---:B------:R-:W-:Y:S02]  /*94b0*/  ISETP.GT.AND P2, PT, R6.reuse, 0x8, PT ;  /* 0x000000080600780c */ /* 0x040fe40003f44270 */
[----:B------:R-:W-:Y:S01]  /*94c0*/  ISETP.GT.AND P3, PT, R6, 0x9, PT ;  /* 0x000000090600780c */ /* 0x000fe20003f64270 */
        /* <DEDUP_REMOVED lines=17> */
[----:B------:R-:W-:Y:S01]  /*95e0*/  HGMMA.64x96x16.F32.BF16 R24, gdesc[UR36], R24, gsb0 ;  /* 0x01600000241879f0 */ /* 0x000fe20008001818 */
[----:B------:R-:W-:Y:S02]  /*95f0*/  ULDC UR38, c[0x0][0xad0] ;  /* 0x0002b40000267ab9 */ /* 0x000fe40000000800 */
[----:B------:R-:W-:Y:S02]  /*9600*/  WARPGROUP.DEPBAR.LE gsb0, 0x0 ;  /* 0x00008000000079c5 */ /* 0x000fe40000010000 */
        /* <DEDUP_REMOVED lines=37> */
[----:B-----5:R-:W-:Y:S01]  /*9860*/  FSEL R24, R28, -INF , P2 ;  /* 0xff8000001c187808 */ /* 0x020fe20001000000 */
[----:B------:R-:W-:Y:S01]  /*9870*/  FMUL.FTZ R56, R56, UR4 ;  /* 0x0000000438387c20 */ /* 0x000fe20008410000 */
[----:B------:R-:W-:Y:S01]  /*9880*/  FMUL.FTZ R51, R51, UR4 ;  /* 0x0000000433337c20 */ /* 0x000fe20008410000 */
[----:B------:R-:W-:Y:S01]  /*9890*/  FMUL.FTZ R57, R57, UR4 ;  /* 0x0000000439397c20 */ /* 0x000fe20008410000 */
[----:B------:R-:W-:Y:S01]  /*98a0*/  FMNMX.FTZ R7, R24, R7, !PT ;  /* 0x0000000718077209 */ /* 0x000fe20007810000 */
[----:B------:R-:W-:Y:S01]  /*98b0*/  FMUL.FTZ R54, R54, UR4 ;  /* 0x0000000436367c20 */ /* 0x000fe20008410000 */
[----:B------:R-:W-:Y:S01]  /*98c0*/  FMUL.FTZ R55, R55, UR4 ;  /* 0x0000000437377c20 */ /* 0x000fe20008410000 */
[----:B------:R-:W5:Y:S01]  /*98d0*/  MUFU.TANH R27, R27 ;  /* 0x0000001b001b7308 */ /* 0x000f620000002400 */
[----:B---3--:R-:W-:Y:S01]  /*98e0*/  FSEL R5, R5, -INF , P4 ;  /* 0xff80000005057808 */ /* 0x008fe20002000000 */
[----:B------:R-:W-:Y:S01]  /*98f0*/  FMUL.FTZ R60, R60, UR4 ;  /* 0x000000043c3c7c20 */ /* 0x000fe20008410000 */
[----:B------:R-:W-:Y:S01]  /*9900*/  ISETP.GT.AND P4, PT, R6, 0x10, PT ;  /* 0x000000100600780c */ /* 0x000fe20003f84270 */
        /* <DEDUP_REMOVED lines=15> */
[----:B------:R-:W-:Y:S01]  /*9a00*/  ISETP.GT.AND P5, PT, R6, 0x11, PT ;  /* 0x000000110600780c */ /* 0x000fe20003fa4270 */
[----:B------:R-:W-:Y:S01]  /*9a10*/  FMUL.FTZ R67, R67, UR4 ;  /* 0x0000000443437c20 */ /* 0x000fe20008410000 */
[----:B------:R-:W-:Y:S01]  /*9a20*/  FMUL.FTZ R70, R70, UR4 ;  /* 0x0000000446467c20 */ /* 0x000fe20008410000 */
[----:B------:R-:W-:Y:S01]  /*9a30*/  FMUL.FTZ R71, R71, UR4 ;  /* 0x0000000447477c20 */ /* 0x000fe20008410000 */
[----:B------:R-:W-:Y:S01]  /*9a40*/  ULDC UR4, c[0x0][0xa80] ;  /* 0x0002a00000047ab9 */ /* 0x000fe20000000800 */
[----:B------:R-:W5:Y:S01]  /*9a50*/  MUFU.TANH R33, R33 ;  /* 0x0000002100217308 */ /* 0x000f620000002400 */
[----:B---3--:R-:W-:-:S04]  /*9a60*/  FSEL R165, R32, -INF , P4 ;  /* 0xff80000020a57808 */ /* 0x008fc80002000000 */
[----:B------:R-:W-:Y:S02]  /*9a70*/  FMNMX.FTZ R7, R165, R14, !PT ;  /* 0x0000000ea5077209 */ /* 0x000fe40007810000 */
[----:B------:R-:W-:Y:S01]  /*9a80*/  FMNMX.FTZ R14, R5, R25, !PT ;  /* 0x00000019050e7209 */ /* 0x000fe20007810000 */
[----:B------:R-:W3:Y:S01]  /*9a90*/  MUFU.TANH R31, R31 ;  /* 0x0000001f001f7308 */ /* 0x000ee20000002400 */
[----:B----4-:R-:W-:Y:S02]  /*9aa0*/  FSEL R29, R30, -INF , P2 ;  /* 0xff8000001e1d7808 */ /* 0x010fe40001000000 */
[----:B------:R-:W-:Y:S02]  /*9ab0*/  ISETP.GT.AND P2, PT, R6, 0x18, PT ;  /* 0x000000180600780c */ /* 0x000fe40003f44270 */
[----:B------:R-:W-:-:S03]  /*9ac0*/  FMNMX.FTZ R14, R29, R14, !PT ;  /* 0x0000000e1d0e7209 */ /* 0x000fc60007810000 */
[----:B------:R-:W4:Y:S01]  /*9ad0*/  MUFU.TANH R36, R36 ;  /* 0x0000002400247308 */ /* 0x000f220000002400 */
[----:B-----5:R-:W-:-:S04]  /*9ae0*/  FSEL R162, R33, -INF , P5 ;  /* 0xff80000021a27808 */ /* 0x020fc80002800000 */
[----:B------:R-:W-:-:S03]  /*9af0*/  FMNMX.FTZ R28, R162, R7, !PT ;  /* 0x00000007a21c7209 */ /* 0x000fc60007810000 */
[----:B------:R-:W5:Y:S01]  /*9b00*/  MUFU.TANH R34, R34 ;  /* 0x0000002200227308 */ /* 0x000f620000002400 */
[----:B---3--:R-:W-:Y:S02]  /*9b10*/  FSEL R27, R31, -INF , P3 ;  /* 0xff8000001f1b7808 */ /* 0x008fe40001800000 */
[----:B------:R-:W-:Y:S02]  /*9b20*/  ISETP.GT.AND P3, PT, R6, 0x19, PT ;  /* 0x000000190600780c */ /* 0x000fe40003f64270 */
[----:B------:R-:W-:-:S03]  /*9b30*/  FMNMX.FTZ R14, R27, R14, !PT ;  /* 0x0000000e1b0e7209 */ /* 0x000fc60007810000 */
[----:B------:R-:W3:Y:S01]  /*9b40*/  MUFU.TANH R37, R37 ;  /* 0x0000002500257308 */ /* 0x000ee20000002400 */
[----:B----4-:R-:W-:-:S04]  /*9b50*/  FSEL R157, R36, -INF , P2 ;  /* 0xff800000249d7808 */ /* 0x010fc80001000000 */
[----:B------:R-:W-:-:S03]  /*9b60*/  FMNMX.FTZ R7, R157, R28, !PT ;  /* 0x0000001c9d077209 */ /* 0x000fc60007810000 */
[----:B------:R-:W4:Y:S01]  /*9b70*/  MUFU.TANH R35, R35 ;  /* 0x0000002300237308 */ /* 0x000f220000002400 */
[----:B-----5:R-:W-:Y:S02]  /*9b80*/  FSEL R161, R34, -INF , P4 ;  /* 0xff80000022a17808 */ /* 0x020fe40002000000 */
[----:B------:R-:W-:Y:S02]  /*9b90*/  ISETP.GT.AND P4, PT, R6, 0x20, PT ;  /* 0x000000200600780c */ /* 0x000fe40003f84270 */
[----:B------:R-:W-:-:S03]  /*9ba0*/  FMNMX.FTZ R14, R161, R14, !PT ;  /* 0x0000000ea10e7209 */ /* 0x000fc60007810000 */
[----:B------:R-:W5:Y:S01]  /*9bb0*/  MUFU.TANH R40, R40 ;  /* 0x0000002800287308 */ /* 0x000f620000002400 */
[----:B---3--:R-:W-:-:S04]  /*9bc0*/  FSEL R164, R37, -INF , P3 ;  /* 0xff80000025a47808 */ /* 0x008fc80001800000 */
[----:B------:R-:W-:-:S03]  /*9bd0*/  FMNMX.FTZ R7, R164, R7, !PT ;  /* 0x00000007a4077209 */ /* 0x000fc60007810000 */
        /* <DEDUP_REMOVED lines=14> */
[----:B------:R0:W4:Y:S01]  /*9cc0*/  MUFU.TANH R21, R42 ;  /* 0x0000002a00157308 */ /* 0x0001220000002400 */
[----:B-----5:R-:W-:Y:S02]  /*9cd0*/  FSEL R177, R39, -INF , P3 ;  /* 0xff80000027b17808 */ /* 0x020fe40001800000 */
[----:B------:R-:W-:Y:S02]  /*9ce0*/  ISETP.GT.AND P3, PT, R6, 0x29, PT ;  /* 0x000000290600780c */ /* 0x000fe40003f64270 */
[----:B------:R-:W-:-:S03]  /*9cf0*/  FMNMX.FTZ R14, R177, R14, !PT ;  /* 0x0000000eb10e7209 */ /* 0x000fc60007810000 */
[----:B------:R-:W5:Y:S01]  /*9d00*/  MUFU.TANH R45, R45 ;  /* 0x0000002d002d7308 */ /* 0x000f620000002400 */
[----:B---3--:R-:W-:Y:S02]  /*9d10*/  FSEL R156, R44, -INF , P2 ;  /* 0xff8000002c9c7808 */ /* 0x008fe40001000000 */
[----:B0-----:R-:W-:Y:S02]  /*9d20*/  SHF.R.U32.HI R42, RZ, 0x7, R72 ;  /* 0x00000007ff2a7819 */ /* 0x001fe40000011648 */
[----:B------:R-:W-:Y:S02]  /*9d30*/  FMNMX.FTZ R7, R156, R7, !PT ;  /* 0x000000079c077209 */ /* 0x000fe40007810000 */
[----:B------:R-:W-:Y:S01]  /*9d40*/  IADD3 R168, -R42, 0xb, RZ ;  /* 0x0000000b2aa87810 */ /* 0x000fe20007ffe1ff */
[----:B------:R-:W0:Y:S01]  /*9d50*/  MUFU.TANH R43, R43 ;  /* 0x0000002b002b7308 */ /* 0x000e220000002400 */
[----:B----4-:R-:W-:Y:S02]  /*9d60*/  FSEL R21, R21, -INF , P4 ;  /* 0xff80000015157808 */ /* 0x010fe40002000000 */
[----:B------:R-:W-:-:S02]  /*9d70*/  ISETP.GT.AND P4, PT, R6, 0x30, PT ;  /* 0x000000300600780c */ /* 0x000fc40003f84270 */
[----:B------:R-:W-:-:S03]  /*9d80*/  FMNMX.FTZ R14, R21, R14, !PT ;  /* 0x0000000e150e7209 */ /* 0x000fc60007810000 */
[----:B------:R-:W3:Y:S01]  /*9d90*/  MUFU.TANH R48, R48 ;  /* 0x0000003000307308 */ /* 0x000ee20000002400 */
[----:B-----5:R-:W-:-:S04]  /*9da0*/  FSEL R170, R45, -INF , P3 ;  /* 0xff8000002daa7808 */ /* 0x020fc80001800000 */
[----:B------:R-:W-:-:S03]  /*9db0*/  FMNMX.FTZ R28, R170, R7, !PT ;  /* 0x00000007aa1c7209 */ /* 0x000fc60007810000 */
[----:B------:R-:W4:Y:S01]  /*9dc0*/  MUFU.TANH R46, R46 ;  /* 0x0000002e002e7308 */ /* 0x000f220000002400 */
[----:B0-----:R-:W-:Y:S02]  /*9dd0*/  FSEL R169, R43, -INF , P5 ;  /* 0xff8000002ba97808 */ /* 0x001fe40002800000 */
[----:B------:R-:W-:Y:S02]  /*9de0*/  ISETP.GT.AND P5, PT, R6, 0x31, PT ;  /* 0x000000310600780c */ /* 0x000fe40003fa4270 */
[----:B------:R-:W-:-:S03]  /*9df0*/  FMNMX.FTZ R7, R169, R14, !PT ;  /* 0x0000000ea9077209 */ /* 0x000fc60007810000 */
[----:B-1----:R-:W0:Y:S01]  /*9e00*/  MUFU.TANH R9, R49 ;  /* 0x0000003100097308 */ /* 0x002e220000002400 */
[----:B---3--:R-:W-:-:S04]  /*9e10*/  FSEL R3, R48, -INF , P4 ;  /* 0xff80000030037808 */ /* 0x008fc80002000000 */
[----:B------:R-:W-:-:S03]  /*9e20*/  FMNMX.FTZ R28, R3, R28, !PT ;  /* 0x0000001c031c7209 */ /* 0x000fc60007810000 */
[----:B------:R-:W1:Y:S01]  /*9e30*/  MUFU.TANH R47, R47 ;  /* 0x0000002f002f7308 */ /* 0x000e620000002400 */
[----:B----4-:R-:W-:Y:S02]  /*9e40*/  FSEL R166, R46, -INF , P2 ;  /* 0xff8000002ea67808 */ /* 0x010fe40001000000 */
[----:B------:R-:W-:Y:S02]  /*9e50*/  ISETP.GT.AND P2, PT, R6, 0x38, PT ;  /* 0x000000380600780c */ /* 0x000fe40003f44270 */
[----:B------:R-:W-:-:S03]  /*9e60*/  FMNMX.FTZ R14, R166, R7, !PT ;  /* 0x00000007a60e7209 */ /* 0x000fc60007810000 */
[----:B------:R-:W3:Y:S01]  /*9e70*/  MUFU.TANH R11, R52 ;  /* 0x00000034000b7308 */ /* 0x000ee20000002400 */
[----:B0-----:R-:W-:-:S04]  /*9e80*/  FSEL R9, R9, -INF , P5 ;  /* 0xff80000009097808 */ /* 0x001fc80002800000 */
[----:B------:R-:W-:-:S03]  /*9e90*/  FMNMX.FTZ R28, R9, R28, !PT ;  /* 0x0000001c091c7209 */ /* 0x000fc60007810000 */
[----:B------:R-:W0:Y:S01]  /*9ea0*/  MUFU.TANH R50, R50 ;  /* 0x0000003200327308 */ /* 0x000e220000002400 */
[----:B-1----:R-:W-:Y:S02]  /*9eb0*/  FSEL R171, R47, -INF , P3 ;  /* 0xff8000002fab7808 */ /* 0x002fe40001800000 */
[----:B------:R-:W-:Y:S02]  /*9ec0*/  ISETP.GT.AND P3, PT, R6, 0x39, PT ;  /* 0x000000390600780c */ /* 0x000fe40003f64270 */
[----:B------:R-:W-:-:S03]  /*9ed0*/  FMNMX.FTZ R7, R171, R14, !PT ;  /* 0x0000000eab077209 */ /* 0x000fc60007810000 */
[----:B------:R-:W1:Y:S01]  /*9ee0*/  MUFU.TANH R12, R53 ;  /* 0x00000035000c7308 */ /* 0x000e620000002400 */
[----:B---3--:R-:W-:-:S04]  /*9ef0*/  FSEL R11, R11, -INF , P2 ;  /* 0xff8000000b0b7808 */ /* 0x008fc80001000000 */
[----:B------:R-:W-:-:S03]  /*9f00*/  FMNMX.FTZ R15, R11, R28, !PT ;  /* 0x0000001c0b0f7209 */ /* 0x000fc60007810000 */
[----:B------:R-:W3:Y:S01]  /*9f10*/  MUFU.TANH R8, R51 ;  /* 0x0000003300087308 */ /* 0x000ee20000002400 */
[----:B0-----:R-:W-:Y:S02]  /*9f20*/  FSEL R176, R50, -INF , P4 ;  /* 0xff80000032b07808 */ /* 0x001fe40002000000 */
[----:B------:R-:W-:Y:S02]  /*9f30*/  ISETP.GT.AND P4, PT, R6, 0x40, PT ;  /* 0x000000400600780c */ /* 0x000fe40003f84270 */
[----:B------:R-:W-:-:S03]  /*9f40*/  FMNMX.FTZ R7, R176, R7, !PT ;  /* 0x00000007b0077209 */ /* 0x000fc60007810000 */
[----:B------:R-:W0:Y:S01]  /*9f50*/  MUFU.TANH R56, R56 ;  /* 0x0000003800387308 */ /* 0x000e220000002400 */
[----:B-1----:R-:W-:-:S04]  /*9f60*/  FSEL R12, R12, -INF , P3 ;  /* 0xff8000000c0c7808 */ /* 0x002fc80001800000 */
[----:B------:R-:W-:-:S03]  /*9f70*/  FMNMX.FTZ R15, R12, R15, !PT ;  /* 0x0000000f0c0f7209 */ /* 0x000fc60007810000 */
[----:B------:R-:W1:Y:S01]  /*9f80*/  MUFU.TANH R10, R54 ;  /* 0x00000036000a7308 */ /* 0x000e620000002400 */
[----:B---3--:R-:W-:Y:S02]  /*9f90*/  FSEL R8, R8, -INF , P5 ;  /* 0xff80000008087808 */ /* 0x008fe40002800000 */
[----:B------:R-:W-:Y:S02]  /*9fa0*/  ISETP.GT.AND P5, PT, R6, 0x41, PT ;  /* 0x000000410600780c */ /* 0x000fe40003fa4270 */
[----:B------:R-:W-:-:S03]  /*9fb0*/  FMNMX.FTZ R7, R8, R7, !PT ;  /* 0x0000000708077209 */ /* 0x000fc60007810000 */
[----:B------:R-:W3:Y:S01]  /*9fc0*/  MUFU.TANH R57, R57 ;  /* 0x0000003900397308 */ /* 0x000ee20000002400 */
[----:B0-----:R-:W-:-:S04]  /*9fd0*/  FSEL R186, R56, -INF , P4 ;  /* 0xff80000038ba7808 */ /* 0x001fc80002000000 */
[----:B------:R-:W-:-:S03]  /*9fe0*/  FMNMX.FTZ R28, R186, R15, !PT ;  /* 0x0000000fba1c7209 */ /* 0x000fc60007810000 */
[----:B------:R-:W0:Y:S01]  /*9ff0*/  MUFU.TANH R13, R55 ;  /* 0x00000037000d7308 */ /* 0x000e220000002400 */
[----:B-1----:R-:W-:Y:S02]  /*a000*/  FSEL R10, R10, -INF , P2 ;  /* 0xff8000000a0a7808 */ /* 0x002fe40001000000 */
[----:B------:R-:W-:-:S05]  /*a010*/  ISETP.GT.AND P2, PT, R6, 0x48, PT ;  /* 0x000000480600780c */ /* 0x000fca0003f44270 */
[----:B------:R-:W1:Y:S01]  /*a020*/  MUFU.TANH R60, R60 ;  /* 0x0000003c003c7308 */ /* 0x000e620000002400 */
[----:B---3--:R-:W-:-:S04]  /*a030*/  FSEL R185, R57, -INF , P5 ;  /* 0xff80000039b97808 */ /* 0x008fc80002800000 */
[----:B------:R-:W-:-:S03]  /*a040*/  FMNMX.FTZ R15, R185, R28, !PT ;  /* 0x0000001cb90f7209 */ /* 0x000fc60007810000 */
[----:B------:R-:W3:Y:S01]  /*a050*/  MUFU.TANH R58, R58 ;  /* 0x0000003a003a7308 */ /* 0x000ee20000002400 */
[----:B0-----:R-:W-:Y:S02]  /*a060*/  FSEL R13, R13, -INF , P3 ;  /* 0xff8000000d0d7808 */ /* 0x001fe40001800000 */
[----:B------:R-:W-:-:S05]  /*a070*/  ISETP.GT.AND P3, PT, R6, 0x49, PT ;  /* 0x000000490600780c */ /* 0x000fca0003f64270 */
[----:B------:R-:W0:Y:S01]  /*a080*/  MUFU.TANH R59, R59 ;  /* 0x0000003b003b7308 */ /* 0x000e220000002400 */
[----:B-1----:R-:W-:-:S04]  /*a090*/  FSEL R184, R60, -INF , P2 ;  /* 0xff8000003cb87808 */ /* 0x002fc80001000000 */
[----:B------:R-:W-:-:S03]  /*a0a0*/  FMNMX.FTZ R28, R184, R15, !PT ;  /* 0x0000000fb81c7209 */ /* 0x000fc60007810000 */
[----:B------:R-:W1:Y:S01]  /*a0b0*/  MUFU.TANH R61, R61 ;  /* 0x0000003d003d7308 */ /* 0x000e620000002400 */
[----:B---3--:R-:W-:Y:S02]  /*a0c0*/  FSEL R192, R58, -INF , P4 ;  /* 0xff8000003ac07808 */ /* 0x008fe40002000000 */
[----:B------:R-:W-:-:S05]  /*a0d0*/  ISETP.GT.AND P4, PT, R6, 0x50, PT ;  /* 0x000000500600780c */ /* 0x000fca0003f84270 */
        /* <DEDUP_REMOVED lines=11> */
[----:B------:R-:W-:Y:S02]  /*a190*/  ISETP.GT.AND P3, PT, R6, 0x59, PT ;  /* 0x000000590600780c */ /* 0x000fe40003f64270 */
[----:B------:R-:W-:-:S03]  /*a1a0*/  FMNMX.FTZ R6, R10, R7, !PT ;  /* 0x000000070a067209 */ /* 0x000fc60007810000 */
[----:B------:R-:W0:Y:S01]  /*a1b0*/  MUFU.TANH R68, R68 ;  /* 0x0000004400447308 */ /* 0x000e220000002400 */
[----:B-1----:R-:W-:Y:S02]  /*a1c0*/  FSEL R190, R64, -INF , P4 ;  /* 0xff80000040be7808 */ /* 0x002fe40002000000 */
[----:B------:R-:W-:Y:S02]  /*a1d0*/  FMNMX.FTZ R7, R13, R6, !PT ;  /* 0x000000060d077209 */ /* 0x000fe40007810000 */
[----:B------:R-:W-:Y:S02]  /*a1e0*/  FMNMX.FTZ R28, R190, R15, !PT ;  /* 0x0000000fbe1c7209 */ /* 0x000fe40007810000 */
[----:B------:R-:W-:Y:S01]  /*a1f0*/  FMNMX.FTZ R6, R192, R7, !PT ;  /* 0x00000007c0067209 */ /* 0x000fe20007810000 */
[----:B------:R-:W1:Y:S01]  /*a200*/  MUFU.TANH R66, R66 ;  /* 0x0000004200427308 */ /* 0x000e620000002400 */
[----:B---3--:R-:W-:Y:S02]  /*a210*/  FSEL R187, R65, -INF , P5 ;  /* 0xff80000041bb7808 */ /* 0x008fe40002800000 */
[----:B------:R-:W-:-:S02]  /*a220*/  FMNMX.FTZ R6, R189, R6, !PT ;  /* 0x00000006bd067209 */ /* 0x000fc40007810000 */
[----:B------:R-:W-:-:S03]  /*a230*/  FMNMX.FTZ R7, R187, R28, !PT ;  /* 0x0000001cbb077209 */ /* 0x000fc60007810000 */
[----:B------:R-:W3:Y:S01]  /*a240*/  MUFU.TANH R14, R69 ;  /* 0x00000045000e7308 */ /* 0x000ee20000002400 */
[----:B0-----:R-:W-:-:S04]  /*a250*/  FSEL R182, R68, -INF , P2 ;  /* 0xff80000044b67808 */ /* 0x001fc80001000000 */
[----:B------:R-:W-:Y:S02]  /*a260*/  FMNMX.FTZ R15, R182, R7, !PT ;  /* 0x00000007b60f7209 */ /* 0x000fe40007810000 */
[----:B------:R-:W-:Y:S01]  /*a270*/  FMNMX.FTZ R7, R191, R6, !PT ;  /* 0x00000006bf077209 */ /* 0x000fe20007810000 */
[----:B------:R-:W0:Y:S01]  /*a280*/  MUFU.TANH R67, R67 ;  /* 0x0000004300437308 */ /* 0x000e220000002400 */
[----:B-1----:R-:W-:Y:S02]  /*a290*/  FSEL R181, R66, -INF , P4 ;  /* 0xff80000042b57808 */ /* 0x002fe40002000000 */
[----:B------:R-:W-:-:S04]  /*a2a0*/  FMNMX.FTZ R6, R188, R7, !PT ;  /* 0x00000007bc067209 */ /* 0x000fc80007810000 */
[----:B------:R-:W-:Y:S01]  /*a2b0*/  FMNMX.FTZ R7, R181, R6, !PT ;  /* 0x00000006b5077209 */ /* 0x000fe20007810000 */
[----:B------:R-:W1:Y:S01]  /*a2c0*/  MUFU.TANH R70, R70 ;  /* 0x0000004600467308 */ /* 0x000e620000002400 */
[----:B---3--:R-:W-:-:S04]  /*a2d0*/  FSEL R14, R14, -INF , P3 ;  /* 0xff8000000e0e7808 */ /* 0x008fc80001800000 */
[----:B------:R-:W-:-:S03]  /*a2e0*/  FMNMX.FTZ R15, R14, R15, !PT ;  /* 0x0000000f0e0f7209 */ /* 0x000fc60007810000 */
[----:B------:R-:W3:Y:S01]  /*a2f0*/  MUFU.TANH R71, R71 ;  /* 0x0000004700477308 */ /* 0x000ee20000002400 */
[----:B0-----:R-:W-:Y:S01]  /*a300*/  FSEL R180, R67, -INF , P5 ;  /* 0xff80000043b47808 */ /* 0x001fe20002800000 */
[----:B------:R-:W0:Y:S03]  /*a310*/  SHFL.BFLY PT, R30, R15, 0x2, 0x1f ;  /* 0x0c401f000f1e7f89 */ /* 0x000e2600000e0000 */
[----:B------:R-:W-:Y:S02]  /*a320*/  FMNMX.FTZ R6, R180, R7, !PT ;  /* 0x00000007b4067209 */ /* 0x000fe40007810000 */
[----:B-1----:R-:W-:-:S04]  /*a330*/  FSEL R179, R70, -INF , P2 ;  /* 0xff80000046b37808 */ /* 0x002fc80001000000 */
[----:B------:R-:W-:Y:S01]  /*a340*/  FMNMX.FTZ R7, R179, R6, !PT ;  /* 0x00000006b3077209 */ /* 0x000fe20007810000 */
[----:B------:R-:W-:Y:S01]  /*a350*/  IMAD.U32 R6, RZ, RZ, UR4 ;  /* 0x00000004ff067e24 */ /* 0x000fe2000f8e00ff */
[----:B---3--:R-:W-:-:S04]  /*a360*/  FSEL R178, R71, -INF , P3 ;  /* 0xff80000047b27808 */ /* 0x008fc80001800000 */
[----:B------:R-:W-:-:S05]  /*a370*/  FMNMX.FTZ R28, R178, R7, !PT ;  /* 0x00000007b21c7209 */ /* 0x000fca0007810000 */
[----:B------:R-:W1:Y:S01]  /*a380*/  SHFL.BFLY PT, R31, R28, 0x2, 0x1f ;  /* 0x0c401f001c1f7f89 */ /* 0x000e6200000e0000 */
[----:B0-----:R-:W-:-:S05]  /*a390*/  FMNMX.FTZ R30, R15, R30, !PT ;  /* 0x0000001e0f1e7209 */ /* 0x001fca0007810000 */
[----:B------:R-:W0:Y:S01]  /*a3a0*/  SHFL.BFLY PT, R7, R30, 0x1, 0x1f ;  /* 0x0c201f001e077f89 */ /* 0x000e2200000e0000 */
[----:B-1----:R-:W-:-:S05]  /*a3b0*/  FMNMX.FTZ R31, R28, R31, !PT ;  /* 0x0000001f1c1f7209 */ /* 0x002fca0007810000 */
[----:B------:R-:W1:Y:S01]  /*a3c0*/  SHFL.BFLY PT, R32, R31, 0x1, 0x1f ;  /* 0x0c201f001f207f89 */ /* 0x000e6200000e0000 */
[----:B0-----:R-:W-:Y:S01]  /*a3d0*/  FMNMX.FTZ R7, R30, R7, !PT ;  /* 0x000000071e077209 */ /* 0x001fe20007810000 */
[----:B------:R0:W-:Y:S06]  /*a3e0*/  BAR.ARV R168, 0x100 ;  /* 0x000400a80000751d */ /* 0x0001ec0000002000 */
[C---:B------:R-:W-:Y:S01]  /*a3f0*/  FMUL.FTZ R15, R7.reuse, R6 ;  /* 0x00000006070f7220 */ /* 0x040fe20000410000 */
[----:B------:R-:W-:-:S04]  /*a400*/  FSETP.NEU.FTZ.AND P2, PT, R7, -INF , PT ;  /* 0xff8000000700780b */ /* 0x000fc80003f5d000 */
[----:B------:R-:W-:-:S05]  /*a410*/  FSEL R15, R15, RZ, P2 ;  /* 0x000000ff0f0f7208 */ /* 0x000fca0001000000 */
[-CC-:B------:R-:W-:Y:S01]  /*a420*/  FFMA.FTZ R28, R20, R6.reuse, -R15.reuse ;  /* 0x00000006141c7223 */ /* 0x180fe2000001080f */
[-CC-:B------:R-:W-:Y:S01]  /*a430*/  FFMA.FTZ R24, R24, R6.reuse, -R15.reuse ;  /* 0x0000000618187223 */ /* 0x180fe2000001080f */
[-CC-:B------:R-:W-:Y:S01]  /*a440*/  FFMA.FTZ R172, R26, R6.reuse, -R15.reuse ;  /* 0x000000061aac7223 */ /* 0x180fe2000001080f */
[--C-:B------:R-:W-:Y:S01]  /*a450*/  FFMA.FTZ R4, R4, R6, -R15.reuse ;  /* 0x0000000604047223 */ /* 0x100fe2000001080f */
[----:B-1----:R-:W-:Y:S01]  /*a460*/  FMNMX.FTZ R167, R31, R32, !PT ;  /* 0x000000201fa77209 */ /* 0x002fe20007810000 */
[----:B------:R1:W-:Y:S01]  /*a470*/  MUFU.EX2 R33, R24 ;  /* 0x0000001800217308 */ /* 0x0003e20000000800 */
[-CC-:B------:R-:W-:Y:S01]  /*a480*/  FFMA.FTZ R160, R160, R6.reuse, -R15.reuse ;  /* 0x00000006a0a07223 */ /* 0x180fe2000001080f */
[-CC-:B------:R-:W-:Y:S01]  /*a490*/  FFMA.FTZ R3, R3, R6.reuse, -R15.reuse ;  /* 0x0000000603037223 */ /* 0x180fe2000001080f */
[C---:B------:R-:W-:Y:S01]  /*a4a0*/  FSETP.NEU.FTZ.AND P2, PT, R167.reuse, -INF , PT ;  /* 0xff800000a700780b */ /* 0x040fe20003f5d000 */
[-C--:B------:R-:W-:Y:S01]  /*a4b0*/  FMUL.FTZ R20, R167, R6.reuse ;  /* 0x00000006a7147220 */ /* 0x080fe20000410000 */
[-CC-:B------:R-:W-:Y:S01]  /*a4c0*/  FFMA.FTZ R11, R11, R6.reuse, -R15.reuse ;  /* 0x000000060b0b7223 */ /* 0x180fe2000001080f */
[-CC-:B------:R-:W-:Y:S01]  /*a4d0*/  FFMA.FTZ R12, R12, R6.reuse, -R15.reuse ;  /* 0x000000060c0c7223 */ /* 0x180fe2000001080f */
[----:B------:R-:W-:Y:S01]  /*a4e0*/  FFMA.FTZ R190, R190, R6, -R15 ;  /* 0x00000006bebe7223 */ /* 0x000fe2000001080f */
[----:B------:R3:W-:Y:S01]  /*a4f0*/  MUFU.EX2 R152, R4 ;  /* 0x0000000400987308 */ /* 0x0007e20000000800 */
[----:B------:R-:W-:Y:S01]  /*a500*/  FSEL R20, R20, RZ, P2 ;  /* 0x000000ff14147208 */ /* 0x000fe20001000000 */
[----:B-1----:R-:W-:-:S02]  /*a510*/  @!P1 VIADD R24, R0, 0x32440 ;  /* 0x0003244000189836 */ /* 0x002fc40000000000 */
[-CC-:B------:R-:W-:Y:S01]  /*a520*/  FFMA.FTZ R187, R187, R6.reuse, -R15.reuse ;  /* 0x00000006bbbb7223 */ /* 0x180fe2000001080f */
[-CC-:B------:R-:W-:Y:S01]  /*a530*/  FFMA.FTZ R182, R182, R6.reuse, -R15.reuse ;  /* 0x00000006b6b67223 */ /* 0x180fe2000001080f */
[-C--:B------:R-:W-:Y:S01]  /*a540*/  FFMA.FTZ R14, R14, R6.reuse, -R15 ;  /* 0x000000060e0e7223 */ /* 0x080fe2000001080f */
[-CC-:B------:R-:W-:Y:S01]  /*a550*/  FFMA.FTZ R26, R5, R6.reuse, -R20.reuse ;  /* 0x00000006051a7223 */ /* 0x180fe20000010814 */
[----:B------:R-:W-:Y:S02]  /*a560*/  IMAD.MOV.U32 R5, RZ, RZ, 0x40000040 ;  /* 0x40000040ff057424 */ /* 0x000fe400078e00ff */
[-CC-:B------:R-:W-:Y:S01]  /*a570*/  FFMA.FTZ R173, R29, R6.reuse, -R20.reuse ;  /* 0x000000061dad7223 */ /* 0x180fe20000010814 */
[-CC-:B------:R-:W-:Y:S01]  /*a580*/  FFMA.FTZ R174, R27, R6.reuse, -R20.reuse ;  /* 0x000000061bae7223 */ /* 0x180fe20000010814 */
[----:B------:R-:W-:Y:S01]  /*a590*/  FFMA.FTZ R30, R25, R6, -R20 ;  /* 0x00000006191e7223 */ /* 0x000fe20000010814 */
[----:B------:R-:W1:Y:S01]  /*a5a0*/  MUFU.EX2 R31, R28 ;  /* 0x0000001c001f7308 */ /* 0x000e620000000800 */
[----:B------:R-:W-:Y:S01]  /*a5b0*/  R2UR UR7, R5 ;  /* 0x00000000050772ca */ /* 0x000fe200000e0000 */
[----:B---3--:R-:W-:Y:S01]  /*a5c0*/  IMAD R4, R200, 0xc00, R216 ;  /* 0x00000c00c8047824 */ /* 0x008fe200078e02d8 */
[----:B------:R-:W-:Y:S01]  /*a5d0*/  @!P1 PRMT R5, RZ, 0x654, R24 ;  /* 0x00000654ff059816 */ /* 0x000fe20000000018 */
[----:B------:R-:W-:-:S02]  /*a5e0*/  IMAD.MOV.U32 R25, RZ, RZ, 0x40000040 ;  /* 0x40000040ff197424 */ /* 0x000fc400078e00ff */
[-CC-:B------:R-:W-:Y:S01]  /*a5f0*/  FFMA.FTZ R163, R163, R6.reuse, -R20.reuse ;  /* 0x00000006a3a37223 */ /* 0x180fe20000010814 */
[C---:B------:R-:W-:Y:S01]  /*a600*/  VIADD R24, R4.reuse, 0x80 ;  /* 0x0000008004187836 */ /* 0x040fe20000000000 */
[----:B------:R3:W-:Y:S01]  /*a610*/  @!P1 SYNCS.ARRIVE.TRANS64.RED.A1T0 RZ, [R5+URZ], RZ ;  /* 0x000000ff05ff99a7 */ /* 0x0007e2000810043f */
[----:B------:R2:W-:Y:S01]  /*a620*/  BAR.SYNC.DEFER_BLOCKING R175, 0x100 ;  /* 0x000400af0000751d */ /* 0x0005e20000010000 */
[----:B------:R-:W-:Y:S01]  /*a630*/  R2UR UR6, R4 ;  /* 0x00000000040672ca */ /* 0x000fe200000e0000 */
[-CC-:B------:R-:W-:Y:S01]  /*a640*/  FFMA.FTZ R169, R169, R6.reuse, -R20.reuse ;  /* 0x00000006a9a97223 */ /* 0x180fe20000010814 */
[----:B------:R-:W-:Y:S01]  /*a650*/  R2UR UR10, R24 ;  /* 0x00000000180a72ca */ /* 0x000fe200000e0000 */
[-CC-:B------:R-:W-:Y:S01]  /*a660*/  FFMA.FTZ R166, R166, R6.reuse, -R20.reuse ;  /* 0x00000006a6a67223 */ /* 0x180fe20000010814 */
[----:B------:R-:W-:Y:S01]  /*a670*/  R2UR UR11, R25 ;  /* 0x00000000190b72ca */ /* 0x000fe200000e0000 */
[----:B------:R-:W-:Y:S01]  /*a680*/  MUFU.EX2 R26, R26 ;  /* 0x0000001a001a7308 */ /* 0x000fe20000000800 */
[-C--:B---3--:R-:W-:Y:S01]  /*a690*/  FFMA.FTZ R5, R177, R6.reuse, -R20 ;  /* 0x00000006b1057223 */ /* 0x088fe20000010814 */
[----:B--2---:R-:W-:Y:S01]  /*a6a0*/  FFMA.FTZ R175, R165, R6, -R15 ;  /* 0x00000006a5af7223 */ /* 0x004fe2000001080f */
[----:B-1----:R-:W-:Y:S01]  /*a6b0*/  FADD.FTZ R24, R152, R31 ;  /* 0x0000001f98187221 */ /* 0x002fe20000010000 */
[----:B------:R-:W-:Y:S01]  /*a6c0*/  F2FP.BF16.F32.PACK_AB R152, R31, R152 ;  /* 0x000000981f98723e */ /* 0x000fe200000010ff */
[-CC-:B------:R-:W-:Y:S01]  /*a6d0*/  FFMA.FTZ R165, R162, R6.reuse, -R15.reuse ;  /* 0x00000006a2a57223 */ /* 0x180fe2000001080f */
[-CC-:B------:R-:W-:Y:S01]  /*a6e0*/  FFMA.FTZ R162, R157, R6.reuse, -R15.reuse ;  /* 0x000000069da27223 */ /* 0x180fe2000001080f */
[----:B------:R-:W-:Y:S01]  /*a6f0*/  FADD.FTZ R193, R33, R24 ;  /* 0x0000001821c17221 */ /* 0x000fe20000010000 */
[----:B------:R-:W1:Y:S01]  /*a700*/  MUFU.EX2 R153, R30 ;  /* 0x0000001e00997308 */ /* 0x000e620000000800 */
[-CC-:B------:R-:W-:Y:S01]  /*a710*/  FFMA.FTZ R157, R164, R6.reuse, -R15.reuse ;  /* 0x00000006a49d7223 */ /* 0x180fe2000001080f */
[-CC-:B------:R-:W-:Y:S01]  /*a720*/  FFMA.FTZ R164, R161, R6.reuse, -R20.reuse ;  /* 0x00000006a1a47223 */ /* 0x180fe20000010814 */
[-CC-:B------:R-:W-:Y:S01]  /*a730*/  FFMA.FTZ R161, R159, R6.reuse, -R20.reuse ;  /* 0x000000069fa17223 */ /* 0x180fe20000010814 */
[-CC-:B------:R-:W-:Y:S01]  /*a740*/  FFMA.FTZ R159, R158, R6.reuse, -R15.reuse ;  /* 0x000000069e9f7223 */ /* 0x180fe2000001080f */
[-CC-:B------:R-:W-:Y:S01]  /*a750*/  FFMA.FTZ R158, R156, R6.reuse, -R15.reuse ;  /* 0x000000069c9e7223 */ /* 0x180fe2000001080f */
[-CC-:B------:R-:W-:Y:S01]  /*a760*/  FFMA.FTZ R156, R170, R6.reuse, -R15.reuse ;  /* 0x00000006aa9c7223 */ /* 0x180fe2000001080f */
[-CC-:B------:R-:W-:Y:S01]  /*a770*/  FFMA.FTZ R170, R21, R6.reuse, -R20.reuse ;  /* 0x0000000615aa7223 */ /* 0x180fe20000010814 */
[----:B------:R-:W2:Y:S01]  /*a780*/  MUFU.EX2 R172, R172 ;  /* 0x000000ac00ac7308 */ /* 0x000ea20000000800 */
[-CC-:B------:R-:W-:Y:S01]  /*a790*/  FFMA.FTZ R21, R171, R6.reuse, -R20.reuse ;  /* 0x00000006ab157223 */ /* 0x180fe20000010814 */
[-C--:B------:R-:W-:Y:S01]  /*a7a0*/  FFMA.FTZ R171, R9, R6.reuse, -R15 ;  /* 0x0000000609ab7223 */ /* 0x080fe2000001080f */
[-CC-:B------:R-:W-:Y:S01]  /*a7b0*/  FFMA.FTZ R176, R176, R6.reuse, -R20.reuse ;  /* 0x00000006b0b07223 */ /* 0x180fe20000010814 */
[-CC-:B------:R-:W-:Y:S01]  /*a7c0*/  FFMA.FTZ R177, R8, R6.reuse, -R20.reuse ;  /* 0x0000000608b17223 */ /* 0x180fe20000010814 */
[-CC-:B------:R-:W-:Y:S01]  /*a7d0*/  FFMA.FTZ R10, R10, R6.reuse, -R20.reuse ;  /* 0x000000060a0a7223 */ /* 0x180fe20000010814 */
[----:B------:R-:W-:Y:S01]  /*a7e0*/  FFMA.FTZ R13, R13, R6, -R20 ;  /* 0x000000060d0d7223 */ /* 0x000fe20000010814 */
[----:B------:R-:W-:Y:S01]  /*a7f0*/  VIADD R8, R4, 0x180 ;  /* 0x0000018004087836 */ /* 0x000fe20000000000 */
[----:B------:R-:W3:Y:S01]  /*a800*/  MUFU.EX2 R173, R173 ;  /* 0x000000ad00ad7308 */ /* 0x000ee20000000800 */
[----:B-1----:R-:W-:Y:S01]  /*a810*/  FADD.FTZ R194, R26, R153 ;  /* 0x000000991ac27221 */ /* 0x002fe20000010000 */
[----:B------:R-:W-:Y:S01]  /*a820*/  F2FP.BF16.F32.PACK_AB R153, R153, R26 ;  /* 0x0000001a9999723e */ /* 0x000fe200000010ff */
[----:B------:R-:W-:-:S02]  /*a830*/  IMAD.MOV.U32 R9, RZ, RZ, 0x40000040 ;  /* 0x40000040ff097424 */ /* 0x000fc400078e00ff */
[-CC-:B------:R-:W-:Y:S01]  /*a840*/  FFMA.FTZ R181, R181, R6.reuse, -R20.reuse ;  /* 0x00000006b5b57223 */ /* 0x180fe20000010814 */
[-CC-:B------:R-:W-:Y:S01]  /*a850*/  FFMA.FTZ R180, R180, R6.reuse, -R20.reuse ;  /* 0x00000006b4b47223 */ /* 0x180fe20000010814 */
[-C--:B------:R-:W-:Y:S01]  /*a860*/  FFMA.FTZ R179, R179, R6.reuse, -R20 ;  /* 0x00000006b3b37223 */ /* 0x080fe20000010814 */
[----:B------:R-:W-:Y:S01]  /*a870*/  ISETP.GE.AND P2, PT, R195, 0x61, PT ;  /* 0x00000061c300780c */ /* 0x000fe20003f46270 */
[----:B------:R-:W1:Y:S01]  /*a880*/  MUFU.EX2 R174, R174 ;  /* 0x000000ae00ae7308 */ /* 0x000e620000000800 */
[C---:B--2---:R-:W-:Y:S01]  /*a890*/  F2FP.BF16.F32.PACK_AB R154, R172.reuse, R33 ;  /* 0x00000021ac9a723e */ /* 0x044fe200000010ff */
[----:B------:R-:W-:Y:S01]  /*a8a0*/  FADD.FTZ R193, R172, R193 ;  /* 0x000000c1acc17221 */ /* 0x000fe20000010000 */
[----:B------:R-:W-:Y:S01]  /*a8b0*/  FFMA.FTZ R172, R184, R6, -R15 ;  /* 0x00000006b8ac7223 */ /* 0x000fe2000001080f */
[----:B------:R-:W-:-:S04]  /*a8c0*/  @!P1 VIADD R0, R0, 0x32460 ;  /* 0x0003246000009836 */ /* 0x000fc80000000000 */
[----:B------:R-:W2:Y:S01]  /*a8d0*/  MUFU.EX2 R175, R175 ;  /* 0x000000af00af7308 */ /* 0x000ea20000000800 */
[----:B---3--:R-:W-:Y:S01]  /*a8e0*/  FADD.FTZ R194, R173, R194 ;  /* 0x000000c2adc27221 */ /* 0x008fe20000010000 */
[----:B------:R-:W-:-:S06]  /*a8f0*/  @!P1 PRMT R0, RZ, 0x654, R0 ;  /* 0x00000654ff009816 */ /* 0x000fcc0000000000 */
[----:B------:R-:W3:Y:S01]  /*a900*/  MUFU.EX2 R165, R165 ;  /* 0x000000a500a57308 */ /* 0x000ee20000000800 */
[C---:B-1----:R-:W-:Y:S01]  /*a910*/  F2FP.BF16.F32.PACK_AB R155, R174.reuse, R173 ;  /* 0x000000adae9b723e */ /* 0x042fe200000010ff */
[----:B------:R-:W-:Y:S01]  /*a920*/  FADD.FTZ R194, R174, R194 ;  /* 0x000000c2aec27221 */ /* 0x000fe20000010000 */
[-C--:B------:R-:W-:Y:S01]  /*a930*/  FFMA.FTZ R173, R183, R6.reuse, -R15 ;  /* 0x00000006b7ad7223 */ /* 0x080fe2000001080f */
[-CC-:B------:R-:W-:Y:S01]  /*a940*/  FFMA.FTZ R174, R192, R6.reuse, -R20.reuse ;  /* 0x00000006c0ae7223 */ /* 0x180fe20000010814 */
[----:B------:R-:W-:Y:S01]  /*a950*/  WARPGROUP.ARRIVE ;  /* 0x00000000000079c5 */ /* 0x000fe20000000000 */
[----:B------:R-:W-:Y:S02]  /*a960*/  FFMA.FTZ R183, R191, R6, -R20 ;  /* 0x00000006bfb77223 */ /* 0x000fe40000010814 */
[----:B------:R-:W1:Y:S01]  /*a970*/  MUFU.EX2 R162, R162 ;  /* 0x000000a200a27308 */ /* 0x000e620000000800 */
[----:B--2---:R-:W-:Y:S02]  /*a980*/  FADD.FTZ R193, R175, R193 ;  /* 0x000000c1afc17221 */ /* 0x004fe40000010000 */
[----:B------:R-:W-:Y:S05]  /*a990*/  HGMMA.64x256x16.F32.BF16 R24, R152, gdesc[UR4].tnspB, RZ, !UPT, gsb0 ;  /* 0x43e0000498187df0 */ /* 0x000fea000c0018ff */
[----:B------:R-:W2:Y:S01]  /*a9a0*/  MUFU.EX2 R157, R157 ;  /* 0x0000009d009d7308 */ /* 0x000ea20000000800 */
[----:B---3--:R-:W-:-:S07]  /*a9b0*/  FADD.FTZ R193, R165, R193 ;  /* 0x000000c1a5c17221 */ /* 0x008fce0000010000 */
[----:B------:R-:W3:Y:S01]  /*a9c0*/  MUFU.EX2 R164, R164 ;  /* 0x000000a400a47308 */ /* 0x000ee20000000800 */
[----:B-1----:R-:W-:-:S07]  /*a9d0*/  FADD.FTZ R193, R162, R193 ;  /* 0x000000c1a2c17221 */ /* 0x002fce0000010000 */
[----:B------:R-:W1:Y:S01]  /*a9e0*/  MUFU.EX2 R163, R163 ;  /* 0x000000a300a37308 */ /* 0x000e620000000800 */
[----:B--2---:R-:W-:-:S07]  /*a9f0*/  FADD.FTZ R193, R157, R193 ;  /* 0x000000c19dc17221 */ /* 0x004fce0000010000 */
        /* <DEDUP_REMOVED lines=10> */
[----:B------:R-:W-:Y:S01]  /*aaa0*/  MUFU.EX2 R156, R156 ;  /* 0x0000009c009c7308 */ /* 0x000fe20000000800 */
[----:B--2---:R-:W-:-:S07]  /*aab0*/  FADD.FTZ R193, R160, R193 ;  /* 0x000000c1a0c17221 */ /* 0x004fce0000010000 */
[----:B------:R-:W1:Y:S01]  /*aac0*/  MUFU.EX2 R170, R170 ;  /* 0x000000aa00aa7308 */ /* 0x000e620000000800 */
[----:B---3--:R-:W-:-:S07]  /*aad0*/  FADD.FTZ R193, R158, R193 ;  /* 0x000000c19ec17221 */ /* 0x008fce0000010000 */
[----:B------:R-:W2:Y:S08]  /*aae0*/  MUFU.EX2 R169, R169 ;  /* 0x000000a900a97308 */ /* 0x000eb00000000800 */
[----:B------:R-:W-:Y:S01]  /*aaf0*/  MUFU.EX2 R166, R166 ;  /* 0x000000a600a67308 */ /* 0x000fe20000000800 */
[----:B-1----:R-:W-:-:S07]  /*ab00*/  FADD.FTZ R194, R170, R194 ;  /* 0x000000c2aac27221 */ /* 0x002fce0000010000 */
[----:B------:R-:W1:Y:S01]  /*ab10*/  MUFU.EX2 R21, R21 ;  /* 0x0000001500157308 */ /* 0x000e620000000800 */
[----:B--2---:R-:W-:-:S07]  /*ab20*/  FADD.FTZ R194, R169, R194 ;  /* 0x000000c2a9c27221 */ /* 0x004fce0000010000 */
[----:B------:R-:W2:Y:S08]  /*ab30*/  MUFU.EX2 R3, R3 ;  /* 0x0000000300037308 */ /* 0x000eb00000000800 */
[----:B------:R-:W-:Y:S08]  /*ab40*/  MUFU.EX2 R171, R171 ;  /* 0x000000ab00ab7308 */ /* 0x000ff00000000800 */
[----:B------:R-:W-:Y:S08]  /*ab50*/  MUFU.EX2 R11, R11 ;  /* 0x0000000b000b7308 */ /* 0x000ff00000000800 */
[----:B------:R-:W-:Y:S08]  /*ab60*/  MUFU.EX2 R12, R12 ;  /* 0x0000000c000c7308 */ /* 0x000ff00000000800 */
[----:B------:R-:W3:Y:S08]  /*ab70*/  MUFU.EX2 R176, R176 ;  /* 0x000000b000b07308 */ /* 0x000ef00000000800 */
[----:B------:R-:W4:Y:S08]  /*ab80*/  MUFU.EX2 R177, R177 ;  /* 0x000000b100b17308 */ /* 0x000f300000000800 */
[----:B------:R-:W5:Y:S08]  /*ab90*/  MUFU.EX2 R10, R10 ;  /* 0x0000000a000a7308 */ /* 0x000f700000000800 */
[----:B------:R-:W0:Y:S08]  /*aba0*/  MUFU.EX2 R13, R13 ;  /* 0x0000000d000d7308 */ /* 0x000e300000000800 */
[----:B------:R-:W-:Y:S08]  /*abb0*/  MUFU.EX2 R172, R172 ;  /* 0x000000ac00ac7308 */ /* 0x000ff00000000800 */
        /* <DEDUP_REMOVED lines=9> */
[----:B------:R-:W-:Y:S01]  /*ac50*/  MUFU.EX2 R179, R179 ;  /* 0x000000b300b37308 */ /* 0x000fe20000000800 */
[----:B------:R-:W-:-:S02]  /*ac60*/  WARPGROUP.DEPBAR.LE gsb0, 0x0 ;  /* 0x00008000000079c5 */ /* 0x000fc40000010000 */
[----:B------:R-:W-:Y:S01]  /*ac70*/  F2FP.BF16.F32.PACK_AB R152, R165, R175 ;  /* 0x000000afa598723e */ /* 0x000fe200000010ff */
[--C-:B------:R-:W-:Y:S01]  /*ac80*/  FFMA.FTZ R175, R189, R6, -R20.reuse ;  /* 0x00000006bdaf7223 */ /* 0x100fe20000010814 */
[----:B------:R-:W-:Y:S01]  /*ac90*/  F2FP.BF16.F32.PACK_AB R153, R163, R164 ;  /* 0x000000a4a399723e */ /* 0x000fe200000010ff */
[--C-:B------:R-:W-:Y:S01]  /*aca0*/  FFMA.FTZ R164, R188, R6, -R20.reuse ;  /* 0x00000006bca47223 */ /* 0x100fe20000010814 */
[----:B------:R-:W-:Y:S01]  /*acb0*/  F2FP.BF16.F32.PACK_AB R154, R157, R162 ;  /* 0x000000a29d9a723e */ /* 0x000fe200000010ff */
[----:B------:R-:W-:Y:S01]  /*acc0*/  FFMA.FTZ R20, R178, R6, -R20 ;  /* 0x00000006b2147223 */ /* 0x000fe20000010814 */
[----:B------:R-:W-:Y:S01]  /*acd0*/  F2FP.BF16.F32.PACK_AB R155, R5, R161 ;  /* 0x000000a1059b723e */ /* 0x000fe200000010ff */
[----:B------:R-:W-:Y:S01]  /*ace0*/  MUFU.EX2 R175, R175 ;  /* 0x000000af00af7308 */ /* 0x000fe20000000800 */
[----:B------:R-:W-:Y:S02]  /*acf0*/  IMAD.MOV.U32 R5, RZ, RZ, 0x40000040 ;  /* 0x40000040ff057424 */ /* 0x000fe400078e00ff */
[----:B------:R-:W-:-:S05]  /*ad00*/  WARPGROUP.ARRIVE ;  /* 0x00000000000079c5 */ /* 0x000fca0000000000 */
[----:B------:R-:W-:Y:S01]  /*ad10*/  MUFU.EX2 R164, R164 ;  /* 0x000000a400a47308 */ /* 0x000fe20000000800 */
[----:B------:R-:W-:Y:S07]  /*ad20*/  HGMMA.64x256x16.F32.BF16 R24, R152, gdesc[UR8].tnspB, R24, gsb0 ;  /* 0x43e0000898187df0 */ /* 0x000fee0008001818 */
[----:B------:R-:W-:Y:S01]  /*ad30*/  MUFU.EX2 R20, R20 ;  /* 0x0000001400147308 */ /* 0x000fe20000000800 */
[----:B------:R-:W-:Y:S02]  /*ad40*/  WARPGROUP.DEPBAR.LE gsb0, 0x0 ;  /* 0x00008000000079c5 */ /* 0x000fe40000010000 */
[----:B------:R-:W-:Y:S01]  /*ad50*/  VIADD R152, R4, 0x100 ;  /* 0x0000010004987836 */ /* 0x000fe20000000000 */
[----:B------:R-:W-:Y:S01]  /*ad60*/  F2FP.BF16.F32.PACK_AB R154, R156, R158 ;  /* 0x0000009e9c9a723e */ /* 0x000fe200000010ff */
[----:B------:R-:W-:Y:S01]  /*ad70*/  IMAD.MOV.U32 R153, RZ, RZ, 0x40000040 ;  /* 0x40000040ff997424 */ /* 0x000fe200078e00ff */
[----:B-1----:R-:W-:Y:S01]  /*ad80*/  F2FP.BF16.F32.PACK_AB R155, R21, R166 ;  /* 0x000000a6159b723e */ /* 0x002fe200000010ff */
[----:B------:R-:W-:Y:S01]  /*ad90*/  FADD.FTZ R166, R166, R194 ;  /* 0x000000c2a6a67221 */ /* 0x000fe20000010000 */
[----:B------:R-:W-:Y:S01]  /*ada0*/  R2UR UR6, R152 ;  /* 0x00000000980672ca */ /* 0x000fe200000e0000 */
[----:B------:R-:W-:Y:S01]  /*adb0*/  FADD.FTZ R156, R156, R193 ;  /* 0x000000c19c9c7221 */ /* 0x000fe20000010000 */
[----:B------:R-:W-:Y:S01]  /*adc0*/  R2UR UR7, R153 ;  /* 0x00000000990772ca */ /* 0x000fe200000e0000 */
[----:B------:R-:W-:Y:S01]  /*add0*/  FADD.FTZ R166, R21, R166 ;  /* 0x000000a615a67221 */ /* 0x000fe20000010000 */
[----:B------:R-:W-:Y:S01]  /*ade0*/  F2FP.BF16.F32.PACK_AB R152, R160, R159 ;  /* 0x0000009fa098723e */ /* 0x000fe200000010ff */
[----:B--2---:R-:W-:Y:S01]  /*adf0*/  FADD.FTZ R156, R3, R156 ;  /* 0x0000009c039c7221 */ /* 0x004fe20000010000 */
[----:B------:R-:W-:Y:S01]  /*ae00*/  F2FP.BF16.F32.PACK_AB R153, R169, R170 ;  /* 0x000000aaa999723e */ /* 0x000fe200000010ff */
[----:B---3--:R-:W-:-:S02]  /*ae10*/  FADD.FTZ R166, R176, R166 ;  /* 0x000000a6b0a67221 */ /* 0x008fc40000010000 */
[----:B------:R-:W-:Y:S01]  /*ae20*/  FADD.FTZ R156, R171, R156 ;  /* 0x0000009cab9c7221 */ /* 0x000fe20000010000 */
[----:B------:R-:W-:Y:S01]  /*ae30*/  WARPGROUP.ARRIVE ;  /* 0x00000000000079c5 */ /* 0x000fe20000000000 */
[----:B----4-:R-:W-:Y:S02]  /*ae40*/  FADD.FTZ R166, R177, R166 ;  /* 0x000000a6b1a67221 */ /* 0x010fe40000010000 */
[----:B------:R-:W-:Y:S02]  /*ae50*/  FADD.FTZ R156, R11, R156 ;  /* 0x0000009c0b9c7221 */ /* 0x000fe40000010000 */
[----:B-----5:R-:W-:Y:S01]  /*ae60*/  FADD.FTZ R166, R10, R166 ;  /* 0x000000a60aa67221 */ /* 0x020fe20000010000 */
[----:B------:R-:W-:Y:S01]  /*ae70*/  HGMMA.64x256x16.F32.BF16 R24, R152, gdesc[UR4].tnspB, R24, gsb0 ;  /* 0x43e0000498187df0 */ /* 0x000fe20008001818 */
[----:B------:R-:W-:Y:S01]  /*ae80*/  R2UR UR6, R8 ;  /* 0x00000000080672ca */ /* 0x000fe200000e0000 */
[----:B------:R-:W-:Y:S01]  /*ae90*/  VIADD R8, R4, 0x200 ;  /* 0x0000020004087836 */ /* 0x000fe20000000000 */
[----:B------:R-:W-:Y:S01]  /*aea0*/  R2UR UR7, R9 ;  /* 0x00000000090772ca */ /* 0x000fe200000e0000 */
[----:B------:R-:W-:-:S02]  /*aeb0*/  IMAD.MOV.U32 R9, RZ, RZ, 0x40000040 ;  /* 0x40000040ff097424 */ /* 0x000fc400078e00ff */
[----:B------:R-:W-:Y:S01]  /*aec0*/  VIADD R4, R4, 0x280 ;  /* 0x0000028004047836 */ /* 0x000fe20000000000 */
[----:B------:R-:W-:Y:S02]  /*aed0*/  WARPGROUP.DEPBAR.LE gsb0, 0x0 ;  /* 0x00008000000079c5 */ /* 0x000fe40000010000 */
[----:B------:R-:W-:Y:S01]  /*aee0*/  F2FP.BF16.F32.PACK_AB R152, R171, R3 ;  /* 0x00000003ab98723e */ /* 0x000fe200000010ff */
[C---:B------:R-:W-:Y:S01]  /*aef0*/  FADD.FTZ R3, R12.reuse, R156 ;  /* 0x0000009c0c037221 */ /* 0x040fe20000010000 */
[----:B------:R-:W-:Y:S02]  /*af00*/  F2FP.BF16.F32.PACK_AB R153, R177, R176 ;  /* 0x000000b0b199723e */ /* 0x000fe400000010ff */
[----:B------:R-:W-:Y:S02]  /*af10*/  F2FP.BF16.F32.PACK_AB R154, R12, R11 ;  /* 0x0000000b0c9a723e */ /* 0x000fe400000010ff */
[C---:B0-----:R-:W-:Y:S01]  /*af20*/  F2FP.BF16.F32.PACK_AB R155, R13.reuse, R10 ;  /* 0x0000000a0d9b723e */ /* 0x041fe200000010ff */
[----:B------:R-:W-:-:S03]  /*af30*/  FADD.FTZ R13, R13, R166 ;  /* 0x000000a60d0d7221 */ /* 0x000fc60000010000 */
[----:B------:R-:W-:-:S09]  /*af40*/  WARPGROUP.ARRIVE ;  /* 0x00000000000079c5 */ /* 0x000fd20000000000 */
[----:B------:R-:W-:Y:S01]  /*af50*/  HGMMA.64x256x16.F32.BF16 R24, R152, gdesc[UR4].tnspB, R24, gsb0 ;  /* 0x43e0000498187df0 */ /* 0x000fe20008001818 */
[----:B------:R-:W-:Y:S01]  /*af60*/  R2UR UR6, R8 ;  /* 0x00000000080672ca */ /* 0x000fe200000e0000 */
[-CC-:B------:R-:W-:Y:S01]  /*af70*/  FFMA.FTZ R8, R186, R6.reuse, -R15.reuse ;  /* 0x00000006ba087223 */ /* 0x180fe2000001080f */
[----:B------:R-:W-:Y:S01]  /*af80*/  R2UR UR7, R9 ;  /* 0x00000000090772ca */ /* 0x000fe200000e0000 */
[----:B------:R-:W-:-:S04]  /*af90*/  FFMA.FTZ R9, R185, R6, -R15 ;  /* 0x00000006b9097223 */ /* 0x000fc8000001080f */
[----:B------:R-:W-:Y:S08]  /*afa0*/  MUFU.EX2 R8, R8 ;  /* 0x0000000800087308 */ /* 0x000ff00000000800 */
[----:B------:R-:W0:Y:S01]  /*afb0*/  MUFU.EX2 R9, R9 ;  /* 0x0000000900097308 */ /* 0x000e220000000800 */
[----:B------:R-:W-:Y:S02]  /*afc0*/  WARPGROUP.DEPBAR.LE gsb0, 0x0 ;  /* 0x00008000000079c5 */ /* 0x000fe40000010000 */
[----:B0-----:R-:W-:Y:S01]  /*afd0*/  F2FP.BF16.F32.PACK_AB R152, R9, R8 ;  /* 0x000000080998723e */ /* 0x001fe200000010ff */
        /* <DEDUP_REMOVED lines=11> */
[----:B------:R-:W-:Y:S01]  /*b090*/  FADD.FTZ R164, R164, R183 ;  /* 0x000000b7a4a47221 */ /* 0x000fe20000010000 */
[----:B------:R-:W-:Y:S01]  /*b0a0*/  HGMMA.64x256x16.F32.BF16 R24, R152, gdesc[UR4].tnspB, R24, gsb0 ;  /* 0x43e0000498187df0 */ /* 0x000fe20008001818 */
[----:B------:R-:W-:Y:S02]  /*b0b0*/  R2UR UR6, R4 ;  /* 0x00000000040672ca */ /* 0x000fe400000e0000 */
[----:B------:R-:W-:Y:S01]  /*b0c0*/  R2UR UR7, R5 ;  /* 0x00000000050772ca */ /* 0x000fe200000e0000 */
        /* <DEDUP_REMOVED lines=13> */
[----:B------:R-:W-:-:S07]  /*b1a0*/  FADD.FTZ R10, R20, R179 ;  /* 0x000000b3140a7221 */ /* 0x000fce0000010000 */
[----:B------:R-:W-:Y:S03]  /*b1b0*/  HGMMA.64x256x16.F32.BF16 R24, R152, gdesc[UR4].tnspB, R24, gsb0 ;  /* 0x43e0000498187df0 */ /* 0x000fe60008001818 */
[----:B------:R-:W-:Y:S02]  /*b1c0*/  WARPGROUP.DEPBAR.LE gsb0, 0x0 ;  /* 0x00008000000079c5 */ /* 0x000fe40000010000 */
[----:B------:R0:W-:Y:S01]  /*b1d0*/  @!P1 SYNCS.ARRIVE.TRANS64.RED.A1T0 RZ, [R0+URZ], RZ ;  /* 0x000000ff00ff99a7 */ /* 0x0001e2000810043f */
[----:B------:R-:W-:Y:S05]  /*b1e0*/  @!P2 BRA `(.L_x_1406) ;  /* 0x0000002c0098a947 */ /* 0x000fea0003800000 */
[----:B0-----:R-:W-:Y:S02]  /*b1f0*/  VIADD R0, R196, 0xfffffffe ;  /* 0xfffffffec4007836 */ /* 0x001fe40000000000 */
[----:B------:R-:W-:Y:S02]  /*b200*/  IMAD.MOV.U32 R4, RZ, RZ, R167 ;  /* 0x000000ffff047224 */ /* 0x000fe400078e00a7 */
[----:B------:R-:W-:-:S07]  /*b210*/  IMAD.MOV.U32 R5, RZ, RZ, R7 ;  /* 0x000000ffff057224 */ /* 0x000fce00078e0007 */
.L_x_1416:
        /* <DEDUP_REMOVED lines=10> */
.L_x_1407:
[----:B------:R-:W-:Y:S01]  /*b2c0*/  IMAD R3, R200, 0x8, R18 ;  /* 0x00000008c8037824 */ /* 0x000fe200078e0212 */
[----:B------:R-:W-:-:S04]  /*b2d0*/  SHF.L.U32 R6, R204, 0x1f, RZ ;  /* 0x0000001fcc067819 */ /* 0x000fc800000006ff */
[----:B------:R0:W1:Y:S01]  /*b2e0*/  SYNCS.PHASECHK.TRANS64.TRYWAIT P3, [R3+URZ+0x32430], R6 ;  /* 0x03243006030075a7 */ /* 0x000062000806017f */
[----:B------:R-:W-:Y:S05]  /*b2f0*/  @!P0 BRA `(.L_x_1408) ;  /* 0x0000000000048947 */ /* 0x000fea0003800000 */
[----:B------:R-:W-:Y:S01]  /*b300*/  BPT.TRAP 0x1 ;  /* 0x000000040000795c */ /* 0x000fe20000300000 */
.L_x_1408:
[----:B------:R-:W-:Y:S02]  /*b310*/  IMAD R14, R200, 0x300, R217 ;  /* 0x00000300c80e7824 */ /* 0x000fe400078e02d9 */
[----:B------:R-:W-:Y:S01]  /*b320*/  IMAD.MOV.U32 R15, RZ, RZ, 0x40000040 ;  /* 0x40000040ff0f7424 */ /* 0x000fe200078e00ff */
[----:B-1----:R-:W-:Y:S06]  /*b330*/  @P3 BRA `(.L_x_1409) ;  /* 0x0000000000083947 */ /* 0x002fec0003800000 */
[----:B------:R-:W1:Y:S02]  /*b340*/  SYNCS.PHASECHK.TRANS64.TRYWAIT P3, [R3+URZ+0x32430], R6 ;  /* 0x03243006030075a7 */ /* 0x000e64000806017f */
[----:B-1----:R-:W-:Y:S05]  /*b350*/  @!P3 BRA `(.L_x_1410) ;  /* 0x000000ec00e8b947 */ /* 0x002fea0003800000 */
.L_x_1409:
[----:B------:R-:W2:Y:S04]  /*b360*/  LDL.64 R152, [R1+0x70] ;  /* 0x0000700001987983 */ /* 0x000ea80000100a00 */
[----:B------:R-:W3:Y:S04]  /*b370*/  LDL.64 R208, [R1+0x68] ;  /* 0x0000680001d07983 */ /* 0x000ee80000100a00 */
[----:B------:R-:W4:Y:S01]  /*b380*/  LDL.64 R206, [R1+0x60] ;  /* 0x0000600001ce7983 */ /* 0x000f220000100a00 */
[----:B------:R-:W-:Y:S05]  /*b390*/  WARPSYNC.ALL ;  /* 0x0000000000007948 */ /* 0x000fea0003800000 */
[----:B------:R-:W5:Y:S01]  /*b3a0*/  LDL.64 R20, [R1+0x58] ;  /* 0x0000580001147983 */ /* 0x000f620000100a00 */
[C---:B------:R-:W-:Y:S01]  /*b3b0*/  R2UR UR18, R14.reuse ;  /* 0x000000000e1272ca */ /* 0x040fe200000e0000 */
[----:B------:R-:W-:Y:S01]  /*b3c0*/  VIADD R12, R14, 0x2 ;  /* 0x000000020e0c7836 */ /* 0x000fe20000000000 */
[----:B------:R-:W-:Y:S01]  /*b3d0*/  R2UR UR19, R15 ;  /* 0x000000000f1372ca */ /* 0x000fe200000e0000 */
[----:B------:R-:W-:-:S02]  /*b3e0*/  IMAD.MOV.U32 R13, RZ, RZ, 0x40000040 ;  /* 0x40000040ff0d7424 */ /* 0x000fc400078e00ff */
[----:B------:R-:W-:Y:S01]  /*b3f0*/  VIADD R8, R14, 0x4 ;  /* 0x000000040e087836 */ /* 0x000fe20000000000 */
[----:B------:R-:W-:Y:S01]  /*b400*/  R2UR UR14, R12 ;  /* 0x000000000c0e72ca */ /* 0x000fe200000e0000 */
[----:B------:R-:W-:Y:S01]  /*b410*/  IMAD.MOV.U32 R9, RZ, RZ, 0x40000040 ;  /* 0x40000040ff097424 */ /* 0x000fe200078e00ff */
[----:B------:R-:W-:Y:S01]  /*b420*/  R2UR UR15, R13 ;  /* 0x000000000d0f72ca */ /* 0x000fe200000e0000 */
[----:B------:R-:W-:Y:S01]  /*b430*/  VIADD R14, R14, 0x6 ;  /* 0x000000060e0e7836 */ /* 0x000fe20000000000 */
[----:B------:R-:W-:Y:S01]  /*b440*/  R2UR UR10, R8 ;  /* 0x00000000080a72ca */ /* 0x000fe200000e0000 */
[----:B------:R-:W-:Y:S01]  /*b450*/  IMAD.MOV.U32 R15, RZ, RZ, 0x40000040 ;  /* 0x40000040ff0f7424 */ /* 0x000fe200078e00ff */
[----:B------:R-:W-:Y:S02]  /*b460*/  R2UR UR11, R9 ;  /* 0x00000000090b72ca */ /* 0x000fe400000e0000 */
[----:B------:R-:W-:Y:S02]  /*b470*/  R2UR UR6, R14 ;  /* 0x000000000e0672ca */ /* 0x000fe400000e0000 */
[----:B------:R-:W-:-:S02]  /*b480*/  R2UR UR7, R15 ;  /* 0x000000000f0772ca */ /* 0x000fc400000e0000 */
[----:B--2---:R-:W-:Y:S02]  /*b490*/  R2UR UR16, R152 ;  /* 0x00000000981072ca */ /* 0x004fe400000e0000 */
[----:B------:R-:W-:Y:S02]  /*b4a0*/  R2UR UR17, R153 ;  /* 0x00000000991172ca */ /* 0x000fe400000e0000 */
[----:B------:R-:W-:Y:S01]  /*b4b0*/  WARPGROUP.ARRIVE ;  /* 0x00000000000079c5 */ /* 0x000fe20000000000 */
[----:B---3--:R-:W-:Y:S02]  /*b4c0*/  R2UR UR12, R208 ;  /* 0x00000000d00c72ca */ /* 0x008fe400000e0000 */
[----:B------:R-:W-:Y:S02]  /*b4d0*/  R2UR UR13, R209 ;  /* 0x00000000d10d72ca */ /* 0x000fe400000e0000 */
[----:B----4-:R-:W-:Y:S02]  /*b4e0*/  R2UR UR8, R206 ;  /* 0x00000000ce0872ca */ /* 0x010fe400000e0000 */
[----:B------:R-:W-:-:S02]  /*b4f0*/  R2UR UR9, R207 ;  /* 0x00000000cf0972ca */ /* 0x000fc400000e0000 */
[----:B-----5:R-:W-:Y:S02]  /*b500*/  R2UR UR4, R20 ;  /* 0x00000000140472ca */ /* 0x020fe400000e0000 */
[----:B------:R-:W-:Y:S01]  /*b510*/  HGMMA.64x96x16.F32.BF16 R152, gdesc[UR16], RZ, !UPT, gsb0 ;  /* 0x01600000109879f0 */ /* 0x000fe2000c0018ff */
[----:B------:R-:W-:Y:S02]  /*b520*/  R2UR UR5, R21 ;  /* 0x00000000150572ca */ /* 0x000fe400000e0000 */
        /* <DEDUP_REMOVED lines=12> */
.L_x_1411:
[----:B------:R2:W3:Y:S01]  /*b5f0*/  SYNCS.PHASECHK.TRANS64.TRYWAIT P3, [R3+URZ+0x32450], R6 ;  /* 0x03245006030075a7 */ /* 0x0004e2000806017f */
[----:B------:R-:W-:Y:S05]  /*b600*/  @!P0 BRA `(.L_x_1412) ;  /* 0x0000000000048947 */ /* 0x000fea0003800000 */
[----:B------:R-:W-:Y:S01]  /*b610*/  BPT.TRAP 0x1 ;  /* 0x000000040000795c */ /* 0x000fe20000300000 */
.L_x_1412:
[----:B------:R-:W-:Y:S04]  /*b620*/  BSSY B0, `(.L_x_1413) ;  /* 0x0000004000007945 */ /* 0x000fe80003800000 */
[----:B---3--:R-:W-:Y:S05]  /*b630*/  @P3 BRA `(.L_x_1414) ;  /* 0x0000000000083947 */ /* 0x008fea0003800000 */
[----:B------:R-:W3:Y:S02]  /*b640*/  SYNCS.PHASECHK.TRANS64.TRYWAIT P3, [R3+URZ+0x32450], R6 ;  /* 0x03245006030075a7 */ /* 0x000ee4000806017f */
[----:B---3--:R-:W-:Y:S05]  /*b650*/  @!P3 BRA `(.L_x_1415) ;  /* 0x000000ec003cb947 */ /* 0x008fea0003800000 */
.L_x_1414:
[----:B------:R-:W-:Y:S05]  /*b660*/  BSYNC B0 ;  /* 0x0000000000007941 */ /* 0x000fea0003800000 */
.L_x_1413:
[----:B------:R-:W-:Y:S05]  /*b670*/  WARPSYNC.ALL ;  /* 0x0000000000007948 */ /* 0x000fea0003800000 */
[----:B------:R-:W4:Y:S04]  /*b680*/  LDL.64 R206, [R1+0x50] ;  /* 0x0000500001ce7983 */ /* 0x000f280000100a00 */
[----:B------:R-:W5:Y:S04]  /*b690*/  LDL.64 R12, [R1+0x48] ;  /* 0x00004800010c7983 */ /* 0x000f680000100a00 */
[----:B------:R-:W5:Y:S01]  /*b6a0*/  LDL.64 R20, [R1+0x40] ;  /* 0x0000400001147983 */ /* 0x000f620000100a00 */
[----:B0123--:R-:W-:-:S02]  /*b6b0*/  IMAD R6, R200, 0xc00, R218 ;  /* 0x00000c00c8067824 */ /* 0x00ffc400078e02da */
[----:B------:R-:W-:Y:S01]  /*b6c0*/  IMAD.MOV.U32 R7, RZ, RZ, 0x40000040 ;  /* 0x40000040ff077424 */ /* 0x000fe200078e00ff */
[----:B------:R-:W2:Y:S01]  /*b6d0*/  LDL.64 R14, [R1+0x38] ;  /* 0x00003800010e7983 */ /* 0x000ea20000100a00 */
[----:B------:R-:W-:Y:S01]  /*b6e0*/  WARPGROUP.ARRIVE ;  /* 0x00000000000079c5 */ /* 0x000fe20000000000 */
[C---:B------:R-:W-:Y:S01]  /*b6f0*/  R2UR UR6, R6.reuse ;  /* 0x00000000060672ca */ /* 0x040fe200000e0000 */
[----:B------:R-:W-:Y:S01]  /*b700*/  VIADD R8, R6, 0x2 ;  /* 0x0000000206087836 */ /* 0x000fe20000000000 */
[----:B------:R-:W-:Y:S01]  /*b710*/  R2UR UR7, R7 ;  /* 0x00000000070772ca */ /* 0x000fe200000e0000 */
[----:B------:R-:W-:Y:S01]  /*b720*/  IMAD.MOV.U32 R9, RZ, RZ, 0x40000040 ;  /* 0x40000040ff097424 */ /* 0x000fe200078e00ff */
[----:B------:R-:W3:Y:S04]  /*b730*/  LDL.64 R210, [R1+0x28] ;  /* 0x0000280001d27983 */ /* 0x000ee80000100a00 */
[----:B------:R-:W3:Y:S01]  /*b740*/  LDL.64 R208, [R1+0x20] ;  /* 0x0000200001d07983 */ /* 0x000ee20000100a00 */
[----:B----4-:R-:W-:-:S02]  /*b750*/  R2UR UR4, R206 ;  /* 0x00000000ce0472ca */ /* 0x010fc400000e0000 */
[----:B------:R-:W-:Y:S02]  /*b760*/  R2UR UR5, R207 ;  /* 0x00000000cf0572ca */ /* 0x000fe400000e0000 */
[----:B------:R-:W4:Y:S11]  /*b770*/  LDL.64 R206, [R1+0x18] ;  /* 0x0000180001ce7983 */ /* 0x000f360000100a00 */
[----:B------:R-:W-:Y:S01]  /*b780*/  HGMMA.64x96x16.F32.BF16 R152, gdesc[UR4], R152, gsb0 ;  /* 0x01600000049879f0 */ /* 0x000fe20008001898 */
[----:B-----5:R-:W-:-:S02]  /*b790*/  R2UR UR4, R12 ;  /* 0x000000000c0472ca */ /* 0x020fc400000e0000 */
[----:B------:R-:W-:Y:S02]  /*b7a0*/  R2UR UR5, R13 ;  /* 0x000000000d0572ca */ /* 0x000fe400000e0000 */
[----:B------:R-:W5:Y:S01]  /*b7b0*/  LDL.64 R12, [R1+0x30] ;  /* 0x00003000010c7983 */ /* 0x000f620000100a00 */
[----:B------:R-:W-:Y:S02]  /*b7c0*/  R2UR UR6, R8 ;  /* 0x00000000080672ca */ /* 0x000fe400000e0000 */
[----:B------:R-:W-:Y:S01]  /*b7d0*/  R2UR UR7, R9 ;  /* 0x00000000090772ca */ /* 0x000fe200000e0000 */
[----:B------:R-:W-:Y:S02]  /*b7e0*/  VIADD R8, R6, 0x4 ;  /* 0x0000000406087836 */ /* 0x000fe40000000000 */
[----:B------:R-:W-:Y:S01]  /*b7f0*/  IMAD.MOV.U32 R9, RZ, RZ, 0x40000040 ;  /* 0x40000040ff097424 */ /* 0x000fe200078e00ff */
[----:B------:R-:W-:Y:S02]  /*b800*/  WARPGROUP.DEPBAR.LE gsb0, 0x0 ;  /* 0x00008000000079c5 */ /* 0x000fe40000010000 */
[----:B------:R-:W-:-:S07]  /*b810*/  WARPGROUP.ARRIVE ;  /* 0x00000000000079c5 */ /* 0x000fce0000000000 */
[----:B------:R-:W-:Y:S01]  /*b820*/  HGMMA.64x96x16.F32.BF16 R152, gdesc[UR4], R152, gsb0 ;  /* 0x01600000049879f0 */ /* 0x000fe20008001898 */
[----:B------:R-:W-:Y:S02]  /*b830*/  R2UR UR6, R8 ;  /* 0x00000000080672ca */ /* 0x000fe400000e0000 */
[----:B------:R-:W-:Y:S02]  /*b840*/  R2UR UR7, R9 ;  /* 0x00000000090772ca */ /* 0x000fe400000e0000 */
[----:B------:R-:W-:Y:S02]  /*b850*/  R2UR UR4, R20 ;  /* 0x00000000140472ca */ /* 0x000fe400000e0000 */
[----:B------:R-:W-:Y:S01]  /*b860*/  R2UR UR5, R21 ;  /* 0x00000000150572ca */ /* 0x000fe200000e0000 */
[----:B------:R-:W-:Y:S01]  /*b870*/  VIADD R8, R6, 0x6 ;  /* 0x0000000606087836 */ /* 0x000fe20000000000 */
[----:B------:R-:W4:Y:S01]  /*b880*/  LDL.64 R20, [R1+0x10] ;  /* 0x0000100001147983 */ /* 0x000f220000100a00 */
[----:B------:R-:W-:Y:S01]  /*b890*/  IMAD.MOV.U32 R9, RZ, RZ, 0x40000040 ;  /* 0x40000040ff097424 */ /* 0x000fe200078e00ff */
[----:B------:R-:W-:-:S02]  /*b8a0*/  WARPGROUP.DEPBAR.LE gsb0, 0x0 ;  /* 0x00008000000079c5 */ /* 0x000fc40000010000 */
[----:B------:R-:W-:-:S07]  /*b8b0*/  WARPGROUP.ARRIVE ;  /* 0x00000000000079c5 */ /* 0x000fce0000000000 */
[----:B------:R-:W-:Y:S01]  /*b8c0*/  HGMMA.64x96x16.F32.BF16 R152, gdesc[UR4], R152, gsb0 ;  /* 0x01600000049879f0 */ /* 0x000fe20008001898 */
[----:B------:R-:W-:Y:S02]  /*b8d0*/  R2UR UR6, R8 ;  /* 0x00000000080672ca */ /* 0x000fe400000e0000 */
[----:B------:R-:W-:Y:S02]  /*b8e0*/  R2UR UR7, R9 ;  /* 0x00000000090772ca */ /* 0x000fe400000e0000 */
[----:B--2---:R-:W-:Y:S02]  /*b8f0*/  R2UR UR4, R14 ;  /* 0x000000000e0472ca */ /* 0x004fe400000e0000 */
[----:B------:R-:W-:Y:S01]  /*b900*/  R2UR UR5, R15 ;  /* 0x000000000f0572ca */ /* 0x000fe200000e0000 */
[----:B------:R-:W-:Y:S01]  /*b910*/  VIADD R8, R6, 0x300 ;  /* 0x0000030006087836 */ /* 0x000fe20000000000 */
[----:B------:R-:W2:Y:S01]  /*b920*/  LDL.64 R14, [R1+0x8] ;  /* 0x00000800010e7983 */ /* 0x000ea20000100a00 */
[----:B------:R-:W-:Y:S01]  /*b930*/  IMAD.MOV.U32 R9, RZ, RZ, 0x40000040 ;  /* 0x40000040ff097424 */ /* 0x000fe200078e00ff */
[----:B------:R-:W-:-:S02]  /*b940*/  WARPGROUP.DEPBAR.LE gsb0, 0x0 ;  /* 0x00008000000079c5 */ /* 0x000fc40000010000 */
[----:B------:R-:W-:-:S07]  /*b950*/  WARPGROUP.ARRIVE ;  /* 0x00000000000079c5 */ /* 0x000fce0000000000 */
[----:B------:R-:W-:Y:S01]  /*b960*/  HGMMA.64x96x16.F32.BF16 R152, gdesc[UR4], R152, gsb0 ;  /* 0x01600000049879f0 */ /* 0x000fe20008001898 */
[----:B------:R-:W-:Y:S02]  /*b970*/  R2UR UR6, R8 ;  /* 0x00000000080672ca */ /* 0x000fe400000e0000 */
[----:B------:R-:W-:Y:S02]  /*b980*/  R2UR UR7, R9 ;  /* 0x00000000090772ca */ /* 0x000fe400000e0000 */
[----:B-----5:R-:W-:Y:S02]  /*b990*/  R2UR UR4, R12 ;  /* 0x000000000c0472ca */ /* 0x020fe400000e0000 */
[----:B------:R-:W-:Y:S01]  /*b9a0*/  R2UR UR5, R13 ;  /* 0x000000000d0572ca */ /* 0x000fe200000e0000 */
[----:B------:R-:W-:Y:S01]  /*b9b0*/  VIADD R8, R6, 0x302 ;  /* 0x0000030206087836 */ /* 0x000fe20000000000 */
[----:B------:R-:W5:Y:S01]  /*b9c0*/  LDL.64 R12, [R1] ;  /* 0x00000000010c7983 */ /* 0x000f620000100a00 */
[----:B------:R-:W-:Y:S01]  /*b9d0*/  IMAD.MOV.U32 R9, RZ, RZ, 0x40000040 ;  /* 0x40000040ff097424 */ /* 0x000fe200078e00ff */
[----:B------:R-:W-:-:S02]  /*b9e0*/  WARPGROUP.DEPBAR.LE gsb0, 0x0 ;  /* 0x00008000000079c5 */ /* 0x000fc40000010000 */
[----:B------:R-:W-:-:S07]  /*b9f0*/  WARPGROUP.ARRIVE ;  /* 0x00000000000079c5 */ /* 0x000fce0000000000 */
[----:B------:R-:W-:Y:S01]  /*ba00*/  HGMMA.64x96x16.F32.BF16 R152, gdesc[UR4], R152, gsb0 ;  /* 0x01600000049879f0 */ /* 0x000fe20008001898 */
[----:B------:R-:W-:Y:S02]  /*ba10*/  R2UR UR6, R8 ;  /* 0x00000000080672ca */ /* 0x000fe400000e0000 */
[----:B------:R-:W-:Y:S02]  /*ba20*/  R2UR UR7, R9 ;  /* 0x00000000090772ca */ /* 0x000fe400000e0000 */
[----:B---3--:R-:W-:Y:S02]  /*ba30*/  R2UR UR4, R210 ;  /* 0x00000000d20472ca */ /* 0x008fe400000e0000 */
[----:B------:R-:W-:Y:S01]  /*ba40*/  R2UR UR5, R211 ;  /* 0x00000000d30572ca */ /* 0x000fe200000e0000 */
[----:B------:R-:W-:Y:S02]  /*ba50*/  VIADD R8, R6, 0x304 ;  /* 0x0000030406087836 */ /* 0x000fe40000000000 */
[----:B------:R-:W-:Y:S01]  /*ba60*/  IMAD.MOV.U32 R9, RZ, RZ, 0x40000040 ;  /* 0x40000040ff097424 */ /* 0x000fe200078e00ff */
[----:B------:R-:W-:-:S02]  /*ba70*/  WARPGROUP.DEPBAR.LE gsb0, 0x0 ;  /* 0x00008000000079c5 */ /* 0x000fc40000010000 */
[----:B------:R-:W-:-:S07]  /*ba80*/  WARPGROUP.ARRIVE ;  /* 0x00000000000079c5 */ /* 0x000fce0000000000 */
[----:B------:R-:W-:Y:S01]  /*ba90*/  HGMMA.64x96x16.F32.BF16 R152, gdesc[UR4], R152, gsb0 ;  /* 0x01600000049879f0 */ /* 0x000fe20008001898 */
[----:B------:R-:W-:Y:S02]  /*baa0*/  R2UR UR6, R8 ;  /* 0x00000000080672ca */ /* 0x000fe400000e0000 */
[----:B------:R-:W-:Y:S02]  /*bab0*/  R2UR UR7, R9 ;  /* 0x00000000090772ca */ /* 0x000fe400000e0000 */
[----:B------:R-:W-:Y:S02]  /*bac0*/  R2UR UR4, R208 ;  /* 0x00000000d00472ca */ /* 0x000fe400000e0000 */
        /* <DEDUP_REMOVED lines=8> */
[----:B----4-:R-:W-:Y:S02]  /*bb50*/  R2UR UR4, R206 ;  /* 0x00000000ce0472ca */ /* 0x010fe400000e0000 */
        /* <DEDUP_REMOVED lines=28> */
[----:B------:R-:W-:Y:S02]  /*bd20*/  VIADD R8, R6, 0x606 ;  /* 0x0000060606087836 */ /* 0x000fe40000000000 */
[----:B------:R-:W-:Y:S01]  /*bd30*/  IMAD.MOV.U32 R9, RZ, RZ, 0x40000040 ;  /* 0x40000040ff097424 */ /* 0x000fe200078e00ff */
[----:B------:R-:W-:-:S02]  /*bd40*/  WARPGROUP.DEPBAR.LE gsb0, 0x0 ;  /* 0x00008000000079c5 */ /* 0x000fc40000010000 */
[----:B------:R-:W-:-:S07]  /*bd50*/  WARPGROUP.ARRIVE ;  /* 0x00000000000079c5 */ /* 0x000fce0000000000 */
[----:B------:R-:W-:Y:S01]  /*bd60*/  HGMMA.64x96x16.F32.BF16 R152, gdesc[UR4], R152, gsb0 ;  /* 0x01600000049879f0 */ /* 0x000fe20008001898 */
[----:B------:R-:W-:Y:S02]  /*bd70*/  R2UR UR6, R8 ;  /* 0x00000000080672ca */ /* 0x000fe400000e0000 */
[----:B------:R-:W-:Y:S01]  /*bd80*/  R2UR UR7, R9 ;  /* 0x00000000090772ca */ /* 0x000fe200000e0000 */
[----:B------:R-:W-:Y:S01]  /*bd90*/  UMOV UR4, UR52 ;  /* 0x0000003400047c82 */ /* 0x000fe20008000000 */
[----:B------:R-:W-:Y:S01]  /*bda0*/  UMOV UR5, UR53 ;  /* 0x0000003500057c82 */ /* 0x000fe20008000000 */
[----:B------:R-:W-:Y:S02]  /*bdb0*/  VIADD R8, R6, 0x900 ;  /* 0x0000090006087836 */ /* 0x000fe40000000000 */
[----:B------:R-:W-:Y:S01]  /*bdc0*/  IMAD.MOV.U32 R9, RZ, RZ, 0x40000040 ;  /* 0x40000040ff097424 */ /* 0x000fe200078e00ff */
[----:B------:R-:W-:Y:S02]  /*bdd0*/  WARPGROUP.DEPBAR.LE gsb0, 0x0 ;  /* 0x00008000000079c5 */ /* 0x000fe40000010000 */
[----:B------:R-:W-:-:S06]  /*bde0*/  WARPGROUP.ARRIVE ;  /* 0x00000000000079c5 */ /* 0x000fcc0000000000 */
        /* <DEDUP_REMOVED lines=32> */
[----:B------:R-:W-:Y:S02]  /*bff0*/  WARPGROUP.DEPBAR.LE gsb0, 0x0 ;  /* 0x00008000000079c5 */ /* 0x000fe40000010000 */
[----:B------:R-:W-:-:S08]  /*c000*/  WARPGROUP.ARRIVE ;  /* 0x00000000000079c5 */ /* 0x000fd00000000000 */
[----:B------:R-:W-:Y:S03]  /*c010*/  HGMMA.64x96x16.F32.BF16 R152, gdesc[UR4], R152, gsb0 ;  /* 0x01600000049879f0 */ /* 0x000fe60008001898 */
[----:B------:R-:W-:Y:S02]  /*c020*/  WARPGROUP.DEPBAR.LE gsb0, 0x0 ;  /* 0x00008000000079c5 */ /* 0x000fe40000010000 */
[----:B------:R-:W-:Y:S01]  /*c030*/  FMUL.FTZ R209, R152, UR38 ;  /* 0x0000002698d17c20 */ /* 0x000fe20008410000 */
[----:B------:R-:W-:Y:S01]  /*c040*/  FMUL.FTZ R208, R153, UR38 ;  /* 0x0000002699d07c20 */ /* 0x000fe20008410000 */
[----:B------:R-:W-:-:S04]  /*c050*/  FMUL.FTZ R207, R156, UR38 ;  /* 0x000000269ccf7c20 */ /* 0x000fc80008410000 */
[----:B------:R-:W0:Y:S01]  /*c060*/  MUFU.TANH R209, R209 ;  /* 0x000000d100d17308 */ /* 0x000e220000002400 */
[----:B------:R-:W-:Y:S01]  /*c070*/  FMUL.FTZ R206, R157, UR38 ;  /* 0x000000269dce7c20 */ /* 0x000fe20008410000 */
[----:B------:R-:W-:-:S06]  /*c080*/  FMUL.FTZ R8, R160, UR38 ;  /* 0x00000026a0087c20 */ /* 0x000fcc0008410000 */
[----:B------:R-:W1:Y:S01]  /*c090*/  MUFU.TANH R208, R208 ;  /* 0x000000d000d07308 */ /* 0x000e620000002400 */
[----:B------:R-:W-:-:S07]  /*c0a0*/  FMUL.FTZ R9, R161, UR38 ;  /* 0x00000026a1097c20 */ /* 0x000fce0008410000 */
[----:B------:R-:W2:Y:S01]  /*c0b0*/  MUFU.TANH R207, R207 ;  /* 0x000000cf00cf7308 */ /* 0x000ea20000002400 */
[----:B0-----:R-:W-:Y:S01]  /*c0c0*/  FMNMX.FTZ R6, R209, R5, !PT ;  /* 0x00000005d1067209 */ /* 0x001fe20007810000 */
[----:B------:R-:W-:-:S06]  /*c0d0*/  FMUL.FTZ R12, R164, UR38 ;  /* 0x00000026a40c7c20 */ /* 0x000fcc0008410000 */
[----:B------:R-:W0:Y:S01]  /*c0e0*/  MUFU.TANH R206, R206 ;  /* 0x000000ce00ce7308 */ /* 0x000e220000002400 */
[----:B-1----:R-:W-:Y:S01]  /*c0f0*/  FMNMX.FTZ R6, R208, R6, !PT ;  /* 0x00000006d0067209 */ /* 0x002fe20007810000 */
[----:B------:R-:W-:-:S06]  /*c100*/  FMUL.FTZ R13, R165, UR38 ;  /* 0x00000026a50d7c20 */ /* 0x000fcc0008410000 */
[----:B------:R-:W1:Y:S01]  /*c110*/  MUFU.TANH R8, R8 ;  /* 0x0000000800087308 */ /* 0x000e620000002400 */
[----:B--2---:R-:W-:Y:S01]  /*c120*/  FMNMX.FTZ R6, R207, R6, !PT ;  /* 0x00000006cf067209 */ /* 0x004fe20007810000 */
[----:B------:R-:W-:-:S06]  /*c130*/  FMUL.FTZ R14, R168, UR38 ;  /* 0x00000026a80e7c20 */ /* 0x000fcc0008410000 */
        /* <DEDUP_REMOVED lines=50> */
[----:B--2---:R-:W-:-:S07]  /*c460*/  FMNMX.FTZ R6, R168, R6, !PT ;  /* 0x00000006a8067209 */ /* 0x004fce0007810000 */
[----:B------:R-:W2:Y:S01]  /*c470*/  MUFU.TANH R165, R165 ;  /* 0x000000a500a57308 */ /* 0x000ea20000002400 */
[----:B0-----:R-:W-:-:S04]  /*c480*/  FMNMX.FTZ R6, R161, R6, !PT ;  /* 0x00000006a1067209 */ /* 0x001fc80007810000 */
[----:B-1----:R-:W-:-:S04]  /*c490*/  FMNMX.FTZ R6, R164, R6, !PT ;  /* 0x00000006a4067209 */ /* 0x002fc80007810000 */
[----:B--2---:R-:W-:-:S05]  /*c4a0*/  FMNMX.FTZ R7, R165, R6, !PT ;  /* 0x00000006a5077209 */ /* 0x004fca0007810000 */
[----:B------:R-:W0:Y:S02]  /*c4b0*/  SHFL.BFLY PT, R6, R7, 0x2, 0x1f ;  /* 0x0c401f0007067f89 */ /* 0x000e2400000e0000 */
[----:B0-----:R-:W-:-:S05]  /*c4c0*/  FMNMX.FTZ R7, R7, R6, !PT ;  /* 0x0000000607077209 */ /* 0x001fca0007810000 */
[----:B------:R-:W0:Y:S01]  /*c4d0*/  SHFL.BFLY PT, R6, R7, 0x1, 0x1f ;  /* 0x0c201f0007067f89 */ /* 0x000e2200000e0000 */
[----:B------:R-:W-:Y:S01]  /*c4e0*/  FMUL.FTZ R212, R155, UR38 ;  /* 0x000000269bd47c20 */ /* 0x000fe20008410000 */
[----:B0-----:R-:W-:Y:S02]  /*c4f0*/  FMNMX.FTZ R7, R7, R6, !PT ;  /* 0x0000000607077209 */ /* 0x001fe40007810000 */
[----:B------:R-:W0:Y:S01]  /*c500*/  LDC R6, c[0x0][0xa80] ;  /* 0x0002a000ff067b82 */ /* 0x000e220000000800 */
[----:B------:R-:W-:Y:S02]  /*c510*/  FMUL.FTZ R196, R167, UR38 ;  /* 0x00000026a7c47c20 */ /* 0x000fe40008410000 */
[C---:B------:R-:W-:Y:S01]  /*c520*/  FADD.FTZ R155, -R7.reuse, R5 ;  /* 0x00000005079b7221 */ /* 0x040fe20000010100 */
[----:B------:R-:W-:Y:S01]  /*c530*/  FMUL.FTZ R188, R166, UR38 ;  /* 0x00000026a6bc7c20 */ /* 0x000fe20008410000 */
[----:B------:R-:W-:Y:S01]  /*c540*/  FMUL.FTZ R213, R154, UR38 ;  /* 0x000000269ad57c20 */ /* 0x000fe20008410000 */
[-C--:B0-----:R-:W-:Y:S01]  /*c550*/  FMUL.FTZ R167, R7, R6.reuse ;  /* 0x0000000607a77220 */ /* 0x081fe20000410000 */
[----:B------:R-:W-:-:S03]  /*c560*/  FMUL.FTZ R155, R155, R6 ;  /* 0x000000069b9b7220 */ /* 0x000fc60000410000 */
[-CC-:B------:R-:W-:Y:S01]  /*c570*/  FFMA.FTZ R209, R209, R6.reuse, -R167.reuse ;  /* 0x00000006d1d17223 */ /* 0x180fe200000108a7 */
[-CC-:B------:R-:W-:Y:S01]  /*c580*/  FFMA.FTZ R208, R208, R6.reuse, -R167.reuse ;  /* 0x00000006d0d07223 */ /* 0x180fe200000108a7 */
[-CC-:B------:R-:W-:Y:S01]  /*c590*/  FFMA.FTZ R166, R13, R6.reuse, -R167.reuse ;  /* 0x000000060da67223 */ /* 0x180fe200000108a7 */
[-CC-:B------:R-:W-:Y:S01]  /*c5a0*/  FFMA.FTZ R13, R152, R6.reuse, -R167.reuse ;  /* 0x00000006980d7223 */ /* 0x180fe200000108a7 */
[----:B------:R-:W-:Y:S01]  /*c5b0*/  MUFU.EX2 R155, R155 ;  /* 0x0000009b009b7308 */ /* 0x000fe20000000800 */
[-CC-:B------:R-:W-:Y:S01]  /*c5c0*/  FFMA.FTZ R207, R207, R6.reuse, -R167.reuse ;  /* 0x00000006cfcf7223 */ /* 0x180fe200000108a7 */
[----:B------:R-:W-:-:S06]  /*c5d0*/  FFMA.FTZ R206, R206, R6, -R167 ;  /* 0x00000006cece7223 */ /* 0x000fcc00000108a7 */
[----:B------:R-:W0:Y:S08]  /*c5e0*/  MUFU.EX2 R152, R209 ;  /* 0x000000d100987308 */ /* 0x000e300000000800 */
[----:B------:R-:W1:Y:S01]  /*c5f0*/  MUFU.EX2 R208, R208 ;  /* 0x000000d000d07308 */ /* 0x000e620000000800 */
[----:B------:R-:W-:-:S07]  /*c600*/  FMUL.FTZ R211, R158, UR38 ;  /* 0x000000269ed37c20 */ /* 0x000fce0008410000 */
[----:B------:R-:W2:Y:S01]  /*c610*/  MUFU.EX2 R154, R207 ;  /* 0x000000cf009a7308 */ /* 0x000ea20000000800 */
[----:B0-----:R-:W-:-:S07]  /*c620*/  FFMA.FTZ R11, R155, R11, R152 ;  /* 0x0000000b9b0b7223 */ /* 0x001fce0000010098 */
[----:B------:R-:W0:Y:S01]  /*c630*/  MUFU.EX2 R206, R206 ;  /* 0x000000ce00ce7308 */ /* 0x000e220000000800 */
[----:B------:R-:W-:-:S07]  /*c640*/  FMUL.FTZ R210, R159, UR38 ;  /* 0x000000269fd27c20 */ /* 0x000fce0008410000 */
[----:B------:R-:W3:Y:S01]  /*c650*/  MUFU.TANH R213, R213 ;  /* 0x000000d500d57308 */ /* 0x000ee20000002400 */
[----:B-1----:R-:W-:Y:S01]  /*c660*/  FADD.FTZ R11, R208, R11 ;  /* 0x0000000bd00b7221 */ /* 0x002fe20000010000 */
[----:B------:R-:W-:-:S06]  /*c670*/  FMUL.FTZ R197, R162, UR38 ;  /* 0x00000026a2c57c20 */ /* 0x000fcc0008410000 */
[----:B------:R-:W1:Y:S01]  /*c680*/  MUFU.TANH R212, R212 ;  /* 0x000000d400d47308 */ /* 0x000e620000002400 */
[----:B--2---:R-:W-:Y:S01]  /*c690*/  FADD.FTZ R11, R154, R11 ;  /* 0x0000000b9a0b7221 */ /* 0x004fe20000010000 */
[----:B------:R-:W-:-:S06]  /*c6a0*/  FMUL.FTZ R189, R163, UR38 ;  /* 0x00000026a3bd7c20 */ /* 0x000fcc0008410000 */
[----:B------:R-:W2:Y:S01]  /*c6b0*/  MUFU.TANH R211, R211 ;  /* 0x000000d300d37308 */ /* 0x000ea20000002400 */
[----:B------:R-:W-:Y:S01]  /*c6c0*/  FMUL.FTZ R181, R179, UR38 ;  /* 0x00000026b3b57c20 */ /* 0x000fe20008410000 */
[----:B0-----:R-:W-:Y:S01]  /*c6d0*/  FADD.FTZ R179, R206, R11 ;  /* 0x0000000bceb37221 */ /* 0x001fe20000010000 */
[----:B---3--:R-:W-:-:S05]  /*c6e0*/  FMNMX.FTZ R11, R213, R4, !PT ;  /* 0x00000004d50b7209 */ /* 0x008fca0007810000 */
        /* <DEDUP_REMOVED lines=12> */
[-CC-:B------:R-:W-:Y:S01]  /*c7b0*/  FFMA.FTZ R162, R9, R6.reuse, -R167.reuse ;  /* 0x0000000609a27223 */ /* 0x180fe200000108a7 */
[----:B------:R-:W-:Y:S01]  /*c7c0*/  FFMA.FTZ R9, R173, R6, -R167 ;  /* 0x00000006ad097223 */ /* 0x000fe200000108a7 */
[----:B--2---:R-:W-:-:S05]  /*c7d0*/  FMNMX.FTZ R11, R189, R11, !PT ;  /* 0x0000000bbd0b7209 */ /* 0x004fca0007810000 */
[----:B------:R-:W2:Y:S01]  /*c7e0*/  MUFU.TANH R184, R184 ;  /* 0x000000b800b87308 */ /* 0x000ea20000002400 */
[----:B------:R-:W-:Y:S01]  /*c7f0*/  FMUL.FTZ R173, R175, UR38 ;  /* 0x00000026afad7c20 */ /* 0x000fe20008410000 */
[----:B0-----:R-:W-:-:S06]  /*c800*/  FMNMX.FTZ R11, R188, R11, !PT ;  /* 0x0000000bbc0b7209 */ /* 0x001fcc0007810000 */
[----:B------:R-:W0:Y:S01]  /*c810*/  MUFU.TANH R185, R185 ;  /* 0x000000b900b97308 */ /* 0x000e220000002400 */
[----:B------:R-:W-:Y:S01]  /*c820*/  FMUL.FTZ R180, R178, UR38 ;  /* 0x00000026b2b47c20 */ /* 0x000fe20008410000 */
[----:B-1----:R-:W-:-:S06]  /*c830*/  FMNMX.FTZ R11, R196, R11, !PT ;  /* 0x0000000bc40b7209 */ /* 0x002fcc0007810000 */
        /* <DEDUP_REMOVED lines=22> */
[-CC-:B------:R-:W-:Y:S01]  /*c9a0*/  FFMA.FTZ R163, R12, R6.reuse, -R167.reuse ;  /* 0x000000060ca37223 */ /* 0x180fe200000108a7 */
[----:B------:R-:W-:Y:S01]  /*c9b0*/  FFMA.FTZ R12, R169, R6, -R167 ;  /* 0x00000006a90c7223 */ /* 0x000fe200000108a7 */
[----:B0-----:R-:W-:-:S05]  /*c9c0*/  FMNMX.FTZ R11, R178, R11, !PT ;  /* 0x0000000bb20b7209 */ /* 0x001fca0007810000 */
[----:B------:R-:W0:Y:S01]  /*c9d0*/  MUFU.TANH R176, R176 ;  /* 0x000000b000b07308 */ /* 0x000e220000002400 */
[----:B------:R-:W-:Y:S01]  /*c9e0*/  FMUL.FTZ R169, R195, UR38 ;  /* 0x00000026c3a97c20 */ /* 0x000fe20008410000 */
[----:B-1----:R-:W-:-:S06]  /*c9f0*/  FMNMX.FTZ R11, R174, R11, !PT ;  /* 0x0000000bae0b7209 */ /* 0x002fcc0007810000 */
[----:B------:R-:W1:Y:S01]  /*ca00*/  MUFU.TANH R177, R177 ;  /* 0x000000b100b17308 */ /* 0x000e620000002400 */
[----:B------:R-:W-:Y:S01]  /*ca10*/  FMUL.FTZ R170, R198, UR38 ;  /* 0x00000026c6aa7c20 */ /* 0x000fe20008410000 */
[-CC-:B------:R-:W-:Y:S01]  /*ca20*/  FFMA.FTZ R158, R8, R6.reuse, -R167.reuse ;  /* 0x00000006089e7223 */ /* 0x180fe200000108a7 */
[----:B------:R-:W-:-:S05]  /*ca30*/  FFMA.FTZ R8, R172, R6, -R167 ;  /* 0x00000006ac087223 */ /* 0x000fca00000108a7 */
[----:B------:R-:W3:Y:S01]  /*ca40*/  MUFU.TANH R171, R171 ;  /* 0x000000ab00ab7308 */ /* 0x000ee20000002400 */
[----:B--2---:R-:W-:Y:S01]  /*ca50*/  FMNMX.FTZ R11, R175, R11, !PT ;  /* 0x0000000baf0b7209 */ /* 0x004fe20007810000 */
[----:B------:R-:W-:-:S06]  /*ca60*/  FMUL.FTZ R172, R199, UR38 ;  /* 0x00000026c7ac7c20 */ /* 0x000fcc0008410000 */
[----:B------:R-:W2:Y:S01]  /*ca70*/  MUFU.TANH R169, R169 ;  /* 0x000000a900a97308 */ /* 0x000ea20000002400 */
[----:B0-----:R-:W-:-:S07]  /*ca80*/  FMNMX.FTZ R11, R176, R11, !PT ;  /* 0x0000000bb00b7209 */ /* 0x001fce0007810000 */
[----:B------:R-:W0:Y:S01]  /*ca90*/  MUFU.TANH R170, R170 ;  /* 0x000000aa00aa7308 */ /* 0x000e220000002400 */
[----:B-1----:R-:W-:-:S07]  /*caa0*/  FMNMX.FTZ R11, R177, R11, !PT ;  /* 0x0000000bb10b7209 */ /* 0x002fce0007810000 */
[----:B------:R-:W1:Y:S01]  /*cab0*/  MUFU.TANH R172, R172 ;  /* 0x000000ac00ac7308 */ /* 0x000e620000002400 */
[----:B---3--:R-:W-:-:S04]  /*cac0*/  FMNMX.FTZ R11, R171, R11, !PT ;  /* 0x0000000bab0b7209 */ /* 0x008fc80007810000 */
[----:B--2---:R-:W-:-:S04]  /*cad0*/  FMNMX.FTZ R11, R169, R11, !PT ;  /* 0x0000000ba90b7209 */ /* 0x004fc80007810000 */
[----:B0-----:R-:W-:Y:S01]  /*cae0*/  FMNMX.FTZ R11, R170, R11, !PT ;  /* 0x0000000baa0b7209 */ /* 0x001fe20007810000 */
[-CC-:B------:R-:W-:Y:S01]  /*caf0*/  FFMA.FTZ R159, R15, R6.reuse, -R167.reuse ;  /* 0x000000060f9f7223 */ /* 0x180fe200000108a7 */
[----:B------:R-:W-:Y:S02]  /*cb00*/  FFMA.FTZ R15, R153, R6, -R167 ;  /* 0x00000006990f7223 */ /* 0x000fe400000108a7 */
[----:B-1----:R-:W-:-:S05]  /*cb10*/  FMNMX.FTZ R11, R172, R11, !PT ;  /* 0x0000000bac0b7209 */ /* 0x002fca0007810000 */
[----:B------:R-:W0:Y:S01]  /*cb20*/  SHFL.BFLY PT, R153, R11, 0x2, 0x1f ;  /* 0x0c401f000b997f89 */ /* 0x000e2200000e0000 */
        /* <DEDUP_REMOVED lines=10> */
[----:B0-----:R-:W-:-:S05]  /*cbd0*/  FMNMX.FTZ R153, R11, R153, !PT ;  /* 0x000000990b997209 */ /* 0x001fca0007810000 */
[----:B------:R-:W0:Y:S01]  /*cbe0*/  SHFL.BFLY PT, R167, R153, 0x1, 0x1f ;  /* 0x0c201f0099a77f89 */ /* 0x000e2200000e0000 */
[----:B------:R-:W1:Y:S01]  /*cbf0*/  S2R R209, SR_TID.X ;  /* 0x0000000000d17919 */ /* 0x000e620000002100 */
[----:B0-----:R-:W-:-:S05]  /*cc00*/  FMNMX.FTZ R167, R153, R167, !PT ;  /* 0x000000a799a77209 */ /* 0x001fca0007810000 */
[C---:B------:R-:W-:Y:S01]  /*cc10*/  FADD.FTZ R191, -R167.reuse, R4 ;  /* 0x00000004a7bf7221 */ /* 0x040fe20000010100 */
[----:B------:R-:W-:-:S03]  /*cc20*/  FMUL.FTZ R192, R167, R6 ;  /* 0x00000006a7c07220 */ /* 0x000fc60000410000 */
[-C--:B------:R-:W-:Y:S01]  /*cc30*/  FMUL.FTZ R191, R191, R6.reuse ;  /* 0x00000006bfbf7220 */ /* 0x080fe20000410000 */
[-CC-:B------:R-:W-:Y:S01]  /*cc40*/  FFMA.FTZ R11, R213, R6.reuse, -R192.reuse ;  /* 0x00000006d50b7223 */ /* 0x180fe200000108c0 */
[----:B------:R-:W-:-:S04]  /*cc50*/  FFMA.FTZ R153, R212, R6, -R192 ;  /* 0x00000006d4997223 */ /* 0x000fc800000108c0 */
[----:B------:R-:W-:Y:S08]  /*cc60*/  MUFU.EX2 R191, R191 ;  /* 0x000000bf00bf7308 */ /* 0x000ff00000000800 */
[----:B------:R-:W0:Y:S08]  /*cc70*/  MUFU.EX2 R11, R11 ;  /* 0x0000000b000b7308 */ /* 0x000e300000000800 */
[----:B------:R-:W2:Y:S01]  /*cc80*/  MUFU.EX2 R153, R153 ;  /* 0x0000009900997308 */ /* 0x000ea20000000800 */
[--C-:B------:R-:W-:Y:S01]  /*cc90*/  FFMA.FTZ R183, R173, R6, -R192.reuse ;  /* 0x00000006adb77223 */ /* 0x100fe200000108c0 */
[----:B0-----:R-:W-:Y:S01]  /*cca0*/  FFMA.FTZ R173, R191, R10, R11 ;  /* 0x0000000abfad7223 */ /* 0x001fe2000001000b */
[----:B------:R-:W-:Y:S01]  /*ccb0*/  FFMA.FTZ R168, R211, R6, -R192 ;  /* 0x00000006d3a87223 */ /* 0x000fe200000108c0 */
[-C--:B------:R-:W-:Y:S01]  /*ccc0*/  FMUL.FTZ R24, R24, R155.reuse ;  /* 0x0000009b18187220 */ /* 0x080fe20000410000 */
[----:B------:R-:W-:Y:S01]  /*ccd0*/  FMUL.FTZ R25, R25, R155 ;  /* 0x0000009b19197220 */ /* 0x000fe20000410000 */
[C---:B--2---:R-:W-:Y:S01]  /*cce0*/  FADD.FTZ R173, R153.reuse, R173 ;  /* 0x000000ad99ad7221 */ /* 0x044fe20000010000 */
[----:B------:R-:W-:Y:S01]  /*ccf0*/  F2FP.BF16.F32.PACK_AB R153, R153, R11 ;  /* 0x0000000b9999723e */ /* 0x000fe200000010ff */
[----:B------:R-:W-:-:S02]  /*cd00*/  IMAD.MOV.U32 R11, RZ, RZ, 0x40000040 ;  /* 0x40000040ff0b7424 */ /* 0x000fc400078e00ff */
        /* <DEDUP_REMOVED lines=62> */
[----:B-1----:R-:W-:Y:S01]  /*d0f0*/  SHF.R.U32.HI R209, RZ, 0x7, R209 ;  /* 0x00000007ffd17819 */ /* 0x002fe200000116d1 */
[----:B------:R-:W-:Y:S01]  /*d100*/  @!P1 VIADD R155, R3, 0x32440 ;  /* 0x00032440039b9836 */ /* 0x000fe20000000000 */
[----:B------:R-:W-:-:S02]  /*d110*/  R2UR UR7, R11 ;  /* 0x000000000b0772ca */ /* 0x000fc400000e0000 */
[----:B------:R0:W-:Y:S02]  /*d120*/  MUFU.EX2 R11, R168 ;  /* 0x000000a8000b7308 */ /* 0x0001e40000000800 */
[----:B------:R-:W-:Y:S02]  /*d130*/  @!P1 PRMT R155, RZ, 0x654, R155 ;  /* 0x00000654ff9b9816 */ /* 0x000fe4000000009b */
[----:B0-----:R-:W-:Y:S01]  /*d140*/  IADD3 R168, -R209, 0xb, RZ ;  /* 0x0000000bd1a87810 */ /* 0x001fe20007ffe1ff */
[----:B------:R-:W-:-:S04]  /*d150*/  FFMA.FTZ R4, R210, R6, -R192 ;  /* 0x00000006d2047223 */ /* 0x000fc800000108c0 */
[----:B------:R1:W-:Y:S06]  /*d160*/  BAR.ARV R168, 0x100 ;  /* 0x000400a80000751d */ /* 0x0003ec0000002000 */
[----:B------:R0:W-:Y:S02]  /*d170*/  @!P1 SYNCS.ARRIVE.TRANS64.RED.A1T0 RZ, [R155+URZ], RZ ;  /* 0x000000ff9bff99a7 */ /* 0x0001e4000810043f */
[----:B0-----:R-:W-:Y:S01]  /*d180*/  VIADD R155, R209, 0x8 ;  /* 0x00000008d19b7836 */ /* 0x001fe20000000000 */
[----:B------:R-:W0:Y:S04]  /*d190*/  MUFU.EX2 R4, R4 ;  /* 0x0000000400047308 */ /* 0x000e280000000800 */
[----:B------:R0:W-:Y:S01]  /*d1a0*/  BAR.SYNC.DEFER_BLOCKING R155, 0x100 ;  /* 0x0004009b0000751d */ /* 0x0001e20000010000 */
[----:B------:R-:W-:-:S02]  /*d1b0*/  IMAD R10, R200, 0xc00, R216 ;  /* 0x00000c00c80a7824 */ /* 0x000fc400078e02d8 */
[-C--:B------:R-:W-:Y:S01]  /*d1c0*/  FMUL.FTZ R26, R26, R191.reuse ;  /* 0x000000bf1a1a7220 */ /* 0x080fe20000410000 */
[-C--:B------:R-:W-:Y:S01]  /*d1d0*/  FMUL.FTZ R27, R27, R191.reuse ;  /* 0x000000bf1b1b7220 */ /* 0x080fe20000410000 */
[-C--:B------:R-:W-:Y:S01]  /*d1e0*/  FMUL.FTZ R30, R30, R191.reuse ;  /* 0x000000bf1e1e7220 */ /* 0x080fe20000410000 */
[-C--:B------:R-:W-:Y:S01]  /*d1f0*/  FMUL.FTZ R31, R31, R191.reuse ;  /* 0x000000bf1f1f7220 */ /* 0x080fe20000410000 */
[----:B------:R-:W-:Y:S01]  /*d200*/  R2UR UR6, R10 ;  /* 0x000000000a0672ca */ /* 0x000fe200000e0000 */
        /* <DEDUP_REMOVED lines=60> */
[----:B------:R-:W-:-:S02]  /*d5d0*/  F2FP.BF16.F32.PACK_AB R152, R208, R152 ;  /* 0x00000098d098723e */ /* 0x000fc400000010ff */
[----:B------:R-:W-:Y:S02]  /*d5e0*/  F2FP.BF16.F32.PACK_AB R154, R206, R154 ;  /* 0x0000009ace9a723e */ /* 0x000fe400000010ff */
[----:B0-----:R-:W-:-:S04]  /*d5f0*/  F2FP.BF16.F32.PACK_AB R155, R4, R11 ;  /* 0x0000000b049b723e */ /* 0x001fc800000010ff */
[----:B------:R-:W-:-:S06]  /*d600*/  WARPGROUP.ARRIVE ;  /* 0x00000000000079c5 */ /* 0x000fcc0000000000 */
[----:B------:R-:W-:Y:S01]  /*d610*/  HGMMA.64x256x16.F32.BF16 R24, R152, gdesc[UR4].tnspB, R24, gsb0 ;  /* 0x43e0000498187df0 */ /* 0x000fe20008001818 */
[----:B------:R-:W-:Y:S01]  /*d620*/  MUFU.EX2 R191, R162 ;  /* 0x000000a200bf7308 */ /* 0x000fe20000000800 */
        /* <DEDUP_REMOVED lines=19> */
[----:B------:R-:W-:Y:S08]  /*d760*/  MUFU.EX2 R162, R189 ;  /* 0x000000bd00a27308 */ /* 0x000ff00000000800 */
[----:B------:R-:W-:Y:S08]  /*d770*/  MUFU.EX2 R192, R166 ;  /* 0x000000a600c07308 */ /* 0x000ff00000000800 */
[----:B------:R-:W-:Y:S08]  /*d780*/  MUFU.EX2 R166, R187 ;  /* 0x000000bb00a67308 */ /* 0x000ff00000000800 */
[----:B------:R-:W-:Y:S08]  /*d790*/  MUFU.EX2 R14, R14 ;  /* 0x0000000e000e7308 */ /* 0x000ff00000000800 */
[----:B------:R-:W-:Y:S08]  /*d7a0*/  MUFU.EX2 R184, R184 ;  /* 0x000000b800b87308 */ /* 0x000ff00000000800 */
[----:B------:R-:W-:Y:S01]  /*d7b0*/  MUFU.EX2 R185, R185 ;  /* 0x000000b900b97308 */ /* 0x000fe20000000800 */
[----:B------:R-:W-:-:S07]  /*d7c0*/  WARPGROUP.DEPBAR.LE gsb0, 0x0 ;  /* 0x00008000000079c5 */ /* 0x000fce0000010000 */
[----:B------:R-:W0:Y:S08]  /*d7d0*/  MUFU.EX2 R154, R158 ;  /* 0x0000009e009a7308 */ /* 0x000e300000000800 */
[----:B------:R-:W2:Y:S08]  /*d7e0*/  MUFU.EX2 R155, R163 ;  /* 0x000000a3009b7308 */ /* 0x000eb00000000800 */
[----:B------:R-:W3:Y:S08]  /*d7f0*/  MUFU.EX2 R158, R190 ;  /* 0x000000be009e7308 */ /* 0x000ef00000000800 */
[----:B------:R-:W4:Y:S01]  /*d800*/  MUFU.EX2 R163, R188 ;  /* 0x000000bc00a37308 */ /* 0x000f220000000800 */
[----:B0-----:R-:W-:Y:S01]  /*d810*/  FADD.FTZ R179, R154, R179 ;  /* 0x000000b39ab37221 */ /* 0x001fe20000010000 */
[----:B------:R-:W-:-:S02]  /*d820*/  VIADD R152, R10, 0x80 ;  /* 0x000000800a987836 */ /* 0x000fc40000000000 */
[----:B------:R-:W-:Y:S02]  /*d830*/  IMAD.MOV.U32 R153, RZ, RZ, 0x40000040 ;  /* 0x40000040ff997424 */ /* 0x000fe400078e00ff */
[----:B------:R-:W-:Y:S01]  /*d840*/  FADD.FTZ R179, R191, R179 ;  /* 0x000000b3bfb37221 */ /* 0x000fe20000010000 */
[----:B------:R-:W-:Y:S02]  /*d850*/  R2UR UR6, R152 ;  /* 0x00000000980672ca */ /* 0x000fe400000e0000 */
[----:B------:R-:W-:Y:S01]  /*d860*/  R2UR UR7, R153 ;  /* 0x00000000990772ca */ /* 0x000fe200000e0000 */
[----:B--2---:R-:W-:Y:S01]  /*d870*/  FADD.FTZ R179, R155, R179 ;  /* 0x000000b39bb37221 */ /* 0x004fe20000010000 */
[----:B------:R-:W-:Y:S02]  /*d880*/  F2FP.BF16.F32.PACK_AB R152, R191, R154 ;  /* 0x0000009abf98723e */ /* 0x000fe400000010ff */
[----:B------:R-:W-:Y:S02]  /*d890*/  F2FP.BF16.F32.PACK_AB R154, R192, R155 ;  /* 0x0000009bc09a723e */ /* 0x000fe400000010ff */
[----:B---3--:R-:W-:-:S02]  /*d8a0*/  F2FP.BF16.F32.PACK_AB R153, R162, R158 ;  /* 0x0000009ea299723e */ /* 0x008fc400000010ff */
[----:B----4-:R-:W-:-:S04]  /*d8b0*/  F2FP.BF16.F32.PACK_AB R155, R166, R163 ;  /* 0x000000a3a69b723e */ /* 0x010fc800000010ff */
[----:B------:R-:W-:-:S06]  /*d8c0*/  WARPGROUP.ARRIVE ;  /* 0x00000000000079c5 */ /* 0x000fcc0000000000 */
[----:B------:R-:W-:Y:S01]  /*d8d0*/  HGMMA.64x256x16.F32.BF16 R24, R152, gdesc[UR4].tnspB, R24, gsb0 ;  /* 0x43e0000498187df0 */ /* 0x000fe20008001818 */
[----:B------:R-:W-:Y:S01]  /*d8e0*/  FADD.FTZ R179, R192, R179 ;  /* 0x000000b3c0b37221 */ /* 0x000fe20000010000 */
[----:B------:R-:W-:Y:S03]  /*d8f0*/  MUFU.EX2 R186, R186 ;  /* 0x000000ba00ba7308 */ /* 0x000fe60000000800 */
[----:B------:R-:W-:-:S05]  /*d900*/  FADD.FTZ R179, R14, R179 ;  /* 0x000000b30eb37221 */ /* 0x000fca0000010000 */
[----:B------:R-:W-:Y:S08]  /*d910*/  MUFU.EX2 R183, R183 ;  /* 0x000000b700b77308 */ /* 0x000ff00000000800 */
        /* <DEDUP_REMOVED lines=8> */
[----:B------:R2:W3:Y:S08]  /*d9a0*/  MUFU.EX2 R154, R20 ;  /* 0x00000014009a7308 */ /* 0x0004f00000000800 */
[----:B------:R4:W5:Y:S01]  /*d9b0*/  MUFU.EX2 R153, R21 ;  /* 0x0000001500997308 */ /* 0x0009620000000800 */
[----:B--2---:R-:W-:-:S05]  /*d9c0*/  VIADD R20, R10, 0x100 ;  /* 0x000001000a147836 */ /* 0x004fca0000000000 */
[----:B------:R-:W-:Y:S01]  /*d9d0*/  R2UR UR6, R20 ;  /* 0x00000000140672ca */ /* 0x000fe200000e0000 */
[----:B0-----:R-:W-:Y:S01]  /*d9e0*/  FADD.FTZ R20, R152, R179 ;  /* 0x000000b398147221 */ /* 0x001fe20000010000 */
[----:B----4-:R-:W-:-:S03]  /*d9f0*/  IMAD.MOV.U32 R21, RZ, RZ, 0x40000040 ;  /* 0x40000040ff157424 */ /* 0x010fc600078e00ff */
[----:B---3--:R-:W-:Y:S02]  /*da00*/  FADD.FTZ R20, R154, R20 ;  /* 0x000000149a147221 */ /* 0x008fe40000010000 */
[----:B------:R-:W-:Y:S02]  /*da10*/  R2UR UR7, R21 ;  /* 0x00000000150772ca */ /* 0x000fe400000e0000 */
[----:B------:R-:W-:Y:S01]  /*da20*/  F2FP.BF16.F32.PACK_AB R152, R152, R14 ;  /* 0x0000000e9898723e */ /* 0x000fe200000010ff */
[C---:B-----5:R-:W-:Y:S01]  /*da30*/  FADD.FTZ R20, R153.reuse, R20 ;  /* 0x0000001499147221 */ /* 0x060fe20000010000 */
[----:B------:R-:W-:Y:S02]  /*da40*/  F2FP.BF16.F32.PACK_AB R154, R153, R154 ;  /* 0x0000009a999a723e */ /* 0x000fe400000010ff */
[----:B------:R-:W-:Y:S02]  /*da50*/  F2FP.BF16.F32.PACK_AB R153, R185, R184 ;  /* 0x000000b8b999723e */ /* 0x000fe400000010ff */
[----:B------:R-:W-:-:S04]  /*da60*/  F2FP.BF16.F32.PACK_AB R155, R183, R186 ;  /* 0x000000bab79b723e */ /* 0x000fc800000010ff */
[----:B------:R-:W-:-:S06]  /*da70*/  WARPGROUP.ARRIVE ;  /* 0x00000000000079c5 */ /* 0x000fcc0000000000 */
[----:B------:R-:W-:Y:S01]  /*da80*/  HGMMA.64x256x16.F32.BF16 R24, R152, gdesc[UR4].tnspB, R24, gsb0 ;  /* 0x43e0000498187df0 */ /* 0x000fe20008001818 */
[----:B------:R-:W-:Y:S02]  /*da90*/  VIADD R14, R10, 0x180 ;  /* 0x000001800a0e7836 */ /* 0x000fe40000000000 */
[----:B------:R-:W-:-:S03]  /*daa0*/  FADD.FTZ R20, R13, R20 ;  /* 0x000000140d147221 */ /* 0x000fc60000010000 */
[----:B------:R-:W-:Y:S01]  /*dab0*/  R2UR UR6, R14 ;  /* 0x000000000e0672ca */ /* 0x000fe200000e0000 */
[----:B------:R-:W-:Y:S08]  /*dac0*/  MUFU.EX2 R12, R12 ;  /* 0x0000000c000c7308 */ /* 0x000ff00000000800 */
[----:B------:R-:W-:Y:S08]  /*dad0*/  MUFU.EX2 R174, R174 ;  /* 0x000000ae00ae7308 */ /* 0x000ff00000000800 */
[----:B------:R-:W-:Y:S08]  /*dae0*/  MUFU.EX2 R175, R175 ;  /* 0x000000af00af7308 */ /* 0x000ff00000000800 */
[----:B------:R-:W-:Y:S08]  /*daf0*/  MUFU.EX2 R176, R176 ;  /* 0x000000b000b07308 */ /* 0x000ff00000000800 */
[----:B------:R-:W-:Y:S01]  /*db00*/  MUFU.EX2 R177, R177 ;  /* 0x000000b100b17308 */ /* 0x000fe20000000800 */
[----:B------:R-:W-:-:S07]  /*db10*/  WARPGROUP.DEPBAR.LE gsb0, 0x0 ;  /* 0x00008000000079c5 */ /* 0x000fce0000010000 */
[----:B------:R0:W2:Y:S08]  /*db20*/  MUFU.EX2 R152, R15 ;  /* 0x0000000f00987308 */ /* 0x0000b00000000800 */
[----:B------:R-:W3:Y:S01]  /*db30*/  MUFU.EX2 R154, R156 ;  /* 0x0000009c009a7308 */ /* 0x000ee20000000800 */
[----:B0-----:R-:W-:Y:S01]  /*db40*/  IMAD.MOV.U32 R15, RZ, RZ, 0x40000040 ;  /* 0x40000040ff0f7424 */ /* 0x001fe200078e00ff */
[----:B------:R-:W-:-:S04]  /*db50*/  F2FP.BF16.F32.PACK_AB R153, R181, R180 ;  /* 0x000000b4b599723e */ /* 0x000fc800000010ff */
[----:B------:R-:W-:Y:S01]  /*db60*/  R2UR UR7, R15 ;  /* 0x000000000f0772ca */ /* 0x000fe200000e0000 */
[C---:B--2---:R-:W-:Y:S01]  /*db70*/  FADD.FTZ R14, R152.reuse, R20 ;  /* 0x00000014980e7221 */ /* 0x044fe20000010000 */
[----:B------:R-:W-:Y:S02]  /*db80*/  F2FP.BF16.F32.PACK_AB R152, R152, R13 ;  /* 0x0000000d9898723e */ /* 0x000fe400000010ff */
[----:B------:R-:W-:Y:S01]  /*db90*/  F2FP.BF16.F32.PACK_AB R155, R178, R182 ;  /* 0x000000b6b29b723e */ /* 0x000fe200000010ff */
[----:B---3--:R-:W-:Y:S01]  /*dba0*/  FADD.FTZ R14, R154, R14 ;  /* 0x0000000e9a0e7221 */ /* 0x008fe20000010000 */
[----:B------:R-:W-:-:S04]  /*dbb0*/  F2FP.BF16.F32.PACK_AB R154, R157, R154 ;  /* 0x0000009a9d9a723e */ /* 0x000fc800000010ff */
[----:B------:R-:W-:-:S06]  /*dbc0*/  WARPGROUP.ARRIVE ;  /* 0x00000000000079c5 */ /* 0x000fcc0000000000 */
[----:B------:R-:W-:Y:S01]  /*dbd0*/  HGMMA.64x256x16.F32.BF16 R24, R152, gdesc[UR4].tnspB, R24, gsb0 ;  /* 0x43e0000498187df0 */ /* 0x000fe20008001818 */
[----:B------:R-:W-:Y:S02]  /*dbe0*/  FADD.FTZ R13, R157, R14 ;  /* 0x0000000e9d0d7221 */ /* 0x000fe40000010000 */
[----:B------:R0:W-:Y:S02]  /*dbf0*/  MUFU.EX2 R14, R9 ;  /* 0x00000009000e7308 */ /* 0x0001e40000000800 */
[----:B0-----:R-:W-:-:S05]  /*dc00*/  IMAD.MOV.U32 R9, RZ, RZ, 0x40000040 ;  /* 0x40000040ff097424 */ /* 0x001fca00078e00ff */
[----:B------:R-:W-:Y:S01]  /*dc10*/  R2UR UR7, R9 ;  /* 0x00000000090772ca */ /* 0x000fe200000e0000 */
        /* <DEDUP_REMOVED lines=8> */
[----:B------:R2:W3:Y:S01]  /*dca0*/  MUFU.EX2 R154, R8 ;  /* 0x00000008009a7308 */ /* 0x0004e20000000800 */
[----:B0-----:R-:W-:Y:S01]  /*dcb0*/  FADD.FTZ R13, R152, R13 ;  /* 0x0000000d980d7221 */ /* 0x001fe20000010000 */
[----:B--2---:R-:W-:-:S03]  /*dcc0*/  VIADD R8, R10, 0x200 ;  /* 0x000002000a087836 */ /* 0x004fc60000000000 */
[----:B------:R-:W-:Y:S02]  /*dcd0*/  FADD.FTZ R9, R14, R13 ;  /* 0x0000000d0e097221 */ /* 0x000fe40000010000 */
[----:B------:R-:W-:Y:S02]  /*dce0*/  R2UR UR6, R8 ;  /* 0x00000000080672ca */ /* 0x000fe400000e0000 */
[----:B---3--:R-:W-:Y:S01]  /*dcf0*/  FADD.FTZ R9, R154, R9 ;  /* 0x000000099a097221 */ /* 0x008fe20000010000 */
[----:B------:R-:W-:Y:S02]  /*dd00*/  F2FP.BF16.F32.PACK_AB R152, R14, R152 ;  /* 0x000000980e98723e */ /* 0x000fe400000010ff */
[----:B------:R-:W-:Y:S02]  /*dd10*/  F2FP.BF16.F32.PACK_AB R154, R12, R154 ;  /* 0x0000009a0c9a723e */ /* 0x000fe400000010ff */
[----:B------:R-:W-:Y:S02]  /*dd20*/  F2FP.BF16.F32.PACK_AB R153, R175, R174 ;  /* 0x000000aeaf99723e */ /* 0x000fe400000010ff */
[----:B------:R-:W-:-:S04]  /*dd30*/  F2FP.BF16.F32.PACK_AB R155, R177, R176 ;  /* 0x000000b0b19b723e */ /* 0x000fc800000010ff */
[----:B------:R-:W-:-:S06]  /*dd40*/  WARPGROUP.ARRIVE ;  /* 0x00000000000079c5 */ /* 0x000fcc0000000000 */
[----:B------:R-:W-:Y:S01]  /*dd50*/  HGMMA.64x256x16.F32.BF16 R24, R152, gdesc[UR4].tnspB, R24, gsb0 ;  /* 0x43e0000498187df0 */ /* 0x000fe20008001818 */
[----:B------:R-:W-:Y:S01]  /*dd60*/  FADD.FTZ R9, R12, R9 ;  /* 0x000000090c097221 */ /* 0x000fe20000010000 */
[----:B------:R-:W-:-:S03]  /*dd70*/  VIADD R8, R10, 0x280 ;  /* 0x000002800a087836 */ /* 0x000fc60000000000 */
[----:B------:R-:W-:Y:S01]  /*dd80*/  FADD.FTZ R10, R5, R9 ;  /* 0x00000009050a7221 */ /* 0x000fe20000010000 */
[----:B------:R-:W-:Y:S01]  /*dd90*/  IMAD.MOV.U32 R9, RZ, RZ, 0x40000040 ;  /* 0x40000040ff097424 */ /* 0x000fe200078e00ff */
[----:B------:R-:W-:-:S04]  /*dda0*/  R2UR UR6, R8 ;  /* 0x00000000080672ca */ /* 0x000fc800000e0000 */
[----:B------:R-:W-:Y:S01]  /*ddb0*/  R2UR UR7, R9 ;  /* 0x00000000090772ca */ /* 0x000fe200000e0000 */
[----:B------:R-:W-:-:S04]  /*ddc0*/  FADD.FTZ R173, R11, R173 ;  /* 0x000000ad0bad7221 */ /* 0x000fc80000010000 */
        /* <DEDUP_REMOVED lines=16> */
[----:B------:R-:W-:Y:S01]  /*ded0*/  FADD.FTZ R176, R177, R176 ;  /* 0x000000b0b1b07221 */ /* 0x000fe20000010000 */
[----:B------:R-:W-:Y:S01]  /*dee0*/  @!P1 VIADD R3, R3, 0x32460 ;  /* 0x0003246003039836 */ /* 0x000fe20000000000 */
[----:B------:R-:W-:Y:S02]  /*def0*/  WARPGROUP.DEPBAR.LE gsb0, 0x0 ;  /* 0x00008000000079c5 */ /* 0x000fe40000010000 */
[----:B------:R-:W0:Y:S08]  /*df00*/  MUFU.EX2 R152, R161 ;  /* 0x000000a100987308 */ /* 0x000e300000000800 */
[----:B------:R-:W2:Y:S01]  /*df10*/  MUFU.EX2 R154, R164 ;  /* 0x000000a4009a7308 */ /* 0x000ea20000000800 */
[----:B------:R-:W-:-:S02]  /*df20*/  F2FP.BF16.F32.PACK_AB R153, R169, R171 ;  /* 0x000000aba999723e */ /* 0x000fc400000010ff */
[----:B------:R-:W-:Y:S01]  /*df30*/  F2FP.BF16.F32.PACK_AB R155, R172, R170 ;  /* 0x000000aaac9b723e */ /* 0x000fe200000010ff */
[C---:B0-----:R-:W-:Y:S01]  /*df40*/  FADD.FTZ R8, R152.reuse, R10 ;  /* 0x0000000a98087221 */ /* 0x041fe20000010000 */
[----:B------:R-:W-:-:S03]  /*df50*/  F2FP.BF16.F32.PACK_AB R152, R152, R5 ;  /* 0x000000059898723e */ /* 0x000fc600000010ff */
[----:B--2---:R-:W-:Y:S01]  /*df60*/  FADD.FTZ R8, R154, R8 ;  /* 0x000000089a087221 */ /* 0x004fe20000010000 */
[----:B------:R-:W-:-:S04]  /*df70*/  F2FP.BF16.F32.PACK_AB R154, R165, R154 ;  /* 0x0000009aa59a723e */ /* 0x000fc800000010ff */
[----:B------:R-:W-:-:S06]  /*df80*/  WARPGROUP.ARRIVE ;  /* 0x00000000000079c5 */ /* 0x000fcc0000000000 */
[----:B------:R-:W-:Y:S01]  /*df90*/  HGMMA.64x256x16.F32.BF16 R24, R152, gdesc[UR4].tnspB, R24, gsb0 ;  /* 0x43e0000498187df0 */ /* 0x000fe20008001818 */
[----:B------:R-:W-:Y:S01]  /*dfa0*/  FADD.FTZ R176, R171, R176 ;  /* 0x000000b0abb07221 */ /* 0x000fe20000010000 */
[----:B------:R-:W-:-:S03]  /*dfb0*/  @!P1 PRMT R3, RZ, 0x654, R3 ;  /* 0x00000654ff039816 */ /* 0x000fc60000000003 */
[----:B------:R-:W-:-:S04]  /*dfc0*/  FADD.FTZ R169, R169, R176 ;  /* 0x000000b0a9a97221 */ /* 0x000fc80000010000 */
[----:B------:R-:W-:Y:S01]  /*dfd0*/  FADD.FTZ R169, R170, R169 ;  /* 0x000000a9aaa97221 */ /* 0x000fe20000010000 */
[----:B------:R-:W-:Y:S01]  /*dfe0*/  FADD.FTZ R11, R165, R8 ;  /* 0x00000008a50b7221 */ /* 0x000fe20000010000 */
[----:B------:R-:W-:Y:S02]  /*dff0*/  IMAD.MOV.U32 R4, RZ, RZ, R167 ;  /* 0x000000ffff047224 */ /* 0x000fe400078e00a7 */
[----:B------:R-:W-:Y:S01]  /*e000*/  FADD.FTZ R10, R172, R169 ;  /* 0x000000a9ac0a7221 */ /* 0x000fe20000010000 */
[----:B------:R-:W-:Y:S01]  /*e010*/  IMAD.MOV.U32 R5, RZ, RZ, R7 ;  /* 0x000000ffff057224 */ /* 0x000fe200078e0007 */
[----:B------:R-:W-:Y:S02]  /*e020*/  WARPGROUP.DEPBAR.LE gsb0, 0x0 ;  /* 0x00008000000079c5 */ /* 0x000fe40000010000 */
[----:B------:R1:W-:Y:S01]  /*e030*/  @!P1 SYNCS.ARRIVE.TRANS64.RED.A1T0 RZ, [R3+URZ], RZ ;  /* 0x000000ff03ff99a7 */ /* 0x0003e2000810043f */
[----:B------:R-:W-:Y:S05]  /*e040*/  @P2 BRA `(.L_x_1416) ;  /* 0xffffffd000742947 */ /* 0x000fea000383ffff */
.L_x_1406:
[----:B------:R-:W-:Y:S05]  /*e050*/  WARPSYNC.ALL ;  /* 0x0000000000007948 */ /* 0x000fea0003800000 */
[----:B0-----:R-:W0:Y:S01]  /*e060*/  SHFL.BFLY PT, R0, R11, 0x2, 0x1f ;  /* 0x0c401f000b007f89 */ /* 0x001e2200000e0000 */
[----:B------:R-:W-:Y:S01]  /*e070*/  IMAD.MOV.U32 R4, RZ, RZ, RZ ;  /* 0x000000ffff047224 */ /* 0x000fe200078e00ff */
[----:B------:R2:W-:Y:S06]  /*e080*/  BAR.ARV R168, 0x100 ;  /* 0x000400a80000751d */ /* 0x0005ec0000002000 */
[----:B------:R-:W-:-:S02]  /*e090*/  VIADD R200, R200, 0x1 ;  /* 0x00000001c8c87836 */ /* 0x000fc40000000000 */
[----:B------:R-:W-:Y:S06]  /*e0a0*/  BAR.ARV 0x8, 0x180 ;  /* 0x0206000000007b1d */ /* 0x000fec0000002000 */
[----:B------:R-:W-:Y:S01]  /*e0b0*/  ISETP.NE.AND P0, PT, R200, 0x2, PT ;  /* 0x00000002c800780c */ /* 0x000fe20003f05270 */
[----:B------:R-:W-:Y:S01]  /*e0c0*/  VIADD R229, R229, 0x1 ;  /* 0x00000001e5e57836 */ /* 0x000fe20000000000 */
[----:B-1----:R-:W1:Y:S01]  /*e0d0*/  SHFL.BFLY PT, R3, R10, 0x2, 0x1f ;  /* 0x0c401f000a037f89 */ /* 0x002e6200000e0000 */
[----:B------:R-:W-:Y:S02]  /*e0e0*/  PLOP3.LUT P1, PT, PT, PT, PT, 0x8, 0x0 ;  /* 0x000000000000781c */ /* 0x000fe40003f2e170 */
[----:B------:R-:W-:Y:S01]  /*e0f0*/  SEL R13, RZ, 0x1, P0 ;  /* 0x00000001ff0d7807 */ /* 0x000fe20000000000 */
[----:B0-----:R-:W-:Y:S01]  /*e100*/  FADD.FTZ R0, R0, R11 ;  /* 0x0000000b00007221 */ /* 0x001fe20000010000 */
[----:B------:R-:W-:-:S02]  /*e110*/  SEL R200, R200, RZ, P0 ;  /* 0x000000ffc8c87207 */ /* 0x000fc40000000000 */
[----:B------:R-:W-:Y:S02]  /*e120*/  LOP3.LUT R204, R204, R13, RZ, 0x3c, !PT ;  /* 0x0000000dcccc7212 */ /* 0x000fe400078e3cff */
[----:B------:R-:W0:Y:S01]  /*e130*/  SHFL.BFLY PT, R9, R0, 0x1, 0x1f ;  /* 0x0c201f0000097f89 */ /* 0x000e2200000e0000 */
[----:B-1----:R-:W-:Y:S01]  /*e140*/  FADD.FTZ R5, R3, R10 ;  /* 0x0000000a03057221 */ /* 0x002fe20000010000 */
[----:B------:R-:W-:-:S04]  /*e150*/  IMAD.MOV.U32 R3, RZ, RZ, RZ ;  /* 0x000000ffff037224 */ /* 0x000fc800078e00ff */
[----:B------:R-:W1:Y:S01]  /*e160*/  SHFL.BFLY PT, R8, R5, 0x1, 0x1f ;  /* 0x0c201f0005087f89 */ /* 0x000e6200000e0000 */
[----:B0-----:R-:W-:-:S05]  /*e170*/  FADD.FTZ R9, R0, R9 ;  /* 0x0000000900097221 */ /* 0x001fca0000010000 */
[----:B------:R-:W-:-:S13]  /*e180*/  FSETP.NE.FTZ.AND P2, PT, R9, RZ, PT ;  /* 0x000000ff0900720b */ /* 0x000fda0003f55000 */
[----:B------:R-:W0:Y:S01]  /*e190*/  @P2 MUFU.RCP R4, R9 ;  /* 0x0000000900042308 */ /* 0x000e220000001000 */
[----:B-1----:R-:W-:Y:S01]  /*e1a0*/  FADD.FTZ R11, R5, R8 ;  /* 0x00000008050b7221 */ /* 0x002fe20000010000 */
[----:B------:R-:W-:-:S04]  /*e1b0*/  IMAD.MOV.U32 R5, RZ, RZ, -0x800000 ;  /* 0xff800000ff057424 */ /* 0x000fc800078e00ff */
[----:B------:R-:W-:Y:S02]  /*e1c0*/  FSETP.NE.FTZ.AND P3, PT, R11, RZ, PT ;  /* 0x000000ff0b00720b */ /* 0x000fe40003f75000 */
[----:B------:R-:W1:Y:S01]  /*e1d0*/  @P2 MUFU.LG2 R20, R9 ;  /* 0x0000000900142308 */ /* 0x000e620000000c00 */
[-C--:B0-----:R-:W-:Y:S01]  /*e1e0*/  FMUL.FTZ R10, R28, R4.reuse ;  /* 0x000000041c0a7220 */ /* 0x081fe20000410000 */
[----:B------:R-:W-:Y:S01]  /*e1f0*/  FMUL.FTZ R0, R33, R4 ;  /* 0x0000000421007220 */ /* 0x000fe20000410000 */
[----:B------:R-:W-:-:S08]  /*e200*/  @P2 FMUL.FTZ R28, R6, 0.69314718246459960938 ;  /* 0x3f317218061c2820 */ /* 0x000fd00000410000 */
[----:B------:R-:W0:Y:S01]  /*e210*/  @P3 MUFU.LG2 R18, R11 ;  /* 0x0000000b00123308 */ /* 0x000e220000000c00 */
[----:B------:R-:W-:Y:S01]  /*e220*/  @P3 FMUL.FTZ R21, R6, 0.69314718246459960938 ;  /* 0x3f31721806153820 */ /* 0x000fe20000410000 */
[-C--:B------:R-:W-:Y:S01]  /*e230*/  FMUL.FTZ R8, R24, R4.reuse ;  /* 0x0000000418087220 */ /* 0x080fe20000410000 */
[-C--:B------:R-:W-:Y:S01]  /*e240*/  FMUL.FTZ R161, R48, R4.reuse ;  /* 0x0000000430a17220 */ /* 0x080fe20000410000 */
[-C--:B------:R-:W-:Y:S01]  /*e250*/  FMUL.FTZ R165, R64, R4.reuse ;  /* 0x0000000440a57220 */ /* 0x080fe20000410000 */
[----:B-1----:R-:W-:Y:S01]  /*e260*/  @P2 FMUL.FTZ R33, R20, 0.69314718246459960938 ;  /* 0x3f31721814212820 */ /* 0x002fe20000410000 */
        /* <DEDUP_REMOVED lines=22> */
[-C--:B--2---:R-:W-:Y:S01]  /*e3d0*/  FMUL.FTZ R168, R72, R4.reuse ;  /* 0x0000000448a87220 */ /* 0x084fe20000410000 */
        /* <DEDUP_REMOVED lines=38> */
[-C--:B-1----:R-:W-:Y:S01]  /*e640*/  FMUL.FTZ R13, R43, R3.reuse ;  /* 0x000000032b0d7220 */ /* 0x082fe20000410000 */
        /* <DEDUP_REMOVED lines=66> */
.L_x_1363:
        /* <DEDUP_REMOVED lines=10> */
[----:B------:R-:W2:Y:S01]  /*eb10*/  LDL R26, [R1+0x8c] ;  /* 0x00008c00011a7983 */ /* 0x000ea20000100800 */
[----:B------:R-:W3:Y:S01]  /*eb20*/  S2R R7, SR_SWINHI ;  /* 0x0000000000077919 */ /* 0x000ee20000002f00 */
[----:B------:R-:W-:Y:S05]  /*eb30*/  WARPSYNC.ALL ;  /* 0x0000000000007948 */ /* 0x000fea0003800000 */
[----:B------:R-:W-:Y:S01]  /*eb40*/  F2FP.BF16.F32.PACK_AB R8, R25, R8 ;  /* 0x000000081908723e */ /* 0x000fe200000010ff */
[----:B------:R-:W-:Y:S01]  /*eb50*/  ULDC.64 UR4, c[0x0][0xd00] ;  /* 0x0003400000047ab9 */ /* 0x000fe20000000a00 */
[----:B------:R-:W4:Y:S01]  /*eb60*/  LDL R182, [R1+0x88] ;  /* 0x0000880001b67983 */ /* 0x000f220000100800 */
[----:B------:R-:W-:-:S02]  /*eb70*/  MOV R20, R18 ;  /* 0x0000001200147202 */ /* 0x000fc40000000f00 */
[----:B---3--:R-:W-:Y:S02]  /*eb80*/  MOV R21, R7 ;  /* 0x0000000700157202 */ /* 0x008fe40000000f00 */
        /* <DEDUP_REMOVED lines=18> */
[----:B------:R-:W-:Y:S01]  /*ecb0*/  F2FP.BF16.F32.PACK_AB R147, R3, R150 ;  /* 0x000000960393723e */ /* 0x000fe200000010ff */
[----:B------:R-:W-:Y:S01]  /*ecc0*/  IMAD.MOV.U32 R80, RZ, RZ, RZ ;  /* 0x000000ffff507224 */ /* 0x000fe200078e00ff */
[----:B------:R-:W-:Y:S01]  /*ecd0*/  BAR.SYNC.DEFER_BLOCKING 0x1, 0x100 ;  /* 0x0044000000007b1d */ /* 0x000fe20000010000 */
[----:B--2---:R-:W-:-:S03]  /*ece0*/  IMAD.WIDE R124, R26, 0x2, R20 ;  /* 0x000000021a7c7825 */ /* 0x004fc600078e0214 */
[C---:B------:R-:W-:Y:S02]  /*ecf0*/  IADD3 R26, P2, R124.reuse, 0x40, RZ ;  /* 0x000000407c1a7810 */ /* 0x040fe40007f5e0ff */
[----:B-----5:R-:W-:Y:S02]  /*ed00*/  IADD3 R28, P3, R124, 0x60, RZ ;  /* 0x000000607c1c7810 */ /* 0x020fe40007f7e0ff */
[----:B------:R-:W-:Y:S02]  /*ed10*/  LOP3.LUT R96, R26, 0x380, RZ, 0xc0, !PT ;  /* 0x000003801a607812 */ /* 0x000fe400078ec0ff */
[----:B------:R-:W-:Y:S02]  /*ed20*/  LOP3.LUT R100, R28, 0x380, RZ, 0xc0, !PT ;  /* 0x000003801c647812 */ /* 0x000fe400078ec0ff */
[----:B------:R-:W-:Y:S02]  /*ed30*/  SHF.R.U64 R96, R96, 0x3, RZ ;  /* 0x0000000360607819 */ /* 0x000fe400000012ff */
[----:B------:R-:W-:-:S02]  /*ed40*/  IADD3 R84, P0, R124, 0x4040, RZ ;  /* 0x000040407c547810 */ /* 0x000fc40007f1e0ff */
[----:B------:R-:W-:Y:S02]  /*ed50*/  SHF.R.U64 R100, R100, 0x3, RZ ;  /* 0x0000000364647819 */ /* 0x000fe400000012ff */
[C---:B------:R-:W-:Y:S02]  /*ed60*/  IADD3 R30, P4, R124.reuse, 0x4000, RZ ;  /* 0x000040007c1e7810 */ /* 0x040fe40007f9e0ff */
[----:B-1----:R-:W-:Y:S02]  /*ed70*/  IADD3 R32, P5, R124, 0x4020, RZ ;  /* 0x000040207c207810 */ /* 0x002fe40007fbe0ff */
[----:B------:R-:W-:Y:S02]  /*ed80*/  LOP3.LUT R96, R96, R26, RZ, 0x3c, !PT ;  /* 0x0000001a60607212 */ /* 0x000fe400078e3cff */
[----:B------:R-:W-:Y:S02]  /*ed90*/  IADD3 R7, P1, R124, 0x20, RZ ;  /* 0x000000207c077810 */ /* 0x000fe40007f3e0ff */
[----:B------:R-:W-:-:S02]  /*eda0*/  LOP3.LUT R100, R100, R28, RZ, 0x3c, !PT ;  /* 0x0000001c64647212 */ /* 0x000fc400078e3cff */
[----:B------:R-:W-:Y:S02]  /*edb0*/  LOP3.LUT R26, R84, 0x380, RZ, 0xc0, !PT ;  /* 0x00000380541a7812 */ /* 0x000fe400078ec0ff */
[----:B------:R-:W-:Y:S02]  /*edc0*/  LOP3.LUT R104, R30, 0x380, RZ, 0xc0, !PT ;  /* 0x000003801e687812 */ /* 0x000fe400078ec0ff */
[----:B------:R-:W-:Y:S01]  /*edd0*/  LOP3.LUT R28, R32, 0x380, RZ, 0xc0, !PT ;  /* 0x00000380201c7812 */ /* 0x000fe200078ec0ff */
[--C-:B------:R-:W-:Y:S01]  /*ede0*/  IMAD.X R107, RZ, RZ, R125.reuse, P5 ;  /* 0x000000ffff6b7224 */ /* 0x100fe200028e067d */
[----:B------:R-:W-:Y:S01]  /*edf0*/  LOP3.LUT R92, R7, 0x380, RZ, 0xc0, !PT ;  /* 0x00000380075c7812 */ /* 0x000fe200078ec0ff */
[--C-:B------:R-:W-:Y:S01]  /*ee00*/  IMAD.X R93, RZ, RZ, R125.reuse, P1 ;  /* 0x000000ffff5d7224 */ /* 0x100fe200008e067d */
[----:B------:R-:W-:Y:S01]  /*ee10*/  SHF.R.U64 R26, R26, 0x3, RZ ;  /* 0x000000031a1a7819 */ /* 0x000fe200000012ff */
[--C-:B------:R-:W-:Y:S01]  /*ee20*/  IMAD.X R97, RZ, RZ, R125.reuse, P2 ;  /* 0x000000ffff617224 */ /* 0x100fe200010e067d */
[C---:B------:R-:W-:Y:S01]  /*ee30*/  LOP3.LUT R89, R124.reuse, 0x380, RZ, 0xc0, !PT ;  /* 0x000003807c597812 */ /* 0x040fe200078ec0ff */
[----:B------:R-:W-:Y:S01]  /*ee40*/  IMAD.X R101, RZ, RZ, R125, P3 ;  /* 0x000000ffff657224 */ /* 0x000fe200018e067d */
[----:B------:R-:W-:-:S02]  /*ee50*/  IADD3 R118, P5, R124, 0x8060, RZ ;  /* 0x000080607c767810 */ /* 0x000fc40007fbe0ff */
[----:B------:R-:W-:Y:S02]  /*ee60*/  SHF.R.U64 R104, R104, 0x3, RZ ;  /* 0x0000000368687819 */ /* 0x000fe400000012ff */
[----:B------:R-:W-:Y:S02]  /*ee70*/  SHF.R.U64 R28, R28, 0x3, RZ ;  /* 0x000000031c1c7819 */ /* 0x000fe400000012ff */
[C---:B------:R-:W-:Y:S02]  /*ee80*/  IADD3 R88, P1, R124.reuse, 0x4060, RZ ;  /* 0x000040607c587810 */ /* 0x040fe40007f3e0ff */
[C---:B------:R-:W-:Y:S02]  /*ee90*/  IADD3 R112, P2, R124.reuse, 0x8000, RZ ;  /* 0x000080007c707810 */ /* 0x040fe40007f5e0ff */
[----:B------:R-:W-:Y:S02]  /*eea0*/  IADD3 R114, P3, R124, 0x8020, RZ ;  /* 0x000080207c727810 */ /* 0x000fe40007f7e0ff */
[----:B------:R-:W-:-:S02]  /*eeb0*/  SHF.R.U64 R92, R92, 0x3, RZ ;  /* 0x000000035c5c7819 */ /* 0x000fc400000012ff */
[----:B------:R-:W-:Y:S02]  /*eec0*/  LOP3.LUT R108, R26, R84, RZ, 0x3c, !PT ;  /* 0x000000541a6c7212 */ /* 0x000fe400078e3cff */
[----:B------:R-:W-:Y:S02]  /*eed0*/  SHF.R.U64 R89, R89, 0x3, RZ ;  /* 0x0000000359597819 */ /* 0x000fe400000012ff */
[----:B------:R-:W-:Y:S02]  /*eee0*/  LOP3.LUT R104, R104, R30, RZ, 0x3c, !PT ;  /* 0x0000001e68687212 */ /* 0x000fe400078e3cff */
[----:B------:R-:W-:Y:S02]  /*eef0*/  LOP3.LUT R106, R28, R32, RZ, 0x3c, !PT ;  /* 0x000000201c6a7212 */ /* 0x000fe400078e3cff */
[----:B------:R-:W-:Y:S01]  /*ef00*/  LOP3.LUT R26, R118, 0x380, RZ, 0xc0, !PT ;  /* 0x00000380761a7812 */ /* 0x000fe200078ec0ff */
[--C-:B------:R-:W-:Y:S01]  /*ef10*/  IMAD.X R105, RZ, RZ, R125.reuse, P4 ;  /* 0x000000ffff697224 */ /* 0x100fe200020e067d */
[----:B------:R-:W-:Y:S01]  /*ef20*/  LOP3.LUT R28, R112, 0x380, RZ, 0xc0, !PT ;  /* 0x00000380701c7812 */ /* 0x000fe200078ec0ff */
[--C-:B------:R-:W-:Y:S01]  /*ef30*/  IMAD.X R109, RZ, RZ, R125.reuse, P0 ;  /* 0x000000ffff6d7224 */ /* 0x100fe200000e067d */
[----:B------:R-:W-:Y:S01]  /*ef40*/  LOP3.LUT R30, R114, 0x380, RZ, 0xc0, !PT ;  /* 0x00000380721e7812 */ /* 0x000fe200078ec0ff */
[--C-:B------:R-:W-:Y:S01]  /*ef50*/  IMAD.X R111, RZ, RZ, R125.reuse, P1 ;  /* 0x000000ffff6f7224 */ /* 0x100fe200008e067d */
[C---:B------:R-:W-:Y:S01]  /*ef60*/  IADD3 R116, P4, R124.reuse, 0x8040, RZ ;  /* 0x000080407c747810 */ /* 0x040fe20007f9e0ff */
[--C-:B------:R-:W-:Y:S01]  /*ef70*/  IMAD.X R113, RZ, RZ, R125.reuse, P2 ;  /* 0x000000ffff717224 */ /* 0x100fe200010e067d */
[C---:B------:R-:W-:Y:S01]  /*ef80*/  IADD3 R120, P0, R124.reuse, 0xc000, RZ ;  /* 0x0000c0007c787810 */ /* 0x040fe20007f1e0ff */
[----:B------:R-:W-:Y:S01]  /*ef90*/  IMAD.X R115, RZ, RZ, R125, P3 ;  /* 0x000000ffff737224 */ /* 0x000fe200018e067d */
[----:B------:R-:W-:-:S02]  /*efa0*/  IADD3 R122, P1, R124, 0xc020, RZ ;  /* 0x0000c0207c7a7810 */ /* 0x000fc40007f3e0ff */
[C---:B------:R-:W-:Y:S02]  /*efb0*/  IADD3 R151, P2, R124.reuse, 0xc040, RZ ;  /* 0x0000c0407c977810 */ /* 0x040fe40007f5e0ff */
[----:B------:R-:W-:Y:S02]  /*efc0*/  IADD3 R167, P3, R124, 0xc060, RZ ;  /* 0x0000c0607ca77810 */ /* 0x000fe40007f7e0ff */
[----:B------:R-:W-:Y:S02]  /*efd0*/  LOP3.LUT R92, R92, R7, RZ, 0x3c, !PT ;  /* 0x000000075c5c7212 */ /* 0x000fe400078e3cff */
[----:B------:R-:W-:Y:S02]  /*efe0*/  LOP3.LUT R124, R89, R124, RZ, 0x3c, !PT ;  /* 0x0000007c597c7212 */ /* 0x000fe400078e3cff */
[----:B------:R-:W-:Y:S02]  /*eff0*/  LOP3.LUT R7, R88, 0x380, RZ, 0xc0, !PT ;  /* 0x0000038058077812 */ /* 0x000fe400078ec0ff */
[----:B------:R-:W-:-:S02]  /*f000*/  SHF.R.U64 R26, R26, 0x3, RZ ;  /* 0x000000031a1a7819 */ /* 0x000fc400000012ff */
[----:B------:R-:W-:Y:S02]  /*f010*/  SHF.R.U64 R28, R28, 0x3, RZ ;  /* 0x000000031c1c7819 */ /* 0x000fe400000012ff */
[----:B------:R-:W-:Y:S02]  /*f020*/  SHF.R.U64 R30, R30, 0x3, RZ ;  /* 0x000000031e1e7819 */ /* 0x000fe400000012ff */
[----:B------:R-:W-:Y:S02]  /*f030*/  SHF.R.U64 R7, R7, 0x3, RZ ;  /* 0x0000000307077819 */ /* 0x000fe400000012ff */
[----:B------:R-:W-:Y:S02]  /*f040*/  LOP3.LUT R118, R26, R118, RZ, 0x3c, !PT ;  /* 0x000000761a767212 */ /* 0x000fe400078e3cff */
[----:B------:R-:W-:Y:S02]  /*f050*/  MOV R124, R124 ;  /* 0x0000007c007c7202 */ /* 0x000fe40000000f00 */
[----:B------:R-:W-:-:S02]  /*f060*/  LOP3.LUT R112, R28, R112, RZ, 0x3c, !PT ;  /* 0x000000701c707212 */ /* 0x000fc400078e3cff */
[----:B------:R-:W-:Y:S02]  /*f070*/  LOP3.LUT R114, R30, R114, RZ, 0x3c, !PT ;  /* 0x000000721e727212 */ /* 0x000fe400078e3cff */
[----:B------:R-:W-:Y:S02]  /*f080*/  LOP3.LUT R26, R167, 0x380, RZ, 0xc0, !PT ;  /* 0x00000380a71a7812 */ /* 0x000fe400078ec0ff */
[----:B------:R-:W-:Y:S02]  /*f090*/  LOP3.LUT R28, R120, 0x380, RZ, 0xc0, !PT ;  /* 0x00000380781c7812 */ /* 0x000fe400078ec0ff */
[----:B------:R-:W-:Y:S01]  /*f0a0*/  LOP3.LUT R30, R122, 0x380, RZ, 0xc0, !PT ;  /* 0x000003807a1e7812 */ /* 0x000fe200078ec0ff */
[----:B------:R1:W-:Y:S01]  /*f0b0*/  STSM.16.M88.4 [R124], R8 ;  /* 0x000000087c007844 */ /* 0x0003e20000000200 */
[----:B------:R-:W-:Y:S02]  /*f0c0*/  LOP3.LUT R110, R7, R88, RZ, 0x3c, !PT ;  /* 0x00000058076e7212 */ /* 0x000fe400078e3cff */
[----:B------:R-:W-:-:S02]  /*f0d0*/  LOP3.LUT R7, R116, 0x380, RZ, 0xc0, !PT ;  /* 0x0000038074077812 */ /* 0x000fc400078ec0ff */
[----:B------:R-:W-:Y:S02]  /*f0e0*/  SHF.R.U64 R26, R26, 0x3, RZ ;  /* 0x000000031a1a7819 */ /* 0x000fe400000012ff */
[----:B------:R-:W-:Y:S02]  /*f0f0*/  SHF.R.U64 R28, R28, 0x3, RZ ;  /* 0x000000031c1c7819 */ /* 0x000fe400000012ff */
[----:B------:R-:W-:Y:S02]  /*f100*/  SHF.R.U64 R30, R30, 0x3, RZ ;  /* 0x000000031e1e7819 */ /* 0x000fe400000012ff */
[----:B------:R-:W-:Y:S02]  /*f110*/  MOV R92, R92 ;  /* 0x0000005c005c7202 */ /* 0x000fe40000000f00 */
[----:B------:R-:W-:Y:S02]  /*f120*/  MOV R96, R96 ;  /* 0x0000006000607202 */ /* 0x000fe40000000f00 */
[----:B-1----:R-:W-:-:S02]  /*f130*/  F2FP.BF16.F32.PACK_AB R8, R0, R14 ;  /* 0x0000000e0008723e */ /* 0x002fc400000010ff */
[----:B------:R-:W-:Y:S02]  /*f140*/  F2FP.BF16.F32.PACK_AB R9, R12, R6 ;  /* 0x000000060c09723e */ /* 0x000fe400000010ff */
[----:B------:R-:W-:Y:S02]  /*f150*/  MOV R100, R100 ;  /* 0x0000006400647202 */ /* 0x000fe40000000f00 */
[----:B------:R-:W-:Y:S01]  /*f160*/  MOV R104, R104 ;  /* 0x0000006800687202 */ /* 0x000fe20000000f00 */
[--C-:B------:R-:W-:Y:S01]  /*f170*/  IMAD.X R117, RZ, RZ, R125.reuse, P4 ;  /* 0x000000ffff757224 */ /* 0x100fe200020e067d */
[----:B------:R-:W-:Y:S02]  /*f180*/  F2FP.BF16.F32.PACK_AB R10, R37, R36 ;  /* 0x00000024250a723e */ /* 0x000fe400000010ff */
[----:B------:R-:W-:Y:S02]  /*f190*/  MOV R106, R106 ;  /* 0x0000006a006a7202 */ /* 0x000fe40000000f00 */
[----:B------:R-:W-:Y:S01]  /*f1a0*/  MOV R108, R108 ;  /* 0x0000006c006c7202 */ /* 0x000fe20000000f00 */
[--C-:B------:R-:W-:Y:S01]  /*f1b0*/  IMAD.X R119, RZ, RZ, R125.reuse, P5 ;  /* 0x000000ffff777224 */ /* 0x100fe200028e067d */
[----:B------:R-:W-:Y:S01]  /*f1c0*/  F2FP.BF16.F32.PACK_AB R11, R39, R38 ;  /* 0x00000026270b723e */ /* 0x000fe200000010ff */
[--C-:B------:R-:W-:Y:S01]  /*f1d0*/  IMAD.X R121, RZ, RZ, R125.reuse, P0 ;  /* 0x000000ffff797224 */ /* 0x100fe200000e067d */
[----:B------:R-:W-:Y:S01]  /*f1e0*/  F2FP.BF16.F32.PACK_AB R12, R41, R24 ;  /* 0x00000018290c723e */ /* 0x000fe200000010ff */
[----:B------:R-:W-:Y:S01]  /*f1f0*/  IMAD.X R123, RZ, RZ, R125, P1 ;  /* 0x000000ffff7b7224 */ /* 0x000fe200008e067d */
[----:B------:R-:W-:-:S02]  /*f200*/  F2FP.BF16.F32.PACK_AB R14, R45, R160 ;  /* 0x000000a02d0e723e */ /* 0x000fc400000010ff */
[----:B------:R-:W-:Y:S02]  /*f210*/  SHF.R.U64 R7, R7, 0x3, RZ ;  /* 0x0000000307077819 */ /* 0x000fe400000012ff */
[----:B------:R-:W-:Y:S01]  /*f220*/  LOP3.LUT R88, R26, R167, RZ, 0x3c, !PT ;  /* 0x000000a71a587212 */ /* 0x000fe200078e3cff */
[----:B------:R1:W-:Y:S01]  /*f230*/  STSM.16.M88.4 [R92], R8 ;  /* 0x000000085c007844 */ /* 0x0003e20000000200 */
[----:B------:R-:W-:Y:S01]  /*f240*/  LOP3.LUT R120, R28, R120, RZ, 0x3c, !PT ;  /* 0x000000781c787212 */ /* 0x000fe200078e3cff */
[--C-:B------:R-:W-:Y:S01]  /*f250*/  IMAD.X R85, RZ, RZ, R125.reuse, P2 ;  /* 0x000000ffff557224 */ /* 0x100fe200010e067d */
[----:B------:R-:W-:Y:S01]  /*f260*/  LOP3.LUT R122, R30, R122, RZ, 0x3c, !PT ;  /* 0x0000007a1e7a7212 */ /* 0x000fe200078e3cff */
[----:B------:R-:W-:Y:S01]  /*f270*/  IMAD.X R89, RZ, RZ, R125, P3 ;  /* 0x000000ffff597224 */ /* 0x000fe200018e067d */
[----:B------:R-:W-:Y:S01]  /*f280*/  F2FP.BF16.F32.PACK_AB R24, R49, R161 ;  /* 0x000000a13118723e */ /* 0x000fe200000010ff */
[----:B------:R-:W2:Y:S01]  /*f290*/  LDC R0, c[0x0][0xce8] ;  /* 0x00033a00ff007b82 */ /* 0x000ea20000000800 */
[----:B------:R-:W-:-:S02]  /*f2a0*/  F2FP.BF16.F32.PACK_AB R26, R53, R162 ;  /* 0x000000a2351a723e */ /* 0x000fc400000010ff */
[----:B------:R-:W-:Y:S02]  /*f2b0*/  F2FP.BF16.F32.PACK_AB R28, R57, R163 ;  /* 0x000000a3391c723e */ /* 0x000fe400000010ff */
[----:B------:R-:W-:Y:S01]  /*f2c0*/  F2FP.BF16.F32.PACK_AB R30, R61, R164 ;  /* 0x000000a43d1e723e */ /* 0x000fe200000010ff */
[----:B------:R3:W-:Y:S01]  /*f2d0*/  STSM.16.M88.4 [R96], R12 ;  /* 0x0000000c60007844 */ /* 0x0007e20000000200 */
[----:B------:R-:W-:Y:S02]  /*f2e0*/  LOP3.LUT R116, R7, R116, RZ, 0x3c, !PT ;  /* 0x0000007407747212 */ /* 0x000fe400078e3cff */
[----:B-1----:R-:W-:Y:S02]  /*f2f0*/  F2FP.BF16.F32.PACK_AB R8, R65, R165 ;  /* 0x000000a54108723e */ /* 0x002fe400000010ff */
[----:B------:R-:W-:Y:S02]  /*f300*/  F2FP.BF16.F32.PACK_AB R9, R67, R66 ;  /* 0x000000424309723e */ /* 0x000fe400000010ff */
[----:B------:R-:W-:-:S02]  /*f310*/  F2FP.BF16.F32.PACK_AB R10, R69, R166 ;  /* 0x000000a6450a723e */ /* 0x000fc400000010ff */
[----:B------:R-:W-:Y:S01]  /*f320*/  F2FP.BF16.F32.PACK_AB R11, R71, R70 ;  /* 0x00000046470b723e */ /* 0x000fe200000010ff */
[----:B------:R-:W-:Y:S01]  /*f330*/  STSM.16.M88.4 [R100], R24 ;  /* 0x0000001864007844 */ /* 0x000fe20000000200 */
[----:B------:R-:W-:Y:S02]  /*f340*/  LOP3.LUT R7, R151, 0x380, RZ, 0xc0, !PT ;  /* 0x0000038097077812 */ /* 0x000fe400078ec0ff */
[----:B------:R-:W-:Y:S02]  /*f350*/  MOV R110, R110 ;  /* 0x0000006e006e7202 */ /* 0x000fe40000000f00 */
[----:B---3--:R-:W-:Y:S02]  /*f360*/  F2FP.BF16.F32.PACK_AB R12, R73, R168 ;  /* 0x000000a8490c723e */ /* 0x008fe400000010ff */
[----:B------:R-:W-:Y:S02]  /*f370*/  F2FP.BF16.F32.PACK_AB R13, R75, R74 ;  /* 0x0000004a4b0d723e */ /* 0x000fe400000010ff */
[----:B------:R-:W-:-:S02]  /*f380*/  F2FP.BF16.F32.PACK_AB R14, R77, R169 ;  /* 0x000000a94d0e723e */ /* 0x000fc400000010ff */
[----:B------:R-:W-:Y:S01]  /*f390*/  F2FP.BF16.F32.PACK_AB R15, R79, R78 ;  /* 0x0000004e4f0f723e */ /* 0x000fe200000010ff */
[----:B------:R-:W-:Y:S01]  /*f3a0*/  STSM.16.M88.4 [R104], R28 ;  /* 0x0000001c68007844 */ /* 0x000fe20000000200 */
        /* <DEDUP_REMOVED lines=8> */
[----:B------:R-:W-:Y:S02]  /*f430*/  MOV R114, R114 ;  /* 0x0000007200727202 */ /* 0x000fe40000000f00 */
[----:B------:R-:W-:Y:S02]  /*f440*/  F2FP.BF16.F32.PACK_AB R64, R152, R174 ;  /* 0x000000ae9840723e */ /* 0x000fe400000010ff */
[----:B------:R-:W-:Y:S02]  /*f450*/  F2FP.BF16.F32.PACK_AB R65, R99, R98 ;  /* 0x000000626341723e */ /* 0x000fe400000010ff */
[----:B------:R-:W-:-:S02]  /*f460*/  F2FP.BF16.F32.PACK_AB R66, R153, R175 ;  /* 0x000000af9942723e */ /* 0x000fc400000010ff */
[----:B------:R-:W-:Y:S01]  /*f470*/  F2FP.BF16.F32.PACK_AB R67, R103, R102 ;  /* 0x000000666743723e */ /* 0x000fe200000010ff */
[----:B------:R3:W-:Y:S01]  /*f480*/  STSM.16.M88.4 [R108], R12 ;  /* 0x0000000c6c007844 */ /* 0x0007e20000000200 */
[----:B------:R-:W-:Y:S02]  /*f490*/  SHF.R.U64 R7, R7, 0x3, RZ ;  /* 0x0000000307077819 */ /* 0x000fe400000012ff */
[----:B------:R-:W-:Y:S02]  /*f4a0*/  MOV R116, R116 ;  /* 0x0000007400747202 */ /* 0x000fe40000000f00 */
[----:B-1----:R-:W-:Y:S02]  /*f4b0*/  F2FP.BF16.F32.PACK_AB R8, R154, R176 ;  /* 0x000000b09a08723e */ /* 0x002fe400000010ff */
[----:B------:R-:W-:Y:S02]  /*f4c0*/  F2FP.BF16.F32.PACK_AB R9, R43, R40 ;  /* 0x000000282b09723e */ /* 0x000fe400000010ff */
[----:B------:R-:W-:-:S02]  /*f4d0*/  F2FP.BF16.F32.PACK_AB R10, R155, R177 ;  /* 0x000000b19b0a723e */ /* 0x000fc400000010ff */
[----:B------:R-:W-:Y:S01]  /*f4e0*/  F2FP.BF16.F32.PACK_AB R11, R47, R44 ;  /* 0x0000002c2f0b723e */ /* 0x000fe200000010ff */
[----:B------:R-:W-:Y:S01]  /*f4f0*/  STSM.16.M88.4 [R110], R36 ;  /* 0x000000246e007844 */ /* 0x000fe20000000200 */
[----:B------:R-:W-:-:S03]  /*f500*/  LOP3.LUT R84, R7, R151, RZ, 0x3c, !PT ;  /* 0x0000009707547212 */ /* 0x000fc600078e3cff */
[----:B------:R-:W-:Y:S01]  /*f510*/  STSM.16.M88.4 [R112], R48 ;  /* 0x0000003070007844 */ /* 0x000fe20000000200 */
[----:B------:R-:W-:Y:S02]  /*f520*/  MOV R118, R118 ;  /* 0x0000007600767202 */ /* 0x000fe40000000f00 */
[----:B---3--:R-:W-:Y:S01]  /*f530*/  F2FP.BF16.F32.PACK_AB R12, R156, R178 ;  /* 0x000000b29c0c723e */ /* 0x008fe200000010ff */
[----:B------:R-:W-:Y:S01]  /*f540*/  STSM.16.M88.4 [R114], R64 ;  /* 0x0000004072007844 */ /* 0x000fe20000000200 */
[----:B------:R-:W-:Y:S02]  /*f550*/  F2FP.BF16.F32.PACK_AB R13, R56, R52 ;  /* 0x00000034380d723e */ /* 0x000fe400000010ff */
[----:B------:R-:W-:Y:S01]  /*f560*/  F2FP.BF16.F32.PACK_AB R14, R157, R179 ;  /* 0x000000b39d0e723e */ /* 0x000fe200000010ff */
[----:B------:R1:W-:Y:S01]  /*f570*/  STSM.16.M88.4 [R116], R8 ;  /* 0x0000000874007844 */ /* 0x0003e20000000200 */
[----:B------:R-:W-:Y:S02]  /*f580*/  F2FP.BF16.F32.PACK_AB R15, R68, R60 ;  /* 0x0000003c440f723e */ /* 0x000fe400000010ff */
[----:B------:R-:W-:-:S02]  /*f590*/  MOV R120, R120 ;  /* 0x0000007800787202 */ /* 0x000fc40000000f00 */
[----:B------:R-:W-:Y:S02]  /*f5a0*/  F2FP.BF16.F32.PACK_AB R24, R158, R180 ;  /* 0x000000b49e18723e */ /* 0x000fe400000010ff */
[----:B------:R-:W-:Y:S02]  /*f5b0*/  F2FP.BF16.F32.PACK_AB R25, R76, R72 ;  /* 0x000000484c19723e */ /* 0x000fe400000010ff */
[----:B------:R-:W-:Y:S02]  /*f5c0*/  F2FP.BF16.F32.PACK_AB R26, R159, R181 ;  /* 0x000000b59f1a723e */ /* 0x000fe400000010ff */
[----:B------:R-:W-:Y:S02]  /*f5d0*/  F2FP.BF16.F32.PACK_AB R27, R127, R126 ;  /* 0x0000007e7f1b723e */ /* 0x000fe400000010ff */
[----:B------:R-:W-:Y:S02]  /*f5e0*/  ISETP.NE.U32.AND P0, PT, RZ, UR4, PT ;  /* 0x00000004ff007c0c */ /* 0x000fe4000bf05070 */
[----:B------:R-:W-:-:S02]  /*f5f0*/  MOV R122, R122 ;  /* 0x0000007a007a7202 */ /* 0x000fc40000000f00 */
[----:B-1----:R-:W-:Y:S02]  /*f600*/  IADD3 R8, P1, R225, UR4, RZ ;  /* 0x00000004e1087c10 */ /* 0x002fe4000ff3e0ff */
[----:B------:R-:W-:Y:S02]  /*f610*/  F2FP.BF16.F32.PACK_AB R28, R129, R128 ;  /* 0x00000080811c723e */ /* 0x000fe400000010ff */
[----:B------:R-:W-:Y:S02]  /*f620*/  F2FP.BF16.F32.PACK_AB R29, R131, R130 ;  /* 0x00000082831d723e */ /* 0x000fe400000010ff */
[----:B------:R-:W-:Y:S02]  /*f630*/  F2FP.BF16.F32.PACK_AB R30, R133, R132 ;  /* 0x00000084851e723e */ /* 0x000fe400000010ff */
[----:B------:R-:W-:Y:S02]  /*f640*/  F2FP.BF16.F32.PACK_AB R31, R135, R134 ;  /* 0x00000086871f723e */ /* 0x000fe400000010ff */
[----:B------:R-:W-:Y:S01]  /*f650*/  MOV R84, R84 ;  /* 0x0000005400547202 */ /* 0x000fe20000000f00 */
[----:B------:R1:W-:Y:S01]  /*f660*/  STSM.16.M88.4 [R118], R12 ;  /* 0x0000000c76007844 */ /* 0x0003e20000000200 */
[----:B------:R-:W-:-:S02]  /*f670*/  MOV R88, R88 ;  /* 0x0000005800587202 */ /* 0x000fc40000000f00 */
[----:B------:R-:W-:Y:S01]  /*f680*/  ISETP.NE.AND.EX P0, PT, RZ, UR5, PT, P0 ;  /* 0x00000005ff007c0c */ /* 0x000fe2000bf05300 */
[----:B------:R4:W-:Y:S01]  /*f690*/  STSM.16.M88.4 [R120], R24 ;  /* 0x0000001878007844 */ /* 0x0009e20000000200 */
[----:B------:R-:W-:Y:S01]  /*f6a0*/  IADD3.X R9, R226, UR5, RZ, P1, !PT ;  /* 0x00000005e2097c10 */ /* 0x000fe20008ffe4ff */
[----:B------:R-:W-:Y:S02]  /*f6b0*/  ULDC.64 UR4, c[0x0][0xd08] ;  /* 0x0003420000047ab9 */ /* 0x000fe40000000a00 */
[----:B------:R3:W-:Y:S01]  /*f6c0*/  STSM.16.M88.4 [R122], R28 ;  /* 0x0000001c7a007844 */ /* 0x0007e20000000200 */
[----:B------:R-:W-:-:S03]  /*f6d0*/  ISETP.NE.U32.AND P2, PT, RZ, UR4, PT ;  /* 0x00000004ff007c0c */ /* 0x000fc6000bf45070 */
[----:B------:R3:W-:Y:S01]  /*f6e0*/  STSM.16.M88.4 [R84], R136 ;  /* 0x0000008854007844 */ /* 0x0007e20000000200 */
[----:B------:R-:W-:-:S03]  /*f6f0*/  ISETP.NE.AND.EX P2, PT, RZ, UR5, PT, P2 ;  /* 0x00000005ff007c0c */ /* 0x000fc6000bf45320 */
[----:B------:R3:W-:Y:S01]  /*f700*/  STSM.16.M88.4 [R88], R144 ;  /* 0x0000009058007844 */ /* 0x0007e20000000200 */
[----:B------:R-:W-:Y:S09]  /*f710*/  BAR.SYNC.DEFER_BLOCKING 0x1, 0x100 ;  /* 0x0044000000007b1d */ /* 0x000ff20000010000 */
[----:B------:R-:W-:Y:S01]  /*f720*/  @P2 IADD3 R6, P3, R225, UR4, RZ ;  /* 0x00000004e1062c10 */ /* 0x000fe2000ff7e0ff */
[----:B------:R-:W-:-:S02]  /*f730*/  ULDC UR4, c[0x0][0xb88] ;  /* 0x0002e20000047ab9 */ /* 0x000fc40000000800 */
[----:B------:R-:W-:Y:S01]  /*f740*/  IMAD.U32 R11, RZ, RZ, UR4 ;  /* 0x00000004ff0b7e24 */ /* 0x000fe2000f8e00ff */
[----:B------:R-:W-:Y:S01]  /*f750*/  @P2 IADD3.X R7, R226, UR5, RZ, P3, !PT ;  /* 0x00000005e2072c10 */ /* 0x000fe20009ffe4ff */
[----:B------:R3:W5:Y:S04]  /*f760*/  @P0 LDG.E R80, desc[UR60][R8.64] ;  /* 0x0000003c08500981 */ /* 0x000768000c1e1900 */
[----:B------:R3:W5:Y:S01]  /*f770*/  @P2 LDG.E R11, desc[UR60][R6.64] ;  /* 0x0000003c060b2981 */ /* 0x000762000c1e1900 */
[----:B--2---:R-:W-:-:S13]  /*f780*/  ISETP.NE.AND P1, PT, R0, 0x1, PT ;  /* 0x000000010000780c */ /* 0x004fda0003f25270 */
[----:B------:R-:W2:Y:S08]  /*f790*/  @P1 LDC R10, c[0x0][0xcec] ;  /* 0x00033b00ff0a1b82 */ /* 0x000eb00000000800 */
[----:B-1----:R-:W1:Y:S01]  /*f7a0*/  @P1 LDC R15, c[0x0][0xcf0] ;  /* 0x00033c00ff0f1b82 */ /* 0x002e620000000800 */
[----:B----4-:R-:W-:Y:S01]  /*f7b0*/  IMAD R27, R230, 0x80, R182 ;  /* 0x00000080e61b7824 */ /* 0x010fe200078e02b6 */
[----:B---3--:R-:W-:Y:S06]  /*f7c0*/  @P2 BRA `(.L_x_1419) ;  /* 0x0000000000102947 */ /* 0x008fec0003800000 */
[----:B------:R-:W-:Y:S05]  /*f7d0*/  @!P0 BRA `(.L_x_1419) ;  /* 0x00000000000c8947 */ /* 0x000fea0003800000 */
[----:B------:R-:W3:Y:S04]  /*f7e0*/  LDG.E R6, desc[UR60][R8.64] ;  /* 0x0000003c08067981 */ /* 0x000ee8000c1e1900 */
[----:B-----5:R-:W3:Y:S02]  /*f7f0*/  LDG.E R11, desc[UR60][R8.64+0x4] ;  /* 0x0000043c080b7981 */ /* 0x020ee4000c1e1900 */
[----:B---3--:R-:W-:-:S07]  /*f800*/  IMAD.IADD R11, R11, 0x1, -R6 ;  /* 0x000000010b0b7824 */ /* 0x008fce00078e0a06 */
.L_x_1419:
[----:B------:R-:W3:Y:S01]  /*f810*/  LDL R14, [R1+0x84] ;  /* 0x00008400010e7983 */ /* 0x000ee20000100800 */
[----:B------:R-:W-:Y:S01]  /*f820*/  SHF.R.S32.HI R3, RZ, 0x1f, R224 ;  /* 0x0000001fff037819 */ /* 0x000fe200000114e0 */
[----:B--2---:R-:W-:Y:S01]  /*f830*/  @P1 IMAD.HI.U32 R6, R27, R10, RZ ;  /* 0x0000000a1b061227 */ /* 0x004fe200078e00ff */
[----:B------:R-:W-:Y:S01]  /*f840*/  ULDC.64 UR4, c[0x0][0xc90] ;  /* 0x0003240000047ab9 */ /* 0x000fe20000000a00 */
[----:B-----5:R-:W-:Y:S01]  /*f850*/  SHF.R.S32.HI R81, RZ, 0x1f, R80 ;  /* 0x0000001fff517819 */ /* 0x020fe20000011450 */
[----:B------:R-:W2:Y:S01]  /*f860*/  @P1 LDC R83, c[0x0][0xcec] ;  /* 0x00033b00ff531b82 */ /* 0x000ea20000000800 */
[----:B------:R-:W-:Y:S01]  /*f870*/  IMAD R13, R3, UR4, RZ ;  /* 0x00000004030d7c24 */ /* 0x000fe2000f8e02ff */
[----:B------:R-:W-:Y:S01]  /*f880*/  SEL R234, R234, RZ, !P0 ;  /* 0x000000ffeaea7207 */ /* 0x000fe20004000000 */
[----:B------:R-:W-:Y:S01]  /*f890*/  IMAD.MOV.U32 R9, RZ, RZ, R27 ;  /* 0x000000ffff097224 */ /* 0x000fe200078e001b */
[----:B-1----:R-:W-:Y:S01]  /*f8a0*/  @P1 SHF.R.U32.HI R9, RZ, R15, R6 ;  /* 0x0000000fff091219 */ /* 0x002fe20000011606 */
[----:B------:R-:W-:Y:S01]  /*f8b0*/  IMAD.WIDE.U32 R6, R224, UR4, R80 ;  /* 0x00000004e0067c25 */ /* 0x000fe2000f8e0050 */
[----:B------:R-:W-:-:S02]  /*f8c0*/  SEL R227, R227, RZ, !P0 ;  /* 0x000000ffe3e37207 */ /* 0x000fc40004000000 */
[----:B------:R-:W1:Y:S01]  /*f8d0*/  @P1 LDC R85, c[0x0][0xcf0] ;  /* 0x00033c00ff551b82 */ /* 0x000e620000000800 */
[----:B------:R-:W-:Y:S01]  /*f8e0*/  IMAD R13, R224, UR5, R13 ;  /* 0x00000005e00d7c24 */ /* 0x000fe2000f8e020d */
[----:B------:R-:W-:Y:S01]  /*f8f0*/  ULDC.64 UR4, c[0x0][0xc98] ;  /* 0x0003260000047ab9 */ /* 0x000fe20000000a00 */
[----:B------:R-:W-:Y:S02]  /*f900*/  IMAD.MOV R25, RZ, RZ, -R9 ;  /* 0x000000ffff197224 */ /* 0x000fe400078e0a09 */
[----:B------:R-:W-:Y:S02]  /*f910*/  IMAD.IADD R7, R7, 0x1, R13 ;  /* 0x0000000107077824 */ /* 0x000fe400078e020d */
[----:B------:R-:W-:Y:S02]  /*f920*/  IMAD R15, R233, 0x40, R205 ;  /* 0x00000040e90f7824 */ /* 0x000fe400078e02cd */
[----:B------:R-:W-:Y:S02]  /*f930*/  IMAD R13, R0, R25, R27 ;  /* 0x00000019000d7224 */ /* 0x000fe400078e021b */
[----:B------:R-:W-:-:S02]  /*f940*/  IMAD R8, R234, UR4, RZ ;  /* 0x00000004ea087c24 */ /* 0x000fc4000f8e02ff */
[----:B------:R-:W-:-:S04]  /*f950*/  IMAD.WIDE.U32 R6, R227, UR4, R6 ;  /* 0x00000004e3067c25 */ /* 0x000fc8000f8e0006 */
[----:B------:R-:W-:Y:S01]  /*f960*/  IMAD.WIDE R20, R15, 0x2, R20 ;  /* 0x000000020f147825 */ /* 0x000fe200078e0214 */
[----:B------:R-:W-:Y:S02]  /*f970*/  SHF.R.S32.HI R15, RZ, 0x1f, R9 ;  /* 0x0000001fff0f7819 */ /* 0x000fe40000011409 */
[----:B------:R-:W-:Y:S01]  /*f980*/  IADD3 R6, P0, R9, R6, RZ ;  /* 0x0000000609067210 */ /* 0x000fe20007f1e0ff */
[----:B------:R-:W-:Y:S01]  /*f990*/  IMAD R10, R227, UR5, R8 ;  /* 0x00000005e30a7c24 */ /* 0x000fe2000f8e0208 */
[----:B------:R-:W-:Y:S01]  /*f9a0*/  SHF.R.S32.HI R8, RZ, 0x1f, R13 ;  /* 0x0000001fff087819 */ /* 0x000fe2000001140d */
[----:B------:R-:W-:Y:S01]  /*f9b0*/  ULDC.64 UR4, c[0x0][0xc88] ;  /* 0x0003220000047ab9 */ /* 0x000fe20000000a00 */
[----:B------:R-:W-:Y:S01]  /*f9c0*/  IADD3 R9, P2, R20, 0x1000, RZ ;  /* 0x0000100014097810 */ /* 0x000fe20007f5e0ff */
[----:B------:R-:W-:Y:S01]  /*f9d0*/  IMAD R32, R11, R0, RZ ;  /* 0x000000000b207224 */ /* 0x000fe200078e02ff */
[----:B------:R-:W-:Y:S01]  /*f9e0*/  IADD3.X R7, R15, R7, R10, P0, !PT ;  /* 0x000000070f077210 */ /* 0x000fe200007fe40a */
[----:B------:R-:W-:Y:S01]  /*f9f0*/  IMAD R12, R8, UR4, RZ ;  /* 0x00000004080c7c24 */ /* 0x000fe2000f8e02ff */
[----:B------:R-:W-:-:S02]  /*fa00*/  LOP3.LUT R8, R9, 0x380, RZ, 0xc0, !PT ;  /* 0x0000038009087812 */ /* 0x000fc400078ec0ff */
[----:B------:R-:W-:Y:S01]  /*fa10*/  IADD3 R25, P5, R20, 0x3000, RZ ;  /* 0x0000300014197810 */ /* 0x000fe20007fbe0ff */
[C---:B------:R-:W-:Y:S01]  /*fa20*/  IMAD R15, R13.reuse, UR5, R12 ;  /* 0x000000050d0f7c24 */ /* 0x040fe2000f8e020c */
[----:B------:R-:W-:Y:S01]  /*fa30*/  SHF.R.U64 R8, R8, 0x3, RZ ;  /* 0x0000000308087819 */ /* 0x000fe200000012ff */
[----:B------:R-:W-:Y:S01]  /*fa40*/  IMAD.WIDE.U32 R6, R13, UR4, R6 ;  /* 0x000000040d067c25 */ /* 0x000fe2000f8e0006 */
[----:B------:R-:W-:Y:S01]  /*fa50*/  ULDC.64 UR4, c[0x0][0xc50] ;  /* 0x0003140000047ab9 */ /* 0x000fe20000000a00 */
[----:B------:R-:W-:Y:S02]  /*fa60*/  IADD3 R13, P3, R20, 0x2000, RZ ;  /* 0x00002000140d7810 */ /* 0x000fe40007f7e0ff */
[----:B------:R-:W-:Y:S01]  /*fa70*/  IMAD.IADD R7, R7, 0x1, R15 ;  /* 0x0000000107077824 */ /* 0x000fe200078e020f */
[----:B------:R-:W-:Y:S02]  /*fa80*/  LEA R10, P0, R6, UR4, 0x2 ;  /* 0x00000004060a7c11 */ /* 0x000fe4000f8010ff */
[----:B------:R-:W-:-:S02]  /*fa90*/  LOP3.LUT R12, R13, 0x380, RZ, 0xc0, !PT ;  /* 0x000003800d0c7812 */ /* 0x000fc400078ec0ff */
[----:B------:R-:W-:Y:S01]  /*faa0*/  LEA.HI.X R6, R6, UR5, R7, 0x2, P0 ;  /* 0x0000000506067c11 */ /* 0x000fe200080f1407 */
[----:B------:R-:W-:Y:S01]  /*fab0*/  SHFL.IDX PT, R54, R10, RZ, 0x1c1f ;  /* 0x001c1fff0a367589 */ /* 0x000fe200000e0000 */
[----:B------:R-:W-:Y:S01]  /*fac0*/  IADD3 R29, P0, R20, 0x4000, RZ ;  /* 0x00004000141d7810 */ /* 0x000fe20007f1e0ff */
[----:B------:R-:W-:Y:S01]  /*fad0*/  ULDC.64 UR4, c[0x0][0xba0] ;  /* 0x0002e80000047ab9 */ /* 0x000fe20000000a00 */
[----:B------:R-:W-:Y:S01]  /*fae0*/  LOP3.LUT R8, R8, R9, RZ, 0x3c, !PT ;  /* 0x0000000908087212 */ /* 0x000fe200078e3cff */
[----:B------:R-:W-:Y:S01]  /*faf0*/  IMAD.X R9, RZ, RZ, R21, P2 ;  /* 0x000000ffff097224 */ /* 0x000fe200010e0615 */
[----:B------:R-:W-:Y:S01]  /*fb00*/  LOP3.LUT R28, R29, 0x380, RZ, 0xc0, !PT ;  /* 0x000003801d1c7812 */ /* 0x000fe200078ec0ff */
[----:B------:R-:W4:Y:S01]  /*fb10*/  SHFL.IDX PT, R55, R6, RZ, 0x1c1f ;  /* 0x001c1fff06377589 */ /* 0x000f2200000e0000 */
[----:B------:R-:W-:Y:S02]  /*fb20*/  SHF.R.U64 R12, R12, 0x3, RZ ;  /* 0x000000030c0c7819 */ /* 0x000fe400000012ff */
[----:B------:R-:W-:Y:S01]  /*fb30*/  IADD3 R41, P2, R20, 0x6000, RZ ;  /* 0x0000600014297810 */ /* 0x000fe20007f5e0ff */
[----:B------:R-:W-:Y:S01]  /*fb40*/  SHFL.IDX PT, R58, R10, 0x1, 0x1c1f ;  /* 0x003c1f000a3a7f89 */ /* 0x000fe200000e0000 */
[----:B------:R-:W-:-:S02]  /*fb50*/  SHF.R.U64 R28, R28, 0x3, RZ ;  /* 0x000000031c1c7819 */ /* 0x000fc400000012ff */
[----:B------:R-:W-:Y:S01]  /*fb60*/  LOP3.LUT R12, R12, R13, RZ, 0x3c, !PT ;  /* 0x0000000d0c0c7212 */ /* 0x000fe200078e3cff */
[--C-:B------:R-:W-:Y:S01]  /*fb70*/  IMAD.X R13, RZ, RZ, R21.reuse, P3 ;  /* 0x000000ffff0d7224 */ /* 0x100fe200018e0615 */
[----:B------:R-:W-:Y:S01]  /*fb80*/  LOP3.LUT R40, R41, 0x380, RZ, 0xc0, !PT ;  /* 0x0000038029287812 */ /* 0x000fe200078ec0ff */
[----:B------:R0:W2:Y:S01]  /*fb90*/  SHFL.IDX PT, R59, R6, 0x1, 0x1c1f ;  /* 0x003c1f00063b7f89 */ /* 0x0000a200000e0000 */
[C---:B------:R-:W-:Y:S02]  /*fba0*/  IADD3 R45, P3, R20.reuse, 0x7000, RZ ;  /* 0x00007000142d7810 */ /* 0x040fe40007f7e0ff */
[----:B------:R-:W-:Y:S02]  /*fbb0*/  IADD3 R37, P4, R20, 0x5000, RZ ;  /* 0x0000500014257810 */ /* 0x000fe40007f9e0ff */
[----:B------:R-:W-:Y:S01]  /*fbc0*/  LOP3.LUT R28, R28, R29, RZ, 0x3c, !PT ;  /* 0x0000001d1c1c7212 */ /* 0x000fe200078e3cff */
[----:B------:R-:W-:Y:S01]  /*fbd0*/  IMAD.X R29, RZ, RZ, R21, P0 ;  /* 0x000000ffff1d7224 */ /* 0x000fe200000e0615 */
[----:B------:R-:W-:-:S02]  /*fbe0*/  SHF.R.U64 R40, R40, 0x3, RZ ;  /* 0x0000000328287819 */ /* 0x000fc400000012ff */
[----:B------:R-:W-:Y:S02]  /*fbf0*/  IADD3 R53, P0, R20, 0x9000, RZ ;  /* 0x0000900014357810 */ /* 0x000fe40007f1e0ff */
[----:B------:R-:W-:Y:S02]  /*fc00*/  LOP3.LUT R44, R45, 0x380, RZ, 0xc0, !PT ;  /* 0x000003802d2c7812 */ /* 0x000fe400078ec0ff */
[----:B------:R-:W-:Y:S02]  /*fc10*/  LOP3.LUT R24, R25, 0x380, RZ, 0xc0, !PT ;  /* 0x0000038019187812 */ /* 0x000fe400078ec0ff */
[----:B------:R-:W-:Y:S02]  /*fc20*/  LOP3.LUT R36, R37, 0x380, RZ, 0xc0, !PT ;  /* 0x0000038025247812 */ /* 0x000fe400078ec0ff */
[----:B------:R-:W-:Y:S01]  /*fc30*/  LOP3.LUT R40, R40, R41, RZ, 0x3c, !PT ;  /* 0x0000002928287212 */ /* 0x000fe200078e3cff */
[----:B------:R-:W-:Y:S01]  /*fc40*/  IMAD.X R41, RZ, RZ, R21, P2 ;  /* 0x000000ffff297224 */ /* 0x000fe200010e0615 */
[----:B------:R-:W-:-:S02]  /*fc50*/  LOP3.LUT R52, R53, 0x380, RZ, 0xc0, !PT ;  /* 0x0000038035347812 */ /* 0x000fc400078ec0ff */
[----:B------:R-:W-:Y:S02]  /*fc60*/  SHF.R.U64 R44, R44, 0x3, RZ ;  /* 0x000000032c2c7819 */ /* 0x000fe400000012ff */
        /* <DEDUP_REMOVED lines=32> */
[----:B------:R-:W-:-:S02]  /*fe70*/  IADD3 R11, P3, R20, 0xf000, RZ ;  /* 0x0000f000140b7810 */ /* 0x000fc40007f7e0ff */
[C---:B------:R-:W-:Y:S02]  /*fe80*/  IADD3 R69, P5, R20.reuse, 0xd000, RZ ;  /* 0x0000d00014457810 */ /* 0x040fe40007fbe0ff */
[C---:B------:R-:W-:Y:S01]  /*fe90*/  IADD3 R73, P4, R20.reuse, 0xe000, RZ ;  /* 0x0000e00014497810 */ /* 0x040fe20007f9e0ff */
[----:B------:R-:W-:Y:S01]  /*fea0*/  IMAD.X R77, RZ, RZ, R21, P3 ;  /* 0x000000ffff4d7224 */ /* 0x000fe200018e0615 */
[----:B------:R-:W-:Y:S02]  /*feb0*/  LOP3.LUT R15, R20, 0x380, RZ, 0xc0, !PT ;  /* 0x00000380140f7812 */ /* 0x000fe400078ec0ff */
[----:B0-----:R-:W-:Y:S02]  /*fec0*/  LOP3.LUT R6, R11, 0x380, RZ, 0xc0, !PT ;  /* 0x000003800b067812 */ /* 0x001fe400078ec0ff */
[----:B------:R-:W-:Y:S02]  /*fed0*/  LOP3.LUT R68, R69, 0x380, RZ, 0xc0, !PT ;  /* 0x0000038045447812 */ /* 0x000fe400078ec0ff */
[----:B------:R-:W-:-:S02]  /*fee0*/  LOP3.LUT R72, R73, 0x380, RZ, 0xc0, !PT ;  /* 0x0000038049487812 */ /* 0x000fc400078ec0ff */
[----:B------:R-:W-:Y:S02]  /*fef0*/  SHF.R.U64 R15, R15, 0x3, RZ ;  /* 0x000000030f0f7819 */ /* 0x000fe400000012ff */
[----:B------:R-:W-:Y:S02]  /*ff00*/  SHF.R.U64 R6, R6, 0x3, RZ ;  /* 0x0000000306067819 */ /* 0x000fe400000012ff */
[----:B------:R-:W-:Y:S02]  /*ff10*/  SHF.R.U64 R68, R68, 0x3, RZ ;  /* 0x0000000344447819 */ /* 0x000fe400000012ff */
[----:B------:R-:W-:Y:S02]  /*ff20*/  SHF.R.U64 R72, R72, 0x3, RZ ;  /* 0x0000000348487819 */ /* 0x000fe400000012ff */
[----:B------:R-:W-:Y:S02]  /*ff30*/  LOP3.LUT R20, R15, R20, RZ, 0x3c, !PT ;  /* 0x000000140f147212 */ /* 0x000fe400078e3cff */
[----:B------:R-:W-:Y:S01]  /*ff40*/  LOP3.LUT R68, R68, R69, RZ, 0x3c, !PT ;  /* 0x0000004544447212 */ /* 0x000fe200078e3cff */
[--C-:B------:R-:W-:Y:S01]  /*ff50*/  IMAD.X R69, RZ, RZ, R21.reuse, P5 ;  /* 0x000000ffff457224 */ /* 0x100fe200028e0615 */
[----:B------:R-:W-:Y:S01]  /*ff60*/  LOP3.LUT R72, R72, R73, RZ, 0x3c, !PT ;  /* 0x0000004948487212 */ /* 0x000fe200078e3cff */
[----:B------:R-:W-:Y:S01]  /*ff70*/  IMAD.X R73, RZ, RZ, R21, P4 ;  /* 0x000000ffff497224 */ /* 0x000fe200020e0615 */
[----:B------:R-:W-:Y:S01]  /*ff80*/  LOP3.LUT R76, R6, R11, RZ, 0x3c, !PT ;  /* 0x0000000b064c7212 */ /* 0x000fe200078e3cff */
[----:B------:R-:W-:Y:S01]  /*ff90*/  BSSY B1, `(.L_x_1420) ;  /* 0x0000065000017945 */ /* 0x000fe20003800000 */
[----:B------:R-:W-:-:S02]  /*ffa0*/  SHF.R.S32.HI R88, RZ, 0x1f, R222 ;  /* 0x0000001fff587819 */ /* 0x000fc400000114de */
[----:B------:R-:W-:Y:S02]  /*ffb0*/  SHF.R.S32.HI R89, RZ, 0x1f, R220 ;  /* 0x0000001fff597819 */ /* 0x000fe400000114dc */
[----:B------:R-:W-:Y:S02]  /*ffc0*/  SHF.R.S32.HI R90, RZ, 0x1f, R221 ;  /* 0x0000001fff5a7819 */ /* 0x000fe400000114dd */
[----:B------:R-:W-:Y:S01]  /*ffd0*/  SHF.R.S32.HI R91, RZ, 0x1f, R205 ;  /* 0x0000001fff5b7819 */ /* 0x000fe200000114cd */
[----:B---3--:R-:W-:-:S05]  /*ffe0*/  IMAD R7, R230, 0x80, R14 ;  /* 0x00000080e6077824 */ /* 0x008fca00078e020e */
[C---:B------:R-:W-:Y:S01]  /*fff0*/  ISETP.GE.OR P2, PT, R7.reuse, R32, P0 ;  /* 0x000000200700720c */ /* 0x040fe20000746670 */
[----:B------:R-:W-:-:S05]  /*10000*/  VIADD R7, R7, 0x8 ;  /* 0x0000000807077836 */ /* 0x000fca0000000000 */
[----:B------:R-:W-:-:S07]  /*10010*/  ISETP.GE.OR P0, PT, R7, R32, P0 ;  /* 0x000000200700720c */ /* 0x000fce0000706670 */
[----:B----4-:R-:W-:Y:S06]  /*10020*/  @!P2 ST.E desc[UR60][R54.64], R5 ;  /* 0x000000053600a985 */ /* 0x010fec000c10193c */
[----:B--2---:R0:W-:Y:S04]  /*10030*/  @!P0 ST.E desc[UR60][R58.64], R4 ;  /* 0x000000043a008985 */ /* 0x0041e8000c10193c */
[----:B------:R-:W5:Y:S04]  /*10040*/  LD.E.128 R8, desc[UR60][R8.64] ;  /* 0x0000003c08087980 */ /* 0x000f68000c101d00 */
[----:B------:R-:W5:Y:S04]  /*10050*/  LD.E.128 R12, desc[UR60][R12.64] ;  /* 0x0000003c0c0c7980 */ /* 0x000f68000c101d00 */
[----:B0-----:R0:W5:Y:S04]  /*10060*/  LD.E.128 R4, desc[UR60][R20.64] ;  /* 0x0000003c14047980 */ /* 0x001168000c101d00 */
[----:B------:R-:W5:Y:S04]  /*10070*/  LD.E.128 R24, desc[UR60][R24.64] ;  /* 0x0000003c18187980 */ /* 0x000f68000c101d00 */
[----:B------:R-:W5:Y:S01]  /*10080*/  LD.E.128 R28, desc[UR60][R28.64] ;  /* 0x0000003c1c1c7980 */ /* 0x000f62000c101d00 */
[----:B0-----:R-:W-:-:S03]  /*10090*/  IMAD R21, R81, UR4, RZ ;  /* 0x0000000451157c24 */ /* 0x001fc6000f8e02ff */
[----:B------:R-:W5:Y:S01]  /*100a0*/  LD.E.128 R36, desc[UR60][R36.64] ;  /* 0x0000003c24247980 */ /* 0x000f62000c101d00 */
[C---:B------:R-:W-:Y:S02]  /*100b0*/  IMAD R81, R80.reuse, UR5, R21 ;  /* 0x0000000550517c24 */ /* 0x040fe4000f8e0215 */
[----:B------:R-:W-:Y:S01]  /*100c0*/  IMAD.WIDE.U32 R20, R80, UR4, RZ ;  /* 0x0000000450147c25 */ /* 0x000fe2000f8e00ff */
[----:B------:R-:W-:Y:S01]  /*100d0*/  ULDC.64 UR4, c[0x0][0xbe8] ;  /* 0x0002fa0000047ab9 */ /* 0x000fe20000000a00 */
[----:B------:R-:W5:Y:S02]  /*100e0*/  LD.E.128 R40, desc[UR60][R40.64] ;  /* 0x0000003c28287980 */ /* 0x000f64000c101d00 */
[----:B------:R-:W-:Y:S02]  /*100f0*/  IMAD.IADD R21, R21, 0x1, R81 ;  /* 0x0000000115157824 */ /* 0x000fe400078e0251 */
[----:B------:R-:W-:Y:S01]  /*10100*/  IMAD R81, R3, UR4, RZ ;  /* 0x0000000403517c24 */ /* 0x000fe2000f8e02ff */
[----:B------:R-:W5:Y:S01]  /*10110*/  LD.E.128 R44, desc[UR60][R44.64] ;  /* 0x0000003c2c2c7980 */ /* 0x000f62000c101d00 */
[----:B------:R-:W-:-:S02]  /*10120*/  IMAD R3, R223, 0x20, R233 ;  /* 0x00000020df037824 */ /* 0x000fc400078e02e9 */
[----:B------:R-:W-:Y:S01]  /*10130*/  IMAD R81, R224, UR5, R81 ;  /* 0x00000005e0517c24 */ /* 0x000fe2000f8e0251 */
[----:B------:R-:W5:Y:S01]  /*10140*/  LD.E.128 R48, desc[UR60][R48.64] ;  /* 0x0000003c30307980 */ /* 0x000f62000c101d00 */
[----:B------:R-:W-:Y:S02]  /*10150*/  IMAD R82, R230, 0x80, R3 ;  /* 0x00000080e6527824 */ /* 0x000fe400078e0203 */
[----:B------:R-:W-:Y:S01]  /*10160*/  IMAD.WIDE.U32 R20, R224, UR4, R20 ;  /* 0x00000004e0147c25 */ /* 0x000fe2000f8e0014 */
[----:B------:R-:W-:Y:S01]  /*10170*/  ULDC.64 UR4, c[0x0][0xbf0] ;  /* 0x0002fc0000047ab9 */ /* 0x000fe20000000a00 */
[----:B------:R-:W5:Y:S02]  /*10180*/  LD.E.128 R52, desc[UR60][R52.64] ;  /* 0x0000003c34347980 */ /* 0x000f64000c101d00 */
[----:B------:R-:W-:Y:S02]  /*10190*/  @P1 IMAD.HI.U32 R80, R82, R83, RZ ;  /* 0x0000005352501227 */ /* 0x000fe400078e00ff */
[----:B------:R-:W5:Y:S02]  /*101a0*/  LD.E.128 R56, desc[UR60][R56.64] ;  /* 0x0000003c38387980 */ /* 0x000f64000c101d00 */
[----:B------:R-:W-:-:S02]  /*101b0*/  IMAD.IADD R21, R21, 0x1, R81 ;  /* 0x0000000115157824 */ /* 0x000fc400078e0251 */
[----:B------:R-:W-:Y:S01]  /*101c0*/  IMAD R234, R234, UR4, RZ ;  /* 0x00000004eaea7c24 */ /* 0x000fe2000f8e02ff */
[----:B------:R-:W5:Y:S01]  /*101d0*/  LD.E.128 R60, desc[UR60][R60.64] ;  /* 0x0000003c3c3c7980 */ /* 0x000f62000c101d00 */
[----:B------:R-:W-:Y:S01]  /*101e0*/  IMAD.MOV.U32 R3, RZ, RZ, R82 ;  /* 0x000000ffff037224 */ /* 0x000fe200078e0052 */
[----:B-1----:R-:W-:Y:S01]  /*101f0*/  @P1 SHF.R.U32.HI R3, RZ, R85, R80 ;  /* 0x00000055ff031219 */ /* 0x002fe20000011650 */
[C---:B------:R-:W-:Y:S01]  /*10200*/  IMAD R81, R227.reuse, UR5, R234 ;  /* 0x00000005e3517c24 */ /* 0x040fe2000f8e02ea */
[----:B------:R-:W5:Y:S01]  /*10210*/  LD.E.128 R64, desc[UR60][R64.64] ;  /* 0x0000003c40407980 */ /* 0x000f62000c101d00 */
[----:B------:R-:W-:Y:S01]  /*10220*/  IMAD.WIDE.U32 R20, R227, UR4, R20 ;  /* 0x00000004e3147c25 */ /* 0x000fe2000f8e0014 */
[----:B------:R-:W-:Y:S01]  /*10230*/  SHF.R.S32.HI R80, RZ, 0x1f, R3 ;  /* 0x0000001fff507819 */ /* 0x000fe20000011403 */
[----:B------:R-:W-:Y:S01]  /*10240*/  ULDC.64 UR4, c[0x0][0xbe0] ;  /* 0x0002f80000047ab9 */ /* 0x000fe20000000a00 */
[----:B------:R-:W5:Y:S01]  /*10250*/  LD.E.128 R68, desc[UR60][R68.64] ;  /* 0x0000003c44447980 */ /* 0x000f62000c101d00 */
[----:B------:R-:W-:-:S02]  /*10260*/  IMAD.IADD R21, R21, 0x1, R81 ;  /* 0x0000000115157824 */ /* 0x000fc400078e0251 */
[----:B------:R-:W-:Y:S01]  /*10270*/  IMAD.MOV R81, RZ, RZ, -R3 ;  /* 0x000000ffff517224 */ /* 0x000fe200078e0a03 */
[----:B------:R-:W5:Y:S01]  /*10280*/  LD.E.128 R72, desc[UR60][R72.64] ;  /* 0x0000003c48487980 */ /* 0x000f62000c101d00 */
[----:B------:R-:W-:Y:S02]  /*10290*/  IMAD R80, R80, UR4, RZ ;  /* 0x0000000450507c24 */ /* 0x000fe4000f8e02ff */
[----:B------:R-:W-:Y:S01]  /*102a0*/  IMAD R81, R0, R81, R82 ;  /* 0x0000005100517224 */ /* 0x000fe200078e0252 */
[----:B------:R-:W5:Y:S01]  /*102b0*/  LD.E.128 R76, desc[UR60][R76.64] ;  /* 0x0000003c4c4c7980 */ /* 0x000f62000c101d00 */
[C---:B------:R-:W-:Y:S01]  /*102c0*/  IMAD R83, R3.reuse, UR5, R80 ;  /* 0x0000000503537c24 */ /* 0x040fe2000f8e0250 */
[----:B------:R-:W-:Y:S01]  /*102d0*/  @!PT LDS RZ, [RZ] ;  /* 0x00000000fffff984 */ /* 0x000fe20000000800 */
[----:B------:R-:W-:Y:S01]  /*102e0*/  @!PT LDS RZ, [RZ] ;  /* 0x00000000fffff984 */ /* 0x000fe20000000800 */
[----:B------:R-:W-:Y:S01]  /*102f0*/  @!PT LDS RZ, [RZ] ;  /* 0x00000000fffff984 */ /* 0x000fe20000000800 */
[----:B------:R-:W-:Y:S01]  /*10300*/  @!PT LDS RZ, [RZ] ;  /* 0x00000000fffff984 */ /* 0x000fe20000000800 */
[----:B------:R0:W-:Y:S06]  /*10310*/  MEMBAR.ALL.CTA ;  /* 0x0000000000007992 */ /* 0x0001ec0000008000 */
[----:B0-----:R-:W0:Y:S01]  /*10320*/  FENCE.VIEW.ASYNC.S ;  /* 0x00000000000073c6 */ /* 0x001e220000000000 */
[----:B------:R-:W-:Y:S01]  /*10330*/  SHF.R.S32.HI R0, RZ, 0x1f, R81 ;  /* 0x0000001fff007819 */ /* 0x000fe20000011451 */
[----:B------:R-:W-:Y:S01]  /*10340*/  IMAD.WIDE.U32 R20, R3, UR4, R20 ;  /* 0x0000000403147c25 */ /* 0x000fe2000f8e0014 */
[----:B------:R-:W-:-:S03]  /*10350*/  ULDC.64 UR4, c[0x0][0xbd8] ;  /* 0x0002f60000047ab9 */ /* 0x000fc60000000a00 */
[----:B------:R-:W-:Y:S02]  /*10360*/  IMAD R85, R230, 0x80, R233 ;  /* 0x00000080e6557824 */ /* 0x000fe400078e02e9 */
[----:B------:R-:W-:Y:S02]  /*10370*/  IMAD.IADD R21, R21, 0x1, R83 ;  /* 0x0000000115157824 */ /* 0x000fe400078e0253 */
[----:B------:R-:W-:Y:S02]  /*10380*/  IMAD R0, R0, UR4, RZ ;  /* 0x0000000400007c24 */ /* 0x000fe4000f8e02ff */
[----:B------:R-:W-:Y:S02]  /*10390*/  VIADD R3, R85, 0x20 ;  /* 0x0000002055037836 */ /* 0x000fe40000000000 */
[C---:B------:R-:W-:Y:S02]  /*103a0*/  IMAD R83, R81.reuse, UR5, R0 ;  /* 0x0000000551537c24 */ /* 0x040fe4000f8e0200 */
[----:B------:R-:W-:Y:S01]  /*103b0*/  IMAD.WIDE.U32 R20, R81, UR4, R20 ;  /* 0x0000000451147c25 */ /* 0x000fe2000f8e0014 */
[-C--:B------:R-:W-:Y:S01]  /*103c0*/  ISETP.GE.AND P0, PT, R3, R32.reuse, PT ;  /* 0x000000200300720c */ /* 0x080fe20003f06270 */
[----:B------:R-:W-:Y:S01]  /*103d0*/  ULDC.64 UR4, c[0x0][0xb80] ;  /* 0x0002e00000047ab9 */ /* 0x000fe20000000a00 */
[----:B------:R-:W-:Y:S01]  /*103e0*/  ISETP.GE.AND P2, PT, R85, R32, PT ;  /* 0x000000205500720c */ /* 0x000fe20003f46270 */
[----:B------:R-:W-:-:S02]  /*103f0*/  VIADD R0, R18, 0x32420 ;  /* 0x0003242012007836 */ /* 0x000fc40000000000 */
[----:B------:R-:W-:Y:S01]  /*10400*/  VIADD R3, R85, 0x40 ;  /* 0x0000004055037836 */ /* 0x000fe20000000000 */
[C---:B------:R-:W-:Y:S01]  /*10410*/  LEA R86, P3, R20.reuse, UR4, 0x1 ;  /* 0x0000000414567c11 */ /* 0x040fe2000f8608ff */
[----:B------:R-:W-:Y:S01]  /*10420*/  IMAD.IADD R21, R21, 0x1, R83 ;  /* 0x0000000115157824 */ /* 0x000fe200078e0253 */
[----:B------:R-:W-:Y:S02]  /*10430*/  P2R R87, PR, RZ, 0x1 ;  /* 0x00000001ff577803 */ /* 0x000fe40000000000 */
[-C--:B------:R-:W-:Y:S02]  /*10440*/  ISETP.GE.AND P0, PT, R3, R32.reuse, PT ;  /* 0x000000200300720c */ /* 0x080fe40003f06270 */
[----:B------:R-:W-:Y:S02]  /*10450*/  PRMT R0, RZ, 0x654, R0 ;  /* 0x00000654ff007816 */ /* 0x000fe40000000000 */
[----:B------:R-:W-:Y:S01]  /*10460*/  LEA.HI.X R3, R20, UR5, R21, 0x1, P3 ;  /* 0x0000000514037c11 */ /* 0x000fe200098f0c15 */
[----:B------:R-:W-:Y:S01]  /*10470*/  VIADD R81, R85, 0x60 ;  /* 0x0000006055517836 */ /* 0x000fe20000000000 */
[----:B0-----:R0:W-:Y:S01]  /*10480*/  SYNCS.ARRIVE.TRANS64.RED.A1T0 RZ, [R0+URZ], RZ ;  /* 0x000000ff00ff79a7 */ /* 0x0011e2000810043f */
[----:B------:R1:W2:Y:S03]  /*10490*/  SHFL.IDX PT, R84, R86, RZ, 0x181f ;  /* 0x00181fff56547589 */ /* 0x0002a600000e0000 */
[----:B------:R-:W-:Y:S01]  /*104a0*/  ISETP.GE.AND P1, PT, R81, R32, PT ;  /* 0x000000205100720c */ /* 0x000fe20003f26270 */
[----:B0-----:R1:W0:Y:S01]  /*104b0*/  SHFL.IDX PT, R0, R3, RZ, 0x181f ;  /* 0x00181fff03007589 */ /* 0x00122200000e0000 */
[----:B------:R-:W-:Y:S11]  /*104c0*/  @P2 BRA `(.L_x_1421) ;  /* 0x0000000000442947 */ /* 0x000ff60003800000 */
[----:B------:R-:W-:Y:S02]  /*104d0*/  ULDC UR4, c[0x0][0xbc8] ;  /* 0x0002f20000047ab9 */ /* 0x000fe40000000800 */
[----:B------:R-:W-:Y:S02]  /*104e0*/  ISETP.GE.AND P2, PT, R205, UR4, PT ;  /* 0x00000004cd007c0c */ /* 0x000fe4000bf46270 */
[----:B------:R-:W-:-:S11]  /*104f0*/  ISETP.GE.AND P3, PT, R221, UR4, PT ;  /* 0x00000004dd007c0c */ /* 0x000fd6000bf66270 */
[----:B--2---:R-:W-:-:S04]  /*10500*/  @!P2 LEA R20, P4, R205, R84, 0x1 ;  /* 0x00000054cd14a211 */ /* 0x004fc800078808ff */
[----:B0-----:R-:W-:Y:S02]  /*10510*/  @!P2 LEA.HI.X R21, R205, R0, R91, 0x1, P4 ;  /* 0x00000000cd15a211 */ /* 0x001fe400020f0c5b */
[----:B------:R-:W-:-:S03]  /*10520*/  @!P3 LEA R80, P4, R221, R84, 0x1 ;  /* 0x00000054dd50b211 */ /* 0x000fc600078808ff */
[----:B-----5:R3:W-:Y:S01]  /*10530*/  @!P2 ST.E.128 desc[UR60][R20.64], R4 ;  /* 0x000000041400a985 */ /* 0x0207e2000c101d3c */
[----:B------:R-:W-:Y:S02]  /*10540*/  @!P3 LEA.HI.X R81, R221, R0, R90, 0x1, P4 ;  /* 0x00000000dd51b211 */ /* 0x000fe400020f0c5a */
[----:B------:R-:W-:-:S03]  /*10550*/  ISETP.GE.AND P4, PT, R220, UR4, PT ;  /* 0x00000004dc007c0c */ /* 0x000fc6000bf86270 */
[----:B------:R3:W-:Y:S10]  /*10560*/  @!P3 ST.E.128 desc[UR60][R80.64], R28 ;  /* 0x0000001c5000b985 */ /* 0x0007f4000c101d3c */
[----:B------:R-:W-:-:S04]  /*10570*/  @!P4 LEA R82, P5, R220, R84, 0x1 ;  /* 0x00000054dc52c211 */ /* 0x000fc800078a08ff */
[----:B------:R-:W-:Y:S02]  /*10580*/  @!P4 LEA.HI.X R83, R220, R0, R89, 0x1, P5 ;  /* 0x00000000dc53c211 */ /* 0x000fe400028f0c59 */
[----:B------:R-:W-:-:S03]  /*10590*/  ISETP.GE.AND P5, PT, R222, UR4, PT ;  /* 0x00000004de007c0c */ /* 0x000fc6000bfa6270 */
[----:B------:R3:W-:Y:S10]  /*105a0*/  @!P4 ST.E.128 desc[UR60][R82.64], R48 ;  /* 0x000000305200c985 */ /* 0x0007f4000c101d3c */
[----:B------:R-:W-:-:S04]  /*105b0*/  @!P5 LEA R84, P6, R222, R84, 0x1 ;  /* 0x00000054de54d211 */ /* 0x000fc800078c08ff */
[----:B------:R-:W-:-:S05]  /*105c0*/  @!P5 LEA.HI.X R85, R222, R0, R88, 0x1, P6 ;  /* 0x00000000de55d211 */ /* 0x000fca00030f0c58 */
[----:B------:R3:W-:Y:S04]  /*105d0*/  @!P5 ST.E.128 desc[UR60][R84.64], R64 ;  /* 0x000000405400d985 */ /* 0x0007e8000c101d3c */
.L_x_1421:
[----:B------:R-:W-:Y:S05]  /*105e0*/  BSYNC B1 ;  /* 0x0000000000017941 */ /* 0x000fea0003800000 */
.L_x_1420:
[----:B------:R-:W-:Y:S01]  /*105f0*/  ISETP.NE.AND P2, PT, R87, RZ, PT ;  /* 0x000000ff5700720c */ /* 0x000fe20003f45270 */
[----:B0-----:R0:W4:Y:S01]  /*10600*/  SHFL.IDX PT, R0, R3, 0x1, 0x181f ;  /* 0x00381f0003007f89 */ /* 0x00112200000e0000 */
[----:B------:R-:W-:Y:S03]  /*10610*/  BSSY B1, `(.L_x_1422) ;  /* 0x0000014000017945 */ /* 0x000fe60003800000 */
[----:B---3-5:R0:W3:Y:S08]  /*10620*/  SHFL.IDX PT, R28, R86, 0x1, 0x181f ;  /* 0x00381f00561c7f89 */ /* 0x0280f000000e0000 */
[----:B0-----:R-:W-:Y:S05]  /*10630*/  @P2 BRA `(.L_x_1423) ;  /* 0x0000000000442947 */ /* 0x001fea0003800000 */
[----:B------:R-:W-:Y:S02]  /*10640*/  ULDC UR4, c[0x0][0xbc8] ;  /* 0x0002f20000047ab9 */ /* 0x000fe40000000800 */
[----:B------:R-:W-:Y:S02]  /*10650*/  ISETP.GE.AND P2, PT, R205, UR4, PT ;  /* 0x00000004cd007c0c */ /* 0x000fe4000bf46270 */
[----:B------:R-:W-:Y:S02]  /*10660*/  ISETP.GE.AND P3, PT, R221, UR4, PT ;  /* 0x00000004dd007c0c */ /* 0x000fe4000bf66270 */
[----:B------:R-:W-:-:S09]  /*10670*/  ISETP.GE.AND P4, PT, R220, UR4, PT ;  /* 0x00000004dc007c0c */ /* 0x000fd2000bf86270 */
[----:B---3--:R-:W-:-:S04]  /*10680*/  @!P2 LEA R4, P5, R205, R28, 0x1 ;  /* 0x0000001ccd04a211 */ /* 0x008fc800078a08ff */
[----:B----4-:R-:W-:Y:S02]  /*10690*/  @!P2 LEA.HI.X R5, R205, R0, R91, 0x1, P5 ;  /* 0x00000000cd05a211 */ /* 0x010fe400028f0c5b */
[----:B------:R-:W-:-:S03]  /*106a0*/  ISETP.GE.AND P5, PT, R222, UR4, PT ;  /* 0x00000004de007c0c */ /* 0x000fc6000bfa6270 */
[----:B------:R0:W-:Y:S01]  /*106b0*/  @!P2 ST.E.128 desc[UR60][R4.64], R8 ;  /* 0x000000080400a985 */ /* 0x0001e2000c101d3c */
        /* <DEDUP_REMOVED lines=9> */
.L_x_1423:
[----:B------:R-:W-:Y:S05]  /*10750*/  BSYNC B1 ;  /* 0x0000000000017941 */ /* 0x000fea0003800000 */
.L_x_1422:
        /* <DEDUP_REMOVED lines=9> */
[----:B0-----:R-:W-:-:S04]  /*107f0*/  @!P4 LEA R4, P5, R205, R10, 0x1 ;  /* 0x0000000acd04c211 */ /* 0x001fc800078a08ff */
[----:B-1----:R-:W-:Y:S02]  /*10800*/  @!P4 LEA.HI.X R5, R205, R0, R91, 0x1, P5 ;  /* 0x00000000cd05c211 */ /* 0x002fe400028f0c5b */
        /* <DEDUP_REMOVED lines=10> */
.L_x_1425:
[----:B------:R-:W-:Y:S05]  /*108b0*/  BSYNC B1 ;  /* 0x0000000000017941 */ /* 0x000fea0003800000 */
.L_x_1424:
[----:B-1--4-:R-:W4:Y:S04]  /*108c0*/  SHFL.IDX PT, R3, R3, 0x3, 0x181f ;  /* 0x00781f0003037f89 */ /* 0x012f2800000e0000 */
[----:B------:R-:W1:Y:S01]  /*108d0*/  SHFL.IDX PT, R86, R86, 0x3, 0x181f ;  /* 0x00781f0056567f89 */ /* 0x000e6200000e0000 */
[----:B------:R-:W-:Y:S05]  /*108e0*/  @P1 BRA `(.L_x_1426) ;  /* 0x0000000c00e41947 */ /* 0x000fea0003800000 */
[----:B------:R-:W-:Y:S02]  /*108f0*/  ULDC UR4, c[0x0][0xbc8] ;  /* 0x0002f20000047ab9 */ /* 0x000fe40000000800 */
[----:B------:R-:W-:Y:S02]  /*10900*/  ISETP.GE.AND P3, PT, R205, UR4, PT ;  /* 0x00000004cd007c0c */ /* 0x000fe4000bf66270 */
[----:B------:R-:W-:Y:S02]  /*10910*/  ISETP.GE.AND P4, PT, R221, UR4, PT ;  /* 0x00000004dd007c0c */ /* 0x000fe4000bf86270 */
[----:B------:R-:W-:-:S09]  /*10920*/  ISETP.GE.AND P5, PT, R220, UR4, PT ;  /* 0x00000004dc007c0c */ /* 0x000fd2000bfa6270 */
[-C--:B01----:R-:W-:Y:S02]  /*10930*/  @!P3 LEA R4, P0, R205, R86.reuse, 0x1 ;  /* 0x00000056cd04b211 */ /* 0x083fe400078008ff */
[-C--:B------:R-:W-:Y:S02]  /*10940*/  @!P4 LEA R6, P1, R221, R86.reuse, 0x1 ;  /* 0x00000056dd06c211 */ /* 0x080fe400078208ff */
[C---:B------:R-:W-:Y:S02]  /*10950*/  @!P5 LEA R8, P2, R220.reuse, R86, 0x1 ;  /* 0x00000056dc08d211 */ /* 0x040fe400078408ff */
        /* <DEDUP_REMOVED lines=12> */
.L_x_1418:
        /* <DEDUP_REMOVED lines=26> */
.L_x_1427:
        /* <DEDUP_REMOVED lines=46> */
.L_x_1429:
[----:B------:R-:W-:Y:S05]  /*10ea0*/  BSYNC B1 ;  /* 0x0000000000017941 */ /* 0x000fea0003800000 */
.L_x_1428:
[----:B------:R-:W4:Y:S01]  /*10eb0*/  @P2 LDC R9, c[0x0][0xcf0] ;  /* 0x00033c00ff092b82 */ /* 0x000f220000000800 */
[----:B------:R-:W-:Y:S01]  /*10ec0*/  ULDC.64 UR4, c[0x0][0xba0] ;  /* 0x0002e80000047ab9 */ /* 0x000fe20000000a00 */
[----:B---3--:R-:W-:Y:S02]  /*10ed0*/  IMAD R7, R223, 0x20, R233 ;  /* 0x00000020df077824 */ /* 0x008fe400078e02e9 */
[----:B------:R-:W-:Y:S02]  /*10ee0*/  IMAD R3, R11, UR4, RZ ;  /* 0x000000040b037c24 */ /* 0x000fe4000f8e02ff */
[----:B------:R-:W-:-:S04]  /*10ef0*/  IMAD.WIDE.U32 R4, R0, UR4, RZ ;  /* 0x0000000400047c25 */ /* 0x000fc8000f8e00ff */
[----:B------:R-:W-:Y:S01]  /*10f00*/  IMAD R3, R0, UR5, R3 ;  /* 0x0000000500037c24 */ /* 0x000fe2000f8e0203 */
[----:B------:R-:W-:-:S03]  /*10f10*/  ULDC.64 UR4, c[0x0][0xbe8] ;  /* 0x0002fa0000047ab9 */ /* 0x000fc60000000a00 */
[----:B------:R-:W-:Y:S02]  /*10f20*/  IMAD.IADD R5, R5, 0x1, R3 ;  /* 0x0000000105057824 */ /* 0x000fe400078e0203 */
[----:B------:R-:W-:Y:S02]  /*10f30*/  IMAD R3, R10, UR4, RZ ;  /* 0x000000040a037c24 */ /* 0x000fe4000f8e02ff */
[----:B------:R-:W-:Y:S02]  /*10f40*/  IMAD R10, R230, 0x80, R7 ;  /* 0x00000080e60a7824 */ /* 0x000fe400078e0207 */
        /* <DEDUP_REMOVED lines=32> */
.L_x_1631:
        /* <DEDUP_REMOVED lines=13> */
[-C--:B----4-:R-:W-:Y:S02]  /*11220*/  @!P3 LEA R10, P5, R205, R14.reuse, 0x1 ;  /* 0x0000000ecd0ab211 */ /* 0x090fe400078a08ff */
[----:B------:R-:W-:Y:S02]  /*11230*/  @!P2 LEA R12, P4, R221, R14, 0x1 ;  /* 0x0000000edd0ca211 */ /* 0x000fe400078808ff */
        /* <DEDUP_REMOVED lines=11> */
.L_x_1432:
[----:B------:R-:W-:Y:S05]  /*112f0*/  BSYNC B1 ;  /* 0x0000000000017941 */ /* 0x000fea0003800000 */
.L_x_1431:
[----:B------:R-:W-:-:S03]  /*11300*/  UMOV UR4, 0xffffffff ;  /* 0xffffffff00047882 */ /* 0x000fc60000000000 */
[----:B------:R-:W-:Y:S05]  /*11310*/  BRA.DIV UR4, `(.L_x_1433) ;  /* 0x0000009204547947 */ /* 0x000fea000b800000 */
[----:B---3--:R3:W0:Y:S04]  /*11320*/  SHFL.IDX PT, R0, R4, 0x1, 0x181f ;  /* 0x00381f0004007f89 */ /* 0x00862800000e0000 */
[----:B----4-:R3:W4:Y:S02]  /*11330*/  SHFL.IDX PT, R14, R3, 0x1, 0x181f ;  /* 0x00381f00030e7f89 */ /* 0x01072400000e0000 */
.L_x_1635:
        /* <DEDUP_REMOVED lines=25> */
.L_x_1435:
[----:B------:R-:W-:Y:S05]  /*114d0*/  BSYNC B1 ;  /* 0x0000000000017941 */ /* 0x000fea0003800000 */
.L_x_1434:
[----:B------:R-:W-:-:S03]  /*114e0*/  UMOV UR4, 0xffffffff ;  /* 0xffffffff00047882 */ /* 0x000fc60000000000 */
[----:B------:R-:W-:Y:S05]  /*114f0*/  BRA.DIV UR4, `(.L_x_1436) ;  /* 0x0000009204247947 */ /* 0x000fea000b800000 */
[----:B0-----:R0:W0:Y:S04]  /*11500*/  SHFL.IDX PT, R0, R4, 0x2, 0x181f ;  /* 0x00581f0004007f89 */ /* 0x00102800000e0000 */
[----:B----4-:R4:W0:Y:S02]  /*11510*/  SHFL.IDX PT, R14, R3, 0x2, 0x181f ;  /* 0x00581f00030e7f89 */ /* 0x01082400000e0000 */
.L_x_1639:
        /* <DEDUP_REMOVED lines=12> */
[-C--:B0-----:R-:W-:Y:S02]  /*115e0*/  @!P3 LEA R10, P5, R205, R14.reuse, 0x1 ;  /* 0x0000000ecd0ab211 */ /* 0x081fe400078a08ff */
[----:B------:R-:W-:Y:S02]  /*115f0*/  @!P2 LEA R12, P4, R221, R14, 0x1 ;  /* 0x0000000edd0ca211 */ /* 0x000fe400078808ff */
        /* <DEDUP_REMOVED lines=11> */
.L_x_1438:
[----:B------:R-:W-:Y:S05]  /*116b0*/  BSYNC B1 ;  /* 0x0000000000017941 */ /* 0x000fea0003800000 */
.L_x_1437:
[----:B------:R-:W-:-:S03]  /*116c0*/  UMOV UR4, 0xffffffff ;  /* 0xffffffff00047882 */ /* 0x000fc60000000000 */
[----:B------:R-:W-:Y:S05]  /*116d0*/  BRA.DIV UR4, `(.L_x_1439) ;  /* 0x0000008e04f47947 */ /* 0x000fea000b800000 */
[----:B0-----:R0:W0:Y:S04]  /*116e0*/  SHFL.IDX PT, R0, R4, 0x3, 0x181f ;  /* 0x00781f0004007f89 */ /* 0x00102800000e0000 */
[----:B------:R0:W0:Y:S02]  /*116f0*/  SHFL.IDX PT, R14, R3, 0x3, 0x181f ;  /* 0x00781f00030e7f89 */ /* 0x00002400000e0000 */
.L_x_1643:
        /* <DEDUP_REMOVED lines=12> */
[-C--:B------:R-:W-:Y:S02]  /*117c0*/  @!P3 LEA R4, P5, R205, R14.reuse, 0x1 ;  /* 0x0000000ecd04b211 */ /* 0x080fe400078a08ff */
        /* <DEDUP_REMOVED lines=11> */
.L_x_1426:
[----:B------:R-:W-:Y:S05]  /*11880*/  BSYNC B0 ;  /* 0x0000000000007941 */ /* 0x000fea0003800000 */
.L_x_1417:
[----:B------:R-:W-:Y:S02]  /*11890*/  ULDC UR4, c[0x0][0xd3c] ;  /* 0x00034f0000047ab9 */ /* 0x000fe40000000800 */
[----:B-1----:R-:W-:-:S13]  /*118a0*/  ISETP.GE.AND P0, PT, R35, UR4, PT ;  /* 0x0000000423007c0c */ /* 0x002fda000bf06270 */
[----:B------:R-:W-:Y:S05]  /*118b0*/  @!P0 BRA `(.L_x_1440) ;  /* 0xfffffef400f88947 */ /* 0x000fea000383ffff */
[----:B------:R-:W-:Y:S05]  /*118c0*/  BRA `(.L_x_1305) ;  /* 0x0000008000b47947 */ /* 0x000fea0003800000 */
.L_x_1303:
        /* <DEDUP_REMOVED lines=18> */
.L_x_1441:
        /* <DEDUP_REMOVED lines=42> */
.L_x_1447:
        /* <DEDUP_REMOVED lines=12> */
.L_x_1446:
[----:B------:R-:W-:Y:S05]  /*11d50*/  BSYNC B0 ;  /* 0x0000000000007941 */ /* 0x000fea0003800000 */
.L_x_1445:
        /* <DEDUP_REMOVED lines=22> */
.L_x_1443:
        /* <DEDUP_REMOVED lines=16> */
.L_x_1448:
        /* <DEDUP_REMOVED lines=25> */
.L_x_1444:
[----:B------:R-:W-:Y:S02]  /*12150*/  IMAD.MOV.U32 R17, RZ, RZ, RZ ;  /* 0x000000ffff117224 */ /* 0x000fe400078e00ff */
[----:B------:R-:W-:Y:S02]  /*12160*/  IMAD.U32 R16, RZ, RZ, UR6 ;  /* 0x00000006ff107e24 */ /* 0x000fe4000f8e00ff */
[----:B------:R-:W-:-:S07]  /*12170*/  IMAD.MOV.U32 R18, RZ, RZ, RZ ;  /* 0x000000ffff127224 */ /* 0x000fce00078e00ff */
.L_x_1449:
[----:B------:R-:W-:-:S13]  /*12180*/  ISETP.NE.AND P0, PT, R5, RZ, PT ;  /* 0x000000ff0500720c */ /* 0x000fda0003f05270 */
[----:B------:R-:W0:Y:S01]  /*12190*/  @!P0 S2R R3, SR_CgaCtaId ;  /* 0x0000000000038919 */ /* 0x000e220000008800 */
[----:B------:R-:W-:-:S04]  /*121a0*/  @!P0 MOV R0, 0x400 ;  /* 0x0000040000008802 */ /* 0x000fc80000000f00 */
[----:B0-----:R-:W-:-:S05]  /*121b0*/  @!P0 LEA R0, R3, R0, 0x18 ;  /* 0x0000000003008211 */ /* 0x001fca00078ec0ff */
[----:B------:R2:W-:Y:S01]  /*121c0*/  @!P0 STS.128 [R0+0x324d0], R16 ;  /* 0x0324d01000008388 */ /* 0x0005e20000000c00 */
[----:B------:R-:W-:Y:S06]  /*121d0*/  BAR.ARV 0x5, 0x180 ;  /* 0x0146000000007b1d */ /* 0x000fec0000002000 */
.L_x_1442:
        /* <DEDUP_REMOVED lines=16> */
[C---:B0-----:R-:W-:Y:S02]  /*122e0*/  LOP3.LUT R2, R0.reuse, 0x1f8, RZ, 0xc0, !PT ;  /* 0x000001f800027812 */ /* 0x041fe400078ec0ff */
        /* <DEDUP_REMOVED lines=12> */
[----:B------:R-:W-:Y:S01]  /*123b0*/  STL [R1+0x68], RZ ;  /* 0x000068ff01007387 */ /* 0x000fe20000100800 */
[----:B0-----:R-:W-:-:S03]  /*123c0*/  IMAD.MOV.U32 R4, RZ, RZ, 0x1 ;  /* 0x00000001ff047424 */ /* 0x001fc600078e00ff */
[----:B------:R0:W-:Y:S01]  /*123d0*/  STL [R1+0x20], R2 ;  /* 0x0000200201007387 */ /* 0x0001e20000100800 */
[----:B-1----:R-:W-:-:S03]  /*123e0*/  LOP3.LUT R3, R0, 0x40, RZ, 0xfc, !PT ;  /* 0x0000004000037812 */ /* 0x002fc600078efcff */
[----:B------:R1:W-:Y:S04]  /*123f0*/  STL [R1+0xc], RZ ;  /* 0x00000cff01007387 */ /* 0x0003e80000100800 */
[----:B------:R1:W-:Y:S01]  /*12400*/  STL [R1+0x8], RZ ;  /* 0x000008ff01007387 */ /* 0x0003e20000100800 */
[----:B0-----:R-:W-:-:S03]  /*12410*/  LOP3.LUT R2, R0, 0x80, RZ, 0xfc, !PT ;  /* 0x0000008000027812 */ /* 0x001fc600078efcff */
[----:B------:R1:W-:Y:S01]  /*12420*/  STL [R1+0x1c], R4 ;  /* 0x00001c0401007387 */ /* 0x0003e20000100800 */
[----:B------:R-:W-:-:S07]  /*12430*/  LOP3.LUT R0, R0, 0xc0, RZ, 0xfc, !PT ;  /* 0x000000c000007812 */ /* 0x000fce00078efcff */
.L_x_1596:
[----:B01----:R-:W0:Y:S02]  /*12440*/  LDC.64 R2, c[0x0][0xd88] ;  /* 0x00036200ff027b82 */ /* 0x003e240000000a00 */
[----:B0-----:R-:W-:-:S05]  /*12450*/  IMAD.WIDE R2, R19, 0x4, R2 ;  /* 0x0000000413027825 */ /* 0x001fca00078e0202 */
[----:B------:R-:W1:Y:S01]  /*12460*/  LDG.E R15, desc[UR60][R2.64] ;  /* 0x0000003c020f7981 */ /* 0x000e62000c1e1900 */
[----:B------:R-:W-:Y:S05]  /*12470*/  YIELD ;  /* 0x0000000000007946 */ /* 0x000fea0003800000 */
[----:B------:R-:W-:Y:S01]  /*12480*/  ULDC.64 UR4, c[0x0][0xb20] ;  /* 0x0002c80000047ab9 */ /* 0x000fe20000000a00 */
[----:B--2---:R-:W-:Y:S01]  /*12490*/  IMAD.MOV.U32 R0, RZ, RZ, RZ ;  /* 0x000000ffff007224 */ /* 0x004fe200078e00ff */
[----:B------:R-:W-:Y:S02]  /*124a0*/  ISETP.NE.U32.AND P0, PT, RZ, UR4, PT ;  /* 0x00000004ff007c0c */ /* 0x000fe4000bf05070 */
[----:B-----5:R-:W-:Y:S01]  /*124b0*/  CS2R R8, SRZ ;  /* 0x0000000000087805 */ /* 0x020fe2000001ff00 */
[----:B------:R-:W-:Y:S01]  /*124c0*/  ULDC.64 UR10, c[0x0][0xb10] ;  /* 0x0002c400000a7ab9 */ /* 0x000fe20000000a00 */
[----:B------:R-:W-:Y:S01]  /*124d0*/  ULDC.64 UR8, c[0x0][0xb08] ;  /* 0x0002c20000087ab9 */ /* 0x000fe20000000a00 */
[----:B------:R-:W-:Y:S01]  /*124e0*/  ISETP.NE.AND.EX P0, PT, RZ, UR5, PT, P0 ;  /* 0x00000005ff007c0c */ /* 0x000fe2000bf05300 */
[----:B------:R-:W-:Y:S01]  /*124f0*/  ULDC.64 UR6, c[0x0][0xb00] ;  /* 0x0002c00000067ab9 */ /* 0x000fe20000000a00 */
[----:B-1----:R-:W-:Y:S01]  /*12500*/  SHF.R.S32.HI R4, RZ, 0x1f, R15 ;  /* 0x0000001fff047819 */ /* 0x002fe2000001140f */
        /* <DEDUP_REMOVED lines=8> */
[----:B------:R1:W5:Y:S01]  /*12590*/  @P0 LDG.E R0, desc[UR60][R2.64] ;  /* 0x0000003c02000981 */ /* 0x000362000c1e1900 */
[----:B------:R-:W-:Y:S01]  /*125a0*/  ISETP.NE.AND.EX P2, PT, RZ, UR5, PT, P2 ;  /* 0x00000005ff007c0c */ /* 0x000fe2000bf45320 */
[----:B------:R-:W-:Y:S01]  /*125b0*/  IMAD.MOV.U32 R12, RZ, RZ, RZ ;  /* 0x000000ffff0c7224 */ /* 0x000fe200078e00ff */
[----:B------:R-:W-:Y:S01]  /*125c0*/  ISETP.NE.U32.AND P3, PT, RZ, UR10, PT ;  /* 0x0000000aff007c0c */ /* 0x000fe2000bf65070 */
[----:B------:R-:W-:Y:S01]  /*125d0*/  STL [R1], R14 ;  /* 0x0000000e01007387 */ /* 0x000fe20000100800 */
[----:B------:R-:W-:Y:S02]  /*125e0*/  ISETP.NE.U32.AND P0, PT, RZ, UR6, PT ;  /* 0x00000006ff007c0c */ /* 0x000fe4000bf05070 */
[----:B------:R-:W-:Y:S01]  /*125f0*/  ISETP.NE.AND.EX P3, PT, RZ, UR11, PT, P3 ;  /* 0x0000000bff007c0c */ /* 0x000fe2000bf65330 */
[----:B------:R-:W-:Y:S01]  /*12600*/  STL [R1+0x24], R13 ;  /* 0x0000240d01007387 */ /* 0x000fe20000100800 */
[----:B------:R-:W-:Y:S02]  /*12610*/  ISETP.NE.U32.AND P1, PT, RZ, UR8, PT ;  /* 0x00000008ff007c0c */ /* 0x000fe4000bf25070 */
[----:B-1----:R-:W-:-:S02]  /*12620*/  IADD3 R2, P4, R14, UR4, RZ ;  /* 0x000000040e027c10 */ /* 0x002fc4000ff9e0ff */
[----:B------:R-:W-:Y:S02]  /*12630*/  ISETP.NE.AND.EX P0, PT, RZ, UR7, PT, P0 ;  /* 0x00000007ff007c0c */ /* 0x000fe4000bf05300 */
[C---:B------:R-:W-:Y:S02]  /*12640*/  IADD3.X R3, R13.reuse, UR5, RZ, P4, !PT ;  /* 0x000000050d037c10 */ /* 0x040fe4000a7fe4ff */
[C---:B0-----:R-:W-:Y:S02]  /*12650*/  IADD3 R4, P4, R14.reuse, UR8, RZ ;  /* 0x000000080e047c10 */ /* 0x041fe4000ff9e0ff */
[----:B------:R-:W-:Y:S01]  /*12660*/  ISETP.NE.AND.EX P1, PT, RZ, UR9, PT, P1 ;  /* 0x00000009ff007c0c */ /* 0x000fe2000bf25310 */
[----:B------:R-:W2:Y:S01]  /*12670*/  @P2 LDG.E R8, desc[UR60][R2.64] ;  /* 0x0000003c02082981 */ /* 0x000ea2000c1e1900 */
[----:B------:R-:W-:Y:S01]  /*12680*/  IADD3.X R5, R13, UR9, RZ, P4, !PT ;  /* 0x000000090d057c10 */ /* 0x000fe2000a7fe4ff */
[----:B------:R-:W-:Y:S01]  /*12690*/  ULDC UR4, c[0x0][0x288] ;  /* 0x0000a20000047ab9 */ /* 0x000fe20000000800 */
[----:B------:R-:W-:-:S02]  /*126a0*/  @P3 IADD3 R10, P4, R14, UR10, RZ ;  /* 0x0000000a0e0a3c10 */ /* 0x000fc4000ff9e0ff */
[----:B------:R-:W-:Y:S02]  /*126b0*/  IADD3 R6, P5, R14, UR6, RZ ;  /* 0x000000060e067c10 */ /* 0x000fe4000ffbe0ff */
[C---:B------:R-:W-:Y:S02]  /*126c0*/  @P3 IADD3.X R11, R13.reuse, UR11, RZ, P4, !PT ;  /* 0x0000000b0d0b3c10 */ /* 0x040fe4000a7fe4ff */
[----:B------:R-:W-:-:S03]  /*126d0*/  IADD3.X R7, R13, UR7, RZ, P5, !PT ;  /* 0x000000070d077c10 */ /* 0x000fc6000affe4ff */
        /* <DEDUP_REMOVED lines=16> */
[----:B----4-:R-:W-:Y:S06]  /*127e0*/  @P3 BRA `(.L_x_1451) ;  /* 0x0000000000143947 */ /* 0x010fec0003800000 */
[----:B------:R-:W-:Y:S05]  /*127f0*/  @!P2 BRA `(.L_x_1451) ;  /* 0x000000000010a947 */ /* 0x000fea0003800000 */
[----:B------:R-:W2:Y:S04]  /*12800*/  LDG.E R11, desc[UR60][R2.64] ;  /* 0x0000003c020b7981 */ /* 0x000ea8000c1e1900 */
[----:B------:R-:W2:Y:S02]  /*12810*/  LDG.E R2, desc[UR60][R2.64+0x4] ;  /* 0x0000043c02027981 */ /* 0x000ea4000c1e1900 */
[----:B--2---:R-:W-:-:S05]  /*12820*/  IMAD.IADD R2, R2, 0x1, -R11 ;  /* 0x0000000102027824 */ /* 0x004fca00078e0a0b */
[----:B------:R0:W-:Y:S02]  /*12830*/  STL [R1+0x44], R2 ;  /* 0x0000440201007387 */ /* 0x0001e40000100800 */
.L_x_1451:
        /* <DEDUP_REMOVED lines=12> */
.L_x_1452:
[----:B------:R-:W-:Y:S05]  /*12900*/  @!P0 BRA `(.L_x_1453) ;  /* 0x00000000000c8947 */ /* 0x000fea0003800000 */
[----:B------:R-:W2:Y:S04]  /*12910*/  LDG.E R8, desc[UR60][R6.64] ;  /* 0x0000003c06087981 */ /* 0x000ea8000c1e1900 */
[----:B------:R-:W2:Y:S02]  /*12920*/  LDG.E R6, desc[UR60][R6.64+0x4] ;  /* 0x0000043c06067981 */ /* 0x000ea4000c1e1900 */
[----:B--2---:R-:W-:-:S07]  /*12930*/  IMAD.IADD R8, R6, 0x1, -R8 ;  /* 0x0000000106087824 */ /* 0x004fce00078e0a08 */
.L_x_1453:
[----:B0-----:R-:W2:Y:S01]  /*12940*/  @P1 LDG.E R2, desc[UR60][R4.64] ;  /* 0x0000003c04021981 */ /* 0x001ea2000c1e1900 */
[----:B-----5:R-:W-:-:S03]  /*12950*/  IMAD.IADD R0, R8, 0x1, -R0 ;  /* 0x0000000108007824 */ /* 0x020fc600078e0a00 */
[----:B------:R-:W2:Y:S01]  /*12960*/  @P1 LDG.E R4, desc[UR60][R4.64+0x4] ;  /* 0x0000043c04041981 */ /* 0x000ea2000c1e1900 */
[----:B------:R-:W-:Y:S01]  /*12970*/  BSSY B0, `(.L_x_1454) ;  /* 0x0000150000007945 */ /* 0x000fe20003800000 */
[----:B--2---:R-:W-:-:S04]  /*12980*/  @P1 IMAD.IADD R10, R4, 0x1, -R2 ;  /* 0x00000001040a1824 */ /* 0x004fc800078e0a02 */
[----:B------:R-:W-:-:S04]  /*12990*/  IMAD.IADD R3, R0, 0x1, R10 ;  /* 0x0000000100037824 */ /* 0x000fc800078e020a */
[----:B------:R-:W-:-:S04]  /*129a0*/  VIADD R2, R3, 0x5f ;  /* 0x0000005f03027836 */ /* 0x000fc80000000000 */
[----:B------:R-:W-:Y:S01]  /*129b0*/  IMAD.HI R2, R2, 0x2aaaaaab, RZ ;  /* 0x2aaaaaab02027827 */ /* 0x000fe200078e02ff */
[----:B------:R0:W-:Y:S04]  /*129c0*/  STL [R1+0x7c], R3 ;  /* 0x00007c0301007387 */ /* 0x0001e80000100800 */
[----:B0-----:R-:W-:-:S04]  /*129d0*/  SHF.R.U32.HI R3, RZ, 0x1f, R2 ;  /* 0x0000001fff037819 */ /* 0x001fc80000011602 */
[----:B------:R-:W-:-:S05]  /*129e0*/  LEA.HI.SX32 R4, R2, R3, 0x1c ;  /* 0x0000000302047211 */ /* 0x000fca00078fe2ff */
[--C-:B------:R-:W-:Y:S02]  /*129f0*/  IMAD R2, R4, 0x60, -R0.reuse ;  /* 0x0000006004027824 */ /* 0x100fe400078e0a00 */
[----:B------:R-:W-:-:S03]  /*12a00*/  IMAD.MOV R0, RZ, RZ, -R0 ;  /* 0x000000ffff007224 */ /* 0x000fc600078e0a00 */
[----:B------:R-:W-:Y:S02]  /*12a10*/  VIMNMX R10, R2, R10, PT ;  /* 0x0000000a020a7248 */ /* 0x000fe40003fe0100 */
[----:B------:R-:W-:-:S04]  /*12a20*/  VIMNMX R0, RZ, R0, !PT ;  /* 0x00000000ff007248 */ /* 0x000fc80007fe0100 */
[----:B------:R-:W-:Y:S01]  /*12a30*/  ISETP.GT.AND P0, PT, R10, R0, PT ;  /* 0x000000000a00720c */ /* 0x000fe20003f04270 */
[----:B------:R-:W-:-:S05]  /*12a40*/  IMAD.WIDE.U32 R2, R0, -0x55555555, RZ ;  /* 0xaaaaaaab00027825 */ /* 0x000fca00078e00ff */
[----:B------:R-:W-:-:S07]  /*12a50*/  SHF.R.U32.HI R2, RZ, 0x6, R3 ;  /* 0x00000006ff027819 */ /* 0x000fce0000011603 */
[----:B------:R-:W-:-:S04]  /*12a60*/  @P0 VIADD R10, R10, 0x5f ;  /* 0x0000005f0a0a0836 */ /* 0x000fc80000000000 */
[----:B------:R-:W-:Y:S01]  /*12a70*/  @P0 IMAD.HI R0, R10, 0x2aaaaaab, RZ ;  /* 0x2aaaaaab0a000827 */ /* 0x000fe200078e02ff */
[----:B------:R0:W-:Y:S04]  /*12a80*/  STL [R1+0x38], R4 ;  /* 0x0000380401007387 */ /* 0x0001e80000100800 */
[----:B------:R-:W-:Y:S01]  /*12a90*/  @P0 SHF.R.U32.HI R3, RZ, 0x1f, R0 ;  /* 0x0000001fff030819 */ /* 0x000fe20000011600 */
[----:B------:R-:W-:-:S03]  /*12aa0*/  IMAD.MOV.U32 R7, RZ, RZ, R2 ;  /* 0x000000ffff077224 */ /* 0x000fc600078e0002 */
[----:B------:R-:W-:-:S04]  /*12ab0*/  @P0 LEA.HI.SX32 R7, R0, R3, 0x1c ;  /* 0x0000000300070211 */ /* 0x000fc800078fe2ff */
[----:B------:R-:W-:Y:S02]  /*12ac0*/  ISETP.GT.AND P2, PT, R7, R2, PT ;  /* 0x000000020700720c */ /* 0x000fe40003f44270 */
[----:B------:R-:W-:-:S11]  /*12ad0*/  PLOP3.LUT P0, PT, PT, PT, PT, 0x80, 0x0 ;  /* 0x000000000000781c */ /* 0x000fd60003f0f070 */
[----:B0-----:R-:W-:Y:S05]  /*12ae0*/  @!P2 BRA `(.L_x_1455) ;  /* 0x0000001000e0a947 */ /* 0x001fea0003800000 */
[----:B------:R-:W-:Y:S01]  /*12af0*/  UMOV UR4, 0xffffffff ;  /* 0xffffffff00047882 */ /* 0x000fe20000000000 */
[----:B------:R-:W-:Y:S02]  /*12b00*/  SEL R0, R11, RZ, !P1 ;  /* 0x000000ff0b007207 */ /* 0x000fe40004800000 */
[----:B------:R-:W-:Y:S05]  /*12b10*/  BRA.DIV UR4, `(.L_x_1456) ;  /* 0x0000007e042c7947 */ /* 0x000fea000b800000 */
[----:B------:R-:W0:Y:S02]  /*12b20*/  S2R R3, SR_TID.X ;  /* 0x0000000000037919 */ /* 0x000e240000002100 */
[----:B0-----:R-:W-:-:S04]  /*12b30*/  SHF.R.U32.HI R3, RZ, 0x5, R3 ;  /* 0x00000005ff037819 */ /* 0x001fc80000011603 */
[----:B------:R-:W-:-:S05]  /*12b40*/  LOP3.LUT R3, R3, 0x3, RZ, 0xc0, !PT ;  /* 0x0000000303037812 */ /* 0x000fca00078ec0ff */
[----:B------:R0:W1:Y:S02]  /*12b50*/  SHFL.IDX PT, R14, R3, RZ, 0x1f ;  /* 0x00001fff030e7589 */ /* 0x00006400000e0000 */
.L_x_1646:
[----:B-1----:R-:W-:Y:S02]  /*12b60*/  ISETP.NE.AND P0, PT, R14, RZ, PT ;  /* 0x000000ff0e00720c */ /* 0x002fe40003f05270 */
[----:B------:R-:W-:-:S11]  /*12b70*/  PLOP3.LUT P6, PT, PT, PT, PT, 0x8, 0x0 ;  /* 0x000000000000781c */ /* 0x000fd60003fce170 */
[----:B------:R-:W-:Y:S05]  /*12b80*/  @P0 BRA `(.L_x_1457) ;  /* 0x00000000000c0947 */ /* 0x000fea0003800000 */
[----:B------:R-:W-:-:S03]  /*12b90*/  UMOV UR4, 0xffffffff ;  /* 0xffffffff00047882 */ /* 0x000fc60000000000 */
[----:B------:R-:W-:Y:S05]  /*12ba0*/  BRA.DIV UR4, `(.L_x_1458) ;  /* 0x0000007e043c7947 */ /* 0x000fea000b800000 */
[----:B------:R-:W-:-:S13]  /*12bb0*/  ELECT P6, URZ, PT ;  /* 0x00000000003f782f */ /* 0x000fda00038c0000 */
.L_x_1457:
        /* <DEDUP_REMOVED lines=10> */
.L_x_1649:
[----:B------:R-:W-:Y:S05]  /*12c60*/  BSYNC B1 ;  /* 0x0000000000017941 */ /* 0x000fea0003800000 */
.L_x_1459:
        /* <DEDUP_REMOVED lines=14> */
.L_x_1650:
[----:B------:R-:W-:Y:S05]  /*12d50*/  BSYNC B2 ;  /* 0x0000000000027941 */ /* 0x000fea0003800000 */
.L_x_1463:
        /* <DEDUP_REMOVED lines=9> */
.L_x_1466:
[----:B------:R-:W-:Y:S05]  /*12df0*/  BSYNC B2 ;  /* 0x0000000000027941 */ /* 0x000fea0003800000 */
.L_x_1465:
        /* <DEDUP_REMOVED lines=14> */
.L_x_1467:
        /* <DEDUP_REMOVED lines=13> */
.L_x_1651:
[----:B------:R-:W-:Y:S05]  /*12fb0*/  BSYNC B2 ;  /* 0x0000000000027941 */ /* 0x000fea0003800000 */
.L_x_1468:
        /* <DEDUP_REMOVED lines=11> */
.L_x_1471:
[----:B------:R-:W-:Y:S05]  /*13070*/  BSYNC B2 ;  /* 0x0000000000027941 */ /* 0x000fea0003800000 */
.L_x_1470:
        /* <DEDUP_REMOVED lines=11> */
.L_x_1472:
        /* <DEDUP_REMOVED lines=15> */
.L_x_1473:
        /* <DEDUP_REMOVED lines=15> */
.L_x_1474:
        /* <DEDUP_REMOVED lines=15> */
.L_x_1475:
        /* <DEDUP_REMOVED lines=10> */
.L_x_1462:
[----:B------:R-:W-:Y:S05]  /*134a0*/  BSYNC B1 ;  /* 0x0000000000017941 */ /* 0x000fea0003800000 */
.L_x_1461:
        /* <DEDUP_REMOVED lines=13> */
.L_x_1491:
        /* <DEDUP_REMOVED lines=14> */
.L_x_1652:
[----:B------:R-:W-:Y:S05]  /*13660*/  BSYNC B2 ;  /* 0x0000000000027941 */ /* 0x000fea0003800000 */
.L_x_1478:
        /* <DEDUP_REMOVED lines=9> */
.L_x_1481:
[----:B------:R-:W-:Y:S05]  /*13700*/  BSYNC B2 ;  /* 0x0000000000027941 */ /* 0x000fea0003800000 */
.L_x_1480:
        /* <DEDUP_REMOVED lines=13> */
.L_x_1482:
        /* <DEDUP_REMOVED lines=13> */
.L_x_1653:
[----:B------:R-:W-:Y:S05]  /*138b0*/  BSYNC B2 ;  /* 0x0000000000027941 */ /* 0x000fea0003800000 */
.L_x_1483:
        /* <DEDUP_REMOVED lines=11> */
.L_x_1486:
[----:B------:R-:W-:Y:S05]  /*13970*/  BSYNC B2 ;  /* 0x0000000000027941 */ /* 0x000fea0003800000 */
.L_x_1485:
        /* <DEDUP_REMOVED lines=11> */
.L_x_1487:
        /* <DEDUP_REMOVED lines=15> */
.L_x_1488:
        /* <DEDUP_REMOVED lines=15> */
.L_x_1489:
        /* <DEDUP_REMOVED lines=15> */
.L_x_1490:
        /* <DEDUP_REMOVED lines=10> */
.L_x_1477:
[----:B------:R-:W-:Y:S05]  /*13da0*/  BSYNC B1 ;  /* 0x0000000000017941 */ /* 0x000fea0003800000 */
.L_x_1476:
        /* <DEDUP_REMOVED lines=12> */
.L_x_1455:
[----:B------:R-:W-:Y:S05]  /*13e70*/  BSYNC B0 ;  /* 0x0000000000007941 */ /* 0x000fea0003800000 */
.L_x_1454:
        /* <DEDUP_REMOVED lines=11> */
[----:B------:R-:W-:Y:S01]  /*13f30*/  VOTEU.ANY UR4, UPT, PT ;  /* 0x0000000000047886 */ /* 0x000fe200038e0100 */
[----:B------:R-:W1:Y:S01]  /*13f40*/  LDC.64 R4, c[0x0][0xd60] ;  /* 0x00035800ff047b82 */ /* 0x000e620000000a00 */
[----:B------:R-:W0:Y:S02]  /*13f50*/  FLO.U32 R0, UR4 ;  /* 0x0000000400007d00 */ /* 0x000e2400080e0000 */
[----:B0-----:R-:W-:-:S06]  /*13f60*/  ISETP.EQ.U32.AND P0, PT, R0, R2, PT ;  /* 0x000000020000720c */ /* 0x001fcc0003f02070 */
[----:B------:R-:W1:Y:S07]  /*13f70*/  POPC R2, UR4 ;  /* 0x0000000400027d09 */ /* 0x000e6e0008000000 */
[----:B-1----:R-:W2:Y:S04]  /*13f80*/  @P0 ATOMG.E.ADD.STRONG.GPU PT, R2, desc[UR60][R4.64], R2 ;  /* 0x00000002040209a8 */ /* 0x002ea800081ee1fc */
[----:B--2---:R0:W1:Y:S02]  /*13f90*/  SHFL.IDX PT, R2, R2, R0, 0x1f ;  /* 0x00001f0002027589 */ /* 0x00406400000e0000 */
[----:B0-----:R-:W0:Y:S02]  /*13fa0*/  S2R R0, SR_LTMASK ;  /* 0x0000000000007919 */ /* 0x001e240000003900 */
[----:B0-----:R-:W-:-:S06]  /*13fb0*/  LOP3.LUT R0, R0, UR4, RZ, 0xc0, !PT ;  /* 0x0000000400007c12 */ /* 0x001fcc000f8ec0ff */
[----:B------:R-:W1:Y:S02]  /*13fc0*/  POPC R0, R0 ;  /* 0x0000000000007309 */ /* 0x000e640000000000 */
[----:B-1----:R-:W-:Y:S01]  /*13fd0*/  IADD3 R16, R2, UR36, R0 ;  /* 0x0000002402107c10 */ /* 0x002fe2000fffe000 */
[----:B------:R-:W-:Y:S06]  /*13fe0*/  BRA `(.L_x_1494) ;  /* 0x0000004c00747947 */ /* 0x000fec0003800000 */
.L_x_1493:
        /* <DEDUP_REMOVED lines=21> */
.L_x_1496:
[----:B------:R-:W-:Y:S05]  /*14140*/  BSYNC B6 ;  /* 0x0000000000067941 */ /* 0x000fea0003800000 */
.L_x_1495:
        /* <DEDUP_REMOVED lines=21> */
.L_x_1499:
        /* <DEDUP_REMOVED lines=16> */
.L_x_1498:
[----:B------:R-:W-:Y:S05]  /*143a0*/  BSYNC B6 ;  /* 0x0000000000067941 */ /* 0x000fea0003800000 */
.L_x_1497:
        /* <DEDUP_REMOVED lines=26> */
.L_x_1656:
        /* <DEDUP_REMOVED lines=11> */
.L_x_1659:
        /* <DEDUP_REMOVED lines=25> */
.L_x_1503:
[----:B------:R-:W2:Y:S04]  /*14790*/  LDL R7, [R1+0x4] ;  /* 0x0000040001077983 */ /* 0x000ea80000100800 */
[----:B01----:R-:W2:Y:S04]  /*147a0*/  LDL R0, [R1+0x8] ;  /* 0x0000080001007983 */ /* 0x003ea80000100800 */
[----:B------:R-:W3:Y:S01]  /*147b0*/  LDL R2, [R1+0x1c] ;  /* 0x00001c0001027983 */ /* 0x000ee20000100800 */
[----:B--2---:R-:W-:Y:S01]  /*147c0*/  IMAD R0, R0, 0x8, R7 ;  /* 0x0000000800007824 */ /* 0x004fe200078e0207 */
[----:B---3--:R-:W-:-:S04]  /*147d0*/  SHF.L.U32 R2, R2, 0x1f, RZ ;  /* 0x0000001f02027819 */ /* 0x008fc800000006ff */
[----:B------:R-:W0:Y:S02]  /*147e0*/  SYNCS.PHASECHK.TRANS64.TRYWAIT P0, [R0+URZ+0x32440], R2 ;  /* 0x03244002000075a7 */ /* 0x000e24000800017f */
[----:B0-----:R-:W-:Y:S05]  /*147f0*/  @!P0 BRA `(.L_x_1504) ;  /* 0x0000006400048947 */ /* 0x001fea0003800000 */
.L_x_1660:
        /* <DEDUP_REMOVED lines=11> */
.L_x_1505:
        /* <DEDUP_REMOVED lines=27> */
.L_x_1501:
[----:B0-----:R-:W2:Y:S04]  /*14a60*/  LDL R0, [R1+0x4] ;  /* 0x0000040001007983 */ /* 0x001ea80000100800 */
[----:B------:R-:W3:Y:S04]  /*14a70*/  LDL.LU R4, [R1+0x2c] ;  /* 0x00002c0001047983 */ /* 0x000ee80000300800 */
[----:B------:R-:W4:Y:S04]  /*14a80*/  LDL.LU R3, [R1+0x4c] ;  /* 0x00004c0001037983 */ /* 0x000f280000300800 */
[----:B-1----:R-:W5:Y:S01]  /*14a90*/  LDL R2, [R1+0x34] ;  /* 0x0000340001027983 */ /* 0x002f620000100800 */
[----:B------:R-:W-:Y:S05]  /*14aa0*/  WARPSYNC.ALL ;  /* 0x0000000000007948 */ /* 0x000fea0003800000 */
[----:B------:R-:W-:Y:S01]  /*14ab0*/  ULDC.64 UR4, c[0x0][0xaf8] ;  /* 0x0002be0000047ab9 */ /* 0x000fe20000000a00 */
[----:B------:R-:W-:Y:S01]  /*14ac0*/  BSSY B6, `(.L_x_1506) ;  /* 0x000001f000067945 */ /* 0x000fe20003800000 */
[----:B------:R-:W-:Y:S01]  /*14ad0*/  BAR.SYNC.DEFER_BLOCKING 0x8, 0x180 ;  /* 0x0206000000007b1d */ /* 0x000fe20000010000 */
[----:B------:R-:W-:-:S04]  /*14ae0*/  ISETP.NE.U32.AND P0, PT, RZ, UR4, PT ;  /* 0x00000004ff007c0c */ /* 0x000fc8000bf05070 */
[----:B------:R-:W-:Y:S01]  /*14af0*/  ISETP.NE.AND.EX P0, PT, RZ, UR5, PT, P0 ;  /* 0x00000005ff007c0c */ /* 0x000fe2000bf05300 */
[----:B--2---:R-:W-:-:S05]  /*14b00*/  VIADD R0, R0, 0x18400 ;  /* 0x0001840000007836 */ /* 0x004fca0000000000 */
[----:B------:R-:W-:Y:S02]  /*14b10*/  LOP3.LUT P1, RZ, R0, 0x3ff, RZ, 0xc0, !PT ;  /* 0x000003ff00ff7812 */ /* 0x000fe4000782c0ff */
[----:B---3--:R-:W-:Y:S02]  /*14b20*/  SEL R0, R4, RZ, !P0 ;  /* 0x000000ff04007207 */ /* 0x008fe40004000000 */
[----:B----4-:R-:W-:-:S03]  /*14b30*/  SEL R3, R3, RZ, !P0 ;  /* 0x000000ff03037207 */ /* 0x010fc60004000000 */
[----:B------:R0:W-:Y:S01]  /*14b40*/  STL [R1+0x40], R0 ;  /* 0x0000400001007387 */ /* 0x0001e20000100800 */
[----:B-----5:R-:W-:-:S03]  /*14b50*/  SHF.R.S32.HI R2, RZ, 0x1f, R2 ;  /* 0x0000001fff027819 */ /* 0x020fc60000011402 */
[----:B------:R1:W-:Y:S01]  /*14b60*/  STL [R1+0x64], R3 ;  /* 0x0000640301007387 */ /* 0x0003e20000100800 */
[----:B0-----:R-:W-:-:S05]  /*14b70*/  SHF.R.S32.HI R0, RZ, 0x1f, R18 ;  /* 0x0000001fff007819 */ /* 0x001fca0000011412 */
        /* <DEDUP_REMOVED lines=19> */
.L_x_1507:
[----:B------:R-:W-:Y:S05]  /*14cb0*/  BSYNC B6 ;  /* 0x0000000000067941 */ /* 0x000fea0003800000 */
.L_x_1506:
[----:B------:R-:W2:Y:S01]  /*14cc0*/  LDL R4, [R1+0x50] ;  /* 0x0000500001047983 */ /* 0x000ea20000100800 */
[----:B------:R-:W0:Y:S03]  /*14cd0*/  LDC R7, c[0x0][0x448] ;  /* 0x00011200ff077b82 */ /* 0x000e260000000800 */
[----:B------:R-:W3:Y:S04]  /*14ce0*/  LDL R10, [R1+0x34] ;  /* 0x00003400010a7983 */ /* 0x000ee80000100800 */
[----:B------:R-:W4:Y:S01]  /*14cf0*/  LDL R9, [R1+0x5c] ;  /* 0x00005c0001097983 */ /* 0x000f220000100800 */
[----:B-1----:R-:W1:Y:S01]  /*14d00*/  S2R R2, SR_TID.X ;  /* 0x0000000000027919 */ /* 0x002e620000002100 */
[----:B------:R-:W1:Y:S02]  /*14d10*/  S2R R0, SR_TID.X ;  /* 0x0000000000007919 */ /* 0x000e640000002100 */
[----:B------:R-:W4:Y:S04]  /*14d20*/  LDL R8, [R1+0x64] ;  /* 0x0000640001087983 */ /* 0x000f280000100800 */
[----:B------:R-:W4:Y:S01]  /*14d30*/  LDL R6, [R1+0x40] ;  /* 0x0000400001067983 */ /* 0x000f220000100800 */
[----:B0-----:R-:W-:Y:S01]  /*14d40*/  ISETP.NE.AND P0, PT, R7, 0x1, PT ;  /* 0x000000010700780c */ /* 0x001fe20003f05270 */
[----:B------:R-:W-:Y:S01]  /*14d50*/  IMAD.SHL.U32 R17, R17, 0x80, RZ ;  /* 0x0000008011117824 */ /* 0x000fe200078e00ff */
[----:B------:R-:W-:Y:S01]  /*14d60*/  ULDC.64 UR4, c[0x0][0x298] ;  /* 0x0000a60000047ab9 */ /* 0x000fe20000000a00 */
[----:B------:R-:W-:-:S10]  /*14d70*/  ULDC.64 UR6, c[0x0][0x280] ;  /* 0x0000a00000067ab9 */ /* 0x000fd40000000a00 */
[----:B------:R-:W0:Y:S01]  /*14d80*/  @P0 LDC R3, c[0x0][0x450] ;  /* 0x00011400ff030b82 */ /* 0x000e220000000800 */
[----:B-1----:R-:W-:-:S04]  /*14d90*/  LOP3.LUT R2, R2, 0x7f, RZ, 0xc0, !PT ;  /* 0x0000007f02027812 */ /* 0x002fc800078ec0ff */
[----:B------:R-:W-:Y:S01]  /*14da0*/  SHF.R.U32.HI R2, RZ, 0x3, R2 ;  /* 0x00000003ff027819 */ /* 0x000fe20000011602 */
[----:B------:R-:W-:-:S05]  /*14db0*/  IMAD.SHL.U32 R0, R0, 0x10, RZ ;  /* 0x0000001000007824 */ /* 0x000fca00078e00ff */
[----:B------:R-:W-:Y:S02]  /*14dc0*/  LOP3.LUT R0, R2, 0x70, R0, 0xf8, !PT ;  /* 0x0000007002007812 */ /* 0x000fe400078ef800 */
[----:B------:R-:W1:Y:S02]  /*14dd0*/  @P0 LDC R2, c[0x0][0x44c] ;  /* 0x00011300ff020b82 */ /* 0x000e640000000800 */
[----:B------:R-:W-:-:S05]  /*14de0*/  LOP3.LUT R5, R0, R17, RZ, 0xfc, !PT ;  /* 0x0000001100057212 */ /* 0x000fca00078efcff */
[----:B------:R-:W-:Y:S01]  /*14df0*/  IMAD.MOV.U32 R0, RZ, RZ, R5 ;  /* 0x000000ffff007224 */ /* 0x000fe200078e0005 */
[----:B------:R4:W-:Y:S01]  /*14e00*/  STL [R1+0x2c], R5 ;  /* 0x00002c0501007387 */ /* 0x0009e20000100800 */
[----:B-1----:R-:W-:-:S05]  /*14e10*/  @P0 IMAD.HI.U32 R2, R5, R2, RZ ;  /* 0x0000000205020227 */ /* 0x002fca00078e00ff */
[----:B0-----:R-:W-:Y:S01]  /*14e20*/  @P0 SHF.R.U32.HI R0, RZ, R3, R2 ;  /* 0x00000003ff000219 */ /* 0x001fe20000011602 */
[----:B--2---:R-:W-:-:S04]  /*14e30*/  IMAD R2, R4, UR4, RZ ;  /* 0x0000000404027c24 */ /* 0x004fc8000f8e02ff */
[C---:B---3--:R-:W-:Y:S02]  /*14e40*/  IMAD R4, R10.reuse, UR5, R2 ;  /* 0x000000050a047c24 */ /* 0x048fe4000f8e0202 */
[----:B------:R-:W-:Y:S01]  /*14e50*/  IMAD.WIDE.U32 R2, R10, UR4, RZ ;  /* 0x000000040a027c25 */ /* 0x000fe2000f8e00ff */
[----:B------:R-:W-:-:S03]  /*14e60*/  ULDC.64 UR4, c[0x0][0x2d8] ;  /* 0x0000b60000047ab9 */ /* 0x000fc60000000a00 */
[----:B------:R-:W-:Y:S02]  /*14e70*/  IMAD.IADD R3, R3, 0x1, R4 ;  /* 0x0000000103037824 */ /* 0x000fe400078e0204 */
[----:B----4-:R-:W-:Y:S02]  /*14e80*/  IMAD R4, R9, UR4, RZ ;  /* 0x0000000409047c24 */ /* 0x010fe4000f8e02ff */
[----:B------:R0:W5:Y:S01]  /*14e90*/  LDL R9, [R1+0x14] ;  /* 0x0000140001097983 */ /* 0x0001620000100800 */
[----:B------:R-:W-:-:S04]  /*14ea0*/  IMAD.WIDE.U32 R2, R18, UR4, R2 ;  /* 0x0000000412027c25 */ /* 0x000fc8000f8e0002 */
[----:B------:R-:W-:Y:S01]  /*14eb0*/  IMAD R4, R18, UR5, R4 ;  /* 0x0000000512047c24 */ /* 0x000fe2000f8e0204 */
[----:B------:R-:W-:-:S03]  /*14ec0*/  ULDC.64 UR4, c[0x0][0x2e0] ;  /* 0x0000b80000047ab9 */ /* 0x000fc60000000a00 */
[----:B------:R-:W-:Y:S02]  /*14ed0*/  IMAD.IADD R3, R3, 0x1, R4 ;  /* 0x0000000103037824 */ /* 0x000fe400078e0204 */
[----:B------:R-:W-:Y:S02]  /*14ee0*/  IMAD R4, R8, UR4, RZ ;  /* 0x0000000408047c24 */ /* 0x000fe4000f8e02ff */
[----:B------:R-:W1:Y:S01]  /*14ef0*/  S2R R8, SR_TID.X ;  /* 0x0000000000087919 */ /* 0x000e620000002100 */
        /* <DEDUP_REMOVED lines=10> */
[----:B------:R-:W-:-:S05]  /*14fa0*/  IMAD R0, R7, R0, R5 ;  /* 0x0000000007007224 */ /* 0x000fca00078e0205 */
[----:B------:R-:W-:Y:S01]  /*14fb0*/  SHF.R.S32.HI R6, RZ, 0x1f, R0 ;  /* 0x0000001fff067819 */ /* 0x000fe20000011400 */
[----:B------:R-:W-:Y:S02]  /*14fc0*/  IMAD.IADD R3, R3, 0x1, R4 ;  /* 0x0000000103037824 */ /* 0x000fe400078e0204 */
[----:B-1----:R-:W-:Y:S02]  /*14fd0*/  IMAD.SHL.U32 R10, R8, 0x8, RZ ;  /* 0x00000008080a7824 */ /* 0x002fe400078e00ff */
[----:B------:R-:W-:Y:S02]  /*14fe0*/  IMAD R6, R6, UR4, RZ ;  /* 0x0000000406067c24 */ /* 0x000fe4000f8e02ff */
[----:B------:R-:W-:Y:S01]  /*14ff0*/  IMAD.WIDE.U32 R4, R0, UR4, R2 ;  /* 0x0000000400047c25 */ /* 0x000fe2000f8e0002 */
[----:B------:R-:W-:Y:S01]  /*15000*/  LOP3.LUT R10, R10, 0x38, RZ, 0xc0, !PT ;  /* 0x000000380a0a7812 */ /* 0x000fe200078ec0ff */
[----:B------:R-:W-:Y:S02]  /*15010*/  ULDC UR4, c[0x0][0x2b8] ;  /* 0x0000ae0000047ab9 */ /* 0x000fe40000000800 */
[----:B------:R-:W-:Y:S01]  /*15020*/  IMAD R0, R0, UR5, R6 ;  /* 0x0000000500007c24 */ /* 0x000fe2000f8e0206 */
[----:B------:R-:W-:-:S03]  /*15030*/  LEA R3, P1, R4, UR6, 0x1 ;  /* 0x0000000604037c11 */ /* 0x000fc6000f8208ff */
[----:B------:R-:W-:Y:S01]  /*15040*/  IMAD.IADD R0, R5, 0x1, R0 ;  /* 0x0000000105007824 */ /* 0x000fe200078e0200 */
[----:B------:R-:W-:Y:S01]  /*15050*/  ISETP.GE.AND P0, PT, R10, UR4, PT ;  /* 0x000000040a007c0c */ /* 0x000fe2000bf06270 */
[----:B------:R-:W-:Y:S01]  /*15060*/  UMOV UR4, 0xffffffff ;  /* 0xffffffff00047882 */ /* 0x000fe20000000000 */
[----:B------:R-:W-:Y:S02]  /*15070*/  LOP3.LUT R8, R8, 0x7f, RZ, 0xc0, !PT ;  /* 0x0000007f08087812 */ /* 0x000fe400078ec0ff */
[----:B------:R-:W-:Y:S02]  /*15080*/  LEA.HI.X R2, R4, UR7, R0, 0x1, P1 ;  /* 0x0000000704027c11 */ /* 0x000fe400088f0c00 */
[----:B------:R-:W-:Y:S01]  /*15090*/  SHF.R.U32.HI R8, RZ, 0x3, R8 ;  /* 0x00000003ff087819 */ /* 0x000fe20000011608 */
[----:B0-----:R-:W-:Y:S06]  /*150a0*/  BRA.DIV UR4, `(.L_x_1508) ;  /* 0x0000005a04ec7947 */ /* 0x001fec000b800000 */
[----:B------:R-:W2:Y:S01]  /*150b0*/  LDL R6, [R1+0x44] ;  /* 0x0000440001067983 */ /* 0x000ea20000100800 */
[----:B------:R-:W-:-:S03]  /*150c0*/  IMAD.IADD R17, R8, 0x1, R17 ;  /* 0x0000000108117824 */ /* 0x000fc600078e0211 */
[----:B------:R-:W0:Y:S01]  /*150d0*/  SHFL.IDX PT, R5, R3, RZ, 0x181f ;  /* 0x00181fff03057589 */ /* 0x000e2200000e0000 */
[----:B------:R-:W-:-:S03]  /*150e0*/  VIADD R8, R17, 0x10 ;  /* 0x0000001011087836 */ /* 0x000fc60000000000 */
[----:B------:R-:W1:Y:S04]  /*150f0*/  SHFL.IDX PT, R4, R2, RZ, 0x181f ;  /* 0x00181fff02047589 */ /* 0x000e6800000e0000 */
[----:B------:R3:W-:Y:S01]  /*15100*/  STL [R1+0x4c], R8 ;  /* 0x00004c0801007387 */ /* 0x0007e20000100800 */
[----:B--2---:R-:W-:-:S03]  /*15110*/  IMAD R0, R6, R7, RZ ;  /* 0x0000000706007224 */ /* 0x004fc600078e02ff */
[----:B------:R-:W2:Y:S02]  /*15120*/  SHFL.IDX PT, R6, R3, 0x1, 0x181f ;  /* 0x00381f0003067f89 */ /* 0x000ea400000e0000 */
[CC--:B------:R-:W-:Y:S02]  /*15130*/  ISETP.GE.AND P1, PT, R17.reuse, R0.reuse, PT ;  /* 0x000000001100720c */ /* 0x0c0fe40003f26270 */
[----:B------:R-:W4:Y:S01]  /*15140*/  SHFL.IDX PT, R7, R2, 0x1, 0x181f ;  /* 0x00381f0002077f89 */ /* 0x000f2200000e0000 */
[----:B------:R-:W-:Y:S01]  /*15150*/  ISETP.GE.AND P2, PT, R8, R0, PT ;  /* 0x000000000800720c */ /* 0x000fe20003f46270 */
[----:B---3--:R-:W-:-:S05]  /*15160*/  VIADD R8, R17, 0x20 ;  /* 0x0000002011087836 */ /* 0x008fca0000000000 */
[----:B------:R-:W-:Y:S04]  /*15170*/  STL [R1+0x58], R8 ;  /* 0x0000580801007387 */ /* 0x000fe80000100800 */
[----:B0-----:R-:W-:-:S05]  /*15180*/  @!P1 LEA R5, P3, R10, R5, 0x1 ;  /* 0x000000050a059211 */ /* 0x001fca00078608ff */
[----:B-1----:R-:W-:-:S05]  /*15190*/  @!P1 IMAD.X R4, RZ, RZ, R4, P3 ;  /* 0x000000ffff049224 */ /* 0x002fca00018e0604 */
[----:B------:R-:W-:-:S04]  /*151a0*/  @!P1 LOP3.LUT R5, R5, R4, RZ, 0x3c, !PT ;  /* 0x0000000405059212 */ /* 0x000fc800078e3cff */
[----:B------:R-:W-:-:S04]  /*151b0*/  @!P1 LOP3.LUT R4, R5, R4, RZ, 0x3c, !PT ;  /* 0x0000000405049212 */ /* 0x000fc800078e3cff */
[----:B------:R-:W-:-:S05]  /*151c0*/  @!P1 LOP3.LUT R5, R5, R4, RZ, 0x3c, !PT ;  /* 0x0000000405059212 */ /* 0x000fca00078e3cff */
[----:B-----5:R2:W-:Y:S02]  /*151d0*/  @!P1 LDGSTS.E.BYPASS.LTC128B.128 [R9+0x18400], desc[UR60][R4.64], !P0 ;  /* 0x1840000004099fae */ /* 0x0205e4000c101d7c */
[----:B--2---:R-:W-:Y:S02]  /*151e0*/  @!P2 LEA R5, P1, R10, R6, 0x1 ;  /* 0x000000060a05a211 */ /* 0x004fe400078208ff */
[----:B------:R-:W-:Y:S03]  /*151f0*/  SHFL.IDX PT, R6, R2, 0x2, 0x181f ;  /* 0x00581f0002067f89 */ /* 0x000fe600000e0000 */
[----:B----4-:R-:W-:Y:S01]  /*15200*/  @!P2 IMAD.X R4, RZ, RZ, R7, P1 ;  /* 0x000000ffff04a224 */ /* 0x010fe200008e0607 */
        /* <DEDUP_REMOVED lines=58> */
.L_x_1677:
        /* <DEDUP_REMOVED lines=12> */
.L_x_1509:
        /* <DEDUP_REMOVED lines=38> */
.L_x_1511:
[----:B------:R-:W-:Y:S05]  /*158d0*/  BSYNC B6 ;  /* 0x0000000000067941 */ /* 0x000fea0003800000 */
.L_x_1510:
[----:B------:R-:W2:Y:S01]  /*158e0*/  LDL.LU R6, [R1+0x34] ;  /* 0x0000340001067983 */ /* 0x000ea20000300800 */
[----:B------:R-:W1:Y:S01]  /*158f0*/  LDC R7, c[0x0][0x448] ;  /* 0x00011200ff077b82 */ /* 0x000e620000000800 */
[----:B------:R-:W-:Y:S01]  /*15900*/  ULDC.64 UR4, c[0x0][0x3d8] ;  /* 0x0000f60000047ab9 */ /* 0x000fe20000000a00 */
[----:B------:R-:W-:Y:S01]  /*15910*/  ULDC.64 UR6, c[0x0][0x390] ;  /* 0x0000e40000067ab9 */ /* 0x000fe20000000a00 */
[----:B0-----:R-:W2:Y:S04]  /*15920*/  LDL.LU.64 R2, [R1+0x50] ;  /* 0x0000500001027983 */ /* 0x001ea80000300a00 */
[----:B------:R-:W3:Y:S04]  /*15930*/  LDL.LU R0, [R1+0x5c] ;  /* 0x00005c0001007983 */ /* 0x000ee80000300800 */
[----:B------:R-:W4:Y:S04]  /*15940*/  LDL.LU R5, [R1+0x64] ;  /* 0x0000640001057983 */ /* 0x000f280000300800 */
[----:B------:R-:W4:Y:S04]  /*15950*/  LDL.LU R4, [R1+0x40] ;  /* 0x0000400001047983 */ /* 0x000f280000300800 */
[----:B-----5:R-:W4:Y:S01]  /*15960*/  LDL.LU R8, [R1+0x2c] ;  /* 0x00002c0001087983 */ /* 0x020f220000300800 */
[----:B-1----:R-:W-:Y:S01]  /*15970*/  ISETP.NE.AND P0, PT, R7, 0x1, PT ;  /* 0x000000010700780c */ /* 0x002fe20003f05270 */
[----:B------:R-:W0:Y:S01]  /*15980*/  S2R R9, SR_TID.X ;  /* 0x0000000000097919 */ /* 0x000e220000002100 */
[----:B--2---:R-:W-:-:S02]  /*15990*/  IMAD.MOV.U32 R3, RZ, RZ, R6 ;  /* 0x000000ffff037224 */ /* 0x004fc400078e0006 */
[----:B---3--:R-:W-:Y:S02]  /*159a0*/  IMAD R0, R0, UR4, RZ ;  /* 0x0000000400007c24 */ /* 0x008fe4000f8e02ff */
[----:B------:R-:W-:-:S04]  /*159b0*/  IMAD.WIDE.U32 R2, R18, UR4, R2 ;  /* 0x0000000412027c25 */ /* 0x000fc8000f8e0002 */
[----:B------:R-:W-:Y:S01]  /*159c0*/  IMAD R0, R18, UR5, R0 ;  /* 0x0000000512007c24 */ /* 0x000fe2000f8e0200 */
[----:B------:R-:W-:-:S03]  /*159d0*/  ULDC.64 UR4, c[0x0][0x3e0] ;  /* 0x0000f80000047ab9 */ /* 0x000fc60000000a00 */
[----:B------:R-:W-:Y:S02]  /*159e0*/  IMAD.IADD R3, R3, 0x1, R0 ;  /* 0x0000000103037824 */ /* 0x000fe400078e0200 */
[----:B----4-:R-:W-:Y:S02]  /*159f0*/  IMAD R0, R5, UR4, RZ ;  /* 0x0000000405007c24 */ /* 0x010fe4000f8e02ff */
[C---:B------:R-:W-:Y:S01]  /*15a00*/  IMAD.WIDE.U32 R2, R4.reuse, UR4, R2 ;  /* 0x0000000404027c25 */ /* 0x040fe2000f8e0002 */
[----:B------:R-:W1:Y:S03]  /*15a10*/  @P0 LDC R5, c[0x0][0x450] ;  /* 0x00011400ff050b82 */ /* 0x000e660000000800 */
[----:B------:R-:W-:Y:S01]  /*15a20*/  IMAD R0, R4, UR5, R0 ;  /* 0x0000000504007c24 */ /* 0x000fe2000f8e0200 */
[----:B------:R-:W-:-:S04]  /*15a30*/  ULDC.64 UR4, c[0x0][0x3d0] ;  /* 0x0000f40000047ab9 */ /* 0x000fc80000000a00 */
[----:B------:R-:W2:Y:S01]  /*15a40*/  @P0 LDC R4, c[0x0][0x44c] ;  /* 0x00011300ff040b82 */ /* 0x000ea20000000800 */
[----:B------:R-:W-:Y:S02]  /*15a50*/  IMAD.IADD R3, R3, 0x1, R0 ;  /* 0x0000000103037824 */ /* 0x000fe400078e0200 */
[----:B------:R-:W-:Y:S02]  /*15a60*/  IMAD.MOV.U32 R0, RZ, RZ, R8 ;  /* 0x000000ffff007224 */ /* 0x000fe400078e0008 */
[----:B--2---:R-:W-:-:S05]  /*15a70*/  @P0 IMAD.HI.U32 R4, R8, R4, RZ ;  /* 0x0000000408040227 */ /* 0x004fca00078e00ff */
[----:B-1----:R-:W-:-:S04]  /*15a80*/  @P0 SHF.R.U32.HI R0, RZ, R5, R4 ;  /* 0x00000005ff000219 */ /* 0x002fc80000011604 */
[--C-:B------:R-:W-:Y:S01]  /*15a90*/  SHF.R.S32.HI R4, RZ, 0x1f, R0.reuse ;  /* 0x0000001fff047819 */ /* 0x100fe20000011400 */
[----:B------:R-:W-:-:S04]  /*15aa0*/  IMAD.MOV R6, RZ, RZ, -R0 ;  /* 0x000000ffff067224 */ /* 0x000fc800078e0a00 */
[----:B------:R-:W-:Y:S02]  /*15ab0*/  IMAD R4, R4, UR4, RZ ;  /* 0x0000000404047c24 */ /* 0x000fe4000f8e02ff */
[----:B------:R-:W-:-:S04]  /*15ac0*/  IMAD.WIDE.U32 R2, R0, UR4, R2 ;  /* 0x0000000400027c25 */ /* 0x000fc8000f8e0002 */
[----:B------:R-:W-:Y:S02]  /*15ad0*/  IMAD R6, R7, R6, R8 ;  /* 0x0000000607067224 */ /* 0x000fe400078e0208 */
[----:B------:R-:W-:Y:S01]  /*15ae0*/  IMAD R0, R0, UR5, R4 ;  /* 0x0000000500007c24 */ /* 0x000fe2000f8e0204 */
[----:B------:R-:W-:Y:S01]  /*15af0*/  ULDC.64 UR4, c[0x0][0x3c8] ;  /* 0x0000f20000047ab9 */ /* 0x000fe20000000a00 */
[----:B0-----:R-:W-:Y:S02]  /*15b00*/  IMAD.SHL.U32 R8, R9, 0x8, RZ ;  /* 0x0000000809087824 */ /* 0x001fe400078e00ff */
        /* <DEDUP_REMOVED lines=8> */
[C---:B------:R-:W-:Y:S01]  /*15b90*/  LOP3.LUT R11, R9.reuse, 0x40, RZ, 0xfc, !PT ;  /* 0x00000040090b7812 */ /* 0x040fe200078efcff */
        /* <DEDUP_REMOVED lines=16> */
[----:B------:R-:W4:Y:S04]  /*15ca0*/  LDL.LU R10, [R1+0x60] ;  /* 0x00006000010a7983 */ /* 0x000f280000300800 */
[----:B------:R-:W4:Y:S04]  /*15cb0*/  LDL.LU R12, [R1+0x6c] ;  /* 0x00006c00010c7983 */ /* 0x000f280000300800 */
[----:B------:R-:W-:Y:S01]  /*15cc0*/  SHFL.IDX PT, R6, R0, 0x1, 0x181f ;  /* 0x00381f0000067f89 */ /* 0x000fe200000e0000 */
[----:B--2---:R-:W-:-:S03]  /*15cd0*/  IMAD R3, R5, R7, RZ ;  /* 0x0000000705037224 */ /* 0x004fc600078e02ff */
[----:B------:R-:W0:Y:S02]  /*15ce0*/  SHFL.IDX PT, R5, R2, RZ, 0x181f ;  /* 0x00181fff02057589 */ /* 0x000e2400000e0000 */
[-C--:B---3--:R-:W-:Y:S02]  /*15cf0*/  ISETP.GE.AND P4, PT, R4, R3.reuse, PT ;  /* 0x000000030400720c */ /* 0x088fe40003f86270 */
[----:B------:R-:W1:Y:S01]  /*15d00*/  SHFL.IDX PT, R4, R0, RZ, 0x181f ;  /* 0x00181fff00047589 */ /* 0x000e6200000e0000 */
[----:B------:R-:W-:-:S13]  /*15d10*/  ISETP.GE.AND P5, PT, R17, R3, PT ;  /* 0x000000031100720c */ /* 0x000fda0003fa6270 */
[----:B0-----:R-:W-:-:S05]  /*15d20*/  @!P5 LEA R5, P6, R8, R5, 0x1 ;  /* 0x000000050805d211 */ /* 0x001fca00078c08ff */
[----:B-1----:R-:W-:-:S05]  /*15d30*/  @!P5 IMAD.X R4, RZ, RZ, R4, P6 ;  /* 0x000000ffff04d224 */ /* 0x002fca00030e0604 */
        /* <DEDUP_REMOVED lines=10> */
[----:B------:R-:W-:-:S04]  /*15de0*/  @!P4 LOP3.LUT R5, R5, R4, RZ, 0x3c, !PT ;  /* 0x000000040505c212 */ /* 0x000fc800078e3cff */
[----:B------:R-:W-:-:S04]  /*15df0*/  @!P4 LOP3.LUT R4, R5, R4, RZ, 0x3c, !PT ;  /* 0x000000040504c212 */ /* 0x000fc800078e3cff */
[----:B------:R-:W-:-:S05]  /*15e00*/  @!P4 LOP3.LUT R5, R5, R4, RZ, 0x3c, !PT ;  /* 0x000000040505c212 */ /* 0x000fca00078e3cff */
[----:B------:R-:W-:Y:S04]  /*15e10*/  @!P4 LDGSTS.E.BYPASS.LTC128B.128 [R9+0x22c00], desc[UR60][R4.64], !P3 ;  /* 0x22c000000409cfae */ /* 0x000fe8000d901d7c */
[----:B------:R-:W-:Y:S04]  /*15e20*/  @!P4 LDGSTS.E.BYPASS.LTC128B.128 [R9+0x26c00], desc[UR60][R4.64+0x80], !P2 ;  /* 0x26c000800409cfae */ /* 0x000fe8000d101d7c */
[----:B------:R-:W-:Y:S04]  /*15e30*/  @!P4 LDGSTS.E.BYPASS.LTC128B.128 [R9+0x2ac00], desc[UR60][R4.64+0x100], !P1 ;  /* 0x2ac001000409cfae */ /* 0x000fe8000c901d7c */
[----:B------:R0:W-:Y:S01]  /*15e40*/  @!P4 LDGSTS.E.BYPASS.LTC128B.128 [R9+0x2ec00], desc[UR60][R4.64+0x180], !P0 ;  /* 0x2ec001800409cfae */ /* 0x0001e2000c101d7c */
[----:B----4-:R-:W-:-:S03]  /*15e50*/  ISETP.GE.AND P4, PT, R11, R3, PT ;  /* 0x000000030b00720c */ /* 0x010fc60003f86270 */
[----:B------:R-:W2:Y:S04]  /*15e60*/  LDL.LU R11, [R1+0x70] ;  /* 0x00007000010b7983 */ /* 0x000ea80000300800 */
[----:B0-----:R-:W0:Y:S04]  /*15e70*/  SHFL.IDX PT, R5, R2, 0x2, 0x181f ;  /* 0x00581f0002057f89 */ /* 0x001e2800000e0000 */
[----:B------:R-:W1:Y:S02]  /*15e80*/  SHFL.IDX PT, R6, R0, 0x2, 0x181f ;  /* 0x00581f0000067f89 */ /* 0x000e6400000e0000 */
[----:B0-----:R-:W-:-:S05]  /*15e90*/  @!P4 LEA R5, P6, R8, R5, 0x1 ;  /* 0x000000050805c211 */ /* 0x001fca00078c08ff */
[----:B-1----:R-:W-:-:S05]  /*15ea0*/  @!P4 IMAD.X R4, RZ, RZ, R6, P6 ;  /* 0x000000ffff04c224 */ /* 0x002fca00030e0606 */
[----:B------:R-:W-:-:S04]  /*15eb0*/  @!P4 LOP3.LUT R5, R5, R4, RZ, 0x3c, !PT ;  /* 0x000000040505c212 */ /* 0x000fc800078e3cff */
[----:B------:R-:W-:-:S04]  /*15ec0*/  @!P4 LOP3.LUT R4, R5, R4, RZ, 0x3c, !PT ;  /* 0x000000040504c212 */ /* 0x000fc800078e3cff */
[----:B------:R-:W-:-:S05]  /*15ed0*/  @!P4 LOP3.LUT R5, R5, R4, RZ, 0x3c, !PT ;  /* 0x000000040505c212 */ /* 0x000fca00078e3cff */
[----:B------:R-:W-:Y:S04]  /*15ee0*/  @!P4 LDGSTS.E.BYPASS.LTC128B.128 [R9+0x23400], desc[UR60][R4.64], !P3 ;  /* 0x234000000409cfae */ /* 0x000fe8000d901d7c */
[----:B------:R-:W-:Y:S04]  /*15ef0*/  @!P4 LDGSTS.E.BYPASS.LTC128B.128 [R9+0x27400], desc[UR60][R4.64+0x80], !P2 ;  /* 0x274000800409cfae */ /* 0x000fe8000d101d7c */
[----:B------:R-:W-:Y:S04]  /*15f00*/  @!P4 LDGSTS.E.BYPASS.LTC128B.128 [R9+0x2b400], desc[UR60][R4.64+0x100], !P1 ;  /* 0x2b4001000409cfae */ /* 0x000fe8000c901d7c */
[----:B------:R0:W-:Y:S01]  /*15f10*/  @!P4 LDGSTS.E.BYPASS.LTC128B.128 [R9+0x2f400], desc[UR60][R4.64+0x180], !P0 ;  /* 0x2f4001800409cfae */ /* 0x0001e2000c101d7c */
[----:B------:R-:W-:-:S03]  /*15f20*/  ISETP.GE.AND P4, PT, R10, R3, PT ;  /* 0x000000030a00720c */ /* 0x000fc60003f86270 */
[----:B------:R-:W3:Y:S04]  /*15f30*/  LDL.LU R10, [R1+0x74] ;  /* 0x00007400010a7983 */ /* 0x000ee80000300800 */
        /* <DEDUP_REMOVED lines=10> */
[----:B------:R0:W-:Y:S04]  /*15fe0*/  @!P4 LDGSTS.E.BYPASS.LTC128B.128 [R9+0x2fc00], desc[UR60][R4.64+0x180], !P0 ;  /* 0x2fc001800409cfae */ /* 0x0001e8000c101d7c */
[----:B------:R-:W-:Y:S04]  /*15ff0*/  SHFL.IDX PT, R6, R0, 0x4, 0x181f ;  /* 0x00981f0000067f89 */ /* 0x000fe800000e0000 */
[----:B0-----:R-:W0:Y:S01]  /*16000*/  SHFL.IDX PT, R5, R2, 0x4, 0x181f ;  /* 0x00981f0002057f89 */ /* 0x001e2200000e0000 */
[----:B------:R-:W-:-:S13]  /*16010*/  ISETP.GE.AND P4, PT, R12, R3, PT ;  /* 0x000000030c00720c */ /* 0x000fda0003f86270 */
        /* <DEDUP_REMOVED lines=26> */
[----:B------:R-:W-:-:S04]  /*161c0*/  @!P4 LOP3.LUT R5, R5, R4, RZ, 0x3c, !PT ;  /* 0x000000040505c212 */ /* 0x000fc800078e3cff */
[----:B------:R-:W-:-:S04]  /*161d0*/  @!P4 LOP3.LUT R4, R5, R4, RZ, 0x3c, !PT ;  /* 0x000000040504c212 */ /* 0x000fc800078e3cff */
[----:B------:R-:W-:Y:S01]  /*161e0*/  @!P4 LOP3.LUT R5, R5, R4, RZ, 0x3c, !PT ;  /* 0x000000040505c212 */ /* 0x000fe200078e3cff */
[----:B------:R1:W2:Y:S04]  /*161f0*/  SHFL.IDX PT, R6, R0, 0x7, 0x181f ;  /* 0x00f81f0000067f89 */ /* 0x0002a800000e0000 */
[----:B------:R1:W-:Y:S04]  /*16200*/  @!P4 LDGSTS.E.BYPASS.LTC128B.128 [R9+0x25400], desc[UR60][R4.64], !P3 ;  /* 0x254000000409cfae */ /* 0x0003e8000d901d7c */
[----:B------:R1:W-:Y:S04]  /*16210*/  @!P4 LDGSTS.E.BYPASS.LTC128B.128 [R9+0x29400], desc[UR60][R4.64+0x80], !P2 ;  /* 0x294000800409cfae */ /* 0x0003e8000d101d7c */
[----:B------:R1:W-:Y:S04]  /*16220*/  @!P4 LDGSTS.E.BYPASS.LTC128B.128 [R9+0x2d400], desc[UR60][R4.64+0x100], !P1 ;  /* 0x2d4001000409cfae */ /* 0x0003e8000c901d7c */
[----:B------:R1:W-:Y:S04]  /*16230*/  @!P4 LDGSTS.E.BYPASS.LTC128B.128 [R9+0x31400], desc[UR60][R4.64+0x180], !P0 ;  /* 0x314001800409cfae */ /* 0x0003e8000c101d7c */
[----:B------:R-:W3:Y:S02]  /*16240*/  SHFL.IDX PT, R2, R2, 0x7, 0x181f ;  /* 0x00f81f0002027f89 */ /* 0x000ee400000e0000 */
.L_x_1695:
[----:B-1----:R-:W4:Y:S01]  /*16250*/  LDL.LU R0, [R1+0x78] ;  /* 0x0000780001007983 */ /* 0x002f220000300800 */
[----:B------:R-:W-:Y:S01]  /*16260*/  BSSY B0, `(.L_x_1513) ;  /* 0x000000d000007945 */ /* 0x000fe20003800000 */
[----:B----4-:R-:W-:-:S13]  /*16270*/  ISETP.GE.AND P4, PT, R0, R3, PT ;  /* 0x000000030000720c */ /* 0x010fda0003f86270 */
[----:B------:R-:W-:Y:S05]  /*16280*/  @P4 BRA `(.L_x_1514) ;  /* 0x0000000000284947 */ /* 0x000fea0003800000 */
[----:B------:R-:W4:Y:S01]  /*16290*/  LDL R0, [R1+0x14] ;  /* 0x0000140001007983 */ /* 0x000f220000100800 */
[----:B---3--:R-:W-:-:S05]  /*162a0*/  LEA R2, P4, R8, R2, 0x1 ;  /* 0x0000000208027211 */ /* 0x008fca00078808ff */
[----:B--2---:R-:W-:-:S05]  /*162b0*/  IMAD.X R3, RZ, RZ, R6, P4 ;  /* 0x000000ffff037224 */ /* 0x004fca00020e0606 */
[----:B------:R-:W-:Y:S01]  /*162c0*/  @!PT LDS RZ, [RZ] ;  /* 0x00000000fffff984 */ /* 0x000fe20000000800 */
[----:B------:R-:W-:Y:S01]  /*162d0*/  @!PT LDS RZ, [RZ] ;  /* 0x00000000fffff984 */ /* 0x000fe20000000800 */
[----:B------:R-:W-:Y:S01]  /*162e0*/  @!PT LDS RZ, [RZ] ;  /* 0x00000000fffff984 */ /* 0x000fe20000000800 */
[----:B----4-:R1:W-:Y:S04]  /*162f0*/  LDGSTS.E.BYPASS.LTC128B.128 [R0+0x25c00], desc[UR60][R2.64], !P3 ;  /* 0x25c0000002007fae */ /* 0x0103e8000d901d7c */
[----:B------:R1:W-:Y:S04]  /*16300*/  LDGSTS.E.BYPASS.LTC128B.128 [R0+0x29c00], desc[UR60][R2.64+0x80], !P2 ;  /* 0x29c0008002007fae */ /* 0x0003e8000d101d7c */
[----:B------:R1:W-:Y:S04]  /*16310*/  LDGSTS.E.BYPASS.LTC128B.128 [R0+0x2dc00], desc[UR60][R2.64+0x100], !P1 ;  /* 0x2dc0010002007fae */ /* 0x0003e8000c901d7c */
[----:B------:R1:W-:Y:S02]  /*16320*/  LDGSTS.E.BYPASS.LTC128B.128 [R0+0x31c00], desc[UR60][R2.64+0x180], !P0 ;  /* 0x31c0018002007fae */ /* 0x0003e4000c101d7c */
.L_x_1514:
[----:B------:R-:W-:Y:S05]  /*16330*/  BSYNC B0 ;  /* 0x0000000000007941 */ /* 0x000fea0003800000 */
.L_x_1513:
[----:B------:R4:W5:Y:S01]  /*16340*/  LDL R8, [R1+0x4] ;  /* 0x0000040001087983 */ /* 0x0009620000100800 */
[----:B------:R-:W-:Y:S01]  /*16350*/  PLOP3.LUT P0, PT, PT, PT, PT, 0x80, 0x0 ;  /* 0x000000000000781c */ /* 0x000fe20003f0f070 */
[----:B------:R-:W-:-:S12]  /*16360*/  NOP ;  /* 0x0000000000007918 */ /* 0x000fd80000000000 */
.L_x_1515:
[----:B-1-3--:R-:W3:Y:S01]  /*16370*/  LDL R2, [R1+0x4] ;  /* 0x0000040001027983 */ /* 0x00aee20000100800 */
[----:B------:R-:W-:Y:S02]  /*16380*/  PLOP3.LUT P1, PT, P1, P0, PT, 0xa2, 0x0 ;  /* 0x000000000000781c */ /* 0x000fe40000f21472 */
[----:B---3--:R-:W-:-:S08]  /*16390*/  @P0 R2UR P1, UR4, R2 ;  /* 0x00000000020402ca */ /* 0x008fd00000020000 */
[----:B------:R-:W-:-:S05]  /*163a0*/  @P0 PLOP3.LUT P0, PT, P1, PT, PT, 0x80, 0x0 ;  /* 0x000000000000081c */ /* 0x000fca0000f0f070 */
[----:B------:R-:W-:Y:S01]  /*163b0*/  @!P1 SYNCS.ARRIVE.TRANS64.RED.A0T1 RZ, [UR4+0x32410], RZ ;  /* 0x032410ffffff99a7 */ /* 0x000fe20008200404 */
[----:B------:R-:W-:Y:S07]  /*163c0*/  @!P1 ARRIVES.LDGSTSBAR.64.TRANSCNT [UR4+0x32410] ;  /* 0x03241000ff0099b0 */ /* 0x000fee0008000a84 */
[----:B------:R-:W-:Y:S05]  /*163d0*/  @P0 BRA.U.ANY `(.L_x_1515) ;  /* 0xfffffffd00e40947 */ /* 0x000fea000393ffff */
[----:B------:R-:W3:Y:S02]  /*163e0*/  LDL.LU R3, [R1+0x68] ;  /* 0x0000680001037983 */ /* 0x000ee40000300800 */
[----:B---3--:R-:W-:-:S05]  /*163f0*/  VIADD R3, R3, 0x1 ;  /* 0x0000000103037836 */ /* 0x008fca0000000000 */
        /* <DEDUP_REMOVED lines=8> */
[----:B------:R-:W3:Y:S03]  /*16480*/  SYNCS.PHASECHK.TRANS64.TRYWAIT P0, [R2+URZ+0x32420], R0 ;  /* 0x03242000020075a7 */ /* 0x000ee6000800017f */
[----:B-1-3--:R-:W-:Y:S05]  /*16490*/  @!P0 BRA `(.L_x_1517) ;  /* 0x0000006000208947 */ /* 0x00afea0003800000 */
.L_x_1696:
[----:B------:R-:W-:Y:S05]  /*164a0*/  BSYNC B0 ;  /* 0x0000000000007941 */ /* 0x000fea0003800000 */
.L_x_1516:
[----:B-1----:R-:W3:Y:S01]  /*164b0*/  LDL R2, [R1+0x18] ;  /* 0x0000180001027983 */ /* 0x002ee20000100800 */
[----:B------:R-:W-:Y:S01]  /*164c0*/  BSSY B0, `(.L_x_1518) ;  /* 0x0000063000007945 */ /* 0x000fe20003800000 */
[----:B---3--:R-:W-:-:S13]  /*164d0*/  LOP3.LUT P0, RZ, R2, 0x1, RZ, 0xc0, !PT ;  /* 0x0000000102ff7812 */ /* 0x008fda000780c0ff */
[----:B------:R-:W-:Y:S05]  /*164e0*/  @!P0 BRA `(.L_x_1519) ;  /* 0x0000000400808947 */ /* 0x000fea0003800000 */
[----:B------:R-:W3:Y:S04]  /*164f0*/  LDL R2, [R1+0x4] ;  /* 0x0000040001027983 */ /* 0x000ee80000100800 */
[----:B0-----:R-:W2:Y:S01]  /*16500*/  LDL R4, [R1+0x1c] ;  /* 0x00001c0001047983 */ /* 0x001ea20000100800 */
[----:B------:R-:W0:Y:S01]  /*16510*/  S2R R3, SR_TID.X ;  /* 0x0000000000037919 */ /* 0x000e220000002100 */
[----:B---3--:R-:W-:Y:S02]  /*16520*/  IMAD.MOV.U32 R5, RZ, RZ, R2 ;  /* 0x000000ffff057224 */ /* 0x008fe400078e0002 */
[----:B------:R-:W3:Y:S01]  /*16530*/  LDL R2, [R1+0x8] ;  /* 0x0000080001027983 */ /* 0x000ee20000100800 */
[----:B--2---:R-:W-:Y:S01]  /*16540*/  SHF.L.U32 R0, R4, 0x1f, RZ ;  /* 0x0000001f04007819 */ /* 0x004fe200000006ff */
[----:B------:R-:W-:Y:S01]  /*16550*/  BSSY B1, `(.L_x_1520) ;  /* 0x0000006000017945 */ /* 0x000fe20003800000 */
[----:B0-----:R-:W-:-:S04]  /*16560*/  LOP3.LUT R3, R3, 0x7f, RZ, 0xc0, !PT ;  /* 0x0000007f03037812 */ /* 0x001fc800078ec0ff */
[----:B------:R-:W-:Y:S01]  /*16570*/  ISETP.NE.AND P1, PT, R3, RZ, PT ;  /* 0x000000ff0300720c */ /* 0x000fe20003f25270 */
[----:B---3--:R-:W-:-:S04]  /*16580*/  IMAD R2, R2, 0x8, R5 ;  /* 0x0000000802027824 */ /* 0x008fc800078e0205 */
[----:B------:R-:W0:Y:S02]  /*16590*/  SYNCS.PHASECHK.TRANS64.TRYWAIT P0, [R2+URZ+0x32460], R0 ;  /* 0x03246000020075a7 */ /* 0x000e24000800017f */
[----:B0-----:R-:W-:Y:S06]  /*165a0*/  @!P0 BRA `(.L_x_1521) ;  /* 0x0000005c00f48947 */ /* 0x001fec0003800000 */
.L_x_1697:
[----:B------:R-:W-:Y:S05]  /*165b0*/  BSYNC B1 ;  /* 0x0000000000017941 */ /* 0x000fea0003800000 */
.L_x_1520:
        /* <DEDUP_REMOVED lines=9> */
.L_x_1523:
[----:B------:R-:W-:Y:S05]  /*16650*/  BSYNC B1 ;  /* 0x0000000000017941 */ /* 0x000fea0003800000 */
.L_x_1522:
        /* <DEDUP_REMOVED lines=14> */
.L_x_1524:
        /* <DEDUP_REMOVED lines=16> */
.L_x_1525:
        /* <DEDUP_REMOVED lines=16> */
.L_x_1526:
        /* <DEDUP_REMOVED lines=16> */
.L_x_1527:
        /* <DEDUP_REMOVED lines=11> */
.L_x_1519:
[----:B------:R-:W-:Y:S05]  /*16af0*/  BSYNC B0 ;  /* 0x0000000000007941 */ /* 0x000fea0003800000 */
.L_x_1518:
[----:B0-----:R-:W3:Y:S01]  /*16b00*/  LDL.LU R4, [R1+0x7c] ;  /* 0x00007c0001047983 */ /* 0x001ee20000300800 */
[----:B------:R-:W-:Y:S01]  /*16b10*/  BSSY B0, `(.L_x_1528) ;  /* 0x000020f000007945 */ /* 0x000fe20003800000 */
[----:B---3--:R-:W-:-:S13]  /*16b20*/  ISETP.GE.AND P0, PT, R4, 0x61, PT ;  /* 0x000000610400780c */ /* 0x008fda0003f06270 */
        /* <DEDUP_REMOVED lines=48> */
.L_x_1534:
        /* <DEDUP_REMOVED lines=9> */
.L_x_1698:
[----:B------:R-:W-:Y:S05]  /*16ec0*/  BSYNC B3 ;  /* 0x0000000000037941 */ /* 0x000fea0003800000 */
.L_x_1535:
        /* <DEDUP_REMOVED lines=9> */
.L_x_1538:
[----:B------:R-:W-:Y:S05]  /*16f60*/  BSYNC B3 ;  /* 0x0000000000037941 */ /* 0x000fea0003800000 */
.L_x_1537:
        /* <DEDUP_REMOVED lines=14> */
.L_x_1539:
        /* <DEDUP_REMOVED lines=14> */
.L_x_1699:
[----:B------:R-:W-:Y:S05]  /*17130*/  BSYNC B3 ;  /* 0x0000000000037941 */ /* 0x000fea0003800000 */
.L_x_1540:
        /* <DEDUP_REMOVED lines=11> */
.L_x_1543:
[----:B------:R-:W-:Y:S05]  /*171f0*/  BSYNC B3 ;  /* 0x0000000000037941 */ /* 0x000fea0003800000 */
.L_x_1542:
        /* <DEDUP_REMOVED lines=11> */
.L_x_1544:
        /* <DEDUP_REMOVED lines=16> */
.L_x_1545:
        /* <DEDUP_REMOVED lines=16> */
.L_x_1546:
        /* <DEDUP_REMOVED lines=16> */
.L_x_1547:
        /* <DEDUP_REMOVED lines=11> */
.L_x_1533:
[----:B------:R-:W-:Y:S05]  /*17660*/  BSYNC B1 ;  /* 0x0000000000017941 */ /* 0x000fea0003800000 */
.L_x_1532:
[----:B------:R-:W2:Y:S02]  /*17670*/  LDL.LU R4, [R1+0x38] ;  /* 0x0000380001047983 */ /* 0x000ea40000300800 */
[----:B--2---:R-:W-:-:S07]  /*17680*/  VIADD R0, R4, 0xfffffffd ;  /* 0xfffffffd04007836 */ /* 0x004fce0000000000 */
.L_x_1531:
[----:B------:R-:W-:Y:S05]  /*17690*/  BSYNC B2 ;  /* 0x0000000000027941 */ /* 0x000fea0003800000 */
.L_x_1530:
[----:B------:R-:W2:Y:S01]  /*176a0*/  LDL.LU R2, [R1+0x3c] ;  /* 0x00003c0001027983 */ /* 0x000ea20000300800 */
[----:B------:R-:W-:-:S05]  /*176b0*/  IMAD.MOV R6, RZ, RZ, -R6 ;  /* 0x000000ffff067224 */ /* 0x000fca00078e0a06 */
[----:B--2---:R-:W-:-:S13]  /*176c0*/  ISETP.NE.AND P0, PT, R2, R6, PT ;  /* 0x000000060200720c */ /* 0x004fda0003f05270 */
[----:B------:R-:W-:Y:S05]  /*176d0*/  @!P0 BRA `(.L_x_1529) ;  /* 0x0000001400488947 */ /* 0x000fea0003800000 */
.L_x_1580:
        /* <DEDUP_REMOVED lines=37> */
.L_x_1550:
        /* <DEDUP_REMOVED lines=9> */
.L_x_1700:
[----:B------:R-:W-:Y:S05]  /*179c0*/  BSYNC B2 ;  /* 0x0000000000027941 */ /* 0x000fea0003800000 */
.L_x_1551:
        /* <DEDUP_REMOVED lines=9> */
.L_x_1554:
[----:B------:R-:W-:Y:S05]  /*17a60*/  BSYNC B2 ;  /* 0x0000000000027941 */ /* 0x000fea0003800000 */
.L_x_1553:
        /* <DEDUP_REMOVED lines=13> */
.L_x_1555:
        /* <DEDUP_REMOVED lines=14> */
.L_x_1701:
[----:B------:R-:W-:Y:S05]  /*17c20*/  BSYNC B2 ;  /* 0x0000000000027941 */ /* 0x000fea0003800000 */
.L_x_1556:
        /* <DEDUP_REMOVED lines=11> */
.L_x_1559:
[----:B------:R-:W-:Y:S05]  /*17ce0*/  BSYNC B2 ;  /* 0x0000000000027941 */ /* 0x000fea0003800000 */
.L_x_1558:
        /* <DEDUP_REMOVED lines=10> */
.L_x_1560:
        /* <DEDUP_REMOVED lines=16> */
.L_x_1561:
        /* <DEDUP_REMOVED lines=16> */
.L_x_1562:
        /* <DEDUP_REMOVED lines=16> */
.L_x_1563:
        /* <DEDUP_REMOVED lines=11> */
.L_x_1549:
[----:B------:R-:W-:Y:S05]  /*18140*/  BSYNC B1 ;  /* 0x0000000000017941 */ /* 0x000fea0003800000 */
.L_x_1548:
        /* <DEDUP_REMOVED lines=36> */
.L_x_1566:
        /* <DEDUP_REMOVED lines=9> */
.L_x_1702:
[----:B------:R-:W-:Y:S05]  /*18420*/  BSYNC B2 ;  /* 0x0000000000027941 */ /* 0x000fea0003800000 */
.L_x_1567:
        /* <DEDUP_REMOVED lines=9> */
.L_x_1570:
[----:B------:R-:W-:Y:S05]  /*184c0*/  BSYNC B2 ;  /* 0x0000000000027941 */ /* 0x000fea0003800000 */
.L_x_1569:
        /* <DEDUP_REMOVED lines=14> */
.L_x_1571:
        /* <DEDUP_REMOVED lines=14> */
.L_x_1703:
[----:B------:R-:W-:Y:S05]  /*18690*/  BSYNC B2 ;  /* 0x0000000000027941 */ /* 0x000fea0003800000 */
.L_x_1572:
        /* <DEDUP_REMOVED lines=11> */
.L_x_1575:
[----:B------:R-:W-:Y:S05]  /*18750*/  BSYNC B2 ;  /* 0x0000000000027941 */ /* 0x000fea0003800000 */
.L_x_1574:
        /* <DEDUP_REMOVED lines=11> */
.L_x_1576:
        /* <DEDUP_REMOVED lines=16> */
.L_x_1577:
        /* <DEDUP_REMOVED lines=16> */
.L_x_1578:
        /* <DEDUP_REMOVED lines=16> */
.L_x_1579:
        /* <DEDUP_REMOVED lines=11> */
.L_x_1565:
[----:B------:R-:W-:Y:S05]  /*18bc0*/  BSYNC B1 ;  /* 0x0000000000017941 */ /* 0x000fea0003800000 */
.L_x_1564:
[C---:B------:R-:W-:Y:S01]  /*18bd0*/  ISETP.GT.AND P0, PT, R0.reuse, 0x1, PT ;  /* 0x000000010000780c */ /* 0x040fe20003f04270 */
[----:B------:R-:W-:-:S12]  /*18be0*/  VIADD R0, R0, 0xfffffffe ;  /* 0xfffffffe00007836 */ /* 0x000fd80000000000 */
[----:B------:R-:W-:Y:S05]  /*18bf0*/  @P0 BRA `(.L_x_1580) ;  /* 0xffffffe800b80947 */ /* 0x000fea000383ffff */
.L_x_1529:
[----:B------:R-:W-:Y:S05]  /*18c00*/  BSYNC B0 ;  /* 0x0000000000007941 */ /* 0x000fea0003800000 */
.L_x_1528:
[----:B------:R-:W3:Y:S04]  /*18c10*/  LDL.LU R4, [R1+0x8] ;  /* 0x0000080001047983 */ /* 0x000ee80000300800 */
[----:B------:R-:W2:Y:S01]  /*18c20*/  LDL.LU R3, [R1+0x1c] ;  /* 0x00001c0001037983 */ /* 0x000ea20000300800 */
[----:B------:R-:W1:Y:S01]  /*18c30*/  S2R R2, SR_TID.X ;  /* 0x0000000000027919 */ /* 0x000e620000002100 */
[----:B------:R-:W-:Y:S01]  /*18c40*/  BSSY B0, `(.L_x_1581) ;  /* 0x0000015000007945 */ /* 0x000fe20003800000 */
[----:B-1----:R-:W-:-:S04]  /*18c50*/  LOP3.LUT R2, R2, 0x7f, RZ, 0xc0, !PT ;  /* 0x0000007f02027812 */ /* 0x002fc800078ec0ff */
[----:B------:R-:W-:Y:S01]  /*18c60*/  ISETP.NE.AND P1, PT, R2, RZ, PT ;  /* 0x000000ff0200720c */ /* 0x000fe20003f25270 */
[----:B---3--:R-:W-:-:S05]  /*18c70*/  VIADD R0, R4, 0x1 ;  /* 0x0000000104007836 */ /* 0x008fca0000000000 */
        /* <DEDUP_REMOVED lines=11> */
[----:B--2---:R-:W2:Y:S04]  /*18d30*/  @P1 ATOMG.E.ADD.STRONG.GPU PT, R3, desc[UR60][R4.64], R3 ;  /* 0x00000003040319a8 */ /* 0x004ea800081ee1fc */
[----:B--2---:R1:W2:Y:S02]  /*18d40*/  SHFL.IDX PT, R3, R3, R2, 0x1f ;  /* 0x00001f0203037589 */ /* 0x0042a400000e0000 */
[----:B-1----:R-:W1:Y:S02]  /*18d50*/  S2R R2, SR_LTMASK ;  /* 0x0000000000027919 */ /* 0x002e640000003900 */
[----:B-1----:R-:W-:-:S06]  /*18d60*/  LOP3.LUT R2, R2, UR4, RZ, 0xc0, !PT ;  /* 0x0000000402027c12 */ /* 0x002fcc000f8ec0ff */
[----:B------:R-:W2:Y:S02]  /*18d70*/  POPC R2, R2 ;  /* 0x0000000200027309 */ /* 0x000ea40000000000 */
[----:B--2---:R-:W-:-:S07]  /*18d80*/  IADD3 R16, R3, UR36, R2 ;  /* 0x0000002403107c10 */ /* 0x004fce000fffe002 */
.L_x_1582:
[----:B------:R-:W-:Y:S05]  /*18d90*/  BSYNC B0 ;  /* 0x0000000000007941 */ /* 0x000fea0003800000 */
.L_x_1581:
[----:B------:R-:W-:-:S05]  /*18da0*/  SEL R0, R0, RZ, P0 ;  /* 0x000000ff00007207 */ /* 0x000fca0000000000 */
[----:B------:R2:W-:Y:S02]  /*18db0*/  STL [R1+0x8], R0 ;  /* 0x0000080001007387 */ /* 0x0005e40000100800 */
.L_x_1494:
[----:B------:R-:W-:Y:S05]  /*18dc0*/  BSYNC B7 ;  /* 0x0000000000077941 */ /* 0x000fea0003800000 */
.L_x_1492:
[----:B--2---:R-:W2:Y:S02]  /*18dd0*/  LDL R0, [R1+0x18] ;  /* 0x0000180001007983 */ /* 0x004ea40000100800 */
        /* <DEDUP_REMOVED lines=12> */
.L_x_1583:
[----:B------:R-:W0:Y:S01]  /*18ea0*/  S2R R0, SR_TID.X ;  /* 0x0000000000007919 */ /* 0x000e220000002100 */
[----:B------:R-:W-:Y:S01]  /*18eb0*/  UMOV UR4, 0xffffffff ;  /* 0xffffffff00047882 */ /* 0x000fe20000000000 */
[----:B0-----:R-:W-:-:S04]  /*18ec0*/  LOP3.LUT R7, R0, 0x1f, RZ, 0xc0, !PT ;  /* 0x0000001f00077812 */ /* 0x001fc800078ec0ff */
        /* <DEDUP_REMOVED lines=33> */
.L_x_1713:
[----:B------:R-:W-:Y:S02]  /*190e0*/  ULDC UR4, c[0x0][0xd38] ;  /* 0x00034e0000047ab9 */ /* 0x000fe40000000800 */
[----:B------:R-:W-:-:S04]  /*190f0*/  IMAD.U32 R16, RZ, RZ, UR4 ;  /* 0x00000004ff107e24 */ /* 0x000fc8000f8e00ff */
[----:B-1----:R-:W-:-:S04]  /*19100*/  IMAD R6, R6, R16, RZ ;  /* 0x0000001006067224 */ /* 0x002fc800078e02ff */
[----:B------:R-:W-:-:S05]  /*19110*/  IMAD.IADD R4, R4, 0x1, R6 ;  /* 0x0000000104047824 */ /* 0x000fca00078e0206 */
[----:B------:R-:W-:-:S13]  /*19120*/  ISETP.GT.AND P6, PT, R4, R0, PT ;  /* 0x000000000400720c */ /* 0x000fda0003fc4270 */
[----:B------:R-:W-:Y:S05]  /*19130*/  @P6 BRA `(.L_x_1586) ;  /* 0x00000000009c6947 */ /* 0x000fea0003800000 */
.L_x_1591:
        /* <DEDUP_REMOVED lines=14> */
.L_x_1589:
[----:B------:R-:W-:Y:S05]  /*19220*/  BSYNC B0 ;  /* 0x0000000000007941 */ /* 0x000fea0003800000 */
.L_x_1588:
        /* <DEDUP_REMOVED lines=18> */
.L_x_1721:
[----:B------:R-:W-:Y:S02]  /*19350*/  ULDC UR4, c[0x0][0xd38] ;  /* 0x00034e0000047ab9 */ /* 0x000fe40000000800 */
[----:B------:R-:W-:-:S04]  /*19360*/  IMAD.U32 R16, RZ, RZ, UR4 ;  /* 0x00000004ff107e24 */ /* 0x000fc8000f8e00ff */
[----:B-1----:R-:W-:-:S04]  /*19370*/  IMAD R6, R6, R16, RZ ;  /* 0x0000001006067224 */ /* 0x002fc800078e02ff */
[----:B------:R-:W-:-:S05]  /*19380*/  IMAD.IADD R4, R6, 0x1, R4 ;  /* 0x0000000106047824 */ /* 0x000fca00078e0204 */
[----:B------:R-:W-:-:S13]  /*19390*/  ISETP.GT.AND P6, PT, R4, R0, PT ;  /* 0x000000000400720c */ /* 0x000fda0003fc4270 */
[----:B------:R-:W-:Y:S05]  /*193a0*/  @!P6 BRA `(.L_x_1591) ;  /* 0xfffffffc0064e947 */ /* 0x000fea000383ffff */
.L_x_1586:
        /* <DEDUP_REMOVED lines=8> */
.L_x_1725:
[----:B------:R-:W-:Y:S01]  /*19430*/  ISETP.NE.AND P0, PT, R5, RZ, PT ;  /* 0x000000ff0500720c */ /* 0x000fe20003f05270 */
[----:B-1----:R-:W-:-:S12]  /*19440*/  IMAD.MOV.U32 R2, RZ, RZ, RZ ;  /* 0x000000ffff027224 */ /* 0x002fd800078e00ff */
[----:B------:R-:W-:Y:S05]  /*19450*/  @!P0 BRA `(.L_x_1593) ;  /* 0x0000000000108947 */ /* 0x000fea0003800000 */
[----:B------:R-:W-:Y:S01]  /*19460*/  UMOV UR4, 0xffffffff ;  /* 0xffffffff00047882 */ /* 0x000fe20000000000 */
[----:B------:R-:W-:Y:S02]  /*19470*/  VIADD R12, R4, 0xffffffff ;  /* 0xffffffff040c7836 */ /* 0x000fe40000000000 */
[----:B------:R-:W-:Y:S05]  /*19480*/  BRA.DIV UR4, `(.L_x_1594) ;  /* 0x0000003e04247947 */ /* 0x000fea000b800000 */
[----:B------:R1:W3:Y:S02]  /*19490*/  SHFL.IDX PT, R2, R3, R12, 0x1f ;  /* 0x00001f0c03027589 */ /* 0x0002e400000e0000 */
.L_x_1593:
        /* <DEDUP_REMOVED lines=31> */
.L_x_1587:
[----:B------:R-:W-:Y:S01]  /*19690*/  UMOV UR4, URZ ;  /* 0x0000003f00047c82 */ /* 0x000fe20008000000 */
[----:B------:R-:W-:Y:S01]  /*196a0*/  UMOV UR5, URZ ;  /* 0x0000003f00057c82 */ /* 0x000fe20008000000 */
[----:B------:R-:W-:Y:S01]  /*196b0*/  ULDC UR6, c[0x0][0xd3c] ;  /* 0x00034f0000067ab9 */ /* 0x000fe20000000800 */
[----:B------:R-:W-:Y:S02]  /*196c0*/  IMAD.MOV.U32 R16, RZ, RZ, R0 ;  /* 0x000000ffff107224 */ /* 0x000fe400078e0000 */
[----:B------:R-:W-:Y:S02]  /*196d0*/  IMAD.U32 R17, RZ, RZ, UR4 ;  /* 0x00000004ff117e24 */ /* 0x000fe4000f8e00ff */
[----:B------:R-:W-:Y:S02]  /*196e0*/  IMAD.U32 R18, RZ, RZ, UR5 ;  /* 0x00000005ff127e24 */ /* 0x000fe4000f8e00ff */
[----:B------:R-:W-:-:S07]  /*196f0*/  IMAD.U32 R19, RZ, RZ, UR6 ;  /* 0x00000006ff137e24 */ /* 0x000fce000f8e00ff */
.L_x_1595:
        /* <DEDUP_REMOVED lines=12> */
.L_x_1584:
[----:B------:R-:W-:Y:S02]  /*197c0*/  ULDC UR4, c[0x0][0xd3c] ;  /* 0x00034f0000047ab9 */ /* 0x000fe40000000800 */
[----:B---3--:R-:W-:-:S13]  /*197d0*/  ISETP.GE.AND P0, PT, R19, UR4, PT ;  /* 0x0000000413007c0c */ /* 0x008fda000bf06270 */
[----:B------:R-:W-:Y:S05]  /*197e0*/  @!P0 BRA `(.L_x_1596) ;  /* 0xffffff8c00148947 */ /* 0x000fea000383ffff */
[----:B------:R-:W-:Y:S05]  /*197f0*/  BSYNC B8 ;  /* 0x0000000000087941 */ /* 0x000fea0003800000 */
.L_x_1450:
[----:B--2---:R-:W2:Y:S01]  /*19800*/  LDL.LU R0, [R1+0x68] ;  /* 0x0000680001007983 */ /* 0x004ea20000300800 */
[----:B------:R-:W-:Y:S01]  /*19810*/  BSSY B0, `(.L_x_1597) ;  /* 0x000000b000007945 */ /* 0x000fe20003800000 */
[----:B------:R-:W3:Y:S01]  /*19820*/  S2R R5, SR_CgaCtaId ;  /* 0x0000000000057919 */ /* 0x000ee20000008800 */
[----:B--2---:R-:W-:-:S05]  /*19830*/  VIADD R0, R0, 0x1 ;  /* 0x0000000100007836 */ /* 0x004fca0000000000 */
[----:B0-----:R-:W-:-:S04]  /*19840*/  LEA.HI R2, R0, R0, RZ, 0x1 ;  /* 0x0000000000027211 */ /* 0x001fc800078f08ff */
[----:B-1----:R-:W-:-:S05]  /*19850*/  LOP3.LUT R3, R2, 0xfffffffe, RZ, 0xc0, !PT ;  /* 0xfffffffe02037812 */ /* 0x002fca00078ec0ff */
[----:B------:R-:W-:Y:S01]  /*19860*/  IMAD.IADD R3, R0, 0x1, -R3 ;  /* 0x0000000100037824 */ /* 0x000fe200078e0a03 */
[----:B------:R-:W-:-:S04]  /*19870*/  MOV R0, 0x400 ;  /* 0x0000040000007802 */ /* 0x000fc80000000f00 */
[----:B---3--:R-:W-:Y:S02]  /*19880*/  LEA R0, R5, R0, 0x18 ;  /* 0x0000000005007211 */ /* 0x008fe400078ec0ff */
[----:B------:R-:W-:-:S04]  /*19890*/  SHF.L.U32 R3, R3, 0x1f, RZ ;  /* 0x0000001f03037819 */ /* 0x000fc800000006ff */
[----:B------:R-:W0:Y:S02]  /*198a0*/  SYNCS.PHASECHK.TRANS64.TRYWAIT P0, [R0+URZ+0x32420], R3 ;  /* 0x03242003000075a7 */ /* 0x000e24000800017f */
[----:B0-----:R-:W-:Y:S05]  /*198b0*/  @!P0 BRA `(.L_x_1598) ;  /* 0x0000003800408947 */ /* 0x001fea0003800000 */
.L_x_1728:
[----:B------:R-:W-:Y:S05]  /*198c0*/  BSYNC B0 ;  /* 0x0000000000007941 */ /* 0x000fea0003800000 */
.L_x_1597:
[----:B------:R-:W-:-:S03]  /*198d0*/  UMOV UR4, 0xffffffff ;  /* 0xffffffff00047882 */ /* 0x000fc60000000000 */
[----:B------:R-:W-:Y:S05]  /*198e0*/  BRA.DIV UR4, `(.L_x_1599) ;  /* 0x0000003a04487947 */ /* 0x000fea000b800000 */
[----:B------:R-:W1:Y:S02]  /*198f0*/  S2R R2, SR_TID.X ;  /* 0x0000000000027919 */ /* 0x000e640000002100 */
[----:B-1----:R-:W-:-:S04]  /*19900*/  SHF.R.U32.HI R2, RZ, 0x5, R2 ;  /* 0x00000005ff027819 */ /* 0x002fc80000011602 */
[----:B------:R-:W-:-:S05]  /*19910*/  LOP3.LUT R2, R2, 0x3, RZ, 0xc0, !PT ;  /* 0x0000000302027812 */ /* 0x000fca00078ec0ff */
[----:B------:R1:W2:Y:S02]  /*19920*/  SHFL.IDX PT, R14, R2, RZ, 0x1f ;  /* 0x00001fff020e7589 */ /* 0x0002a400000e0000 */
.L_x_1731:
[----:B--2---:R-:W-:-:S13]  /*19930*/  ISETP.NE.AND P0, PT, R14, RZ, PT ;  /* 0x000000ff0e00720c */ /* 0x004fda0003f05270 */
[----:B------:R-:W-:Y:S05]  /*19940*/  @P0 BRA `(.L_x_1305) ;  /* 0x0000000000940947 */ /* 0x000fea0003800000 */
[----:B------:R-:W-:-:S03]  /*19950*/  UMOV UR4, 0xffffffff ;  /* 0xffffffff00047882 */ /* 0x000fc60000000000 */
[----:B------:R-:W-:Y:S05]  /*19960*/  BRA.DIV UR4, `(.L_x_1600) ;  /* 0x0000003a045c7947 */ /* 0x000fea000b800000 */
[----:B------:R-:W-:-:S13]  /*19970*/  ELECT P6, URZ, PT ;  /* 0x00000000003f782f */ /* 0x000fda00038c0000 */
.L_x_1734:
[----:B------:R-:W-:Y:S05]  /*19980*/  @!P6 BRA `(.L_x_1305) ;  /* 0x000000000084e947 */ /* 0x000fea0003800000 */
[----:B-1----:R-:W2:Y:S02]  /*19990*/  LDL.LU R2, [R1+0x90] ;  /* 0x0000900001027983 */ /* 0x002ea40000300800 */
[----:B--2---:R-:W-:-:S04]  /*199a0*/  LOP3.LUT R2, R2, 0x2, RZ, 0xfc, !PT ;  /* 0x0000000202027812 */ /* 0x004fc800078efcff */
[----:B------:R-:W-:-:S13]  /*199b0*/  ISETP.NE.AND P2, PT, R2, 0x3, PT ;  /* 0x000000030200780c */ /* 0x000fda0003f45270 */
[----:B------:R-:W-:Y:S05]  /*199c0*/  @!P2 BRA `(.L_x_1601) ;  /* 0x000000000004a947 */ /* 0x000fea0003800000 */
[----:B------:R-:W-:Y:S01]  /*199d0*/  BPT.TRAP 0x1 ;  /* 0x000000040000795c */ /* 0x000fe20000300000 */
.L_x_1601:
        /* <DEDUP_REMOVED lines=14> */
.L_x_1735:
[----:B------:R-:W1:Y:S02]  /*19ac0*/  SYNCS.PHASECHK.TRANS64.TRYWAIT P0, [R7+URZ], R2 ;  /* 0x00000002070075a7 */ /* 0x000e64000800017f */
[----:B-1----:R-:W-:Y:S05]  /*19ad0*/  @!P0 BRA `(.L_x_1603) ;  /* 0x0000003800348947 */ /* 0x002fea0003800000 */
.L_x_1736:
[----:B------:R-:W-:Y:S05]  /*19ae0*/  @!P2 BRA `(.L_x_1604) ;  /* 0x000000000004a947 */ /* 0x000fea0003800000 */
[----:B------:R-:W-:Y:S01]  /*19af0*/  BPT.TRAP 0x1 ;  /* 0x000000040000795c */ /* 0x000fe20000300000 */
.L_x_1604:
[----:B------:R-:W2:Y:S01]  /*19b00*/  LDL.LU R4, [R1+0x8] ;  /* 0x0000080001047983 */ /* 0x000ea20000300800 */
[----:B------:R-:W-:-:S04]  /*19b10*/  VIADD R0, R0, 0x32460 ;  /* 0x0003246000007836 */ /* 0x000fc80000000000 */
[----:B--2---:R-:W-:-:S04]  /*19b20*/  IMAD R4, R4, 0x8, R0 ;  /* 0x0000000804047824 */ /* 0x004fc800078e0200 */
[----:B------:R-:W2:Y:S02]  /*19b30*/  SYNCS.PHASECHK.TRANS64.TRYWAIT P0, [R4+URZ], R5 ;  /* 0x00000005040075a7 */ /* 0x000ea4000800017f */
[----:B--2---:R-:W-:Y:S05]  /*19b40*/  @!P0 BRA `(.L_x_1605) ;  /* 0x00000038002c8947 */ /* 0x004fea0003800000 */
.L_x_1737:
[----:B------:R-:W-:-:S07]  /*19b50*/  IMAD R3, R3, 0x8, R0 ;  /* 0x0000000803037824 */ /* 0x000fce00078e0200 */
.L_x_1606:
[----:B---3--:R3:W0:Y:S02]  /*19b60*/  SYNCS.PHASECHK.TRANS64.TRYWAIT P0, [R3+URZ], R2 ;  /* 0x00000002030075a7 */ /* 0x008624000800017f */
[----:B0-----:R-:W-:Y:S05]  /*19b70*/  @!P0 NANOSLEEP.SYNCS 0x989680 ;  /* 0x009896800000895d */ /* 0x001fea0003900000 */
[----:B------:R-:W0:Y:S02]  /*19b80*/  @!P0 SYNCS.PHASECHK.TRANS64 P0, [R3+URZ], R2 ;  /* 0x00000002030085a7 */ /* 0x000e24000800007f */
[----:B0-----:R-:W-:Y:S05]  /*19b90*/  @!P0 BRA `(.L_x_1606) ;  /* 0xfffffffc00f08947 */ /* 0x001fea000383ffff */
.L_x_1305:
[----:B------:R-:W-:Y:S05]  /*19ba0*/  BSYNC B9 ;  /* 0x0000000000097941 */ /* 0x000fea0003800000 */
.L_x_1302:
[----:B------:R-:W-:Y:S05]  /*19bb0*/  EXIT ;  /* 0x000000000000794d */ /* 0x000fea0003800000 */
.L_x_1323:
[----:B0-----:R0:W1:Y:S02]  /*19bc0*/  SYNCS.PHASECHK.TRANS64.TRYWAIT P6, [R94+URZ+0x32490], R108 ;  /* 0x0324906c5e0075a7 */ /* 0x00106400080c017f */
[----:B-1----:R-:W-:Y:S05]  /*19bd0*/  @!P6 NANOSLEEP.SYNCS 0x989680 ;  /* 0x009896800000e95d */ /* 0x002fea0003900000 */
[----:B------:R-:W1:Y:S02]  /*19be0*/  @!P6 SYNCS.PHASECHK.TRANS64 P6, [R94+URZ+0x32490], R108 ;  /* 0x0324906c5e00e5a7 */ /* 0x000e6400080c007f */
[----:B-1----:R-:W-:Y:S05]  /*19bf0*/  @!P6 BRA `(.L_x_1323) ;  /* 0xfffffffc00f0e947 */ /* 0x002fea000383ffff */
[----:B------:R-:W-:Y:S05]  /*19c00*/  BRA `(.L_x_1607) ;  /* 0xfffffe8c00fc7947 */ /* 0x000fea000383ffff */
.L_x_1341:
[----:B0-----:R0:W1:Y:S02]  /*19c10*/  SYNCS.PHASECHK.TRANS64.TRYWAIT P5, [R94+URZ+0x32490], R108 ;  /* 0x0324906c5e0075a7 */ /* 0x00106400080a017f */
[----:B-1----:R-:W-:Y:S05]  /*19c20*/  @!P5 NANOSLEEP.SYNCS 0x989680 ;  /* 0x009896800000d95d */ /* 0x002fea0003900000 */
[----:B------:R-:W1:Y:S02]  /*19c30*/  @!P5 SYNCS.PHASECHK.TRANS64 P5, [R94+URZ+0x32490], R108 ;  /* 0x0324906c5e00d5a7 */ /* 0x000e6400080a007f */
[----:B-1----:R-:W-:Y:S05]  /*19c40*/  @!P5 BRA `(.L_x_1341) ;  /* 0xfffffffc00f0d947 */ /* 0x002fea000383ffff */
[----:B------:R-:W-:Y:S05]  /*19c50*/  BRA `(.L_x_1608) ;  /* 0xfffffea000a47947 */ /* 0x000fea000383ffff */
.L_x_1350:
[----:B0-----:R0:W1:Y:S02]  /*19c60*/  SYNCS.PHASECHK.TRANS64.TRYWAIT P4, [R94+URZ+0x32490], R108 ;  /* 0x0324906c5e0075a7 */ /* 0x001064000808017f */
[----:B-1----:R-:W-:Y:S05]  /*19c70*/  @!P4 NANOSLEEP.SYNCS 0x989680 ;  /* 0x009896800000c95d */ /* 0x002fea0003900000 */
[----:B------:R-:W1:Y:S02]  /*19c80*/  @!P4 SYNCS.PHASECHK.TRANS64 P4, [R94+URZ+0x32490], R108 ;  /* 0x0324906c5e00c5a7 */ /* 0x000e64000808007f */
[----:B-1----:R-:W-:Y:S05]  /*19c90*/  @!P4 BRA `(.L_x_1350) ;  /* 0xfffffffc00f0c947 */ /* 0x002fea000383ffff */
[----:B------:R-:W-:Y:S05]  /*19ca0*/  BRA `(.L_x_1609) ;  /* 0xfffffeb000c87947 */ /* 0x000fea000383ffff */
.L_x_1356:
[----:B-1----:R1:W2:Y:S02]  /*19cb0*/  SYNCS.PHASECHK.TRANS64.TRYWAIT P3, [R94+URZ+0x324b0], R108 ;  /* 0x0324b06c5e0075a7 */ /* 0x0022a4000806017f */
[----:B--2---:R-:W-:Y:S05]  /*19cc0*/  @!P3 NANOSLEEP.SYNCS 0x989680 ;  /* 0x009896800000b95d */ /* 0x004fea0003900000 */
[----:B------:R-:W2:Y:S02]  /*19cd0*/  @!P3 SYNCS.PHASECHK.TRANS64 P3, [R94+URZ+0x324b0], R108 ;  /* 0x0324b06c5e00b5a7 */ /* 0x000ea4000806007f */
[----:B--2---:R-:W-:Y:S05]  /*19ce0*/  @!P3 BRA `(.L_x_1356) ;  /* 0xfffffffc00f0b947 */ /* 0x004fea000383ffff */
[----:B------:R-:W-:Y:S05]  /*19cf0*/  BRA `(.L_x_1610) ;  /* 0xfffffeb400547947 */ /* 0x000fea000383ffff */
.L_x_1364:
[----:B------:R-:W0:Y:S01]  /*19d00*/  S2R R7, SR_TID.X ;  /* 0x0000000000077919 */ /* 0x000e220000002100 */
[----:B------:R-:W-:Y:S01]  /*19d10*/  BSSY B0, `(.L_x_1611) ;  /* 0x000000c000007945 */ /* 0x000fe20003800000 */
[----:B------:R-:W-:Y:S02]  /*19d20*/  IMAD.MOV.U32 R12, RZ, RZ, RZ ;  /* 0x000000ffff0c7224 */ /* 0x000fe400078e00ff */
[----:B------:R-:W-:Y:S02]  /*19d30*/  IMAD.MOV.U32 R11, RZ, RZ, 0x1f ;  /* 0x0000001fff0b7424 */ /* 0x000fe400078e00ff */
[----:B------:R-:W-:Y:S02]  /*19d40*/  IMAD.MOV.U32 R15, RZ, RZ, -0x1 ;  /* 0xffffffffff0f7424 */ /* 0x000fe400078e00ff */
[----:B0-----:R-:W-:-:S05]  /*19d50*/  VIADD R20, R7, 0xffffff80 ;  /* 0xffffff8007147836 */ /* 0x001fca0000000000 */
[----:B------:R-:W-:-:S04]  /*19d60*/  SHF.R.S32.HI R7, RZ, 0x1f, R20 ;  /* 0x0000001fff077819 */ /* 0x000fc80000011414 */
[----:B------:R-:W-:-:S04]  /*19d70*/  LEA.HI R7, R7, R20, RZ, 0x7 ;  /* 0x0000001407077211 */ /* 0x000fc800078f38ff */
[----:B------:R-:W-:-:S05]  /*19d80*/  SHF.R.S32.HI R7, RZ, 0x7, R7 ;  /* 0x00000007ff077819 */ /* 0x000fca0000011407 */
[----:B------:R-:W-:-:S07]  /*19d90*/  IMAD.MOV.U32 R13, RZ, RZ, R7 ;  /* 0x000000ffff0d7224 */ /* 0x000fce00078e0007 */
[----:B-----5:R-:W-:Y:S05]  /*19da0*/  WARPSYNC.COLLECTIVE R15, `(.L_x_1612) ;  /* 0x000000000f087348 */ /* 0x020fea0003c00000 */
[----:B------:R0:W1:Y:S02]  /*19db0*/  SHFL.IDX P6, R14, R13, R12, R11 ;  /* 0x0000000c0d0e7389 */ /* 0x00006400000c000b */
[----:B01---5:R-:W-:Y:S01]  /*19dc0*/  ENDCOLLECTIVE ;  /* 0x000000000000791b */ /* 0x023fe20003800000 */
.L_x_1612:
[----:B------:R-:W-:Y:S05]  /*19dd0*/  BSYNC B0 ;  /* 0x0000000000007941 */ /* 0x000fea0003800000 */
.L_x_1611:
[----:B------:R-:W-:Y:S05]  /*19de0*/  BRA `(.L_x_1613) ;  /* 0xfffffec0000c7947 */ /* 0x000fea000383ffff */
.L_x_1376:
        /* <DEDUP_REMOVED lines=8> */
.L_x_1615:
[----:B------:R-:W-:Y:S05]  /*19e70*/  BSYNC B1 ;  /* 0x0000000000017941 */ /* 0x000fea0003800000 */
.L_x_1614:
        /* <DEDUP_REMOVED lines=8> */
.L_x_1616:
[----:B------:R-:W-:Y:S02]  /*19f00*/  IMAD.MOV.U32 R13, RZ, RZ, R27 ;  /* 0x000000ffff0d7224 */ /* 0x000fe400078e001b */
[----:B------:R-:W-:-:S07]  /*19f10*/  IMAD.MOV.U32 R0, RZ, RZ, R14 ;  /* 0x000000ffff007224 */ /* 0x000fce00078e000e */
[----:B------:R-:W-:Y:S05]  /*19f20*/  WARPSYNC.COLLECTIVE R15, `(.L_x_1617) ;  /* 0x000000000f087348 */ /* 0x000fea0003c00000 */
[----:B------:R0:W1:Y:S02]  /*19f30*/  SHFL.IDX P6, R14, R13, R12, R11 ;  /* 0x0000000c0d0e7389 */ /* 0x00006400000c000b */
[----:B01----:R-:W-:Y:S01]  /*19f40*/  ENDCOLLECTIVE ;  /* 0x000000000000791b */ /* 0x003fe20003800000 */
.L_x_1617:
[----:B------:R-:W-:Y:S02]  /*19f50*/  IMAD.MOV.U32 R13, RZ, RZ, R26 ;  /* 0x000000ffff0d7224 */ /* 0x000fe400078e001a */
[----:B------:R-:W-:-:S07]  /*19f60*/  IMAD.MOV.U32 R5, RZ, RZ, R14 ;  /* 0x000000ffff057224 */ /* 0x000fce00078e000e */
[----:B------:R-:W-:Y:S05]  /*19f70*/  WARPSYNC.COLLECTIVE R15, `(.L_x_1618) ;  /* 0x000000000f087348 */ /* 0x000fea0003c00000 */
[----:B------:R0:W1:Y:S02]  /*19f80*/  SHFL.IDX P6, R14, R13, R12, R11 ;  /* 0x0000000c0d0e7389 */ /* 0x00006400000c000b */
[----:B01----:R-:W-:Y:S01]  /*19f90*/  ENDCOLLECTIVE ;  /* 0x000000000000791b */ /* 0x003fe20003800000 */
.L_x_1618:
[----:B------:R-:W-:Y:S05]  /*19fa0*/  BRA `(.L_x_1619) ;  /* 0xfffffec400047947 */ /* 0x000fea000383ffff */
.L_x_1380:
[----:B0-----:R0:W1:Y:S02]  /*19fb0*/  SYNCS.PHASECHK.TRANS64.TRYWAIT P0, [R18+URZ+0x32400], R13 ;  /* 0x0324000d120075a7 */ /* 0x001064000800017f */
[----:B-1----:R-:W-:Y:S05]  /*19fc0*/  @!P0 NANOSLEEP.SYNCS 0x989680 ;  /* 0x009896800000895d */ /* 0x002fea0003900000 */
[----:B------:R-:W1:Y:S02]  /*19fd0*/  @!P0 SYNCS.PHASECHK.TRANS64 P0, [R18+URZ+0x32400], R13 ;  /* 0x0324000d120085a7 */ /* 0x000e64000800007f */
[----:B-1----:R-:W-:Y:S05]  /*19fe0*/  @!P0 BRA `(.L_x_1380) ;  /* 0xfffffffc00f08947 */ /* 0x002fea000383ffff */
[----:B------:R-:W-:Y:S05]  /*19ff0*/  BRA `(.L_x_1620) ;  /* 0xfffffec8000c7947 */ /* 0x000fea000383ffff */
.L_x_1388:
        /* <DEDUP_REMOVED lines=8> */
.L_x_1622:
[----:B------:R-:W-:Y:S05]  /*1a080*/  BSYNC B1 ;  /* 0x0000000000017941 */ /* 0x000fea0003800000 */
.L_x_1621:
        /* <DEDUP_REMOVED lines=8> */
.L_x_1623:
[----:B------:R-:W-:Y:S02]  /*1a110*/  IMAD.MOV.U32 R13, RZ, RZ, R27 ;  /* 0x000000ffff0d7224 */ /* 0x000fe400078e001b */
[----:B------:R-:W-:-:S07]  /*1a120*/  IMAD.MOV.U32 R3, RZ, RZ, R14 ;  /* 0x000000ffff037224 */ /* 0x000fce00078e000e */
[----:B------:R-:W-:Y:S05]  /*1a130*/  WARPSYNC.COLLECTIVE R15, `(.L_x_1624) ;  /* 0x000000000f087348 */ /* 0x000fea0003c00000 */
[----:B------:R0:W1:Y:S02]  /*1a140*/  SHFL.IDX P6, R14, R13, R12, R11 ;  /* 0x0000000c0d0e7389 */ /* 0x00006400000c000b */
[----:B01----:R-:W-:Y:S01]  /*1a150*/  ENDCOLLECTIVE ;  /* 0x000000000000791b */ /* 0x003fe20003800000 */
.L_x_1624:
[----:B------:R-:W-:Y:S02]  /*1a160*/  IMAD.MOV.U32 R13, RZ, RZ, R26 ;  /* 0x000000ffff0d7224 */ /* 0x000fe400078e001a */
[----:B------:R-:W-:-:S07]  /*1a170*/  IMAD.MOV.U32 R20, RZ, RZ, R14 ;  /* 0x000000ffff147224 */ /* 0x000fce00078e000e */
[----:B------:R-:W-:Y:S05]  /*1a180*/  WARPSYNC.COLLECTIVE R15, `(.L_x_1625) ;  /* 0x000000000f087348 */ /* 0x000fea0003c00000 */
[----:B------:R0:W1:Y:S02]  /*1a190*/  SHFL.IDX P6, R14, R13, R12, R11 ;  /* 0x0000000c0d0e7389 */ /* 0x00006400000c000b */
[----:B01----:R-:W-:Y:S01]  /*1a1a0*/  ENDCOLLECTIVE ;  /* 0x000000000000791b */ /* 0x003fe20003800000 */
.L_x_1625:
[----:B------:R-:W-:Y:S05]  /*1a1b0*/  BRA `(.L_x_1626) ;  /* 0xfffffed000787947 */ /* 0x000fea000383ffff */
.L_x_1392:
[----:B0-----:R0:W1:Y:S02]  /*1a1c0*/  SYNCS.PHASECHK.TRANS64.TRYWAIT P1, [R18+URZ+0x32400], R21 ;  /* 0x03240015120075a7 */ /* 0x001064000802017f */
[----:B-1----:R-:W-:Y:S05]  /*1a1d0*/  @!P1 NANOSLEEP.SYNCS 0x989680 ;  /* 0x009896800000995d */ /* 0x002fea0003900000 */
[----:B------:R-:W1:Y:S02]  /*1a1e0*/  @!P1 SYNCS.PHASECHK.TRANS64 P1, [R18+URZ+0x32400], R21 ;  /* 0x03240015120095a7 */ /* 0x000e64000802007f */
[----:B-1----:R-:W-:Y:S05]  /*1a1f0*/  @!P1 BRA `(.L_x_1392) ;  /* 0xfffffffc00f09947 */ /* 0x002fea000383ffff */
[----:B------:R-:W-:Y:S05]  /*1a200*/  BRA `(.L_x_1627) ;  /* 0xfffffed400507947 */ /* 0x000fea000383ffff */
.L_x_1398:
[----:B0-----:R0:W3:Y:S02]  /*1a210*/  SYNCS.PHASECHK.TRANS64.TRYWAIT P1, [R0+URZ+0x32430], R7 ;  /* 0x03243007000075a7 */ /* 0x0010e4000802017f */
[----:B---3--:R-:W-:Y:S05]  /*1a220*/  @!P1 NANOSLEEP.SYNCS 0x989680 ;  /* 0x009896800000995d */ /* 0x008fea0003900000 */
[----:B------:R-:W3:Y:S02]  /*1a230*/  @!P1 SYNCS.PHASECHK.TRANS64 P1, [R0+URZ+0x32430], R7 ;  /* 0x03243007000095a7 */ /* 0x000ee4000802007f */
[----:B---3--:R-:W-:Y:S05]  /*1a240*/  @!P1 BRA `(.L_x_1398) ;  /* 0xfffffffc00f09947 */ /* 0x008fea000383ffff */
[----:B------:R-:W-:Y:S05]  /*1a250*/  BRA `(.L_x_1397) ;  /* 0xfffffee0006c7947 */ /* 0x000fea000383ffff */
.L_x_1400:
[----:B---3--:R3:W4:Y:S02]  /*1a260*/  SYNCS.PHASECHK.TRANS64.TRYWAIT P1, [R18+URZ+0x32410], R3 ;  /* 0x03241003120075a7 */ /* 0x008724000802017f */
[----:B----4-:R-:W-:Y:S05]  /*1a270*/  @!P1 NANOSLEEP.SYNCS 0x989680 ;  /* 0x009896800000995d */ /* 0x010fea0003900000 */
[----:B------:R-:W4:Y:S02]  /*1a280*/  @!P1 SYNCS.PHASECHK.TRANS64 P1, [R18+URZ+0x32410], R3 ;  /* 0x03241003120095a7 */ /* 0x000f24000802007f */
[----:B----4-:R-:W-:Y:S05]  /*1a290*/  @!P1 BRA `(.L_x_1400) ;  /* 0xfffffffc00f09947 */ /* 0x010fea000383ffff */
[----:B------:R-:W-:Y:S05]  /*1a2a0*/  BRA `(.L_x_1628) ;  /* 0xfffffee400547947 */ /* 0x000fea000383ffff */
.L_x_1405:
[----:B0-----:R0:W3:Y:S02]  /*1a2b0*/  SYNCS.PHASECHK.TRANS64.TRYWAIT P2, [R0+URZ+0x32450], R7 ;  /* 0x03245007000075a7 */ /* 0x0010e4000804017f */
[----:B---3--:R-:W-:Y:S05]  /*1a2c0*/  @!P2 NANOSLEEP.SYNCS 0x989680 ;  /* 0x009896800000a95d */ /* 0x008fea0003900000 */
[----:B------:R-:W3:Y:S02]  /*1a2d0*/  @!P2 SYNCS.PHASECHK.TRANS64 P2, [R0+URZ+0x32450], R7 ;  /* 0x032450070000a5a7 */ /* 0x000ee4000804007f */
[----:B---3--:R-:W-:Y:S05]  /*1a2e0*/  @!P2 BRA `(.L_x_1405) ;  /* 0xfffffffc00f0a947 */ /* 0x008fea000383ffff */
[----:B------:R-:W-:Y:S05]  /*1a2f0*/  BRA `(.L_x_1404) ;  /* 0xfffffee400747947 */ /* 0x000fea000383ffff */
.L_x_1410:
[----:B-1----:R1:W2:Y:S02]  /*1a300*/  SYNCS.PHASECHK.TRANS64.TRYWAIT P3, [R3+URZ+0x32430], R6 ;  /* 0x03243006030075a7 */ /* 0x0022a4000806017f */
[----:B--2---:R-:W-:Y:S05]  /*1a310*/  @!P3 NANOSLEEP.SYNCS 0x989680 ;  /* 0x009896800000b95d */ /* 0x004fea0003900000 */
[----:B------:R-:W2:Y:S02]  /*1a320*/  @!P3 SYNCS.PHASECHK.TRANS64 P3, [R3+URZ+0x32430], R6 ;  /* 0x032430060300b5a7 */ /* 0x000ea4000806007f */
[----:B--2---:R-:W-:Y:S05]  /*1a330*/  @!P3 BRA `(.L_x_1410) ;  /* 0xfffffffc00f0b947 */ /* 0x004fea000383ffff */
[----:B------:R-:W-:Y:S05]  /*1a340*/  BRA `(.L_x_1409) ;  /* 0xffffff1000047947 */ /* 0x000fea000383ffff */
.L_x_1415:
[----:B---3--:R3:W4:Y:S02]  /*1a350*/  SYNCS.PHASECHK.TRANS64.TRYWAIT P3, [R3+URZ+0x32450], R6 ;  /* 0x03245006030075a7 */ /* 0x008724000806017f */
[----:B----4-:R-:W-:Y:S05]  /*1a360*/  @!P3 NANOSLEEP.SYNCS 0x989680 ;  /* 0x009896800000b95d */ /* 0x010fea0003900000 */
[----:B------:R-:W4:Y:S02]  /*1a370*/  @!P3 SYNCS.PHASECHK.TRANS64 P3, [R3+URZ+0x32450], R6 ;  /* 0x032450060300b5a7 */ /* 0x000f24000806007f */
[----:B----4-:R-:W-:Y:S05]  /*1a380*/  @!P3 BRA `(.L_x_1415) ;  /* 0xfffffffc00f0b947 */ /* 0x010fea000383ffff */
[----:B------:R-:W-:Y:S05]  /*1a390*/  BRA `(.L_x_1414) ;  /* 0xffffff1000b07947 */ /* 0x000fea000383ffff */
.L_x_1430:
[----:B------:R-:W-:Y:S02]  /*1a3a0*/  IMAD.MOV.U32 R13, RZ, RZ, R4 ;  /* 0x000000ffff0d7224 */ /* 0x000fe400078e0004 */
[----:B------:R-:W-:Y:S02]  /*1a3b0*/  IMAD.MOV.U32 R12, RZ, RZ, RZ ;  /* 0x000000ffff0c7224 */ /* 0x000fe400078e00ff */
[----:B------:R-:W-:Y:S02]  /*1a3c0*/  IMAD.MOV.U32 R11, RZ, RZ, 0x181f ;  /* 0x0000181fff0b7424 */ /* 0x000fe400078e00ff */
[----:B------:R-:W-:-:S07]  /*1a3d0*/  IMAD.MOV.U32 R15, RZ, RZ, -0x1 ;  /* 0xffffffffff0f7424 */ /* 0x000fce00078e00ff */
[----:B01----:R-:W-:Y:S05]  /*1a3e0*/  WARPSYNC.COLLECTIVE R15, `(.L_x_1629) ;  /* 0x000000000f087348 */ /* 0x003fea0003c00000 */
[----:B------:R2:W3:Y:S02]  /*1a3f0*/  SHFL.IDX P6, R14, R13, R12, R11 ;  /* 0x0000000c0d0e7389 */ /* 0x0004e400000c000b */
[----:B0123--:R-:W-:Y:S01]  /*1a400*/  ENDCOLLECTIVE ;  /* 0x000000000000791b */ /* 0x00ffe20003800000 */
.L_x_1629:
[----:B------:R-:W-:Y:S02]  /*1a410*/  IMAD.MOV.U32 R13, RZ, RZ, R3 ;  /* 0x000000ffff0d7224 */ /* 0x000fe400078e0003 */
[----:B------:R-:W-:-:S07]  /*1a420*/  IMAD.MOV.U32 R0, RZ, RZ, R14 ;  /* 0x000000ffff007224 */ /* 0x000fce00078e000e */
[----:B------:R-:W-:Y:S05]  /*1a430*/  WARPSYNC.COLLECTIVE R15, `(.L_x_1630) ;  /* 0x000000000f087348 */ /* 0x000fea0003c00000 */
[----:B------:R0:W1:Y:S02]  /*1a440*/  SHFL.IDX P6, R14, R13, R12, R11 ;  /* 0x0000000c0d0e7389 */ /* 0x00006400000c000b */
[----:B01----:R-:W-:Y:S01]  /*1a450*/  ENDCOLLECTIVE ;  /* 0x000000000000791b */ /* 0x003fe20003800000 */
.L_x_1630:
[----:B------:R-:W-:Y:S05]  /*1a460*/  BRA `(.L_x_1631) ;  /* 0xffffff6c00387947 */ /* 0x000fea000383ffff */
.L_x_1433:
        /* <DEDUP_REMOVED lines=8> */
.L_x_1633:
[----:B------:R-:W-:Y:S05]  /*1a4f0*/  BSYNC B1 ;  /* 0x0000000000017941 */ /* 0x000fea0003800000 */
.L_x_1632:
        /* <DEDUP_REMOVED lines=8> */
.L_x_1634:
[----:B------:R-:W-:Y:S05]  /*1a580*/  BRA `(.L_x_1635) ;  /* 0xffffff6c006c7947 */ /* 0x000fea000383ffff */
.L_x_1436:
        /* <DEDUP_REMOVED lines=8> */
.L_x_1637:
[----:B------:R-:W-:Y:S05]  /*1a610*/  BSYNC B1 ;  /* 0x0000000000017941 */ /* 0x000fea0003800000 */
.L_x_1636:
        /* <DEDUP_REMOVED lines=8> */
.L_x_1638:
[----:B------:R-:W-:Y:S05]  /*1a6a0*/  BRA `(.L_x_1639) ;  /* 0xffffff6c009c7947 */ /* 0x000fea000383ffff */
.L_x_1439:
        /* <DEDUP_REMOVED lines=8> */
.L_x_1641:
[----:B------:R-:W-:Y:S05]  /*1a730*/  BSYNC B1 ;  /* 0x0000000000017941 */ /* 0x000fea0003800000 */
.L_x_1640:
        /* <DEDUP_REMOVED lines=8> */
.L_x_1642:
[----:B------:R-:W-:Y:S05]  /*1a7c0*/  BRA `(.L_x_1643) ;  /* 0xffffff6c00cc7947 */ /* 0x000fea000383ffff */
.L_x_1456:
        /* <DEDUP_REMOVED lines=11> */
.L_x_1645:
[----:B------:R-:W-:Y:S05]  /*1a880*/  BSYNC B1 ;  /* 0x0000000000017941 */ /* 0x000fea0003800000 */
.L_x_1644:
[----:B------:R-:W-:Y:S05]  /*1a890*/  BRA `(.L_x_1646) ;  /* 0xffffff8000b07947 */ /* 0x000fea000383ffff */
.L_x_1458:
[----:B------:R-:W-:Y:S01]  /*1a8a0*/  BSSY B1, `(.L_x_1647) ;  /* 0x0000006000017945 */ /* 0x000fe20003800000 */
[----:B------:R-:W-:-:S07]  /*1a8b0*/  IMAD.MOV.U32 R15, RZ, RZ, -0x1 ;  /* 0xffffffffff0f7424 */ /* 0x000fce00078e00ff */
[----:B0-----:R-:W-:Y:S05]  /*1a8c0*/  WARPSYNC.COLLECTIVE R15, `(.L_x_1648) ;  /* 0x000000000f0c7348 */ /* 0x001fea0003c00000 */
[----:B------:R-:W-:Y:S02]  /*1a8d0*/  ELECT P6, UR62, PT ;  /* 0x00000000003e782f */ /* 0x000fe400038c0000 */
[----:B------:R-:W-:Y:S01]  /*1a8e0*/  MOV R14, UR62 ;  /* 0x0000003e000e7c02 */ /* 0x000fe20008000f00 */
[----:B0-----:R-:W-:Y:S10]  /*1a8f0*/  ENDCOLLECTIVE ;  /* 0x000000000000791b */ /* 0x001ff40003800000 */
.L_x_1648:
[----:B------:R-:W-:Y:S05]  /*1a900*/  BSYNC B1 ;  /* 0x0000000000017941 */ /* 0x000fea0003800000 */
.L_x_1647:
[----:B------:R-:W-:Y:S05]  /*1a910*/  BRA `(.L_x_1457) ;  /* 0xffffff8000a87947 */ /* 0x000fea000383ffff */
.L_x_1460:
[----:B0-----:R-:W2:Y:S02]  /*1a920*/  LDL R4, [R1+0x4] ;  /* 0x0000040001047983 */ /* 0x001ea40000100800 */
[----:B--2---:R0:W1:Y:S02]  /*1a930*/  SYNCS.PHASECHK.TRANS64.TRYWAIT P0, [R4+URZ+0x32420], R3 ;  /* 0x03242003040075a7 */ /* 0x004064000800017f */
[----:B-1----:R-:W-:Y:S05]  /*1a940*/  @!P0 NANOSLEEP.SYNCS 0x989680 ;  /* 0x009896800000895d */ /* 0x002fea0003900000 */
[----:B------:R-:W1:Y:S02]  /*1a950*/  @!P0 SYNCS.PHASECHK.TRANS64 P0, [R4+URZ+0x32420], R3 ;  /* 0x03242003040085a7 */ /* 0x000e64000800007f */
[----:B-1----:R-:W-:Y:S05]  /*1a960*/  @!P0 BRA `(.L_x_1460) ;  /* 0xfffffffc00ec8947 */ /* 0x002fea000383ffff */
[----:B------:R-:W-:Y:S05]  /*1a970*/  BRA `(.L_x_1649) ;  /* 0xffffff8000b87947 */ /* 0x000fea000383ffff */
.L_x_1464:
[----:B0-----:R0:W1:Y:S02]  /*1a980*/  SYNCS.PHASECHK.TRANS64.TRYWAIT P0, [R3+URZ+0x324a0], R8 ;  /* 0x0324a008030075a7 */ /* 0x001064000800017f */
[----:B-1----:R-:W-:Y:S05]  /*1a990*/  @!P0 NANOSLEEP.SYNCS 0x989680 ;  /* 0x009896800000895d */ /* 0x002fea0003900000 */
[----:B------:R-:W1:Y:S02]  /*1a9a0*/  @!P0 SYNCS.PHASECHK.TRANS64 P0, [R3+URZ+0x324a0], R8 ;  /* 0x0324a008030085a7 */ /* 0x000e64000800007f */
[----:B-1----:R-:W-:Y:S05]  /*1a9b0*/  @!P0 BRA `(.L_x_1464) ;  /* 0xfffffffc00f08947 */ /* 0x002fea000383ffff */
[----:B------:R-:W-:Y:S05]  /*1a9c0*/  BRA `(.L_x_1650) ;  /* 0xffffff8000e07947 */ /* 0x000fea000383ffff */
.L_x_1469:
[----:B-1----:R1:W2:Y:S02]  /*1a9d0*/  SYNCS.PHASECHK.TRANS64.TRYWAIT P0, [R3+URZ+0x324c0], R8 ;  /* 0x0324c008030075a7 */ /* 0x0022a4000800017f */
[----:B--2---:R-:W-:Y:S05]  /*1a9e0*/  @!P0 NANOSLEEP.SYNCS 0x989680 ;  /* 0x009896800000895d */ /* 0x004fea0003900000 */
[----:B------:R-:W2:Y:S02]  /*1a9f0*/  @!P0 SYNCS.PHASECHK.TRANS64 P0, [R3+URZ+0x324c0], R8 ;  /* 0x0324c008030085a7 */ /* 0x000ea4000800007f */
[----:B--2---:R-:W-:Y:S05]  /*1aa00*/  @!P0 BRA `(.L_x_1469) ;  /* 0xfffffffc00f08947 */ /* 0x004fea000383ffff */
[----:B------:R-:W-:Y:S05]  /*1aa10*/  BRA `(.L_x_1651) ;  /* 0xffffff8400647947 */ /* 0x000fea000383ffff */
.L_x_1479:
[----:B0-----:R0:W1:Y:S02]  /*1aa20*/  SYNCS.PHASECHK.TRANS64.TRYWAIT P1, [R4+URZ+0x324a0], R5 ;  /* 0x0324a005040075a7 */ /* 0x001064000802017f */
[----:B-1----:R-:W-:Y:S05]  /*1aa30*/  @!P1 NANOSLEEP.SYNCS 0x989680 ;  /* 0x009896800000995d */ /* 0x002fea0003900000 */
[----:B------:R-:W1:Y:S02]  /*1aa40*/  @!P1 SYNCS.PHASECHK.TRANS64 P1, [R4+URZ+0x324a0], R5 ;  /* 0x0324a005040095a7 */ /* 0x000e64000802007f */
[----:B-1----:R-:W-:Y:S05]  /*1aa50*/  @!P1 BRA `(.L_x_1479) ;  /* 0xfffffffc00f09947 */ /* 0x002fea000383ffff */
[----:B------:R-:W-:Y:S05]  /*1aa60*/  BRA `(.L_x_1652) ;  /* 0xffffff8800fc7947 */ /* 0x000fea000383ffff */
.L_x_1484:
[----:B-1----:R1:W2:Y:S02]  /*1aa70*/  SYNCS.PHASECHK.TRANS64.TRYWAIT P1, [R4+URZ+0x324c0], R5 ;  /* 0x0324c005040075a7 */ /* 0x0022a4000802017f */
[----:B--2---:R-:W-:Y:S05]  /*1aa80*/  @!P1 NANOSLEEP.SYNCS 0x989680 ;  /* 0x009896800000995d */ /* 0x004fea0003900000 */
[----:B------:R-:W2:Y:S02]  /*1aa90*/  @!P1 SYNCS.PHASECHK.TRANS64 P1, [R4+URZ+0x324c0], R5 ;  /* 0x0324c005040095a7 */ /* 0x000ea4000802007f */
[----:B--2---:R-:W-:Y:S05]  /*1aaa0*/  @!P1 BRA `(.L_x_1484) ;  /* 0xfffffffc00f09947 */ /* 0x004fea000383ffff */
[----:B------:R-:W-:Y:S05]  /*1aab0*/  BRA `(.L_x_1653) ;  /* 0xffffff8c007c7947 */ /* 0x000fea000383ffff */
.L_x_1500:
        /* <DEDUP_REMOVED lines=11> */
.L_x_1655:
[----:B------:R-:W-:Y:S05]  /*1ab70*/  BSYNC B0 ;  /* 0x0000000000007941 */ /* 0x000fea0003800000 */
.L_x_1654:
[----:B------:R-:W-:Y:S05]  /*1ab80*/  BRA `(.L_x_1656) ;  /* 0xffffff9800707947 */ /* 0x000fea000383ffff */
.L_x_1502:
[----:B------:R-:W-:Y:S01]  /*1ab90*/  BSSY B0, `(.L_x_1657) ;  /* 0x0000006000007945 */ /* 0x000fe20003800000 */
[----:B------:R-:W-:-:S07]  /*1aba0*/  IMAD.MOV.U32 R15, RZ, RZ, -0x1 ;  /* 0xffffffffff0f7424 */ /* 0x000fce00078e00ff */
[----:B0-----:R-:W-:Y:S05]  /*1abb0*/  WARPSYNC.COLLECTIVE R15, `(.L_x_1658) ;  /* 0x000000000f0c7348 */ /* 0x001fea0003c00000 */
[----:B------:R-:W-:Y:S02]  /*1abc0*/  ELECT P6, UR62, PT ;  /* 0x00000000003e782f */ /* 0x000fe400038c0000 */
[----:B------:R-:W-:Y:S01]  /*1abd0*/  MOV R14, UR62 ;  /* 0x0000003e000e7c02 */ /* 0x000fe20008000f00 */
[----:B0-----:R-:W-:Y:S10]  /*1abe0*/  ENDCOLLECTIVE ;  /* 0x000000000000791b */ /* 0x001ff40003800000 */
.L_x_1658:
[----:B------:R-:W-:Y:S05]  /*1abf0*/  BSYNC B0 ;  /* 0x0000000000007941 */ /* 0x000fea0003800000 */
.L_x_1657:
[----:B------:R-:W-:Y:S05]  /*1ac00*/  BRA `(.L_x_1659) ;  /* 0xffffff98007c7947 */ /* 0x000fea000383ffff */
.L_x_1504:
[----:B0-----:R0:W1:Y:S02]  /*1ac10*/  SYNCS.PHASECHK.TRANS64.TRYWAIT P0, [R0+URZ+0x32440], R2 ;  /* 0x03244002000075a7 */ /* 0x001064000800017f */
[----:B-1----:R-:W-:Y:S05]  /*1ac20*/  @!P0 NANOSLEEP.SYNCS 0x989680 ;  /* 0x009896800000895d */ /* 0x002fea0003900000 */
[----:B------:R-:W1:Y:S02]  /*1ac30*/  @!P0 SYNCS.PHASECHK.TRANS64 P0, [R0+URZ+0x32440], R2 ;  /* 0x03244002000085a7 */ /* 0x000e64000800007f */
[----:B-1----:R-:W-:Y:S05]  /*1ac40*/  @!P0 BRA `(.L_x_1504) ;  /* 0xfffffffc00f08947 */ /* 0x002fea000383ffff */
[----:B------:R-:W-:Y:S05]  /*1ac50*/  BRA `(.L_x_1660) ;  /* 0xffffff9800e87947 */ /* 0x000fea000383ffff */
.L_x_1508:
[----:B------:R0:W5:Y:S01]  /*1ac60*/  LDL R6, [R1+0x44] ;  /* 0x0000440001067983 */ /* 0x0001620000100800 */
[----:B------:R-:W-:Y:S02]  /*1ac70*/  IMAD.MOV.U32 R13, RZ, RZ, R2 ;  /* 0x000000ffff0d7224 */ /* 0x000fe400078e0002 */
[----:B------:R-:W-:Y:S02]  /*1ac80*/  IMAD.MOV.U32 R12, RZ, RZ, RZ ;  /* 0x000000ffff0c7224 */ /* 0x000fe400078e00ff */
[----:B------:R-:W-:Y:S02]  /*1ac90*/  IMAD.MOV.U32 R11, RZ, RZ, 0x181f ;  /* 0x0000181fff0b7424 */ /* 0x000fe400078e00ff */
[----:B------:R-:W-:Y:S02]  /*1aca0*/  IMAD.MOV.U32 R15, RZ, RZ, -0x1 ;  /* 0xffffffffff0f7424 */ /* 0x000fe400078e00ff */
[----:B0-----:R-:W-:-:S07]  /*1acb0*/  IMAD.IADD R17, R8, 0x1, R17 ;  /* 0x0000000108117824 */ /* 0x001fce00078e0211 */
[----:B-----5:R-:W-:Y:S05]  /*1acc0*/  WARPSYNC.COLLECTIVE R15, `(.L_x_1661) ;  /* 0x000000000f087348 */ /* 0x020fea0003c00000 */
[----:B------:R0:W1:Y:S02]  /*1acd0*/  SHFL.IDX P6, R14, R13, R12, R11 ;  /* 0x0000000c0d0e7389 */ /* 0x00006400000c000b */
[----:B01---5:R-:W-:Y:S01]  /*1ace0*/  ENDCOLLECTIVE ;  /* 0x000000000000791b */ /* 0x023fe20003800000 */
.L_x_1661:
[----:B------:R-:W-:-:S05]  /*1acf0*/  VIADD R8, R17, 0x10 ;  /* 0x0000001011087836 */ /* 0x000fca0000000000 */
[----:B------:R0:W-:Y:S01]  /*1ad00*/  STL [R1+0x4c], R8 ;  /* 0x00004c0801007387 */ /* 0x0001e20000100800 */
[----:B------:R-:W-:Y:S02]  /*1ad10*/  IMAD.MOV.U32 R13, RZ, RZ, R3 ;  /* 0x000000ffff0d7224 */ /* 0x000fe400078e0003 */
[----:B------:R-:W-:-:S07]  /*1ad20*/  IMAD.MOV.U32 R4, RZ, RZ, R14 ;  /* 0x000000ffff047224 */ /* 0x000fce00078e000e */
[----:B0-----:R-:W-:Y:S05]  /*1ad30*/  WARPSYNC.COLLECTIVE R15, `(.L_x_1662) ;  /* 0x000000000f087348 */ /* 0x001fea0003c00000 */
[----:B------:R1:W2:Y:S02]  /*1ad40*/  SHFL.IDX P6, R14, R13, R12, R11 ;  /* 0x0000000c0d0e7389 */ /* 0x0002a400000c000b */
[----:B012---:R-:W-:Y:S01]  /*1ad50*/  ENDCOLLECTIVE ;  /* 0x000000000000791b */ /* 0x007fe20003800000 */
.L_x_1662:
[----:B------:R-:W-:Y:S02]  /*1ad60*/  IMAD.MOV.U32 R13, RZ, RZ, R2 ;  /* 0x000000ffff0d7224 */ /* 0x000fe400078e0002 */
[----:B------:R-:W-:Y:S02]  /*1ad70*/  IMAD.MOV.U32 R12, RZ, RZ, 0x1 ;  /* 0x00000001ff0c7424 */ /* 0x000fe400078e00ff */
[----:B------:R-:W-:-:S07]  /*1ad80*/  IMAD.MOV.U32 R5, RZ, RZ, R14 ;  /* 0x000000ffff057224 */ /* 0x000fce00078e000e */
[----:B------:R-:W-:Y:S05]  /*1ad90*/  WARPSYNC.COLLECTIVE R15, `(.L_x_1663) ;  /* 0x000000000f087348 */ /* 0x000fea0003c00000 */
[----:B------:R0:W1:Y:S02]  /*1ada0*/  SHFL.IDX P6, R14, R13, R12, R11 ;  /* 0x0000000c0d0e7389 */ /* 0x00006400000c000b */
[----:B01----:R-:W-:Y:S01]  /*1adb0*/  ENDCOLLECTIVE ;  /* 0x000000000000791b */ /* 0x003fe20003800000 */
.L_x_1663:
[----:B------:R-:W-:Y:S02]  /*1adc0*/  IMAD.MOV.U32 R13, RZ, RZ, R3 ;  /* 0x000000ffff0d7224 */ /* 0x000fe400078e0003 */
[----:B------:R-:W-:Y:S02]  /*1add0*/  IMAD R0, R6, R7, RZ ;  /* 0x0000000706007224 */ /* 0x000fe400078e02ff */
[----:B------:R-:W-:-:S07]  /*1ade0*/  IMAD.MOV.U32 R7, RZ, RZ, R14 ;  /* 0x000000ffff077224 */ /* 0x000fce00078e000e */
[----:B------:R-:W-:Y:S05]  /*1adf0*/  WARPSYNC.COLLECTIVE R15, `(.L_x_1664) ;  /* 0x000000000f087348 */ /* 0x000fea0003c00000 */
[----:B------:R0:W1:Y:S02]  /*1ae00*/  SHFL.IDX P6, R14, R13, R12, R11 ;  /* 0x0000000c0d0e7389 */ /* 0x00006400000c000b */
[----:B01----:R-:W-:Y:S01]  /*1ae10*/  ENDCOLLECTIVE ;  /* 0x000000000000791b */ /* 0x003fe20003800000 */
.L_x_1664:
        /* <DEDUP_REMOVED lines=13> */
.L_x_1665:
        /* <DEDUP_REMOVED lines=12> */
.L_x_1666:
        /* <DEDUP_REMOVED lines=17> */
.L_x_1667:
        /* <DEDUP_REMOVED lines=10> */
.L_x_1668:
        /* <DEDUP_REMOVED lines=13> */
.L_x_1669:
        /* <DEDUP_REMOVED lines=10> */
.L_x_1670:
        /* <DEDUP_REMOVED lines=13> */
.L_x_1671:
        /* <DEDUP_REMOVED lines=10> */
.L_x_1672:
        /* <DEDUP_REMOVED lines=13> */
.L_x_1673:
        /* <DEDUP_REMOVED lines=10> */
.L_x_1674:
        /* <DEDUP_REMOVED lines=11> */
.L_x_1675:
        /* <DEDUP_REMOVED lines=14> */
.L_x_1676:
[----:B------:R-:W-:Y:S01]  /*1b740*/  IMAD.MOV.U32 R3, RZ, RZ, R14 ;  /* 0x000000ffff037224 */ /* 0x000fe200078e000e */
[----:B------:R-:W-:Y:S06]  /*1b750*/  BRA `(.L_x_1677) ;  /* 0xffffff9c00947947 */ /* 0x000fec000383ffff */
.L_x_1512:
        /* <DEDUP_REMOVED lines=9> */
[----:B--2---:R-:W-:-:S05]  /*1b7f0*/  IMAD R3, R3, R7, RZ ;  /* 0x0000000703037224 */ /* 0x004fca00078e02ff */
[-C--:B------:R-:W-:Y:S02]  /*1b800*/  ISETP.GE.AND P4, PT, R17, R3.reuse, PT ;  /* 0x000000031100720c */ /* 0x080fe40003f86270 */
[-C--:B---3--:R-:W-:Y:S01]  /*1b810*/  ISETP.GE.AND P5, PT, R15, R3.reuse, PT ;  /* 0x000000030f00720c */ /* 0x088fe20003fa6270 */
[----:B------:R-:W-:Y:S01]  /*1b820*/  IMAD.MOV.U32 R15, RZ, RZ, -0x1 ;  /* 0xffffffffff0f7424 */ /* 0x000fe200078e00ff */
[----:B----4-:R-:W-:Y:S02]  /*1b830*/  ISETP.GE.AND P6, PT, R14, R3, PT ;  /* 0x000000030e00720c */ /* 0x010fe40003fc6270 */
[----:B-----5:R-:W-:-:S07]  /*1b840*/  LOP3.LUT R9, R9, 0xffffffef, RZ, 0xc0, !PT ;  /* 0xffffffef09097812 */ /* 0x020fce00078ec0ff */
[----:B------:R-:W-:Y:S02]  /*1b850*/  @P4 LOP3.LUT R9, R9, 0x10, RZ, 0xfc, !PT ;  /* 0x0000001009094812 */ /* 0x000fe400078efcff */
[----:B------:R-:W-:Y:S01]  /*1b860*/  ISETP.GE.AND P4, PT, R13, R3, PT ;  /* 0x000000030d00720c */ /* 0x000fe20003f86270 */
[----:B------:R-:W-:Y:S01]  /*1b870*/  IMAD.MOV.U32 R13, RZ, RZ, R0 ;  /* 0x000000ffff0d7224 */ /* 0x000fe200078e0000 */
[----:B------:R-:W-:-:S04]  /*1b880*/  LOP3.LUT R9, R9, 0xfffffff7, RZ, 0xc0, !PT ;  /* 0xfffffff709097812 */ /* 0x000fc800078ec0ff */
        /* <DEDUP_REMOVED lines=16> */
.L_x_1679:
[----:B------:R-:W-:Y:S05]  /*1b990*/  BSYNC B0 ;  /* 0x0000000000007941 */ /* 0x000fea0003800000 */
.L_x_1678:
[----:B------:R0:W5:Y:S01]  /*1b9a0*/  LDL R7, [R1+0x14] ;  /* 0x0000140001077983 */ /* 0x0001620000100800 */
[----:B------:R-:W-:Y:S01]  /*1b9b0*/  IMAD.MOV.U32 R13, RZ, RZ, R2 ;  /* 0x000000ffff0d7224 */ /* 0x000fe200078e0002 */
[----:B------:R-:W-:Y:S01]  /*1b9c0*/  LOP3.LUT R9, R9, 0xfffffeff, RZ, 0xc0, !PT ;  /* 0xfffffeff09097812 */ /* 0x000fe200078ec0ff */
[----:B------:R-:W-:Y:S02]  /*1b9d0*/  IMAD.MOV.U32 R12, RZ, RZ, RZ ;  /* 0x000000ffff0c7224 */ /* 0x000fe400078e00ff */
[----:B------:R-:W-:Y:S01]  /*1b9e0*/  IMAD.MOV.U32 R11, RZ, RZ, 0x181f ;  /* 0x0000181fff0b7424 */ /* 0x000fe200078e00ff */
[----:B------:R-:W-:Y:S01]  /*1b9f0*/  @P5 LOP3.LUT R9, R9, 0x100, RZ, 0xfc, !PT ;  /* 0x0000010009095812 */ /* 0x000fe200078efcff */
[----:B------:R-:W-:Y:S02]  /*1ba00*/  IMAD.MOV.U32 R15, RZ, RZ, -0x1 ;  /* 0xffffffffff0f7424 */ /* 0x000fe400078e00ff */
[----:B------:R-:W-:Y:S01]  /*1ba10*/  IMAD.MOV.U32 R4, RZ, RZ, R14 ;  /* 0x000000ffff047224 */ /* 0x000fe200078e000e */
[----:B0-----:R-:W-:-:S13]  /*1ba20*/  LOP3.LUT P5, RZ, R9, 0x10, RZ, 0xc0, !PT ;  /* 0x0000001009ff7812 */ /* 0x001fda00078ac0ff */
[----:B-----5:R-:W-:Y:S05]  /*1ba30*/  WARPSYNC.COLLECTIVE R15, `(.L_x_1680) ;  /* 0x000000000f087348 */ /* 0x020fea0003c00000 */
[----:B------:R0:W1:Y:S02]  /*1ba40*/  SHFL.IDX P6, R14, R13, R12, R11 ;  /* 0x0000000c0d0e7389 */ /* 0x00006400000c000b */
[----:B01---5:R-:W-:Y:S01]  /*1ba50*/  ENDCOLLECTIVE ;  /* 0x000000000000791b */ /* 0x023fe20003800000 */
.L_x_1680:
        /* <DEDUP_REMOVED lines=13> */
.L_x_1681:
[----:B------:R-:W-:-:S04]  /*1bb30*/  @!P5 LOP3.LUT R4, R5, R4, RZ, 0x3c, !PT ;  /* 0x000000040504d212 */ /* 0x000fc800078e3cff */
[----:B------:R-:W-:Y:S01]  /*1bb40*/  @!P5 LOP3.LUT R5, R5, R4, RZ, 0x3c, !PT ;  /* 0x000000040505d212 */ /* 0x000fe200078e3cff */
[----:B------:R-:W-:Y:S02]  /*1bb50*/  IMAD.MOV.U32 R13, RZ, RZ, R2 ;  /* 0x000000ffff0d7224 */ /* 0x000fe400078e0002 */
[----:B------:R-:W-:-:S07]  /*1bb60*/  IMAD.MOV.U32 R6, RZ, RZ, R14 ;  /* 0x000000ffff067224 */ /* 0x000fce00078e000e */
[----:B------:R-:W-:Y:S05]  /*1bb70*/  WARPSYNC.COLLECTIVE R15, `(.L_x_1682) ;  /* 0x000000000f087348 */ /* 0x000fea0003c00000 */
[----:B------:R0:W1:Y:S02]  /*1bb80*/  SHFL.IDX P6, R14, R13, R12, R11 ;  /* 0x0000000c0d0e7389 */ /* 0x00006400000c000b */
[----:B01----:R-:W-:Y:S01]  /*1bb90*/  ENDCOLLECTIVE ;  /* 0x000000000000791b */ /* 0x003fe20003800000 */
.L_x_1682:
        /* <DEDUP_REMOVED lines=13> */
[----:B------:R-:W-:-:S07]  /*1bc70*/  @!P4 LOP3.LUT R5, R5, R4, RZ, 0x3c, !PT ;  /* 0x000000040505c212 */ /* 0x000fce00078e3cff */
[----:B------:R-:W-:Y:S05]  /*1bc80*/  WARPSYNC.COLLECTIVE R15, `(.L_x_1683) ;  /* 0x000000000f087348 */ /* 0x000fea0003c00000 */
[----:B------:R0:W1:Y:S02]  /*1bc90*/  SHFL.IDX P6, R14, R13, R12, R11 ;  /* 0x0000000c0d0e7389 */ /* 0x00006400000c000b */
[----:B01----:R-:W-:Y:S01]  /*1bca0*/  ENDCOLLECTIVE ;  /* 0x000000000000791b */ /* 0x003fe20003800000 */
.L_x_1683:
        /* <DEDUP_REMOVED lines=15> */
.L_x_1684:
[----:B------:R-:W-:Y:S02]  /*1bda0*/  IMAD.MOV.U32 R13, RZ, RZ, R0 ;  /* 0x000000ffff0d7224 */ /* 0x000fe400078e0000 */
[----:B------:R-:W-:Y:S02]  /*1bdb0*/  IMAD.MOV.U32 R12, RZ, RZ, 0x3 ;  /* 0x00000003ff0c7424 */ /* 0x000fe400078e00ff */
[----:B------:R-:W-:-:S05]  /*1bdc0*/  IMAD.MOV.U32 R5, RZ, RZ, R14 ;  /* 0x000000ffff057224 */ /* 0x000fca00078e000e */
[----:B------:R-:W-:-:S05]  /*1bdd0*/  @!P5 LEA R5, P6, R8, R5, 0x1 ;  /* 0x000000050805d211 */ /* 0x000fca00078c08ff */
[----:B------:R-:W-:-:S05]  /*1bde0*/  @!P5 IMAD.X R4, RZ, RZ, R6, P6 ;  /* 0x000000ffff04d224 */ /* 0x000fca00030e0606 */
[----:B------:R-:W-:-:S07]  /*1bdf0*/  @!P5 LOP3.LUT R5, R5, R4, RZ, 0x3c, !PT ;  /* 0x000000040505d212 */ /* 0x000fce00078e3cff */
[----:B------:R-:W-:Y:S05]  /*1be00*/  WARPSYNC.COLLECTIVE R15, `(.L_x_1685) ;  /* 0x000000000f087348 */ /* 0x000fea0003c00000 */
[----:B------:R0:W1:Y:S02]  /*1be10*/  SHFL.IDX P6, R14, R13, R12, R11 ;  /* 0x0000000c0d0e7389 */ /* 0x00006400000c000b */
[----:B01----:R-:W-:Y:S01]  /*1be20*/  ENDCOLLECTIVE ;  /* 0x000000000000791b */ /* 0x003fe20003800000 */
.L_x_1685:
        /* <DEDUP_REMOVED lines=15> */
.L_x_1686:
        /* <DEDUP_REMOVED lines=9> */
.L_x_1687:
        /* <DEDUP_REMOVED lines=15> */
.L_x_1688:
        /* <DEDUP_REMOVED lines=9> */
.L_x_1689:
        /* <DEDUP_REMOVED lines=10> */
[----:B------:R-:W-:-:S07]  /*1c1d0*/  IMAD.MOV.U32 R6, RZ, RZ, R14 ;  /* 0x000000ffff067224 */ /* 0x000fce00078e000e */
[----:B0-----:R-:W-:Y:S05]  /*1c1e0*/  WARPSYNC.COLLECTIVE R15, `(.L_x_1690) ;  /* 0x000000000f087348 */ /* 0x001fea0003c00000 */
[----:B------:R1:W2:Y:S02]  /*1c1f0*/  SHFL.IDX P6, R14, R13, R12, R11 ;  /* 0x0000000c0d0e7389 */ /* 0x0002a400000c000b */
[----:B012---:R-:W-:Y:S01]  /*1c200*/  ENDCOLLECTIVE ;  /* 0x000000000000791b */ /* 0x007fe20003800000 */
.L_x_1690:
[----:B------:R-:W-:Y:S02]  /*1c210*/  IMAD.MOV.U32 R13, RZ, RZ, R0 ;  /* 0x000000ffff0d7224 */ /* 0x000fe400078e0000 */
[----:B------:R-:W-:Y:S01]  /*1c220*/  IMAD.MOV.U32 R12, RZ, RZ, 0x6 ;  /* 0x00000006ff0c7424 */ /* 0x000fe200078e00ff */
[----:B------:R-:W-:Y:S01]  /*1c230*/  LOP3.LUT P6, RZ, R9, 0x20, RZ, 0xc0, !PT ;  /* 0x0000002009ff7812 */ /* 0x000fe200078cc0ff */
[----:B------:R-:W-:-:S12]  /*1c240*/  IMAD.MOV.U32 R5, RZ, RZ, R14 ;  /* 0x000000ffff057224 */ /* 0x000fd800078e000e */
[----:B------:R-:W-:-:S05]  /*1c250*/  @!P6 LEA R5, P5, R8, R5, 0x1 ;  /* 0x000000050805e211 */ /* 0x000fca00078a08ff */
[----:B------:R-:W-:-:S05]  /*1c260*/  @!P6 IMAD.X R4, RZ, RZ, R6, P5 ;  /* 0x000000ffff04e224 */ /* 0x000fca00028e0606 */
[----:B------:R-:W-:-:S04]  /*1c270*/  @!P6 LOP3.LUT R5, R5, R4, RZ, 0x3c, !PT ;  /* 0x000000040505e212 */ /* 0x000fc800078e3cff */
[----:B------:R-:W-:-:S04]  /*1c280*/  @!P6 LOP3.LUT R4, R5, R4, RZ, 0x3c, !PT ;  /* 0x000000040504e212 */ /* 0x000fc800078e3cff */
[----:B------:R-:W-:-:S05]  /*1c290*/  @!P6 LOP3.LUT R5, R5, R4, RZ, 0x3c, !PT ;  /* 0x000000040505e212 */ /* 0x000fca00078e3cff */
        /* <DEDUP_REMOVED lines=10> */
.L_x_1691:
[----:B------:R-:W-:Y:S02]  /*1c340*/  IMAD.MOV.U32 R13, RZ, RZ, R2 ;  /* 0x000000ffff0d7224 */ /* 0x000fe400078e0002 */
[----:B------:R-:W-:-:S07]  /*1c350*/  IMAD.MOV.U32 R6, RZ, RZ, R14 ;  /* 0x000000ffff067224 */ /* 0x000fce00078e000e */
[----:B------:R-:W-:Y:S05]  /*1c360*/  WARPSYNC.COLLECTIVE R15, `(.L_x_1692) ;  /* 0x000000000f087348 */ /* 0x000fea0003c00000 */
[----:B------:R0:W1:Y:S02]  /*1c370*/  SHFL.IDX P6, R14, R13, R12, R11 ;  /* 0x0000000c0d0e7389 */ /* 0x00006400000c000b */
[----:B01----:R-:W-:Y:S01]  /*1c380*/  ENDCOLLECTIVE ;  /* 0x000000000000791b */ /* 0x003fe20003800000 */
.L_x_1692:
[----:B------:R-:W-:Y:S02]  /*1c390*/  IMAD.MOV.U32 R13, RZ, RZ, R0 ;  /* 0x000000ffff0d7224 */ /* 0x000fe400078e0000 */
[----:B------:R-:W-:Y:S02]  /*1c3a0*/  IMAD.MOV.U32 R12, RZ, RZ, 0x7 ;  /* 0x00000007ff0c7424 */ /* 0x000fe400078e00ff */
[----:B------:R-:W-:-:S07]  /*1c3b0*/  IMAD.MOV.U32 R5, RZ, RZ, R14 ;  /* 0x000000ffff057224 */ /* 0x000fce00078e000e */
[----:B------:R-:W-:Y:S05]  /*1c3c0*/  WARPSYNC.COLLECTIVE R15, `(.L_x_1693) ;  /* 0x000000000f087348 */ /* 0x000fea0003c00000 */
[----:B------:R0:W1:Y:S02]  /*1c3d0*/  SHFL.IDX P6, R14, R13, R12, R11 ;  /* 0x0000000c0d0e7389 */ /* 0x00006400000c000b */
[----:B01----:R-:W-:Y:S01]  /*1c3e0*/  ENDCOLLECTIVE ;  /* 0x000000000000791b */ /* 0x003fe20003800000 */
.L_x_1693:
        /* <DEDUP_REMOVED lines=10> */
.L_x_1694:
[----:B------:R-:W-:Y:S01]  /*1c490*/  @!PT LDS RZ, [RZ] ;  /* 0x00000000fffff984 */ /* 0x000fe20000000800 */
[----:B------:R-:W-:Y:S01]  /*1c4a0*/  @!PT LDS RZ, [RZ] ;  /* 0x00000000fffff984 */ /* 0x000fe20000000800 */
[----:B------:R-:W-:Y:S01]  /*1c4b0*/  @!PT LDS RZ, [RZ] ;  /* 0x00000000fffff984 */ /* 0x000fe20000000800 */
[----:B------:R0:W-:Y:S04]  /*1c4c0*/  @!P4 LDGSTS.E.BYPASS.LTC128B.128 [R7+0x25400], desc[UR60][R4.64], !P3 ;  /* 0x254000000407cfae */ /* 0x0001e8000d901d7c */
[----:B------:R0:W-:Y:S04]  /*1c4d0*/  @!P4 LDGSTS.E.BYPASS.LTC128B.128 [R7+0x29400], desc[UR60][R4.64+0x80], !P2 ;  /* 0x294000800407cfae */ /* 0x0001e8000d101d7c */
[----:B------:R0:W-:Y:S04]  /*1c4e0*/  @!P4 LDGSTS.E.BYPASS.LTC128B.128 [R7+0x2d400], desc[UR60][R4.64+0x100], !P1 ;  /* 0x2d4001000407cfae */ /* 0x0001e8000c901d7c */
[----:B------:R0:W-:Y:S01]  /*1c4f0*/  @!P4 LDGSTS.E.BYPASS.LTC128B.128 [R7+0x31400], desc[UR60][R4.64+0x180], !P0 ;  /* 0x314001800407cfae */ /* 0x0001e2000c101d7c */
[----:B------:R-:W-:Y:S01]  /*1c500*/  IMAD.MOV.U32 R2, RZ, RZ, R14 ;  /* 0x000000ffff027224 */ /* 0x000fe200078e000e */
[----:B------:R-:W-:Y:S06]  /*1c510*/  BRA `(.L_x_1695) ;  /* 0xffffff9c004c7947 */ /* 0x000fec000383ffff */
.L_x_1517:
[----:B-1----:R-:W3:Y:S02]  /*1c520*/  LDL R2, [R1+0x4] ;  /* 0x0000040001027983 */ /* 0x002ee40000100800 */
[----:B---3--:R1:W3:Y:S02]  /*1c530*/  SYNCS.PHASECHK.TRANS64.TRYWAIT P0, [R2+URZ+0x32420], R0 ;  /* 0x03242000020075a7 */ /* 0x0082e4000800017f */
[----:B---3--:R-:W-:Y:S05]  /*1c540*/  @!P0 NANOSLEEP.SYNCS 0x989680 ;  /* 0x009896800000895d */ /* 0x008fea0003900000 */
[----:B------:R-:W3:Y:S02]  /*1c550*/  @!P0 SYNCS.PHASECHK.TRANS64 P0, [R2+URZ+0x32420], R0 ;  /* 0x03242000020085a7 */ /* 0x000ee4000800007f */
[----:B---3--:R-:W-:Y:S05]  /*1c560*/  @!P0 BRA `(.L_x_1517) ;  /* 0xfffffffc00ec8947 */ /* 0x008fea000383ffff */
[----:B------:R-:W-:Y:S05]  /*1c570*/  BRA `(.L_x_1696) ;  /* 0xffffff9c00c87947 */ /* 0x000fea000383ffff */
.L_x_1521:
[----:B0-----:R0:W1:Y:S02]  /*1c580*/  SYNCS.PHASECHK.TRANS64.TRYWAIT P0, [R2+URZ+0x32460], R0 ;  /* 0x03246000020075a7 */ /* 0x001064000800017f */
[----:B-1----:R-:W-:Y:S05]  /*1c590*/  @!P0 NANOSLEEP.SYNCS 0x989680 ;  /* 0x009896800000895d */ /* 0x002fea0003900000 */
[----:B------:R-:W1:Y:S02]  /*1c5a0*/  @!P0 SYNCS.PHASECHK.TRANS64 P0, [R2+URZ+0x32460], R0 ;  /* 0x03246000020085a7 */ /* 0x000e64000800007f */
[----:B-1----:R-:W-:Y:S05]  /*1c5b0*/  @!P0 BRA `(.L_x_1521) ;  /* 0xfffffffc00f08947 */ /* 0x002fea000383ffff */
[----:B------:R-:W-:Y:S05]  /*1c5c0*/  BRA `(.L_x_1697) ;  /* 0xffffff9c00f87947 */ /* 0x000fea000383ffff */
.L_x_1536:
[----:B-1----:R1:W2:Y:S02]  /*1c5d0*/  SYNCS.PHASECHK.TRANS64.TRYWAIT P0, [R2+URZ+0x32440], R5 ;  /* 0x03244005020075a7 */ /* 0x0022a4000800017f */
[----:B--2---:R-:W-:Y:S05]  /*1c5e0*/  @!P0 NANOSLEEP.SYNCS 0x989680 ;  /* 0x009896800000895d */ /* 0x004fea0003900000 */
[----:B------:R-:W2:Y:S02]  /*1c5f0*/  @!P0 SYNCS.PHASECHK.TRANS64 P0, [R2+URZ+0x32440], R5 ;  /* 0x03244005020085a7 */ /* 0x000ea4000800007f */
[----:B--2---:R-:W-:Y:S05]  /*1c600*/  @!P0 BRA `(.L_x_1536) ;  /* 0xfffffffc00f08947 */ /* 0x004fea000383ffff */
[----:B------:R-:W-:Y:S05]  /*1c610*/  BRA `(.L_x_1698) ;  /* 0xffffffa800287947 */ /* 0x000fea000383ffff */
.L_x_1541:
[----:B0-----:R0:W2:Y:S02]  /*1c620*/  SYNCS.PHASECHK.TRANS64.TRYWAIT P0, [R2+URZ+0x32460], R5 ;  /* 0x03246005020075a7 */ /* 0x0010a4000800017f */
[----:B--2---:R-:W-:Y:S05]  /*1c630*/  @!P0 NANOSLEEP.SYNCS 0x989680 ;  /* 0x009896800000895d */ /* 0x004fea0003900000 */
[----:B------:R-:W2:Y:S02]  /*1c640*/  @!P0 SYNCS.PHASECHK.TRANS64 P0, [R2+URZ+0x32460], R5 ;  /* 0x03246005020085a7 */ /* 0x000ea4000800007f */
[----:B--2---:R-:W-:Y:S05]  /*1c650*/  @!P0 BRA `(.L_x_1541) ;  /* 0xfffffffc00f08947 */ /* 0x004fea000383ffff */
[----:B------:R-:W-:Y:S05]  /*1c660*/  BRA `(.L_x_1699) ;  /* 0xffffffa800b07947 */ /* 0x000fea000383ffff */
.L_x_1552:
[----:B0-----:R0:W1:Y:S02]  /*1c670*/  SYNCS.PHASECHK.TRANS64.TRYWAIT P0, [R3+URZ+0x32440], R2 ;  /* 0x03244002030075a7 */ /* 0x001064000800017f */
[----:B-1----:R-:W-:Y:S05]  /*1c680*/  @!P0 NANOSLEEP.SYNCS 0x989680 ;  /* 0x009896800000895d */ /* 0x002fea0003900000 */
[----:B------:R-:W1:Y:S02]  /*1c690*/  @!P0 SYNCS.PHASECHK.TRANS64 P0, [R3+URZ+0x32440], R2 ;  /* 0x03244002030085a7 */ /* 0x000e64000800007f */
[----:B-1----:R-:W-:Y:S05]  /*1c6a0*/  @!P0 BRA `(.L_x_1552) ;  /* 0xfffffffc00f08947 */ /* 0x002fea000383ffff */
[----:B------:R-:W-:Y:S05]  /*1c6b0*/  BRA `(.L_x_1700) ;  /* 0xffffffb000c07947 */ /* 0x000fea000383ffff */
.L_x_1557:
[----:B-1----:R1:W2:Y:S02]  /*1c6c0*/  SYNCS.PHASECHK.TRANS64.TRYWAIT P0, [R3+URZ+0x32460], R2 ;  /* 0x03246002030075a7 */ /* 0x0022a4000800017f */
[----:B--2---:R-:W-:Y:S05]  /*1c6d0*/  @!P0 NANOSLEEP.SYNCS 0x989680 ;  /* 0x009896800000895d */ /* 0x004fea0003900000 */
[----:B------:R-:W2:Y:S02]  /*1c6e0*/  @!P0 SYNCS.PHASECHK.TRANS64 P0, [R3+URZ+0x32460], R2 ;  /* 0x03246002030085a7 */ /* 0x000ea4000800007f */
[----:B--2---:R-:W-:Y:S05]  /*1c6f0*/  @!P0 BRA `(.L_x_1557) ;  /* 0xfffffffc00f08947 */ /* 0x004fea000383ffff */
[----:B------:R-:W-:Y:S05]  /*1c700*/  BRA `(.L_x_1701) ;  /* 0xffffffb400447947 */ /* 0x000fea000383ffff */
.L_x_1568:
[----:B0-----:R0:W1:Y:S02]  /*1c710*/  SYNCS.PHASECHK.TRANS64.TRYWAIT P0, [R3+URZ+0x32440], R2 ;  /* 0x03244002030075a7 */ /* 0x001064000800017f */
[----:B-1----:R-:W-:Y:S05]  /*1c720*/  @!P0 NANOSLEEP.SYNCS 0x989680 ;  /* 0x009896800000895d */ /* 0x002fea0003900000 */
[----:B------:R-:W1:Y:S02]  /*1c730*/  @!P0 SYNCS.PHASECHK.TRANS64 P0, [R3+URZ+0x32440], R2 ;  /* 0x03244002030085a7 */ /* 0x000e64000800007f */
[----:B-1----:R-:W-:Y:S05]  /*1c740*/  @!P0 BRA `(.L_x_1568) ;  /* 0xfffffffc00f08947 */ /* 0x002fea000383ffff */
[----:B------:R-:W-:Y:S05]  /*1c750*/  BRA `(.L_x_1702) ;  /* 0xffffffbc00307947 */ /* 0x000fea000383ffff */
.L_x_1573:
[----:B-1----:R1:W2:Y:S02]  /*1c760*/  SYNCS.PHASECHK.TRANS64.TRYWAIT P0, [R3+URZ+0x32460], R2 ;  /* 0x03246002030075a7 */ /* 0x0022a4000800017f */
[----:B--2---:R-:W-:Y:S05]  /*1c770*/  @!P0 NANOSLEEP.SYNCS 0x989680 ;  /* 0x009896800000895d */ /* 0x004fea0003900000 */
[----:B------:R-:W2:Y:S02]  /*1c780*/  @!P0 SYNCS.PHASECHK.TRANS64 P0, [R3+URZ+0x32460], R2 ;  /* 0x03246002030085a7 */ /* 0x000ea4000800007f */
[----:B--2---:R-:W-:Y:S05]  /*1c790*/  @!P0 BRA `(.L_x_1573) ;  /* 0xfffffffc00f08947 */ /* 0x004fea000383ffff */
[----:B------:R-:W-:Y:S05]  /*1c7a0*/  BRA `(.L_x_1703) ;  /* 0xffffffbc00b87947 */ /* 0x000fea000383ffff */
.L_x_1585:
[----:B------:R-:W-:Y:S01]  /*1c7b0*/  BSSY B0, `(.L_x_1704) ;  /* 0x0000008000007945 */ /* 0x000fe20003800000 */
[----:B------:R-:W-:Y:S02]  /*1c7c0*/  IMAD.MOV.U32 R13, RZ, RZ, R16 ;  /* 0x000000ffff0d7224 */ /* 0x000fe400078e0010 */
[----:B------:R-:W-:Y:S02]  /*1c7d0*/  IMAD.MOV.U32 R12, RZ, RZ, RZ ;  /* 0x000000ffff0c7224 */ /* 0x000fe400078e00ff */
[----:B------:R-:W-:Y:S02]  /*1c7e0*/  IMAD.MOV.U32 R11, RZ, RZ, 0x1f ;  /* 0x0000001fff0b7424 */ /* 0x000fe400078e00ff */
[----:B------:R-:W-:-:S07]  /*1c7f0*/  IMAD.MOV.U32 R15, RZ, RZ, -0x1 ;  /* 0xffffffffff0f7424 */ /* 0x000fce00078e00ff */
[----:B-1--45:R-:W-:Y:S05]  /*1c800*/  WARPSYNC.COLLECTIVE R15, `(.L_x_1705) ;  /* 0x000000000f087348 */ /* 0x032fea0003c00000 */
[----:B------:R0:W2:Y:S02]  /*1c810*/  SHFL.IDX P6, R14, R13, R12, R11 ;  /* 0x0000000c0d0e7389 */ /* 0x0000a400000c000b */
[----:B012-45:R-:W-:Y:S01]  /*1c820*/  ENDCOLLECTIVE ;  /* 0x000000000000791b */ /* 0x037fe20003800000 */
.L_x_1705:
[----:B------:R-:W-:Y:S05]  /*1c830*/  BSYNC B0 ;  /* 0x0000000000007941 */ /* 0x000fea0003800000 */
.L_x_1704:
        /* <DEDUP_REMOVED lines=9> */
.L_x_1706:
        /* <DEDUP_REMOVED lines=18> */
.L_x_1707:
        /* <DEDUP_REMOVED lines=8> */
.L_x_1708:
        /* <DEDUP_REMOVED lines=8> */
.L_x_1709:
        /* <DEDUP_REMOVED lines=8> */
.L_x_1710:
        /* <DEDUP_REMOVED lines=8> */
.L_x_1711:
        /* <DEDUP_REMOVED lines=9> */
.L_x_1712:
[----:B------:R-:W-:Y:S01]  /*1cc80*/  IMAD.MOV.U32 R6, RZ, RZ, R14 ;  /* 0x000000ffff067224 */ /* 0x000fe200078e000e */
[----:B------:R-:W-:Y:S06]  /*1cc90*/  BRA `(.L_x_1713) ;  /* 0xffffffc400107947 */ /* 0x000fec000383ffff */
.L_x_1590:
[----:B------:R-:W-:Y:S01]  /*1cca0*/  BSSY B0, `(.L_x_1714) ;  /* 0x0000008000007945 */ /* 0x000fe20003800000 */
[----:B-----5:R-:W-:Y:S02]  /*1ccb0*/  IMAD.MOV.U32 R13, RZ, RZ, R2 ;  /* 0x000000ffff0d7224 */ /* 0x020fe400078e0002 */
[----:B------:R-:W-:Y:S02]  /*1ccc0*/  IMAD.MOV.U32 R12, RZ, RZ, 0x1 ;  /* 0x00000001ff0c7424 */ /* 0x000fe400078e00ff */
[----:B------:R-:W-:Y:S02]  /*1ccd0*/  IMAD.MOV.U32 R11, RZ, RZ, RZ ;  /* 0x000000ffff0b7224 */ /* 0x000fe400078e00ff */
[----:B------:R-:W-:-:S07]  /*1cce0*/  IMAD.MOV.U32 R15, RZ, RZ, -0x1 ;  /* 0xffffffffff0f7424 */ /* 0x000fce00078e00ff */
[----:B0---4-:R-:W-:Y:S05]  /*1ccf0*/  WARPSYNC.COLLECTIVE R15, `(.L_x_1715) ;  /* 0x000000000f087348 */ /* 0x011fea0003c00000 */
[----:B------:R1:W2:Y:S02]  /*1cd00*/  SHFL.UP P6, R14, R13, R12, R11 ;  /* 0x0400000c0d0e7389 */ /* 0x0002a400000c000b */
[----:B012-4-:R-:W-:Y:S01]  /*1cd10*/  ENDCOLLECTIVE ;  /* 0x000000000000791b */ /* 0x017fe20003800000 */
.L_x_1715:
[----:B------:R-:W-:Y:S05]  /*1cd20*/  BSYNC B0 ;  /* 0x0000000000007941 */ /* 0x000fea0003800000 */
.L_x_1714:
        /* <DEDUP_REMOVED lines=10> */
.L_x_1716:
        /* <DEDUP_REMOVED lines=8> */
.L_x_1717:
        /* <DEDUP_REMOVED lines=8> */
.L_x_1718:
        /* <DEDUP_REMOVED lines=8> */
.L_x_1719:
        /* <DEDUP_REMOVED lines=9> */
.L_x_1720:
[----:B------:R-:W-:Y:S01]  /*1cfe0*/  IMAD.MOV.U32 R6, RZ, RZ, R14 ;  /* 0x000000ffff067224 */ /* 0x000fe200078e000e */
[----:B------:R-:W-:Y:S06]  /*1cff0*/  BRA `(.L_x_1721) ;  /* 0xffffffc000d47947 */ /* 0x000fec000383ffff */
.L_x_1592:
[----:B------:R-:W-:Y:S01]  /*1d000*/  BSSY B0, `(.L_x_1722) ;  /* 0x0000006000007945 */ /* 0x000fe20003800000 */
[----:B------:R-:W-:Y:S01]  /*1d010*/  PLOP3.LUT P6, PT, P6, PT, PT, 0x8, 0x0 ;  /* 0x000000000000781c */ /* 0x000fe200037ce170 */
[----:B------:R-:W-:-:S12]  /*1d020*/  IMAD.MOV.U32 R15, RZ, RZ, -0x1 ;  /* 0xffffffffff0f7424 */ /* 0x000fd800078e00ff */
[----:B0---45:R-:W-:Y:S05]  /*1d030*/  WARPSYNC.COLLECTIVE R15, `(.L_x_1723) ;  /* 0x000000000f087348 */ /* 0x031fea0003c00000 */
[----:B------:R-:W-:Y:S01]  /*1d040*/  VOTE.ANY R14, PT, P6 ;  /* 0x00000000000e7806 */ /* 0x000fe200030e0100 */
[----:B0---45:R-:W-:Y:S06]  /*1d050*/  ENDCOLLECTIVE ;  /* 0x000000000000791b */ /* 0x031fec0003800000 */
.L_x_1723:
[----:B------:R-:W-:Y:S05]  /*1d060*/  BSYNC B0 ;  /* 0x0000000000007941 */ /* 0x000fea0003800000 */
.L_x_1722:
        /* <DEDUP_REMOVED lines=9> */
.L_x_1724:
[----:B------:R-:W-:Y:S01]  /*1d100*/  IMAD.MOV.U32 R17, RZ, RZ, R14 ;  /* 0x000000ffff117224 */ /* 0x000fe200078e000e */
[----:B------:R-:W-:Y:S06]  /*1d110*/  BRA `(.L_x_1725) ;  /* 0xffffffc000c47947 */ /* 0x000fec000383ffff */
.L_x_1594:
[----:B------:R-:W-:Y:S01]  /*1d120*/  BSSY B0, `(.L_x_1726) ;  /* 0x0000007000007945 */ /* 0x000fe20003800000 */
[----:B------:R-:W-:Y:S02]  /*1d130*/  IMAD.MOV.U32 R13, RZ, RZ, R3 ;  /* 0x000000ffff0d7224 */ /* 0x000fe400078e0003 */
[----:B------:R-:W-:Y:S02]  /*1d140*/  IMAD.MOV.U32 R11, RZ, RZ, 0x1f ;  /* 0x0000001fff0b7424 */ /* 0x000fe400078e00ff */
[----:B------:R-:W-:-:S07]  /*1d150*/  IMAD.MOV.U32 R15, RZ, RZ, -0x1 ;  /* 0xffffffffff0f7424 */ /* 0x000fce00078e00ff */
[----:B0-2-45:R-:W-:Y:S05]  /*1d160*/  WARPSYNC.COLLECTIVE R15, `(.L_x_1727) ;  /* 0x000000000f087348 */ /* 0x035fea0003c00000 */
[----:B------:R1:W3:Y:S02]  /*1d170*/  SHFL.IDX P6, R14, R13, R12, R11 ;  /* 0x0000000c0d0e7389 */ /* 0x0002e400000c000b */
[----:B012345:R-:W-:Y:S01]  /*1d180*/  ENDCOLLECTIVE ;  /* 0x000000000000791b */ /* 0x03ffe20003800000 */
.L_x_1727:
[----:B------:R-:W-:Y:S05]  /*1d190*/  BSYNC B0 ;  /* 0x0000000000007941 */ /* 0x000fea0003800000 */
.L_x_1726:
[----:B------:R-:W-:Y:S01]  /*1d1a0*/  IMAD.MOV.U32 R2, RZ, RZ, R14 ;  /* 0x000000ffff027224 */ /* 0x000fe200078e000e */
[----:B------:R-:W-:Y:S06]  /*1d1b0*/  BRA `(.L_x_1593) ;  /* 0xffffffc000b87947 */ /* 0x000fec000383ffff */
.L_x_1598:
[----:B0-----:R0:W1:Y:S02]  /*1d1c0*/  SYNCS.PHASECHK.TRANS64.TRYWAIT P0, [R0+URZ+0x32420], R3 ;  /* 0x03242003000075a7 */ /* 0x001064000800017f */
[----:B-1----:R-:W-:Y:S05]  /*1d1d0*/  @!P0 NANOSLEEP.SYNCS 0x989680 ;  /* 0x009896800000895d */ /* 0x002fea0003900000 */
[----:B------:R-:W1:Y:S02]  /*1d1e0*/  @!P0 SYNCS.PHASECHK.TRANS64 P0, [R0+URZ+0x32420], R3 ;  /* 0x03242003000085a7 */ /* 0x000e64000800007f */
[----:B-1----:R-:W-:Y:S05]  /*1d1f0*/  @!P0 BRA `(.L_x_1598) ;  /* 0xfffffffc00f08947 */ /* 0x002fea000383ffff */
[----:B------:R-:W-:Y:S05]  /*1d200*/  BRA `(.L_x_1728) ;  /* 0xffffffc400ac7947 */ /* 0x000fea000383ffff */
.L_x_1599:
        /* <DEDUP_REMOVED lines=8> */
[----:B0---45:R-:W-:Y:S05]  /*1d290*/  WARPSYNC.COLLECTIVE R15, `(.L_x_1730) ;  /* 0x000000000f087348 */ /* 0x031fea0003c00000 */
[----:B------:R1:W2:Y:S02]  /*1d2a0*/  SHFL.IDX P6, R14, R13, R12, R11 ;  /* 0x0000000c0d0e7389 */ /* 0x0002a400000c000b */
[----:B012-45:R-:W-:Y:S01]  /*1d2b0*/  ENDCOLLECTIVE ;  /* 0x000000000000791b */ /* 0x037fe20003800000 */
.L_x_1730:
[----:B------:R-:W-:Y:S05]  /*1d2c0*/  BSYNC B0 ;  /* 0x0000000000007941 */ /* 0x000fea0003800000 */
.L_x_1729:
[----:B------:R-:W-:Y:S05]  /*1d2d0*/  BRA `(.L_x_1731) ;  /* 0xffffffc400947947 */ /* 0x000fea000383ffff */
.L_x_1600:
[----:B------:R-:W-:Y:S01]  /*1d2e0*/  BSSY B0, `(.L_x_1732) ;  /* 0x0000006000007945 */ /* 0x000fe20003800000 */
[----:B------:R-:W-:-:S07]  /*1d2f0*/  IMAD.MOV.U32 R15, RZ, RZ, -0x1 ;  /* 0xffffffffff0f7424 */ /* 0x000fce00078e00ff */
[----:B01--45:R-:W-:Y:S05]  /*1d300*/  WARPSYNC.COLLECTIVE R15, `(.L_x_1733) ;  /* 0x000000000f0c7348 */ /* 0x033fea0003c00000 */
[----:B------:R-:W-:Y:S02]  /*1d310*/  ELECT P6, UR62, PT ;  /* 0x00000000003e782f */ /* 0x000fe400038c0000 */
[----:B------:R-:W-:Y:S01]  /*1d320*/  MOV R14, UR62 ;  /* 0x0000003e000e7c02 */ /* 0x000fe20008000f00 */
[----:B01--45:R-:W-:Y:S10]  /*1d330*/  ENDCOLLECTIVE ;  /* 0x000000000000791b */ /* 0x033ff40003800000 */
.L_x_1733:
[----:B------:R-:W-:Y:S05]  /*1d340*/  BSYNC B0 ;  /* 0x0000000000007941 */ /* 0x000fea0003800000 */
.L_x_1732:
[----:B------:R-:W-:Y:S05]  /*1d350*/  BRA `(.L_x_1734) ;  /* 0xffffffc400887947 */ /* 0x000fea000383ffff */
.L_x_1602:
[----:B0-----:R0:W1:Y:S02]  /*1d360*/  SYNCS.PHASECHK.TRANS64.TRYWAIT P0, [R6+URZ], R5 ;  /* 0x00000005060075a7 */ /* 0x001064000800017f */
[----:B-1----:R-:W-:Y:S05]  /*1d370*/  @!P0 NANOSLEEP.SYNCS 0x989680 ;  /* 0x009896800000895d */ /* 0x002fea0003900000 */
[----:B------:R-:W1:Y:S02]  /*1d380*/  @!P0 SYNCS.PHASECHK.TRANS64 P0, [R6+URZ], R5 ;  /* 0x00000005060085a7 */ /* 0x000e64000800007f */
[----:B-1----:R-:W-:Y:S05]  /*1d390*/  @!P0 BRA `(.L_x_1602) ;  /* 0xfffffffc00f08947 */ /* 0x002fea000383ffff */
[----:B------:R-:W-:Y:S05]  /*1d3a0*/  BRA `(.L_x_1735) ;  /* 0xffffffc400c47947 */ /* 0x000fea000383ffff */
.L_x_1603:
[----:B-1----:R1:W2:Y:S02]  /*1d3b0*/  SYNCS.PHASECHK.TRANS64.TRYWAIT P0, [R7+URZ], R2 ;  /* 0x00000002070075a7 */ /* 0x0022a4000800017f */
[----:B--2---:R-:W-:Y:S05]  /*1d3c0*/  @!P0 NANOSLEEP.SYNCS 0x989680 ;  /* 0x009896800000895d */ /* 0x004fea0003900000 */
[----:B------:R-:W2:Y:S02]  /*1d3d0*/  @!P0 SYNCS.PHASECHK.TRANS64 P0, [R7+URZ], R2 ;  /* 0x00000002070085a7 */ /* 0x000ea4000800007f */
[----:B--2---:R-:W-:Y:S05]  /*1d3e0*/  @!P0 BRA `(.L_x_1603) ;  /* 0xfffffffc00f08947 */ /* 0x004fea000383ffff */
[----:B------:R-:W-:Y:S05]  /*1d3f0*/  BRA `(.L_x_1736) ;  /* 0xffffffc400b87947 */ /* 0x000fea000383ffff */
.L_x_1605:
[----:B--2---:R2:W3:Y:S02]  /*1d400*/  SYNCS.PHASECHK.TRANS64.TRYWAIT P0, [R4+URZ], R5 ;  /* 0x00000005040075a7 */ /* 0x0044e4000800017f */
[----:B---3--:R-:W-:Y:S05]  /*1d410*/  @!P0 NANOSLEEP.SYNCS 0x989680 ;  /* 0x009896800000895d */ /* 0x008fea0003900000 */
[----:B------:R-:W3:Y:S02]  /*1d420*/  @!P0 SYNCS.PHASECHK.TRANS64 P0, [R4+URZ], R5 ;  /* 0x00000005040085a7 */ /* 0x000ee4000800007f */
[----:B---3--:R-:W-:Y:S05]  /*1d430*/  @!P0 BRA `(.L_x_1605) ;  /* 0xfffffffc00f08947 */ /* 0x008fea000383ffff */
[----:B------:R-:W-:Y:S05]  /*1d440*/  BRA `(.L_x_1737) ;  /* 0xffffffc400c07947 */ /* 0x000fea000383ffff */
.L_x_1738:
        /* <DEDUP_REMOVED lines=11> */
.L_x_6035:


//--------------------- .text._ZN7cutlass13device_kernelIN5flash11enable_sm90INS1_16FlashAttnFwdSm90INS1_25CollectiveMainloopFwdSm90ILi2EN4cute5tupleIJNS5_1CILi1EEES8_S8_EEENS6_IJNS7_ILi128EEENS7_ILi96EEENS7_ILi64EEEEEELi256ENS_10bfloat16_tEfNS_4arch4Sm90ELb0ELb1ELb1ELb0ELb0ELb0ELb0ELb1ELb0ELb1ELb0ELb0EEENS1_21CollectiveEpilogueFwdINS6_IJSA_NS7_ILi256EEESB_EEES9_SE_SG_Li256ELb0ELb1ELb0ELb0EEENS1_30DynamicPersistentTileSchedulerILi256ELi128ELb0ELb1ELb1EEEEEEEEEvNT_6ParamsE --------------------------
	.section	.text._ZN7cutlass13device_kernelIN5flash11enable_sm90INS1_16FlashAttnFwdSm90INS1_25CollectiveMainloopFwdSm90ILi2EN4cute5tupleIJNS5_1CILi1EEES8_S8_EEENS6_IJNS7_ILi128EEENS7_ILi96EEENS7_ILi64EEEEEELi256ENS_10bfloat16_tEfNS_4arch4Sm90ELb0ELb1ELb1ELb0ELb0ELb0ELb0ELb1ELb0ELb1ELb0ELb0EEENS1_21CollectiveEpilogueFwdINS6_IJSA_NS7_ILi256EEESB_EEES9_SE_SG_Li256ELb0ELb1ELb0ELb0EEENS1_30DynamicPersistentTileSchedulerILi256ELi128ELb0ELb1ELb1EEEEEEEEEvNT_6ParamsE,"ax",@progbits
	.align	128
.text._ZN7cutlass13device_kernelIN5flash11enable_sm90INS1_16FlashAttnFwdSm90INS1_25CollectiveMainloopFwdSm90ILi2EN4cute5tupleIJNS5_1CILi1EEES8_S8_EEENS6_IJNS7_ILi128EEENS7_ILi96EEENS7_ILi64EEEEEELi256ENS_10bfloat16_tEfNS_4arch4Sm90ELb0ELb1ELb1ELb0ELb0ELb0ELb0ELb1ELb0ELb1ELb0ELb0EEENS1_21CollectiveEpilogueFwdINS6_IJSA_NS7_ILi256EEESB_EEES9_SE_SG_Li256ELb0ELb1ELb0ELb0EEENS1_30DynamicPersistentTileSchedulerILi256ELi128ELb0ELb1ELb1EEEEEEEEEvNT_6ParamsE:
        .type           _ZN7cutlass13device_kernelIN5flash11enable_sm90INS1_16FlashAttnFwdSm90INS1_25CollectiveMainloopFwdSm90ILi2EN4cute5tupleIJNS5_1CILi1EEES8_S8_EEENS6_IJNS7_ILi128EEENS7_ILi96EEENS7_ILi64EEEEEELi256ENS_10bfloat16_tEfNS_4arch4Sm90ELb0ELb1ELb1ELb0ELb0ELb0ELb0ELb1ELb0ELb1ELb0ELb0EEENS1_21CollectiveEpilogueFwdINS6_IJSA_NS7_ILi256EEESB_EEES9_SE_SG_Li256ELb0ELb1ELb0ELb0EEENS1_30DynamicPersistentTileSchedulerILi256ELi128ELb0ELb1ELb1EEEEEEEEEvNT_6ParamsE,@function
        .size           _ZN7cutlass13device_kernelIN5flash11enable_sm90INS1_16FlashAttnFwdSm90INS1_25CollectiveMainloopFwdSm90ILi2EN4cute5tupleIJNS5_1CILi1EEES8_S8_EEENS6_IJNS7_ILi128EEENS7_ILi96EEENS7_ILi64EEEEEELi256ENS_10bfloat16_tEfNS_4arch4Sm90ELb0ELb1ELb1ELb0ELb0ELb0ELb0ELb1ELb0ELb1ELb0ELb0EEENS1_21CollectiveEpilogueFwdINS6_IJSA_NS7_ILi256EEESB_EEES9_SE_SG_Li256ELb0ELb1ELb0ELb0EEENS1_30DynamicPersistentTileSchedulerILi256ELi128ELb0ELb1ELb1EEEEEEEEEvNT_6ParamsE,(.L_x_6036 - _ZN7cutlass13device_kernelIN5flash11enable_sm90INS1_16FlashAttnFwdSm90INS1_25CollectiveMainloopFwdSm90ILi2EN4cute5tupleIJNS5_1CILi1EEES8_S8_EEENS6_IJNS7_ILi128EEENS7_ILi96EEENS7_ILi64EEEEEELi256ENS_10bfloat16_tEfNS_4arch4Sm90ELb0ELb1ELb1ELb0ELb0ELb0ELb0ELb1ELb0ELb1ELb0ELb0EEENS1_21CollectiveEpilogueFwdINS6_IJSA_NS7_ILi256EEESB_EEES9_SE_SG_Li256ELb0ELb1ELb0ELb0EEENS1_30DynamicPersistentTileSchedulerILi256ELi128ELb0ELb1ELb1EEEEEEEEEvNT_6ParamsE)
        .other          _ZN7cutlass13device_kernelIN5flash11enable_sm90INS1_16FlashAttnFwdSm90INS1_25CollectiveMainloopFwdSm90ILi2EN4cute5tupleIJNS5_1CILi1EEES8_S8_EEENS6_IJNS7_ILi128EEENS7_ILi96EEENS7_ILi64EEEEEELi256ENS_10bfloat16_tEfNS_4arch4Sm90ELb0ELb1ELb1ELb0ELb0ELb0ELb0ELb1ELb0ELb1ELb0ELb0EEENS1_21CollectiveEpilogueFwdINS6_IJSA_NS7_ILi256EEESB_EEES9_SE_SG_Li256ELb0ELb1ELb0ELb0EEENS1_30DynamicPersistentTileSchedulerILi256ELi128ELb0ELb1ELb1EEEEEEEEEvNT_6ParamsE,@"STO_CUDA_ENTRY STV_DEFAULT"
_ZN7cutlass13device_kernelIN5flash11enable_sm90INS1_16FlashAttnFwdSm90INS1_25CollectiveMainloopFwdSm90ILi2EN4cute5tupleIJNS5_1CILi1EEES8_S8_EEENS6_IJNS7_ILi128EEENS7_ILi96EEENS7_ILi64EEEEEELi256ENS_10bfloat16_tEfNS_4arch4Sm90ELb0ELb1ELb1ELb0ELb0ELb0ELb0ELb1ELb0ELb1ELb0ELb0EEENS1_21CollectiveEpilogueFwdINS6_IJSA_NS7_ILi256EEESB_EEES9_SE_SG_Li256ELb0ELb1ELb0ELb0EEENS1_30DynamicPersistentTileSchedulerILi256ELi128ELb0ELb1ELb1EEEEEEEEEvNT_6ParamsE:
        /* <DEDUP_REMOVED lines=18> */
.L_x_1740:
[----:B------:R-:W-:Y:S05]  /*0120*/  BSYNC B0 ;  /* 0x0000000000007941 */ /* 0x000fea0003800000 */
.L_x_1739:
        /* <DEDUP_REMOVED lines=41> */
.L_x_1741:
        /* <DEDUP_REMOVED lines=22> */
.L_x_1742:
        /* <DEDUP_REMOVED lines=18> */
.L_x_1743:
        /* <DEDUP_REMOVED lines=22> */
.L_x_1744:
        /* <DEDUP_REMOVED lines=22> */
.L_x_1745:
[----:B------:R-:W-:Y:S01]  /*0900*/  PLOP3.LUT P0, PT, PT, PT, UP0, 0x80, 0x0 ;  /* 0x000000000000781c */ /* 0x000fe20003f0f008 */
[----:B------:R-:W-:Y:S01]  /*0910*/  UMOV UR41, 0x1 ;  /* 0x0000000100297882 */ /* 0x000fe20000000000 */
[----:B------:R-:W-:Y:S01]  /*0920*/  NOP ;  /* 0x0000000000007918 */ /* 0x000fe20000000000 */
[----:B------:R-:W-:Y:S01]  /*0930*/  USEL UR41, UR41, 0x2, !UP0 ;  /* 0x0000000229297887 */ /* 0x000fe2000c000000 */
[----:B------:R-:W-:Y:S01]  /*0940*/  ULDC.64 UR46, c[0x0][0x208] ;  /* 0x00008200002e7ab9 */ /* 0x000fe20000000a00 */
[----:B012-4-:R-:W-:Y:S08]  /*0950*/  BAR.SYNC.DEFER_BLOCKING 0x0 ;  /* 0x0000000000007b1d */ /* 0x017ff00000010000 */
[----:B------:R-:W-:Y:S05]  /*0960*/  @!P0 BRA `(.L_x_1746) ;  /* 0x00000108004c8947 */ /* 0x000fea0003800000 */
.L_x_1747:
[----:B------:R-:W-:-:S08]  /*0970*/  NOP ;  /* 0x0000000000007918 */ /* 0x000fd00000000000 */
[----:B------:R-:W0:Y:S02]  /*0980*/  USETMAXREG.TRY_ALLOC.CTAPOOL UP0, 0xf0 ;  /* 0x000000f0000079c8 */ /* 0x000e240008000600 */
[----:B0-----:R-:W-:-:S13]  /*0990*/  PLOP3.LUT P0, PT, PT, PT, UP0, 0x80, 0x0 ;  /* 0x000000000000781c */ /* 0x001fda0003f0f008 */
[----:B------:R-:W-:Y:S05]  /*09a0*/  @!P0 BRA `(.L_x_1747) ;  /* 0xfffffffc00f08947 */ /* 0x000fea000383ffff */
[----:B------:R-:W0:Y:S01]  /*09b0*/  S2R R0, SR_TID.X ;  /* 0x0000000000007919 */ /* 0x000e220000002100 */
[----:B------:R-:W1:Y:S08]  /*09c0*/  S2UR UR4, SR_CTAID.X ;  /* 0x00000000000479c3 */ /* 0x000e700000002500 */
[----:B------:R-:W-:Y:S08]  /*09d0*/  BAR.ARV 0x4, 0x180 ;  /* 0x0106000000007b1d */ /* 0x000ff00000002000 */
[----:B------:R-:W-:Y:S06]  /*09e0*/  BAR.ARV 0x8, 0x180 ;  /* 0x0206000000007b1d */ /* 0x000fec0000002000 */
[----:B0-----:R-:W-:-:S04]  /*09f0*/  SHF.R.U32.HI R0, RZ, 0x7, R0 ;  /* 0x00000007ff007819 */ /* 0x001fc80000011600 */
[----:B------:R-:W-:Y:S02]  /*0a00*/  ISETP.NE.AND P0, PT, R0, 0x1, PT ;  /* 0x000000010000780c */ /* 0x000fe40003f05270 */
[----:B------:R-:W1:Y:S11]  /*0a10*/  LDC R0, c[0x0][0xc38] ;  /* 0x00030e00ff007b82 */ /* 0x000e760000000800 */
[----:B------:R-:W-:Y:S06]  /*0a20*/  @!P0 BAR.ARV 0x9, 0x100 ;  /* 0x0244000000008b1d */ /* 0x000fec0000002000 */
[----:B-1----:R-:W-:-:S13]  /*0a30*/  ISETP.LE.AND P0, PT, R0, UR4, PT ;  /* 0x0000000400007c0c */ /* 0x002fda000bf03270 */
[----:B------:R-:W-:Y:S05]  /*0a40*/  @P0 EXIT ;  /* 0x000000000000094d */ /* 0x000fea0003800000 */
[----:B------:R-:W0:Y:S01]  /*0a50*/  S2R R2, SR_TID.X ;  /* 0x0000000000027919 */ /* 0x000e220000002100 */
[----:B------:R-:W-:Y:S01]  /*0a60*/  ULOP3.LUT UR44, UR41, 0x1, URZ, 0xfc, !UPT ;  /* 0x00000001292c7892 */ /* 0x000fe2000f8efc3f */
        /* <DEDUP_REMOVED lines=14> */
[----:B------:R-:W-:Y:S02]  /*0b50*/  LEA.HI R6, R0, R213, RZ, 0x2 ;  /* 0x000000d500067211 */ /* 0x000fe400078f10ff */
[----:B------:R-:W-:Y:S02]  /*0b60*/  LEA.HI R9, R8, R205, RZ, 0x2 ;  /* 0x000000cd08097211 */ /* 0x000fe400078f10ff */
[----:B------:R-:W-:Y:S02]  /*0b70*/  SHF.R.S32.HI R5, RZ, 0x4, R2 ;  /* 0x00000004ff057819 */ /* 0x000fe40000011402 */
[----:B------:R-:W-:-:S02]  /*0b80*/  SHF.R.S32.HI R10, RZ, 0x2, R9 ;  /* 0x00000002ff0a7819 */ /* 0x000fc40000011409 */
[----:B------:R-:W-:Y:S02]  /*0b90*/  SHF.R.S32.HI R11, RZ, 0x1f, R9 ;  /* 0x0000001fff0b7819 */ /* 0x000fe40000011409 */
[----:B------:R-:W-:Y:S02]  /*0ba0*/  LOP3.LUT R4, R2, 0x3fffff0, RZ, 0xc0, !PT ;  /* 0x03fffff002047812 */ /* 0x000fe400078ec0ff */
[----:B------:R-:W-:Y:S02]  /*0bb0*/  LOP3.LUT R6, R6, 0xfffffffc, RZ, 0xc0, !PT ;  /* 0xfffffffc06067812 */ /* 0x000fe400078ec0ff */
[----:B------:R-:W-:Y:S01]  /*0bc0*/  LEA.HI R0, R0, R213, RZ, 0x3 ;  /* 0x000000d500007211 */ /* 0x000fe200078f18ff */
[----:B------:R-:W-:Y:S01]  /*0bd0*/  IMAD.IADD R4, R213, 0x1, -R4 ;  /* 0x00000001d5047824 */ /* 0x000fe200078e0a04 */
[----:B------:R-:W-:Y:S01]  /*0be0*/  LEA.HI R11, R11, R10, RZ, 0x3 ;  /* 0x0000000a0b0b7211 */ /* 0x000fe200078f18ff */
[----:B------:R-:W-:Y:S01]  /*0bf0*/  IMAD.IADD R6, R213, 0x1, -R6 ;  /* 0x00000001d5067824 */ /* 0x000fe200078e0a06 */
[----:B------:R-:W-:Y:S01]  /*0c00*/  LEA.HI R2, R2, R5, RZ, 0x1 ;  /* 0x0000000502027211 */ /* 0x000fe200078f08ff */
[----:B------:R-:W-:Y:S01]  /*0c10*/  IMAD R7, R4, 0x40, R7 ;  /* 0x0000004004077824 */ /* 0x000fe200078e0207 */
[----:B------:R-:W-:-:S02]  /*0c20*/  LOP3.LUT R202, R0, 0xfffffff8, RZ, 0xc0, !PT ;  /* 0xfffffff800ca7812 */ /* 0x000fc400078ec0ff */
[----:B------:R-:W-:Y:S02]  /*0c30*/  LOP3.LUT R11, R11, 0xfffffff8, RZ, 0xc0, !PT ;  /* 0xfffffff80b0b7812 */ /* 0x000fe400078ec0ff */
[----:B------:R-:W-:Y:S01]  /*0c40*/  LEA.HI R8, R8, R205, RZ, 0x5 ;  /* 0x000000cd08087211 */ /* 0x000fe200078f28ff */
[----:B------:R-:W-:Y:S01]  /*0c50*/  IMAD.IADD R202, R213, 0x1, -R202 ;  /* 0x00000001d5ca7824 */ /* 0x000fe200078e0aca */
[----:B------:R-:W-:Y:S01]  /*0c60*/  LEA.HI R3, R3, R206, RZ, 0x1 ;  /* 0x000000ce03037211 */ /* 0x000fe200078f08ff */
[----:B------:R-:W-:Y:S01]  /*0c70*/  IMAD.IADD R11, R10, 0x1, -R11 ;  /* 0x000000010a0b7824 */ /* 0x000fe200078e0a0b */
[----:B------:R-:W-:Y:S01]  /*0c80*/  LOP3.LUT R2, R2, 0x1ffffffe, RZ, 0xc0, !PT ;  /* 0x1ffffffe02027812 */ /* 0x000fe200078ec0ff */
[----:B------:R-:W-:Y:S01]  /*0c90*/  IMAD.SHL.U32 R19, R202, 0x8, RZ ;  /* 0x00000008ca137824 */ /* 0x000fe200078e00ff */
[----:B------:R-:W-:Y:S02]  /*0ca0*/  SHF.R.S32.HI R8, RZ, 0x5, R8 ;  /* 0x00000005ff087819 */ /* 0x000fe40000011408 */
[----:B------:R-:W-:Y:S01]  /*0cb0*/  LEA.HI R4, R6, R6, RZ, 0x1 ;  /* 0x0000000606047211 */ /* 0x000fe200078f08ff */
[----:B------:R-:W-:Y:S01]  /*0cc0*/  IMAD.IADD R2, R5, 0x1, -R2 ;  /* 0x0000000105027824 */ /* 0x000fe200078e0a02 */
        /* <DEDUP_REMOVED lines=15> */
[----:B------:R-:W-:-:S02]  /*0dc0*/  IMAD R208, R2, 0x8, R7 ;  /* 0x0000000802d07824 */ /* 0x000fc400078e0207 */
[----:B------:R-:W-:Y:S02]  /*0dd0*/  IMAD.IADD R18, R205, 0x1, -R18 ;  /* 0x00000001cd127824 */ /* 0x000fe400078e0a12 */
[----:B------:R-:W-:-:S07]  /*0de0*/  IMAD R22, R22, 0x8, R207 ;  /* 0x0000000816167824 */ /* 0x000fce00078e02cf */
.L_x_1844:
[----:B------:R-:W-:Y:S01]  /*0df0*/  ULDC UR5, c[0x0][0xc60] ;  /* 0x0003180000057ab9 */ /* 0x000fe20000000800 */
[----:B------:R-:W-:Y:S01]  /*0e00*/  UMOV UR8, UR4 ;  /* 0x0000000400087c82 */ /* 0x000fe20008000000 */
[----:B------:R-:W-:-:S11]  /*0e10*/  UISETP.NE.AND UP0, UPT, UR5, 0x1, UPT ;  /* 0x000000010500788c */ /* 0x000fd6000bf05270 */
[----:B------:R-:W-:Y:S01]  /*0e20*/  @UP0 ULDC UR6, c[0x0][0xc64] ;  /* 0x0003190000060ab9 */ /* 0x000fe20000000800 */
[----:B------:R-:W-:Y:S01]  /*0e30*/  @UP0 ULDC UR9, c[0x0][0xc68] ;  /* 0x00031a0000090ab9 */ /* 0x000fe20000000800 */
[----:B------:R-:W-:-:S04]  /*0e40*/  UIMAD.WIDE.U32 UR6, UR4, UR6, URZ ;  /* 0x00000006040672a5 */ /* 0x000fc8000f8e003f */
[----:B------:R-:W-:-:S03]  /*0e50*/  @UP0 USHF.R.U32.HI UR8, URZ, UR9, UR7 ;  /* 0x000000093f080299 */ /* 0x000fc60008011607 */
[----:B------:R-:W-:Y:S02]  /*0e60*/  ULDC UR6, c[0x0][0xc78] ;  /* 0x00031e0000067ab9 */ /* 0x000fe40000000800 */
[----:B------:R-:W-:Y:S02]  /*0e70*/  UISETP.GE.AND UP0, UPT, UR8, UR6, UPT ;  /* 0x000000060800728c */ /* 0x000fe4000bf06270 */
[----:B------:R-:W-:-:S04]  /*0e80*/  UIADD3 UR6, -UR8, URZ, URZ ;  /* 0x0000003f08067290 */ /* 0x000fc8000fffe13f */
[----:B------:R-:W-:Y:S01]  /*0e90*/  PLOP3.LUT P0, PT, PT, PT, UP0, 0x80, 0x0 ;  /* 0x000000000000781c */ /* 0x000fe20003f0f008 */
[----:B------:R-:W-:-:S12]  /*0ea0*/  UIMAD UR9, UR5, UR6, UR4 ;  /* 0x00000006050972a4 */ /* 0x000fd8000f8e0204 */
[----:B012345:R-:W-:Y:S05]  /*0eb0*/  @!P0 BRA `(.L_x_1748) ;  /* 0x0000000000208947 */ /* 0x03ffea0003800000 */
[----:B------:R-:W-:Y:S01]  /*0ec0*/  ULDC UR7, c[0x0][0xc6c] ;  /* 0x00031b0000077ab9 */ /* 0x000fe20000000800 */
[----:B------:R-:W-:Y:S01]  /*0ed0*/  UMOV UR6, UR9 ;  /* 0x0000000900067c82 */ /* 0x000fe20008000000 */
[----:B------:R-:W-:-:S11]  /*0ee0*/  UISETP.NE.AND UP0, UPT, UR7, 0x1, UPT ;  /* 0x000000010700788c */ /* 0x000fd6000bf05270 */
[----:B------:R-:W-:Y:S02]  /*0ef0*/  @UP0 ULDC.64 UR10, c[0x0][0xc70] ;  /* 0x00031c00000a0ab9 */ /* 0x000fe40000000a00 */
[----:B------:R-:W-:-:S04]  /*0f00*/  UIMAD.WIDE.U32 UR4, UR9, UR10, URZ ;  /* 0x0000000a090472a5 */ /* 0x000fc8000f8e003f */
[----:B------:R-:W-:-:S04]  /*0f10*/  @UP0 USHF.R.U32.HI UR6, URZ, UR11, UR5 ;  /* 0x0000000b3f060299 */ /* 0x000fc80008011605 */
[----:B------:R-:W-:Y:S01]  /*0f20*/  UIMAD UR4, UR6, UR7, URZ ;  /* 0x00000007060472a4 */ /* 0x000fe2000f8e023f */
[----:B------:R-:W-:Y:S11]  /*0f30*/  BRA `(.L_x_1749) ;  /* 0x00000000001c7947 */ /* 0x000ff60003800000 */
.L_x_1748:
[----:B------:R-:W-:Y:S01]  /*0f40*/  ULDC UR7, c[0x0][0xc54] ;  /* 0x0003150000077ab9 */ /* 0x000fe20000000800 */
[----:B------:R-:W-:Y:S01]  /*0f50*/  UMOV UR6, UR9 ;  /* 0x0000000900067c82 */ /* 0x000fe20008000000 */
[----:B------:R-:W-:-:S11]  /*0f60*/  UISETP.NE.AND UP0, UPT, UR7, 0x1, UPT ;  /* 0x000000010700788c */ /* 0x000fd6000bf05270 */
[----:B------:R-:W-:Y:S02]  /*0f70*/  @UP0 ULDC.64 UR10, c[0x0][0xc58] ;  /* 0x00031600000a0ab9 */ /* 0x000fe40000000a00 */
[----:B------:R-:W-:-:S04]  /*0f80*/  UIMAD.WIDE.U32 UR4, UR9, UR10, URZ ;  /* 0x0000000a090472a5 */ /* 0x000fc8000f8e003f */
[----:B------:R-:W-:-:S04]  /*0f90*/  @UP0 USHF.R.U32.HI UR6, URZ, UR11, UR5 ;  /* 0x0000000b3f060299 */ /* 0x000fc80008011605 */
[----:B------:R-:W-:-:S12]  /*0fa0*/  UIMAD UR4, UR6, UR7, URZ ;  /* 0x00000007060472a4 */ /* 0x000fd8000f8e023f */
.L_x_1749:
[----:B------:R-:W0:Y:S01]  /*0fb0*/  LDC R0, c[0x0][0x448] ;  /* 0x00011200ff007b82 */ /* 0x000e220000000800 */
[----:B------:R-:W-:Y:S01]  /*0fc0*/  ULOP3.LUT UR6, URZ, UR6, URZ, 0x33, !UPT ;  /* 0x000000063f067292 */ /* 0x000fe2000f8e333f */
[----:B------:R-:W-:Y:S01]  /*0fd0*/  ULDC UR40, c[0x0][0xc48] ;  /* 0x0003120000287ab9 */ /* 0x000fe20000000800 */
[----:B------:R-:W-:Y:S01]  /*0fe0*/  ULDC UR5, c[0x0][0xc3c] ;  /* 0x00030f0000057ab9 */ /* 0x000fe20000000800 */
[----:B------:R-:W-:Y:S02]  /*0ff0*/  UISETP.NE.AND UP0, UPT, UR40, 0x1, UPT ;  /* 0x000000012800788c */ /* 0x000fe4000bf05270 */
[----:B------:R-:W-:Y:S02]  /*1000*/  UIADD3 UR6, UR6, UR5, URZ ;  /* 0x0000000506067290 */ /* 0x000fe4000fffe03f */
[----:B------:R-:W1:Y:S01]  /*1010*/  LDC.64 R8, c[0x0][0x9e0] ;  /* 0x00027800ff087b82 */ /* 0x000e620000000a00 */
[----:B------:R-:W-:Y:S02]  /*1020*/  UIADD3 UR4, UR9, -UR4, URZ ;  /* 0x8000000409047290 */ /* 0x000fe4000fffe03f */
[----:B------:R-:W-:Y:S01]  /*1030*/  USHF.L.U32 UR43, UR6, 0x7, URZ ;  /* 0x00000007062b7899 */ /* 0x000fe2000800063f */
[----:B------:R-:W-:Y:S01]  /*1040*/  ULDC.64 UR10, c[0x0][0x418] ;  /* 0x00010600000a7ab9 */ /* 0x000fe20000000a00 */
[----:B------:R-:W-:Y:S01]  /*1050*/  ULDC UR7, c[0x0][0xc54] ;  /* 0x0003150000077ab9 */ /* 0x000fe20000000800 */
[----:B------:R-:W-:-:S02]  /*1060*/  ISETP.NE.U32.AND P0, PT, RZ, UR10, PT ;  /* 0x0000000aff007c0c */ /* 0x000fc4000bf05070 */
[----:B------:R-:W2:Y:S01]  /*1070*/  LDC R6, c[0x0][0x288] ;  /* 0x0000a200ff067b82 */ /* 0x000ea20000000800 */
[----:B------:R-:W-:Y:S02]  /*1080*/  UIADD3 UR6, UR43, 0x7f, URZ ;  /* 0x0000007f2b067890 */ /* 0x000fe4000fffe03f */
[----:B------:R-:W-:Y:S01]  /*1090*/  UIMAD UR8, UR8, UR7, UR4 ;  /* 0x00000007080872a4 */ /* 0x000fe2000f8e0204 */
[----:B------:R-:W-:Y:S02]  /*10a0*/  ISETP.NE.AND.EX P0, PT, RZ, UR11, PT, P0 ;  /* 0x0000000bff007c0c */ /* 0x000fe4000bf05300 */
[----:B------:R-:W-:Y:S01]  /*10b0*/  @UP0 ULDC UR4, c[0x0][0xc4c] ;  /* 0x0003130000040ab9 */ /* 0x000fe20000000800 */
[----:B------:R-:W-:Y:S01]  /*10c0*/  @UP0 ULDC UR7, c[0x0][0xc50] ;  /* 0x0003140000070ab9 */ /* 0x000fe20000000800 */
[----:B0-----:R-:W-:Y:S01]  /*10d0*/  ISETP.NE.AND P1, PT, R0, 0x1, PT ;  /* 0x000000010000780c */ /* 0x001fe20003f25270 */
[----:B------:R-:W0:Y:S01]  /*10e0*/  LDC R7, c[0x0][0x2f0] ;  /* 0x0000bc00ff077b82 */ /* 0x000e220000000800 */
[----:B------:R-:W-:Y:S01]  /*10f0*/  UIMAD.WIDE.U32 UR4, UR8, UR4, URZ ;  /* 0x00000004080472a5 */ /* 0x000fe2000f8e003f */
[----:B------:R-:W-:Y:S01]  /*1100*/  IMAD.U32 R2, RZ, RZ, UR6 ;  /* 0x00000006ff027e24 */ /* 0x000fe2000f8e00ff */
[----:B------:R-:W-:-:S02]  /*1110*/  UMOV UR42, UR8 ;  /* 0x00000008002a7c82 */ /* 0x000fc40008000000 */
[----:B------:R-:W-:Y:S01]  /*1120*/  @UP0 USHF.R.U32.HI UR42, URZ, UR7, UR5 ;  /* 0x000000073f2a0299 */ /* 0x000fe20008011605 */
[----:B-1----:R-:W-:Y:S02]  /*1130*/  ISETP.GE.AND P2, PT, R9, 0x1, PT ;  /* 0x000000010900780c */ /* 0x002fe40003f46270 */
[----:B------:R-:W1:Y:S01]  /*1140*/  LDC R0, c[0x0][0x424] ;  /* 0x00010900ff007b82 */ /* 0x000e620000000800 */
[----:B------:R-:W-:-:S04]  /*1150*/  UIADD3 UR4, -UR42, URZ, URZ ;  /* 0x0000003f2a047290 */ /* 0x000fc8000fffe13f */
[----:B------:R-:W-:Y:S01]  /*1160*/  UIMAD UR40, UR40, UR4, UR8 ;  /* 0x00000004282872a4 */ /* 0x000fe2000f8e0208 */
[----:B--2---:R-:W-:Y:S02]  /*1170*/  IADD3 R5, -R6, 0x1, RZ ;  /* 0x0000000106057810 */ /* 0x004fe40007ffe1ff */
[----:B------:R-:W2:Y:S08]  /*1180*/  @P1 LDC R3, c[0x0][0x44c] ;  /* 0x00011300ff031b82 */ /* 0x000eb00000000800 */
[----:B------:R-:W3:Y:S01]  /*1190*/  @P1 LDC R4, c[0x0][0x450] ;  /* 0x00011400ff041b82 */ /* 0x000ee20000000800 */
[----:B-1----:R-:W-:-:S05]  /*11a0*/  SEL R0, R0, 0x1, P0 ;  /* 0x0000000100007807 */ /* 0x002fca0000000000 */
[CC--:B0-----:R-:W-:Y:S02]  /*11b0*/  IMAD R5, R0.reuse, R7.reuse, R5 ;  /* 0x0000000700057224 */ /* 0x0c1fe400078e0205 */
[----:B------:R-:W-:Y:S02]  /*11c0*/  IMAD R16, R0, R7, RZ ;  /* 0x0000000700107224 */ /* 0x000fe400078e02ff */
[----:B--2---:R-:W-:-:S05]  /*11d0*/  @P1 IMAD.HI.U32 R3, R3, UR6, RZ ;  /* 0x0000000603031c27 */ /* 0x004fca000f8e00ff */
[----:B---3--:R-:W-:-:S05]  /*11e0*/  @P1 SHF.R.U32.HI R2, RZ, R4, R3 ;  /* 0x00000004ff021219 */ /* 0x008fca0000011603 */
[----:B------:R-:W-:-:S04]  /*11f0*/  IMAD.IADD R11, R5, 0x1, R2 ;  /* 0x00000001050b7824 */ /* 0x000fc800078e0202 */
[----:B------:R-:W-:Y:S01]  /*1200*/  IMAD.IADD R2, R11, 0x1, R8 ;  /* 0x000000010b027824 */ /* 0x000fe200078e0208 */
[----:B------:R-:W-:Y:S06]  /*1210*/  @!P2 BRA `(.L_x_1750) ;  /* 0x000000000040a947 */ /* 0x000fec0003800000 */
[C---:B------:R-:W-:Y:S01]  /*1220*/  ISETP.GT.AND P0, PT, R11.reuse, RZ, PT ;  /* 0x000000ff0b00720c */ /* 0x040fe20003f04270 */
[----:B------:R-:W-:-:S12]  /*1230*/  VIADD R3, R11, 0xffffffff ;  /* 0xffffffff0b037836 */ /* 0x000fd80000000000 */
[----:B------:R-:W-:Y:S05]  /*1240*/  @P0 BRA `(.L_x_1751) ;  /* 0x00000000001c0947 */ /* 0x000fea0003800000 */
[----:B------:R-:W-:Y:S01]  /*1250*/  ISETP.NE.AND P0, PT, R9, 0x1, PT ;  /* 0x000000010900780c */ /* 0x000fe20003f05270 */
[----:B------:R-:W-:-:S12]  /*1260*/  IMAD.MOV R3, RZ, RZ, -R11 ;  /* 0x000000ffff037224 */ /* 0x000fd800078e0a0b */
[----:B------:R-:W0:Y:S02]  /*1270*/  @P0 LDC.64 R4, c[0x0][0x9e8] ;  /* 0x00027a00ff040b82 */ /* 0x000e240000000a00 */
[----:B0-----:R-:W-:-:S05]  /*1280*/  @P0 IMAD.HI.U32 R4, R3, R4, RZ ;  /* 0x0000000403040227 */ /* 0x001fca00078e00ff */
[----:B------:R-:W-:-:S04]  /*1290*/  @P0 SHF.R.U32.HI R3, RZ, R5, R4 ;  /* 0x00000005ff030219 */ /* 0x000fc80000011604 */
[----:B------:R-:W-:Y:S01]  /*12a0*/  LOP3.LUT R3, RZ, R3, RZ, 0x33, !PT ;  /* 0x00000003ff037212 */ /* 0x000fe200078e33ff */
[----:B------:R-:W-:Y:S06]  /*12b0*/  BRA `(.L_x_1752) ;  /* 0x0000000000107947 */ /* 0x000fec0003800000 */
.L_x_1751:
[----:B------:R-:W-:-:S13]  /*12c0*/  ISETP.NE.AND P0, PT, R9, 0x1, PT ;  /* 0x000000010900780c */ /* 0x000fda0003f05270 */
[----:B------:R-:W0:Y:S02]  /*12d0*/  @P0 LDC.64 R4, c[0x0][0x9e8] ;  /* 0x00027a00ff040b82 */ /* 0x000e240000000a00 */
[----:B0-----:R-:W-:-:S05]  /*12e0*/  @P0 IMAD.HI.U32 R4, R3, R4, RZ ;  /* 0x0000000403040227 */ /* 0x001fca00078e00ff */
[----:B------:R-:W-:-:S07]  /*12f0*/  @P0 SHF.R.U32.HI R3, RZ, R5, R4 ;  /* 0x00000005ff030219 */ /* 0x000fce0000011604 */
.L_x_1752:
[----:B------:R-:W-:-:S05]  /*1300*/  IMAD R3, R3, R9, R9 ;  /* 0x0000000903037224 */ /* 0x000fca00078e0209 */
[----:B------:R-:W-:-:S07]  /*1310*/  VIMNMX R2, R2, R3, PT ;  /* 0x0000000302027248 */ /* 0x000fce0003fe0100 */
.L_x_1750:
[----:B------:R-:W0:Y:S01]  /*1320*/  @P1 LDC R4, c[0x0][0x44c] ;  /* 0x00011300ff041b82 */ /* 0x000e220000000800 */
[----:B------:R-:W-:Y:S01]  /*1330*/  IMAD.U32 R3, RZ, RZ, UR43 ;  /* 0x0000002bff037e24 */ /* 0x000fe2000f8e00ff */
[----:B------:R-:W-:Y:S01]  /*1340*/  ULDC UR4, c[0x0][0x9dc] ;  /* 0x0002770000047ab9 */ /* 0x000fe20000000800 */
[-C--:B------:R-:W-:Y:S02]  /*1350*/  IMAD R6, R0, R7.reuse, -R6 ;  /* 0x0000000700067224 */ /* 0x080fe400078e0a06 */
[----:B------:R-:W-:Y:S02]  /*1360*/  VIADD R2, R2, 0x5f ;  /* 0x0000005f02027836 */ /* 0x000fe40000000000 */
[----:B------:R-:W-:Y:S01]  /*1370*/  IMAD R0, R0, R7, 0x5f ;  /* 0x0000005f00007424 */ /* 0x000fe200078e0207 */
[----:B------:R-:W1:Y:S01]  /*1380*/  @P1 LDC R5, c[0x0][0x450] ;  /* 0x00011400ff051b82 */ /* 0x000e620000000800 */
[----:B------:R-:W-:-:S04]  /*1390*/  IMAD.HI R2, R2, 0x2aaaaaab, RZ ;  /* 0x2aaaaaab02027827 */ /* 0x000fc800078e02ff */
[----:B------:R-:W-:-:S04]  /*13a0*/  IMAD.HI R0, R0, 0x2aaaaaab, RZ ;  /* 0x2aaaaaab00007827 */ /* 0x000fc800078e02ff */
[----:B0-----:R-:W-:-:S05]  /*13b0*/  @P1 IMAD.HI.U32 R4, R4, UR43, RZ ;  /* 0x0000002b04041c27 */ /* 0x001fca000f8e00ff */
[----:B-1----:R-:W-:Y:S02]  /*13c0*/  @P1 SHF.R.U32.HI R3, RZ, R5, R4 ;  /* 0x00000005ff031219 */ /* 0x002fe40000011604 */
[----:B------:R-:W-:-:S03]  /*13d0*/  SHF.R.U32.HI R5, RZ, 0x1f, R2 ;  /* 0x0000001fff057819 */ /* 0x000fc60000011602 */
[----:B------:R-:W-:Y:S01]  /*13e0*/  IMAD.IADD R6, R6, 0x1, R3 ;  /* 0x0000000106067824 */ /* 0x000fe200078e0203 */
[----:B------:R-:W-:Y:S02]  /*13f0*/  SHF.R.U32.HI R3, RZ, 0x1f, R0 ;  /* 0x0000001fff037819 */ /* 0x000fe40000011600 */
[----:B------:R-:W-:Y:S01]  /*1400*/  LEA.HI.SX32 R152, R2, R5, 0x1c ;  /* 0x0000000502987211 */ /* 0x000fe200078fe2ff */
[----:B------:R-:W-:Y:S01]  /*1410*/  VIADD R4, R6, -UR4 ;  /* 0x8000000406047c36 */ /* 0x000fe20008000000 */
[----:B------:R-:W-:-:S04]  /*1420*/  LEA.HI.SX32 R3, R0, R3, 0x1c ;  /* 0x0000000300037211 */ /* 0x000fc800078fe2ff */
[----:B------:R-:W-:Y:S02]  /*1430*/  R2UR UR4, R4 ;  /* 0x00000000040472ca */ /* 0x000fe400000e0000 */
[----:B------:R-:W-:Y:S01]  /*1440*/  VIMNMX R152, R3, R152, PT ;  /* 0x0000009803987248 */ /* 0x000fe20003fe0100 */
[----:B------:R-:W-:-:S12]  /*1450*/  @!P2 BRA `(.L_x_1753) ;  /* 0x000000000044a947 */ /* 0x000fd80003800000 */
[----:B------:R-:W-:-:S13]  /*1460*/  ISETP.GT.AND P0, PT, R6, -0x1, PT ;  /* 0xffffffff0600780c */ /* 0x000fda0003f04270 */
[----:B------:R-:W-:Y:S05]  /*1470*/  @P0 BRA `(.L_x_1754) ;  /* 0x00000000001c0947 */ /* 0x000fea0003800000 */
[----:B------:R-:W-:Y:S02]  /*1480*/  ISETP.NE.AND P0, PT, R9, 0x1, PT ;  /* 0x000000010900780c */ /* 0x000fe40003f05270 */
[----:B------:R-:W-:-:S11]  /*1490*/  LOP3.LUT R3, RZ, R6, RZ, 0x33, !PT ;  /* 0x00000006ff037212 */ /* 0x000fd600078e33ff */
[----:B------:R-:W0:Y:S02]  /*14a0*/  @P0 LDC.64 R4, c[0x0][0x9e8] ;  /* 0x00027a00ff040b82 */ /* 0x000e240000000a00 */
[----:B0-----:R-:W-:-:S05]  /*14b0*/  @P0 IMAD.HI.U32 R0, R3, R4, RZ ;  /* 0x0000000403000227 */ /* 0x001fca00078e00ff */
[----:B------:R-:W-:-:S04]  /*14c0*/  @P0 SHF.R.U32.HI R3, RZ, R5, R0 ;  /* 0x00000005ff030219 */ /* 0x000fc80000011600 */
[----:B------:R-:W-:Y:S01]  /*14d0*/  LOP3.LUT R6, RZ, R3, RZ, 0x33, !PT ;  /* 0x00000003ff067212 */ /* 0x000fe200078e33ff */
[----:B------:R-:W-:Y:S06]  /*14e0*/  BRA `(.L_x_1755) ;  /* 0x0000000000107947 */ /* 0x000fec0003800000 */
.L_x_1754:
[----:B------:R-:W-:-:S13]  /*14f0*/  ISETP.NE.AND P0, PT, R9, 0x1, PT ;  /* 0x000000010900780c */ /* 0x000fda0003f05270 */
[----:B------:R-:W0:Y:S02]  /*1500*/  @P0 LDC.64 R2, c[0x0][0x9e8] ;  /* 0x00027a00ff020b82 */ /* 0x000e240000000a00 */
[----:B0-----:R-:W-:-:S05]  /*1510*/  @P0 IMAD.HI.U32 R0, R6, R2, RZ ;  /* 0x0000000206000227 */ /* 0x001fca00078e00ff */
[----:B------:R-:W-:-:S07]  /*1520*/  @P0 SHF.R.U32.HI R6, RZ, R3, R0 ;  /* 0x00000003ff060219 */ /* 0x000fce0000011600 */
.L_x_1755:
[----:B------:R-:W-:-:S05]  /*1530*/  IMAD R6, R6, R9, RZ ;  /* 0x0000000906067224 */ /* 0x000fca00078e02ff */
[----:B------:R-:W-:-:S13]  /*1540*/  R2UR UR5, R6 ;  /* 0x00000000060572ca */ /* 0x000fda00000e0000 */
[----:B------:R-:W-:-:S04]  /*1550*/  UISETP.LT.AND UP0, UPT, UR4, UR5, UPT ;  /* 0x000000050400728c */ /* 0x000fc8000bf01270 */
[----:B------:R-:W-:-:S12]  /*1560*/  USEL UR4, UR4, UR5, !UP0 ;  /* 0x0000000504047287 */ /* 0x000fd8000c000000 */
.L_x_1753:
[----:B------:R-:W-:Y:S01]  /*1570*/  UIMAD.WIDE UR4, UR4, 0x2aaaaaab, URZ ;  /* 0x2aaaaaab040478a5 */ /* 0x000fe2000f8e023f */
[----:B------:R-:W-:Y:S02]  /*1580*/  PLOP3.LUT P0, PT, PT, PT, PT, 0x80, 0x0 ;  /* 0x000000000000781c */ /* 0x000fe40003f0f070 */
[----:B------:R-:W-:Y:S01]  /*1590*/  CS2R R2, SRZ ;  /* 0x0000000000027805 */ /* 0x000fe2000001ff00 */
[----:B------:R-:W-:Y:S01]  /*15a0*/  IMAD.MOV.U32 R0, RZ, RZ, RZ ;  /* 0x000000ffff007224 */ /* 0x000fe200078e00ff */
[----:B------:R-:W-:Y:S01]  /*15b0*/  USHF.R.U32.HI UR4, URZ, 0x1f, UR5 ;  /* 0x0000001f3f047899 */ /* 0x000fe20008011605 */
[----:B------:R-:W-:Y:S02]  /*15c0*/  CS2R R176, SRZ ;  /* 0x0000000000b07805 */ /* 0x000fe4000001ff00 */
[----:B------:R-:W-:Y:S02]  /*15d0*/  CS2R R148, SRZ ;  /* 0x0000000000947805 */ /* 0x000fe4000001ff00 */
[----:B------:R-:W-:Y:S01]  /*15e0*/  CS2R R174, SRZ ;  /* 0x0000000000ae7805 */ /* 0x000fe2000001ff00 */
[----:B------:R-:W-:Y:S01]  /*15f0*/  ULEA.HI.SX32 UR4, UR5, UR4, 0x1c ;  /* 0x0000000405047291 */ /* 0x000fe2000f8fe23f */
[----:B------:R-:W-:-:S02]  /*1600*/  CS2R R144, SRZ ;  /* 0x0000000000907805 */ /* 0x000fc4000001ff00 */
[----:B------:R-:W-:Y:S02]  /*1610*/  CS2R R172, SRZ ;  /* 0x0000000000ac7805 */ /* 0x000fe4000001ff00 */
[----:B------:R-:W-:Y:S01]  /*1620*/  CS2R R140, SRZ ;  /* 0x00000000008c7805 */ /* 0x000fe2000001ff00 */
[----:B------:R-:W-:Y:S01]  /*1630*/  UISETP.LT.AND UP0, UPT, URZ, UR4, UPT ;  /* 0x000000043f00728c */ /* 0x000fe2000bf01270 */
[----:B------:R-:W-:Y:S02]  /*1640*/  CS2R R128, SRZ ;  /* 0x0000000000807805 */ /* 0x000fe4000001ff00 */
[----:B------:R-:W-:Y:S02]  /*1650*/  CS2R R120, SRZ ;  /* 0x0000000000787805 */ /* 0x000fe4000001ff00 */
[----:B------:R-:W-:Y:S01]  /*1660*/  CS2R R136, SRZ ;  /* 0x0000000000887805 */ /* 0x000fe2000001ff00 */
[----:B------:R-:W-:Y:S01]  /*1670*/  USEL UR39, URZ, UR4, !UP0 ;  /* 0x000000043f277287 */ /* 0x000fe2000c000000 */
[----:B------:R-:W-:-:S02]  /*1680*/  CS2R R116, SRZ ;  /* 0x0000000000747805 */ /* 0x000fc4000001ff00 */
[----:B------:R-:W-:Y:S02]  /*1690*/  CS2R R112, SRZ ;  /* 0x0000000000707805 */ /* 0x000fe4000001ff00 */
[----:B------:R-:W-:Y:S02]  /*16a0*/  CS2R R132, SRZ ;  /* 0x0000000000847805 */ /* 0x000fe4000001ff00 */
[----:B------:R-:W-:Y:S02]  /*16b0*/  CS2R R108, SRZ ;  /* 0x00000000006c7805 */ /* 0x000fe4000001ff00 */
[----:B------:R-:W-:Y:S02]  /*16c0*/  CS2R R104, SRZ ;  /* 0x0000000000687805 */ /* 0x000fe4000001ff00 */
[----:B------:R-:W-:Y:S02]  /*16d0*/  ISETP.GT.AND P1, PT, R152, UR39, PT ;  /* 0x0000002798007c0c */ /* 0x000fe4000bf24270 */
        /* <DEDUP_REMOVED lines=49> */
[----:B------:R-:W-:Y:S01]  /*19f0*/  CS2R R24, SRZ ;  /* 0x0000000000187805 */ /* 0x000fe2000001ff00 */
[----:B------:R-:W-:Y:S06]  /*1a00*/  @!P1 BRA `(.L_x_1756) ;  /* 0x000000cc00c89947 */ /* 0x000fec0003800000 */
        /* <DEDUP_REMOVED lines=31> */
.L_x_1757:
        /* <DEDUP_REMOVED lines=13> */
.L_x_1954:
[----:B0-----:R-:W-:Y:S01]  /*1cd0*/  IMAD.U32 R0, RZ, RZ, UR44 ;  /* 0x0000002cff007e24 */ /* 0x001fe2000f8e00ff */
[----:B------:R-:W-:Y:S05]  /*1ce0*/  WARPSYNC.ALL ;  /* 0x0000000000007948 */ /* 0x000fea0003800000 */
[----:B------:R0:W-:Y:S01]  /*1cf0*/  BAR.SYNC.DEFER_BLOCKING R8, 0x100 ;  /* 0x000400080000751d */ /* 0x0001e20000010000 */
[----:B------:R-:W-:-:S13]  /*1d00*/  ISETP.NE.AND P0, PT, R0, 0x3, PT ;  /* 0x000000030000780c */ /* 0x000fda0003f05270 */
[----:B0-----:R-:W-:Y:S05]  /*1d10*/  @!P0 BRA `(.L_x_1759) ;  /* 0x0000000000048947 */ /* 0x001fea0003800000 */
[----:B------:R-:W-:Y:S01]  /*1d20*/  BPT.TRAP 0x1 ;  /* 0x000000040000795c */ /* 0x000fe20000300000 */
.L_x_1759:
[----:B------:R-:W-:Y:S01]  /*1d30*/  R2UR UR23, R3 ;  /* 0x00000000031772ca */ /* 0x000fe200000e0000 */
[----:B------:R-:W-:-:S05]  /*1d40*/  IMAD.U32 R10, RZ, RZ, UR37 ;  /* 0x00000025ff0a7e24 */ /* 0x000fca000f8e00ff */
[----:B------:R-:W-:-:S07]  /*1d50*/  SHF.L.U32 R10, R10, 0x1f, RZ ;  /* 0x0000001f0a0a7819 */ /* 0x000fce00000006ff */
[----:B------:R-:W-:-:S09]  /*1d60*/  ULEA UR23, UR36, UR23, 0x3 ;  /* 0x0000001724177291 */ /* 0x000fd2000f8e183f */
[----:B------:R0:W1:Y:S01]  /*1d70*/  SYNCS.PHASECHK.TRANS64.TRYWAIT P1, [UR23+0x22830], R10 ;  /* 0x0228300aff0075a7 */ /* 0x0000620008020157 */
[----:B------:R-:W-:Y:S05]  /*1d80*/  @!P0 BRA `(.L_x_1760) ;  /* 0x0000000000048947 */ /* 0x000fea0003800000 */
[----:B------:R-:W-:Y:S01]  /*1d90*/  BPT.TRAP 0x1 ;  /* 0x000000040000795c */ /* 0x000fe20000300000 */
.L_x_1760:
[----:B-1----:R-:W-:Y:S05]  /*1da0*/  @P1 BRA `(.L_x_1761) ;  /* 0x0000000000081947 */ /* 0x002fea0003800000 */
[----:B------:R-:W1:Y:S02]  /*1db0*/  SYNCS.PHASECHK.TRANS64.TRYWAIT P1, [UR23+0x22830], R10 ;  /* 0x0228300aff0075a7 */ /* 0x000e640008020157 */
[----:B-1----:R-:W-:Y:S05]  /*1dc0*/  @!P1 BRA `(.L_x_1762) ;  /* 0x0000014000109947 */ /* 0x002fea0003800000 */
.L_x_1761:
[----:B------:R-:W-:Y:S01]  /*1dd0*/  R2UR UR4, R3 ;  /* 0x00000000030472ca */ /* 0x000fe200000e0000 */
[----:B------:R-:W-:Y:S01]  /*1de0*/  ULOP3.LUT UR16, UR45, 0x10000, URZ, 0xfc, !UPT ;  /* 0x000100002d107892 */ /* 0x000fe2000f8efc3f */
[----:B------:R-:W-:Y:S01]  /*1df0*/  WARPGROUP.ARRIVE ;  /* 0x00000000000079c5 */ /* 0x000fe20000000000 */
[----:B------:R-:W-:Y:S01]  /*1e00*/  UMOV UR17, 0x40000040 ;  /* 0x4000004000117882 */ /* 0x000fe20000000000 */
[----:B------:R-:W-:Y:S01]  /*1e10*/  UMOV UR19, 0x40000040 ;  /* 0x4000004000137882 */ /* 0x000fe20000000000 */
[----:B------:R-:W-:Y:S01]  /*1e20*/  UMOV UR5, 0x40000040 ;  /* 0x4000004000057882 */ /* 0x000fe20000000000 */
[----:B------:R-:W-:Y:S01]  /*1e30*/  UMOV UR7, 0x40000040 ;  /* 0x4000004000077882 */ /* 0x000fe20000000000 */
[----:B------:R-:W-:Y:S01]  /*1e40*/  UIADD3 UR8, UR16, 0x4, URZ ;  /* 0x0000000410087890 */ /* 0x000fe2000fffe03f */
[----:B------:R-:W2:Y:S01]  /*1e50*/  LDC R6, c[0x0][0x448] ;  /* 0x00011200ff067b82 */ /* 0x000ea20000000800 */
[----:B------:R-:W-:Y:S01]  /*1e60*/  UMOV UR9, 0x40000040 ;  /* 0x4000004000097882 */ /* 0x000fe20000000000 */
[----:B------:R-:W-:Y:S01]  /*1e70*/  UMOV UR11, 0x40000040 ;  /* 0x40000040000b7882 */ /* 0x000fe20000000000 */
[----:B------:R-:W-:Y:S01]  /*1e80*/  UIADD3 UR12, UR16, 0x6, URZ ;  /* 0x00000006100c7890 */ /* 0x000fe2000fffe03f */
[----:B------:R-:W3:Y:S01]  /*1e90*/  S2R R13, SR_TID.X ;  /* 0x00000000000d7919 */ /* 0x000ee20000002100 */
[----:B------:R-:W-:Y:S01]  /*1ea0*/  UIADD3 UR4, UR4, 0x1c400, URZ ;  /* 0x0001c40004047890 */ /* 0x000fe2000fffe03f */
[----:B------:R-:W-:Y:S01]  /*1eb0*/  VIADD R2, R22, UR43 ;  /* 0x0000002b16027c36 */ /* 0x000fe20008000000 */
[----:B------:R-:W-:Y:S01]  /*1ec0*/  UMOV UR13, 0x40000040 ;  /* 0x40000040000d7882 */ /* 0x000fe20000000000 */
[----:B------:R-:W-:Y:S01]  /*1ed0*/  UMOV UR15, 0x40000040 ;  /* 0x40000040000f7882 */ /* 0x000fe20000000000 */
[----:B------:R-:W-:Y:S01]  /*1ee0*/  USHF.R.U32.HI UR4, URZ, 0x4, UR4 ;  /* 0x000000043f047899 */ /* 0x000fe20008011604 */
[----:B------:R-:W4:Y:S01]  /*1ef0*/  LDC R9, c[0x0][0x288] ;  /* 0x0000a200ff097b82 */ /* 0x000f220000000800 */
[----:B------:R-:W-:Y:S01]  /*1f00*/  IMAD.MOV.U32 R20, RZ, RZ, R2 ;  /* 0x000000ffff147224 */ /* 0x000fe200078e0002 */
[----:B------:R-:W-:Y:S01]  /*1f10*/  LOP3.LUT R17, R17, 0xffefffff, RZ, 0xc0, !PT ;  /* 0xffefffff11117812 */ /* 0x000fe200078ec0ff */
[----:B------:R-:W-:Y:S01]  /*1f20*/  ULOP3.LUT UR4, UR4, 0x3fff, URZ, 0xc0, !UPT ;  /* 0x00003fff04047892 */ /* 0x000fe2000f8ec03f */
[----:B------:R-:W-:Y:S01]  /*1f30*/  IMAD.MOV.U32 R21, RZ, RZ, -0x60 ;  /* 0xffffffa0ff157424 */ /* 0x000fe200078e00ff */
[----:B------:R-:W-:-:S02]  /*1f40*/  ULDC UR22, c[0x0][0x9dc] ;  /* 0x0002770000167ab9 */ /* 0x000fc40000000800 */
[----:B------:R-:W-:Y:S02]  /*1f50*/  ULOP3.LUT UR20, UR4, 0x10000, URZ, 0xfc, !UPT ;  /* 0x0001000004147892 */ /* 0x000fe4000f8efc3f */
[----:B------:R-:W-:Y:S02]  /*1f60*/  UIADD3 UR4, UR16, 0x2, URZ ;  /* 0x0000000210047890 */ /* 0x000fe4000fffe03f */
[----:B------:R-:W-:Y:S02]  /*1f70*/  UIMAD UR18, UR36, 0x300, UR20 ;  /* 0x00000300241278a4 */ /* 0x000fe4000f8e0214 */
[----:B------:R-:W-:Y:S01]  /*1f80*/  ULOP3.LUT UR22, URZ, UR22, URZ, 0x33, !UPT ;  /* 0x000000163f167292 */ /* 0x000fe2000f8e333f */
[----:B--2---:R-:W-:Y:S01]  /*1f90*/  ISETP.NE.AND P2, PT, R6, 0x1, PT ;  /* 0x000000010600780c */ /* 0x004fe20003f45270 */
[----:B------:R-:W-:Y:S02]  /*1fa0*/  UIADD3 UR6, UR18, 0x2, URZ ;  /* 0x0000000212067890 */ /* 0x000fe4000fffe03f */
[----:B------:R-:W-:-:S02]  /*1fb0*/  UIADD3 UR10, UR18, 0x4, URZ ;  /* 0x00000004120a7890 */ /* 0x000fc4000fffe03f */
[----:B------:R-:W-:Y:S02]  /*1fc0*/  UIADD3 UR14, UR18, 0x6, URZ ;  /* 0x00000006120e7890 */ /* 0x000fe4000fffe03f */
[----:B------:R-:W-:Y:S01]  /*1fd0*/  HGMMA.64x96x16.F32.BF16 R24, gdesc[UR16], RZ, !UPT, gsb0 ;  /* 0x01600000101879f0 */ /* 0x000fe2000c0018ff */
[----:B---3--:R-:W-:-:S05]  /*1fe0*/  LOP3.LUT P1, RZ, R13, 0x7f, RZ, 0xc0, !PT ;  /* 0x0000007f0dff7812 */ /* 0x008fca000782c0ff */
[----:B------:R-:W2:Y:S01]  /*1ff0*/  @P2 LDC R7, c[0x0][0x44c] ;  /* 0x00011300ff072b82 */ /* 0x000ea20000000800 */
[----:B------:R-:W-:Y:S02]  /*2000*/  SHF.R.U32.HI R14, RZ, 0x7, R13 ;  /* 0x00000007ff0e7819 */ /* 0x000fe4000001160d */
[----:B------:R-:W-:-:S04]  /*2010*/  @P2 LOP3.LUT R17, R17, 0x100000, RZ, 0xfc, !PT ;  /* 0x0010000011112812 */ /* 0x000fc800078efcff */
[----:B------:R-:W-:Y:S01]  /*2020*/  LOP3.LUT R17, R17, 0xfff7ffff, RZ, 0xc0, !PT ;  /* 0xfff7ffff11117812 */ /* 0x000fe200078ec0ff */
[----:B------:R-:W3:Y:S03]  /*2030*/  @P2 LDC R12, c[0x0][0x450] ;  /* 0x00011400ff0c2b82 */ /* 0x000ee60000000800 */
[----:B------:R-:W-:Y:S01]  /*2040*/  @P1 LOP3.LUT R17, R17, 0x80000, RZ, 0xfc, !PT ;  /* 0x0008000011111812 */ /* 0x000fe200078efcff */
[----:B--2---:R-:W-:-:S04]  /*2050*/  @P2 IMAD.HI.U32 R7, R2, R7, RZ ;  /* 0x0000000702072227 */ /* 0x004fc800078e00ff */
[----:B------:R-:W-:Y:S01]  /*2060*/  IMAD.U32 R2, RZ, RZ, UR23 ;  /* 0x00000017ff027e24 */ /* 0x000fe2000f8e00ff */
[----:B---3--:R-:W-:-:S03]  /*2070*/  @P2 SHF.R.U32.HI R20, RZ, R12, R7 ;  /* 0x0000000cff142219 */ /* 0x008fc60000011607 */
[----:B------:R-:W-:Y:S01]  /*2080*/  @!P1 VIADD R2, R2, 0x22840 ;  /* 0x0002284002029836 */ /* 0x000fe20000000000 */
[----:B------:R-:W-:Y:S01]  /*2090*/  IADD3 R7, -R14, 0xb, RZ ;  /* 0x0000000b0e077810 */ /* 0x000fe20007ffe1ff */
[----:B------:R-:W-:-:S03]  /*20a0*/  IMAD R14, R152, -0x60, R16 ;  /* 0xffffffa0980e7824 */ /* 0x000fc600078e0210 */
[----:B------:R-:W-:Y:S01]  /*20b0*/  @!P1 PRMT R2, RZ, 0x654, R2 ;  /* 0x00000654ff029816 */ /* 0x000fe20000000002 */
[----:B------:R-:W-:Y:S01]  /*20c0*/  VIADD R15, R14, 0x61 ;  /* 0x000000610e0f7836 */ /* 0x000fe20000000000 */
[----:B------:R-:W-:Y:S02]  /*20d0*/  WARPGROUP.DEPBAR.LE gsb0, 0x0 ;  /* 0x00008000000079c5 */ /* 0x000fe40000010000 */
        /* <DEDUP_REMOVED lines=8> */
[----:B------:R-:W-:Y:S01]  /*2160*/  HGMMA.64x96x16.F32.BF16 R24, gdesc[UR12], R24, gsb0 ;  /* 0x016000000c1879f0 */ /* 0x000fe20008001818 */
[----:B------:R-:W-:Y:S02]  /*2170*/  ULDC.64 UR14, c[0x0][0x9e0] ;  /* 0x00027800000e7ab9 */ /* 0x000fe40000000a00 */
[----:B------:R-:W-:Y:S01]  /*2180*/  UISETP.GE.AND UP0, UPT, UR15, 0x1, UPT ;  /* 0x000000010f00788c */ /* 0x000fe2000bf06270 */
[----:B------:R-:W-:Y:S02]  /*2190*/  WARPGROUP.DEPBAR.LE gsb0, 0x0 ;  /* 0x00008000000079c5 */ /* 0x000fe40000010000 */
[----:B------:R-:W-:Y:S01]  /*21a0*/  FMUL.FTZ R12, R70, UR6 ;  /* 0x00000006460c7c20 */ /* 0x000fe20008410000 */
[----:B------:R-:W-:Y:S01]  /*21b0*/  FMUL.FTZ R24, R24, UR6 ;  /* 0x0000000618187c20 */ /* 0x000fe20008410000 */
[----:B------:R-:W2:Y:S01]  /*21c0*/  SHFL.IDX PT, R70, R20, RZ, 0x1c1f ;  /* 0x001c1fff14467589 */ /* 0x000ea200000e0000 */
[----:B------:R-:W-:Y:S01]  /*21d0*/  FMUL.FTZ R25, R25, UR6 ;  /* 0x0000000619197c20 */ /* 0x000fe20008410000 */
        /* <DEDUP_REMOVED lines=37> */
[----:B-1----:R-:W-:Y:S01]  /*2430*/  FMUL.FTZ R5, R67, UR6 ;  /* 0x0000000643057c20 */ /* 0x002fe20008410000 */
[----:B------:R-:W-:Y:S01]  /*2440*/  FMUL.FTZ R68, R68, UR6 ;  /* 0x0000000644447c20 */ /* 0x000fe20008410000 */
[----:B------:R-:W-:Y:S01]  /*2450*/  FMUL.FTZ R69, R69, UR6 ;  /* 0x0000000645457c20 */ /* 0x000fe20008410000 */
[----:B------:R-:W-:Y:S01]  /*2460*/  FMUL.FTZ R13, R71, UR6 ;  /* 0x00000006470d7c20 */ /* 0x000fe20008410000 */
[----:B------:R1:W-:Y:S06]  /*2470*/  BAR.ARV R7, 0x100 ;  /* 0x000400070000751d */ /* 0x0003ec0000002000 */
[----:B------:R3:W-:Y:S01]  /*2480*/  @!P1 SYNCS.ARRIVE.TRANS64.RED.A1T0 RZ, [R2+URZ], RZ ;  /* 0x000000ff02ff99a7 */ /* 0x0007e2000810043f */
[----:B------:R-:W-:Y:S01]  /*2490*/  PLOP3.LUT P1, PT, PT, PT, UP0, 0x40, 0x0 ;  /* 0x000000000000781c */ /* 0x000fe20003f2e808 */
[----:B------:R-:W0:Y:S01]  /*24a0*/  MUFU.TANH R24, R24 ;  /* 0x0000001800187308 */ /* 0x000e220000002400 */
[----:B------:R-:W-:Y:S01]  /*24b0*/  FMUL.FTZ R34, R34, UR6 ;  /* 0x0000000622227c20 */ /* 0x000fe20008410000 */
[----:B------:R-:W-:Y:S01]  /*24c0*/  FMUL.FTZ R35, R35, UR6 ;  /* 0x0000000623237c20 */ /* 0x000fe20008410000 */
[----:B------:R-:W-:Y:S01]  /*24d0*/  FMUL.FTZ R50, R50, UR6 ;  /* 0x0000000632327c20 */ /* 0x000fe20008410000 */
[----:B------:R-:W-:Y:S01]  /*24e0*/  FMUL.FTZ R51, R51, UR6 ;  /* 0x0000000633337c20 */ /* 0x000fe20008410000 */
[----:B------:R-:W-:-:S02]  /*24f0*/  IMAD R67, R152, R21, 0x60 ;  /* 0x0000006098437424 */ /* 0x000fc400078e0215 */
[----:B---3--:R-:W-:Y:S01]  /*2500*/  IMAD R2, R18, -0x2, R15 ;  /* 0xfffffffe12027824 */ /* 0x008fe200078e020f */
[----:B------:R-:W3:Y:S01]  /*2510*/  MUFU.TANH R25, R25 ;  /* 0x0000001900197308 */ /* 0x000ee20000002400 */
[----:B------:R-:W-:Y:S02]  /*2520*/  VIADD R15, R14, 0x60 ;  /* 0x000000600e0f7836 */ /* 0x000fe40000000000 */
[----:B----4-:R-:W-:Y:S02]  /*2530*/  IMAD.IADD R2, R2, 0x1, -R9 ;  /* 0x0000000102027824 */ /* 0x010fe400078e0a09 */
[C---:B------:R-:W-:Y:S02]  /*2540*/  IMAD R21, R18.reuse, -0x2, R15 ;  /* 0xfffffffe12157824 */ /* 0x040fe400078e020f */
[----:B------:R-:W-:Y:S01]  /*2550*/  IMAD R66, R18, -0x2, R67 ;  /* 0xfffffffe12427824 */ /* 0x000fe200078e0243 */
[----:B------:R-:W4:Y:S08]  /*2560*/  MUFU.TANH R4, R4 ;  /* 0x0000000400047308 */ /* 0x000f300000002400 */
[----:B------:R-:W0:Y:S08]  /*2570*/  MUFU.TANH R0, R0 ;  /* 0x0000000000007308 */ /* 0x000e300000002400 */
        /* <DEDUP_REMOVED lines=42> */
[----:B------:R5:W0:Y:S08]  /*2820*/  MUFU.TANH R34, R50 ;  /* 0x0000003200227308 */ /* 0x000a300000002400 */
[----:B------:R2:W0:Y:S01]  /*2830*/  MUFU.TANH R35, R51 ;  /* 0x0000003300237308 */ /* 0x0004220000002400 */
[----:B-----5:R-:W-:-:S02]  /*2840*/  VIADD R50, R2, UR14 ;  /* 0x0000000e02327c36 */ /* 0x020fc40008000000 */
[----:B--2---:R-:W-:-:S03]  /*2850*/  VIADD R51, R2, UR22 ;  /* 0x0000001602337c36 */ /* 0x004fc60008000000 */
[----:B------:R-:W-:Y:S01]  /*2860*/  VIADDMNMX R2, R70, R50, R21, PT ;  /* 0x0000003246027246 */ /* 0x000fe20003800115 */
[----:B------:R-:W-:Y:S01]  /*2870*/  IMAD.IADD R14, R51, 0x1, R70 ;  /* 0x00000001330e7824 */ /* 0x000fe200078e0246 */
[----:B-1-34-:R-:W-:Y:S06]  /*2880*/  @P1 BRA `(.L_x_1763) ;  /* 0x0000000000541947 */ /* 0x01afec0003800000 */
[----:B------:R-:W-:Y:S01]  /*2890*/  IADD3 R15, R16, -R9, R70 ;  /* 0x80000009100f7210 */ /* 0x000fe20007ffe046 */
[----:B------:R-:W-:Y:S03]  /*28a0*/  BSSY B0, `(.L_x_1764) ;  /* 0x0000010000007945 */ /* 0x000fe60003800000 */
[----:B------:R-:W-:-:S13]  /*28b0*/  ISETP.GT.AND P1, PT, R15, -0x1, PT ;  /* 0xffffffff0f00780c */ /* 0x000fda0003f24270 */
[----:B------:R-:W-:Y:S05]  /*28c0*/  @P1 BRA `(.L_x_1765) ;  /* 0x0000000000201947 */ /* 0x000fea0003800000 */
[----:B------:R-:W-:Y:S01]  /*28d0*/  UISETP.NE.AND UP1, UPT, UR15, 0x1, UPT ;  /* 0x000000010f00788c */ /* 0x000fe2000bf25270 */
[----:B------:R-:W-:-:S05]  /*28e0*/  LOP3.LUT R15, RZ, R15, RZ, 0x33, !PT ;  /* 0x0000000fff0f7212 */ /* 0x000fca00078e33ff */
[----:B------:R-:W-:-:S05]  /*28f0*/  PLOP3.LUT P1, PT, PT, PT, UP1, 0x80, 0x0 ;  /* 0x000000000000781c */ /* 0x000fca0003f2f018 */
[----:B------:R-:W-:-:S08]  /*2900*/  @UP1 ULDC.64 UR6, c[0x0][0x9e8] ;  /* 0x00027a0000061ab9 */ /* 0x000fd00000000a00 */
[----:B------:R-:W-:-:S05]  /*2910*/  @P1 IMAD.HI.U32 R70, R15, UR6, RZ ;  /* 0x000000060f461c27 */ /* 0x000fca000f8e00ff */
[----:B------:R-:W-:-:S04]  /*2920*/  @P1 SHF.R.U32.HI R15, RZ, UR7, R70 ;  /* 0x00000007ff0f1c19 */ /* 0x000fc80008011646 */
[----:B------:R-:W-:Y:S01]  /*2930*/  LOP3.LUT R15, RZ, R15, RZ, 0x33, !PT ;  /* 0x0000000fff0f7212 */ /* 0x000fe200078e33ff */
[----:B------:R-:W-:Y:S06]  /*2940*/  BRA `(.L_x_1766) ;  /* 0x0000000000147947 */ /* 0x000fec0003800000 */
.L_x_1765:
[----:B------:R-:W-:-:S06]  /*2950*/  UISETP.NE.AND UP1, UPT, UR15, 0x1, UPT ;  /* 0x000000010f00788c */ /* 0x000fcc000bf25270 */
[----:B------:R-:W-:-:S05]  /*2960*/  PLOP3.LUT P1, PT, PT, PT, UP1, 0x80, 0x0 ;  /* 0x000000000000781c */ /* 0x000fca0003f2f018 */
[----:B------:R-:W-:-:S08]  /*2970*/  @UP1 ULDC.64 UR6, c[0x0][0x9e8] ;  /* 0x00027a0000061ab9 */ /* 0x000fd00000000a00 */
[----:B------:R-:W-:-:S05]  /*2980*/  @P1 IMAD.HI.U32 R70, R15, UR6, RZ ;  /* 0x000000060f461c27 */ /* 0x000fca000f8e00ff */
[----:B------:R-:W-:-:S07]  /*2990*/  @P1 SHF.R.U32.HI R15, RZ, UR7, R70 ;  /* 0x00000007ff0f1c19 */ /* 0x000fce0008011646 */
.L_x_1766:
[----:B------:R-:W-:Y:S05]  /*29a0*/  BSYNC B0 ;  /* 0x0000000000007941 */ /* 0x000fea0003800000 */
.L_x_1764:
[----:B------:R-:W-:-:S05]  /*29b0*/  IMAD R15, R15, UR15, R66 ;  /* 0x0000000f0f0f7c24 */ /* 0x000fca000f8e0242 */
[----:B------:R-:W-:Y:S02]  /*29c0*/  VIMNMX R14, R14, R15, !PT ;  /* 0x0000000f0e0e7248 */ /* 0x000fe40007fe0100 */
[----:B------:R-:W-:-:S07]  /*29d0*/  VIADDMNMX R2, R15, UR15, R2, PT ;  /* 0x0000000f0f027c46 */ /* 0x000fce000b800102 */
.L_x_1763:
[C---:B------:R-:W-:Y:S02]  /*29e0*/  ISETP.GE.AND P6, PT, R67.reuse, 0x9, PT ;  /* 0x000000094300780c */ /* 0x040fe40003fc6270 */
[C---:B------:R-:W-:Y:S02]  /*29f0*/  ISETP.GE.AND P1, PT, R67.reuse, 0x2, PT ;  /* 0x000000024300780c */ /* 0x040fe40003f26270 */
[C---:B------:R-:W-:Y:S02]  /*2a00*/  ISETP.GT.AND P2, PT, R14.reuse, 0x8, !P6 ;  /* 0x000000080e00780c */ /* 0x040fe40007744270 */
[----:B------:R-:W-:Y:S02]  /*2a10*/  ISETP.GT.AND P3, PT, R14, 0x1, !P1 ;  /* 0x000000010e00780c */ /* 0x000fe40004f64270 */
[----:B------:R-:W-:Y:S02]  /*2a20*/  ISETP.LT.OR P2, PT, R2, 0x9, P2 ;  /* 0x000000090200780c */ /* 0x000fe40001741670 */
[----:B------:R-:W-:-:S02]  /*2a30*/  ISETP.GE.AND P4, PT, R67, 0xa, PT ;  /* 0x0000000a4300780c */ /* 0x000fc40003f86270 */
[----:B0-----:R-:W-:Y:S02]  /*2a40*/  FSEL R72, R28, -INF , !P2 ;  /* 0xff8000001c487808 */ /* 0x001fe40005000000 */
[----:B------:R-:W-:Y:S02]  /*2a50*/  ISETP.LT.OR P3, PT, R2, 0x2, P3 ;  /* 0x000000020200780c */ /* 0x000fe40001f61670 */
[----:B------:R-:W-:Y:S02]  /*2a60*/  ISETP.GT.AND P2, PT, R14, 0x9, !P4 ;  /* 0x000000090e00780c */ /* 0x000fe40006744270 */
[----:B------:R-:W-:Y:S02]  /*2a70*/  FSEL R70, R25, -INF , !P3 ;  /* 0xff80000019467808 */ /* 0x000fe40005800000 */
[----:B------:R-:W-:Y:S02]  /*2a80*/  ISETP.LT.OR P2, PT, R2, 0xa, P2 ;  /* 0x0000000a0200780c */ /* 0x000fe40001741670 */
[----:B------:R-:W-:-:S02]  /*2a90*/  ISETP.GE.AND P3, PT, R67, 0x11, PT ;  /* 0x000000114300780c */ /* 0x000fc40003f66270 */
[----:B------:R-:W-:Y:S02]  /*2aa0*/  FSEL R74, R29, -INF , !P2 ;  /* 0xff8000001d4a7808 */ /* 0x000fe40005000000 */
[----:B------:R-:W-:Y:S02]  /*2ab0*/  ISETP.GT.AND P2, PT, R14, 0x10, !P3 ;  /* 0x000000100e00780c */ /* 0x000fe40005f44270 */
[----:B------:R-:W-:Y:S02]  /*2ac0*/  P2R R28, PR, RZ, 0x8 ;  /* 0x00000008ff1c7803 */ /* 0x000fe40000000000 */
[----:B------:R-:W-:Y:S02]  /*2ad0*/  ISETP.LT.OR P2, PT, R2, 0x11, P2 ;  /* 0x000000110200780c */ /* 0x000fe40001741670 */
[----:B------:R-:W-:Y:S02]  /*2ae0*/  ISETP.GE.AND P3, PT, R67, 0x12, PT ;  /* 0x000000124300780c */ /* 0x000fe40003f66270 */
[----:B------:R-:W-:-:S02]  /*2af0*/  FSEL R76, R32, -INF , !P2 ;  /* 0xff800000204c7808 */ /* 0x000fc40005000000 */
[----:B------:R-:W-:Y:S02]  /*2b00*/  ISETP.GT.AND P2, PT, R14, 0x11, !P3 ;  /* 0x000000110e00780c */ /* 0x000fe40005f44270 */
[----:B------:R-:W-:Y:S02]  /*2b10*/  P2R R29, PR, RZ, 0x8 ;  /* 0x00000008ff1d7803 */ /* 0x000fe40000000000 */
[----:B------:R-:W-:Y:S02]  /*2b20*/  ISETP.LT.OR P2, PT, R2, 0x12, P2 ;  /* 0x000000120200780c */ /* 0x000fe40001741670 */
[----:B------:R-:W-:Y:S02]  /*2b30*/  ISETP.GE.AND P3, PT, R67, 0x19, PT ;  /* 0x000000194300780c */ /* 0x000fe40003f66270 */
[----:B------:R-:W-:Y:S02]  /*2b40*/  FSEL R78, R33, -INF , !P2 ;  /* 0xff800000214e7808 */ /* 0x000fe40005000000 */
[----:B------:R-:W-:-:S02]  /*2b50*/  ISETP.GT.AND P2, PT, R14, 0x18, !P3 ;  /* 0x000000180e00780c */ /* 0x000fc40005f44270 */
[----:B------:R-:W-:Y:S02]  /*2b60*/  P2R R32, PR, RZ, 0x8 ;  /* 0x00000008ff207803 */ /* 0x000fe40000000000 */
[----:B------:R-:W-:Y:S02]  /*2b70*/  ISETP.LT.OR P2, PT, R2, 0x19, P2 ;  /* 0x000000190200780c */ /* 0x000fe40001741670 */
[----:B------:R-:W-:Y:S02]  /*2b80*/  ISETP.GE.AND P3, PT, R67, 0x1a, PT ;  /* 0x0000001a4300780c */ /* 0x000fe40003f66270 */
[----:B------:R-:W-:Y:S02]  /*2b90*/  FSEL R80, R36, -INF , !P2 ;  /* 0xff80000024507808 */ /* 0x000fe40005000000 */
[----:B------:R-:W-:Y:S02]  /*2ba0*/  ISETP.GT.AND P2, PT, R14, 0x19, !P3 ;  /* 0x000000190e00780c */ /* 0x000fe40005f44270 */
[----:B------:R-:W-:-:S02]  /*2bb0*/  P2R R33, PR, RZ, 0x8 ;  /* 0x00000008ff217803 */ /* 0x000fc40000000000 */
[----:B------:R-:W-:Y:S02]  /*2bc0*/  ISETP.LT.OR P2, PT, R2, 0x1a, P2 ;  /* 0x0000001a0200780c */ /* 0x000fe40001741670 */
[----:B------:R-:W-:Y:S02]  /*2bd0*/  ISETP.GE.AND P3, PT, R67, 0x21, PT ;  /* 0x000000214300780c */ /* 0x000fe40003f66270 */
[----:B------:R-:W-:Y:S02]  /*2be0*/  FSEL R82, R37, -INF , !P2 ;  /* 0xff80000025527808 */ /* 0x000fe40005000000 */
[----:B------:R-:W-:Y:S02]  /*2bf0*/  ISETP.GT.AND P2, PT, R14, 0x20, !P3 ;  /* 0x000000200e00780c */ /* 0x000fe40005f44270 */
[----:B------:R-:W-:Y:S02]  /*2c00*/  P2R R36, PR, RZ, 0x8 ;  /* 0x00000008ff247803 */ /* 0x000fe40000000000 */
[----:B------:R-:W-:-:S02]  /*2c10*/  ISETP.LT.OR P2, PT, R2, 0x21, P2 ;  /* 0x000000210200780c */ /* 0x000fc40001741670 */
[C---:B------:R-:W-:Y:S02]  /*2c20*/  ISETP.GE.AND P3, PT, R67.reuse, 0x22, PT ;  /* 0x000000224300780c */ /* 0x040fe40003f66270 */
[----:B------:R-:W-:Y:S02]  /*2c30*/  FSEL R84, R40, -INF , !P2 ;  /* 0xff80000028547808 */ /* 0x000fe40005000000 */
[----:B------:R-:W-:Y:S02]  /*2c40*/  ISETP.GT.AND P2, PT, R14, 0x21, !P3 ;  /* 0x000000210e00780c */ /* 0x000fe40005f44270 */
[----:B------:R-:W-:Y:S02]  /*2c50*/  P2R R37, PR, RZ, 0x8 ;  /* 0x00000008ff257803 */ /* 0x000fe40000000000 */
        /* <DEDUP_REMOVED lines=56> */
[----:B------:R-:W-:Y:S02]  /*2fe0*/  P2R R25, PR, RZ, 0x10 ;  /* 0x00000010ff197803 */ /* 0x000fe40000000000 */
[----:B------:R-:W-:Y:S02]  /*2ff0*/  FSEL R64, R64, -INF , !P2 ;  /* 0xff80000040407808 */ /* 0x000fe40005000000 */
[C---:B------:R-:W-:Y:S02]  /*3000*/  ISETP.GE.AND P2, PT, R67.reuse, 0x52, PT ;  /* 0x000000524300780c */ /* 0x040fe40003f46270 */
[----:B------:R-:W-:Y:S02]  /*3010*/  ISETP.GE.AND P5, PT, R67, 0x1, PT ;  /* 0x000000014300780c */ /* 0x000fe40003fa6270 */
[----:B------:R-:W-:-:S04]  /*3020*/  ISETP.GT.AND P3, PT, R14, 0x51, !P2 ;  /* 0x000000510e00780c */ /* 0x000fc80005764270 */
[----:B------:R-:W-:-:S04]  /*3030*/  ISETP.LT.OR P3, PT, R2, 0x52, P3 ;  /* 0x000000520200780c */ /* 0x000fc80001f61670 */
[----:B------:R-:W-:Y:S02]  /*3040*/  FSEL R106, R65, -INF , !P3 ;  /* 0xff800000416a7808 */ /* 0x000fe40005800000 */
[----:B------:R-:W-:-:S04]  /*3050*/  ISETP.GE.AND P3, PT, R67, 0x59, PT ;  /* 0x000000594300780c */ /* 0x000fc80003f66270 */
[----:B------:R-:W-:-:S04]  /*3060*/  ISETP.GT.AND P4, PT, R14, 0x58, !P3 ;  /* 0x000000580e00780c */ /* 0x000fc80005f84270 */
[----:B------:R-:W-:-:S04]  /*3070*/  ISETP.LT.OR P4, PT, R2, 0x59, P4 ;  /* 0x000000590200780c */ /* 0x000fc80002781670 */
[----:B------:R-:W-:Y:S02]  /*3080*/  FSEL R68, R68, -INF , !P4 ;  /* 0xff80000044447808 */ /* 0x000fe40006000000 */
[----:B------:R-:W-:-:S04]  /*3090*/  ISETP.GT.AND P4, PT, R14, RZ, !P5 ;  /* 0x000000ff0e00720c */ /* 0x000fc80006f84270 */
[----:B------:R-:W-:-:S04]  /*30a0*/  ISETP.LT.OR P4, PT, R2, 0x1, P4 ;  /* 0x000000010200780c */ /* 0x000fc80002781670 */
[----:B------:R-:W-:Y:S02]  /*30b0*/  FSEL R44, R24, -INF , !P4 ;  /* 0xff800000182c7808 */ /* 0x000fe40006000000 */
[----:B------:R-:W-:-:S04]  /*30c0*/  ISETP.GE.AND P4, PT, R67, 0x5a, PT ;  /* 0x0000005a4300780c */ /* 0x000fc80003f86270 */
[----:B------:R-:W-:Y:S02]  /*30d0*/  P2R R65, PR, RZ, 0x10 ;  /* 0x00000010ff417803 */ /* 0x000fe40000000000 */
[----:B------:R-:W-:-:S04]  /*30e0*/  ISETP.GT.AND P4, PT, R14, 0x59, !P4 ;  /* 0x000000590e00780c */ /* 0x000fc80006784270 */
[----:B------:R-:W-:Y:S02]  /*30f0*/  ISETP.LT.OR P4, PT, R2, 0x5a, P4 ;  /* 0x0000005a0200780c */ /* 0x000fe40002781670 */
[----:B------:R-:W0:Y:S02]  /*3100*/  SHFL.IDX PT, R2, R20, 0x1, 0x1c1f ;  /* 0x003c1f0014027f89 */ /* 0x000e2400000e0000 */
[----:B------:R-:W-:Y:S02]  /*3110*/  FSEL R108, R69, -INF , !P4 ;  /* 0xff800000456c7808 */ /* 0x000fe40006000000 */
[----:B------:R-:W-:Y:S02]  /*3120*/  PLOP3.LUT P4, PT, PT, PT, UP0, 0x40, 0x0 ;  /* 0x000000000000781c */ /* 0x000fe40003f8e808 */
[----:B0-----:R-:W-:Y:S01]  /*3130*/  VIADDMNMX R14, R2, R50, R21, PT ;  /* 0x00000032020e7246 */ /* 0x001fe20003800115 */
[----:B------:R-:W-:-:S10]  /*3140*/  IMAD.IADD R15, R51, 0x1, R2 ;  /* 0x00000001330f7824 */ /* 0x000fd400078e0202 */
[----:B------:R-:W-:Y:S05]  /*3150*/  @P4 BRA `(.L_x_1767) ;  /* 0x00000000005c4947 */ /* 0x000fea0003800000 */
        /* <DEDUP_REMOVED lines=8> */
[----:B------:R-:W-:Y:S01]  /*31e0*/  @P4 IMAD.HI.U32 R20, R2, UR6, RZ ;  /* 0x0000000602144c27 */ /* 0x000fe2000f8e00ff */
[----:B------:R-:W-:-:S13]  /*31f0*/  PLOP3.LUT P4, PT, PT, PT, UP1, 0x80, 0x0 ;  /* 0x000000000000781c */ /* 0x000fda0003f8f018 */
[----:B------:R-:W-:-:S04]  /*3200*/  @P4 SHF.R.U32.HI R2, RZ, UR7, R20 ;  /* 0x00000007ff024c19 */ /* 0x000fc80008011614 */
[----:B------:R-:W-:Y:S01]  /*3210*/  LOP3.LUT R2, RZ, R2, RZ, 0x33, !PT ;  /* 0x00000002ff027212 */ /* 0x000fe200078e33ff */
[----:B------:R-:W-:Y:S06]  /*3220*/  BRA `(.L_x_1770) ;  /* 0x0000000000187947 */ /* 0x000fec0003800000 */
.L_x_1769:
[----:B------:R-:W-:-:S06]  /*3230*/  UISETP.NE.AND UP1, UPT, UR15, 0x1, UPT ;  /* 0x000000010f00788c */ /* 0x000fcc000bf25270 */
[----:B------:R-:W-:-:S05]  /*3240*/  PLOP3.LUT P4, PT, PT, PT, UP1, 0x80, 0x0 ;  /* 0x000000000000781c */ /* 0x000fca0003f8f018 */
[----:B------:R-:W-:-:S08]  /*3250*/  @UP1 ULDC.64 UR6, c[0x0][0x9e8] ;  /* 0x00027a0000061ab9 */ /* 0x000fd00000000a00 */
[----:B------:R-:W-:Y:S01]  /*3260*/  @P4 IMAD.HI.U32 R20, R2, UR6, RZ ;  /* 0x0000000602144c27 */ /* 0x000fe2000f8e00ff */
[----:B------:R-:W-:-:S13]  /*3270*/  PLOP3.LUT P4, PT, PT, PT, UP1, 0x80, 0x0 ;  /* 0x000000000000781c */ /* 0x000fda0003f8f018 */
[----:B------:R-:W-:-:S07]  /*3280*/  @P4 SHF.R.U32.HI R2, RZ, UR7, R20 ;  /* 0x00000007ff024c19 */ /* 0x000fce0008011614 */
.L_x_1770:
[----:B------:R-:W-:Y:S05]  /*3290*/  BSYNC B0 ;  /* 0x0000000000007941 */ /* 0x000fea0003800000 */
.L_x_1768:
[----:B------:R-:W-:-:S05]  /*32a0*/  IMAD R2, R2, UR15, R66 ;  /* 0x0000000f02027c24 */ /* 0x000fca000f8e0242 */
[----:B------:R-:W-:Y:S02]  /*32b0*/  VIMNMX R15, R15, R2, !PT ;  /* 0x000000020f0f7248 */ /* 0x000fe40007fe0100 */
[----:B------:R-:W-:-:S07]  /*32c0*/  VIADDMNMX R14, R2, UR15, R14, PT ;  /* 0x0000000f020e7c46 */ /* 0x000fce000b80010e */
.L_x_1767:
[C---:B------:R-:W-:Y:S01]  /*32d0*/  ISETP.GT.AND P1, PT, R15.reuse, 0x1, !P1 ;  /* 0x000000010f00780c */ /* 0x040fe20004f24270 */
[----:B------:R-:W-:Y:S01]  /*32e0*/  ULDC UR10, c[0x0][0x988] ;  /* 0x00026200000a7ab9 */ /* 0x000fe20000000800 */
[----:B------:R-:W-:Y:S02]  /*32f0*/  ISETP.GT.AND P5, PT, R15, RZ, !P5 ;  /* 0x000000ff0f00720c */ /* 0x000fe40006fa4270 */
[C---:B------:R-:W-:Y:S02]  /*3300*/  ISETP.LT.OR P1, PT, R14.reuse, 0x2, P1 ;  /* 0x000000020e00780c */ /* 0x040fe40000f21670 */
[----:B------:R-:W-:Y:S02]  /*3310*/  ISETP.LT.OR P5, PT, R14, 0x1, P5 ;  /* 0x000000010e00780c */ /* 0x000fe40002fa1670 */
[----:B------:R-:W-:Y:S02]  /*3320*/  FSEL R21, R0, -INF , !P1 ;  /* 0xff80000000157808 */ /* 0x000fe40004800000 */
[----:B------:R-:W-:-:S02]  /*3330*/  ISETP.NE.AND P1, PT, R25, RZ, PT ;  /* 0x000000ff1900720c */ /* 0x000fc40003f25270 */
[C---:B------:R-:W-:Y:S02]  /*3340*/  ISETP.GT.AND P6, PT, R15.reuse, 0x8, !P6 ;  /* 0x000000080f00780c */ /* 0x040fe400077c4270 */
[----:B------:R-:W-:Y:S02]  /*3350*/  ISETP.GT.AND P1, PT, R15, 0x9, !P1 ;  /* 0x000000090f00780c */ /* 0x000fe40004f24270 */
[----:B------:R-:W-:Y:S02]  /*3360*/  FSEL R20, R4, -INF , !P5 ;  /* 0xff80000004147808 */ /* 0x000fe40006800000 */
[----:B------:R-:W-:Y:S02]  /*3370*/  ISETP.LT.OR P1, PT, R14, 0xa, P1 ;  /* 0x0000000a0e00780c */ /* 0x000fe40000f21670 */
[----:B------:R-:W-:Y:S02]  /*3380*/  FMNMX.FTZ R4, R44, R70, !PT ;  /* 0x000000462c047209 */ /* 0x000fe40007810000 */
[----:B------:R-:W-:-:S02]  /*3390*/  FSEL R25, R31, -INF , !P1 ;  /* 0xff8000001f197808 */ /* 0x000fc40004800000 */
[----:B------:R-:W-:Y:S02]  /*33a0*/  ISETP.NE.AND P1, PT, R28, RZ, PT ;  /* 0x000000ff1c00720c */ /* 0x000fe40003f25270 */
[----:B------:R-:W-:Y:S02]  /*33b0*/  ISETP.LT.OR P6, PT, R14, 0x9, P6 ;  /* 0x000000090e00780c */ /* 0x000fe400037c1670 */
[----:B------:R-:W-:Y:S02]  /*33c0*/  ISETP.GT.AND P1, PT, R15, 0x10, !P1 ;  /* 0x000000100f00780c */ /* 0x000fe40004f24270 */
[----:B------:R-:W-:Y:S02]  /*33d0*/  FMNMX.FTZ R4, R72, R4, !PT ;  /* 0x0000000448047209 */ /* 0x000fe40007810000 */
[----:B------:R-:W-:Y:S02]  /*33e0*/  ISETP.LT.OR P1, PT, R14, 0x11, P1 ;  /* 0x000000110e00780c */ /* 0x000fe40000f21670 */
[----:B------:R-:W-:-:S02]  /*33f0*/  FSEL R24, R30, -INF , !P6 ;  /* 0xff8000001e187808 */ /* 0x000fc40007000000 */
[----:B------:R-:W-:Y:S02]  /*3400*/  FSEL R26, R26, -INF , !P1 ;  /* 0xff8000001a1a7808 */ /* 0x000fe40004800000 */
[----:B------:R-:W-:Y:S02]  /*3410*/  ISETP.NE.AND P1, PT, R29, RZ, PT ;  /* 0x000000ff1d00720c */ /* 0x000fe40003f25270 */
[----:B------:R-:W-:Y:S02]  /*3420*/  ISETP.NE.AND P6, PT, R32, RZ, PT ;  /* 0x000000ff2000720c */ /* 0x000fe40003fc5270 */
[----:B------:R-:W-:Y:S02]  /*3430*/  ISETP.GT.AND P1, PT, R15, 0x11, !P1 ;  /* 0x000000110f00780c */ /* 0x000fe40004f24270 */
[----:B------:R-:W-:Y:S02]  /*3440*/  FMNMX.FTZ R4, R74, R4, !PT ;  /* 0x000000044a047209 */ /* 0x000fe40007810000 */
[----:B------:R-:W-:-:S02]  /*3450*/  ISETP.LT.OR P1, PT, R14, 0x12, P1 ;  /* 0x000000120e00780c */ /* 0x000fc40000f21670 */
[----:B------:R-:W-:Y:S02]  /*3460*/  FMNMX.FTZ R4, R76, R4, !PT ;  /* 0x000000044c047209 */ /* 0x000fe40007810000 */
[----:B------:R-:W-:Y:S02]  /*3470*/  FSEL R27, R27, -INF , !P1 ;  /* 0xff8000001b1b7808 */ /* 0x000fe40004800000 */
[----:B------:R-:W-:Y:S02]  /*3480*/  ISETP.GT.AND P1, PT, R15, 0x18, !P6 ;  /* 0x000000180f00780c */ /* 0x000fe40007724270 */
[----:B------:R-:W-:Y:S02]  /*3490*/  ISETP.NE.AND P4, PT, R33, RZ, PT ;  /* 0x000000ff2100720c */ /* 0x000fe40003f85270 */
[----:B------:R-:W-:Y:S02]  /*34a0*/  ISETP.LT.OR P1, PT, R14, 0x19, P1 ;  /* 0x000000190e00780c */ /* 0x000fe40000f21670 */
[----:B------:R-:W-:-:S02]  /*34b0*/  FMNMX.FTZ R4, R78, R4, !PT ;  /* 0x000000044e047209 */ /* 0x000fc40007810000 */
[----:B------:R-:W-:Y:S02]  /*34c0*/  FSEL R28, R38, -INF , !P1 ;  /* 0xff800000261c7808 */ /* 0x000fe40004800000 */
[----:B------:R-:W-:Y:S02]  /*34d0*/  ISETP.GT.AND P1, PT, R15, 0x19, !P4 ;  /* 0x000000190f00780c */ /* 0x000fe40006724270 */
[----:B------:R-:W-:Y:S02]  /*34e0*/  FMNMX.FTZ R4, R80, R4, !PT ;  /* 0x0000000450047209 */ /* 0x000fe40007810000 */
[----:B------:R-:W-:Y:S02]  /*34f0*/  ISETP.LT.OR P1, PT, R14, 0x1a, P1 ;  /* 0x0000001a0e00780c */ /* 0x000fe40000f21670 */
[----:B------:R-:W-:Y:S02]  /*3500*/  FMNMX.FTZ R4, R82, R4, !PT ;  /* 0x0000000452047209 */ /* 0x000fe40007810000 */
[----:B------:R-:W-:-:S02]  /*3510*/  FSEL R29, R39, -INF , !P1 ;  /* 0xff800000271d7808 */ /* 0x000fc40004800000 */
[----:B------:R-:W-:Y:S02]  /*3520*/  FMNMX.FTZ R4, R84, R4, !PT ;  /* 0x0000000454047209 */ /* 0x000fe40007810000 */
[----:B------:R-:W-:Y:S02]  /*3530*/  ISETP.NE.AND P1, PT, R36, RZ, PT ;  /* 0x000000ff2400720c */ /* 0x000fe40003f25270 */
[----:B------:R-:W-:Y:S02]  /*3540*/  FMNMX.FTZ R4, R86, R4, !PT ;  /* 0x0000000456047209 */ /* 0x000fe40007810000 */
[----:B------:R-:W-:Y:S02]  /*3550*/  ISETP.GT.AND P1, PT, R15, 0x20, !P1 ;  /* 0x000000200f00780c */ /* 0x000fe40004f24270 */
[----:B------:R-:W-:Y:S02]  /*3560*/  FMNMX.FTZ R4, R88, R4, !PT ;  /* 0x0000000458047209 */ /* 0x000fe40007810000 */
[----:B------:R-:W-:-:S02]  /*3570*/  ISETP.LT.OR P1, PT, R14, 0x21, P1 ;  /* 0x000000210e00780c */ /* 0x000fc40000f21670 */
[----:B------:R-:W-:Y:S02]  /*3580*/  FMNMX.FTZ R4, R90, R4, !PT ;  /* 0x000000045a047209 */ /* 0x000fe40007810000 */
[----:B------:R-:W-:Y:S02]  /*3590*/  FSEL R30, R42, -INF , !P1 ;  /* 0xff8000002a1e7808 */ /* 0x000fe40004800000 */
[----:B------:R-:W-:Y:S02]  /*35a0*/  ISETP.NE.AND P1, PT, R37, RZ, PT ;  /* 0x000000ff2500720c */ /* 0x000fe40003f25270 */
[----:B------:R-:W-:Y:S02]  /*35b0*/  FMNMX.FTZ R4, R92, R4, !PT ;  /* 0x000000045c047209 */ /* 0x000fe40007810000 */
[----:B------:R-:W-:Y:S02]  /*35c0*/  ISETP.GT.AND P1, PT, R15, 0x21, !P1 ;  /* 0x000000210f00780c */ /* 0x000fe40004f24270 */
[----:B------:R-:W-:-:S02]  /*35d0*/  FMNMX.FTZ R4, R94, R4, !PT ;  /* 0x000000045e047209 */ /* 0x000fc40007810000 */
[----:B------:R-:W-:Y:S02]  /*35e0*/  ISETP.LT.OR P1, PT, R14, 0x22, P1 ;  /* 0x000000220e00780c */ /* 0x000fe40000f21670 */
[----:B------:R-:W-:Y:S02]  /*35f0*/  FMNMX.FTZ R4, R96, R4, !PT ;  /* 0x0000000460047209 */ /* 0x000fe40007810000 */
[----:B------:R-:W-:Y:S02]  /*3600*/  FSEL R31, R43, -INF , !P1 ;  /* 0xff8000002b1f7808 */ /* 0x000fe40004800000 */
[----:B------:R-:W-:Y:S02]  /*3610*/  ISETP.NE.AND P1, PT, R40, RZ, PT ;  /* 0x000000ff2800720c */ /* 0x000fe40003f25270 */
[----:B------:R-:W-:Y:S02]  /*3620*/  FMNMX.FTZ R4, R98, R4, !PT ;  /* 0x0000000462047209 */ /* 0x000fe40007810000 */
[----:B------:R-:W-:-:S02]  /*3630*/  ISETP.GT.AND P1, PT, R15, 0x28, !P1 ;  /* 0x000000280f00780c */ /* 0x000fc40004f24270 */
[----:B------:R-:W-:Y:S02]  /*3640*/  FMNMX.FTZ R4, R100, R4, !PT ;  /* 0x0000000464047209 */ /* 0x000fe40007810000 */
[----:B------:R-:W-:Y:S02]  /*3650*/  ISETP.LT.OR P1, PT, R14, 0x29, P1 ;  /* 0x000000290e00780c */ /* 0x000fe40000f21670 */
[----:B------:R-:W-:Y:S02]  /*3660*/  FMNMX.FTZ R4, R102, R4, !PT ;  /* 0x0000000466047209 */ /* 0x000fe40007810000 */
[----:B------:R-:W-:Y:S02]  /*3670*/  FSEL R32, R46, -INF , !P1 ;  /* 0xff8000002e207808 */ /* 0x000fe40004800000 */
[----:B------:R-:W-:Y:S02]  /*3680*/  ISETP.NE.AND P1, PT, R41, RZ, PT ;  /* 0x000000ff2900720c */ /* 0x000fe40003f25270 */
[----:B------:R-:W-:-:S02]  /*3690*/  FMNMX.FTZ R4, R60, R4, !PT ;  /* 0x000000043c047209 */ /* 0x000fc40007810000 */
[----:B------:R-:W-:Y:S02]  /*36a0*/  ISETP.GT.AND P1, PT, R15, 0x29, !P1 ;  /* 0x000000290f00780c */ /* 0x000fe40004f24270 */
[----:B------:R-:W-:Y:S02]  /*36b0*/  FMNMX.FTZ R4, R104, R4, !PT ;  /* 0x0000000468047209 */ /* 0x000fe40007810000 */
[----:B------:R-:W-:Y:S02]  /*36c0*/  ISETP.LT.OR P1, PT, R14, 0x2a, P1 ;  /* 0x0000002a0e00780c */ /* 0x000fe40000f21670 */
[----:B------:R-:W-:Y:S02]  /*36d0*/  FMNMX.FTZ R4, R64, R4, !PT ;  /* 0x0000000440047209 */ /* 0x000fe40007810000 */
[----:B------:R-:W-:Y:S02]  /*36e0*/  FSEL R33, R47, -INF , !P1 ;  /* 0xff8000002f217808 */ /* 0x000fe40004800000 */
[----:B------:R-:W-:-:S02]  /*36f0*/  FMNMX.FTZ R4, R106, R4, !PT ;  /* 0x000000046a047209 */ /* 0x000fc40007810000 */
[----:B------:R-:W-:Y:S02]  /*3700*/  ISETP.NE.AND P1, PT, R45, RZ, PT ;  /* 0x000000ff2d00720c */ /* 0x000fe40003f25270 */
[----:B------:R-:W-:Y:S02]  /*3710*/  FMNMX.FTZ R4, R68, R4, !PT ;  /* 0x0000000444047209 */ /* 0x000fe40007810000 */
[----:B------:R-:W-:Y:S02]  /*3720*/  ISETP.GT.AND P1, PT, R15, 0x30, !P1 ;  /* 0x000000300f00780c */ /* 0x000fe40004f24270 */
[----:B------:R-:W-:Y:S02]  /*3730*/  FMNMX.FTZ R40, R108, R4, !PT ;  /* 0x000000046c287209 */ /* 0x000fe40007810000 */
[----:B------:R-:W-:Y:S02]  /*3740*/  ISETP.LT.OR P1, PT, R14, 0x31, P1 ;  /* 0x000000310e00780c */ /* 0x000fe40000f21670 */
[----:B------:R-:W-:Y:S01]  /*3750*/  FMNMX.FTZ R41, R20, R21, !PT ;  /* 0x0000001514297209 */ /* 0x000fe20007810000 */
[----:B------:R-:W0:Y:S01]  /*3760*/  SHFL.BFLY PT, R39, R40, 0x2, 0x1f ;  /* 0x0c401f0028277f89 */ /* 0x000e2200000e0000 */
[----:B------:R-:W-:-:S02]  /*3770*/  FSEL R34, R34, -INF , !P1 ;  /* 0xff80000022227808 */ /* 0x000fc40004800000 */
[----:B------:R-:W-:Y:S02]  /*3780*/  ISETP.NE.AND P1, PT, R48, RZ, PT ;  /* 0x000000ff3000720c */ /* 0x000fe40003f25270 */
[----:B------:R-:W-:Y:S02]  /*3790*/  ISETP.NE.AND P6, PT, R56, RZ, PT ;  /* 0x000000ff3800720c */ /* 0x000fe40003fc5270 */
[----:B------:R-:W-:Y:S02]  /*37a0*/  ISETP.GT.AND P1, PT, R15, 0x31, !P1 ;  /* 0x000000310f00780c */ /* 0x000fe40004f24270 */
[----:B------:R-:W-:Y:S02]  /*37b0*/  ISETP.NE.AND P4, PT, R57, RZ, PT ;  /* 0x000000ff3900720c */ /* 0x000fe40003f85270 */
[----:B------:R-:W-:Y:S02]  /*37c0*/  ISETP.LT.OR P1, PT, R14, 0x32, P1 ;  /* 0x000000320e00780c */ /* 0x000fe40000f21670 */
[----:B------:R-:W-:-:S02]  /*37d0*/  ISETP.GT.AND P2, PT, R15, 0x51, !P2 ;  /* 0x000000510f00780c */ /* 0x000fc40005744270 */
[----:B------:R-:W-:Y:S02]  /*37e0*/  FSEL R35, R35, -INF , !P1 ;  /* 0xff80000023237808 */ /* 0x000fe40004800000 */
[----:B------:R-:W-:Y:S02]  /*37f0*/  ISETP.NE.AND P1, PT, R49, RZ, PT ;  /* 0x000000ff3100720c */ /* 0x000fe40003f25270 */
[C---:B------:R-:W-:Y:S02]  /*3800*/  ISETP.GT.AND P3, PT, R15.reuse, 0x58, !P3 ;  /* 0x000000580f00780c */ /* 0x040fe40005f64270 */
[----:B------:R-:W-:Y:S02]  /*3810*/  ISETP.GT.AND P1, PT, R15, 0x38, !P1 ;  /* 0x000000380f00780c */ /* 0x000fe40004f24270 */
[C---:B------:R-:W-:Y:S02]  /*3820*/  ISETP.LT.OR P2, PT, R14.reuse, 0x52, P2 ;  /* 0x000000520e00780c */ /* 0x040fe40001741670 */
[----:B------:R-:W-:-:S02]  /*3830*/  ISETP.LT.OR P1, PT, R14, 0x39, P1 ;  /* 0x000000390e00780c */ /* 0x000fc40000f21670 */
[----:B0-----:R-:W-:Y:S02]  /*3840*/  FMNMX.FTZ R42, R40, R39, !PT ;  /* 0x00000027282a7209 */ /* 0x001fe40007810000 */
[----:B------:R-:W-:Y:S02]  /*3850*/  FMNMX.FTZ R40, R24, R41, !PT ;  /* 0x0000002918287209 */ /* 0x000fe40007810000 */
[----:B------:R-:W-:Y:S01]  /*3860*/  FSEL R36, R54, -INF , !P1 ;  /* 0xff80000036247808 */ /* 0x000fe20004800000 */
[----:B------:R-:W0:Y:S01]  /*3870*/  SHFL.BFLY PT, R39, R42, 0x1, 0x1f ;  /* 0x0c201f002a277f89 */ /* 0x000e2200000e0000 */
        /* <DEDUP_REMOVED lines=14> */
[----:B------:R-:W-:-:S02]  /*3960*/  ISETP.GT.AND P1, PT, R15, 0x41, !P6 ;  /* 0x000000410f00780c */ /* 0x000fc40007724270 */
[----:B------:R-:W-:Y:S02]  /*3970*/  FMNMX.FTZ R41, R31, R40, !PT ;  /* 0x000000281f297209 */ /* 0x000fe40007810000 */
[----:B------:R-:W-:Y:S02]  /*3980*/  ISETP.LT.OR P1, PT, R14, 0x42, P1 ;  /* 0x000000420e00780c */ /* 0x000fe40000f21670 */
[----:B------:R-:W-:Y:S02]  /*3990*/  FMNMX.FTZ R40, R32, R41, !PT ;  /* 0x0000002920287209 */ /* 0x000fe40007810000 */
[----:B------:R-:W-:Y:S02]  /*39a0*/  FSEL R2, R59, -INF , !P1 ;  /* 0xff8000003b027808 */ /* 0x000fe40004800000 */
[----:B------:R-:W-:Y:S02]  /*39b0*/  FMNMX.FTZ R41, R33, R40, !PT ;  /* 0x0000002821297209 */ /* 0x000fe40007810000 */
[----:B------:R-:W-:-:S02]  /*39c0*/  ISETP.GT.AND P1, PT, R15, 0x48, !P4 ;  /* 0x000000480f00780c */ /* 0x000fc40006724270 */
[----:B0-----:R-:W-:Y:S02]  /*39d0*/  FMNMX.FTZ R4, R42, R39, !PT ;  /* 0x000000272a047209 */ /* 0x001fe40007810000 */
[----:B------:R-:W-:Y:S02]  /*39e0*/  FMNMX.FTZ R40, R34, R41, !PT ;  /* 0x0000002922287209 */ /* 0x000fe40007810000 */
[----:B------:R-:W-:Y:S01]  /*39f0*/  ISETP.LT.OR P1, PT, R14, 0x49, P1 ;  /* 0x000000490e00780c */ /* 0x000fe20000f21670 */
[----:B------:R-:W-:Y:S01]  /*3a00*/  FMUL.FTZ R39, R4, UR10 ;  /* 0x0000000a04277c20 */ /* 0x000fe20008410000 */
[----:B------:R-:W-:Y:S02]  /*3a10*/  FMNMX.FTZ R41, R35, R40, !PT ;  /* 0x0000002823297209 */ /* 0x000fe40007810000 */
[----:B------:R-:W-:Y:S02]  /*3a20*/  FSEL R0, R62, -INF , !P1 ;  /* 0xff8000003e007808 */ /* 0x000fe40004800000 */
[----:B------:R-:W-:-:S02]  /*3a30*/  FSETP.NEU.FTZ.AND P1, PT, R4, -INF , PT ;  /* 0xff8000000400780b */ /* 0x000fc40003f3d000 */
[----:B------:R-:W-:Y:S02]  /*3a40*/  ISETP.NE.AND P4, PT, R71, RZ, PT ;  /* 0x000000ff4700720c */ /* 0x000fe40003f85270 */
[----:B------:R-:W-:Y:S02]  /*3a50*/  FMNMX.FTZ R40, R36, R41, !PT ;  /* 0x0000002924287209 */ /* 0x000fe40007810000 */
[----:B------:R-:W-:Y:S02]  /*3a60*/  FSEL R43, R39, RZ, P1 ;  /* 0x000000ff272b7208 */ /* 0x000fe40000800000 */
[----:B------:R-:W-:Y:S02]  /*3a70*/  ISETP.GT.AND P1, PT, R15, 0x49, !P4 ;  /* 0x000000490f00780c */ /* 0x000fe40006724270 */
[----:B------:R-:W-:Y:S01]  /*3a80*/  FMNMX.FTZ R41, R37, R40, !PT ;  /* 0x0000002825297209 */ /* 0x000fe20007810000 */
[--C-:B------:R-:W-:Y:S01]  /*3a90*/  FFMA.FTZ R44, R44, UR10, -R43.reuse ;  /* 0x0000000a2c2c7c23 */ /* 0x100fe2000801082b */
[----:B------:R-:W-:Y:S01]  /*3aa0*/  ISETP.LT.OR P1, PT, R14, 0x4a, P1 ;  /* 0x0000004a0e00780c */ /* 0x000fe20000f21670 */
[--C-:B------:R-:W-:Y:S01]  /*3ab0*/  FFMA.FTZ R42, R70, UR10, -R43.reuse ;  /* 0x0000000a462a7c23 */ /* 0x100fe2000801082b */
[----:B------:R-:W-:Y:S01]  /*3ac0*/  ISETP.NE.AND P6, PT, R61, RZ, PT ;  /* 0x000000ff3d00720c */ /* 0x000fe20003fc5270 */
[--C-:B------:R-:W-:Y:S01]  /*3ad0*/  FFMA.FTZ R46, R72, UR10, -R43.reuse ;  /* 0x0000000a482e7c23 */ /* 0x100fe2000801082b */
[----:B------:R-:W-:Y:S01]  /*3ae0*/  FMNMX.FTZ R41, R38, R41, !PT ;  /* 0x0000002926297209 */ /* 0x000fe20007810000 */
[----:B------:R-:W-:Y:S01]  /*3af0*/  MUFU.EX2 R44, R44 ;  /* 0x0000002c002c7308 */ /* 0x000fe20000000800 */
[----:B------:R-:W-:Y:S01]  /*3b00*/  FSEL R39, R63, -INF , !P1 ;  /* 0xff8000003f277808 */ /* 0x000fe20004800000 */
[--C-:B------:R-:W-:Y:S01]  /*3b10*/  FFMA.FTZ R47, R74, UR10, -R43.reuse ;  /* 0x0000000a4a2f7c23 */ /* 0x100fe2000801082b */
[----:B------:R-:W-:Y:S01]  /*3b20*/  ISETP.GT.AND P1, PT, R15, 0x50, !P6 ;  /* 0x000000500f00780c */ /* 0x000fe20007724270 */
[--C-:B------:R-:W-:Y:S01]  /*3b30*/  FFMA.FTZ R48, R76, UR10, -R43.reuse ;  /* 0x0000000a4c307c23 */ /* 0x100fe2000801082b */
[----:B------:R-:W-:Y:S01]  /*3b40*/  FMNMX.FTZ R41, R2, R41, !PT ;  /* 0x0000002902297209 */ /* 0x000fe20007810000 */
[--C-:B------:R-:W-:Y:S01]  /*3b50*/  FFMA.FTZ R52, R90, UR10, -R43.reuse ;  /* 0x0000000a5a347c23 */ /* 0x100fe2000801082b */
[----:B------:R-:W-:Y:S01]  /*3b60*/  ISETP.LT.OR P1, PT, R14, 0x51, P1 ;  /* 0x000000510e00780c */ /* 0x000fe20000f21670 */
[----:B------:R0:W1:Y:S01]  /*3b70*/  MUFU.EX2 R45, R42 ;  /* 0x0000002a002d7308 */ /* 0x0000620000000800 */
[----:B------:R-:W-:Y:S01]  /*3b80*/  FMNMX.FTZ R40, R0, R41, !PT ;  /* 0x0000002900287209 */ /* 0x000fe20007810000 */
[--C-:B------:R-:W-:Y:S01]  /*3b90*/  FFMA.FTZ R50, R80, UR10, -R43.reuse ;  /* 0x0000000a50327c23 */ /* 0x100fe2000801082b */
[----:B------:R-:W-:Y:S01]  /*3ba0*/  ISETP.NE.AND P4, PT, R65, RZ, PT ;  /* 0x000000ff4100720c */ /* 0x000fe20003f85270 */
[--C-:B------:R-:W-:Y:S01]  /*3bb0*/  FFMA.FTZ R51, R82, UR10, -R43.reuse ;  /* 0x0000000a52337c23 */ /* 0x100fe2000801082b */
[----:B------:R-:W-:Y:S01]  /*3bc0*/  FSEL R11, R11, -INF , !P1 ;  /* 0xff8000000b0b7808 */ /* 0x000fe20004800000 */
[--C-:B------:R-:W-:Y:S01]  /*3bd0*/  FFMA.FTZ R41, R86, UR10, -R43.reuse ;  /* 0x0000000a56297c23 */ /* 0x100fe2000801082b */
[----:B------:R-:W-:Y:S01]  /*3be0*/  FMNMX.FTZ R40, R39, R40, !PT ;  /* 0x0000002827287209 */ /* 0x000fe20007810000 */
[----:B------:R-:W-:Y:S01]  /*3bf0*/  MUFU.EX2 R46, R46 ;  /* 0x0000002e002e7308 */ /* 0x000fe20000000800 */
[----:B------:R-:W-:Y:S01]  /*3c00*/  ISETP.GT.AND P4, PT, R15, 0x59, !P4 ;  /* 0x000000590f00780c */ /* 0x000fe20006784270 */
[--C-:B0-----:R-:W-:Y:S01]  /*3c10*/  FFMA.FTZ R42, R78, UR10, -R43.reuse ;  /* 0x0000000a4e2a7c23 */ /* 0x101fe2000801082b */
[----:B------:R-:W-:Y:S01]  /*3c20*/  ISETP.LT.OR P3, PT, R14, 0x59, P3 ;  /* 0x000000590e00780c */ /* 0x000fe20001f61670 */
[--C-:B------:R-:W-:Y:S01]  /*3c30*/  FFMA.FTZ R62, R64, UR10, -R43.reuse ;  /* 0x0000000a403e7c23 */ /* 0x100fe2000801082b */
[----:B------:R-:W-:Y:S01]  /*3c40*/  FSEL R15, R5, -INF , !P2 ;  /* 0xff800000050f7808 */ /* 0x000fe20005000000 */
[----:B------:R-:W-:Y:S01]  /*3c50*/  FFMA.FTZ R54, R92, UR10, -R43 ;  /* 0x0000000a5c367c23 */ /* 0x000fe2000801082b */
[----:B------:R-:W-:Y:S01]  /*3c60*/  FMNMX.FTZ R40, R11, R40, !PT ;  /* 0x000000280b287209 */ /* 0x000fe20007810000 */
[----:B------:R-:W0:Y:S01]  /*3c70*/  MUFU.EX2 R47, R47 ;  /* 0x0000002f002f7308 */ /* 0x000e220000000800 */
[----:B------:R-:W-:Y:S01]  /*3c80*/  ISETP.LT.OR P4, PT, R14, 0x5a, P4 ;  /* 0x0000005a0e00780c */ /* 0x000fe20002781670 */
[----:B-1----:R-:W-:Y:S01]  /*3c90*/  FADD.FTZ R65, R44, R45 ;  /* 0x0000002d2c417221 */ /* 0x002fe20000010000 */
[----:B------:R-:W-:Y:S01]  /*3ca0*/  FSEL R12, R12, -INF , !P3 ;  /* 0xff8000000c0c7808 */ /* 0x000fe20005800000 */
[--C-:B------:R-:W-:Y:S01]  /*3cb0*/  FFMA.FTZ R55, R94, UR10, -R43.reuse ;  /* 0x0000000a5e377c23 */ /* 0x100fe2000801082b */
[----:B------:R-:W-:Y:S01]  /*3cc0*/  FMNMX.FTZ R5, R15, R40, !PT ;  /* 0x000000280f057209 */ /* 0x000fe20007810000 */
[--C-:B------:R-:W-:Y:S01]  /*3cd0*/  FFMA.FTZ R40, R88, UR10, -R43.reuse ;  /* 0x0000000a58287c23 */ /* 0x100fe2000801082b */
[----:B------:R-:W-:Y:S01]  /*3ce0*/  FSEL R13, R13, -INF , !P4 ;  /* 0xff8000000d0d7808 */ /* 0x000fe20006000000 */
[----:B------:R-:W-:Y:S01]  /*3cf0*/  MUFU.EX2 R48, R48 ;  /* 0x0000003000307308 */ /* 0x000fe20000000800 */
[----:B------:R-:W-:Y:S01]  /*3d00*/  FMNMX.FTZ R14, R12, R5, !PT ;  /* 0x000000050c0e7209 */ /* 0x000fe20007810000 */
[--C-:B------:R-:W-:Y:S01]  /*3d10*/  FFMA.FTZ R56, R96, UR10, -R43.reuse ;  /* 0x0000000a60387c23 */ /* 0x100fe2000801082b */
[--C-:B------:R-:W-:Y:S01]  /*3d20*/  FFMA.FTZ R57, R98, UR10, -R43.reuse ;  /* 0x0000000a62397c23 */ /* 0x100fe2000801082b */
[--C-:B------:R-:W-:Y:S01]  /*3d30*/  FFMA.FTZ R58, R100, UR10, -R43.reuse ;  /* 0x0000000a643a7c23 */ /* 0x100fe2000801082b */
[----:B------:R-:W-:Y:S01]  /*3d40*/  FMNMX.FTZ R14, R13, R14, !PT ;  /* 0x0000000e0d0e7209 */ /* 0x000fe20007810000 */
[--C-:B------:R-:W-:Y:S01]  /*3d50*/  FFMA.FTZ R63, R106, UR10, -R43.reuse ;  /* 0x0000000a6a3f7c23 */ /* 0x100fe2000801082b */
[----:B------:R-:W-:Y:S01]  /*3d60*/  F2FP.BF16.F32.PACK_AB R156, R45, R44 ;  /* 0x0000002c2d9c723e */ /* 0x000fe200000010ff */
[----:B------:R-:W-:Y:S01]  /*3d70*/  MUFU.EX2 R166, R40 ;  /* 0x0000002800a67308 */ /* 0x000fe20000000800 */
[----:B0-----:R-:W-:Y:S01]  /*3d80*/  F2FP.BF16.F32.PACK_AB R158, R47, R46 ;  /* 0x0000002e2f9e723e */ /* 0x001fe200000010ff */
[----:B------:R-:W0:Y:S06]  /*3d90*/  SHFL.BFLY PT, R5, R14, 0x2, 0x1f ;  /* 0x0c401f000e057f89 */ /* 0x000e2c00000e0000 */
[----:B------:R1:W-:Y:S08]  /*3da0*/  MUFU.EX2 R53, R52 ;  /* 0x0000003400357308 */ /* 0x0003f00000000800 */
[----:B------:R2:W3:Y:S01]  /*3db0*/  MUFU.EX2 R49, R42 ;  /* 0x0000002a00317308 */ /* 0x0004e20000000800 */
[--C-:B-1----:R-:W-:Y:S01]  /*3dc0*/  FFMA.FTZ R52, R60, UR10, -R43.reuse ;  /* 0x0000000a3c347c23 */ /* 0x102fe2000801082b */
[----:B------:R-:W-:-:S06]  /*3dd0*/  FFMA.FTZ R60, R104, UR10, -R43 ;  /* 0x0000000a683c7c23 */ /* 0x000fcc000801082b */
[----:B------:R1:W-:Y:S01]  /*3de0*/  MUFU.EX2 R61, R60 ;  /* 0x0000003c003d7308 */ /* 0x0003e20000000800 */
[--C-:B--2---:R-:W-:Y:S01]  /*3df0*/  FFMA.FTZ R42, R84, UR10, -R43.reuse ;  /* 0x0000000a542a7c23 */ /* 0x104fe2000801082b */
[----:B0-----:R-:W-:Y:S01]  /*3e00*/  FMNMX.FTZ R40, R14, R5, !PT ;  /* 0x000000050e287209 */ /* 0x001fe20007810000 */
[----:B------:R-:W-:-:S04]  /*3e10*/  FFMA.FTZ R14, R102, UR10, -R43 ;  /* 0x0000000a660e7c23 */ /* 0x000fc8000801082b */
[----:B------:R-:W0:Y:S01]  /*3e20*/  SHFL.BFLY PT, R5, R40, 0x1, 0x1f ;  /* 0x0c201f0028057f89 */ /* 0x000e2200000e0000 */
[----:B------:R-:W-:Y:S01]  /*3e30*/  MUFU.EX2 R59, R14 ;  /* 0x0000000e003b7308 */ /* 0x000fe20000000800 */
[----:B-1----:R-:W-:Y:S01]  /*3e40*/  FADD.FTZ R60, R46, R65 ;  /* 0x000000412e3c7221 */ /* 0x002fe20000010000 */
[----:B---3--:R-:W-:-:S03]  /*3e50*/  F2FP.BF16.F32.PACK_AB R160, R49, R48 ;  /* 0x0000003031a0723e */ /* 0x008fc600000010ff */
[----:B------:R-:W-:-:S03]  /*3e60*/  FADD.FTZ R65, R47, R60 ;  /* 0x0000003c2f417221 */ /* 0x000fc60000010000 */
[----:B------:R-:W1:Y:S01]  /*3e70*/  MUFU.EX2 R50, R50 ;  /* 0x0000003200327308 */ /* 0x000e620000000800 */
[----:B------:R-:W-:-:S04]  /*3e80*/  FADD.FTZ R60, R48, R65 ;  /* 0x00000041303c7221 */ /* 0x000fc80000010000 */
[----:B------:R-:W-:-:S03]  /*3e90*/  FADD.FTZ R67, R49, R60 ;  /* 0x0000003c31437221 */ /* 0x000fc60000010000 */
[----:B------:R-:W2:Y:S01]  /*3ea0*/  MUFU.EX2 R51, R51 ;  /* 0x0000003300337308 */ /* 0x000ea20000000800 */
[----:B0-----:R-:W-:-:S07]  /*3eb0*/  FMNMX.FTZ R5, R40, R5, !PT ;  /* 0x0000000528057209 */ /* 0x001fce0007810000 */
[----:B------:R-:W0:Y:S01]  /*3ec0*/  MUFU.EX2 R42, R42 ;  /* 0x0000002a002a7308 */ /* 0x000e220000000800 */
[----:B-1----:R-:W-:Y:S01]  /*3ed0*/  FADD.FTZ R64, R50, R67 ;  /* 0x0000004332407221 */ /* 0x002fe20000010000 */
[--C-:B------:R-:W-:Y:S01]  /*3ee0*/  FFMA.FTZ R40, R68, UR10, -R43.reuse ;  /* 0x0000000a44287c23 */ /* 0x100fe2000801082b */
[C---:B------:R-:W-:Y:S01]  /*3ef0*/  FSETP.NEU.FTZ.AND P1, PT, R5.reuse, -INF , PT ;  /* 0xff8000000500780b */ /* 0x040fe20003f3d000 */
[----:B------:R-:W-:Y:S01]  /*3f00*/  FMUL.FTZ R14, R5, UR10 ;  /* 0x0000000a050e7c20 */ /* 0x000fe20008410000 */
[----:B------:R-:W-:-:S03]  /*3f10*/  FFMA.FTZ R43, R108, UR10, -R43 ;  /* 0x0000000a6c2b7c23 */ /* 0x000fc6000801082b */
[----:B------:R-:W1:Y:S01]  /*3f20*/  MUFU.EX2 R41, R41 ;  /* 0x0000002900297308 */ /* 0x000e620000000800 */
[----:B------:R-:W-:Y:S01]  /*3f30*/  FSEL R14, R14, RZ, P1 ;  /* 0x000000ff0e0e7208 */ /* 0x000fe20000800000 */
[C---:B--2---:R-:W-:Y:S01]  /*3f40*/  FADD.FTZ R67, R51.reuse, R64 ;  /* 0x0000004033437221 */ /* 0x044fe20000010000 */
[----:B------:R-:W-:-:S03]  /*3f50*/  F2FP.BF16.F32.PACK_AB R162, R51, R50 ;  /* 0x0000003233a2723e */ /* 0x000fc600000010ff */
[--C-:B------:R-:W-:Y:S01]  /*3f60*/  FFMA.FTZ R20, R20, UR10, -R14.reuse ;  /* 0x0000000a14147c23 */ /* 0x100fe2000801080e */
        /* <DEDUP_REMOVED lines=12> */
[----:B0-----:R-:W-:Y:S01]  /*4030*/  FADD.FTZ R64, R42, R67 ;  /* 0x000000432a407221 */ /* 0x001fe20000010000 */
[----:B------:R-:W0:Y:S01]  /*4040*/  MUFU.EX2 R21, R21 ;  /* 0x0000001500157308 */ /* 0x000e220000000800 */
[--C-:B------:R-:W-:Y:S01]  /*4050*/  FFMA.FTZ R34, R34, UR10, -R14.reuse ;  /* 0x0000000a22227c23 */ /* 0x100fe2000801080e */
[----:B------:R-:W-:Y:S01]  /*4060*/  FFMA.FTZ R35, R35, UR10, -R14 ;  /* 0x0000000a23237c23 */ /* 0x000fe2000801080e */
[----:B-1----:R-:W-:Y:S01]  /*4070*/  FADD.FTZ R67, R41, R64 ;  /* 0x0000004029437221 */ /* 0x002fe20000010000 */
[--C-:B------:R-:W-:Y:S01]  /*4080*/  FFMA.FTZ R36, R36, UR10, -R14.reuse ;  /* 0x0000000a24247c23 */ /* 0x100fe2000801080e */
[--C-:B------:R-:W-:Y:S01]  /*4090*/  FFMA.FTZ R2, R2, UR10, -R14.reuse ;  /* 0x0000000a02027c23 */ /* 0x100fe2000801080e */
[--C-:B------:R-:W-:Y:S01]  /*40a0*/  FFMA.FTZ R37, R37, UR10, -R14.reuse ;  /* 0x0000000a25257c23 */ /* 0x100fe2000801080e */
[----:B------:R-:W-:Y:S01]  /*40b0*/  FADD.FTZ R64, R166, R67 ;  /* 0x00000043a6407221 */ /* 0x000fe20000010000 */
[----:B------:R-:W1:Y:S01]  /*40c0*/  MUFU.EX2 R24, R24 ;  /* 0x0000001800187308 */ /* 0x000e620000000800 */
[--C-:B------:R-:W-:Y:S01]  /*40d0*/  FFMA.FTZ R38, R38, UR10, -R14.reuse ;  /* 0x0000000a26267c23 */ /* 0x100fe2000801080e */
[----:B------:R-:W-:Y:S01]  /*40e0*/  FFMA.FTZ R0, R0, UR10, -R14 ;  /* 0x0000000a00007c23 */ /* 0x000fe2000801080e */
[----:B------:R-:W-:Y:S01]  /*40f0*/  FADD.FTZ R67, R53, R64 ;  /* 0x0000004035437221 */ /* 0x000fe20000010000 */
[--C-:B------:R-:W-:Y:S01]  /*4100*/  FFMA.FTZ R39, R39, UR10, -R14.reuse ;  /* 0x0000000a27277c23 */ /* 0x100fe2000801080e */
[--C-:B------:R-:W-:Y:S01]  /*4110*/  FFMA.FTZ R11, R11, UR10, -R14.reuse ;  /* 0x0000000a0b0b7c23 */ /* 0x100fe2000801080e */
[----:B------:R-:W-:Y:S01]  /*4120*/  F2FP.BF16.F32.PACK_AB R164, R41, R42 ;  /* 0x0000002a29a4723e */ /* 0x000fe200000010ff */
[--C-:B------:R-:W-:Y:S01]  /*4130*/  FFMA.FTZ R15, R15, UR10, -R14.reuse ;  /* 0x0000000a0f0f7c23 */ /* 0x100fe2000801080e */
[----:B------:R-:W2:Y:S01]  /*4140*/  MUFU.EX2 R25, R25 ;  /* 0x0000001900197308 */ /* 0x000ea20000000800 */
[----:B0-----:R-:W-:Y:S01]  /*4150*/  FADD.FTZ R65, R20, R21 ;  /* 0x0000001514417221 */ /* 0x001fe20000010000 */
[----:B------:R-:W-:Y:S01]  /*4160*/  FFMA.FTZ R13, R13, UR10, -R14 ;  /* 0x0000000a0d0d7c23 */ /* 0x000fe2000801080e */
[----:B------:R-:W-:-:S02]  /*4170*/  F2FP.BF16.F32.PACK_AB R166, R53, R166 ;  /* 0x000000a635a6723e */ /* 0x000fc400000010ff */
[----:B------:R-:W-:-:S03]  /*4180*/  F2FP.BF16.F32.PACK_AB R157, R21, R20 ;  /* 0x00000014159d723e */ /* 0x000fc600000010ff */
        /* <DEDUP_REMOVED lines=17> */
[----:B------:R-:W-:Y:S01]  /*42a0*/  MUFU.EX2 R32, R32 ;  /* 0x0000002000207308 */ /* 0x000fe20000000800 */
[C---:B--2---:R-:W-:Y:S01]  /*42b0*/  FADD.FTZ R65, R31.reuse, R60 ;  /* 0x0000003c1f417221 */ /* 0x044fe20000010000 */
[----:B------:R-:W-:Y:S01]  /*42c0*/  FFMA.FTZ R60, R12, UR10, -R14 ;  /* 0x0000000a0c3c7c23 */ /* 0x000fe2000801080e */
[----:B------:R-:W-:-:S05]  /*42d0*/  F2FP.BF16.F32.PACK_AB R165, R31, R30 ;  /* 0x0000001e1fa5723e */ /* 0x000fca00000010ff */
[----:B------:R-:W1:Y:S01]  /*42e0*/  MUFU.EX2 R55, R55 ;  /* 0x0000003700377308 */ /* 0x000e620000000800 */
[----:B0-----:R-:W-:-:S07]  /*42f0*/  FADD.FTZ R64, R54, R67 ;  /* 0x0000004336407221 */ /* 0x001fce0000010000 */
[----:B------:R-:W0:Y:S08]  /*4300*/  MUFU.EX2 R33, R33 ;  /* 0x0000002100217308 */ /* 0x000e300000000800 */
[----:B------:R-:W2:Y:S01]  /*4310*/  MUFU.EX2 R56, R56 ;  /* 0x0000003800387308 */ /* 0x000ea20000000800 */
[C---:B-1----:R-:W-:Y:S01]  /*4320*/  FADD.FTZ R67, R55.reuse, R64 ;  /* 0x0000004037437221 */ /* 0x042fe20000010000 */
[----:B------:R-:W-:-:S06]  /*4330*/  F2FP.BF16.F32.PACK_AB R168, R55, R54 ;  /* 0x0000003637a8723e */ /* 0x000fcc00000010ff */
[----:B------:R-:W-:Y:S01]  /*4340*/  MUFU.EX2 R34, R34 ;  /* 0x0000002200227308 */ /* 0x000fe20000000800 */
[----:B0-----:R-:W-:-:S07]  /*4350*/  F2FP.BF16.F32.PACK_AB R167, R33, R32 ;  /* 0x0000002021a7723e */ /* 0x001fce00000010ff */
[----:B------:R-:W0:Y:S01]  /*4360*/  MUFU.EX2 R57, R57 ;  /* 0x0000003900397308 */ /* 0x000e220000000800 */
[----:B--2---:R-:W-:-:S07]  /*4370*/  FADD.FTZ R64, R56, R67 ;  /* 0x0000004338407221 */ /* 0x004fce0000010000 */
[----:B------:R-:W1:Y:S08]  /*4380*/  MUFU.EX2 R35, R35 ;  /* 0x0000002300237308 */ /* 0x000e700000000800 */
[----:B------:R-:W2:Y:S01]  /*4390*/  MUFU.EX2 R58, R58 ;  /* 0x0000003a003a7308 */ /* 0x000ea20000000800 */
[C---:B0-----:R-:W-:Y:S01]  /*43a0*/  FADD.FTZ R67, R57.reuse, R64 ;  /* 0x0000004039437221 */ /* 0x041fe20000010000 */
[----:B------:R-:W-:-:S06]  /*43b0*/  F2FP.BF16.F32.PACK_AB R170, R57, R56 ;  /* 0x0000003839aa723e */ /* 0x000fcc00000010ff */
[----:B------:R-:W0:Y:S01]  /*43c0*/  MUFU.EX2 R36, R36 ;  /* 0x0000002400247308 */ /* 0x000e220000000800 */
[----:B-1----:R-:W-:-:S07]  /*43d0*/  F2FP.BF16.F32.PACK_AB R169, R35, R34 ;  /* 0x0000002223a9723e */ /* 0x002fce00000010ff */
[----:B------:R1:W-:Y:S01]  /*43e0*/  MUFU.EX2 R173, R2 ;  /* 0x0000000200ad7308 */ /* 0x0003e20000000800 */
[----:B--2---:R-:W-:Y:S01]  /*43f0*/  FADD.FTZ R12, R58, R67 ;  /* 0x000000433a0c7221 */ /* 0x004fe20000010000 */
[----:B------:R-:W-:-:S03]  /*4400*/  F2FP.BF16.F32.PACK_AB R172, R59, R58 ;  /* 0x0000003a3bac723e */ /* 0x000fc600000010ff */
[----:B------:R-:W-:-:S03]  /*4410*/  FADD.FTZ R47, R59, R12 ;  /* 0x0000000c3b2f7221 */ /* 0x000fc60000010000 */
[----:B------:R-:W2:Y:S01]  /*4420*/  MUFU.EX2 R37, R37 ;  /* 0x0000002500257308 */ /* 0x000ea20000000800 */
[----:B-1----:R-:W-:-:S04]  /*4430*/  FADD.FTZ R2, R32, R65 ;  /* 0x0000004120027221 */ /* 0x002fc80000010000 */
[----:B------:R-:W-:-:S03]  /*4440*/  FADD.FTZ R65, R33, R2 ;  /* 0x0000000221417221 */ /* 0x000fc60000010000 */
[----:B------:R-:W1:Y:S01]  /*4450*/  MUFU.EX2 R52, R52 ;  /* 0x0000003400347308 */ /* 0x000e620000000800 */
[----:B------:R-:W-:-:S04]  /*4460*/  FADD.FTZ R2, R34, R65 ;  /* 0x0000004122027221 */ /* 0x000fc80000010000 */
[----:B------:R-:W-:-:S03]  /*4470*/  FADD.FTZ R45, R35, R2 ;  /* 0x00000002232d7221 */ /* 0x000fc60000010000 */
[----:B------:R-:W3:Y:S01]  /*4480*/  MUFU.EX2 R38, R38 ;  /* 0x0000002600267308 */ /* 0x000ee20000000800 */
[----:B0-----:R-:W-:Y:S01]  /*4490*/  FADD.FTZ R2, R36, R45 ;  /* 0x0000002d24027221 */ /* 0x001fe20000010000 */
[----:B--2---:R-:W-:-:S03]  /*44a0*/  F2FP.BF16.F32.PACK_AB R171, R37, R36 ;  /* 0x0000002425ab723e */ /* 0x004fc600000010ff */
[----:B------:R-:W-:-:S03]  /*44b0*/  FADD.FTZ R41, R37, R2 ;  /* 0x0000000225297221 */ /* 0x000fc60000010000 */
[----:B------:R-:W0:Y:S01]  /*44c0*/  MUFU.EX2 R62, R62 ;  /* 0x0000003e003e7308 */ /* 0x000e220000000800 */
[----:B-1----:R-:W-:Y:S01]  /*44d0*/  FADD.FTZ R14, R52, R47 ;  /* 0x0000002f340e7221 */ /* 0x002fe20000010000 */
[----:B------:R-:W-:-:S03]  /*44e0*/  F2FP.BF16.F32.PACK_AB R174, R61, R52 ;  /* 0x000000343dae723e */ /* 0x000fc600000010ff */
[----:B------:R-:W-:-:S03]  /*44f0*/  FADD.FTZ R45, R61, R14 ;  /* 0x0000000e3d2d7221 */ /* 0x000fc60000010000 */
[----:B------:R-:W1:Y:S01]  /*4500*/  MUFU.EX2 R0, R0 ;  /* 0x0000000000007308 */ /* 0x000e620000000800 */
[----:B---3--:R-:W-:-:S04]  /*4510*/  FADD.FTZ R2, R38, R41 ;  /* 0x0000002926027221 */ /* 0x008fc80000010000 */
[C---:B------:R-:W-:Y:S01]  /*4520*/  FADD.FTZ R41, R173.reuse, R2 ;  /* 0x00000002ad297221 */ /* 0x040fe20000010000 */
[----:B------:R-:W-:Y:S02]  /*4530*/  F2FP.BF16.F32.PACK_AB R173, R173, R38 ;  /* 0x00000026adad723e */ /* 0x000fe400000010ff */
[----:B------:R-:W2:Y:S01]  /*4540*/  MUFU.EX2 R63, R63 ;  /* 0x0000003f003f7308 */ /* 0x000ea20000000800 */
[----:B0-----:R-:W-:-:S07]  /*4550*/  FADD.FTZ R14, R62, R45 ;  /* 0x0000002d3e0e7221 */ /* 0x001fce0000010000 */
[----:B------:R-:W0:Y:S01]  /*4560*/  MUFU.EX2 R39, R39 ;  /* 0x0000002700277308 */ /* 0x000e220000000800 */
[----:B-1----:R-:W-:-:S07]  /*4570*/  FADD.FTZ R2, R0, R41 ;  /* 0x0000002900027221 */ /* 0x002fce0000010000 */
[----:B------:R-:W1:Y:S01]  /*4580*/  MUFU.EX2 R11, R11 ;  /* 0x0000000b000b7308 */ /* 0x000e620000000800 */
[C---:B--2---:R-:W-:Y:S01]  /*4590*/  FADD.FTZ R45, R63.reuse, R14 ;  /* 0x0000000e3f2d7221 */ /* 0x044fe20000010000 */
[----:B------:R-:W-:-:S06]  /*45a0*/  F2FP.BF16.F32.PACK_AB R176, R63, R62 ;  /* 0x0000003e3fb0723e */ /* 0x000fcc00000010ff */
[----:B------:R1:W2:Y:S01]  /*45b0*/  MUFU.EX2 R12, R15 ;  /* 0x0000000f000c7308 */ /* 0x0002a20000000800 */
        /* <DEDUP_REMOVED lines=10> */
[----:B-1----:R-:W-:Y:S01]  /*4660*/  FADD.FTZ R14, R60, R15 ;  /* 0x0000000f3c0e7221 */ /* 0x002fe20000010000 */
[C---:B--2---:R-:W-:Y:S01]  /*4670*/  FADD.FTZ R2, R43.reuse, R42 ;  /* 0x0000002a2b027221 */ /* 0x044fe20000010000 */
[----:B------:R-:W-:Y:S02]  /*4680*/  F2FP.BF16.F32.PACK_AB R178, R43, R40 ;  /* 0x000000282bb2723e */ /* 0x000fe400000010ff */
[C---:B0-----:R-:W-:Y:S01]  /*4690*/  FADD.FTZ R0, R13.reuse, R14 ;  /* 0x0000000e0d007221 */ /* 0x041fe20000010000 */
[----:B------:R-:W-:Y:S01]  /*46a0*/  F2FP.BF16.F32.PACK_AB R179, R13, R60 ;  /* 0x0000003c0db3723e */ /* 0x000fe200000010ff */
[----:B------:R-:W-:Y:S06]  /*46b0*/  @!P0 BRA `(.L_x_1771) ;  /* 0x0000000000048947 */ /* 0x000fec0003800000 */
[----:B------:R-:W-:Y:S01]  /*46c0*/  BPT.TRAP 0x1 ;  /* 0x000000040000795c */ /* 0x000fe20000300000 */
.L_x_1771:
[----:B------:R0:W1:Y:S01]  /*46d0*/  SYNCS.PHASECHK.TRANS64.TRYWAIT P1, [UR23+0x22850], R10 ;  /* 0x0228500aff0075a7 */ /* 0x0000620008020157 */
[----:B------:R-:W-:Y:S05]  /*46e0*/  @!P0 BRA `(.L_x_1772) ;  /* 0x0000000000048947 */ /* 0x000fea0003800000 */
[----:B------:R-:W-:Y:S01]  /*46f0*/  BPT.TRAP 0x1 ;  /* 0x000000040000795c */ /* 0x000fe20000300000 */
.L_x_1772:
[----:B-1----:R-:W-:Y:S05]  /*4700*/  @P1 BRA `(.L_x_1773) ;  /* 0x0000000000081947 */ /* 0x002fea0003800000 */
[----:B------:R-:W1:Y:S02]  /*4710*/  SYNCS.PHASECHK.TRANS64.TRYWAIT P1, [UR23+0x22850], R10 ;  /* 0x0228500aff0075a7 */ /* 0x000e640008020157 */
[----:B-1----:R-:W-:Y:S05]  /*4720*/  @!P1 BRA `(.L_x_1774) ;  /* 0x0000011400d09947 */ /* 0x002fea0003800000 */
.L_x_1773:
[----:B------:R-:W-:Y:S01]  /*4730*/  R2UR UR6, R3 ;  /* 0x00000000030672ca */ /* 0x000fe200000e0000 */
[----:B------:R2:W-:Y:S01]  /*4740*/  BAR.SYNC.DEFER_BLOCKING R8, 0x100 ;  /* 0x000400080000751d */ /* 0x0005e20000010000 */
[----:B------:R-:W-:-:S05]  /*4750*/  ISETP.NE.AND P2, PT, R6, 0x1, PT ;  /* 0x000000010600780c */ /* 0x000fca0003f45270 */
[----:B------:R-:W-:Y:S01]  /*4760*/  UMOV UR7, 0x40000040 ;  /* 0x4000004000077882 */ /* 0x000fe20000000000 */
[----:B-1----:R-:W1:Y:S01]  /*4770*/  S2R R11, SR_TID.X ;  /* 0x00000000000b7919 */ /* 0x002e620000002100 */
[----:B--2---:R-:W-:-:S04]  /*4780*/  IMAD.U32 R8, RZ, RZ, UR43 ;  /* 0x0000002bff087e24 */ /* 0x004fc8000f8e00ff */
[----:B------:R-:W-:Y:S02]  /*4790*/  UIADD3 UR6, UR6, 0x400, URZ ;  /* 0x0000040006067890 */ /* 0x000fe4000fffe03f */
[----:B------:R-:W2:Y:S02]  /*47a0*/  @P2 LDC R3, c[0x0][0x44c] ;  /* 0x00011300ff032b82 */ /* 0x000ea40000000800 */
[----:B------:R-:W-:-:S04]  /*47b0*/  USHF.R.U32.HI UR6, URZ, 0x4, UR6 ;  /* 0x000000043f067899 */ /* 0x000fc80008011606 */
[----:B------:R-:W-:Y:S02]  /*47c0*/  ULOP3.LUT UR6, UR6, 0x3fff, URZ, 0xc0, !UPT ;  /* 0x00003fff06067892 */ /* 0x000fe4000f8ec03f */
[----:B0-----:R-:W0:Y:S02]  /*47d0*/  @P2 LDC R10, c[0x0][0x450] ;  /* 0x00011400ff0a2b82 */ /* 0x001e240000000800 */
[----:B------:R-:W-:Y:S01]  /*47e0*/  ULOP3.LUT UR21, UR6, 0x3000000, URZ, 0xfc, !UPT ;  /* 0x0300000006157892 */ /* 0x000fe2000f8efc3f */
[----:B------:R-:W-:-:S03]  /*47f0*/  WARPGROUP.ARRIVE ;  /* 0x00000000000079c5 */ /* 0x000fc60000000000 */
[----:B------:R-:W-:-:S07]  /*4800*/  UIMAD UR11, UR36, 0xc00, UR21 ;  /* 0x00000c00240b78a4 */ /* 0x000fce000f8e0215 */
[----:B------:R-:W-:Y:S02]  /*4810*/  UMOV UR6, UR11 ;  /* 0x0000000b00067c82 */ /* 0x000fe40008000000 */
[----:B------:R-:W-:Y:S01]  /*4820*/  HGMMA.64x256x16.F32.BF16 R24, R156, gdesc[UR4].tnspB, RZ, !UPT, gsb0 ;  /* 0x43e000049c187df0 */ /* 0x000fe2000c0018ff */
[----:B------:R-:W-:Y:S01]  /*4830*/  UIADD3 UR6, UR11, 0x80, URZ ;  /* 0x000000800b067890 */ /* 0x000fe2000fffe03f */
[----:B--2---:R-:W-:Y:S01]  /*4840*/  @P2 IMAD.HI.U32 R3, R3, UR43, RZ ;  /* 0x0000002b03032c27 */ /* 0x004fe2000f8e00ff */
[----:B------:R-:W-:Y:S01]  /*4850*/  UMOV UR7, 0x40000040 ;  /* 0x4000004000077882 */ /* 0x000fe20000000000 */
[----:B-1----:R-:W-:Y:S02]  /*4860*/  LOP3.LUT P1, RZ, R11, 0x7f, RZ, 0xc0, !PT ;  /* 0x0000007f0bff7812 */ /* 0x002fe4000782c0ff */
[----:B------:R-:W-:Y:S01]  /*4870*/  IMAD.U32 R11, RZ, RZ, UR23 ;  /* 0x00000017ff0b7e24 */ /* 0x000fe2000f8e00ff */
[----:B0-----:R-:W-:-:S04]  /*4880*/  @P2 SHF.R.U32.HI R8, RZ, R10, R3 ;  /* 0x0000000aff082219 */ /* 0x001fc80000011603 */
[----:B------:R-:W-:-:S06]  /*4890*/  IADD3 R8, R8, -R9, R16 ;  /* 0x8000000908087210 */ /* 0x000fcc0007ffe010 */
[----:B------:R-:W-:-:S05]  /*48a0*/  @!P1 VIADD R3, R11, 0x22860 ;  /* 0x000228600b039836 */ /* 0x000fca0000000000 */
[----:B------:R-:W-:Y:S01]  /*48b0*/  @!P1 PRMT R3, RZ, 0x654, R3 ;  /* 0x00000654ff039816 */ /* 0x000fe20000000003 */
[----:B------:R-:W-:Y:S02]  /*48c0*/  WARPGROUP.DEPBAR.LE gsb0, 0x0 ;  /* 0x00008000000079c5 */ /* 0x000fe40000010000 */
        /* <DEDUP_REMOVED lines=26> */
[----:B------:R-:W-:-:S13]  /*4a70*/  R2UR UR6, R8 ;  /* 0x00000000080672ca */ /* 0x000fda00000e0000 */
[----:B------:R-:W-:Y:S01]  /*4a80*/  UIADD3 UR14, UR6, UR14, URZ ;  /* 0x0000000e060e7290 */ /* 0x000fe2000fffe03f */
[----:B------:R-:W-:Y:S02]  /*4a90*/  WARPGROUP.DEPBAR.LE gsb0, 0x0 ;  /* 0x00008000000079c5 */ /* 0x000fe40000010000 */
[----:B------:R0:W-:Y:S01]  /*4aa0*/  @!P1 SYNCS.ARRIVE.TRANS64.RED.A1T0 RZ, [R3+URZ], RZ ;  /* 0x000000ff03ff99a7 */ /* 0x0001e2000810043f */
[----:B------:R-:W-:Y:S01]  /*4ab0*/  PLOP3.LUT P1, PT, PT, PT, UP0, 0x40, 0x0 ;  /* 0x000000000000781c */ /* 0x000fe20003f2e808 */
[----:B0-----:R-:W-:-:S12]  /*4ac0*/  VIADD R3, R152, 0xfffffffe ;  /* 0xfffffffe98037836 */ /* 0x001fd80000000000 */
[----:B------:R-:W-:Y:S05]  /*4ad0*/  @P1 BRA `(.L_x_1775) ;  /* 0x0000000000481947 */ /* 0x000fea0003800000 */
[C---:B------:R-:W-:Y:S01]  /*4ae0*/  ISETP.GT.AND P1, PT, R8.reuse, RZ, PT ;  /* 0x000000ff0800720c */ /* 0x040fe20003f24270 */
[----:B------:R-:W-:-:S05]  /*4af0*/  VIADD R10, R8, 0xffffffff ;  /* 0xffffffff080a7836 */ /* 0x000fca0000000000 */
[----:B------:R-:W-:-:S07]  /*4b00*/  R2UR UR11, R10 ;  /* 0x000000000a0b72ca */ /* 0x000fce00000e0000 */
[----:B------:R-:W-:Y:S08]  /*4b10*/  @P1 BRA `(.L_x_1776) ;  /* 0x00000000001c1947 */ /* 0x000ff00003800000 */
[----:B------:R-:W-:Y:S02]  /*4b20*/  UISETP.NE.AND UP1, UPT, UR15, 0x1, UPT ;  /* 0x000000010f00788c */ /* 0x000fe4000bf25270 */
[----:B------:R-:W-:-:S09]  /*4b30*/  UIADD3 UR11, -UR6, URZ, URZ ;  /* 0x0000003f060b7290 */ /* 0x000fd2000fffe13f */
[----:B------:R-:W-:Y:S02]  /*4b40*/  @UP1 ULDC.64 UR18, c[0x0][0x9e8] ;  /* 0x00027a0000121ab9 */ /* 0x000fe40000000a00 */
[----:B------:R-:W-:-:S04]  /*4b50*/  UIMAD.WIDE.U32 UR6, UR11, UR18, URZ ;  /* 0x000000120b0672a5 */ /* 0x000fc8000f8e003f */
[----:B------:R-:W-:-:S04]  /*4b60*/  @UP1 USHF.R.U32.HI UR11, URZ, UR19, UR7 ;  /* 0x000000133f0b1299 */ /* 0x000fc80008011607 */
[----:B------:R-:W-:Y:S01]  /*4b70*/  ULOP3.LUT UR11, URZ, UR11, URZ, 0x33, !UPT ;  /* 0x0000000b3f0b7292 */ /* 0x000fe2000f8e333f */
[----:B------:R-:W-:Y:S11]  /*4b80*/  BRA `(.L_x_1777) ;  /* 0x0000000000107947 */ /* 0x000ff60003800000 */
.L_x_1776:
[----:B------:R-:W-:-:S11]  /*4b90*/  UISETP.NE.AND UP1, UPT, UR15, 0x1, UPT ;  /* 0x000000010f00788c */ /* 0x000fd6000bf25270 */
[----:B------:R-:W-:Y:S02]  /*4ba0*/  @UP1 ULDC.64 UR18, c[0x0][0x9e8] ;  /* 0x00027a0000121ab9 */ /* 0x000fe40000000a00 */
[----:B------:R-:W-:-:S04]  /*4bb0*/  UIMAD.WIDE.U32 UR6, UR11, UR18, URZ ;  /* 0x000000120b0672a5 */ /* 0x000fc8000f8e003f */
[----:B------:R-:W-:-:S12]  /*4bc0*/  @UP1 USHF.R.U32.HI UR11, URZ, UR19, UR7 ;  /* 0x000000133f0b1299 */ /* 0x000fd80008011607 */
.L_x_1777:
[----:B------:R-:W-:-:S04]  /*4bd0*/  UIMAD UR11, UR11, UR15, UR15 ;  /* 0x0000000f0b0b72a4 */ /* 0x000fc8000f8e020f */
[----:B------:R-:W-:-:S04]  /*4be0*/  UISETP.LT.AND UP1, UPT, UR14, UR11, UPT ;  /* 0x0000000b0e00728c */ /* 0x000fc8000bf21270 */
[----:B------:R-:W-:-:S12]  /*4bf0*/  USEL UR14, UR14, UR11, UP1 ;  /* 0x0000000b0e0e7287 */ /* 0x000fd80008800000 */
.L_x_1775:
[----:B------:R-:W-:Y:S01]  /*4c00*/  UIMAD.WIDE UR6, UR14, 0x2aaaaaab, URZ ;  /* 0x2aaaaaab0e0678a5 */ /* 0x000fe2000f8e023f */
[----:B------:R-:W-:Y:S01]  /*4c10*/  ULDC UR25, c[0x0][0x9e4] ;  /* 0x0002790000197ab9 */ /* 0x000fe20000000800 */
[----:B------:R-:W-:Y:S02]  /*4c20*/  ULDC UR26, c[0x0][0x9d8] ;  /* 0x00027600001a7ab9 */ /* 0x000fe40000000800 */
[----:B------:R-:W-:Y:S01]  /*4c30*/  USHF.R.U32.HI UR6, URZ, 0x1f, UR7 ;  /* 0x0000001f3f067899 */ /* 0x000fe20008011607 */
[----:B------:R-:W-:Y:S01]  /*4c40*/  ULDC UR24, c[0x0][0x988] ;  /* 0x0002620000187ab9 */ /* 0x000fe20000000800 */
[----:B------:R-:W-:Y:S02]  /*4c50*/  ULDC UR27, c[0x0][0x9e0] ;  /* 0x00027800001b7ab9 */ /* 0x000fe40000000800 */
[----:B------:R-:W-:-:S04]  /*4c60*/  ULEA.HI.SX32 UR6, UR7, UR6, 0x1c ;  /* 0x0000000607067291 */ /* 0x000fc8000f8fe23f */
[----:B------:R-:W-:-:S04]  /*4c70*/  UISETP.LT.AND UP1, UPT, UR39, UR6, UPT ;  /* 0x000000062700728c */ /* 0x000fc8000bf21270 */
[----:B------:R-:W-:-:S06]  /*4c80*/  USEL UR23, UR39, UR6, !UP1 ;  /* 0x0000000627177287 */ /* 0x000fcc000c800000 */
[----:B------:R-:W-:-:S13]  /*4c90*/  ISETP.GE.AND P1, PT, R3, UR23, PT ;  /* 0x0000001703007c0c */ /* 0x000fda000bf26270 */
[----:B------:R-:W-:Y:S05]  /*4ca0*/  @!P1 BRA `(.L_x_1778) ;  /* 0x00000034007c9947 */ /* 0x000fea0003800000 */
.L_x_1795:
[----:B------:R-:W-:-:S04]  /*4cb0*/  UIADD3 UR36, UR36, 0x1, URZ ;  /* 0x0000000124247890 */ /* 0x000fc8000fffe03f */
[----:B------:R-:W-:-:S04]  /*4cc0*/  UISETP.NE.AND UP1, UPT, UR36, 0x2, UPT ;  /* 0x000000022400788c */ /* 0x000fc8000bf25270 */
[----:B------:R-:W-:Y:S02]  /*4cd0*/  USEL UR6, URZ, 0x1, UP1 ;  /* 0x000000013f067887 */ /* 0x000fe40008800000 */
[----:B------:R-:W-:Y:S02]  /*4ce0*/  USEL UR36, UR36, URZ, UP1 ;  /* 0x0000003f24247287 */ /* 0x000fe40008800000 */
[----:B------:R-:W-:Y:S01]  /*4cf0*/  ULOP3.LUT UR37, UR37, UR6, URZ, 0x3c, !UPT ;  /* 0x0000000625257292 */ /* 0x000fe2000f8e3c3f */
[----:B0-----:R-:W-:Y:S11]  /*4d00*/  @!P0 BRA `(.L_x_1779) ;  /* 0x0000000000048947 */ /* 0x001ff60003800000 */
[----:B------:R-:W-:Y:S01]  /*4d10*/  BPT.TRAP 0x1 ;  /* 0x000000040000795c */ /* 0x000fe20000300000 */
.L_x_1779:
        /* <DEDUP_REMOVED lines=9> */
.L_x_1780:
[----:B-1----:R-:W-:Y:S05]  /*4db0*/  @P1 BRA `(.L_x_1781) ;  /* 0x0000000000081947 */ /* 0x002fea0003800000 */
[----:B------:R-:W1:Y:S02]  /*4dc0*/  SYNCS.PHASECHK.TRANS64.TRYWAIT P1, [UR28+0x22830], R8 ;  /* 0x02283008ff0075a7 */ /* 0x000e64000802015c */
[----:B-1----:R-:W-:Y:S05]  /*4dd0*/  @!P1 BRA `(.L_x_1782) ;  /* 0x00000110003c9947 */ /* 0x002fea0003800000 */
.L_x_1781:
[----:B------:R-:W-:Y:S01]  /*4de0*/  UIMAD UR18, UR36, 0x300, UR20 ;  /* 0x00000300241278a4 */ /* 0x000fe2000f8e0214 */
[----:B------:R-:W-:Y:S01]  /*4df0*/  WARPGROUP.ARRIVE ;  /* 0x00000000000079c5 */ /* 0x000fe20000000000 */
[----:B------:R-:W-:Y:S01]  /*4e00*/  UMOV UR19, 0x40000040 ;  /* 0x4000004000137882 */ /* 0x000fe20000000000 */
[----:B------:R-:W-:Y:S01]  /*4e10*/  UMOV UR7, 0x40000040 ;  /* 0x4000004000077882 */ /* 0x000fe20000000000 */
[----:B------:R-:W-:Y:S01]  /*4e20*/  UIADD3 UR6, UR18, 0x2, URZ ;  /* 0x0000000212067890 */ /* 0x000fe2000fffe03f */
[----:B------:R-:W-:Y:S01]  /*4e30*/  ISETP.NE.AND P1, PT, R6, 0x1, PT ;  /* 0x000000010600780c */ /* 0x000fe20003f25270 */
[----:B------:R-:W-:Y:S01]  /*4e40*/  UIADD3 UR10, UR18, 0x4, URZ ;  /* 0x00000004120a7890 */ /* 0x000fe2000fffe03f */
[----:B------:R-:W2:Y:S01]  /*4e50*/  S2R R9, SR_TID.X ;  /* 0x0000000000097919 */ /* 0x000ea20000002100 */
[----:B------:R-:W-:Y:S01]  /*4e60*/  UMOV UR11, 0x40000040 ;  /* 0x40000040000b7882 */ /* 0x000fe20000000000 */
[----:B------:R-:W-:Y:S01]  /*4e70*/  HGMMA.64x96x16.F32.BF16 R152, gdesc[UR16], RZ, !UPT, gsb0 ;  /* 0x01600000109879f0 */ /* 0x000fe2000c0018ff */
[----:B------:R-:W-:Y:S01]  /*4e80*/  UIADD3 UR14, UR18, 0x6, URZ ;  /* 0x00000006120e7890 */ /* 0x000fe2000fffe03f */
[----:B------:R-:W-:-:S07]  /*4e90*/  UMOV UR15, 0x40000040 ;  /* 0x40000040000f7882 */ /* 0x000fce0000000000 */
[----:B-1----:R-:W1:Y:S08]  /*4ea0*/  @P1 LDC R7, c[0x0][0x44c] ;  /* 0x00011300ff071b82 */ /* 0x002e700000000800 */
[----:B------:R-:W3:Y:S01]  /*4eb0*/  @P1 LDC R10, c[0x0][0x450] ;  /* 0x00011400ff0a1b82 */ /* 0x000ee20000000800 */
[----:B--2---:R-:W-:Y:S01]  /*4ec0*/  SHF.R.U32.HI R11, RZ, 0x7, R9 ;  /* 0x00000007ff0b7819 */ /* 0x004fe20000011609 */
        /* <DEDUP_REMOVED lines=20> */
[----:B------:R-:W-:-:S02]  /*5010*/  VIADD R194, R22, UR43 ;  /* 0x0000002b16c27c36 */ /* 0x000fc40008000000 */
[----:B------:R-:W-:Y:S01]  /*5020*/  FMUL.FTZ R15, R153, UR26 ;  /* 0x0000001a990f7c20 */ /* 0x000fe20008410000 */
[----:B------:R-:W-:Y:S01]  /*5030*/  FMUL.FTZ R153, R157, UR26 ;  /* 0x0000001a9d997c20 */ /* 0x000fe20008410000 */
[----:B------:R-:W-:Y:S01]  /*5040*/  FMUL.FTZ R157, R161, UR26 ;  /* 0x0000001aa19d7c20 */ /* 0x000fe20008410000 */
[----:B-1----:R-:W-:-:S04]  /*5050*/  @P1 IMAD.HI.U32 R7, R194, R7, RZ ;  /* 0x00000007c2071227 */ /* 0x002fc800078e00ff */
[----:B------:R-:W-:Y:S01]  /*5060*/  FMUL.FTZ R161, R165, UR26 ;  /* 0x0000001aa5a17c20 */ /* 0x000fe20008410000 */
[----:B------:R-:W-:Y:S01]  /*5070*/  FMUL.FTZ R165, R169, UR26 ;  /* 0x0000001aa9a57c20 */ /* 0x000fe20008410000 */
[----:B------:R-:W-:Y:S01]  /*5080*/  FMUL.FTZ R169, R173, UR26 ;  /* 0x0000001aada97c20 */ /* 0x000fe20008410000 */
[----:B------:R-:W-:Y:S01]  /*5090*/  FMUL.FTZ R173, R177, UR26 ;  /* 0x0000001ab1ad7c20 */ /* 0x000fe20008410000 */
[----:B---3--:R-:W-:Y:S01]  /*50a0*/  @P1 SHF.R.U32.HI R194, RZ, R10, R7 ;  /* 0x0000000affc21219 */ /* 0x008fe20000011607 */
[----:B------:R-:W-:Y:S01]  /*50b0*/  IMAD.U32 R177, RZ, RZ, UR28 ;  /* 0x0000001cffb17e24 */ /* 0x000fe2000f8e00ff */
[----:B------:R-:W-:Y:S01]  /*50c0*/  LOP3.LUT P1, RZ, R9, 0x7f, RZ, 0xc0, !PT ;  /* 0x0000007f09ff7812 */ /* 0x000fe2000782c0ff */
[----:B------:R-:W-:Y:S01]  /*50d0*/  FMUL.FTZ R13, R155, UR26 ;  /* 0x0000001a9b0d7c20 */ /* 0x000fe20008410000 */
[----:B------:R-:W1:Y:S01]  /*50e0*/  LDC R9, c[0x0][0x288] ;  /* 0x0000a200ff097b82 */ /* 0x000e620000000800 */
        /* <DEDUP_REMOVED lines=10> */
[----:B------:R-:W-:-:S02]  /*5190*/  @!P1 VIADD R10, R177, 0x22840 ;  /* 0x00022840b10a9836 */ /* 0x000fc40000000000 */
        /* <DEDUP_REMOVED lines=9> */
[----:B------:R-:W-:Y:S01]  /*5230*/  IMAD R189, R3, -0x60, RZ ;  /* 0xffffffa003bd7824 */ /* 0x000fe200078e02ff */
[----:B------:R-:W-:Y:S01]  /*5240*/  IADD3 R7, -R11, 0xb, RZ ;  /* 0x0000000b0b077810 */ /* 0x000fe20007ffe1ff */
[----:B------:R-:W-:Y:S01]  /*5250*/  FMUL.FTZ R175, R183, UR26 ;  /* 0x0000001ab7af7c20 */ /* 0x000fe20008410000 */
[----:B------:R-:W-:Y:S01]  /*5260*/  FMUL.FTZ R181, R184, UR26 ;  /* 0x0000001ab8b57c20 */ /* 0x000fe20008410000 */
[----:B------:R-:W-:Y:S01]  /*5270*/  FMUL.FTZ R185, R188, UR26 ;  /* 0x0000001abcb97c20 */ /* 0x000fe20008410000 */
[----:B------:R-:W-:Y:S01]  /*5280*/  FMUL.FTZ R183, R190, UR26 ;  /* 0x0000001abeb77c20 */ /* 0x000fe20008410000 */
[----:B------:R-:W-:Y:S01]  /*5290*/  FMUL.FTZ R184, R191, UR26 ;  /* 0x0000001abfb87c20 */ /* 0x000fe20008410000 */
[----:B------:R-:W-:Y:S01]  /*52a0*/  FMUL.FTZ R188, R195, UR26 ;  /* 0x0000001ac3bc7c20 */ /* 0x000fe20008410000 */
[----:B------:R-:W-:Y:S01]  /*52b0*/  @!P1 PRMT R10, RZ, 0x654, R10 ;  /* 0x00000654ff0a9816 */ /* 0x000fe2000000000a */
[----:B------:R-:W-:Y:S01]  /*52c0*/  FMUL.FTZ R190, R192, UR26 ;  /* 0x0000001ac0be7c20 */ /* 0x000fe20008410000 */
[----:B------:R-:W-:Y:S01]  /*52d0*/  FMUL.FTZ R191, R193, UR26 ;  /* 0x0000001ac1bf7c20 */ /* 0x000fe20008410000 */
[----:B------:R-:W-:Y:S01]  /*52e0*/  FMUL.FTZ R195, R196, UR26 ;  /* 0x0000001ac4c37c20 */ /* 0x000fe20008410000 */
[----:B------:R-:W-:Y:S01]  /*52f0*/  FMUL.FTZ R196, R197, UR26 ;  /* 0x0000001ac5c47c20 */ /* 0x000fe20008410000 */
[----:B------:R-:W-:-:S02]  /*5300*/  VIADD R11, R189, 0x1 ;  /* 0x00000001bd0b7836 */ /* 0x000fc40000000000 */
[----:B------:R-:W-:Y:S01]  /*5310*/  FMUL.FTZ R192, R198, UR26 ;  /* 0x0000001ac6c07c20 */ /* 0x000fe20008410000 */
[----:B------:R-:W-:Y:S01]  /*5320*/  FMUL.FTZ R193, R199, UR26 ;  /* 0x0000001ac7c17c20 */ /* 0x000fe20008410000 */
[----:B------:R3:W-:Y:S06]  /*5330*/  BAR.ARV R7, 0x100 ;  /* 0x000400070000751d */ /* 0x0007ec0000002000 */
[----:B------:R3:W-:Y:S01]  /*5340*/  @!P1 SYNCS.ARRIVE.TRANS64.RED.A1T0 RZ, [R10+URZ], RZ ;  /* 0x000000ff0aff99a7 */ /* 0x0007e2000810043f */
[----:B------:R-:W-:Y:S01]  /*5350*/  PLOP3.LUT P1, PT, PT, PT, UP0, 0x40, 0x0 ;  /* 0x000000000000781c */ /* 0x000fe20003f2e808 */
[----:B------:R-:W-:Y:S01]  /*5360*/  IMAD R11, R18, -0x2, R11 ;  /* 0xfffffffe120b7824 */ /* 0x000fe200078e020b */
[----:B------:R-:W4:Y:S04]  /*5370*/  MUFU.TANH R14, R14 ;  /* 0x0000000e000e7308 */ /* 0x000f280000002400 */
[----:B-1----:R-:W-:-:S04]  /*5380*/  IADD3 R11, R11, -R9, R16 ;  /* 0x800000090b0b7210 */ /* 0x002fc80007ffe010 */
[----:B------:R-:W1:Y:S01]  /*5390*/  MUFU.TANH R15, R15 ;  /* 0x0000000f000f7308 */ /* 0x000e620000002400 */
[C---:B------:R-:W-:Y:S02]  /*53a0*/  VIADD R204, R11.reuse, UR27 ;  /* 0x0000001b0bcc7c36 */ /* 0x040fe40008000000 */
[----:B------:R-:W-:Y:S02]  /*53b0*/  VIADD R199, R11, UR22 ;  /* 0x000000160bc77c36 */ /* 0x000fe40008000000 */
[C---:B--2---:R-:W-:Y:S02]  /*53c0*/  IMAD.IADD R198, R215.reuse, 0x1, R204 ;  /* 0x00000001d7c67824 */ /* 0x044fe400078e02cc */
[----:B------:R-:W-:Y:S01]  /*53d0*/  IMAD.IADD R197, R215, 0x1, R199 ;  /* 0x00000001d7c57824 */ /* 0x000fe200078e02c7 */
[----:B------:R-:W2:Y:S08]  /*53e0*/  MUFU.TANH R12, R12 ;  /* 0x0000000c000c7308 */ /* 0x000eb00000002400 */
        /* <DEDUP_REMOVED lines=44> */
[----:B------:R-:W0:Y:S01]  /*56b0*/  MUFU.TANH R193, R193 ;  /* 0x000000c100c17308 */ /* 0x000e220000002400 */
[----:B-1234-:R-:W-:Y:S05]  /*56c0*/  @P1 BRA `(.L_x_1783) ;  /* 0x0000000000581947 */ /* 0x01efea0003800000 */
[----:B------:R-:W-:Y:S01]  /*56d0*/  IADD3 R215, R16, -R9, R215 ;  /* 0x8000000910d77210 */ /* 0x000fe20007ffe0d7 */
[----:B------:R-:W-:Y:S03]  /*56e0*/  BSSY B0, `(.L_x_1784) ;  /* 0x0000010000007945 */ /* 0x000fe60003800000 */
[----:B------:R-:W-:-:S13]  /*56f0*/  ISETP.GT.AND P1, PT, R215, -0x1, PT ;  /* 0xffffffffd700780c */ /* 0x000fda0003f24270 */
[----:B------:R-:W-:Y:S05]  /*5700*/  @P1 BRA `(.L_x_1785) ;  /* 0x0000000000201947 */ /* 0x000fea0003800000 */
[----:B------:R-:W-:Y:S01]  /*5710*/  IMAD.U32 R217, RZ, RZ, UR25 ;  /* 0x00000019ffd97e24 */ /* 0x000fe2000f8e00ff */
[----:B------:R-:W-:-:S04]  /*5720*/  LOP3.LUT R215, RZ, R215, RZ, 0x33, !PT ;  /* 0x000000d7ffd77212 */ /* 0x000fc800078e33ff */
[----:B------:R-:W-:-:S13]  /*5730*/  ISETP.NE.AND P1, PT, R217, 0x1, PT ;  /* 0x00000001d900780c */ /* 0x000fda0003f25270 */
[----:B------:R-:W1:Y:S02]  /*5740*/  @P1 LDC.64 R10, c[0x0][0x9e8] ;  /* 0x00027a00ff0a1b82 */ /* 0x000e640000000a00 */
[----:B-1----:R-:W-:-:S05]  /*5750*/  @P1 IMAD.HI.U32 R10, R215, R10, RZ ;  /* 0x0000000ad70a1227 */ /* 0x002fca00078e00ff */
[----:B------:R-:W-:-:S04]  /*5760*/  @P1 SHF.R.U32.HI R215, RZ, R11, R10 ;  /* 0x0000000bffd71219 */ /* 0x000fc8000001160a */
[----:B------:R-:W-:Y:S01]  /*5770*/  LOP3.LUT R215, RZ, R215, RZ, 0x33, !PT ;  /* 0x000000d7ffd77212 */ /* 0x000fe200078e33ff */
[----:B------:R-:W-:Y:S06]  /*5780*/  BRA `(.L_x_1786) ;  /* 0x0000000000147947 */ /* 0x000fec0003800000 */
.L_x_1785:
[----:B------:R-:W-:-:S05]  /*5790*/  IMAD.U32 R217, RZ, RZ, UR25 ;  /* 0x00000019ffd97e24 */ /* 0x000fca000f8e00ff */
[----:B------:R-:W-:-:S13]  /*57a0*/  ISETP.NE.AND P1, PT, R217, 0x1, PT ;  /* 0x00000001d900780c */ /* 0x000fda0003f25270 */
[----:B------:R-:W1:Y:S02]  /*57b0*/  @P1 LDC.64 R10, c[0x0][0x9e8] ;  /* 0x00027a00ff0a1b82 */ /* 0x000e640000000a00 */
[----:B-1----:R-:W-:-:S05]  /*57c0*/  @P1 IMAD.HI.U32 R10, R215, R10, RZ ;  /* 0x0000000ad70a1227 */ /* 0x002fca00078e00ff */
[----:B------:R-:W-:-:S07]  /*57d0*/  @P1 SHF.R.U32.HI R215, RZ, R11, R10 ;  /* 0x0000000bffd71219 */ /* 0x000fce000001160a */
.L_x_1786:
[----:B------:R-:W-:Y:S05]  /*57e0*/  BSYNC B0 ;  /* 0x0000000000007941 */ /* 0x000fea0003800000 */
.L_x_1784:
[----:B------:R-:W-:-:S04]  /*57f0*/  IMAD R10, R18, -0x2, R189 ;  /* 0xfffffffe120a7824 */ /* 0x000fc800078e02bd */
[----:B------:R-:W-:-:S05]  /*5800*/  IMAD R10, R215, R217, R10 ;  /* 0x000000d9d70a7224 */ /* 0x000fca00078e020a */
[----:B------:R-:W-:Y:S02]  /*5810*/  VIADDMNMX R198, R10, R217, R198, PT ;  /* 0x000000d90ac67246 */ /* 0x000fe400038001c6 */
[----:B------:R-:W-:-:S07]  /*5820*/  VIMNMX R197, R197, R10, !PT ;  /* 0x0000000ac5c57248 */ /* 0x000fce0007fe0100 */
.L_x_1783:
[----:B------:R-:W-:Y:S01]  /*5830*/  ISETP.GE.AND P2, PT, R189, 0x1, PT ;  /* 0x00000001bd00780c */ /* 0x000fe20003f46270 */
[----:B------:R-:W1:Y:S01]  /*5840*/  SHFL.IDX PT, R194, R194, 0x1, 0x1c1f ;  /* 0x003c1f00c2c27f89 */ /* 0x000e6200000e0000 */
[----:B------:R-:W-:Y:S02]  /*5850*/  LOP3.LUT R17, R17, 0xfffbffff, RZ, 0xc0, !PT ;  /* 0xfffbffff11117812 */ /* 0x000fe400078ec0ff */
[----:B------:R-:W-:Y:S02]  /*5860*/  ISETP.GE.AND P1, PT, R189, 0x2, PT ;  /* 0x00000002bd00780c */ /* 0x000fe40003f26270 */
[----:B------:R-:W-:Y:S02]  /*5870*/  ISETP.GT.AND P3, PT, R197, RZ, !P2 ;  /* 0x000000ffc500720c */ /* 0x000fe40005764270 */
[----:B------:R-:W-:Y:S02]  /*5880*/  ISETP.GE.AND P4, PT, R189, 0x9, PT ;  /* 0x00000009bd00780c */ /* 0x000fe40003f86270 */
[----:B------:R-:W-:-:S03]  /*5890*/  ISETP.LT.OR P3, PT, R198, 0x1, P3 ;  /* 0x00000001c600780c */ /* 0x000fc60001f61670 */
[----:B------:R-:W-:Y:S02]  /*58a0*/  @P2 LOP3.LUT R17, R17, 0x40000, RZ, 0xfc, !PT ;  /* 0x0004000011112812 */ /* 0x000fe400078efcff */
[----:B------:R-:W-:Y:S02]  /*58b0*/  ISETP.GT.AND P2, PT, R197, 0x1, !P1 ;  /* 0x00000001c500780c */ /* 0x000fe40004f44270 */
[----:B------:R-:W-:Y:S02]  /*58c0*/  FSEL R215, R14, -INF , !P3 ;  /* 0xff8000000ed77808 */ /* 0x000fe40005800000 */
[----:B------:R-:W-:Y:S02]  /*58d0*/  ISETP.LT.OR P2, PT, R198, 0x2, P2 ;  /* 0x00000002c600780c */ /* 0x000fe40001741670 */
[----:B------:R-:W-:Y:S02]  /*58e0*/  ISETP.GE.AND P3, PT, R189, 0xa, PT ;  /* 0x0000000abd00780c */ /* 0x000fe40003f66270 */
[----:B------:R-:W-:-:S02]  /*58f0*/  LOP3.LUT R17, R17, 0xfffffffd, RZ, 0xc0, !PT ;  /* 0xfffffffd11117812 */ /* 0x000fc400078ec0ff */
[----:B------:R-:W-:Y:S01]  /*5900*/  FSEL R15, R15, -INF , !P2 ;  /* 0xff8000000f0f7808 */ /* 0x000fe20005000000 */
[--C-:B-1----:R-:W-:Y:S01]  /*5910*/  IMAD.IADD R204, R204, 0x1, R194.reuse ;  /* 0x00000001cccc7824 */ /* 0x102fe200078e02c2 */
[----:B------:R-:W-:Y:S01]  /*5920*/  ISETP.GT.AND P2, PT, R197, 0x8, !P4 ;  /* 0x00000008c500780c */ /* 0x000fe20006744270 */
[----:B------:R-:W-:Y:S01]  /*5930*/  IMAD.IADD R199, R199, 0x1, R194 ;  /* 0x00000001c7c77824 */ /* 0x000fe200078e02c2 */
[----:B------:R-:W-:Y:S02]  /*5940*/  @P4 LOP3.LUT R17, R17, 0x2, RZ, 0xfc, !PT ;  /* 0x0000000211114812 */ /* 0x000fe400078efcff */
[----:B------:R-:W-:Y:S02]  /*5950*/  ISETP.LT.OR P2, PT, R198, 0x9, P2 ;  /* 0x00000009c600780c */ /* 0x000fe40001741670 */
[----:B------:R-:W-:Y:S02]  /*5960*/  LOP3.LUT R17, R17, 0xfffffffb, RZ, 0xc0, !PT ;  /* 0xfffffffb11117812 */ /* 0x000fe400078ec0ff */
[----:B0-----:R-:W-:-:S02]  /*5970*/  FSEL R152, R152, -INF , !P2 ;  /* 0xff80000098987808 */ /* 0x001fc40005000000 */
[----:B------:R-:W-:Y:S02]  /*5980*/  @P3 LOP3.LUT R17, R17, 0x4, RZ, 0xfc, !PT ;  /* 0x0000000411113812 */ /* 0x000fe400078efcff */
[----:B------:R-:W-:Y:S02]  /*5990*/  ISETP.GT.AND P2, PT, R197, 0x9, !P3 ;  /* 0x00000009c500780c */ /* 0x000fe40005f44270 */
[----:B------:R-:W-:Y:S02]  /*59a0*/  ISETP.GE.AND P3, PT, R189, 0x11, PT ;  /* 0x00000011bd00780c */ /* 0x000fe40003f66270 */
[----:B------:R-:W-:Y:S02]  /*59b0*/  ISETP.LT.OR P2, PT, R198, 0xa, P2 ;  /* 0x0000000ac600780c */ /* 0x000fe40001741670 */
[----:B------:R-:W-:Y:S02]  /*59c0*/  LOP3.LUT R17, R17, 0xfffffff7, RZ, 0xc0, !PT ;  /* 0xfffffff711117812 */ /* 0x000fe400078ec0ff */
[----:B------:R-:W-:-:S02]  /*59d0*/  FSEL R153, R153, -INF , !P2 ;  /* 0xff80000099997808 */ /* 0x000fc40005000000 */
[----:B------:R-:W-:-:S04]  /*59e0*/  ISETP.GT.AND P2, PT, R197, 0x10, !P3 ;  /* 0x00000010c500780c */ /* 0x000fc80005f44270 */
[----:B------:R-:W-:Y:S02]  /*59f0*/  ISETP.LT.OR P2, PT, R198, 0x11, P2 ;  /* 0x00000011c600780c */ /* 0x000fe40001741670 */
[----:B------:R-:W-:Y:S02]  /*5a00*/  @P3 LOP3.LUT R17, R17, 0x8, RZ, 0xfc, !PT ;  /* 0x0000000811113812 */ /* 0x000fe400078efcff */
[----:B------:R-:W-:Y:S02]  /*5a10*/  ISETP.GE.AND P3, PT, R189, 0x12, PT ;  /* 0x00000012bd00780c */ /* 0x000fe40003f66270 */
[----:B------:R-:W-:Y:S02]  /*5a20*/  LOP3.LUT R17, R17, 0xffffffef, RZ, 0xc0, !PT ;  /* 0xffffffef11117812 */ /* 0x000fe400078ec0ff */
[----:B------:R-:W-:Y:S02]  /*5a30*/  FSEL R156, R156, -INF , !P2 ;  /* 0xff8000009c9c7808 */ /* 0x000fe40005000000 */
[----:B------:R-:W-:-:S04]  /*5a40*/  ISETP.GT.AND P2, PT, R197, 0x11, !P3 ;  /* 0x00000011c500780c */ /* 0x000fc80005f44270 */
[----:B------:R-:W-:-:S03]  /*5a50*/  ISETP.LT.OR P2, PT, R198, 0x12, P2 ;  /* 0x00000012c600780c */ /* 0x000fc60001741670 */
        /* <DEDUP_REMOVED lines=68> */
[----:B------:R-:W-:Y:S02]  /*5ea0*/  FSEL R181, R181, -INF , !P2 ;  /* 0xff800000b5b57808 */ /* 0x000fe40005000000 */
[----:B------:R-:W-:Y:S02]  /*5eb0*/  LOP3.LUT R17, R17, 0xffffffbf, RZ, 0xc0, !PT ;  /* 0xffffffbf11117812 */ /* 0x000fe400078ec0ff */
[----:B------:R-:W-:-:S04]  /*5ec0*/  ISETP.GT.AND P2, PT, R197, 0x41, !P3 ;  /* 0x00000041c500780c */ /* 0x000fc80005f44270 */
[----:B------:R-:W-:-:S03]  /*5ed0*/  ISETP.LT.OR P2, PT, R198, 0x42, P2 ;  /* 0x00000042c600780c */ /* 0x000fc60001741670 */
[----:B------:R-:W-:Y:S02]  /*5ee0*/  @P3 LOP3.LUT R17, R17, 0x40, RZ, 0xfc, !PT ;  /* 0x0000004011113812 */ /* 0x000fe400078efcff */
[----:B------:R-:W-:Y:S02]  /*5ef0*/  ISETP.GE.AND P3, PT, R189, 0x49, PT ;  /* 0x00000049bd00780c */ /* 0x000fe40003f66270 */
[----:B------:R-:W-:Y:S02]  /*5f00*/  FSEL R182, R182, -INF , !P2 ;  /* 0xff800000b6b67808 */ /* 0x000fe40005000000 */
[----:B------:R-:W-:Y:S02]  /*5f10*/  ISETP.GT.AND P2, PT, R197, 0x48, !P3 ;  /* 0x00000048c500780c */ /* 0x000fe40005f44270 */
[----:B------:R-:W-:Y:S02]  /*5f20*/  LOP3.LUT R17, R17, 0xffffffdf, RZ, 0xc0, !PT ;  /* 0xffffffdf11117812 */ /* 0x000fe400078ec0ff */
[----:B------:R-:W-:-:S04]  /*5f30*/  ISETP.LT.OR P2, PT, R198, 0x49, P2 ;  /* 0x00000049c600780c */ /* 0x000fc80001741670 */
[----:B------:R-:W-:Y:S02]  /*5f40*/  FSEL R185, R185, -INF , !P2 ;  /* 0xff800000b9b97808 */ /* 0x000fe40005000000 */
[----:B------:R-:W-:Y:S02]  /*5f50*/  ISETP.GE.AND P2, PT, R189, 0x4a, PT ;  /* 0x0000004abd00780c */ /* 0x000fe40003f46270 */
[----:B------:R-:W-:Y:S02]  /*5f60*/  @P3 LOP3.LUT R17, R17, 0x20, RZ, 0xfc, !PT ;  /* 0x0000002011113812 */ /* 0x000fe400078efcff */
[----:B------:R-:W-:Y:S02]  /*5f70*/  ISETP.GT.AND P3, PT, R197, 0x49, !P2 ;  /* 0x00000049c500780c */ /* 0x000fe40005764270 */
[----:B------:R-:W-:Y:S02]  /*5f80*/  LOP3.LUT R17, R17, 0xfffffffe, RZ, 0xc0, !PT ;  /* 0xfffffffe11117812 */ /* 0x000fe400078ec0ff */
[----:B------:R-:W-:-:S04]  /*5f90*/  ISETP.LT.OR P3, PT, R198, 0x4a, P3 ;  /* 0x0000004ac600780c */ /* 0x000fc80001f61670 */
[----:B------:R-:W-:Y:S02]  /*5fa0*/  FSEL R186, R186, -INF , !P3 ;  /* 0xff800000baba7808 */ /* 0x000fe40005800000 */
[----:B------:R-:W-:-:S04]  /*5fb0*/  ISETP.GE.AND P3, PT, R189, 0x51, PT ;  /* 0x00000051bd00780c */ /* 0x000fc80003f66270 */
[----:B------:R-:W-:-:S04]  /*5fc0*/  ISETP.GT.AND P4, PT, R197, 0x50, !P3 ;  /* 0x00000050c500780c */ /* 0x000fc80005f84270 */
        /* <DEDUP_REMOVED lines=10> */
[----:B------:R-:W-:-:S13]  /*6070*/  ISETP.GE.AND P6, PT, R189, 0x5a, PT ;  /* 0x0000005abd00780c */ /* 0x000fda0003fc6270 */
[----:B------:R-:W-:Y:S02]  /*6080*/  @P6 LOP3.LUT R17, R17, 0x1, RZ, 0xfc, !PT ;  /* 0x0000000111116812 */ /* 0x000fe400078efcff */
[----:B------:R-:W-:-:S04]  /*6090*/  ISETP.GT.AND P6, PT, R197, 0x59, !P6 ;  /* 0x00000059c500780c */ /* 0x000fc800077c4270 */
[----:B------:R-:W-:-:S04]  /*60a0*/  ISETP.LT.OR P6, PT, R198, 0x5a, P6 ;  /* 0x0000005ac600780c */ /* 0x000fc800037c1670 */
[----:B------:R-:W-:Y:S02]  /*60b0*/  FSEL R196, R196, -INF , !P6 ;  /* 0xff800000c4c47808 */ /* 0x000fe40007000000 */
[----:B------:R-:W-:-:S13]  /*60c0*/  PLOP3.LUT P6, PT, PT, PT, UP0, 0x40, 0x0 ;  /* 0x000000000000781c */ /* 0x000fda0003fce808 */
[----:B------:R-:W-:Y:S05]  /*60d0*/  @P6 BRA `(.L_x_1787) ;  /* 0x0000000000586947 */ /* 0x000fea0003800000 */
[----:B------:R-:W-:Y:S01]  /*60e0*/  IADD3 R197, R16, -R9, R194 ;  /* 0x8000000910c57210 */ /* 0x000fe20007ffe0c2 */
[----:B------:R-:W-:Y:S03]  /*60f0*/  BSSY B0, `(.L_x_1788) ;  /* 0x0000010000007945 */ /* 0x000fe60003800000 */
[----:B------:R-:W-:-:S13]  /*6100*/  ISETP.GT.AND P6, PT, R197, -0x1, PT ;  /* 0xffffffffc500780c */ /* 0x000fda0003fc4270 */
[----:B------:R-:W-:Y:S05]  /*6110*/  @P6 BRA `(.L_x_1789) ;  /* 0x0000000000206947 */ /* 0x000fea0003800000 */
[----:B------:R-:W-:Y:S01]  /*6120*/  IMAD.U32 R14, RZ, RZ, UR25 ;  /* 0x00000019ff0e7e24 */ /* 0x000fe2000f8e00ff */
[----:B------:R-:W-:-:S04]  /*6130*/  LOP3.LUT R197, RZ, R197, RZ, 0x33, !PT ;  /* 0x000000c5ffc57212 */ /* 0x000fc800078e33ff */
[----:B------:R-:W-:-:S13]  /*6140*/  ISETP.NE.AND P6, PT, R14, 0x1, PT ;  /* 0x000000010e00780c */ /* 0x000fda0003fc5270 */
[----:B------:R-:W0:Y:S02]  /*6150*/  @P6 LDC.64 R10, c[0x0][0x9e8] ;  /* 0x00027a00ff0a6b82 */ /* 0x000e240000000a00 */
[----:B0-----:R-:W-:-:S05]  /*6160*/  @P6 IMAD.HI.U32 R10, R197, R10, RZ ;  /* 0x0000000ac50a6227 */ /* 0x001fca00078e00ff */
[----:B------:R-:W-:-:S04]  /*6170*/  @P6 SHF.R.U32.HI R197, RZ, R11, R10 ;  /* 0x0000000bffc56219 */ /* 0x000fc8000001160a */
[----:B------:R-:W-:Y:S01]  /*6180*/  LOP3.LUT R197, RZ, R197, RZ, 0x33, !PT ;  /* 0x000000c5ffc57212 */ /* 0x000fe200078e33ff */
[----:B------:R-:W-:Y:S06]  /*6190*/  BRA `(.L_x_1790) ;  /* 0x0000000000147947 */ /* 0x000fec0003800000 */
.L_x_1789:
[----:B------:R-:W-:-:S05]  /*61a0*/  IMAD.U32 R14, RZ, RZ, UR25 ;  /* 0x00000019ff0e7e24 */ /* 0x000fca000f8e00ff */
[----:B------:R-:W-:-:S13]  /*61b0*/  ISETP.NE.AND P6, PT, R14, 0x1, PT ;  /* 0x000000010e00780c */ /* 0x000fda0003fc5270 */
[----:B------:R-:W0:Y:S02]  /*61c0*/  @P6 LDC.64 R10, c[0x0][0x9e8] ;  /* 0x00027a00ff0a6b82 */ /* 0x000e240000000a00 */
[----:B0-----:R-:W-:-:S05]  /*61d0*/  @P6 IMAD.HI.U32 R10, R197, R10, RZ ;  /* 0x0000000ac50a6227 */ /* 0x001fca00078e00ff */
[----:B------:R-:W-:-:S07]  /*61e0*/  @P6 SHF.R.U32.HI R197, RZ, R11, R10 ;  /* 0x0000000bffc56219 */ /* 0x000fce000001160a */
.L_x_1790:
[----:B------:R-:W-:Y:S05]  /*61f0*/  BSYNC B0 ;  /* 0x0000000000007941 */ /* 0x000fea0003800000 */
.L_x_1788:
[----:B------:R-:W-:-:S04]  /*6200*/  IMAD R189, R18, -0x2, R189 ;  /* 0xfffffffe12bd7824 */ /* 0x000fc800078e02bd */
[----:B------:R-:W-:-:S05]  /*6210*/  IMAD R197, R197, R14, R189 ;  /* 0x0000000ec5c57224 */ /* 0x000fca00078e02bd */
[----:B------:R-:W-:Y:S02]  /*6220*/  VIADDMNMX R204, R197, R14, R204, PT ;  /* 0x0000000ec5cc7246 */ /* 0x000fe400038001cc */
[----:B------:R-:W-:-:S07]  /*6230*/  VIMNMX R199, R199, R197, !PT ;  /* 0x000000c5c7c77248 */ /* 0x000fce0007fe0100 */
.L_x_1787:
[----:B------:R-:W-:Y:S01]  /*6240*/  ISETP.GT.AND P1, PT, R199, 0x1, !P1 ;  /* 0x00000001c700780c */ /* 0x000fe20004f24270 */
[----:B------:R-:W-:Y:S01]  /*6250*/  UMOV UR10, UR24 ;  /* 0x00000018000a7c82 */ /* 0x000fe20008000000 */
[----:B------:R-:W-:Y:S02]  /*6260*/  LOP3.LUT P6, RZ, R17, 0x10000, RZ, 0xc0, !PT ;  /* 0x0001000011ff7812 */ /* 0x000fe400078cc0ff */
[----:B------:R-:W-:Y:S02]  /*6270*/  ISETP.LT.OR P1, PT, R204, 0x2, P1 ;  /* 0x00000002cc00780c */ /* 0x000fe40000f21670 */
[----:B------:R-:W-:Y:S02]  /*6280*/  FMNMX.FTZ R10, R215, R4, !PT ;  /* 0x00000004d70a7209 */ /* 0x000fe40007810000 */
[----:B------:R-:W-:Y:S02]  /*6290*/  FSEL R13, R13, -INF , !P1 ;  /* 0xff8000000d0d7808 */ /* 0x000fe40004800000 */
[----:B------:R-:W-:-:S02]  /*62a0*/  LOP3.LUT P1, RZ, R17, 0x2, RZ, 0xc0, !PT ;  /* 0x0000000211ff7812 */ /* 0x000fc4000782c0ff */
[----:B------:R-:W-:Y:S02]  /*62b0*/  FMNMX.FTZ R11, R15, R10, !PT ;  /* 0x0000000a0f0b7209 */ /* 0x000fe40007810000 */
[----:B------:R-:W-:Y:S02]  /*62c0*/  ISETP.GT.AND P1, PT, R199, 0x8, !P1 ;  /* 0x00000008c700780c */ /* 0x000fe40004f24270 */
[----:B------:R-:W-:Y:S02]  /*62d0*/  FMNMX.FTZ R10, R152, R11, !PT ;  /* 0x0000000b980a7209 */ /* 0x000fe40007810000 */
[----:B------:R-:W-:Y:S02]  /*62e0*/  ISETP.LT.OR P1, PT, R204, 0x9, P1 ;  /* 0x00000009cc00780c */ /* 0x000fe40000f21670 */
[----:B------:R-:W-:Y:S02]  /*62f0*/  FMNMX.FTZ R11, R153, R10, !PT ;  /* 0x0000000a990b7209 */ /* 0x000fe40007810000 */
[----:B------:R-:W-:-:S02]  /*6300*/  FSEL R20, R20, -INF , !P1 ;  /* 0xff80000014147808 */ /* 0x000fc40004800000 */
[----:B------:R-:W-:Y:S02]  /*6310*/  LOP3.LUT P1, RZ, R17, 0x4, RZ, 0xc0, !PT ;  /* 0x0000000411ff7812 */ /* 0x000fe4000782c0ff */
[----:B------:R-:W-:Y:S02]  /*6320*/  FMNMX.FTZ R10, R156, R11, !PT ;  /* 0x0000000b9c0a7209 */ /* 0x000fe40007810000 */
[----:B------:R-:W-:Y:S02]  /*6330*/  ISETP.GT.AND P1, PT, R199, 0x9, !P1 ;  /* 0x00000009c700780c */ /* 0x000fe40004f24270 */
[----:B------:R-:W-:Y:S02]  /*6340*/  FMNMX.FTZ R11, R157, R10, !PT ;  /* 0x0000000a9d0b7209 */ /* 0x000fe40007810000 */
[----:B------:R-:W-:Y:S02]  /*6350*/  ISETP.LT.OR P1, PT, R204, 0xa, P1 ;  /* 0x0000000acc00780c */ /* 0x000fe40000f21670 */
[----:B------:R-:W-:-:S02]  /*6360*/  FMNMX.FTZ R10, R160, R11, !PT ;  /* 0x0000000ba00a7209 */ /* 0x000fc40007810000 */
[----:B------:R-:W-:Y:S02]  /*6370*/  FSEL R21, R21, -INF , !P1 ;  /* 0xff80000015157808 */ /* 0x000fe40004800000 */
[----:B------:R-:W-:Y:S02]  /*6380*/  LOP3.LUT P1, RZ, R17, 0x8, RZ, 0xc0, !PT ;  /* 0x0000000811ff7812 */ /* 0x000fe4000782c0ff */
[----:B------:R-:W-:Y:S02]  /*6390*/  FMNMX.FTZ R11, R161, R10, !PT ;  /* 0x0000000aa10b7209 */ /* 0x000fe40007810000 */
[----:B------:R-:W-:Y:S02]  /*63a0*/  ISETP.GT.AND P1, PT, R199, 0x10, !P1 ;  /* 0x00000010c700780c */ /* 0x000fe40004f24270 */
[----:B------:R-:W-:Y:S02]  /*63b0*/  FMNMX.FTZ R10, R164, R11, !PT ;  /* 0x0000000ba40a7209 */ /* 0x000fe40007810000 */
[----:B------:R-:W-:-:S02]  /*63c0*/  ISETP.LT.OR P1, PT, R204, 0x11, P1 ;  /* 0x00000011cc00780c */ /* 0x000fc40000f21670 */
[----:B------:R-:W-:Y:S02]  /*63d0*/  FMNMX.FTZ R11, R165, R10, !PT ;  /* 0x0000000aa50b7209 */ /* 0x000fe40007810000 */
[----:B------:R-:W-:Y:S02]  /*63e0*/  FSEL R154, R154, -INF , !P1 ;  /* 0xff8000009a9a7808 */ /* 0x000fe40004800000 */
[----:B------:R-:W-:Y:S02]  /*63f0*/  LOP3.LUT P1, RZ, R17, 0x10, RZ, 0xc0, !PT ;  /* 0x0000001011ff7812 */ /* 0x000fe4000782c0ff */
[----:B------:R-:W-:Y:S02]  /*6400*/  FMNMX.FTZ R10, R168, R11, !PT ;  /* 0x0000000ba80a7209 */ /* 0x000fe40007810000 */
[----:B------:R-:W-:Y:S02]  /*6410*/  ISETP.GT.AND P1, PT, R199, 0x11, !P1 ;  /* 0x00000011c700780c */ /* 0x000fe40004f24270 */
[----:B------:R-:W-:-:S02]  /*6420*/  FMNMX.FTZ R11, R169, R10, !PT ;  /* 0x0000000aa90b7209 */ /* 0x000fc40007810000 */
[----:B------:R-:W-:Y:S02]  /*6430*/  ISETP.LT.OR P1, PT, R204, 0x12, P1 ;  /* 0x00000012cc00780c */ /* 0x000fe40000f21670 */
[----:B------:R-:W-:Y:S02]  /*6440*/  FMNMX.FTZ R10, R172, R11, !PT ;  /* 0x0000000bac0a7209 */ /* 0x000fe40007810000 */
[----:B------:R-:W-:Y:S02]  /*6450*/  FSEL R155, R155, -INF , !P1 ;  /* 0xff8000009b9b7808 */ /* 0x000fe40004800000 */
[----:B------:R-:W-:Y:S02]  /*6460*/  LOP3.LUT P1, RZ, R17, 0x20000, RZ, 0xc0, !PT ;  /* 0x0002000011ff7812 */ /* 0x000fe4000782c0ff */
[----:B------:R-:W-:Y:S02]  /*6470*/  FMNMX.FTZ R11, R173, R10, !PT ;  /* 0x0000000aad0b7209 */ /* 0x000fe40007810000 */
[----:B------:R-:W-:-:S02]  /*6480*/  ISETP.GT.AND P1, PT, R199, 0x18, !P1 ;  /* 0x00000018c700780c */ /* 0x000fc40004f24270 */
[----:B------:R-:W-:Y:S02]  /*6490*/  FMNMX.FTZ R11, R176, R11, !PT ;  /* 0x0000000bb00b7209 */ /* 0x000fe40007810000 */
[----:B------:R-:W-:Y:S02]  /*64a0*/  ISETP.LT.OR P1, PT, R204, 0x19, P1 ;  /* 0x00000019cc00780c */ /* 0x000fe40000f21670 */
[----:B------:R-:W-:Y:S02]  /*64b0*/  FMNMX.FTZ R10, R178, R11, !PT ;  /* 0x0000000bb20a7209 */ /* 0x000fe40007810000 */
[----:B------:R-:W-:Y:S02]  /*64c0*/  FSEL R158, R158, -INF , !P1 ;  /* 0xff8000009e9e7808 */ /* 0x000fe40004800000 */
        /* <DEDUP_REMOVED lines=12> */
[----:B------:R-:W-:Y:S02]  /*6590*/  LOP3.LUT P1, RZ, R17, 0x4000, RZ, 0xc0, !PT ;  /* 0x0000400011ff7812 */ /* 0x000fe4000782c0ff */
[----:B------:R-:W-:-:S02]  /*65a0*/  FMNMX.FTZ R10, R191, R10, !PT ;  /* 0x0000000abf0a7209 */ /* 0x000fc40007810000 */
[----:B------:R-:W-:Y:S02]  /*65b0*/  ISETP.GT.AND P1, PT, R199, 0x21, !P1 ;  /* 0x00000021c700780c */ /* 0x000fe40004f24270 */
[----:B------:R-:W-:Y:S02]  /*65c0*/  FMNMX.FTZ R11, R195, R10, !PT ;  /* 0x0000000ac30b7209 */ /* 0x000fe40007810000 */
[----:B------:R-:W-:Y:S02]  /*65d0*/  ISETP.LT.OR P1, PT, R204, 0x22, P1 ;  /* 0x00000022cc00780c */ /* 0x000fe40000f21670 */
[----:B------:R-:W-:Y:S02]  /*65e0*/  FMNMX.FTZ R14, R196, R11, !PT ;  /* 0x0000000bc40e7209 */ /* 0x000fe40007810000 */
[----:B------:R-:W-:Y:S02]  /*65f0*/  FSEL R163, R163, -INF , !P1 ;  /* 0xff800000a3a37808 */ /* 0x000fe40004800000 */
[C---:B------:R-:W-:Y:S01]  /*6600*/  LOP3.LUT P1, RZ, R17.reuse, 0x2000, RZ, 0xc0, !PT ;  /* 0x0000200011ff7812 */ /* 0x040fe2000782c0ff */
[----:B------:R-:W0:Y:S01]  /*6610*/  SHFL.BFLY PT, R11, R14, 0x2, 0x1f ;  /* 0x0c401f000e0b7f89 */ /* 0x000e2200000e0000 */
[----:B------:R-:W-:-:S02]  /*6620*/  LOP3.LUT P6, RZ, R17, 0x20, RZ, 0xc0, !PT ;  /* 0x0000002011ff7812 */ /* 0x000fc400078cc0ff */
[C---:B------:R-:W-:Y:S02]  /*6630*/  ISETP.GT.AND P1, PT, R199.reuse, 0x28, !P1 ;  /* 0x00000028c700780c */ /* 0x040fe40004f24270 */
[----:B------:R-:W-:Y:S02]  /*6640*/  ISETP.GT.AND P2, PT, R199, 0x49, !P2 ;  /* 0x00000049c700780c */ /* 0x000fe40005744270 */
[C---:B------:R-:W-:Y:S02]  /*6650*/  ISETP.LT.OR P1, PT, R204.reuse, 0x29, P1 ;  /* 0x00000029cc00780c */ /* 0x040fe40000f21670 */
[----:B------:R-:W-:Y:S02]  /*6660*/  ISETP.LT.OR P2, PT, R204, 0x4a, P2 ;  /* 0x0000004acc00780c */ /* 0x000fe40001741670 */
[----:B------:R-:W-:Y:S02]  /*6670*/  FSEL R166, R166, -INF , !P1 ;  /* 0xff800000a6a67808 */ /* 0x000fe40004800000 */
[----:B------:R-:W-:-:S02]  /*6680*/  LOP3.LUT P1, RZ, R17, 0x1000, RZ, 0xc0, !PT ;  /* 0x0000100011ff7812 */ /* 0x000fc4000782c0ff */
[C---:B------:R-:W-:Y:S02]  /*6690*/  ISETP.GT.AND P3, PT, R199.reuse, 0x50, !P3 ;  /* 0x00000050c700780c */ /* 0x040fe40005f64270 */
[----:B------:R-:W-:Y:S02]  /*66a0*/  ISETP.GT.AND P1, PT, R199, 0x29, !P1 ;  /* 0x00000029c700780c */ /* 0x000fe40004f24270 */
[----:B------:R-:W-:Y:S02]  /*66b0*/  FSEL R184, R184, -INF , !P2 ;  /* 0xff800000b8b87808 */ /* 0x000fe40005000000 */
[C---:B------:R-:W-:Y:S02]  /*66c0*/  ISETP.LT.OR P1, PT, R204.reuse, 0x2a, P1 ;  /* 0x0000002acc00780c */ /* 0x040fe40000f21670 */
[----:B------:R-:W-:Y:S02]  /*66d0*/  ISETP.LT.OR P3, PT, R204, 0x51, P3 ;  /* 0x00000051cc00780c */ /* 0x000fe40001f61670 */
[----:B------:R-:W-:-:S02]  /*66e0*/  FSEL R167, R167, -INF , !P1 ;  /* 0xff800000a7a77808 */ /* 0x000fc40004800000 */
[----:B------:R-:W-:Y:S02]  /*66f0*/  LOP3.LUT P1, RZ, R17, 0x800, RZ, 0xc0, !PT ;  /* 0x0000080011ff7812 */ /* 0x000fe4000782c0ff */
[----:B0-----:R-:W-:Y:S02]  /*6700*/  FMNMX.FTZ R194, R14, R11, !PT ;  /* 0x0000000b0ec27209 */ /* 0x001fe40007810000 */
[C---:B------:R-:W-:Y:S02]  /*6710*/  ISETP.GT.AND P1, PT, R199.reuse, 0x30, !P1 ;  /* 0x00000030c700780c */ /* 0x040fe40004f24270 */
[----:B------:R-:W-:Y:S01]  /*6720*/  ISETP.GT.AND P4, PT, R199, 0x51, !P4 ;  /* 0x00000051c700780c */ /* 0x000fe20006784270 */
[----:B------:R-:W0:Y:S01]  /*6730*/  SHFL.BFLY PT, R11, R194, 0x1, 0x1f ;  /* 0x0c201f00c20b7f89 */ /* 0x000e2200000e0000 */
[----:B------:R-:W-:Y:S02]  /*6740*/  ISETP.LT.OR P1, PT, R204, 0x31, P1 ;  /* 0x00000031cc00780c */ /* 0x000fe40000f21670 */
[----:B------:R-:W-:-:S02]  /*6750*/  FSEL R187, R187, -INF , !P3 ;  /* 0xff800000bbbb7808 */ /* 0x000fc40005800000 */
[----:B------:R-:W-:Y:S02]  /*6760*/  FSEL R170, R170, -INF , !P1 ;  /* 0xff800000aaaa7808 */ /* 0x000fe40004800000 */
[----:B------:R-:W-:Y:S02]  /*6770*/  LOP3.LUT P1, RZ, R17, 0x400, RZ, 0xc0, !PT ;  /* 0x0000040011ff7812 */ /* 0x000fe4000782c0ff */
[C---:B------:R-:W-:Y:S02]  /*6780*/  ISETP.GT.AND P5, PT, R199.reuse, 0x58, !P5 ;  /* 0x00000058c700780c */ /* 0x040fe40006fa4270 */
[----:B------:R-:W-:Y:S02]  /*6790*/  ISETP.GT.AND P1, PT, R199, 0x31, !P1 ;  /* 0x00000031c700780c */ /* 0x000fe40004f24270 */
[C---:B------:R-:W-:Y:S02]  /*67a0*/  ISETP.LT.OR P4, PT, R204.reuse, 0x52, P4 ;  /* 0x00000052cc00780c */ /* 0x040fe40002781670 */
[----:B------:R-:W-:-:S02]  /*67b0*/  ISETP.LT.OR P1, PT, R204, 0x32, P1 ;  /* 0x00000032cc00780c */ /* 0x000fc40000f21670 */
[----:B------:R-:W-:Y:S02]  /*67c0*/  ISETP.LT.OR P5, PT, R204, 0x59, P5 ;  /* 0x00000059cc00780c */ /* 0x000fe40002fa1670 */
[----:B------:R-:W-:Y:S02]  /*67d0*/  FSEL R171, R171, -INF , !P1 ;  /* 0xff800000abab7808 */ /* 0x000fe40004800000 */
[----:B------:R-:W-:Y:S02]  /*67e0*/  LOP3.LUT P1, RZ, R17, 0x200, RZ, 0xc0, !PT ;  /* 0x0000020011ff7812 */ /* 0x000fe4000782c0ff */
[----:B------:R-:W-:Y:S02]  /*67f0*/  FSEL R188, R188, -INF , !P4 ;  /* 0xff800000bcbc7808 */ /* 0x000fe40006000000 */
[----:B------:R-:W-:Y:S02]  /*6800*/  ISETP.GT.AND P1, PT, R199, 0x38, !P1 ;  /* 0x00000038c700780c */ /* 0x000fe40004f24270 */
[----:B0-----:R-:W-:-:S02]  /*6810*/  FMNMX.FTZ R10, R194, R11, !PT ;  /* 0x0000000bc20a7209 */ /* 0x001fc40007810000 */
[----:B------:R-:W-:Y:S02]  /*6820*/  ISETP.LT.OR P1, PT, R204, 0x39, P1 ;  /* 0x00000039cc00780c */ /* 0x000fe40000f21670 */
[----:B------:R-:W-:Y:S01]  /*6830*/  FSEL R192, R192, -INF , !P5 ;  /* 0xff800000c0c07808 */ /* 0x000fe20006800000 */
[----:B------:R-:W-:Y:S01]  /*6840*/  FMUL.FTZ R11, R10, UR10 ;  /* 0x0000000a0a0b7c20 */ /* 0x000fe20008410000 */
[----:B------:R-:W-:Y:S02]  /*6850*/  FSEL R174, R174, -INF , !P1 ;  /* 0xff800000aeae7808 */ /* 0x000fe40004800000 */
[----:B------:R-:W-:-:S04]  /*6860*/  LOP3.LUT P1, RZ, R17, 0x100, RZ, 0xc0, !PT ;  /* 0x0000010011ff7812 */ /* 0x000fc8000782c0ff */
[----:B------:R-:W-:-:S04]  /*6870*/  ISETP.GT.AND P1, PT, R199, 0x39, !P1 ;  /* 0x00000039c700780c */ /* 0x000fc80004f24270 */
[----:B------:R-:W-:-:S04]  /*6880*/  ISETP.LT.OR P1, PT, R204, 0x3a, P1 ;  /* 0x0000003acc00780c */ /* 0x000fc80000f21670 */
        /* <DEDUP_REMOVED lines=9> */
[----:B------:R-:W-:Y:S02]  /*6920*/  ISETP.GT.AND P1, PT, R199, 0x48, !P6 ;  /* 0x00000048c700780c */ /* 0x000fe40007724270 */
[----:B------:R-:W-:Y:S02]  /*6930*/  LOP3.LUT P6, RZ, R17, 0x40000, RZ, 0xc0, !PT ;  /* 0x0004000011ff7812 */ /* 0x000fe400078cc0ff */
[----:B------:R-:W-:-:S04]  /*6940*/  ISETP.LT.OR P1, PT, R204, 0x49, P1 ;  /* 0x00000049cc00780c */ /* 0x000fc80000f21670 */
[----:B------:R-:W-:Y:S02]  /*6950*/  FSEL R183, R183, -INF , !P1 ;  /* 0xff800000b7b77808 */ /* 0x000fe40004800000 */
[----:B------:R-:W-:Y:S02]  /*6960*/  ISETP.GT.AND P1, PT, R199, RZ, !P6 ;  /* 0x000000ffc700720c */ /* 0x000fe40007724270 */
[----:B------:R-:W-:Y:S02]  /*6970*/  LOP3.LUT P6, RZ, R17, 0x1, RZ, 0xc0, !PT ;  /* 0x0000000111ff7812 */ /* 0x000fe400078cc0ff */
[----:B------:R-:W-:Y:S02]  /*6980*/  ISETP.LT.OR P1, PT, R204, 0x1, P1 ;  /* 0x00000001cc00780c */ /* 0x000fe40000f21670 */
[----:B------:R-:W-:Y:S02]  /*6990*/  ISETP.GT.AND P2, PT, R199, 0x59, !P6 ;  /* 0x00000059c700780c */ /* 0x000fe40007744270 */
[----:B------:R-:W-:-:S02]  /*69a0*/  FSEL R12, R12, -INF , !P1 ;  /* 0xff8000000c0c7808 */ /* 0x000fc40004800000 */
[----:B------:R-:W-:Y:S02]  /*69b0*/  FSETP.NEU.FTZ.AND P1, PT, R10, -INF , PT ;  /* 0xff8000000a00780b */ /* 0x000fe40003f3d000 */
[----:B------:R-:W-:Y:S02]  /*69c0*/  FMNMX.FTZ R14, R12, R5, !PT ;  /* 0x000000050c0e7209 */ /* 0x000fe40007810000 */
[----:B------:R-:W-:Y:S02]  /*69d0*/  FSEL R11, R11, RZ, P1 ;  /* 0x000000ff0b0b7208 */ /* 0x000fe40000800000 */
[----:B------:R-:W-:Y:S02]  /*69e0*/  ISETP.LT.OR P2, PT, R204, 0x5a, P2 ;  /* 0x0000005acc00780c */ /* 0x000fe40001741670 */
[----:B------:R-:W-:Y:S01]  /*69f0*/  FSEL R199, R10, RZ, P1 ;  /* 0x000000ff0ac77208 */ /* 0x000fe20000800000 */
[--C-:B------:R-:W-:Y:S01]  /*6a00*/  FFMA.FTZ R198, R15, UR10, -R11.reuse ;  /* 0x0000000a0fc67c23 */ /* 0x100fe2000801080b */
[----:B------:R-:W-:Y:S01]  /*6a10*/  FMNMX.FTZ R15, R13, R14, !PT ;  /* 0x0000000e0d0f7209 */ /* 0x000fe20007810000 */
[--C-:B------:R-:W-:Y:S01]  /*6a20*/  FFMA.FTZ R189, R215, UR10, -R11.reuse ;  /* 0x0000000ad7bd7c23 */ /* 0x100fe2000801080b */
[----:B------:R-:W-:Y:S01]  /*6a30*/  FSEL R193, R193, -INF , !P2 ;  /* 0xff800000c1c17808 */ /* 0x000fe20005000000 */
[----:B------:R0:W-:Y:S01]  /*6a40*/  MUFU.EX2 R14, R198 ;  /* 0x000000c6000e7308 */ /* 0x0001e20000000800 */
[----:B------:R-:W-:Y:S01]  /*6a50*/  FMNMX.FTZ R194, R20, R15, !PT ;  /* 0x0000000f14c27209 */ /* 0x000fe20007810000 */
[--C-:B------:R-:W-:Y:S01]  /*6a60*/  FFMA.FTZ R15, R152, UR10, -R11.reuse ;  /* 0x0000000a980f7c23 */ /* 0x100fe2000801080b */
[----:B------:R-:W-:Y:S01]  /*6a70*/  FADD.FTZ R199, -R199, R4 ;  /* 0x00000004c7c77221 */ /* 0x000fe20000010100 */
[--C-:B------:R-:W-:Y:S01]  /*6a80*/  FFMA.FTZ R156, R156, UR10, -R11.reuse ;  /* 0x0000000a9c9c7c23 */ /* 0x100fe2000801080b */
[----:B------:R-:W-:Y:S01]  /*6a90*/  FMNMX.FTZ R197, R21, R194, !PT ;  /* 0x000000c215c57209 */ /* 0x000fe20007810000 */
[--C-:B------:R-:W-:Y:S01]  /*6aa0*/  FFMA.FTZ R194, R153, UR10, -R11.reuse ;  /* 0x0000000a99c27c23 */ /* 0x100fe2000801080b */
[----:B------:R-:W-:Y:S01]  /*6ab0*/  FMUL.FTZ R4, R199, UR10 ;  /* 0x0000000ac7047c20 */ /* 0x000fe20008410000 */
[----:B------:R-:W-:Y:S01]  /*6ac0*/  MUFU.EX2 R189, R189 ;  /* 0x000000bd00bd7308 */ /* 0x000fe20000000800 */
[----:B------:R-:W-:Y:S01]  /*6ad0*/  FMNMX.FTZ R152, R154, R197, !PT ;  /* 0x000000c59a987209 */ /* 0x000fe20007810000 */
[--C-:B0-----:R-:W-:Y:S01]  /*6ae0*/  FFMA.FTZ R198, R168, UR10, -R11.reuse ;  /* 0x0000000aa8c67c23 */ /* 0x101fe2000801080b */
        /* <DEDUP_REMOVED lines=13> */
[----:B------:R-:W1:Y:S01]  /*6bc0*/  MUFU.EX2 R15, R15 ;  /* 0x0000000f000f7308 */ /* 0x000e620000000800 */
[----:B------:R-:W-:Y:S01]  /*6bd0*/  FMNMX.FTZ R152, R162, R153, !PT ;  /* 0x00000099a2987209 */ /* 0x000fe20007810000 */
[--C-:B------:R-:W-:Y:S01]  /*6be0*/  FFMA.FTZ R153, R157, UR10, -R11.reuse ;  /* 0x0000000a9d997c23 */ /* 0x100fe2000801080b */
[--C-:B------:R-:W-:Y:S01]  /*6bf0*/  FFMA.FTZ R190, R190, UR10, -R11.reuse ;  /* 0x0000000abebe7c23 */ /* 0x100fe2000801080b */
[--C-:B------:R-:W-:Y:S01]  /*6c00*/  FFMA.FTZ R191, R191, UR10, -R11.reuse ;  /* 0x0000000abfbf7c23 */ /* 0x100fe2000801080b */
[----:B------:R-:W-:Y:S01]  /*6c10*/  FMNMX.FTZ R157, R163, R152, !PT ;  /* 0x00000098a39d7209 */ /* 0x000fe20007810000 */
[--C-:B------:R-:W-:Y:S01]  /*6c20*/  FFMA.FTZ R195, R195, UR10, -R11.reuse ;  /* 0x0000000ac3c37c23 */ /* 0x100fe2000801080b */
[--C-:B------:R-:W-:Y:S01]  /*6c30*/  FFMA.FTZ R196, R196, UR10, -R11.reuse ;  /* 0x0000000ac4c47c23 */ /* 0x100fe2000801080b */
[----:B------:R-:W2:Y:S01]  /*6c40*/  MUFU.EX2 R194, R194 ;  /* 0x000000c200c27308 */ /* 0x000ea20000000800 */
[----:B------:R-:W-:Y:S01]  /*6c50*/  FMNMX.FTZ R152, R166, R157, !PT ;  /* 0x0000009da6987209 */ /* 0x000fe20007810000 */
[--C-:B------:R-:W-:Y:S01]  /*6c60*/  FFMA.FTZ R157, R160, UR10, -R11.reuse ;  /* 0x0000000aa09d7c23 */ /* 0x100fe2000801080b */
[--C-:B------:R-:W-:Y:S01]  /*6c70*/  FFMA.FTZ R160, R161, UR10, -R11.reuse ;  /* 0x0000000aa1a07c23 */ /* 0x100fe2000801080b */
[----:B0-----:R-:W-:Y:S01]  /*6c80*/  FMUL.FTZ R24, R24, R4 ;  /* 0x0000000418187220 */ /* 0x001fe20000410000 */
[----:B------:R-:W-:Y:S01]  /*6c90*/  FMNMX.FTZ R197, R167, R152, !PT ;  /* 0x00000098a7c57209 */ /* 0x000fe20007810000 */
[-C--:B------:R-:W-:Y:S01]  /*6ca0*/  FMUL.FTZ R25, R25, R4.reuse ;  /* 0x0000000419197220 */ /* 0x080fe20000410000 */
[-C--:B------:R-:W-:Y:S01]  /*6cb0*/  FMUL.FTZ R28, R28, R4.reuse ;  /* 0x000000041c1c7220 */ /* 0x080fe20000410000 */
[----:B------:R-:W0:Y:S01]  /*6cc0*/  MUFU.EX2 R156, R156 ;  /* 0x0000009c009c7308 */ /* 0x000e220000000800 */
[----:B------:R-:W-:Y:S01]  /*6cd0*/  FMNMX.FTZ R152, R170, R197, !PT ;  /* 0x000000c5aa987209 */ /* 0x000fe20007810000 */
[-C--:B------:R-:W-:Y:S01]  /*6ce0*/  FMUL.FTZ R29, R29, R4.reuse ;  /* 0x000000041d1d7220 */ /* 0x080fe20000410000 */
[-C--:B------:R-:W-:Y:S01]  /*6cf0*/  FMUL.FTZ R32, R32, R4.reuse ;  /* 0x0000000420207220 */ /* 0x080fe20000410000 */
[----:B------:R-:W-:Y:S01]  /*6d00*/  FMUL.FTZ R33, R33, R4 ;  /* 0x0000000421217220 */ /* 0x000fe20000410000 */
[----:B------:R-:W-:Y:S01]  /*6d10*/  FMNMX.FTZ R161, R171, R152, !PT ;  /* 0x00000098aba17209 */ /* 0x000fe20007810000 */
[-C--:B------:R-:W-:Y:S01]  /*6d20*/  FMUL.FTZ R36, R36, R4.reuse ;  /* 0x0000000424247220 */ /* 0x080fe20000410000 */
[-C--:B------:R-:W-:Y:S01]  /*6d30*/  FMUL.FTZ R37, R37, R4.reuse ;  /* 0x0000000425257220 */ /* 0x080fe20000410000 */
[----:B------:R-:W3:Y:S01]  /*6d40*/  MUFU.EX2 R153, R153 ;  /* 0x0000009900997308 */ /* 0x000ee20000000800 */
[----:B------:R-:W-:Y:S01]  /*6d50*/  FMNMX.FTZ R152, R174, R161, !PT ;  /* 0x000000a1ae987209 */ /* 0x000fe20007810000 */
[--C-:B------:R-:W-:Y:S01]  /*6d60*/  FFMA.FTZ R161, R164, UR10, -R11.reuse ;  /* 0x0000000aa4a17c23 */ /* 0x100fe2000801080b */
[----:B------:R-:W-:Y:S01]  /*6d70*/  FFMA.FTZ R164, R165, UR10, -R11 ;  /* 0x0000000aa5a47c23 */ /* 0x000fe2000801080b */
[----:B------:R-:W-:Y:S01]  /*6d80*/  FMUL.FTZ R40, R40, R4 ;  /* 0x0000000428287220 */ /* 0x000fe20000410000 */
[----:B------:R-:W-:Y:S01]  /*6d90*/  FMNMX.FTZ R152, R175, R152, !PT ;  /* 0x00000098af987209 */ /* 0x000fe20007810000 */
[-C--:B------:R-:W-:Y:S01]  /*6da0*/  FMUL.FTZ R41, R41, R4.reuse ;  /* 0x0000000429297220 */ /* 0x080fe20000410000 */
[----:B------:R-:W-:Y:S01]  /*6db0*/  FMUL.FTZ R44, R44, R4 ;  /* 0x000000042c2c7220 */ /* 0x000fe20000410000 */
[----:B------:R-:W4:Y:S01]  /*6dc0*/  MUFU.EX2 R157, R157 ;  /* 0x0000009d009d7308 */ /* 0x000f220000000800 */
[----:B------:R-:W-:Y:S01]  /*6dd0*/  FMNMX.FTZ R197, R179, R152, !PT ;  /* 0x00000098b3c57209 */ /* 0x000fe20007810000 */
[-C--:B------:R-:W-:Y:S01]  /*6de0*/  FMUL.FTZ R45, R45, R4.reuse ;  /* 0x000000042d2d7220 */ /* 0x080fe20000410000 */
[-C--:B------:R-:W-:Y:S01]  /*6df0*/  FMUL.FTZ R48, R48, R4.reuse ;  /* 0x0000000430307220 */ /* 0x080fe20000410000 */
[-C--:B------:R-:W-:Y:S01]  /*6e00*/  FMUL.FTZ R49, R49, R4.reuse ;  /* 0x0000000431317220 */ /* 0x080fe20000410000 */
[----:B------:R-:W-:Y:S01]  /*6e10*/  FMNMX.FTZ R152, R180, R197, !PT ;  /* 0x000000c5b4987209 */ /* 0x000fe20007810000 */
[-C--:B------:R-:W-:Y:S01]  /*6e20*/  FMUL.FTZ R52, R52, R4.reuse ;  /* 0x0000000434347220 */ /* 0x080fe20000410000 */
[----:B------:R-:W-:Y:S01]  /*6e30*/  FMUL.FTZ R53, R53, R4 ;  /* 0x0000000435357220 */ /* 0x000fe20000410000 */
[----:B------:R-:W5:Y:S01]  /*6e40*/  MUFU.EX2 R160, R160 ;  /* 0x000000a000a07308 */ /* 0x000f620000000800 */
        /* <DEDUP_REMOVED lines=14> */
[-C--:B------:R-:W-:Y:S01]  /*6f30*/  FMUL.FTZ R73, R73, R4.reuse ;  /* 0x0000000449497220 */ /* 0x080fe20000410000 */
[----:B------:R-:W5:Y:S01]  /*6f40*/  MUFU.EX2 R164, R164 ;  /* 0x000000a400a47308 */ /* 0x000f620000000800 */
[----:B------:R-:W-:Y:S01]  /*6f50*/  FMNMX.FTZ R152, R192, R197, !PT ;  /* 0x000000c5c0987209 */ /* 0x000fe20007810000 */
[-C--:B------:R-:W-:Y:S01]  /*6f60*/  FMUL.FTZ R76, R76, R4.reuse ;  /* 0x000000044c4c7220 */ /* 0x080fe20000410000 */
[-C--:B------:R-:W-:Y:S01]  /*6f70*/  FMUL.FTZ R77, R77, R4.reuse ;  /* 0x000000044d4d7220 */ /* 0x080fe20000410000 */
[----:B------:R-:W-:Y:S01]  /*6f80*/  FMUL.FTZ R80, R80, R4 ;  /* 0x0000000450507220 */ /* 0x000fe20000410000 */
[----:B------:R-:W-:Y:S01]  /*6f90*/  FMNMX.FTZ R152, R193, R152, !PT ;  /* 0x00000098c1987209 */ /* 0x000fe20007810000 */
[-C--:B------:R-:W-:Y:S01]  /*6fa0*/  FMUL.FTZ R81, R81, R4.reuse ;  /* 0x0000000451517220 */ /* 0x080fe20000410000 */
[-C--:B------:R-:W-:Y:S01]  /*6fb0*/  FMUL.FTZ R84, R84, R4.reuse ;  /* 0x0000000454547220 */ /* 0x080fe20000410000 */
[----:B------:R1:W5:Y:S01]  /*6fc0*/  MUFU.EX2 R165, R198 ;  /* 0x000000c600a57308 */ /* 0x0003620000000800 */
[-C--:B------:R-:W-:Y:S01]  /*6fd0*/  FMUL.FTZ R85, R85, R4.reuse ;  /* 0x0000000455557220 */ /* 0x080fe20000410000 */
[----:B------:R-:W2:Y:S01]  /*6fe0*/  SHFL.BFLY PT, R197, R152, 0x2, 0x1f ;  /* 0x0c401f0098c57f89 */ /* 0x000ea200000e0000 */
        /* <DEDUP_REMOVED lines=23> */
[----:B--2---:R-:W-:Y:S01]  /*7160*/  FMNMX.FTZ R197, R152, R197, !PT ;  /* 0x000000c598c57209 */ /* 0x004fe20007810000 */
[-C--:B------:R-:W-:Y:S01]  /*7170*/  FMUL.FTZ R128, R128, R4.reuse ;  /* 0x0000000480807220 */ /* 0x080fe20000410000 */
[-C--:B------:R-:W-:Y:S01]  /*7180*/  FMUL.FTZ R129, R129, R4.reuse ;  /* 0x0000000481817220 */ /* 0x080fe20000410000 */
[-C--:B------:R-:W-:Y:S01]  /*7190*/  FMUL.FTZ R132, R132, R4.reuse ;  /* 0x0000000484847220 */ /* 0x080fe20000410000 */
[-C--:B------:R-:W-:Y:S01]  /*71a0*/  FMUL.FTZ R133, R133, R4.reuse ;  /* 0x0000000485857220 */ /* 0x080fe20000410000 */
[----:B------:R-:W2:Y:S01]  /*71b0*/  SHFL.BFLY PT, R176, R197, 0x1, 0x1f ;  /* 0x0c201f00c5b07f89 */ /* 0x000ea200000e0000 */
        /* <DEDUP_REMOVED lines=9> */
[----:B------:R-:W-:-:S07]  /*7250*/  FMUL.FTZ R149, R149, R4 ;  /* 0x0000000495957220 */ /* 0x000fce0000410000 */
[----:B------:R-:W-:Y:S01]  /*7260*/  MUFU.EX2 R181, R181 ;  /* 0x000000b500b57308 */ /* 0x000fe20000000800 */
[----:B--2---:R-:W-:-:S07]  /*7270*/  FMNMX.FTZ R176, R197, R176, !PT ;  /* 0x000000b0c5b07209 */ /* 0x004fce0007810000 */
[----:B------:R-:W-:Y:S01]  /*7280*/  MUFU.EX2 R182, R182 ;  /* 0x000000b600b67308 */ /* 0x000fe20000000800 */
[C---:B------:R-:W-:Y:S01]  /*7290*/  FSETP.NEU.FTZ.AND P1, PT, R176.reuse, -INF , PT ;  /* 0xff800000b000780b */ /* 0x040fe20003f3d000 */
[----:B------:R-:W-:-:S06]  /*72a0*/  FMUL.FTZ R152, R176, UR10 ;  /* 0x0000000ab0987c20 */ /* 0x000fcc0008410000 */
[----:B------:R-:W-:Y:S01]  /*72b0*/  MUFU.EX2 R185, R185 ;  /* 0x000000b900b97308 */ /* 0x000fe20000000800 */
[----:B------:R-:W-:-:S05]  /*72c0*/  FSEL R152, R152, RZ, P1 ;  /* 0x000000ff98987208 */ /* 0x000fca0000800000 */
[--C-:B------:R-:W-:Y:S01]  /*72d0*/  FFMA.FTZ R11, R12, UR10, -R152.reuse ;  /* 0x0000000a0c0b7c23 */ /* 0x100fe20008010898 */
[--C-:B------:R-:W-:Y:S01]  /*72e0*/  FFMA.FTZ R12, R13, UR10, -R152.reuse ;  /* 0x0000000a0d0c7c23 */ /* 0x100fe20008010898 */
[----:B------:R-:W-:Y:S01]  /*72f0*/  FFMA.FTZ R13, R4, R2, R189 ;  /* 0x00000002040d7223 */ /* 0x000fe200000100bd */
[--C-:B-1----:R-:W-:Y:S01]  /*7300*/  FFMA.FTZ R198, R155, UR10, -R152.reuse ;  /* 0x0000000a9bc67c23 */ /* 0x102fe20008010898 */
[--C-:B------:R-:W-:Y:S01]  /*7310*/  FFMA.FTZ R204, R159, UR10, -R152.reuse ;  /* 0x0000000a9fcc7c23 */ /* 0x100fe20008010898 */
[----:B------:R-:W-:Y:S01]  /*7320*/  MUFU.EX2 R186, R186 ;  /* 0x000000ba00ba7308 */ /* 0x000fe20000000800 */
[----:B------:R-:W-:Y:S01]  /*7330*/  FADD.FTZ R2, R14, R13 ;  /* 0x0000000d0e027221 */ /* 0x000fe20000010000 */
[--C-:B------:R-:W-:Y:S01]  /*7340*/  FFMA.FTZ R13, R20, UR10, -R152.reuse ;  /* 0x0000000a140d7c23 */ /* 0x100fe20008010898 */
[--C-:B------:R-:W-:Y:S01]  /*7350*/  FFMA.FTZ R20, R21, UR10, -R152.reuse ;  /* 0x0000000a15147c23 */ /* 0x100fe20008010898 */
[----:B------:R-:W-:Y:S01]  /*7360*/  FFMA.FTZ R21, R154, UR10, -R152 ;  /* 0x0000000a9a157c23 */ /* 0x000fe20008010898 */
[----:B------:R-:W-:Y:S01]  /*7370*/  FADD.FTZ R197, R15, R2 ;  /* 0x000000020fc57221 */ /* 0x000fe20000010000 */
[--C-:B------:R-:W-:Y:S01]  /*7380*/  FFMA.FTZ R199, R166, UR10, -R152.reuse ;  /* 0x0000000aa6c77c23 */ /* 0x100fe20008010898 */
[--C-:B------:R-:W-:Y:S01]  /*7390*/  FFMA.FTZ R162, R162, UR10, -R152.reuse ;  /* 0x0000000aa2a27c23 */ /* 0x100fe20008010898 */
[----:B------:R-:W-:Y:S01]  /*73a0*/  MUFU.EX2 R190, R190 ;  /* 0x000000be00be7308 */ /* 0x000fe20000000800 */
[----:B------:R-:W-:Y:S01]  /*73b0*/  FADD.FTZ R197, R194, R197 ;  /* 0x000000c5c2c57221 */ /* 0x000fe20000010000 */
[--C-:B------:R-:W-:Y:S01]  /*73c0*/  FFMA.FTZ R167, R167, UR10, -R152.reuse ;  /* 0x0000000aa7a77c23 */ /* 0x100fe20008010898 */
[--C-:B------:R-:W-:Y:S01]  /*73d0*/  FFMA.FTZ R171, R171, UR10, -R152.reuse ;  /* 0x0000000aabab7c23 */ /* 0x100fe20008010898 */
[--C-:B------:R-:W-:Y:S01]  /*73e0*/  FFMA.FTZ R175, R175, UR10, -R152.reuse ;  /* 0x0000000aafaf7c23 */ /* 0x100fe20008010898 */
[----:B0-----:R-:W-:Y:S01]  /*73f0*/  FADD.FTZ R2, R156, R197 ;  /* 0x000000c59c027221 */ /* 0x001fe20000010000 */
[----:B---3--:R-:W-:Y:S01]  /*7400*/  F2FP.BF16.F32.PACK_AB R156, R153, R156 ;  /* 0x0000009c999c723e */ /* 0x008fe200000010ff */
[----:B------:R-:W-:Y:S01]  /*7410*/  FFMA.FTZ R179, R179, UR10, -R152 ;  /* 0x0000000ab3b37c23 */ /* 0x000fe20008010898 */
[----:B------:R-:W-:Y:S01]  /*7420*/  MUFU.EX2 R191, R191 ;  /* 0x000000bf00bf7308 */ /* 0x000fe20000000800 */
[----:B------:R-:W-:Y:S01]  /*7430*/  FADD.FTZ R2, R153, R2 ;  /* 0x0000000299027221 */ /* 0x000fe20000010000 */
[--C-:B------:R-:W-:Y:S01]  /*7440*/  FFMA.FTZ R180, R180, UR10, -R152.reuse ;  /* 0x0000000ab4b47c23 */ /* 0x100fe20008010898 */
[--C-:B------:R-:W-:Y:S01]  /*7450*/  FFMA.FTZ R183, R183, UR10, -R152.reuse ;  /* 0x0000000ab7b77c23 */ /* 0x100fe20008010898 */
[----:B------:R-:W-:Y:S01]  /*7460*/  FFMA.FTZ R187, R187, UR10, -R152 ;  /* 0x0000000abbbb7c23 */ /* 0x000fe20008010898 */
[----:B----4-:R-:W-:Y:S01]  /*7470*/  FADD.FTZ R197, R157, R2 ;  /* 0x000000029dc57221 */ /* 0x010fe20000010000 */
[--C-:B------:R-:W-:Y:S01]  /*7480*/  FFMA.FTZ R188, R188, UR10, -R152.reuse ;  /* 0x0000000abcbc7c23 */ /* 0x100fe20008010898 */
[--C-:B------:R-:W-:Y:S01]  /*7490*/  FFMA.FTZ R192, R192, UR10, -R152.reuse ;  /* 0x0000000ac0c07c23 */ /* 0x100fe20008010898 */
[----:B------:R-:W-:Y:S01]  /*74a0*/  MUFU.EX2 R195, R195 ;  /* 0x000000c300c37308 */ /* 0x000fe20000000800 */
[----:B-----5:R-:W-:Y:S01]  /*74b0*/  FADD.FTZ R2, R160, R197 ;  /* 0x000000c5a0027221 */ /* 0x020fe20000010000 */
[--C-:B------:R-:W-:Y:S01]  /*74c0*/  FFMA.FTZ R197, R158, UR10, -R152.reuse ;  /* 0x0000000a9ec57c23 */ /* 0x100fe20008010898 */
[--C-:B------:R-:W-:Y:S01]  /*74d0*/  FFMA.FTZ R158, R163, UR10, -R152.reuse ;  /* 0x0000000aa39e7c23 */ /* 0x100fe20008010898 */
[----:B------:R-:W-:Y:S01]  /*74e0*/  FFMA.FTZ R193, R193, UR10, -R152 ;  /* 0x0000000ac1c17c23 */ /* 0x000fe20008010898 */
[----:B------:R-:W-:Y:S01]  /*74f0*/  FADD.FTZ R155, R161, R2 ;  /* 0x00000002a19b7221 */ /* 0x000fe20000010000 */
[----:B------:R-:W-:-:S02]  /*7500*/  FSEL R2, R176, RZ, P1 ;  /* 0x000000ffb0027208 */ /* 0x000fc40000800000 */
[----:B------:R-:W0:Y:S01]  /*7510*/  MUFU.EX2 R196, R196 ;  /* 0x000000c400c47308 */ /* 0x000e220000000800 */
[----:B------:R-:W-:Y:S02]  /*7520*/  FADD.FTZ R154, R164, R155 ;  /* 0x0000009ba49a7221 */ /* 0x000fe40000010000 */
[----:B------:R-:W-:Y:S02]  /*7530*/  FADD.FTZ R2, -R2, R5 ;  /* 0x0000000502027221 */ /* 0x000fe40000010100 */
[----:B------:R-:W-:-:S03]  /*7540*/  FADD.FTZ R155, R165, R154 ;  /* 0x0000009aa59b7221 */ /* 0x000fc60000010000 */
[----:B------:R-:W-:Y:S01]  /*7550*/  MUFU.EX2 R11, R11 ;  /* 0x0000000b000b7308 */ /* 0x000fe20000000800 */
[----:B------:R-:W-:Y:S01]  /*7560*/  FADD.FTZ R154, R168, R155 ;  /* 0x0000009ba89a7221 */ /* 0x000fe20000010000 */
[----:B------:R-:W-:-:S03]  /*7570*/  FFMA.FTZ R155, R174, UR10, -R152 ;  /* 0x0000000aae9b7c23 */ /* 0x000fc60008010898 */
[----:B------:R-:W-:-:S03]  /*7580*/  FADD.FTZ R5, R169, R154 ;  /* 0x0000009aa9057221 */ /* 0x000fc60000010000 */
[----:B------:R-:W-:Y:S01]  /*7590*/  MUFU.EX2 R12, R12 ;  /* 0x0000000c000c7308 */ /* 0x000fe20000000800 */
[----:B------:R-:W-:Y:S01]  /*75a0*/  FADD.FTZ R154, R172, R5 ;  /* 0x00000005ac9a7221 */ /* 0x000fe20000010000 */
[----:B------:R-:W-:Y:S01]  /*75b0*/  FFMA.FTZ R5, R170, UR10, -R152 ;  /* 0x0000000aaa057c23 */ /* 0x000fe20008010898 */
[----:B0-----:R-:W-:Y:S02]  /*75c0*/  F2FP.BF16.F32.PACK_AB R174, R196, R195 ;  /* 0x000000c3c4ae723e */ /* 0x001fe400000010ff */
[----:B------:R-:W-:-:S03]  /*75d0*/  FADD.FTZ R159, R173, R154 ;  /* 0x0000009aad9f7221 */ /* 0x000fc60000010000 */
[----:B------:R-:W-:Y:S01]  /*75e0*/  MUFU.EX2 R13, R13 ;  /* 0x0000000d000d7308 */ /* 0x000fe20000000800 */
[----:B------:R-:W-:Y:S01]  /*75f0*/  FADD.FTZ R154, R178, R159 ;  /* 0x0000009fb29a7221 */ /* 0x000fe20000010000 */
[----:B------:R-:W-:Y:S01]  /*7600*/  FFMA.FTZ R159, R184, UR10, -R152 ;  /* 0x0000000ab89f7c23 */ /* 0x000fe20008010898 */
[----:B------:R-:W-:Y:S02]  /*7610*/  F2FP.BF16.F32.PACK_AB R152, R14, R189 ;  /* 0x000000bd0e98723e */ /* 0x000fe400000010ff */
[----:B------:R-:W-:-:S03]  /*7620*/  FADD.FTZ R215, R181, R154 ;  /* 0x0000009ab5d77221 */ /* 0x000fc60000010000 */
[----:B------:R-:W-:Y:S01]  /*7630*/  MUFU.EX2 R20, R20 ;  /* 0x0000001400147308 */ /* 0x000fe20000000800 */
[----:B------:R-:W-:-:S04]  /*7640*/  FADD.FTZ R154, R182, R215 ;  /* 0x000000d7b69a7221 */ /* 0x000fc80000010000 */
[----:B------:R-:W-:Y:S01]  /*7650*/  FADD.FTZ R215, R185, R154 ;  /* 0x0000009ab9d77221 */ /* 0x000fe20000010000 */
[----:B------:R-:W-:Y:S02]  /*7660*/  F2FP.BF16.F32.PACK_AB R154, R194, R15 ;  /* 0x0000000fc29a723e */ /* 0x000fe400000010ff */
[----:B------:R-:W-:Y:S01]  /*7670*/  MUFU.EX2 R21, R21 ;  /* 0x0000001500157308 */ /* 0x000fe20000000800 */
[----:B------:R-:W-:-:S04]  /*7680*/  FADD.FTZ R215, R186, R215 ;  /* 0x000000d7bad77221 */ /* 0x000fc80000010000 */
[----:B------:R-:W-:-:S03]  /*7690*/  FADD.FTZ R166, R190, R215 ;  /* 0x000000d7bea67221 */ /* 0x000fc60000010000 */
[----:B------:R-:W-:Y:S01]  /*76a0*/  MUFU.EX2 R198, R198 ;  /* 0x000000c600c67308 */ /* 0x000fe20000000800 */
[----:B------:R-:W-:Y:S01]  /*76b0*/  FADD.FTZ R170, R191, R166 ;  /* 0x000000a6bfaa7221 */ /* 0x000fe20000010000 */
[----:B------:R-:W-:Y:S01]  /*76c0*/  F2FP.BF16.F32.PACK_AB R166, R178, R173 ;  /* 0x000000adb2a6723e */ /* 0x000fe200000010ff */
[----:B------:R-:W-:Y:S02]  /*76d0*/  FMUL.FTZ R178, R2, UR10 ;  /* 0x0000000a02b27c20 */ /* 0x000fe40008410000 */
[----:B------:R-:W-:Y:S01]  /*76e0*/  FADD.FTZ R153, R195, R170 ;  /* 0x000000aac3997221 */ /* 0x000fe20000010000 */
[----:B------:R-:W-:Y:S02]  /*76f0*/  F2FP.BF16.F32.PACK_AB R170, R186, R185 ;  /* 0x000000b9baaa723e */ /* 0x000fe400000010ff */
[----:B------:R-:W-:Y:S01]  /*7700*/  MUFU.EX2 R197, R197 ;  /* 0x000000c500c57308 */ /* 0x000fe20000000800 */
[----:B------:R-:W-:-:S07]  /*7710*/  FADD.FTZ R2, R196, R153 ;  /* 0x00000099c4027221 */ /* 0x000fce0000010000 */
[----:B------:R-:W0:Y:S08]  /*7720*/  MUFU.EX2 R178, R178 ;  /* 0x000000b200b27308 */ /* 0x000e300000000800 */
[----:B------:R-:W-:Y:S08]  /*7730*/  MUFU.EX2 R204, R204 ;  /* 0x000000cc00cc7308 */ /* 0x000ff00000000800 */
[----:B------:R1:W-:Y:S01]  /*7740*/  MUFU.EX2 R163, R162 ;  /* 0x000000a200a37308 */ /* 0x0003e20000000800 */
[----:B0-----:R-:W-:Y:S01]  /*7750*/  FFMA.FTZ R153, R178, R0, R11 ;  /* 0x00000000b2997223 */ /* 0x001fe2000001000b */
[-C--:B------:R-:W-:Y:S01]  /*7760*/  FMUL.FTZ R26, R26, R178.reuse ;  /* 0x000000b21a1a7220 */ /* 0x080fe20000410000 */
[-C--:B------:R-:W-:Y:S01]  /*7770*/  FMUL.FTZ R27, R27, R178.reuse ;  /* 0x000000b21b1b7220 */ /* 0x080fe20000410000 */
[-C--:B------:R-:W-:Y:S01]  /*7780*/  FMUL.FTZ R30, R30, R178.reuse ;  /* 0x000000b21e1e7220 */ /* 0x080fe20000410000 */
[----:B------:R-:W-:Y:S01]  /*7790*/  FADD.FTZ R0, R12, R153 ;  /* 0x000000990c007221 */ /* 0x000fe20000010000 */
[-C--:B------:R-:W-:Y:S01]  /*77a0*/  FMUL.FTZ R31, R31, R178.reuse ;  /* 0x000000b21f1f7220 */ /* 0x080fe20000410000 */
[-C--:B------:R-:W-:Y:S01]  /*77b0*/  FMUL.FTZ R34, R34, R178.reuse ;  /* 0x000000b222227220 */ /* 0x080fe20000410000 */
[----:B------:R0:W2:Y:S01]  /*77c0*/  MUFU.EX2 R184, R158 ;  /* 0x0000009e00b87308 */ /* 0x0000a20000000800 */
[----:B------:R-:W-:Y:S01]  /*77d0*/  FADD.FTZ R153, R13, R0 ;  /* 0x000000000d997221 */ /* 0x000fe20000010000 */
[----:B-1----:R-:W-:Y:S01]  /*77e0*/  F2FP.BF16.F32.PACK_AB R162, R168, R165 ;  /* 0x000000a5a8a2723e */ /* 0x002fe200000010ff */
[-C--:B------:R-:W-:Y:S01]  /*77f0*/  FMUL.FTZ R35, R35, R178.reuse ;  /* 0x000000b223237220 */ /* 0x080fe20000410000 */
[----:B------:R-:W-:Y:S01]  /*7800*/  F2FP.BF16.F32.PACK_AB R168, R182, R181 ;  /* 0x000000b5b6a8723e */ /* 0x000fe200000010ff */
[----:B------:R-:W-:Y:S01]  /*7810*/  FADD.FTZ R186, R20, R153 ;  /* 0x0000009914ba7221 */ /* 0x000fe20000010000 */
[-C--:B------:R-:W-:Y:S01]  /*7820*/  FMUL.FTZ R38, R38, R178.reuse ;  /* 0x000000b226267220 */ /* 0x080fe20000410000 */
[-C--:B------:R-:W-:Y:S01]  /*7830*/  FMUL.FTZ R39, R39, R178.reuse ;  /* 0x000000b227277220 */ /* 0x080fe20000410000 */
[----:B------:R-:W1:Y:S01]  /*7840*/  MUFU.EX2 R14, R199 ;  /* 0x000000c7000e7308 */ /* 0x000e620000000800 */
[----:B------:R-:W-:Y:S01]  /*7850*/  FADD.FTZ R153, R21, R186 ;  /* 0x000000ba15997221 */ /* 0x000fe20000010000 */
[----:B0-----:R-:W-:Y:S01]  /*7860*/  F2FP.BF16.F32.PACK_AB R158, R160, R157 ;  /* 0x0000009da09e723e */ /* 0x001fe200000010ff */
[-C--:B------:R-:W-:Y:S01]  /*7870*/  FMUL.FTZ R42, R42, R178.reuse ;  /* 0x000000b22a2a7220 */ /* 0x080fe20000410000 */
[----:B------:R-:W-:Y:S01]  /*7880*/  F2FP.BF16.F32.PACK_AB R160, R164, R161 ;  /* 0x000000a1a4a0723e */ /* 0x000fe200000010ff */
[----:B------:R-:W-:Y:S01]  /*7890*/  FADD.FTZ R186, R198, R153 ;  /* 0x00000099c6ba7221 */ /* 0x000fe20000010000 */
[----:B------:R-:W-:Y:S01]  /*78a0*/  F2FP.BF16.F32.PACK_AB R164, R172, R169 ;  /* 0x000000a9aca4723e */ /* 0x000fe200000010ff */
[----:B------:R-:W-:Y:S01]  /*78b0*/  FMUL.FTZ R43, R43, R178 ;  /* 0x000000b22b2b7220 */ /* 0x000fe20000410000 */
[----:B------:R-:W0:Y:S01]  /*78c0*/  MUFU.EX2 R15, R167 ;  /* 0x000000a7000f7308 */ /* 0x000e220000000800 */
[----:B------:R-:W-:Y:S01]  /*78d0*/  FADD.FTZ R153, R197, R186 ;  /* 0x000000bac5997221 */ /* 0x000fe20000010000 */
[----:B------:R-:W-:Y:S01]  /*78e0*/  F2FP.BF16.F32.PACK_AB R172, R191, R190 ;  /* 0x000000bebfac723e */ /* 0x000fe200000010ff */
[-C--:B------:R-:W-:Y:S01]  /*78f0*/  FMUL.FTZ R46, R46, R178.reuse ;  /* 0x000000b22e2e7220 */ /* 0x080fe20000410000 */
[----:B--2---:R-:W-:Y:S01]  /*7900*/  F2FP.BF16.F32.PACK_AB R161, R184, R163 ;  /* 0x000000a3b8a1723e */ /* 0x004fe200000010ff */
[----:B------:R-:W-:Y:S01]  /*7910*/  FADD.FTZ R186, R204, R153 ;  /* 0x00000099ccba7221 */ /* 0x000fe20000010000 */
[----:B------:R-:W-:Y:S01]  /*7920*/  F2FP.BF16.F32.PACK_AB R157, R198, R21 ;  /* 0x00000015c69d723e */ /* 0x000fe200000010ff */
[-C--:B------:R-:W-:Y:S01]  /*7930*/  FMUL.FTZ R47, R47, R178.reuse ;  /* 0x000000b22f2f7220 */ /* 0x080fe20000410000 */
[----:B------:R-:W2:Y:S01]  /*7940*/  MUFU.EX2 R5, R5 ;  /* 0x0000000500057308 */ /* 0x000ea20000000800 */
[----:B------:R-:W-:Y:S01]  /*7950*/  FADD.FTZ R153, R163, R186 ;  /* 0x000000baa3997221 */ /* 0x000fe20000010000 */
[-C--:B------:R-:W-:Y:S01]  /*7960*/  FMUL.FTZ R50, R50, R178.reuse ;  /* 0x000000b232327220 */ /* 0x080fe20000410000 */
[-C--:B------:R-:W-:Y:S01]  /*7970*/  FMUL.FTZ R51, R51, R178.reuse ;  /* 0x000000b233337220 */ /* 0x080fe20000410000 */
[-C--:B------:R-:W-:Y:S01]  /*7980*/  FMUL.FTZ R54, R54, R178.reuse ;  /* 0x000000b236367220 */ /* 0x080fe20000410000 */
[----:B------:R-:W-:Y:S01]  /*7990*/  FADD.FTZ R153, R184, R153 ;  /* 0x00000099b8997221 */ /* 0x000fe20000010000 */
[-C--:B------:R-:W-:Y:S01]  /*79a0*/  FMUL.FTZ R55, R55, R178.reuse ;  /* 0x000000b237377220 */ /* 0x080fe20000410000 */
[----:B------:R-:W-:Y:S01]  /*79b0*/  FMUL.FTZ R58, R58, R178 ;  /* 0x000000b23a3a7220 */ /* 0x000fe20000410000 */
[----:B------:R-:W3:Y:S01]  /*79c0*/  MUFU.EX2 R182, R171 ;  /* 0x000000ab00b67308 */ /* 0x000ee20000000800 */
[----:B-1----:R-:W-:Y:S01]  /*79d0*/  FADD.FTZ R190, R14, R153 ;  /* 0x000000990ebe7221 */ /* 0x002fe20000010000 */
[----:B0-----:R-:W-:Y:S01]  /*79e0*/  F2FP.BF16.F32.PACK_AB R163, R15, R14 ;  /* 0x0000000e0fa3723e */ /* 0x001fe200000010ff */
[-C--:B------:R-:W-:Y:S01]  /*79f0*/  FMUL.FTZ R59, R59, R178.reuse ;  /* 0x000000b23b3b7220 */ /* 0x080fe20000410000 */
[-C--:B------:R-:W-:Y:S01]  /*7a00*/  FMUL.FTZ R62, R62, R178.reuse ;  /* 0x000000b23e3e7220 */ /* 0x080fe20000410000 */
[----:B------:R-:W-:Y:S01]  /*7a10*/  FADD.FTZ R190, R15, R190 ;  /* 0x000000be0fbe7221 */ /* 0x000fe20000010000 */
[-C--:B------:R-:W-:Y:S01]  /*7a20*/  FMUL.FTZ R63, R63, R178.reuse ;  /* 0x000000b23f3f7220 */ /* 0x080fe20000410000 */
[-C--:B------:R-:W-:Y:S01]  /*7a30*/  FMUL.FTZ R66, R66, R178.reuse ;  /* 0x000000b242427220 */ /* 0x080fe20000410000 */
[----:B------:R0:W1:Y:S01]  /*7a40*/  MUFU.EX2 R167, R155 ;  /* 0x0000009b00a77308 */ /* 0x0000620000000800 */
        /* <DEDUP_REMOVED lines=8> */
[C---:B---3--:R-:W-:Y:S01]  /*7ad0*/  FADD.FTZ R190, R182.reuse, R153 ;  /* 0x00000099b6be7221 */ /* 0x048fe20000010000 */
[----:B------:R-:W-:Y:S01]  /*7ae0*/  F2FP.BF16.F32.PACK_AB R165, R182, R5 ;  /* 0x00000005b6a5723e */ /* 0x000fe200000010ff */
[-C--:B------:R-:W-:Y:S01]  /*7af0*/  FMUL.FTZ R79, R79, R178.reuse ;  /* 0x000000b24f4f7220 */ /* 0x080fe20000410000 */
[----:B0-----:R-:W-:Y:S01]  /*7b00*/  F2FP.BF16.F32.PACK_AB R155, R20, R13 ;  /* 0x0000000d149b723e */ /* 0x001fe200000010ff */
        /* <DEDUP_REMOVED lines=27> */
[----:B------:R0:W3:Y:S01]  /*7cc0*/  MUFU.EX2 R186, R159 ;  /* 0x0000009f00ba7308 */ /* 0x0000e20000000800 */
[C---:B-1----:R-:W-:Y:S01]  /*7cd0*/  FADD.FTZ R190, R180.reuse, R153 ;  /* 0x00000099b4be7221 */ /* 0x042fe20000010000 */
[----:B------:R-:W-:Y:S01]  /*7ce0*/  F2FP.BF16.F32.PACK_AB R169, R180, R169 ;  /* 0x000000a9b4a9723e */ /* 0x000fe200000010ff */
[-C--:B------:R-:W-:Y:S01]  /*7cf0*/  FMUL.FTZ R122, R122, R178.reuse ;  /* 0x000000b27a7a7220 */ /* 0x080fe20000410000 */
[-C--:B------:R-:W-:Y:S01]  /*7d00*/  FMUL.FTZ R123, R123, R178.reuse ;  /* 0x000000b27b7b7220 */ /* 0x080fe20000410000 */
[-C--:B------:R-:W-:Y:S01]  /*7d10*/  FMUL.FTZ R126, R126, R178.reuse ;  /* 0x000000b27e7e7220 */ /* 0x080fe20000410000 */
[-C--:B------:R-:W-:Y:S01]  /*7d20*/  FMUL.FTZ R127, R127, R178.reuse ;  /* 0x000000b27f7f7220 */ /* 0x080fe20000410000 */
[-C--:B------:R-:W-:Y:S01]  /*7d30*/  FMUL.FTZ R130, R130, R178.reuse ;  /* 0x000000b282827220 */ /* 0x080fe20000410000 */
[----:B------:R-:W1:Y:S01]  /*7d40*/  MUFU.EX2 R173, R187 ;  /* 0x000000bb00ad7308 */ /* 0x000e620000000800 */
[----:B--2---:R-:W-:Y:S01]  /*7d50*/  FADD.FTZ R153, R171, R190 ;  /* 0x000000beab997221 */ /* 0x004fe20000010000 */
[----:B0-----:R-:W-:Y:S01]  /*7d60*/  F2FP.BF16.F32.PACK_AB R159, R204, R197 ;  /* 0x000000c5cc9f723e */ /* 0x001fe200000010ff */
[-C--:B------:R-:W-:Y:S01]  /*7d70*/  FMUL.FTZ R131, R131, R178.reuse ;  /* 0x000000b283837220 */ /* 0x080fe20000410000 */
[-C--:B------:R-:W-:Y:S01]  /*7d80*/  FMUL.FTZ R134, R134, R178.reuse ;  /* 0x000000b286867220 */ /* 0x080fe20000410000 */
[-C--:B------:R-:W-:Y:S01]  /*7d90*/  FMUL.FTZ R135, R135, R178.reuse ;  /* 0x000000b287877220 */ /* 0x080fe20000410000 */
[-C--:B------:R-:W-:Y:S01]  /*7da0*/  FMUL.FTZ R138, R138, R178.reuse ;  /* 0x000000b28a8a7220 */ /* 0x080fe20000410000 */
[-C--:B------:R-:W-:Y:S01]  /*7db0*/  FMUL.FTZ R139, R139, R178.reuse ;  /* 0x000000b28b8b7220 */ /* 0x080fe20000410000 */
[----:B------:R-:W0:Y:S01]  /*7dc0*/  MUFU.EX2 R188, R188 ;  /* 0x000000bc00bc7308 */ /* 0x000e220000000800 */
[----:B---3--:R-:W-:Y:S01]  /*7dd0*/  FADD.FTZ R194, R186, R153 ;  /* 0x00000099bac27221 */ /* 0x008fe20000010000 */
[----:B------:R-:W-:Y:S01]  /*7de0*/  F2FP.BF16.F32.PACK_AB R153, R12, R11 ;  /* 0x0000000b0c99723e */ /* 0x000fe200000010ff */
[-C--:B------:R-:W-:Y:S01]  /*7df0*/  FMUL.FTZ R142, R142, R178.reuse ;  /* 0x000000b28e8e7220 */ /* 0x080fe20000410000 */
[----:B------:R-:W-:Y:S01]  /*7e00*/  F2FP.BF16.F32.PACK_AB R171, R186, R171 ;  /* 0x000000abbaab723e */ /* 0x000fe200000010ff */
[-C--:B------:R-:W-:Y:S01]  /*7e10*/  FMUL.FTZ R143, R143, R178.reuse ;  /* 0x000000b28f8f7220 */ /* 0x080fe20000410000 */
[-C--:B------:R-:W-:Y:S01]  /*7e20*/  FMUL.FTZ R146, R146, R178.reuse ;  /* 0x000000b292927220 */ /* 0x080fe20000410000 */
[-C--:B------:R-:W-:Y:S01]  /*7e30*/  FMUL.FTZ R147, R147, R178.reuse ;  /* 0x000000b293937220 */ /* 0x080fe20000410000 */
[----:B------:R-:W2:Y:S01]  /*7e40*/  MUFU.EX2 R175, R192 ;  /* 0x000000c000af7308 */ /* 0x000ea20000000800 */
[----:B-1----:R-:W-:Y:S01]  /*7e50*/  FADD.FTZ R11, R173, R194 ;  /* 0x000000c2ad0b7221 */ /* 0x002fe20000010000 */
[-C--:B------:R-:W-:Y:S01]  /*7e60*/  FMUL.FTZ R150, R150, R178.reuse ;  /* 0x000000b296967220 */ /* 0x080fe20000410000 */
[----:B------:R-:W-:-:S05]  /*7e70*/  FMUL.FTZ R151, R151, R178 ;  /* 0x000000b297977220 */ /* 0x000fca0000410000 */
[----:B------:R-:W1:Y:S01]  /*7e80*/  MUFU.EX2 R190, R193 ;  /* 0x000000c100be7308 */ /* 0x000e620000000800 */
[C---:B0-----:R-:W-:Y:S01]  /*7e90*/  FADD.FTZ R4, R188.reuse, R11 ;  /* 0x0000000bbc047221 */ /* 0x041fe20000010000 */
[----:B------:R-:W-:-:S03]  /*7ea0*/  F2FP.BF16.F32.PACK_AB R173, R188, R173 ;  /* 0x000000adbcad723e */ /* 0x000fc600000010ff */
[----:B--2---:R-:W-:-:S04]  /*7eb0*/  FADD.FTZ R5, R175, R4 ;  /* 0x00000004af057221 */ /* 0x004fc80000010000 */
[C---:B-1----:R-:W-:Y:S01]  /*7ec0*/  FADD.FTZ R0, R190.reuse, R5 ;  /* 0x00000005be007221 */ /* 0x042fe20000010000 */
[----:B------:R-:W-:Y:S01]  /*7ed0*/  F2FP.BF16.F32.PACK_AB R175, R190, R175 ;  /* 0x000000afbeaf723e */ /* 0x000fe200000010ff */
[----:B------:R-:W-:Y:S06]  /*7ee0*/  @!P0 BRA `(.L_x_1791) ;  /* 0x0000000000048947 */ /* 0x000fec0003800000 */
[----:B------:R-:W-:Y:S01]  /*7ef0*/  BPT.TRAP 0x1 ;  /* 0x000000040000795c */ /* 0x000fe20000300000 */
.L_x_1791:
[----:B------:R0:W1:Y:S01]  /*7f00*/  SYNCS.PHASECHK.TRANS64.TRYWAIT P1, [UR28+0x22850], R8 ;  /* 0x02285008ff0075a7 */ /* 0x000062000802015c */
[----:B------:R-:W-:Y:S05]  /*7f10*/  @!P0 BRA `(.L_x_1792) ;  /* 0x0000000000048947 */ /* 0x000fea0003800000 */
[----:B------:R-:W-:Y:S01]  /*7f20*/  BPT.TRAP 0x1 ;  /* 0x000000040000795c */ /* 0x000fe20000300000 */
.L_x_1792:
[----:B-1----:R-:W-:Y:S05]  /*7f30*/  @P1 BRA `(.L_x_1793) ;  /* 0x0000000000081947 */ /* 0x002fea0003800000 */
[----:B------:R-:W1:Y:S02]  /*7f40*/  SYNCS.PHASECHK.TRANS64.TRYWAIT P1, [UR28+0x22850], R8 ;  /* 0x02285008ff0075a7 */ /* 0x000e64000802015c */
[----:B-1----:R-:W-:Y:S05]  /*7f50*/  @!P1 BRA `(.L_x_1794) ;  /* 0x000000dc00f49947 */ /* 0x002fea0003800000 */
.L_x_1793:
[----:B------:R-:W2:Y:S01]  /*7f60*/  S2R R4, SR_TID.X ;  /* 0x0000000000047919 */ /* 0x000ea20000002100 */
[----:B------:R-:W-:Y:S01]  /*7f70*/  UIMAD UR11, UR36, 0xc00, UR21 ;  /* 0x00000c00240b78a4 */ /* 0x000fe2000f8e0215 */
[----:B------:R-:W-:Y:S01]  /*7f80*/  UMOV UR7, 0x40000040 ;  /* 0x4000004000077882 */ /* 0x000fe20000000000 */
[----:B------:R-:W3:Y:S05]  /*7f90*/  S2R R5, SR_TID.X ;  /* 0x0000000000057919 */ /* 0x000eea0000002100 */
[----:B------:R-:W-:Y:S01]  /*7fa0*/  UMOV UR6, UR11 ;  /* 0x0000000b00067c82 */ /* 0x000fe20008000000 */
[----:B--2---:R-:W-:Y:S02]  /*7fb0*/  SHF.R.U32.HI R4, RZ, 0x7, R4 ;  /* 0x00000007ff047819 */ /* 0x004fe40000011604 */
[----:B---3--:R-:W-:-:S03]  /*7fc0*/  LOP3.LUT P1, RZ, R5, 0x7f, RZ, 0xc0, !PT ;  /* 0x0000007f05ff7812 */ /* 0x008fc6000782c0ff */
[----:B------:R-:W-:Y:S02]  /*7fd0*/  VIADD R4, R4, 0x8 ;  /* 0x0000000804047836 */ /* 0x000fe40000000000 */
[----:B------:R-:W-:-:S03]  /*7fe0*/  IMAD.MOV.U32 R5, RZ, RZ, R176 ;  /* 0x000000ffff057224 */ /* 0x000fc600078e00b0 */
[----:B------:R2:W-:Y:S05]  /*7ff0*/  BAR.SYNC.DEFER_BLOCKING R4, 0x100 ;  /* 0x000400040000751d */ /* 0x0005ea0000010000 */
[----:B-1----:R-:W-:Y:S02]  /*8000*/  @!P1 VIADD R177, R177, 0x22860 ;  /* 0x00022860b1b19836 */ /* 0x002fe40000000000 */
[----:B--2---:R-:W-:-:S03]  /*8010*/  IMAD.MOV.U32 R4, RZ, RZ, R10 ;  /* 0x000000ffff047224 */ /* 0x004fc600078e000a */
[----:B------:R-:W-:Y:S01]  /*8020*/  @!P1 PRMT R177, RZ, 0x654, R177 ;  /* 0x00000654ffb19816 */ /* 0x000fe200000000b1 */
        /* <DEDUP_REMOVED lines=34> */
[C---:B------:R-:W-:Y:S01]  /*8250*/  ISETP.GT.AND P1, PT, R3.reuse, UR23, PT ;  /* 0x0000001703007c0c */ /* 0x040fe2000bf24270 */
[----:B------:R-:W-:-:S12]  /*8260*/  VIADD R3, R3, 0xffffffff ;  /* 0xffffffff03037836 */ /* 0x000fd80000000000 */
[----:B-1----:R-:W-:Y:S05]  /*8270*/  @P1 BRA `(.L_x_1795) ;  /* 0xffffffc8008c1947 */ /* 0x002fea000383ffff */
[----:B------:R-:W-:Y:S02]  /*8280*/  IMAD.MOV.U32 R5, RZ, RZ, R176 ;  /* 0x000000ffff057224 */ /* 0x000fe400078e00b0 */
[----:B------:R-:W-:-:S07]  /*8290*/  IMAD.MOV.U32 R4, RZ, RZ, R10 ;  /* 0x000000ffff047224 */ /* 0x000fce00078e000a */
.L_x_1778:
[----:B------:R-:W-:Y:S01]  /*82a0*/  ULDC UR6, c[0x0][0x448] ;  /* 0x0001120000067ab9 */ /* 0x000fe20000000800 */
[----:B------:R-:W-:Y:S01]  /*82b0*/  IADD3 R9, R16, 0x1, -R9 ;  /* 0x0000000110097810 */ /* 0x000fe20007ffe809 */
[----:B------:R-:W-:Y:S01]  /*82c0*/  UISETP.NE.AND UP0, UPT, UR6, 0x1, UPT ;  /* 0x000000010600788c */ /* 0x000fe2000bf05270 */
[----:B------:R-:W-:Y:S02]  /*82d0*/  ULDC UR15, c[0x0][0x9e4] ;  /* 0x00027900000f7ab9 */ /* 0x000fe40000000800 */
[----:B------:R-:W-:Y:S01]  /*82e0*/  R2UR UR14, R9 ;  /* 0x00000000090e72ca */ /* 0x000fe200000e0000 */
[----:B------:R-:W-:Y:S02]  /*82f0*/  UISETP.GE.AND UP1, UPT, UR15, 0x1, UPT ;  /* 0x000000010f00788c */ /* 0x000fe4000bf26270 */
[----:B------:R-:W-:-:S04]  /*8300*/  UIADD3 UR11, UR43, 0x7f, URZ ;  /* 0x0000007f2b0b7890 */ /* 0x000fc8000fffe03f */
[----:B------:R-:W-:Y:S01]  /*8310*/  PLOP3.LUT P1, PT, PT, PT, UP1, 0x40, 0x0 ;  /* 0x000000000000781c */ /* 0x000fe20003f2e818 */
[----:B------:R-:W-:Y:S01]  /*8320*/  @UP0 ULDC UR6, c[0x0][0x44c] ;  /* 0x0001130000060ab9 */ /* 0x000fe20000000800 */
[----:B------:R-:W-:Y:S01]  /*8330*/  @UP0 ULDC UR18, c[0x0][0x450] ;  /* 0x0001140000120ab9 */ /* 0x000fe20000000800 */
[----:B------:R-:W-:-:S04]  /*8340*/  UIMAD.WIDE.U32 UR6, UR11, UR6, URZ ;  /* 0x000000060b0672a5 */ /* 0x000fc8000f8e003f */
[----:B------:R-:W-:-:S04]  /*8350*/  @UP0 USHF.R.U32.HI UR11, URZ, UR18, UR7 ;  /* 0x000000123f0b0299 */ /* 0x000fc80008011607 */
[----:B------:R-:W-:-:S03]  /*8360*/  UIADD3 UR11, UR14, UR11, URZ ;  /* 0x0000000b0e0b7290 */ /* 0x000fc6000fffe03f */
[----:B------:R-:W-:Y:S02]  /*8370*/  ULDC UR14, c[0x0][0x9dc] ;  /* 0x00027700000e7ab9 */ /* 0x000fe40000000800 */
[----:B------:R-:W-:Y:S01]  /*8380*/  UIADD3 UR14, UR11, -UR14, URZ ;  /* 0x8000000e0b0e7290 */ /* 0x000fe2000fffe03f */
[----:B------:R-:W-:Y:S11]  /*8390*/  @P1 BRA `(.L_x_1796) ;  /* 0x0000000000441947 */ /* 0x000ff60003800000 */
[----:B------:R-:W-:-:S06]  /*83a0*/  UISETP.GT.AND UP2, UPT, UR11, -0x1, UPT ;  /* 0xffffffff0b00788c */ /* 0x000fcc000bf44270 */
[----:B------:R-:W-:-:S13]  /*83b0*/  PLOP3.LUT P1, PT, PT, PT, UP2, 0x80, 0x0 ;  /* 0x000000000000781c */ /* 0x000fda0003f2f028 */
[----:B------:R-:W-:Y:S05]  /*83c0*/  @P1 BRA `(.L_x_1797) ;  /* 0x00000000001c1947 */ /* 0x000fea0003800000 */
[----:B------:R-:W-:Y:S02]  /*83d0*/  UISETP.NE.AND UP2, UPT, UR15, 0x1, UPT ;  /* 0x000000010f00788c */ /* 0x000fe4000bf45270 */
[----:B------:R-:W-:-:S09]  /*83e0*/  ULOP3.LUT UR11, URZ, UR11, URZ, 0x33, !UPT ;  /* 0x0000000b3f0b7292 */ /* 0x000fd2000f8e333f */
[----:B------:R-:W-:Y:S02]  /*83f0*/  @UP2 ULDC.64 UR18, c[0x0][0x9e8] ;  /* 0x00027a0000122ab9 */ /* 0x000fe40000000a00 */
[----:B------:R-:W-:-:S04]  /*8400*/  UIMAD.WIDE.U32 UR6, UR11, UR18, URZ ;  /* 0x000000120b0672a5 */ /* 0x000fc8000f8e003f */
[----:B------:R-:W-:-:S04]  /*8410*/  @UP2 USHF.R.U32.HI UR11, URZ, UR19, UR7 ;  /* 0x000000133f0b2299 */ /* 0x000fc80008011607 */
[----:B------:R-:W-:Y:S01]  /*8420*/  ULOP3.LUT UR11, URZ, UR11, URZ, 0x33, !UPT ;  /* 0x0000000b3f0b7292 */ /* 0x000fe2000f8e333f */
[----:B------:R-:W-:Y:S11]  /*8430*/  BRA `(.L_x_1798) ;  /* 0x0000000000107947 */ /* 0x000ff60003800000 */
.L_x_1797:
[----:B------:R-:W-:-:S11]  /*8440*/  UISETP.NE.AND UP2, UPT, UR15, 0x1, UPT ;  /* 0x000000010f00788c */ /* 0x000fd6000bf45270 */
[----:B------:R-:W-:Y:S02]  /*8450*/  @UP2 ULDC.64 UR18, c[0x0][0x9e8] ;  /* 0x00027a0000122ab9 */ /* 0x000fe40000000a00 */
[----:B------:R-:W-:-:S04]  /*8460*/  UIMAD.WIDE.U32 UR6, UR11, UR18, URZ ;  /* 0x000000120b0672a5 */ /* 0x000fc8000f8e003f */
[----:B------:R-:W-:-:S12]  /*8470*/  @UP2 USHF.R.U32.HI UR11, URZ, UR19, UR7 ;  /* 0x000000133f0b2299 */ /* 0x000fd80008011607 */
.L_x_1798:
[----:B------:R-:W-:-:S04]  /*8480*/  UIMAD UR11, UR11, UR15, URZ ;  /* 0x0000000f0b0b72a4 */ /* 0x000fc8000f8e023f */
[----:B------:R-:W-:-:S04]  /*8490*/  UISETP.LT.AND UP2, UPT, UR14, UR11, UPT ;  /* 0x0000000b0e00728c */ /* 0x000fc8000bf41270 */
[----:B------:R-:W-:-:S12]  /*84a0*/  USEL UR14, UR14, UR11, !UP2 ;  /* 0x0000000b0e0e7287 */ /* 0x000fd8000d000000 */
.L_x_1796:
[----:B------:R-:W-:-:S04]  /*84b0*/  UIADD3 UR6, UR14, 0x5f, URZ ;  /* 0x0000005f0e067890 */ /* 0x000fc8000fffe03f */
[----:B------:R-:W-:-:S04]  /*84c0*/  UIMAD.WIDE UR6, UR6, 0x2aaaaaab, URZ ;  /* 0x2aaaaaab060678a5 */ /* 0x000fc8000f8e023f */
[----:B------:R-:W-:-:S04]  /*84d0*/  USHF.R.U32.HI UR6, URZ, 0x1f, UR7 ;  /* 0x0000001f3f067899 */ /* 0x000fc80008011607 */
[----:B------:R-:W-:-:S04]  /*84e0*/  ULEA.HI.SX32 UR6, UR7, UR6, 0x1c ;  /* 0x0000000607067291 */ /* 0x000fc8000f8fe23f */
[----:B------:R-:W-:-:S04]  /*84f0*/  UISETP.LT.AND UP2, UPT, UR39, UR6, UPT ;  /* 0x000000062700728c */ /* 0x000fc8000bf41270 */
[----:B------:R-:W-:-:S06]  /*8500*/  USEL UR23, UR39, UR6, !UP2 ;  /* 0x0000000627177287 */ /* 0x000fcc000d000000 */
[----:B------:R-:W-:-:S13]  /*8510*/  ISETP.GE.AND P1, PT, R3, UR23, PT ;  /* 0x0000001703007c0c */ /* 0x000fda000bf26270 */
[----:B------:R-:W-:Y:S05]  /*8520*/  @!P1 BRA `(.L_x_1799) ;  /* 0x0000002000e09947 */ /* 0x000fea0003800000 */
[----:B0-----:R-:W-:Y:S01]  /*8530*/  IMAD.MOV.U32 R8, RZ, RZ, R5 ;  /* 0x000000ffff087224 */ /* 0x001fe200078e0005 */
[----:B------:R-:W-:Y:S01]  /*8540*/  ULDC UR25, c[0x0][0x9d8] ;  /* 0x0002760000197ab9 */ /* 0x000fe20000000800 */
[----:B------:R-:W-:Y:S01]  /*8550*/  IMAD.MOV.U32 R9, RZ, RZ, R4 ;  /* 0x000000ffff097224 */ /* 0x000fe200078e0004 */
[----:B------:R-:W-:Y:S01]  /*8560*/  ULDC UR24, c[0x0][0x988] ;  /* 0x0002620000187ab9 */ /* 0x000fe20000000800 */
[----:B------:R-:W-:-:S07]  /*8570*/  IMAD.MOV.U32 R6, RZ, RZ, R3 ;  /* 0x000000ffff067224 */ /* 0x000fce00078e0003 */
.L_x_1808:
[----:B------:R-:W-:Y:S01]  /*8580*/  UIADD3 UR36, UR36, 0x1, URZ ;  /* 0x0000000124247890 */ /* 0x000fe2000fffe03f */
[C---:B------:R-:W-:Y:S01]  /*8590*/  ISETP.GT.AND P1, PT, R6.reuse, UR23, PT ;  /* 0x0000001706007c0c */ /* 0x040fe2000bf24270 */
[----:B------:R-:W-:Y:S02]  /*85a0*/  VIADD R6, R6, 0xffffffff ;  /* 0xffffffff06067836 */ /* 0x000fe40000000000 */
[----:B------:R-:W-:-:S04]  /*85b0*/  UISETP.NE.AND UP2, UPT, UR36, 0x2, UPT ;  /* 0x000000022400788c */ /* 0x000fc8000bf45270 */
[----:B------:R-:W-:Y:S02]  /*85c0*/  USEL UR6, URZ, 0x1, UP2 ;  /* 0x000000013f067887 */ /* 0x000fe40009000000 */
[----:B------:R-:W-:Y:S02]  /*85d0*/  USEL UR36, UR36, URZ, UP2 ;  /* 0x0000003f24247287 */ /* 0x000fe40009000000 */
[----:B------:R-:W-:Y:S01]  /*85e0*/  ULOP3.LUT UR37, UR37, UR6, URZ, 0x3c, !UPT ;  /* 0x0000000625257292 */ /* 0x000fe2000f8e3c3f */
[----:B-1----:R-:W-:Y:S11]  /*85f0*/  @!P0 BRA `(.L_x_1800) ;  /* 0x0000000000048947 */ /* 0x002ff60003800000 */
[----:B------:R-:W-:Y:S01]  /*8600*/  BPT.TRAP 0x1 ;  /* 0x000000040000795c */ /* 0x000fe20000300000 */
.L_x_1800:
        /* <DEDUP_REMOVED lines=9> */
.L_x_1801:
[----:B-1----:R-:W-:Y:S05]  /*86a0*/  @P2 BRA `(.L_x_1802) ;  /* 0x0000000000082947 */ /* 0x002fea0003800000 */
[----:B------:R-:W1:Y:S02]  /*86b0*/  SYNCS.PHASECHK.TRANS64.TRYWAIT P2, [UR26+0x22830], R3 ;  /* 0x02283003ff0075a7 */ /* 0x000e64000804015a */
[----:B-1----:R-:W-:Y:S05]  /*86c0*/  @!P2 BRA `(.L_x_1803) ;  /* 0x000000d8002ca947 */ /* 0x002fea0003800000 */
.L_x_1802:
        /* <DEDUP_REMOVED lines=11> */
[----:B--2---:R-:W-:Y:S02]  /*8780*/  LOP3.LUT P2, RZ, R214, 0x7f, RZ, 0xc0, !PT ;  /* 0x0000007fd6ff7812 */ /* 0x004fe4000784c0ff */
[----:B------:R-:W-:Y:S01]  /*8790*/  SHF.R.U32.HI R214, RZ, 0x7, R214 ;  /* 0x00000007ffd67819 */ /* 0x000fe200000116d6 */
[----:B------:R-:W-:Y:S02]  /*87a0*/  WARPGROUP.DEPBAR.LE gsb0, 0x0 ;  /* 0x00008000000079c5 */ /* 0x000fe40000010000 */
[----:B------:R-:W-:-:S06]  /*87b0*/  WARPGROUP.ARRIVE ;  /* 0x00000000000079c5 */ /* 0x000fcc0000000000 */
[----:B------:R-:W-:Y:S03]  /*87c0*/  HGMMA.64x96x16.F32.BF16 R152, gdesc[UR4], R152, gsb0 ;  /* 0x01600000049879f0 */ /* 0x000fe60008001898 */
        /* <DEDUP_REMOVED lines=84> */
[----:B-1----:R-:W-:Y:S01]  /*8d10*/  FMNMX.FTZ R4, R168, R177, !PT ;  /* 0x000000b1a8047209 */ /* 0x002fe20007810000 */
[----:B------:R-:W-:-:S06]  /*8d20*/  FMUL.FTZ R177, R197, UR25 ;  /* 0x00000019c5b17c20 */ /* 0x000fcc0008410000 */
        /* <DEDUP_REMOVED lines=14> */
[----:B------:R-:W-:Y:S01]  /*8e10*/  FMUL.FTZ R181, R183, UR25 ;  /* 0x00000019b7b57c20 */ /* 0x000fe20008410000 */
[----:B------:R-:W-:Y:S01]  /*8e20*/  FMUL.FTZ R183, R187, UR25 ;  /* 0x00000019bbb77c20 */ /* 0x000fe20008410000 */
[----:B------:R-:W-:-:S04]  /*8e30*/  FMUL.FTZ R187, R195, UR25 ;  /* 0x00000019c3bb7c20 */ /* 0x000fc80008410000 */
[----:B------:R-:W2:Y:S01]  /*8e40*/  MUFU.TANH R11, R11 ;  /* 0x0000000b000b7308 */ /* 0x000ea20000002400 */
[----:B---3--:R-:W-:-:S05]  /*8e50*/  FMNMX.FTZ R4, R177, R4, !PT ;  /* 0x00000004b1047209 */ /* 0x008fca0007810000 */
[----:B------:R-:W3:Y:S02]  /*8e60*/  SHFL.BFLY PT, R185, R4, 0x2, 0x1f ;  /* 0x0c401f0004b97f89 */ /* 0x000ee400000e0000 */
[----:B------:R-:W4:Y:S01]  /*8e70*/  MUFU.TANH R13, R13 ;  /* 0x0000000d000d7308 */ /* 0x000f220000002400 */
[----:B-1----:R-:W-:-:S07]  /*8e80*/  FMNMX.FTZ R190, R7, R8, !PT ;  /* 0x0000000807be7209 */ /* 0x002fce0007810000 */
[----:B------:R-:W1:Y:S01]  /*8e90*/  MUFU.TANH R15, R15 ;  /* 0x0000000f000f7308 */ /* 0x000e620000002400 */
[----:B--2---:R-:W-:-:S07]  /*8ea0*/  FMNMX.FTZ R190, R11, R190, !PT ;  /* 0x000000be0bbe7209 */ /* 0x004fce0007810000 */
[----:B------:R-:W2:Y:S01]  /*8eb0*/  MUFU.TANH R21, R21 ;  /* 0x0000001500157308 */ /* 0x000ea20000002400 */
[----:B----4-:R-:W-:Y:S02]  /*8ec0*/  FMNMX.FTZ R190, R13, R190, !PT ;  /* 0x000000be0dbe7209 */ /* 0x010fe40007810000 */
[----:B---3--:R-:W-:Y:S01]  /*8ed0*/  FMNMX.FTZ R192, R4, R185, !PT ;  /* 0x000000b904c07209 */ /* 0x008fe20007810000 */
[----:B------:R-:W-:-:S04]  /*8ee0*/  FMUL.FTZ R185, R191, UR25 ;  /* 0x00000019bfb97c20 */ /* 0x000fc80008410000 */
[----:B------:R-:W3:Y:S01]  /*8ef0*/  MUFU.TANH R153, R153 ;  /* 0x0000009900997308 */ /* 0x000ee20000002400 */
[----:B-1----:R-:W-:Y:S01]  /*8f00*/  FMNMX.FTZ R190, R15, R190, !PT ;  /* 0x000000be0fbe7209 */ /* 0x002fe20007810000 */
[----:B------:R-:W1:Y:S06]  /*8f10*/  SHFL.BFLY PT, R193, R192, 0x1, 0x1f ;  /* 0x0c201f00c0c17f89 */ /* 0x000e6c00000e0000 */
[----:B------:R-:W4:Y:S01]  /*8f20*/  MUFU.TANH R156, R156 ;  /* 0x0000009c009c7308 */ /* 0x000f220000002400 */
[----:B--2---:R-:W-:-:S07]  /*8f30*/  FMNMX.FTZ R190, R21, R190, !PT ;  /* 0x000000be15be7209 */ /* 0x004fce0007810000 */
[----:B------:R-:W2:Y:S08]  /*8f40*/  MUFU.TANH R157, R157 ;  /* 0x0000009d009d7308 */ /* 0x000eb00000002400 */
[----:B------:R-:W5:Y:S01]  /*8f50*/  MUFU.TANH R160, R160 ;  /* 0x000000a000a07308 */ /* 0x000f620000002400 */
[----:B-1----:R-:W-:-:S05]  /*8f60*/  FMNMX.FTZ R4, R192, R193, !PT ;  /* 0x000000c1c0047209 */ /* 0x002fca0007810000 */
[C---:B------:R-:W-:Y:S02]  /*8f70*/  FMUL.FTZ R199, R4.reuse, UR10 ;  /* 0x0000000a04c77c20 */ /* 0x040fe40008410000 */
[----:B------:R-:W1:Y:S01]  /*8f80*/  MUFU.TANH R161, R161 ;  /* 0x000000a100a17308 */ /* 0x000e620000002400 */
[----:B------:R-:W-:Y:S01]  /*8f90*/  FADD.FTZ R9, -R4, R9 ;  /* 0x0000000904097221 */ /* 0x000fe20000010100 */
[--C-:B------:R-:W-:Y:S01]  /*8fa0*/  FFMA.FTZ R191, R5, UR10, -R199.reuse ;  /* 0x0000000a05bf7c23 */ /* 0x100fe200080108c7 */
[----:B---3--:R-:W-:Y:S01]  /*8fb0*/  FMNMX.FTZ R5, R153, R190, !PT ;  /* 0x000000be99057209 */ /* 0x008fe20007810000 */
[--C-:B------:R-:W-:Y:S01]  /*8fc0*/  FFMA.FTZ R193, R14, UR10, -R199.reuse ;  /* 0x0000000a0ec17c23 */ /* 0x100fe200080108c7 */
[--C-:B------:R-:W-:Y:S01]  /*8fd0*/  FFMA.FTZ R195, R152, UR10, -R199.reuse ;  /* 0x0000000a98c37c23 */ /* 0x100fe200080108c7 */
[--C-:B------:R-:W-:Y:S02]  /*8fe0*/  FFMA.FTZ R154, R154, UR10, -R199.reuse ;  /* 0x0000000a9a9a7c23 */ /* 0x100fe400080108c7 */
[----:B------:R-:W3:Y:S01]  /*8ff0*/  MUFU.TANH R163, R163 ;  /* 0x000000a300a37308 */ /* 0x000ee20000002400 */
[----:B----4-:R-:W-:Y:S01]  /*9000*/  FMNMX.FTZ R190, R156, R5, !PT ;  /* 0x000000059cbe7209 */ /* 0x010fe20007810000 */
[----:B------:R-:W-:Y:S01]  /*9010*/  FMUL.FTZ R9, R9, UR10 ;  /* 0x0000000a09097c20 */ /* 0x000fe20008410000 */
[--C-:B------:R-:W-:Y:S01]  /*9020*/  FFMA.FTZ R10, R10, UR10, -R199.reuse ;  /* 0x0000000a0a0a7c23 */ /* 0x100fe200080108c7 */
[--C-:B------:R-:W-:Y:S01]  /*9030*/  FFMA.FTZ R197, R164, UR10, -R199.reuse ;  /* 0x0000000aa4c57c23 */ /* 0x100fe200080108c7 */
[----:B--2---:R-:W-:Y:S01]  /*9040*/  FMNMX.FTZ R5, R157, R190, !PT ;  /* 0x000000be9d057209 */ /* 0x004fe20007810000 */
[--C-:B------:R-:W-:Y:S01]  /*9050*/  FFMA.FTZ R190, R20, UR10, -R199.reuse ;  /* 0x0000000a14be7c23 */ /* 0x100fe200080108c7 */
[--C-:B------:R-:W-:Y:S01]  /*9060*/  FFMA.FTZ R164, R165, UR10, -R199.reuse ;  /* 0x0000000aa5a47c23 */ /* 0x100fe200080108c7 */
[----:B------:R-:W2:Y:S01]  /*9070*/  MUFU.TANH R175, R175 ;  /* 0x000000af00af7308 */ /* 0x000ea20000002400 */
[----:B-----5:R-:W-:Y:S01]  /*9080*/  FMNMX.FTZ R14, R160, R5, !PT ;  /* 0x00000005a00e7209 */ /* 0x020fe20007810000 */
[--C-:B------:R-:W-:Y:S01]  /*9090*/  FFMA.FTZ R165, R166, UR10, -R199.reuse ;  /* 0x0000000aa6a57c23 */ /* 0x100fe200080108c7 */
[--C-:B------:R-:W-:Y:S01]  /*90a0*/  FFMA.FTZ R12, R12, UR10, -R199.reuse ;  /* 0x0000000a0c0c7c23 */ /* 0x100fe200080108c7 */
[--C-:B------:R-:W-:Y:S01]  /*90b0*/  FFMA.FTZ R166, R167, UR10, -R199.reuse ;  /* 0x0000000aa7a67c23 */ /* 0x100fe200080108c7 */
[----:B-1----:R-:W-:Y:S01]  /*90c0*/  FMNMX.FTZ R20, R161, R14, !PT ;  /* 0x0000000ea1147209 */ /* 0x002fe20007810000 */
[--C-:B------:R-:W-:Y:S01]  /*90d0*/  FFMA.FTZ R167, R168, UR10, -R199.reuse ;  /* 0x0000000aa8a77c23 */ /* 0x100fe200080108c7 */
[--C-:B------:R-:W-:Y:S01]  /*90e0*/  FFMA.FTZ R168, R169, UR10, -R199.reuse ;  /* 0x0000000aa9a87c23 */ /* 0x100fe200080108c7 */
[----:B------:R-:W1:Y:S01]  /*90f0*/  MUFU.TANH R178, R178 ;  /* 0x000000b200b27308 */ /* 0x000e620000002400 */
        /* <DEDUP_REMOVED lines=8> */
[----:B--2---:R-:W-:Y:S01]  /*9180*/  FMNMX.FTZ R5, R175, R20, !PT ;  /* 0x00000014af057209 */ /* 0x004fe20007810000 */
[--C-:B------:R-:W-:Y:S01]  /*9190*/  FFMA.FTZ R159, R159, UR10, -R199.reuse ;  /* 0x0000000a9f9f7c23 */ /* 0x100fe200080108c7 */
[--C-:B------:R-:W-:Y:S01]  /*91a0*/  FFMA.FTZ R162, R162, UR10, -R199.reuse ;  /* 0x0000000aa2a27c23 */ /* 0x100fe200080108c7 */
[----:B------:R-:W-:-:S04]  /*91b0*/  FFMA.FTZ R174, R176, UR10, -R199 ;  /* 0x0000000ab0ae7c23 */ /* 0x000fc800080108c7 */
[----:B------:R-:W2:Y:S01]  /*91c0*/  MUFU.TANH R180, R180 ;  /* 0x000000b400b47308 */ /* 0x000ea20000002400 */
[----:B-1----:R-:W-:-:S07]  /*91d0*/  FMNMX.FTZ R20, R178, R5, !PT ;  /* 0x00000005b2147209 */ /* 0x002fce0007810000 */
[----:B------:R-:W1:Y:S01]  /*91e0*/  MUFU.TANH R181, R181 ;  /* 0x000000b500b57308 */ /* 0x000e620000002400 */
[----:B---3--:R-:W-:-:S07]  /*91f0*/  FMNMX.FTZ R5, R179, R20, !PT ;  /* 0x00000014b3057209 */ /* 0x008fce0007810000 */
[----:B------:R-:W3:Y:S01]  /*9200*/  MUFU.TANH R182, R182 ;  /* 0x000000b600b67308 */ /* 0x000ee20000002400 */
[----:B--2---:R-:W-:-:S07]  /*9210*/  FMNMX.FTZ R152, R180, R5, !PT ;  /* 0x00000005b4987209 */ /* 0x004fce0007810000 */
        /* <DEDUP_REMOVED lines=14> */
[----:B------:R-:W-:Y:S01]  /*9300*/  MUFU.EX2 R20, R154 ;  /* 0x0000009a00147308 */ /* 0x000fe20000000800 */
[----:B---3--:R-:W-:-:S07]  /*9310*/  FMNMX.FTZ R152, R188, R5, !PT ;  /* 0x00000005bc987209 */ /* 0x008fce0007810000 */
[----:B------:R-:W1:Y:S01]  /*9320*/  MUFU.EX2 R9, R9 ;  /* 0x0000000900097308 */ /* 0x000e620000000800 */
[----:B--2---:R-:W-:-:S05]  /*9330*/  FMNMX.FTZ R152, R189, R152, !PT ;  /* 0x00000098bd987209 */ /* 0x004fca0007810000 */
[----:B------:R-:W2:Y:S02]  /*9340*/  SHFL.BFLY PT, R5, R152, 0x2, 0x1f ;  /* 0x0c401f0098057f89 */ /* 0x000ea400000e0000 */
[----:B------:R-:W3:Y:S08]  /*9350*/  MUFU.EX2 R10, R10 ;  /* 0x0000000a000a7308 */ /* 0x000ef00000000800 */
[----:B------:R-:W4:Y:S01]  /*9360*/  MUFU.EX2 R191, R191 ;  /* 0x000000bf00bf7308 */ /* 0x000f220000000800 */
[-C--:B-1----:R-:W-:Y:S01]  /*9370*/  FMUL.FTZ R24, R24, R9.reuse ;  /* 0x0000000918187220 */ /* 0x082fe20000410000 */
[-C--:B------:R-:W-:Y:S01]  /*9380*/  FMUL.FTZ R25, R25, R9.reuse ;  /* 0x0000000919197220 */ /* 0x080fe20000410000 */
[-C--:B------:R-:W-:Y:S01]  /*9390*/  FMUL.FTZ R28, R28, R9.reuse ;  /* 0x000000091c1c7220 */ /* 0x080fe20000410000 */
[-C--:B------:R-:W-:Y:S01]  /*93a0*/  FMUL.FTZ R29, R29, R9.reuse ;  /* 0x000000091d1d7220 */ /* 0x080fe20000410000 */
[-C--:B------:R-:W-:Y:S01]  /*93b0*/  FMUL.FTZ R32, R32, R9.reuse ;  /* 0x0000000920207220 */ /* 0x080fe20000410000 */
[-C--:B------:R-:W-:Y:S01]  /*93c0*/  FMUL.FTZ R33, R33, R9.reuse ;  /* 0x0000000921217220 */ /* 0x080fe20000410000 */
[-C--:B------:R-:W-:Y:S01]  /*93d0*/  FMUL.FTZ R36, R36, R9.reuse ;  /* 0x0000000924247220 */ /* 0x080fe20000410000 */
[----:B------:R-:W1:Y:S01]  /*93e0*/  MUFU.EX2 R12, R12 ;  /* 0x0000000c000c7308 */ /* 0x000e620000000800 */
[----:B---3--:R-:W-:Y:S01]  /*93f0*/  FFMA.FTZ R2, R9, R2, R10 ;  /* 0x0000000209027223 */ /* 0x008fe2000001000a */
[-C--:B------:R-:W-:Y:S01]  /*9400*/  FMUL.FTZ R37, R37, R9.reuse ;  /* 0x0000000925257220 */ /* 0x080fe20000410000 */
[-C--:B------:R-:W-:Y:S01]  /*9410*/  FMUL.FTZ R40, R40, R9.reuse ;  /* 0x0000000928287220 */ /* 0x080fe20000410000 */
[-C--:B------:R-:W-:Y:S01]  /*9420*/  FMUL.FTZ R41, R41, R9.reuse ;  /* 0x0000000929297220 */ /* 0x080fe20000410000 */
[----:B------:R-:W-:Y:S01]  /*9430*/  FMUL.FTZ R44, R44, R9 ;  /* 0x000000092c2c7220 */ /* 0x000fe20000410000 */
[----:B--2---:R-:W-:Y:S01]  /*9440*/  FMNMX.FTZ R154, R152, R5, !PT ;  /* 0x00000005989a7209 */ /* 0x004fe20007810000 */
[-C--:B------:R-:W-:Y:S01]  /*9450*/  FMUL.FTZ R45, R45, R9.reuse ;  /* 0x000000092d2d7220 */ /* 0x080fe20000410000 */
[----:B------:R2:W-:Y:S01]  /*9460*/  MUFU.EX2 R14, R190 ;  /* 0x000000be000e7308 */ /* 0x0005e20000000800 */
[-C--:B------:R-:W-:Y:S01]  /*9470*/  FMUL.FTZ R48, R48, R9.reuse ;  /* 0x0000000930307220 */ /* 0x080fe20000410000 */
[-C--:B------:R-:W-:Y:S01]  /*9480*/  FMUL.FTZ R49, R49, R9.reuse ;  /* 0x0000000931317220 */ /* 0x080fe20000410000 */
[----:B------:R-:W3:Y:S01]  /*9490*/  SHFL.BFLY PT, R5, R154, 0x1, 0x1f ;  /* 0x0c201f009a057f89 */ /* 0x000ee200000e0000 */
[-C--:B------:R-:W-:Y:S01]  /*94a0*/  FMUL.FTZ R52, R52, R9.reuse ;  /* 0x0000000934347220 */ /* 0x080fe20000410000 */
[-C--:B------:R-:W-:Y:S01]  /*94b0*/  FMUL.FTZ R53, R53, R9.reuse ;  /* 0x0000000935357220 */ /* 0x080fe20000410000 */
[-C--:B------:R-:W-:Y:S01]  /*94c0*/  FMUL.FTZ R56, R56, R9.reuse ;  /* 0x0000000938387220 */ /* 0x080fe20000410000 */
[-C--:B------:R-:W-:Y:S01]  /*94d0*/  FMUL.FTZ R57, R57, R9.reuse ;  /* 0x0000000939397220 */ /* 0x080fe20000410000 */
[----:B------:R-:W5:Y:S01]  /*94e0*/  MUFU.EX2 R193, R193 ;  /* 0x000000c100c17308 */ /* 0x000f620000000800 */
[--C-:B--2---:R-:W-:Y:S01]  /*94f0*/  FFMA.FTZ R190, R158, UR10, -R199.reuse ;  /* 0x0000000a9ebe7c23 */ /* 0x104fe200080108c7 */
[----:B------:R-:W-:Y:S01]  /*9500*/  FFMA.FTZ R199, R177, UR10, -R199 ;  /* 0x0000000ab1c77c23 */ /* 0x000fe200080108c7 */
        /* <DEDUP_REMOVED lines=22> */
[----:B------:R-:W-:Y:S01]  /*9670*/  FADD.FTZ R8, -R5, R8 ;  /* 0x0000000805087221 */ /* 0x000fe20000010100 */
[----:B------:R-:W3:Y:S01]  /*9680*/  MUFU.EX2 R190, R190 ;  /* 0x000000be00be7308 */ /* 0x000ee20000000800 */
[----:B------:R-:W-:Y:S01]  /*9690*/  FMUL.FTZ R96, R96, R9 ;  /* 0x0000000960607220 */ /* 0x000fe20000410000 */
        /* <DEDUP_REMOVED lines=8> */
[----:B------:R-:W3:Y:S01]  /*9720*/  MUFU.EX2 R159, R159 ;  /* 0x0000009f009f7308 */ /* 0x000ee20000000800 */
[--C-:B------:R-:W-:Y:S01]  /*9730*/  FFMA.FTZ R11, R11, UR10, -R152.reuse ;  /* 0x0000000a0b0b7c23 */ /* 0x100fe20008010898 */
[--C-:B------:R-:W-:Y:S01]  /*9740*/  FFMA.FTZ R13, R13, UR10, -R152.reuse ;  /* 0x0000000a0d0d7c23 */ /* 0x100fe20008010898 */
[----:B------:R-:W-:Y:S01]  /*9750*/  @!P2 PRMT R153, RZ, 0x654, R153 ;  /* 0x00000654ff99a816 */ /* 0x000fe20000000099 */
[----:B------:R0:W-:Y:S06]  /*9760*/  BAR.ARV R7, 0x100 ;  /* 0x000400070000751d */ /* 0x0001ec0000002000 */
[----:B------:R4:W-:Y:S01]  /*9770*/  @!P2 SYNCS.ARRIVE.TRANS64.RED.A1T0 RZ, [R153+URZ], RZ ;  /* 0x000000ff99ffa9a7 */ /* 0x0009e2000810043f */
[----:B------:R-:W3:Y:S01]  /*9780*/  MUFU.EX2 R162, R162 ;  /* 0x000000a200a27308 */ /* 0x000ee20000000800 */
[--C-:B------:R-:W-:Y:S01]  /*9790*/  FFMA.FTZ R176, R15, UR10, -R152.reuse ;  /* 0x0000000a0fb07c23 */ /* 0x100fe20008010898 */
[----:B------:R-:W-:Y:S01]  /*97a0*/  FFMA.FTZ R15, R21, UR10, -R152 ;  /* 0x0000000a150f7c23 */ /* 0x000fe20008010898 */
        /* <DEDUP_REMOVED lines=8> */
[----:B-1----:R-:W-:Y:S01]  /*9830*/  FADD.FTZ R2, R12, R153 ;  /* 0x000000990c027221 */ /* 0x002fe20000010000 */
[-C--:B------:R-:W-:Y:S01]  /*9840*/  FMUL.FTZ R109, R109, R9.reuse ;  /* 0x000000096d6d7220 */ /* 0x080fe20000410000 */
[-C--:B------:R-:W-:Y:S01]  /*9850*/  FMUL.FTZ R112, R112, R9.reuse ;  /* 0x0000000970707220 */ /* 0x080fe20000410000 */
[-C--:B------:R-:W-:Y:S01]  /*9860*/  FMUL.FTZ R113, R113, R9.reuse ;  /* 0x0000000971717220 */ /* 0x080fe20000410000 */
[----:B-----5:R-:W-:Y:S01]  /*9870*/  FADD.FTZ R153, R193, R2 ;  /* 0x00000002c1997221 */ /* 0x020fe20000010000 */
[----:B------:R-:W1:Y:S01]  /*9880*/  MUFU.EX2 R164, R164 ;  /* 0x000000a400a47308 */ /* 0x000e620000000800 */
[-C--:B------:R-:W-:Y:S01]  /*9890*/  FMUL.FTZ R116, R116, R9.reuse ;  /* 0x0000000974747220 */ /* 0x080fe20000410000 */
[-C--:B------:R-:W-:Y:S01]  /*98a0*/  FMUL.FTZ R117, R117, R9.reuse ;  /* 0x0000000975757220 */ /* 0x080fe20000410000 */
[----:B------:R-:W-:Y:S01]  /*98b0*/  FADD.FTZ R2, R14, R153 ;  /* 0x000000990e027221 */ /* 0x000fe20000010000 */
[-C--:B------:R-:W-:Y:S01]  /*98c0*/  FMUL.FTZ R120, R120, R9.reuse ;  /* 0x0000000978787220 */ /* 0x080fe20000410000 */
[-C--:B------:R-:W-:Y:S01]  /*98d0*/  FMUL.FTZ R121, R121, R9.reuse ;  /* 0x0000000979797220 */ /* 0x080fe20000410000 */
[-C--:B------:R-:W-:Y:S01]  /*98e0*/  FMUL.FTZ R124, R124, R9.reuse ;  /* 0x000000097c7c7220 */ /* 0x080fe20000410000 */
[----:B--2---:R-:W-:Y:S01]  /*98f0*/  FADD.FTZ R153, R195, R2 ;  /* 0x00000002c3997221 */ /* 0x004fe20000010000 */
[----:B------:R-:W2:Y:S01]  /*9900*/  MUFU.EX2 R165, R165 ;  /* 0x000000a500a57308 */ /* 0x000ea20000000800 */
[-C--:B------:R-:W-:Y:S01]  /*9910*/  FMUL.FTZ R125, R125, R9.reuse ;  /* 0x000000097d7d7220 */ /* 0x080fe20000410000 */
[-C--:B------:R-:W-:Y:S01]  /*9920*/  FMUL.FTZ R128, R128, R9.reuse ;  /* 0x0000000980807220 */ /* 0x080fe20000410000 */
[----:B------:R-:W-:Y:S01]  /*9930*/  FADD.FTZ R2, R20, R153 ;  /* 0x0000009914027221 */ /* 0x000fe20000010000 */
[-C--:B------:R-:W-:Y:S01]  /*9940*/  FMUL.FTZ R129, R129, R9.reuse ;  /* 0x0000000981817220 */ /* 0x080fe20000410000 */
[-C--:B------:R-:W-:Y:S01]  /*9950*/  FMUL.FTZ R132, R132, R9.reuse ;  /* 0x0000000984847220 */ /* 0x080fe20000410000 */
[-C--:B------:R-:W-:Y:S01]  /*9960*/  FMUL.FTZ R133, R133, R9.reuse ;  /* 0x0000000985857220 */ /* 0x080fe20000410000 */
[----:B0-----:R-:W-:Y:S01]  /*9970*/  FADD.FTZ R153, R155, R2 ;  /* 0x000000029b997221 */ /* 0x001fe20000010000 */
[----:B------:R-:W0:Y:S01]  /*9980*/  MUFU.EX2 R166, R166 ;  /* 0x000000a600a67308 */ /* 0x000e220000000800 */
[-C--:B------:R-:W-:Y:S01]  /*9990*/  FMUL.FTZ R136, R136, R9.reuse ;  /* 0x0000000988887220 */ /* 0x080fe20000410000 */
[-C--:B------:R-:W-:Y:S01]  /*99a0*/  FMUL.FTZ R137, R137, R9.reuse ;  /* 0x0000000989897220 */ /* 0x080fe20000410000 */
[----:B---3--:R-:W-:Y:S01]  /*99b0*/  FADD.FTZ R2, R190, R153 ;  /* 0x00000099be027221 */ /* 0x008fe20000010000 */
[-C--:B------:R-:W-:Y:S01]  /*99c0*/  FMUL.FTZ R140, R140, R9.reuse ;  /* 0x000000098c8c7220 */ /* 0x080fe20000410000 */
[-C--:B------:R-:W-:Y:S01]  /*99d0*/  FMUL.FTZ R141, R141, R9.reuse ;  /* 0x000000098d8d7220 */ /* 0x080fe20000410000 */
[-C--:B------:R-:W-:Y:S01]  /*99e0*/  FMUL.FTZ R144, R144, R9.reuse ;  /* 0x0000000990907220 */ /* 0x080fe20000410000 */
[----:B------:R-:W-:Y:S01]  /*99f0*/  FADD.FTZ R153, R159, R2 ;  /* 0x000000029f997221 */ /* 0x000fe20000010000 */
[----:B------:R-:W3:Y:S01]  /*9a00*/  MUFU.EX2 R167, R167 ;  /* 0x000000a700a77308 */ /* 0x000ee20000000800 */
[-C--:B------:R-:W-:Y:S01]  /*9a10*/  FMUL.FTZ R145, R145, R9.reuse ;  /* 0x0000000991917220 */ /* 0x080fe20000410000 */
[-C--:B------:R-:W-:Y:S01]  /*9a20*/  FMUL.FTZ R148, R148, R9.reuse ;  /* 0x0000000994947220 */ /* 0x080fe20000410000 */
[----:B------:R-:W-:Y:S01]  /*9a30*/  FADD.FTZ R2, R162, R153 ;  /* 0x00000099a2027221 */ /* 0x000fe20000010000 */
[----:B------:R-:W-:Y:S01]  /*9a40*/  FMUL.FTZ R149, R149, R9 ;  /* 0x0000000995957220 */ /* 0x000fe20000410000 */
[--C-:B------:R-:W-:Y:S01]  /*9a50*/  FFMA.FTZ R21, R156, UR10, -R152.reuse ;  /* 0x0000000a9c157c23 */ /* 0x100fe20008010898 */
[----:B------:R-:W-:Y:S01]  /*9a60*/  FFMA.FTZ R194, R157, UR10, -R152 ;  /* 0x0000000a9dc27c23 */ /* 0x000fe20008010898 */
[----:B----4-:R-:W-:Y:S01]  /*9a70*/  FADD.FTZ R153, R197, R2 ;  /* 0x00000002c5997221 */ /* 0x010fe20000010000 */
[----:B------:R-:W4:Y:S01]  /*9a80*/  MUFU.EX2 R168, R168 ;  /* 0x000000a800a87308 */ /* 0x000f220000000800 */
[--C-:B------:R-:W-:Y:S01]  /*9a90*/  FFMA.FTZ R196, R160, UR10, -R152.reuse ;  /* 0x0000000aa0c47c23 */ /* 0x100fe20008010898 */
[--C-:B------:R-:W-:Y:S01]  /*9aa0*/  FFMA.FTZ R161, R161, UR10, -R152.reuse ;  /* 0x0000000aa1a17c23 */ /* 0x100fe20008010898 */
[----:B-1----:R-:W-:Y:S01]  /*9ab0*/  FADD.FTZ R2, R164, R153 ;  /* 0x00000099a4027221 */ /* 0x002fe20000010000 */
[--C-:B------:R-:W-:Y:S01]  /*9ac0*/  FFMA.FTZ R163, R163, UR10, -R152.reuse ;  /* 0x0000000aa3a37c23 */ /* 0x100fe20008010898 */
[--C-:B------:R-:W-:Y:S01]  /*9ad0*/  FFMA.FTZ R204, R179, UR10, -R152.reuse ;  /* 0x0000000ab3cc7c23 */ /* 0x100fe20008010898 */
[----:B------:R-:W-:Y:S01]  /*9ae0*/  FFMA.FTZ R179, R180, UR10, -R152 ;  /* 0x0000000ab4b37c23 */ /* 0x000fe20008010898 */
[----:B--2---:R-:W-:Y:S01]  /*9af0*/  FADD.FTZ R153, R165, R2 ;  /* 0x00000002a5997221 */ /* 0x004fe20000010000 */
[----:B------:R-:W1:Y:S01]  /*9b00*/  MUFU.EX2 R169, R169 ;  /* 0x000000a900a97308 */ /* 0x000e620000000800 */
[--C-:B------:R-:W-:Y:S01]  /*9b10*/  FFMA.FTZ R180, R181, UR10, -R152.reuse ;  /* 0x0000000ab5b47c23 */ /* 0x100fe20008010898 */
[--C-:B------:R-:W-:Y:S01]  /*9b20*/  FFMA.FTZ R181, R182, UR10, -R152.reuse ;  /* 0x0000000ab6b57c23 */ /* 0x100fe20008010898 */
[----:B0-----:R-:W-:Y:S01]  /*9b30*/  FADD.FTZ R2, R166, R153 ;  /* 0x00000099a6027221 */ /* 0x001fe20000010000 */
[--C-:B------:R-:W-:Y:S01]  /*9b40*/  FFMA.FTZ R182, R183, UR10, -R152.reuse ;  /* 0x0000000ab7b67c23 */ /* 0x100fe20008010898 */
[--C-:B------:R-:W-:Y:S01]  /*9b50*/  FFMA.FTZ R183, R184, UR10, -R152.reuse ;  /* 0x0000000ab8b77c23 */ /* 0x100fe20008010898 */
[----:B------:R-:W-:Y:S01]  /*9b60*/  FFMA.FTZ R184, R185, UR10, -R152 ;  /* 0x0000000ab9b87c23 */ /* 0x000fe20008010898 */
[----:B---3--:R-:W-:Y:S01]  /*9b70*/  FADD.FTZ R153, R167, R2 ;  /* 0x00000002a7997221 */ /* 0x008fe20000010000 */
[----:B------:R-:W0:Y:S01]  /*9b80*/  MUFU.EX2 R170, R170 ;  /* 0x000000aa00aa7308 */ /* 0x000e220000000800 */
[--C-:B------:R-:W-:Y:S01]  /*9b90*/  FFMA.FTZ R185, R186, UR10, -R152.reuse ;  /* 0x0000000abab97c23 */ /* 0x100fe20008010898 */
[--C-:B------:R-:W-:Y:S01]  /*9ba0*/  FFMA.FTZ R187, R187, UR10, -R152.reuse ;  /* 0x0000000abbbb7c23 */ /* 0x100fe20008010898 */
[----:B----4-:R-:W-:Y:S01]  /*9bb0*/  FADD.FTZ R2, R168, R153 ;  /* 0x00000099a8027221 */ /* 0x010fe20000010000 */
[--C-:B------:R-:W-:Y:S01]  /*9bc0*/  FFMA.FTZ R188, R188, UR10, -R152.reuse ;  /* 0x0000000abcbc7c23 */ /* 0x100fe20008010898 */
[----:B------:R-:W-:Y:S01]  /*9bd0*/  FFMA.FTZ R189, R189, UR10, -R152 ;  /* 0x0000000abdbd7c23 */ /* 0x000fe20008010898 */
[----:B------:R-:W-:-:S02]  /*9be0*/  F2FP.BF16.F32.PACK_AB R152, R191, R10 ;  /* 0x0000000abf98723e */ /* 0x000fc400000010ff */
[----:B------:R-:W2:Y:S01]  /*9bf0*/  MUFU.EX2 R171, R171 ;  /* 0x000000ab00ab7308 */ /* 0x000ea20000000800 */
[----:B-1----:R-:W-:Y:S01]  /*9c00*/  FADD.FTZ R153, R169, R2 ;  /* 0x00000002a9997221 */ /* 0x002fe20000010000 */
[----:B------:R-:W-:Y:S02]  /*9c10*/  F2FP.BF16.F32.PACK_AB R164, R165, R164 ;  /* 0x000000a4a5a4723e */ /* 0x000fe400000010ff */
[----:B------:R-:W-:Y:S02]  /*9c20*/  F2FP.BF16.F32.PACK_AB R158, R155, R20 ;  /* 0x000000149b9e723e */ /* 0x000fe400000010ff */
[----:B------:R-:W-:Y:S02]  /*9c30*/  F2FP.BF16.F32.PACK_AB R160, R159, R190 ;  /* 0x000000be9fa0723e */ /* 0x000fe400000010ff */
[----:B------:R-:W1:Y:S01]  /*9c40*/  MUFU.EX2 R172, R172 ;  /* 0x000000ac00ac7308 */ /* 0x000e620000000800 */
[----:B0-----:R-:W-:Y:S01]  /*9c50*/  FADD.FTZ R2, R170, R153 ;  /* 0x00000099aa027221 */ /* 0x001fe20000010000 */
[----:B------:R-:W-:-:S02]  /*9c60*/  F2FP.BF16.F32.PACK_AB R166, R167, R166 ;  /* 0x000000a6a7a6723e */ /* 0x000fc400000010ff */
[----:B------:R-:W-:Y:S02]  /*9c70*/  F2FP.BF16.F32.PACK_AB R168, R169, R168 ;  /* 0x000000a8a9a8723e */ /* 0x000fe400000010ff */
[----:B------:R-:W-:Y:S02]  /*9c80*/  F2FP.BF16.F32.PACK_AB R154, R193, R12 ;  /* 0x0000000cc19a723e */ /* 0x000fe400000010ff */
[----:B------:R-:W0:Y:S01]  /*9c90*/  MUFU.EX2 R177, R177 ;  /* 0x000000b100b17308 */ /* 0x000e220000000800 */
[C---:B--2---:R-:W-:Y:S01]  /*9ca0*/  FADD.FTZ R9, R171.reuse, R2 ;  /* 0x00000002ab097221 */ /* 0x044fe20000010000 */
[----:B------:R-:W-:Y:S02]  /*9cb0*/  F2FP.BF16.F32.PACK_AB R170, R171, R170 ;  /* 0x000000aaabaa723e */ /* 0x000fe400000010ff */
[----:B------:R-:W-:Y:S02]  /*9cc0*/  F2FP.BF16.F32.PACK_AB R156, R195, R14 ;  /* 0x0000000ec39c723e */ /* 0x000fe400000010ff */
[----:B------:R-:W-:-:S02]  /*9cd0*/  F2FP.BF16.F32.PACK_AB R162, R197, R162 ;  /* 0x000000a2c5a2723e */ /* 0x000fc400000010ff */
[----:B------:R-:W2:Y:S01]  /*9ce0*/  MUFU.EX2 R8, R8 ;  /* 0x0000000800087308 */ /* 0x000ea20000000800 */
[----:B-1----:R-:W-:-:S07]  /*9cf0*/  FADD.FTZ R2, R172, R9 ;  /* 0x00000009ac027221 */ /* 0x002fce0000010000 */
[----:B------:R-:W1:Y:S01]  /*9d00*/  MUFU.EX2 R173, R173 ;  /* 0x000000ad00ad7308 */ /* 0x000e620000000800 */
[-C--:B0-----:R-:W-:Y:S01]  /*9d10*/  FMUL.FTZ R26, R26, R177.reuse ;  /* 0x000000b11a1a7220 */ /* 0x081fe20000410000 */
[-C--:B------:R-:W-:Y:S01]  /*9d20*/  FMUL.FTZ R27, R27, R177.reuse ;  /* 0x000000b11b1b7220 */ /* 0x080fe20000410000 */
[-C--:B------:R-:W-:Y:S01]  /*9d30*/  FMUL.FTZ R30, R30, R177.reuse ;  /* 0x000000b11e1e7220 */ /* 0x080fe20000410000 */
[-C--:B------:R-:W-:Y:S01]  /*9d40*/  FMUL.FTZ R31, R31, R177.reuse ;  /* 0x000000b11f1f7220 */ /* 0x080fe20000410000 */
[-C--:B------:R-:W-:Y:S01]  /*9d50*/  FMUL.FTZ R34, R34, R177.reuse ;  /* 0x000000b122227220 */ /* 0x080fe20000410000 */
[-C--:B------:R-:W-:Y:S01]  /*9d60*/  FMUL.FTZ R35, R35, R177.reuse ;  /* 0x000000b123237220 */ /* 0x080fe20000410000 */
[-C--:B------:R-:W-:Y:S01]  /*9d70*/  FMUL.FTZ R38, R38, R177.reuse ;  /* 0x000000b126267220 */ /* 0x080fe20000410000 */
[----:B------:R-:W0:Y:S01]  /*9d80*/  MUFU.EX2 R11, R11 ;  /* 0x0000000b000b7308 */ /* 0x000e220000000800 */
[----:B--2---:R-:W-:Y:S01]  /*9d90*/  FFMA.FTZ R0, R177, R0, R8 ;  /* 0x00000000b1007223 */ /* 0x004fe20000010008 */
[-C--:B------:R-:W-:Y:S01]  /*9da0*/  FMUL.FTZ R39, R39, R177.reuse ;  /* 0x000000b127277220 */ /* 0x080fe20000410000 */
[-C--:B------:R-:W-:Y:S01]  /*9db0*/  FMUL.FTZ R42, R42, R177.reuse ;  /* 0x000000b12a2a7220 */ /* 0x080fe20000410000 */
[-C--:B------:R-:W-:Y:S01]  /*9dc0*/  FMUL.FTZ R43, R43, R177.reuse ;  /* 0x000000b12b2b7220 */ /* 0x080fe20000410000 */
[-C--:B------:R-:W-:Y:S01]  /*9dd0*/  FMUL.FTZ R46, R46, R177.reuse ;  /* 0x000000b12e2e7220 */ /* 0x080fe20000410000 */
[-C--:B------:R-:W-:Y:S01]  /*9de0*/  FMUL.FTZ R47, R47, R177.reuse ;  /* 0x000000b12f2f7220 */ /* 0x080fe20000410000 */
[-C--:B------:R-:W-:Y:S01]  /*9df0*/  FMUL.FTZ R50, R50, R177.reuse ;  /* 0x000000b132327220 */ /* 0x080fe20000410000 */
[----:B------:R-:W2:Y:S01]  /*9e00*/  MUFU.EX2 R174, R174 ;  /* 0x000000ae00ae7308 */ /* 0x000ea20000000800 */
        /* <DEDUP_REMOVED lines=68> */
[----:B------:R-:W-:Y:S01]  /*a250*/  FMUL.FTZ R151, R151, R177 ;  /* 0x000000b197977220 */ /* 0x000fe20000410000 */
[----:B------:R-:W-:-:S02]  /*a260*/  F2FP.BF16.F32.PACK_AB R153, R11, R8 ;  /* 0x000000080b99723e */ /* 0x000fc400000010ff */
[----:B------:R-:W2:Y:S01]  /*a270*/  MUFU.EX2 R163, R163 ;  /* 0x000000a300a37308 */ /* 0x000ea20000000800 */
[----:B-1----:R-:W-:Y:S01]  /*a280*/  FADD.FTZ R0, R196, R9 ;  /* 0x00000009c4007221 */ /* 0x002fe20000010000 */
[----:B------:R-:W-:Y:S02]  /*a290*/  F2FP.BF16.F32.PACK_AB R155, R176, R13 ;  /* 0x0000000db09b723e */ /* 0x000fe400000010ff */
[----:B------:R-:W-:Y:S02]  /*a2a0*/  F2FP.BF16.F32.PACK_AB R157, R192, R15 ;  /* 0x0000000fc09d723e */ /* 0x000fe400000010ff */
[----:B------:R-:W-:Y:S02]  /*a2b0*/  F2FP.BF16.F32.PACK_AB R159, R194, R21 ;  /* 0x00000015c29f723e */ /* 0x000fe400000010ff */
[----:B------:R-:W1:Y:S01]  /*a2c0*/  MUFU.EX2 R198, R198 ;  /* 0x000000c600c67308 */ /* 0x000e620000000800 */
[C---:B0-----:R-:W-:Y:S01]  /*a2d0*/  FADD.FTZ R0, R161.reuse, R0 ;  /* 0x00000000a1007221 */ /* 0x041fe20000010000 */
[----:B------:R-:W-:-:S06]  /*a2e0*/  F2FP.BF16.F32.PACK_AB R161, R161, R196 ;  /* 0x000000c4a1a1723e */ /* 0x000fcc00000010ff */
[----:B------:R-:W0:Y:S01]  /*a2f0*/  MUFU.EX2 R175, R175 ;  /* 0x000000af00af7308 */ /* 0x000e220000000800 */
[----:B--2---:R-:W-:-:S07]  /*a300*/  FADD.FTZ R9, R163, R0 ;  /* 0x00000000a3097221 */ /* 0x004fce0000010000 */
[----:B------:R-:W2:Y:S01]  /*a310*/  MUFU.EX2 R204, R204 ;  /* 0x000000cc00cc7308 */ /* 0x000ea20000000800 */
[C---:B-1----:R-:W-:Y:S01]  /*a320*/  FADD.FTZ R0, R198.reuse, R9 ;  /* 0x00000009c6007221 */ /* 0x042fe20000010000 */
[----:B------:R-:W-:-:S06]  /*a330*/  F2FP.BF16.F32.PACK_AB R163, R198, R163 ;  /* 0x000000a3c6a3723e */ /* 0x000fcc00000010ff */
[----:B------:R-:W1:Y:S01]  /*a340*/  MUFU.EX2 R179, R179 ;  /* 0x000000b300b37308 */ /* 0x000e620000000800 */
[----:B0-----:R-:W-:-:S07]  /*a350*/  FADD.FTZ R9, R175, R0 ;  /* 0x00000000af097221 */ /* 0x001fce0000010000 */
[----:B------:R-:W0:Y:S01]  /*a360*/  MUFU.EX2 R180, R180 ;  /* 0x000000b400b47308 */ /* 0x000e220000000800 */
[C---:B--2---:R-:W-:Y:S01]  /*a370*/  FADD.FTZ R0, R204.reuse, R9 ;  /* 0x00000009cc007221 */ /* 0x044fe20000010000 */
[----:B------:R-:W-:-:S06]  /*a380*/  F2FP.BF16.F32.PACK_AB R165, R204, R175 ;  /* 0x000000afcca5723e */ /* 0x000fcc00000010ff */
[----:B------:R-:W2:Y:S01]  /*a390*/  MUFU.EX2 R181, R181 ;  /* 0x000000b500b57308 */ /* 0x000ea20000000800 */
[----:B-1----:R-:W-:-:S07]  /*a3a0*/  FADD.FTZ R9, R179, R0 ;  /* 0x00000000b3097221 */ /* 0x002fce0000010000 */
        /* <DEDUP_REMOVED lines=19> */
[----:B--2---:R-:W-:Y:S01]  /*a4e0*/  FADD.FTZ R0, R188, R9 ;  /* 0x00000009bc007221 */ /* 0x004fe20000010000 */
[C---:B-1----:R-:W-:Y:S01]  /*a4f0*/  FADD.FTZ R2, R199.reuse, R2 ;  /* 0x00000002c7027221 */ /* 0x042fe20000010000 */
[----:B------:R-:W-:Y:S02]  /*a500*/  F2FP.BF16.F32.PACK_AB R174, R199, R174 ;  /* 0x000000aec7ae723e */ /* 0x000fe400000010ff */
[C---:B0-----:R-:W-:Y:S01]  /*a510*/  FADD.FTZ R0, R189.reuse, R0 ;  /* 0x00000000bd007221 */ /* 0x041fe20000010000 */
[----:B------:R-:W-:Y:S01]  /*a520*/  F2FP.BF16.F32.PACK_AB R175, R189, R188 ;  /* 0x000000bcbdaf723e */ /* 0x000fe200000010ff */
[----:B------:R-:W-:Y:S06]  /*a530*/  @!P0 BRA `(.L_x_1804) ;  /* 0x0000000000048947 */ /* 0x000fec0003800000 */
[----:B------:R-:W-:Y:S01]  /*a540*/  BPT.TRAP 0x1 ;  /* 0x000000040000795c */ /* 0x000fe20000300000 */
.L_x_1804:
[----:B------:R0:W1:Y:S01]  /*a550*/  SYNCS.PHASECHK.TRANS64.TRYWAIT P2, [UR26+0x22850], R3 ;  /* 0x02285003ff0075a7 */ /* 0x000062000804015a */
[----:B------:R-:W-:Y:S05]  /*a560*/  @!P0 BRA `(.L_x_1805) ;  /* 0x0000000000048947 */ /* 0x000fea0003800000 */
[----:B------:R-:W-:Y:S01]  /*a570*/  BPT.TRAP 0x1 ;  /* 0x000000040000795c */ /* 0x000fe20000300000 */
.L_x_1805:
[----:B-1----:R-:W-:Y:S05]  /*a580*/  @P2 BRA `(.L_x_1806) ;  /* 0x0000000000082947 */ /* 0x002fea0003800000 */
[----:B------:R-:W1:Y:S02]  /*a590*/  SYNCS.PHASECHK.TRANS64.TRYWAIT P2, [UR26+0x22850], R3 ;  /* 0x02285003ff0075a7 */ /* 0x000e64000804015a */
[----:B-1----:R-:W-:Y:S05]  /*a5a0*/  @!P2 BRA `(.L_x_1807) ;  /* 0x000000b8008ca947 */ /* 0x002fea0003800000 */
.L_x_1806:
[----:B------:R-:W2:Y:S01]  /*a5b0*/  S2R R8, SR_TID.X ;  /* 0x0000000000087919 */ /* 0x000ea20000002100 */
[----:B------:R-:W-:Y:S01]  /*a5c0*/  UIMAD UR11, UR36, 0xc00, UR21 ;  /* 0x00000c00240b78a4 */ /* 0x000fe2000f8e0215 */
[----:B------:R-:W-:Y:S01]  /*a5d0*/  IMAD.MOV.U32 R9, RZ, RZ, R4 ;  /* 0x000000ffff097224 */ /* 0x000fe200078e0004 */
[----:B------:R-:W-:-:S05]  /*a5e0*/  UMOV UR7, 0x40000040 ;  /* 0x4000004000077882 */ /* 0x000fca0000000000 */
[----:B------:R-:W-:Y:S01]  /*a5f0*/  UMOV UR6, UR11 ;  /* 0x0000000b00067c82 */ /* 0x000fe20008000000 */
[----:B--2---:R-:W-:-:S05]  /*a600*/  SHF.R.U32.HI R8, RZ, 0x7, R8 ;  /* 0x00000007ff087819 */ /* 0x004fca0000011608 */
[----:B01----:R-:W-:Y:S02]  /*a610*/  VIADD R3, R8, 0x8 ;  /* 0x0000000808037836 */ /* 0x003fe40000000000 */
[----:B------:R-:W0:Y:S03]  /*a620*/  S2R R8, SR_TID.X ;  /* 0x0000000000087919 */ /* 0x000e260000002100 */
[----:B------:R1:W-:Y:S06]  /*a630*/  BAR.SYNC.DEFER_BLOCKING R3, 0x100 ;  /* 0x000400030000751d */ /* 0x0003ec0000010000 */
[----:B------:R-:W-:Y:S01]  /*a640*/  WARPGROUP.ARRIVE ;  /* 0x00000000000079c5 */ /* 0x000fe20000000000 */
[----:B0-----:R-:W-:Y:S01]  /*a650*/  LOP3.LUT P2, RZ, R8, 0x7f, RZ, 0xc0, !PT ;  /* 0x0000007f08ff7812 */ /* 0x001fe2000784c0ff */
[----:B------:R-:W-:-:S04]  /*a660*/  IMAD.MOV.U32 R8, RZ, RZ, R5 ;  /* 0x000000ffff087224 */ /* 0x000fc800078e0005 */
[----:B------:R-:W-:Y:S01]  /*a670*/  HGMMA.64x256x16.F32.BF16 R24, R152, gdesc[UR4].tnspB, R24, gsb0 ;  /* 0x43e0000498187df0 */ /* 0x000fe20008001818 */
[----:B------:R-:W-:Y:S01]  /*a680*/  UIADD3 UR6, UR11, 0x80, URZ ;  /* 0x000000800b067890 */ /* 0x000fe2000fffe03f */
[----:B------:R-:W-:-:S06]  /*a690*/  UMOV UR7, 0x40000040 ;  /* 0x4000004000077882 */ /* 0x000fcc0000000000 */
[----:B------:R-:W-:-:S05]  /*a6a0*/  @!P2 VIADD R178, R178, 0x22860 ;  /* 0x00022860b2b2a836 */ /* 0x000fca0000000000 */
[----:B------:R-:W-:Y:S01]  /*a6b0*/  @!P2 PRMT R178, RZ, 0x654, R178 ;  /* 0x00000654ffb2a816 */ /* 0x000fe200000000b2 */
[----:B------:R-:W-:Y:S02]  /*a6c0*/  WARPGROUP.DEPBAR.LE gsb0, 0x0 ;  /* 0x00008000000079c5 */ /* 0x000fe40000010000 */
[----:B------:R-:W-:-:S12]  /*a6d0*/  WARPGROUP.ARRIVE ;  /* 0x00000000000079c5 */ /* 0x000fd80000000000 */
        /* <DEDUP_REMOVED lines=28> */
[----:B-1----:R-:W-:-:S07]  /*a8a0*/  IMAD.MOV.U32 R3, RZ, RZ, R6 ;  /* 0x000000ffff037224 */ /* 0x002fce00078e0006 */
.L_x_1799:
[----:B------:R-:W-:-:S13]  /*a8b0*/  ISETP.GE.AND P1, PT, R3, UR39, PT ;  /* 0x0000002703007c0c */ /* 0x000fda000bf26270 */
[----:B------:R-:W-:Y:S05]  /*a8c0*/  @!P1 BRA `(.L_x_1809) ;  /* 0x00000034008c9947 */ /* 0x000fea0003800000 */
[----:B------:R-:W-:Y:S01]  /*a8d0*/  IMAD.MOV.U32 R9, RZ, RZ, R5 ;  /* 0x000000ffff097224 */ /* 0x000fe200078e0005 */
[----:B------:R-:W-:Y:S01]  /*a8e0*/  ULDC UR24, c[0x0][0x9e4] ;  /* 0x0002790000187ab9 */ /* 0x000fe20000000800 */
[----:B0-----:R-:W-:Y:S01]  /*a8f0*/  IMAD.MOV.U32 R8, RZ, RZ, R4 ;  /* 0x000000ffff087224 */ /* 0x001fe200078e0004 */
[----:B------:R-:W-:Y:S01]  /*a900*/  ULDC UR25, c[0x0][0x288] ;  /* 0x0000a20000197ab9 */ /* 0x000fe20000000800 */
[----:B------:R-:W-:Y:S01]  /*a910*/  ULDC UR26, c[0x0][0x9d8] ;  /* 0x00027600001a7ab9 */ /* 0x000fe20000000800 */
[----:B------:R-:W-:Y:S01]  /*a920*/  ULDC UR23, c[0x0][0x988] ;  /* 0x0002620000177ab9 */ /* 0x000fe20000000800 */
[----:B------:R-:W-:-:S05]  /*a930*/  ULDC UR27, c[0x0][0x9e0] ;  /* 0x00027800001b7ab9 */ /* 0x000fca0000000800 */
.L_x_1826:
[----:B------:R-:W-:-:S04]  /*a940*/  UIADD3 UR36, UR36, 0x1, URZ ;  /* 0x0000000124247890 */ /* 0x000fc8000fffe03f */
[----:B------:R-:W-:-:S04]  /*a950*/  UISETP.NE.AND UP2, UPT, UR36, 0x2, UPT ;  /* 0x000000022400788c */ /* 0x000fc8000bf45270 */
[----:B------:R-:W-:Y:S02]  /*a960*/  USEL UR6, URZ, 0x1, UP2 ;  /* 0x000000013f067887 */ /* 0x000fe40009000000 */
[----:B------:R-:W-:Y:S02]  /*a970*/  USEL UR36, UR36, URZ, UP2 ;  /* 0x0000003f24247287 */ /* 0x000fe40009000000 */
[----:B------:R-:W-:Y:S01]  /*a980*/  ULOP3.LUT UR37, UR37, UR6, URZ, 0x3c, !UPT ;  /* 0x0000000625257292 */ /* 0x000fe2000f8e3c3f */
[----:B------:R-:W-:Y:S11]  /*a990*/  @!P0 BRA `(.L_x_1810) ;  /* 0x0000000000048947 */ /* 0x000ff60003800000 */
[----:B------:R-:W-:Y:S01]  /*a9a0*/  BPT.TRAP 0x1 ;  /* 0x000000040000795c */ /* 0x000fe20000300000 */
.L_x_1810:
        /* <DEDUP_REMOVED lines=9> */
.L_x_1811:
[----:B-1----:R-:W-:Y:S05]  /*aa40*/  @P1 BRA `(.L_x_1812) ;  /* 0x0000000000081947 */ /* 0x002fea0003800000 */
[----:B------:R-:W1:Y:S02]  /*aa50*/  SYNCS.PHASECHK.TRANS64.TRYWAIT P1, [UR28+0x22830], R6 ;  /* 0x02283006ff0075a7 */ /* 0x000e64000802015c */
[----:B-1----:R-:W-:Y:S05]  /*aa60*/  @!P1 BRA `(.L_x_1813) ;  /* 0x000000b400709947 */ /* 0x002fea0003800000 */
.L_x_1812:
[----:B------:R-:W-:Y:S01]  /*aa70*/  UIMAD UR18, UR36, 0x300, UR20 ;  /* 0x00000300241278a4 */ /* 0x000fe2000f8e0214 */
[----:B------:R-:W-:Y:S01]  /*aa80*/  WARPGROUP.ARRIVE ;  /* 0x00000000000079c5 */ /* 0x000fe20000000000 */
[----:B------:R-:W-:Y:S01]  /*aa90*/  UMOV UR19, 0x40000040 ;  /* 0x4000004000137882 */ /* 0x000fe20000000000 */
[----:B------:R-:W-:Y:S01]  /*aaa0*/  UMOV UR7, 0x40000040 ;  /* 0x4000004000077882 */ /* 0x000fe20000000000 */
[----:B------:R-:W-:-:S03]  /*aab0*/  UIADD3 UR6, UR18, 0x2, URZ ;  /* 0x0000000212067890 */ /* 0x000fc6000fffe03f */
[----:B-1----:R-:W1:Y:S01]  /*aac0*/  S2R R5, SR_TID.X ;  /* 0x0000000000057919 */ /* 0x002e620000002100 */
[----:B------:R-:W-:Y:S01]  /*aad0*/  UIADD3 UR10, UR18, 0x4, URZ ;  /* 0x00000004120a7890 */ /* 0x000fe2000fffe03f */
[----:B------:R-:W-:Y:S01]  /*aae0*/  PLOP3.LUT P1, PT, PT, PT, UP0, 0x80, 0x0 ;  /* 0x000000000000781c */ /* 0x000fe20003f2f008 */
[----:B------:R-:W-:Y:S01]  /*aaf0*/  UMOV UR11, 0x40000040 ;  /* 0x40000040000b7882 */ /* 0x000fe20000000000 */
[----:B------:R-:W-:Y:S01]  /*ab00*/  HGMMA.64x96x16.F32.BF16 R152, gdesc[UR16], RZ, !UPT, gsb0 ;  /* 0x01600000109879f0 */ /* 0x000fe2000c0018ff */
[----:B------:R-:W-:Y:S01]  /*ab10*/  UIADD3 UR14, UR18, 0x6, URZ ;  /* 0x00000006120e7890 */ /* 0x000fe2000fffe03f */
[----:B------:R-:W-:Y:S01]  /*ab20*/  PLOP3.LUT P2, PT, PT, PT, UP0, 0x80, 0x0 ;  /* 0x000000000000781c */ /* 0x000fe20003f4f008 */
[----:B------:R-:W-:Y:S01]  /*ab30*/  UMOV UR15, 0x40000040 ;  /* 0x40000040000f7882 */ /* 0x000fe20000000000 */
[----:B-1----:R-:W-:Y:S02]  /*ab40*/  LOP3.LUT P3, RZ, R5, 0x7f, RZ, 0xc0, !PT ;  /* 0x0000007f05ff7812 */ /* 0x002fe4000786c0ff */
[----:B------:R-:W-:-:S04]  /*ab50*/  SHF.R.U32.HI R5, RZ, 0x7, R5 ;  /* 0x00000007ff057819 */ /* 0x000fc80000011605 */
[----:B------:R-:W-:Y:S01]  /*ab60*/  IADD3 R7, -R5, 0xb, RZ ;  /* 0x0000000b05077810 */ /* 0x000fe20007ffe1ff */
[----:B------:R-:W-:Y:S02]  /*ab70*/  WARPGROUP.DEPBAR.LE gsb0, 0x0 ;  /* 0x00008000000079c5 */ /* 0x000fe40000010000 */
[----:B------:R-:W-:-:S06]  /*ab80*/  WARPGROUP.ARRIVE ;  /* 0x00000000000079c5 */ /* 0x000fcc0000000000 */
[----:B------:R-:W-:Y:S01]  /*ab90*/  HGMMA.64x96x16.F32.BF16 R152, gdesc[UR4], R152, gsb0 ;  /* 0x01600000049879f0 */ /* 0x000fe20008001898 */
[----:B------:R-:W-:Y:S02]  /*aba0*/  @UP0 ULDC UR6, c[0x0][0x44c] ;  /* 0x0001130000060ab9 */ /* 0x000fe40000000800 */
        /* <DEDUP_REMOVED lines=17> */
[----:B------:R-:W-:Y:S01]  /*acc0*/  @P1 IMAD.HI.U32 R4, R193, UR6, RZ ;  /* 0x00000006c1041c27 */ /* 0x000fe2000f8e00ff */
[----:B------:R-:W-:-:S03]  /*acd0*/  @UP0 ULDC UR6, c[0x0][0x450] ;  /* 0x0001140000060ab9 */ /* 0x000fc60000000800 */
[----:B------:R-:W-:Y:S01]  /*ace0*/  FMUL.FTZ R11, R155, UR26 ;  /* 0x0000001a9b0b7c20 */ /* 0x000fe20008410000 */
[----:B------:R-:W-:Y:S01]  /*acf0*/  FMUL.FTZ R170, R176, UR26 ;  /* 0x0000001ab0aa7c20 */ /* 0x000fe20008410000 */
[----:B------:R-:W-:Y:S01]  /*ad00*/  FMUL.FTZ R155, R161, UR26 ;  /* 0x0000001aa19b7c20 */ /* 0x000fe20008410000 */
[----:B------:R-:W-:Y:S01]  /*ad10*/  @P2 SHF.R.U32.HI R193, RZ, UR6, R4 ;  /* 0x00000006ffc12c19 */ /* 0x000fe20008011604 */
[----:B------:R-:W-:Y:S01]  /*ad20*/  FMUL.FTZ R176, R186, UR26 ;  /* 0x0000001abab07c20 */ /* 0x000fe20008410000 */
[----:B------:R-:W-:Y:S01]  /*ad30*/  FMUL.FTZ R161, R171, UR26 ;  /* 0x0000001aaba17c20 */ /* 0x000fe20008410000 */
[----:B------:R-:W-:Y:S01]  /*ad40*/  FMUL.FTZ R186, R195, UR26 ;  /* 0x0000001ac3ba7c20 */ /* 0x000fe20008410000 */
[----:B------:R-:W-:Y:S01]  /*ad50*/  FMUL.FTZ R12, R152, UR26 ;  /* 0x0000001a980c7c20 */ /* 0x000fe20008410000 */
[----:B------:R-:W-:Y:S01]  /*ad60*/  FMUL.FTZ R13, R153, UR26 ;  /* 0x0000001a990d7c20 */ /* 0x000fe20008410000 */
[----:B------:R-:W-:Y:S01]  /*ad70*/  FMUL.FTZ R21, R157, UR26 ;  /* 0x0000001a9d157c20 */ /* 0x000fe20008410000 */
[----:B------:R-:W-:Y:S01]  /*ad80*/  FMUL.FTZ R171, R177, UR26 ;  /* 0x0000001ab1ab7c20 */ /* 0x000fe20008410000 */
[----:B------:R-:W1:Y:S01]  /*ad90*/  SHFL.IDX PT, R195, R193, RZ, 0x1c1f ;  /* 0x001c1fffc1c37589 */ /* 0x000e6200000e0000 */
        /* <DEDUP_REMOVED lines=9> */
[----:B------:R-:W-:-:S02]  /*ae30*/  IMAD R187, R3, -0x60, RZ ;  /* 0xffffffa003bb7824 */ /* 0x000fc400078e02ff */
        /* <DEDUP_REMOVED lines=18> */
[----:B------:R-:W-:-:S02]  /*af60*/  VIADD R5, R187, 0x1 ;  /* 0x00000001bb057836 */ /* 0x000fc40000000000 */
[----:B------:R-:W-:Y:S01]  /*af70*/  FMUL.FTZ R189, R198, UR26 ;  /* 0x0000001ac6bd7c20 */ /* 0x000fe20008410000 */
[----:B------:R-:W-:Y:S01]  /*af80*/  FMUL.FTZ R191, R199, UR26 ;  /* 0x0000001ac7bf7c20 */ /* 0x000fe20008410000 */
[----:B------:R-:W-:Y:S01]  /*af90*/  IMAD.U32 R181, RZ, RZ, UR28 ;  /* 0x0000001cffb57e24 */ /* 0x000fe2000f8e00ff */
[----:B------:R-:W-:Y:S01]  /*afa0*/  PLOP3.LUT P1, PT, PT, PT, UP1, 0x40, 0x0 ;  /* 0x000000000000781c */ /* 0x000fe20003f2e818 */
[----:B------:R-:W-:Y:S01]  /*afb0*/  IMAD R5, R18, -0x2, R5 ;  /* 0xfffffffe12057824 */ /* 0x000fe200078e0205 */
[----:B------:R-:W2:Y:S01]  /*afc0*/  MUFU.TANH R12, R12 ;  /* 0x0000000c000c7308 */ /* 0x000ea20000002400 */
[----:B------:R-:W-:-:S03]  /*afd0*/  @!P3 VIADD R4, R181, 0x22840 ;  /* 0x00022840b504b836 */ /* 0x000fc60000000000 */
[----:B------:R-:W-:Y:S02]  /*afe0*/  IADD3 R5, R5, -UR25, R16 ;  /* 0x8000001905057c10 */ /* 0x000fe4000fffe010 */
[----:B------:R-:W-:Y:S01]  /*aff0*/  @!P3 PRMT R4, RZ, 0x654, R4 ;  /* 0x00000654ff04b816 */ /* 0x000fe20000000004 */
[----:B------:R3:W-:Y:S06]  /*b000*/  BAR.ARV R7, 0x100 ;  /* 0x000400070000751d */ /* 0x0007ec0000002000 */
[----:B------:R-:W4:Y:S01]  /*b010*/  MUFU.TANH R13, R13 ;  /* 0x0000000d000d7308 */ /* 0x000f220000002400 */
[C---:B------:R-:W-:Y:S01]  /*b020*/  VIADD R199, R5.reuse, UR27 ;  /* 0x0000001b05c77c36 */ /* 0x040fe20008000000 */
[----:B------:R3:W-:Y:S01]  /*b030*/  @!P3 SYNCS.ARRIVE.TRANS64.RED.A1T0 RZ, [R4+URZ], RZ ;  /* 0x000000ff04ffb9a7 */ /* 0x0007e2000810043f */
[----:B------:R-:W-:-:S02]  /*b040*/  VIADD R198, R5, UR22 ;  /* 0x0000001605c67c36 */ /* 0x000fc40008000000 */
[C---:B-1----:R-:W-:Y:S02]  /*b050*/  IMAD.IADD R197, R195.reuse, 0x1, R199 ;  /* 0x00000001c3c57824 */ /* 0x042fe400078e02c7 */
[----:B------:R-:W-:Y:S01]  /*b060*/  IMAD.IADD R196, R195, 0x1, R198 ;  /* 0x00000001c3c47824 */ /* 0x000fe200078e02c6 */
[----:B------:R-:W1:Y:S08]  /*b070*/  MUFU.TANH R10, R10 ;  /* 0x0000000a000a7308 */ /* 0x000e700000002400 */
        /* <DEDUP_REMOVED lines=46> */
[----:B------:R-:W-:Y:S01]  /*b360*/  IADD3 R195, R16, -UR25, R195 ;  /* 0x8000001910c37c10 */ /* 0x000fe2000fffe0c3 */
        /* <DEDUP_REMOVED lines=11> */
.L_x_1816:
[----:B------:R-:W-:-:S05]  /*b420*/  IMAD.U32 R204, RZ, RZ, UR24 ;  /* 0x00000018ffcc7e24 */ /* 0x000fca000f8e00ff */
[----:B------:R-:W-:-:S13]  /*b430*/  ISETP.NE.AND P1, PT, R204, 0x1, PT ;  /* 0x00000001cc00780c */ /* 0x000fda0003f25270 */
[----:B------:R-:W1:Y:S02]  /*b440*/  @P1 LDC.64 R4, c[0x0][0x9e8] ;  /* 0x00027a00ff041b82 */ /* 0x000e640000000a00 */
[----:B-1----:R-:W-:-:S05]  /*b450*/  @P1 IMAD.HI.U32 R4, R195, R4, RZ ;  /* 0x00000004c3041227 */ /* 0x002fca00078e00ff */
[----:B------:R-:W-:-:S07]  /*b460*/  @P1 SHF.R.U32.HI R195, RZ, R5, R4 ;  /* 0x00000005ffc31219 */ /* 0x000fce0000011604 */
.L_x_1817:
[----:B------:R-:W-:Y:S05]  /*b470*/  BSYNC B0 ;  /* 0x0000000000007941 */ /* 0x000fea0003800000 */
.L_x_1815:
[----:B------:R-:W-:-:S04]  /*b480*/  IMAD R4, R18, -0x2, R187 ;  /* 0xfffffffe12047824 */ /* 0x000fc800078e02bb */
[----:B------:R-:W-:-:S05]  /*b490*/  IMAD R4, R195, R204, R4 ;  /* 0x000000ccc3047224 */ /* 0x000fca00078e0204 */
[----:B------:R-:W-:Y:S02]  /*b4a0*/  VIADDMNMX R197, R4, R204, R197, PT ;  /* 0x000000cc04c57246 */ /* 0x000fe400038001c5 */
[----:B------:R-:W-:-:S07]  /*b4b0*/  VIMNMX R196, R196, R4, !PT ;  /* 0x00000004c4c47248 */ /* 0x000fce0007fe0100 */
.L_x_1814:
[C---:B------:R-:W-:Y:S01]  /*b4c0*/  ISETP.GE.AND P1, PT, R187.reuse, 0x1, PT ;  /* 0x00000001bb00780c */ /* 0x040fe20003f26270 */
[----:B------:R-:W1:Y:S01]  /*b4d0*/  SHFL.IDX PT, R193, R193, 0x1, 0x1c1f ;  /* 0x003c1f00c1c17f89 */ /* 0x000e6200000e0000 */
[----:B------:R-:W-:Y:S02]  /*b4e0*/  ISETP.GE.AND P4, PT, R187, 0x9, PT ;  /* 0x00000009bb00780c */ /* 0x000fe40003f86270 */
[----:B------:R-:W-:Y:S02]  /*b4f0*/  LOP3.LUT R17, R17, 0xfffbffff, RZ, 0xc0, !PT ;  /* 0xfffbffff11117812 */ /* 0x000fe400078ec0ff */
[----:B------:R-:W-:-:S04]  /*b500*/  ISETP.GT.AND P2, PT, R196, RZ, !P1 ;  /* 0x000000ffc400720c */ /* 0x000fc80004f44270 */
[----:B------:R-:W-:-:S03]  /*b510*/  ISETP.LT.OR P2, PT, R197, 0x1, P2 ;  /* 0x00000001c500780c */ /* 0x000fc60001741670 */
[----:B------:R-:W-:Y:S02]  /*b520*/  @P1 LOP3.LUT R17, R17, 0x40000, RZ, 0xfc, !PT ;  /* 0x0004000011111812 */ /* 0x000fe400078efcff */
[----:B------:R-:W-:Y:S02]  /*b530*/  ISETP.GE.AND P1, PT, R187, 0x2, PT ;  /* 0x00000002bb00780c */ /* 0x000fe40003f26270 */
[----:B------:R-:W-:Y:S02]  /*b540*/  LOP3.LUT R17, R17, 0xfffffffd, RZ, 0xc0, !PT ;  /* 0xfffffffd11117812 */ /* 0x000fe400078ec0ff */
[----:B------:R-:W-:Y:S02]  /*b550*/  FSEL R195, R12, -INF , !P2 ;  /* 0xff8000000cc37808 */ /* 0x000fe40005000000 */
[----:B------:R-:W-:Y:S02]  /*b560*/  ISETP.GT.AND P3, PT, R196, 0x1, !P1 ;  /* 0x00000001c400780c */ /* 0x000fe40004f64270 */
[----:B------:R-:W-:-:S02]  /*b570*/  @P4 LOP3.LUT R17, R17, 0x2, RZ, 0xfc, !PT ;  /* 0x0000000211114812 */ /* 0x000fc400078efcff */
[----:B------:R-:W-:Y:S01]  /*b580*/  ISETP.GT.AND P2, PT, R196, 0x8, !P4 ;  /* 0x00000008c400780c */ /* 0x000fe20006744270 */
[--C-:B-1----:R-:W-:Y:S01]  /*b590*/  IMAD.IADD R199, R199, 0x1, R193.reuse ;  /* 0x00000001c7c77824 */ /* 0x102fe200078e02c1 */
[----:B------:R-:W-:Y:S01]  /*b5a0*/  ISETP.GE.AND P4, PT, R187, 0xa, PT ;  /* 0x0000000abb00780c */ /* 0x000fe20003f86270 */
[----:B------:R-:W-:Y:S01]  /*b5b0*/  IMAD.IADD R198, R198, 0x1, R193 ;  /* 0x00000001c6c67824 */ /* 0x000fe200078e02c1 */
[C---:B------:R-:W-:Y:S02]  /*b5c0*/  ISETP.LT.OR P3, PT, R197.reuse, 0x2, P3 ;  /* 0x00000002c500780c */ /* 0x040fe40001f61670 */
[----:B------:R-:W-:Y:S02]  /*b5d0*/  ISETP.LT.OR P2, PT, R197, 0x9, P2 ;  /* 0x00000009c500780c */ /* 0x000fe40001741670 */
[----:B------:R-:W-:Y:S02]  /*b5e0*/  FSEL R13, R13, -INF , !P3 ;  /* 0xff8000000d0d7808 */ /* 0x000fe40005800000 */
[----:B------:R-:W-:-:S02]  /*b5f0*/  ISETP.GE.AND P3, PT, R187, 0x11, PT ;  /* 0x00000011bb00780c */ /* 0x000fc40003f66270 */
[----:B------:R-:W-:Y:S02]  /*b600*/  LOP3.LUT R17, R17, 0xfffffffb, RZ, 0xc0, !PT ;  /* 0xfffffffb11117812 */ /* 0x000fe400078ec0ff */
[----:B0-----:R-:W-:Y:S02]  /*b610*/  FSEL R20, R20, -INF , !P2 ;  /* 0xff80000014147808 */ /* 0x001fe40005000000 */
[----:B------:R-:W-:Y:S02]  /*b620*/  ISETP.GT.AND P2, PT, R196, 0x9, !P4 ;  /* 0x00000009c400780c */ /* 0x000fe40006744270 */
[----:B------:R-:W-:Y:S02]  /*b630*/  @P4 LOP3.LUT R17, R17, 0x4, RZ, 0xfc, !PT ;  /* 0x0000000411114812 */ /* 0x000fe400078efcff */
[----:B------:R-:W-:Y:S02]  /*b640*/  ISETP.LT.OR P2, PT, R197, 0xa, P2 ;  /* 0x0000000ac500780c */ /* 0x000fe40001741670 */
[----:B------:R-:W-:-:S02]  /*b650*/  LOP3.LUT R17, R17, 0xfffffff7, RZ, 0xc0, !PT ;  /* 0xfffffff711117812 */ /* 0x000fc400078ec0ff */
[----:B------:R-:W-:Y:S02]  /*b660*/  FSEL R21, R21, -INF , !P2 ;  /* 0xff80000015157808 */ /* 0x000fe40005000000 */
[----:B------:R-:W-:Y:S02]  /*b670*/  @P3 LOP3.LUT R17, R17, 0x8, RZ, 0xfc, !PT ;  /* 0x0000000811113812 */ /* 0x000fe400078efcff */
[----:B------:R-:W-:Y:S02]  /*b680*/  ISETP.GT.AND P2, PT, R196, 0x10, !P3 ;  /* 0x00000010c400780c */ /* 0x000fe40005f44270 */
[----:B------:R-:W-:Y:S02]  /*b690*/  ISETP.GE.AND P3, PT, R187, 0x12, PT ;  /* 0x00000012bb00780c */ /* 0x000fe40003f66270 */
[----:B------:R-:W-:Y:S02]  /*b6a0*/  ISETP.LT.OR P2, PT, R197, 0x11, P2 ;  /* 0x00000011c500780c */ /* 0x000fe40001741670 */
[----:B------:R-:W-:-:S02]  /*b6b0*/  LOP3.LUT R17, R17, 0xffffffef, RZ, 0xc0, !PT ;  /* 0xffffffef11117812 */ /* 0x000fc400078ec0ff */
[----:B------:R-:W-:Y:S02]  /*b6c0*/  FSEL R154, R154, -INF , !P2 ;  /* 0xff8000009a9a7808 */ /* 0x000fe40005000000 */
        /* <DEDUP_REMOVED lines=106> */
[----:B------:R-:W-:Y:S01]  /*bd70*/  IADD3 R193, R16, -UR25, R193 ;  /* 0x8000001910c17c10 */ /* 0x000fe2000fffe0c1 */
        /* <DEDUP_REMOVED lines=11> */
.L_x_1820:
[----:B------:R-:W-:-:S05]  /*be30*/  IMAD.U32 R12, RZ, RZ, UR24 ;  /* 0x00000018ff0c7e24 */ /* 0x000fca000f8e00ff */
[----:B------:R-:W-:-:S13]  /*be40*/  ISETP.NE.AND P6, PT, R12, 0x1, PT ;  /* 0x000000010c00780c */ /* 0x000fda0003fc5270 */
[----:B------:R-:W0:Y:S02]  /*be50*/  @P6 LDC.64 R4, c[0x0][0x9e8] ;  /* 0x00027a00ff046b82 */ /* 0x000e240000000a00 */
[----:B0-----:R-:W-:-:S05]  /*be60*/  @P6 IMAD.HI.U32 R4, R193, R4, RZ ;  /* 0x00000004c1046227 */ /* 0x001fca00078e00ff */
[----:B------:R-:W-:-:S07]  /*be70*/  @P6 SHF.R.U32.HI R193, RZ, R5, R4 ;  /* 0x00000005ffc16219 */ /* 0x000fce0000011604 */
.L_x_1821:
[----:B------:R-:W-:Y:S05]  /*be80*/  BSYNC B0 ;  /* 0x0000000000007941 */ /* 0x000fea0003800000 */
.L_x_1819:
[----:B------:R-:W-:-:S04]  /*be90*/  IMAD R187, R18, -0x2, R187 ;  /* 0xfffffffe12bb7824 */ /* 0x000fc800078e02bb */
[----:B------:R-:W-:-:S05]  /*bea0*/  IMAD R193, R193, R12, R187 ;  /* 0x0000000cc1c17224 */ /* 0x000fca00078e02bb */
[----:B------:R-:W-:Y:S02]  /*beb0*/  VIADDMNMX R199, R193, R12, R199, PT ;  /* 0x0000000cc1c77246 */ /* 0x000fe400038001c7 */
[----:B------:R-:W-:-:S07]  /*bec0*/  VIMNMX R198, R198, R193, !PT ;  /* 0x000000c1c6c67248 */ /* 0x000fce0007fe0100 */
.L_x_1818:
        /* <DEDUP_REMOVED lines=72> */
[----:B------:R-:W-:Y:S02]  /*c350*/  ISETP.LT.OR P1, PT, R199, 0x2a, P1 ;  /* 0x0000002ac700780c */ /* 0x000fe40000f21670 */
[----:B------:R-:W-:Y:S02]  /*c360*/  ISETP.GT.AND P4, PT, R198, 0x51, !P4 ;  /* 0x00000051c600780c */ /* 0x000fe40006784270 */
[----:B------:R-:W-:-:S02]  /*c370*/  FSEL R165, R165, -INF , !P1 ;  /* 0xff800000a5a57808 */ /* 0x000fc40004800000 */
[----:B------:R-:W-:Y:S02]  /*c380*/  LOP3.LUT P1, RZ, R17, 0x800, RZ, 0xc0, !PT ;  /* 0x0000080011ff7812 */ /* 0x000fe4000782c0ff */
[----:B0-----:R-:W-:Y:S02]  /*c390*/  FMNMX.FTZ R193, R5, R4, !PT ;  /* 0x0000000405c17209 */ /* 0x001fe40007810000 */
[C---:B------:R-:W-:Y:S02]  /*c3a0*/  ISETP.GT.AND P1, PT, R198.reuse, 0x30, !P1 ;  /* 0x00000030c600780c */ /* 0x040fe40004f24270 */
[C---:B------:R-:W-:Y:S01]  /*c3b0*/  ISETP.LT.OR P3, PT, R199.reuse, 0x51, P3 ;  /* 0x00000051c700780c */ /* 0x040fe20001f61670 */
[----:B------:R-:W0:Y:S01]  /*c3c0*/  SHFL.BFLY PT, R4, R193, 0x1, 0x1f ;  /* 0x0c201f00c1047f89 */ /* 0x000e2200000e0000 */
[----:B------:R-:W-:Y:S02]  /*c3d0*/  ISETP.LT.OR P1, PT, R199, 0x31, P1 ;  /* 0x00000031c700780c */ /* 0x000fe40000f21670 */
[----:B------:R-:W-:-:S02]  /*c3e0*/  ISETP.GT.AND P5, PT, R198, 0x58, !P5 ;  /* 0x00000058c600780c */ /* 0x000fc40006fa4270 */
[----:B------:R-:W-:Y:S02]  /*c3f0*/  FSEL R168, R168, -INF , !P1 ;  /* 0xff800000a8a87808 */ /* 0x000fe40004800000 */
[----:B------:R-:W-:Y:S02]  /*c400*/  LOP3.LUT P1, RZ, R17, 0x400, RZ, 0xc0, !PT ;  /* 0x0000040011ff7812 */ /* 0x000fe4000782c0ff */
[C---:B------:R-:W-:Y:S02]  /*c410*/  ISETP.LT.OR P4, PT, R199.reuse, 0x52, P4 ;  /* 0x00000052c700780c */ /* 0x040fe40002781670 */
[----:B------:R-:W-:Y:S02]  /*c420*/  ISETP.GT.AND P1, PT, R198, 0x31, !P1 ;  /* 0x00000031c600780c */ /* 0x000fe40004f24270 */
[----:B------:R-:W-:Y:S02]  /*c430*/  FSEL R184, R184, -INF , !P3 ;  /* 0xff800000b8b87808 */ /* 0x000fe40005800000 */
        /* <DEDUP_REMOVED lines=27> */
[C---:B------:R-:W-:Y:S02]  /*c5f0*/  ISETP.GT.AND P1, PT, R198.reuse, RZ, !P6 ;  /* 0x000000ffc600720c */ /* 0x040fe40007724270 */
[----:B------:R-:W-:Y:S02]  /*c600*/  LOP3.LUT P6, RZ, R17, 0x1, RZ, 0xc0, !PT ;  /* 0x0000000111ff7812 */ /* 0x000fe400078cc0ff */
[----:B------:R-:W-:Y:S02]  /*c610*/  ISETP.LT.OR P1, PT, R199, 0x1, P1 ;  /* 0x00000001c700780c */ /* 0x000fe40000f21670 */
[----:B------:R-:W-:Y:S02]  /*c620*/  ISETP.GT.AND P2, PT, R198, 0x59, !P6 ;  /* 0x00000059c600780c */ /* 0x000fe40007744270 */
[----:B------:R-:W-:-:S02]  /*c630*/  FSEL R10, R10, -INF , !P1 ;  /* 0xff8000000a0a7808 */ /* 0x000fc40004800000 */
[----:B------:R-:W-:Y:S02]  /*c640*/  FSETP.NEU.FTZ.AND P1, PT, R4, -INF , PT ;  /* 0xff8000000400780b */ /* 0x000fe40003f3d000 */
[----:B------:R-:W-:Y:S02]  /*c650*/  FMNMX.FTZ R196, R10, R9, !PT ;  /* 0x000000090ac47209 */ /* 0x000fe40007810000 */
[----:B------:R-:W-:Y:S02]  /*c660*/  FSEL R12, R12, RZ, P1 ;  /* 0x000000ff0c0c7208 */ /* 0x000fe40000800000 */
[----:B------:R-:W-:Y:S02]  /*c670*/  FMNMX.FTZ R5, R11, R196, !PT ;  /* 0x000000c40b057209 */ /* 0x000fe40007810000 */
[----:B------:R-:W-:Y:S01]  /*c680*/  ISETP.LT.OR P2, PT, R199, 0x5a, P2 ;  /* 0x0000005ac700780c */ /* 0x000fe20001741670 */
[--C-:B------:R-:W-:Y:S01]  /*c690*/  FFMA.FTZ R193, R13, UR10, -R12.reuse ;  /* 0x0000000a0dc17c23 */ /* 0x100fe2000801080c */
[----:B------:R-:W-:Y:S01]  /*c6a0*/  FMNMX.FTZ R204, R14, R5, !PT ;  /* 0x000000050ecc7209 */ /* 0x000fe20007810000 */
[--C-:B------:R-:W-:Y:S01]  /*c6b0*/  FFMA.FTZ R13, R20, UR10, -R12.reuse ;  /* 0x0000000a140d7c23 */ /* 0x100fe2000801080c */
[--C-:B------:R-:W-:Y:S01]  /*c6c0*/  FFMA.FTZ R187, R195, UR10, -R12.reuse ;  /* 0x0000000ac3bb7c23 */ /* 0x100fe2000801080c */
[--C-:B------:R-:W-:Y:S01]  /*c6d0*/  FFMA.FTZ R195, R21, UR10, -R12.reuse ;  /* 0x0000000a15c37c23 */ /* 0x100fe2000801080c */
[----:B------:R-:W-:Y:S01]  /*c6e0*/  FMNMX.FTZ R5, R15, R204, !PT ;  /* 0x000000cc0f057209 */ /* 0x000fe20007810000 */
[--C-:B------:R-:W-:Y:S01]  /*c6f0*/  FFMA.FTZ R21, R154, UR10, -R12.reuse ;  /* 0x0000000a9a157c23 */ /* 0x100fe2000801080c */
[----:B------:R0:W-:Y:S01]  /*c700*/  MUFU.EX2 R196, R193 ;  /* 0x000000c100c47308 */ /* 0x0001e20000000800 */
[----:B------:R-:W-:Y:S01]  /*c710*/  FSEL R191, R191, -INF , !P2 ;  /* 0xff800000bfbf7808 */ /* 0x000fe20005000000 */
[--C-:B------:R-:W-:Y:S01]  /*c720*/  FFMA.FTZ R214, R185, UR10, -R12.reuse ;  /* 0x0000000ab9d67c23 */ /* 0x100fe2000801080c */
[----:B------:R-:W-:Y:S01]  /*c730*/  FMNMX.FTZ R20, R152, R5, !PT ;  /* 0x0000000598147209 */ /* 0x000fe20007810000 */
[--C-:B------:R-:W-:Y:S01]  /*c740*/  FFMA.FTZ R163, R163, UR10, -R12.reuse ;  /* 0x0000000aa3a37c23 */ /* 0x100fe2000801080c */
[----:B------:R-:W-:Y:S01]  /*c750*/  FSEL R185, R4, RZ, P1 ;  /* 0x000000ff04b97208 */ /* 0x000fe20000800000 */
[--C-:B------:R-:W-:Y:S01]  /*c760*/  FFMA.FTZ R166, R166, UR10, -R12.reuse ;  /* 0x0000000aa6a67c23 */ /* 0x100fe2000801080c */
[----:B------:R-:W-:Y:S01]  /*c770*/  FMNMX.FTZ R5, R153, R20, !PT ;  /* 0x0000001499057209 */ /* 0x000fe20007810000 */
[----:B------:R-:W-:Y:S01]  /*c780*/  MUFU.EX2 R187, R187 ;  /* 0x000000bb00bb7308 */ /* 0x000fe20000000800 */
[--C-:B0-----:R-:W-:Y:S01]  /*c790*/  FFMA.FTZ R193, R155, UR10, -R12.reuse ;  /* 0x0000000a9bc17c23 */ /* 0x101fe2000801080c */
[----:B------:R-:W-:Y:S01]  /*c7a0*/  FFMA.FTZ R155, R158, UR10, -R12 ;  /* 0x0000000a9e9b7c23 */ /* 0x000fe2000801080c */
[----:B------:R-:W-:Y:S01]  /*c7b0*/  FMNMX.FTZ R204, R156, R5, !PT ;  /* 0x000000059ccc7209 */ /* 0x000fe20007810000 */
[----:B------:R-:W-:Y:S01]  /*c7c0*/  FADD.FTZ R8, -R185, R8 ;  /* 0x00000008b9087221 */ /* 0x000fe20000010100 */
[----:B------:R-:W-:-:S02]  /*c7d0*/  FFMA.FTZ R192, R192, UR10, -R12 ;  /* 0x0000000ac0c07c23 */ /* 0x000fc4000801080c */
[----:B------:R-:W-:Y:S01]  /*c7e0*/  FMNMX.FTZ R5, R157, R204, !PT ;  /* 0x000000cc9d057209 */ /* 0x000fe20007810000 */
[----:B------:R-:W-:Y:S01]  /*c7f0*/  FMUL.FTZ R8, R8, UR10 ;  /* 0x0000000a08087c20 */ /* 0x000fe20008410000 */
[----:B------:R-:W-:Y:S02]  /*c800*/  MUFU.EX2 R20, R195 ;  /* 0x000000c300147308 */ /* 0x000fe40000000800 */
[----:B------:R-:W-:-:S04]  /*c810*/  FMNMX.FTZ R154, R160, R5, !PT ;  /* 0x00000005a09a7209 */ /* 0x000fc80007810000 */
[----:B------:R-:W-:Y:S02]  /*c820*/  FMNMX.FTZ R5, R161, R154, !PT ;  /* 0x0000009aa1057209 */ /* 0x000fe40007810000 */
[----:B------:R-:W0:Y:S02]  /*c830*/  MUFU.EX2 R8, R8 ;  /* 0x0000000800087308 */ /* 0x000e240000000800 */
[----:B------:R-:W-:-:S04]  /*c840*/  FMNMX.FTZ R204, R164, R5, !PT ;  /* 0x00000005a4cc7209 */ /* 0x000fc80007810000 */
[----:B------:R-:W-:Y:S01]  /*c850*/  FMNMX.FTZ R5, R165, R204, !PT ;  /* 0x000000cca5057209 */ /* 0x000fe20007810000 */
[--C-:B------:R-:W-:Y:S01]  /*c860*/  FFMA.FTZ R204, R159, UR10, -R12.reuse ;  /* 0x0000000a9fcc7c23 */ /* 0x100fe2000801080c */
[----:B------:R-:W1:Y:S01]  /*c870*/  MUFU.EX2 R13, R13 ;  /* 0x0000000d000d7308 */ /* 0x000e620000000800 */
[----:B------:R-:W-:Y:S01]  /*c880*/  FFMA.FTZ R159, R162, UR10, -R12 ;  /* 0x0000000aa29f7c23 */ /* 0x000fe2000801080c */
[----:B------:R-:W-:-:S04]  /*c890*/  FMNMX.FTZ R158, R168, R5, !PT ;  /* 0x00000005a89e7209 */ /* 0x000fc80007810000 */
[----:B------:R-:W-:Y:S02]  /*c8a0*/  FMNMX.FTZ R5, R169, R158, !PT ;  /* 0x0000009ea9057209 */ /* 0x000fe40007810000 */
[----:B------:R-:W-:Y:S01]  /*c8b0*/  MUFU.EX2 R154, R193 ;  /* 0x000000c1009a7308 */ /* 0x000fe20000000800 */
[-C--:B0-----:R-:W-:Y:S01]  /*c8c0*/  FMUL.FTZ R24, R24, R8.reuse ;  /* 0x0000000818187220 */ /* 0x081fe20000410000 */
[----:B------:R-:W-:Y:S01]  /*c8d0*/  FMNMX.FTZ R158, R172, R5, !PT ;  /* 0x00000005ac9e7209 */ /* 0x000fe20007810000 */
[-C--:B------:R-:W-:Y:S01]  /*c8e0*/  FMUL.FTZ R25, R25, R8.reuse ;  /* 0x0000000819197220 */ /* 0x080fe20000410000 */
[-C--:B------:R-:W-:Y:S01]  /*c8f0*/  FMUL.FTZ R28, R28, R8.reuse ;  /* 0x000000081c1c7220 */ /* 0x080fe20000410000 */
[----:B------:R-:W-:Y:S01]  /*c900*/  FMUL.FTZ R29, R29, R8 ;  /* 0x000000081d1d7220 */ /* 0x000fe20000410000 */
[----:B------:R-:W-:Y:S01]  /*c910*/  FMNMX.FTZ R5, R173, R158, !PT ;  /* 0x0000009ead057209 */ /* 0x000fe20007810000 */
[-C--:B------:R-:W-:Y:S01]  /*c920*/  FMUL.FTZ R32, R32, R8.reuse ;  /* 0x0000000820207220 */ /* 0x080fe20000410000 */
[----:B------:R-:W0:Y:S01]  /*c930*/  MUFU.EX2 R21, R21 ;  /* 0x0000001500157308 */ /* 0x000e220000000800 */
[-C--:B------:R-:W-:Y:S01]  /*c940*/  FMUL.FTZ R33, R33, R8.reuse ;  /* 0x0000000821217220 */ /* 0x080fe20000410000 */
[----:B------:R-:W-:Y:S01]  /*c950*/  FMNMX.FTZ R158, R176, R5, !PT ;  /* 0x00000005b09e7209 */ /* 0x000fe20007810000 */
[-C--:B------:R-:W-:Y:S01]  /*c960*/  FMUL.FTZ R36, R36, R8.reuse ;  /* 0x0000000824247220 */ /* 0x080fe20000410000 */
[-C--:B------:R-:W-:Y:S01]  /*c970*/  FMUL.FTZ R37, R37, R8.reuse ;  /* 0x0000000825257220 */ /* 0x080fe20000410000 */
[----:B------:R-:W-:Y:S01]  /*c980*/  FMUL.FTZ R40, R40, R8 ;  /* 0x0000000828287220 */ /* 0x000fe20000410000 */
[----:B------:R-:W-:Y:S01]  /*c990*/  FMNMX.FTZ R5, R177, R158, !PT ;  /* 0x0000009eb1057209 */ /* 0x000fe20007810000 */
[-C--:B------:R-:W-:Y:S01]  /*c9a0*/  FMUL.FTZ R41, R41, R8.reuse ;  /* 0x0000000829297220 */ /* 0x080fe20000410000 */
[----:B------:R-:W2:Y:S01]  /*c9b0*/  MUFU.EX2 R155, R155 ;  /* 0x0000009b009b7308 */ /* 0x000ea20000000800 */
[-C--:B------:R-:W-:Y:S01]  /*c9c0*/  FMUL.FTZ R44, R44, R8.reuse ;  /* 0x000000082c2c7220 */ /* 0x080fe20000410000 */
[----:B------:R-:W-:Y:S01]  /*c9d0*/  FMNMX.FTZ R5, R180, R5, !PT ;  /* 0x00000005b4057209 */ /* 0x000fe20007810000 */
[-C--:B------:R-:W-:Y:S01]  /*c9e0*/  FMUL.FTZ R45, R45, R8.reuse ;  /* 0x000000082d2d7220 */ /* 0x080fe20000410000 */
[-C--:B------:R-:W-:Y:S01]  /*c9f0*/  FMUL.FTZ R48, R48, R8.reuse ;  /* 0x0000000830307220 */ /* 0x080fe20000410000 */
[-C--:B------:R-:W-:Y:S01]  /*ca00*/  FMUL.FTZ R49, R49, R8.reuse ;  /* 0x0000000831317220 */ /* 0x080fe20000410000 */
[----:B------:R-:W-:Y:S01]  /*ca10*/  FMNMX.FTZ R5, R182, R5, !PT ;  /* 0x00000005b6057209 */ /* 0x000fe20007810000 */
[-C--:B------:R-:W-:Y:S01]  /*ca20*/  FMUL.FTZ R52, R52, R8.reuse ;  /* 0x0000000834347220 */ /* 0x080fe20000410000 */
[----:B------:R-:W3:Y:S01]  /*ca30*/  MUFU.EX2 R204, R204 ;  /* 0x000000cc00cc7308 */ /* 0x000ee20000000800 */
[-C--:B------:R-:W-:Y:S01]  /*ca40*/  FMUL.FTZ R53, R53, R8.reuse ;  /* 0x0000000835357220 */ /* 0x080fe20000410000 */
[----:B------:R-:W-:Y:S01]  /*ca50*/  FMNMX.FTZ R5, R184, R5, !PT ;  /* 0x00000005b8057209 */ /* 0x000fe20007810000 */
[-C--:B------:R-:W-:Y:S01]  /*ca60*/  FMUL.FTZ R56, R56, R8.reuse ;  /* 0x0000000838387220 */ /* 0x080fe20000410000 */
[-C--:B------:R-:W-:Y:S01]  /*ca70*/  FMUL.FTZ R57, R57, R8.reuse ;  /* 0x0000000839397220 */ /* 0x080fe20000410000 */
[-C--:B------:R-:W-:Y:S01]  /*ca80*/  FMUL.FTZ R60, R60, R8.reuse ;  /* 0x000000083c3c7220 */ /* 0x080fe20000410000 */
[----:B------:R-:W-:Y:S01]  /*ca90*/  FMNMX.FTZ R158, R186, R5, !PT ;  /* 0x00000005ba9e7209 */ /* 0x000fe20007810000 */
[-C--:B------:R-:W-:Y:S01]  /*caa0*/  FMUL.FTZ R61, R61, R8.reuse ;  /* 0x000000083d3d7220 */ /* 0x080fe20000410000 */
[----:B------:R-:W-:Y:S01]  /*cab0*/  MUFU.EX2 R159, R159 ;  /* 0x0000009f009f7308 */ /* 0x000fe20000000800 */
[----:B------:R-:W-:Y:S01]  /*cac0*/  FMUL.FTZ R64, R64, R8 ;  /* 0x0000000840407220 */ /* 0x000fe20000410000 */
[----:B------:R-:W-:Y:S01]  /*cad0*/  FMNMX.FTZ R158, R189, R158, !PT ;  /* 0x0000009ebd9e7209 */ /* 0x000fe20007810000 */
[-C--:B------:R-:W-:Y:S01]  /*cae0*/  FMUL.FTZ R65, R65, R8.reuse ;  /* 0x0000000841417220 */ /* 0x080fe20000410000 */
[-C--:B------:R-:W-:Y:S01]  /*caf0*/  FMUL.FTZ R68, R68, R8.reuse ;  /* 0x0000000844447220 */ /* 0x080fe20000410000 */
[----:B------:R-:W-:Y:S01]  /*cb00*/  FMUL.FTZ R69, R69, R8 ;  /* 0x0000000845457220 */ /* 0x000fe20000410000 */
[----:B------:R-:W-:Y:S01]  /*cb10*/  FMNMX.FTZ R158, R191, R158, !PT ;  /* 0x0000009ebf9e7209 */ /* 0x000fe20007810000 */
[-C--:B------:R-:W-:Y:S01]  /*cb20*/  FMUL.FTZ R72, R72, R8.reuse ;  /* 0x0000000848487220 */ /* 0x080fe20000410000 */
[----:B------:R4:W5:Y:S01]  /*cb30*/  MUFU.EX2 R198, R163 ;  /* 0x000000a300c67308 */ /* 0x0009620000000800 */
[-C--:B------:R-:W-:Y:S01]  /*cb40*/  FMUL.FTZ R73, R73, R8.reuse ;  /* 0x0000000849497220 */ /* 0x080fe20000410000 */
[-C--:B------:R-:W-:Y:S01]  /*cb50*/  FMUL.FTZ R76, R76, R8.reuse ;  /* 0x000000084c4c7220 */ /* 0x080fe20000410000 */
[----:B------:R-:W1:Y:S01]  /*cb60*/  SHFL.BFLY PT, R5, R158, 0x2, 0x1f ;  /* 0x0c401f009e057f89 */ /* 0x000e6200000e0000 */
[-C--:B------:R-:W-:Y:S01]  /*cb70*/  FMUL.FTZ R77, R77, R8.reuse ;  /* 0x000000084d4d7220 */ /* 0x080fe20000410000 */
[-C--:B------:R-:W-:Y:S01]  /*cb80*/  FMUL.FTZ R80, R80, R8.reuse ;  /* 0x0000000850507220 */ /* 0x080fe20000410000 */
[-C--:B------:R-:W-:Y:S01]  /*cb90*/  FMUL.FTZ R81, R81, R8.reuse ;  /* 0x0000000851517220 */ /* 0x080fe20000410000 */
[-C--:B------:R-:W-:Y:S01]  /*cba0*/  FMUL.FTZ R84, R84, R8.reuse ;  /* 0x0000000854547220 */ /* 0x080fe20000410000 */
[----:B------:R-:W5:Y:S01]  /*cbb0*/  MUFU.EX2 R166, R166 ;  /* 0x000000a600a67308 */ /* 0x000f620000000800 */
[--C-:B----4-:R-:W-:Y:S01]  /*cbc0*/  FFMA.FTZ R163, R167, UR10, -R12.reuse ;  /* 0x0000000aa7a37c23 */ /* 0x110fe2000801080c */
[--C-:B------:R-:W-:Y:S01]  /*cbd0*/  FFMA.FTZ R167, R170, UR10, -R12.reuse ;  /* 0x0000000aaaa77c23 */ /* 0x100fe2000801080c */
[--C-:B------:R-:W-:Y:S01]  /*cbe0*/  FFMA.FTZ R170, R171, UR10, -R12.reuse ;  /* 0x0000000aabaa7c23 */ /* 0x100fe2000801080c */
[--C-:B------:R-:W-:Y:S01]  /*cbf0*/  FFMA.FTZ R171, R174, UR10, -R12.reuse ;  /* 0x0000000aaeab7c23 */ /* 0x100fe2000801080c */
[--C-:B------:R-:W-:Y:S01]  /*cc00*/  FFMA.FTZ R174, R175, UR10, -R12.reuse ;  /* 0x0000000aafae7c23 */ /* 0x100fe2000801080c */
[--C-:B------:R-:W-:Y:S01]  /*cc10*/  FFMA.FTZ R175, R178, UR10, -R12.reuse ;  /* 0x0000000ab2af7c23 */ /* 0x100fe2000801080c */
[--C-:B------:R-:W-:Y:S01]  /*cc20*/  FFMA.FTZ R178, R179, UR10, -R12.reuse ;  /* 0x0000000ab3b27c23 */ /* 0x100fe2000801080c */
[----:B------:R-:W4:Y:S01]  /*cc30*/  MUFU.EX2 R163, R163 ;  /* 0x000000a300a37308 */ /* 0x000f220000000800 */
[--C-:B------:R-:W-:Y:S01]  /*cc40*/  FFMA.FTZ R179, R183, UR10, -R12.reuse ;  /* 0x0000000ab7b37c23 */ /* 0x100fe2000801080c */
[--C-:B------:R-:W-:Y:S01]  /*cc50*/  FFMA.FTZ R183, R188, UR10, -R12.reuse ;  /* 0x0000000abcb77c23 */ /* 0x100fe2000801080c */
[--C-:B------:R-:W-:Y:S01]  /*cc60*/  FFMA.FTZ R188, R190, UR10, -R12.reuse ;  /* 0x0000000abebc7c23 */ /* 0x100fe2000801080c */
[----:B------:R-:W-:Y:S01]  /*cc70*/  FFMA.FTZ R12, R194, UR10, -R12 ;  /* 0x0000000ac20c7c23 */ /* 0x000fe2000801080c */
[-C--:B------:R-:W-:Y:S01]  /*cc80*/  FMUL.FTZ R85, R85, R8.reuse ;  /* 0x0000000855557220 */ /* 0x080fe20000410000 */
[-C--:B------:R-:W-:Y:S01]  /*cc90*/  FMUL.FTZ R88, R88, R8.reuse ;  /* 0x0000000858587220 */ /* 0x080fe20000410000 */
[-C--:B------:R-:W-:Y:S01]  /*cca0*/  FMUL.FTZ R89, R89, R8.reuse ;  /* 0x0000000859597220 */ /* 0x080fe20000410000 */
[----:B------:R-:W-:Y:S01]  /*ccb0*/  MUFU.EX2 R167, R167 ;  /* 0x000000a700a77308 */ /* 0x000fe20000000800 */
[-C--:B------:R-:W-:Y:S01]  /*ccc0*/  FMUL.FTZ R92, R92, R8.reuse ;  /* 0x000000085c5c7220 */ /* 0x080fe20000410000 */
[-C--:B------:R-:W-:Y:S01]  /*ccd0*/  FMUL.FTZ R93, R93, R8.reuse ;  /* 0x000000085d5d7220 */ /* 0x080fe20000410000 */
[----:B-1----:R-:W-:Y:S01]  /*cce0*/  FMNMX.FTZ R5, R158, R5, !PT ;  /* 0x000000059e057209 */ /* 0x002fe20007810000 */
[-C--:B------:R-:W-:Y:S01]  /*ccf0*/  FMUL.FTZ R96, R96, R8.reuse ;  /* 0x0000000860607220 */ /* 0x080fe20000410000 */
[-C--:B------:R-:W-:Y:S01]  /*cd00*/  FMUL.FTZ R97, R97, R8.reuse ;  /* 0x0000000861617220 */ /* 0x080fe20000410000 */
[-C--:B------:R-:W-:Y:S01]  /*cd10*/  FMUL.FTZ R100, R100, R8.reuse ;  /* 0x0000000864647220 */ /* 0x080fe20000410000 */
[-C--:B------:R-:W-:Y:S01]  /*cd20*/  FMUL.FTZ R101, R101, R8.reuse ;  /* 0x0000000865657220 */ /* 0x080fe20000410000 */
[----:B------:R-:W1:Y:S01]  /*cd30*/  SHFL.BFLY PT, R158, R5, 0x1, 0x1f ;  /* 0x0c201f00059e7f89 */ /* 0x000e6200000e0000 */
        /* <DEDUP_REMOVED lines=22> */
[----:B------:R-:W-:Y:S01]  /*cea0*/  FMUL.FTZ R141, R141, R8 ;  /* 0x000000088d8d7220 */ /* 0x000fe20000410000 */
[----:B-1----:R-:W-:Y:S01]  /*ceb0*/  FMNMX.FTZ R5, R5, R158, !PT ;  /* 0x0000009e05057209 */ /* 0x002fe20007810000 */
[----:B------:R-:W-:Y:S01]  /*cec0*/  MUFU.EX2 R175, R175 ;  /* 0x000000af00af7308 */ /* 0x000fe20000000800 */
[----:B------:R-:W-:Y:S01]  /*ced0*/  F2FP.BF16.F32.PACK_AB R158, R20, R13 ;  /* 0x0000000d149e723e */ /* 0x000fe200000010ff */
[-C--:B------:R-:W-:Y:S01]  /*cee0*/  FMUL.FTZ R144, R144, R8.reuse ;  /* 0x0000000890907220 */ /* 0x080fe20000410000 */
[C---:B------:R-:W-:Y:S01]  /*cef0*/  FSETP.NEU.FTZ.AND P1, PT, R5.reuse, -INF , PT ;  /* 0xff8000000500780b */ /* 0x040fe20003f3d000 */
[----:B------:R-:W-:Y:S01]  /*cf00*/  FMUL.FTZ R195, R5, UR10 ;  /* 0x0000000a05c37c20 */ /* 0x000fe20008410000 */
[-C--:B------:R-:W-:Y:S01]  /*cf10*/  FMUL.FTZ R145, R145, R8.reuse ;  /* 0x0000000891917220 */ /* 0x080fe20000410000 */
[-C--:B------:R-:W-:Y:S01]  /*cf20*/  FMUL.FTZ R148, R148, R8.reuse ;  /* 0x0000000894947220 */ /* 0x080fe20000410000 */
[----:B------:R-:W-:Y:S01]  /*cf30*/  FMUL.FTZ R149, R149, R8 ;  /* 0x0000000895957220 */ /* 0x000fe20000410000 */
[----:B------:R-:W1:Y:S01]  /*cf40*/  MUFU.EX2 R178, R178 ;  /* 0x000000b200b27308 */ /* 0x000e620000000800 */
[----:B------:R-:W-:-:S05]  /*cf50*/  FSEL R195, R195, RZ, P1 ;  /* 0x000000ffc3c37208 */ /* 0x000fca0000800000 */
[--C-:B------:R-:W-:Y:S01]  /*cf60*/  FFMA.FTZ R193, R10, UR10, -R195.reuse ;  /* 0x0000000a0ac17c23 */ /* 0x100fe200080108c3 */
[----:B------:R-:W-:Y:S01]  /*cf70*/  FFMA.FTZ R10, R11, UR10, -R195 ;  /* 0x0000000a0b0a7c23 */ /* 0x000fe200080108c3 */
[----:B------:R-:W-:Y:S01]  /*cf80*/  FFMA.FTZ R11, R8, R2, R187 ;  /* 0x00000002080b7223 */ /* 0x000fe200000100bb */
[----:B------:R-:W-:Y:S01]  /*cf90*/  MUFU.EX2 R179, R179 ;  /* 0x000000b300b37308 */ /* 0x000fe20000000800 */
[--C-:B------:R-:W-:Y:S01]  /*cfa0*/  FFMA.FTZ R190, R157, UR10, -R195.reuse ;  /* 0x0000000a9dbe7c23 */ /* 0x100fe200080108c3 */
[----:B------:R-:W-:Y:S01]  /*cfb0*/  FFMA.FTZ R160, R160, UR10, -R195 ;  /* 0x0000000aa0a07c23 */ /* 0x000fe200080108c3 */
[----:B------:R-:W-:Y:S01]  /*cfc0*/  FADD.FTZ R2, R196, R11 ;  /* 0x0000000bc4027221 */ /* 0x000fe20000010000 */
        /* <DEDUP_REMOVED lines=10> */
[--C-:B------:R-:W-:Y:S01]  /*d070*/  FFMA.FTZ R161, R180, UR10, -R195.reuse ;  /* 0x0000000ab4a17c23 */ /* 0x100fe200080108c3 */
[----:B0-----:R-:W-:Y:S01]  /*d080*/  FADD.FTZ R15, R21, R2 ;  /* 0x00000002150f7221 */ /* 0x001fe20000010000 */
[----:B------:R-:W-:Y:S01]  /*d090*/  MUFU.EX2 R183, R183 ;  /* 0x000000b700b77308 */ /* 0x000fe20000000800 */
[--C-:B------:R-:W-:Y:S01]  /*d0a0*/  FFMA.FTZ R182, R182, UR10, -R195.reuse ;  /* 0x0000000ab6b67c23 */ /* 0x100fe200080108c3 */
[----:B------:R-:W-:Y:S01]  /*d0b0*/  FFMA.FTZ R184, R184, UR10, -R195 ;  /* 0x0000000ab8b87c23 */ /* 0x000fe200080108c3 */
[----:B------:R-:W-:Y:S01]  /*d0c0*/  FADD.FTZ R2, R154, R15 ;  /* 0x0000000f9a027221 */ /* 0x000fe20000010000 */
[--C-:B------:R-:W-:Y:S01]  /*d0d0*/  FFMA.FTZ R15, R152, UR10, -R195.reuse ;  /* 0x0000000a980f7c23 */ /* 0x100fe200080108c3 */
[--C-:B------:R-:W-:Y:S01]  /*d0e0*/  FFMA.FTZ R152, R153, UR10, -R195.reuse ;  /* 0x0000000a99987c23 */ /* 0x100fe200080108c3 */
[--C-:B------:R-:W-:Y:S01]  /*d0f0*/  FFMA.FTZ R186, R186, UR10, -R195.reuse ;  /* 0x0000000ababa7c23 */ /* 0x100fe200080108c3 */
[----:B--2---:R-:W-:Y:S01]  /*d100*/  FADD.FTZ R197, R155, R2 ;  /* 0x000000029bc57221 */ /* 0x004fe20000010000 */
[----:B------:R-:W-:Y:S01]  /*d110*/  MUFU.EX2 R188, R188 ;  /* 0x000000bc00bc7308 */ /* 0x000fe20000000800 */
[--C-:B------:R-:W-:Y:S01]  /*d120*/  FFMA.FTZ R189, R189, UR10, -R195.reuse ;  /* 0x0000000abdbd7c23 */ /* 0x100fe200080108c3 */
[----:B------:R-:W-:Y:S01]  /*d130*/  FFMA.FTZ R191, R191, UR10, -R195 ;  /* 0x0000000abfbf7c23 */ /* 0x000fe200080108c3 */
[----:B---3--:R-:W-:Y:S01]  /*d140*/  FADD.FTZ R2, R204, R197 ;  /* 0x000000c5cc027221 */ /* 0x008fe20000010000 */
[----:B-----5:R-:W-:-:S03]  /*d150*/  F2FP.BF16.F32.PACK_AB R164, R198, R159 ;  /* 0x0000009fc6a4723e */ /* 0x020fc600000010ff */
[----:B------:R-:W-:Y:S01]  /*d160*/  FADD.FTZ R153, R159, R2 ;  /* 0x000000029f997221 */ /* 0x000fe20000010000 */
[----:B------:R-:W-:Y:S01]  /*d170*/  FSEL R2, R5, RZ, P1 ;  /* 0x000000ff05027208 */ /* 0x000fe20000800000 */
[----:B------:R0:W-:Y:S02]  /*d180*/  MUFU.EX2 R185, R192 ;  /* 0x000000c000b97308 */ /* 0x0001e40000000800 */
[----:B------:R-:W-:Y:S01]  /*d190*/  FADD.FTZ R197, R198, R153 ;  /* 0x00000099c6c57221 */ /* 0x000fe20000010000 */
[----:B------:R-:W-:Y:S01]  /*d1a0*/  FFMA.FTZ R153, R156, UR10, -R195 ;  /* 0x0000000a9c997c23 */ /* 0x000fe200080108c3 */
[----:B------:R-:W-:Y:S02]  /*d1b0*/  FADD.FTZ R2, -R2, R9 ;  /* 0x0000000902027221 */ /* 0x000fe40000010100 */
[----:B------:R-:W-:Y:S01]  /*d1c0*/  FADD.FTZ R156, R166, R197 ;  /* 0x000000c5a69c7221 */ /* 0x000fe20000010000 */
[--C-:B------:R-:W-:Y:S01]  /*d1d0*/  FFMA.FTZ R197, R165, UR10, -R195.reuse ;  /* 0x0000000aa5c57c23 */ /* 0x100fe200080108c3 */
[----:B------:R-:W2:Y:S01]  /*d1e0*/  MUFU.EX2 R12, R12 ;  /* 0x0000000c000c7308 */ /* 0x000ea20000000800 */
[----:B0-----:R-:W-:Y:S01]  /*d1f0*/  FFMA.FTZ R192, R168, UR10, -R195 ;  /* 0x0000000aa8c07c23 */ /* 0x001fe200080108c3 */
[----:B----4-:R-:W-:Y:S01]  /*d200*/  FADD.FTZ R156, R163, R156 ;  /* 0x0000009ca39c7221 */ /* 0x010fe20000010000 */
[----:B------:R-:W-:-:S02]  /*d210*/  F2FP.BF16.F32.PACK_AB R168, R170, R167 ;  /* 0x000000a7aaa8723e */ /* 0x000fc400000010ff */
[----:B------:R-:W-:Y:S01]  /*d220*/  F2FP.BF16.F32.PACK_AB R166, R163, R166 ;  /* 0x000000a6a3a6723e */ /* 0x000fe200000010ff */
[----:B------:R-:W-:Y:S02]  /*d230*/  FADD.FTZ R9, R167, R156 ;  /* 0x0000009ca7097221 */ /* 0x000fe40000010000 */
[----:B------:R0:W-:Y:S02]  /*d240*/  MUFU.EX2 R165, R160 ;  /* 0x000000a000a57308 */ /* 0x0001e40000000800 */
[----:B------:R-:W-:Y:S01]  /*d250*/  FADD.FTZ R156, R170, R9 ;  /* 0x00000009aa9c7221 */ /* 0x000fe20000010000 */
[----:B------:R-:W-:Y:S01]  /*d260*/  FFMA.FTZ R9, R172, UR10, -R195 ;  /* 0x0000000aac097c23 */ /* 0x000fe200080108c3 */
[----:B-1----:R-:W-:Y:S02]  /*d270*/  F2FP.BF16.F32.PACK_AB R172, R178, R175 ;  /* 0x000000afb2ac723e */ /* 0x002fe400000010ff */
[----:B------:R-:W-:Y:S01]  /*d280*/  FADD.FTZ R157, R171, R156 ;  /* 0x0000009cab9d7221 */ /* 0x000fe20000010000 */
[----:B------:R-:W-:Y:S01]  /*d290*/  F2FP.BF16.F32.PACK_AB R170, R174, R171 ;  /* 0x000000abaeaa723e */ /* 0x000fe200000010ff */
[----:B------:R-:W-:Y:S01]  /*d2a0*/  MUFU.EX2 R193, R193 ;  /* 0x000000c100c17308 */ /* 0x000fe20000000800 */
[----:B0-----:R-:W-:Y:S01]  /*d2b0*/  F2FP.BF16.F32.PACK_AB R160, R154, R21 ;  /* 0x000000159aa0723e */ /* 0x001fe200000010ff */
[----:B------:R-:W-:Y:S01]  /*d2c0*/  FADD.FTZ R156, R174, R157 ;  /* 0x0000009dae9c7221 */ /* 0x000fe20000010000 */
[----:B------:R-:W-:Y:S01]  /*d2d0*/  FMUL.FTZ R154, R2, UR10 ;  /* 0x0000000a029a7c20 */ /* 0x000fe20008410000 */
[----:B------:R-:W-:Y:S01]  /*d2e0*/  FFMA.FTZ R157, R176, UR10, -R195 ;  /* 0x0000000ab09d7c23 */ /* 0x000fe200080108c3 */
[----:B------:R-:W-:Y:S01]  /*d2f0*/  F2FP.BF16.F32.PACK_AB R174, R214, R179 ;  /* 0x000000b3d6ae723e */ /* 0x000fe200000010ff */
[----:B------:R-:W-:-:S02]  /*d300*/  FADD.FTZ R199, R175, R156 ;  /* 0x0000009cafc77221 */ /* 0x000fc40000010000 */
[----:B------:R-:W-:Y:S02]  /*d310*/  MUFU.EX2 R10, R10 ;  /* 0x0000000a000a7308 */ /* 0x000fe40000000800 */
[----:B------:R-:W-:Y:S01]  /*d320*/  FADD.FTZ R156, R178, R199 ;  /* 0x000000c7b29c7221 */ /* 0x000fe20000010000 */
[----:B--2---:R-:W-:-:S03]  /*d330*/  F2FP.BF16.F32.PACK_AB R178, R12, R185 ;  /* 0x000000b90cb2723e */ /* 0x004fc600000010ff */
[----:B------:R-:W-:Y:S01]  /*d340*/  FADD.FTZ R195, R179, R156 ;  /* 0x0000009cb3c37221 */ /* 0x000fe20000010000 */
[----:B------:R-:W-:Y:S01]  /*d350*/  F2FP.BF16.F32.PACK_AB R156, R196, R187 ;  /* 0x000000bbc49c723e */ /* 0x000fe200000010ff */
[----:B------:R-:W0:Y:S02]  /*d360*/  MUFU.EX2 R154, R154 ;  /* 0x0000009a009a7308 */ /* 0x000e240000000800 */
[----:B------:R-:W-:-:S04]  /*d370*/  FADD.FTZ R20, R214, R195 ;  /* 0x000000c3d6147221 */ /* 0x000fc80000010000 */
[----:B------:R-:W-:Y:S02]  /*d380*/  FADD.FTZ R21, R183, R20 ;  /* 0x00000014b7157221 */ /* 0x000fe40000010000 */
[----:B------:R-:W1:Y:S02]  /*d390*/  MUFU.EX2 R11, R11 ;  /* 0x0000000b000b7308 */ /* 0x000e640000000800 */
[----:B------:R-:W-:-:S04]  /*d3a0*/  FADD.FTZ R176, R188, R21 ;  /* 0x00000015bcb07221 */ /* 0x000fc80000010000 */
[----:B------:R-:W-:Y:S01]  /*d3b0*/  FADD.FTZ R21, R185, R176 ;  /* 0x000000b0b9157221 */ /* 0x000fe20000010000 */
[----:B------:R-:W-:Y:S01]  /*d3c0*/  F2FP.BF16.F32.PACK_AB R176, R188, R183 ;  /* 0x000000b7bcb0723e */ /* 0x000fe200000010ff */
[----:B------:R-:W2:Y:S01]  /*d3d0*/  MUFU.EX2 R14, R14 ;  /* 0x0000000e000e7308 */ /* 0x000ea20000000800 */
[----:B0-----:R-:W-:Y:S01]  /*d3e0*/  FMUL.FTZ R26, R26, R154 ;  /* 0x0000009a1a1a7220 */ /* 0x001fe20000410000 */
[----:B------:R-:W-:Y:S01]  /*d3f0*/  FADD.FTZ R2, R12, R21 ;  /* 0x000000150c027221 */ /* 0x000fe20000010000 */
[----:B------:R-:W-:Y:S01]  /*d400*/  FFMA.FTZ R21, R154, R0, R193 ;  /* 0x000000009a157223 */ /* 0x000fe200000100c1 */
[-C--:B------:R-:W-:Y:S01]  /*d410*/  FMUL.FTZ R27, R27, R154.reuse ;  /* 0x0000009a1b1b7220 */ /* 0x080fe20000410000 */
[-C--:B------:R-:W-:Y:S01]  /*d420*/  FMUL.FTZ R30, R30, R154.reuse ;  /* 0x0000009a1e1e7220 */ /* 0x080fe20000410000 */
[-C--:B------:R-:W-:Y:S01]  /*d430*/  FMUL.FTZ R31, R31, R154.reuse ;  /* 0x0000009a1f1f7220 */ /* 0x080fe20000410000 */
[----:B------:R-:W-:Y:S01]  /*d440*/  FADD.FTZ R0, R10, R21 ;  /* 0x000000150a007221 */ /* 0x000fe20000010000 */
[----:B------:R-:W0:Y:S01]  /*d450*/  MUFU.EX2 R15, R15 ;  /* 0x0000000f000f7308 */ /* 0x000e220000000800 */
[-C--:B------:R-:W-:Y:S01]  /*d460*/  FMUL.FTZ R34, R34, R154.reuse ;  /* 0x0000009a22227220 */ /* 0x080fe20000410000 */
[-C--:B------:R-:W-:Y:S01]  /*d470*/  FMUL.FTZ R35, R35, R154.reuse ;  /* 0x0000009a23237220 */ /* 0x080fe20000410000 */
[----:B-1----:R-:W-:Y:S01]  /*d480*/  FADD.FTZ R21, R11, R0 ;  /* 0x000000000b157221 */ /* 0x002fe20000010000 */
        /* <DEDUP_REMOVED lines=28> */
[----:B------:R1:W3:Y:S01]  /*d650*/  MUFU.EX2 R180, R162 ;  /* 0x000000a200b47308 */ /* 0x0002e20000000800 */
        /* <DEDUP_REMOVED lines=9> */
[----:B-1----:R-:W-:Y:S01]  /*d6f0*/  F2FP.BF16.F32.PACK_AB R162, R204, R155 ;  /* 0x0000009bcca2723e */ /* 0x002fe200000010ff */
[-C--:B------:R-:W-:Y:S01]  /*d700*/  FMUL.FTZ R91, R91, R154.reuse ;  /* 0x0000009a5b5b7220 */ /* 0x080fe20000410000 */
[----:B------:R-:W-:Y:S01]  /*d710*/  F2FP.BF16.F32.PACK_AB R163, R190, R153 ;  /* 0x00000099bea3723e */ /* 0x000fe200000010ff */
[----:B------:R-:W-:Y:S01]  /*d720*/  FADD.FTZ R21, R165, R188 ;  /* 0x000000bca5157221 */ /* 0x000fe20000010000 */
[-C--:B------:R-:W-:Y:S01]  /*d730*/  FMUL.FTZ R94, R94, R154.reuse ;  /* 0x0000009a5e5e7220 */ /* 0x080fe20000410000 */
[-C--:B------:R-:W-:Y:S01]  /*d740*/  FMUL.FTZ R95, R95, R154.reuse ;  /* 0x0000009a5f5f7220 */ /* 0x080fe20000410000 */
[----:B------:R-:W0:Y:S01]  /*d750*/  MUFU.EX2 R20, R197 ;  /* 0x000000c500147308 */ /* 0x000e220000000800 */
[C---:B---3--:R-:W-:Y:S01]  /*d760*/  FADD.FTZ R188, R180.reuse, R21 ;  /* 0x00000015b4bc7221 */ /* 0x048fe20000010000 */
        /* <DEDUP_REMOVED lines=15> */
[C---:B0-----:R-:W-:Y:S01]  /*d860*/  FADD.FTZ R21, R20.reuse, R21 ;  /* 0x0000001514157221 */ /* 0x041fe20000010000 */
[----:B------:R-:W-:Y:S01]  /*d870*/  F2FP.BF16.F32.PACK_AB R167, R20, R13 ;  /* 0x0000000d14a7723e */ /* 0x000fe200000010ff */
        /* <DEDUP_REMOVED lines=21> */
[----:B------:R2:W3:Y:S01]  /*d9d0*/  MUFU.EX2 R12, R157 ;  /* 0x0000009d000c7308 */ /* 0x0004e20000000800 */
[----:B0-----:R-:W-:Y:S01]  /*d9e0*/  FADD.FTZ R21, R9, R188 ;  /* 0x000000bc09157221 */ /* 0x001fe20000010000 */
[----:B------:R-:W-:-:S06]  /*d9f0*/  FMUL.FTZ R151, R151, R154 ;  /* 0x0000009a97977220 */ /* 0x000fcc0000410000 */
[----:B------:R-:W0:Y:S01]  /*da00*/  MUFU.EX2 R173, R177 ;  /* 0x000000b100ad7308 */ /* 0x000e220000000800 */
[C---:B-1----:R-:W-:Y:S01]  /*da10*/  FADD.FTZ R21, R0.reuse, R21 ;  /* 0x0000001500157221 */ /* 0x042fe20000010000 */
[----:B------:R-:W-:Y:S02]  /*da20*/  F2FP.BF16.F32.PACK_AB R171, R0, R9 ;  /* 0x0000000900ab723e */ /* 0x000fe400000010ff */
[----:B--2---:R-:W-:-:S04]  /*da30*/  F2FP.BF16.F32.PACK_AB R157, R10, R193 ;  /* 0x000000c10a9d723e */ /* 0x004fc800000010ff */
[----:B------:R1:W2:Y:S08]  /*da40*/  MUFU.EX2 R175, R161 ;  /* 0x000000a100af7308 */ /* 0x0002b00000000800 */
[----:B------:R-:W4:Y:S01]  /*da50*/  MUFU.EX2 R182, R182 ;  /* 0x000000b600b67308 */ /* 0x000f220000000800 */
[----:B-1----:R-:W-:-:S07]  /*da60*/  F2FP.BF16.F32.PACK_AB R161, R152, R15 ;  /* 0x0000000f98a1723e */ /* 0x002fce00000010ff */
[----:B------:R3:W1:Y:S08]  /*da70*/  MUFU.EX2 R177, R184 ;  /* 0x000000b800b17308 */ /* 0x0006700000000800 */
[----:B------:R-:W5:Y:S01]  /*da80*/  MUFU.EX2 R186, R186 ;  /* 0x000000ba00ba7308 */ /* 0x000f620000000800 */
[----:B---3--:R-:W-:-:S04]  /*da90*/  FADD.FTZ R184, R12, R21 ;  /* 0x000000150cb87221 */ /* 0x008fc80000010000 */
[C---:B0-----:R-:W-:Y:S01]  /*daa0*/  FADD.FTZ R184, R173.reuse, R184 ;  /* 0x000000b8adb87221 */ /* 0x041fe20000010000 */
[----:B------:R-:W-:Y:S02]  /*dab0*/  F2FP.BF16.F32.PACK_AB R173, R173, R12 ;  /* 0x0000000cadad723e */ /* 0x000fe400000010ff */
[----:B------:R-:W0:Y:S01]  /*dac0*/  MUFU.EX2 R179, R189 ;  /* 0x000000bd00b37308 */ /* 0x000e220000000800 */
[----:B--2---:R-:W-:Y:S01]  /*dad0*/  FADD.FTZ R21, R175, R184 ;  /* 0x000000b8af157221 */ /* 0x004fe20000010000 */
[----:B----4-:R-:W-:-:S03]  /*dae0*/  F2FP.BF16.F32.PACK_AB R175, R182, R175 ;  /* 0x000000afb6af723e */ /* 0x010fc600000010ff */
[----:B------:R-:W-:-:S03]  /*daf0*/  FADD.FTZ R188, R182, R21 ;  /* 0x00000015b6bc7221 */ /* 0x000fc60000010000 */
[----:B------:R-:W2:Y:S01]  /*db00*/  MUFU.EX2 R184, R191 ;  /* 0x000000bf00b87308 */ /* 0x000ea20000000800 */
[----:B-1----:R-:W-:Y:S01]  /*db10*/  FADD.FTZ R11, R177, R188 ;  /* 0x000000bcb10b7221 */ /* 0x002fe20000010000 */
[----:B-----5:R-:W-:-:S03]  /*db20*/  F2FP.BF16.F32.PACK_AB R177, R186, R177 ;  /* 0x000000b1bab1723e */ /* 0x020fc600000010ff */
[----:B------:R-:W-:-:S04]  /*db30*/  FADD.FTZ R8, R186, R11 ;  /* 0x0000000bba087221 */ /* 0x000fc80000010000 */
[----:B0-----:R-:W-:-:S04]  /*db40*/  FADD.FTZ R9, R179, R8 ;  /* 0x00000008b3097221 */ /* 0x001fc80000010000 */
[C---:B--2---:R-:W-:Y:S01]  /*db50*/  FADD.FTZ R0, R184.reuse, R9 ;  /* 0x00000009b8007221 */ /* 0x044fe20000010000 */
[----:B------:R-:W-:Y:S01]  /*db60*/  F2FP.BF16.F32.PACK_AB R179, R184, R179 ;  /* 0x000000b3b8b3723e */ /* 0x000fe200000010ff */
[----:B------:R-:W-:Y:S06]  /*db70*/  @!P0 BRA `(.L_x_1822) ;  /* 0x0000000000048947 */ /* 0x000fec0003800000 */
[----:B------:R-:W-:Y:S01]  /*db80*/  BPT.TRAP 0x1 ;  /* 0x000000040000795c */ /* 0x000fe20000300000 */
.L_x_1822:
[----:B------:R0:W1:Y:S01]  /*db90*/  SYNCS.PHASECHK.TRANS64.TRYWAIT P1, [UR28+0x22850], R6 ;  /* 0x02285006ff0075a7 */ /* 0x000062000802015c */
[----:B------:R-:W-:Y:S05]  /*dba0*/  @!P0 BRA `(.L_x_1823) ;  /* 0x0000000000048947 */ /* 0x000fea0003800000 */
[----:B------:R-:W-:Y:S01]  /*dbb0*/  BPT.TRAP 0x1 ;  /* 0x000000040000795c */ /* 0x000fe20000300000 */
.L_x_1823:
[----:B-1----:R-:W-:Y:S05]  /*dbc0*/  @P1 BRA `(.L_x_1824) ;  /* 0x0000000000081947 */ /* 0x002fea0003800000 */
[----:B------:R-:W1:Y:S02]  /*dbd0*/  SYNCS.PHASECHK.TRANS64.TRYWAIT P1, [UR28+0x22850], R6 ;  /* 0x02285006ff0075a7 */ /* 0x000e64000802015c */
[----:B-1----:R-:W-:Y:S05]  /*dbe0*/  @!P1 BRA `(.L_x_1825) ;  /* 0x0000008400289947 */ /* 0x002fea0003800000 */
.L_x_1824:
        /* <DEDUP_REMOVED lines=49> */
.L_x_1809:
[----:B------:R-:W1:Y:S01]  /*df00*/  SHFL.BFLY PT, R3, R2, 0x2, 0x1f ;  /* 0x0c401f0002037f89 */ /* 0x000e6200000e0000 */
[----:B0-----:R-:W-:Y:S01]  /*df10*/  IMAD.MOV.U32 R8, RZ, RZ, RZ ;  /* 0x000000ffff087224 */ /* 0x001fe200078e00ff */
[----:B------:R-:W-:Y:S01]  /*df20*/  UIADD3 UR36, UR36, 0x1, URZ ;  /* 0x0000000124247890 */ /* 0x000fe2000fffe03f */
[----:B------:R0:W-:Y:S06]  /*df30*/  BAR.ARV R7, 0x100 ;  /* 0x000400070000751d */ /* 0x0001ec0000002000 */
[----:B------:R-:W-:Y:S02]  /*df40*/  UISETP.NE.AND UP0, UPT, UR36, 0x2, UPT ;  /* 0x000000022400788c */ /* 0x000fe4000bf05270 */
[----:B------:R-:W-:Y:S06]  /*df50*/  BAR.ARV 0x8, 0x180 ;  /* 0x0206000000007b1d */ /* 0x000fec0000002000 */
[----:B0-----:R-:W-:Y:S01]  /*df60*/  IMAD.U32 R7, RZ, RZ, UR10 ;  /* 0x0000000aff077e24 */ /* 0x001fe2000f8e00ff */
[----:B------:R-:W-:Y:S01]  /*df70*/  USEL UR4, URZ, 0x1, UP0 ;  /* 0x000000013f047887 */ /* 0x000fe20008000000 */
[----:B------:R-:W0:Y:S01]  /*df80*/  SHFL.BFLY PT, R9, R0, 0x2, 0x1f ;  /* 0x0c401f0000097f89 */ /* 0x000e2200000e0000 */
[----:B------:R-:W-:Y:S01]  /*df90*/  PLOP3.LUT P0, PT, PT, PT, PT, 0x8, 0x0 ;  /* 0x000000000000781c */ /* 0x000fe20003f0e170 */
[----:B------:R-:W-:Y:S01]  /*dfa0*/  UIADD3 UR38, UR38, 0x1, URZ ;  /* 0x0000000126267890 */ /* 0x000fe2000fffe03f */
[----:B-1----:R-:W-:Y:S01]  /*dfb0*/  FADD.FTZ R3, R3, R2 ;  /* 0x0000000203037221 */ /* 0x002fe20000010000 */
[----:B------:R-:W-:Y:S01]  /*dfc0*/  IMAD.MOV.U32 R2, RZ, RZ, -0x800000 ;  /* 0xff800000ff027424 */ /* 0x000fe200078e00ff */
[----:B------:R-:W-:-:S02]  /*dfd0*/  USEL UR36, UR36, URZ, UP0 ;  /* 0x0000003f24247287 */ /* 0x000fc40008000000 */
[----:B------:R-:W-:Y:S01]  /*dfe0*/  ULOP3.LUT UR37, UR37, UR4, URZ, 0x3c, !UPT ;  /* 0x0000000425257292 */ /* 0x000fe2000f8e3c3f */
[----:B------:R-:W1:Y:S01]  /*dff0*/  SHFL.BFLY PT, R6, R3, 0x1, 0x1f ;  /* 0x0c201f0003067f89 */ /* 0x000e6200000e0000 */
[----:B0-----:R-:W-:Y:S01]  /*e000*/  FADD.FTZ R9, R9, R0 ;  /* 0x0000000009097221 */ /* 0x001fe20000010000 */
[----:B------:R-:W-:Y:S02]  /*e010*/  IMAD.MOV.U32 R0, RZ, RZ, RZ ;  /* 0x000000ffff007224 */ /* 0x000fe400078e00ff */
[----:B-1----:R-:W-:Y:S01]  /*e020*/  FADD.FTZ R10, R3, R6 ;  /* 0x00000006030a7221 */ /* 0x002fe20000010000 */
[----:B------:R-:W-:Y:S01]  /*e030*/  IMAD.MOV.U32 R3, RZ, RZ, -0x800000 ;  /* 0xff800000ff037424 */ /* 0x000fe200078e00ff */
[----:B------:R-:W0:Y:S03]  /*e040*/  SHFL.BFLY PT, R6, R9, 0x1, 0x1f ;  /* 0x0c201f0009067f89 */ /* 0x000e2600000e0000 */
[----:B------:R-:W-:-:S13]  /*e050*/  FSETP.NE.FTZ.AND P1, PT, R10, RZ, PT ;  /* 0x000000ff0a00720b */ /* 0x000fda0003f35000 */
[----:B------:R-:W1:Y:S01]  /*e060*/  @P1 MUFU.RCP R8, R10 ;  /* 0x0000000a00081308 */ /* 0x000e620000001000 */
[----:B------:R-:W-:Y:S01]  /*e070*/  @P1 FMUL.FTZ R7, R7, 0.69314718246459960938 ;  /* 0x3f31721807071820 */ /* 0x000fe20000410000 */
[----:B0-----:R-:W-:Y:S01]  /*e080*/  FADD.FTZ R11, R9, R6 ;  /* 0x00000006090b7221 */ /* 0x001fe20000010000 */
[----:B------:R-:W-:-:S05]  /*e090*/  IMAD.U32 R9, RZ, RZ, UR10 ;  /* 0x0000000aff097e24 */ /* 0x000fca000f8e00ff */
[----:B------:R-:W0:Y:S01]  /*e0a0*/  @P1 MUFU.LG2 R6, R10 ;  /* 0x0000000a00061308 */ /* 0x000e220000000c00 */
[----:B------:R-:W-:Y:S01]  /*e0b0*/  FSETP.NE.FTZ.AND P2, PT, R11, RZ, PT ;  /* 0x000000ff0b00720b */ /* 0x000fe20003f55000 */
[-C--:B-1----:R-:W-:Y:S01]  /*e0c0*/  FMUL.FTZ R24, R24, R8.reuse ;  /* 0x0000000818187220 */ /* 0x082fe20000410000 */
        /* <DEDUP_REMOVED lines=63> */
[----:B------:R-:W1:Y:S01]  /*e4c0*/  @P2 MUFU.RCP R0, R11 ;  /* 0x0000000b00002308 */ /* 0x000e620000001000 */
[----:B------:R-:W-:Y:S01]  /*e4d0*/  @P2 FMUL.FTZ R9, R9, 0.69314718246459960938 ;  /* 0x3f31721809092820 */ /* 0x000fe20000410000 */
[----:B0-----:R-:W-:-:S04]  /*e4e0*/  @P1 FMUL.FTZ R6, R6, 0.69314718246459960938 ;  /* 0x3f31721806061820 */ /* 0x001fc80000410000 */
[----:B------:R-:W-:Y:S02]  /*e4f0*/  @P1 FFMA.FTZ R3, R7, R4, R6 ;  /* 0x0000000407031223 */ /* 0x000fe40000010006 */
[----:B------:R-:W0:Y:S01]  /*e500*/  @P2 MUFU.LG2 R8, R11 ;  /* 0x0000000b00082308 */ /* 0x000e220000000c00 */
        /* <DEDUP_REMOVED lines=66> */
.L_x_1756:
[----:B------:R-:W0:Y:S01]  /*e930*/  S2R R5, SR_CgaCtaId ;  /* 0x0000000000057919 */ /* 0x000e220000008800 */
[----:B------:R-:W-:Y:S01]  /*e940*/  MOV R204, 0x400 ;  /* 0x0000040000cc7802 */ /* 0x000fe20000000f00 */
[----:B------:R-:W-:Y:S01]  /*e950*/  BSSY B0, `(.L_x_1827) ;  /* 0x000028f000007945 */ /* 0x000fe20003800000 */
[----:B------:R-:W-:Y:S02]  /*e960*/  BAR.SYNC.DEFER_BLOCKING 0x5, 0x180 ;  /* 0x0146000000007b1d */ /* 0x000fe40000010000 */
[----:B0-----:R-:W-:-:S05]  /*e970*/  LEA R204, R5, R204, 0x18 ;  /* 0x000000cc05cc7211 */ /* 0x001fca00078ec0ff */
[----:B------:R-:W0:Y:S02]  /*e980*/  LDS R4, [R204+0x228d0] ;  /* 0x0228d000cc047984 */ /* 0x000e240000000800 */
[----:B0-----:R-:W-:Y:S01]  /*e990*/  R2UR UR4, R4 ;  /* 0x00000000040472ca */ /* 0x001fe200000e0000 */
[----:B------:R-:W-:Y:S06]  /*e9a0*/  BAR.ARV 0x4, 0x180 ;  /* 0x0106000000007b1d */ /* 0x000fec0000002000 */
[----:B------:R-:W-:Y:S08]  /*e9b0*/  @P0 BRA `(.L_x_1828) ;  /* 0x0000001c004c0947 */ /* 0x000ff00003800000 */
[----:B------:R-:W0:Y:S01]  /*e9c0*/  S2R R5, SR_SWINHI ;  /* 0x0000000000057919 */ /* 0x000e220000002f00 */
[----:B------:R-:W-:Y:S01]  /*e9d0*/  F2FP.BF16.F32.PACK_AB R24, R25, R24 ;  /* 0x000000181918723e */ /* 0x000fe200000010ff */
[----:B------:R-:W-:Y:S01]  /*e9e0*/  USHF.R.S32.HI UR10, URZ, 0x1f, UR40 ;  /* 0x0000001f3f0a7899 */ /* 0x000fe20008011428 */
[----:B------:R-:W-:Y:S01]  /*e9f0*/  F2FP.BF16.F32.PACK_AB R25, R40, R26 ;  /* 0x0000001a2819723e */ /* 0x000fe200000010ff */
[----:B------:R-:W-:Y:S01]  /*ea00*/  BAR.SYNC.DEFER_BLOCKING 0x1, 0x100 ;  /* 0x0044000000007b1d */ /* 0x000fe20000010000 */
[----:B------:R-:W-:Y:S01]  /*ea10*/  F2FP.BF16.F32.PACK_AB R26, R29, R28 ;  /* 0x0000001c1d1a723e */ /* 0x000fe200000010ff */
[----:B------:R-:W-:Y:S01]  /*ea20*/  USHF.R.S32.HI UR12, URZ, 0x1f, UR42 ;  /* 0x0000001f3f0c7899 */ /* 0x000fe2000801142a */
[----:B------:R-:W-:Y:S02]  /*ea30*/  F2FP.BF16.F32.PACK_AB R27, R27, R30 ;  /* 0x0000001e1b1b723e */ /* 0x000fe400000010ff */
[----:B------:R-:W-:Y:S01]  /*ea40*/  F2FP.BF16.F32.PACK_AB R32, R33, R32 ;  /* 0x000000202120723e */ /* 0x000fe200000010ff */
[----:B------:R-:W-:Y:S01]  /*ea50*/  ULDC.64 UR8, c[0x0][0xb90] ;  /* 0x0002e40000087ab9 */ /* 0x000fe20000000a00 */
[----:B------:R-:W-:Y:S01]  /*ea60*/  F2FP.BF16.F32.PACK_AB R33, R35, R34 ;  /* 0x000000222321723e */ /* 0x000fe200000010ff */
[----:B------:R-:W-:Y:S01]  /*ea70*/  UIMAD UR5, UR10, UR8, URZ ;  /* 0x000000080a0572a4 */ /* 0x000fe2000f8e023f */
[----:B------:R-:W-:Y:S01]  /*ea80*/  F2FP.BF16.F32.PACK_AB R34, R37, R177 ;  /* 0x000000b12522723e */ /* 0x000fe200000010ff */
[----:B------:R-:W-:Y:S01]  /*ea90*/  VIADD R37, R22, UR43 ;  /* 0x0000002b16257c36 */ /* 0x000fe20008000000 */
[----:B------:R-:W-:Y:S01]  /*eaa0*/  F2FP.BF16.F32.PACK_AB R35, R39, R38 ;  /* 0x000000262723723e */ /* 0x000fe200000010ff */
[----:B------:R-:W-:-:S02]  /*eab0*/  UIMAD.WIDE.U32 UR6, UR40, UR8, URZ ;  /* 0x00000008280672a5 */ /* 0x000fc4000f8e003f */
[----:B------:R-:W-:-:S03]  /*eac0*/  UIMAD UR5, UR40, UR9, UR5 ;  /* 0x00000009280572a4 */ /* 0x000fc6000f8e0205 */
[----:B------:R-:W-:Y:S01]  /*ead0*/  ULDC.64 UR8, c[0x0][0xb98] ;  /* 0x0002e60000087ab9 */ /* 0x000fe20000000a00 */
[----:B------:R-:W-:Y:S02]  /*eae0*/  UIADD3 UR7, UR7, UR5, URZ ;  /* 0x0000000507077290 */ /* 0x000fe4000fffe03f */
[----:B------:R-:W-:Y:S02]  /*eaf0*/  UIMAD UR5, UR12, UR8, URZ ;  /* 0x000000080c0572a4 */ /* 0x000fe4000f8e023f */
[----:B------:R-:W-:Y:S02]  /*eb00*/  UIMAD.WIDE.U32 UR6, UR42, UR8, UR6 ;  /* 0x000000082a0672a5 */ /* 0x000fe4000f8e0006 */
[----:B------:R-:W-:-:S03]  /*eb10*/  UIMAD UR5, UR42, UR9, UR5 ;  /* 0x000000092a0572a4 */ /* 0x000fc6000f8e0205 */
[----:B------:R-:W-:Y:S01]  /*eb20*/  ULDC.64 UR8, c[0x0][0xae8] ;  /* 0x0002ba0000087ab9 */ /* 0x000fe20000000a00 */
[----:B------:R-:W-:Y:S02]  /*eb30*/  MOV R168, R204 ;  /* 0x000000cc00a87202 */ /* 0x000fe40000000f00 */
[----:B0-----:R-:W-:Y:S01]  /*eb40*/  MOV R169, R5 ;  /* 0x0000000500a97202 */ /* 0x001fe20000000f00 */
[----:B------:R-:W-:Y:S02]  /*eb50*/  IMAD R5, R203, 0x40, R19 ;  /* 0x00000040cb057824 */ /* 0x000fe400078e0213 */
[----:B------:R-:W-:-:S04]  /*eb60*/  IMAD.WIDE R20, R208, 0x2, R168 ;  /* 0x00000002d0147825 */ /* 0x000fc800078e02a8 */
[----:B------:R-:W-:Y:S01]  /*eb70*/  IMAD.WIDE R168, R5, 0x2, R168 ;  /* 0x0000000205a87825 */ /* 0x000fe200078e02a8 */
[C---:B------:R-:W-:Y:S02]  /*eb80*/  IADD3 R7, P3, R20.reuse, 0xc060, RZ ;  /* 0x0000c06014077810 */ /* 0x040fe40007f7e0ff */
[C---:B------:R-:W-:Y:S02]  /*eb90*/  IADD3 R139, P4, R20.reuse, 0xc040, RZ ;  /* 0x0000c040148b7810 */ /* 0x040fe40007f9e0ff */
[----:B------:R-:W-:Y:S01]  /*eba0*/  LOP3.LUT R4, R7, 0x380, RZ, 0xc0, !PT ;  /* 0x0000038007047812 */ /* 0x000fe200078ec0ff */
[--C-:B------:R-:W-:Y:S01]  /*ebb0*/  IMAD.X R5, RZ, RZ, R21.reuse, P3 ;  /* 0x000000ffff057224 */ /* 0x100fe200018e0615 */
[----:B------:R-:W-:Y:S02]  /*ebc0*/  IADD3 R102, P2, R20, 0x8040, RZ ;  /* 0x0000804014667810 */ /* 0x000fe40007f5e0ff */
[----:B------:R-:W-:Y:S02]  /*ebd0*/  SHF.R.U64 R4, R4, 0x3, RZ ;  /* 0x0000000304047819 */ /* 0x000fe400000012ff */
[----:B------:R-:W-:Y:S01]  /*ebe0*/  LOP3.LUT R171, R20, 0x380, RZ, 0xc0, !PT ;  /* 0x0000038014ab7812 */ /* 0x000fe200078ec0ff */
[--C-:B------:R-:W-:Y:S01]  /*ebf0*/  IMAD.X R153, RZ, RZ, R21.reuse, P2 ;  /* 0x000000ffff997224 */ /* 0x100fe200010e0615 */
[----:B------:R-:W-:Y:S01]  /*ec00*/  LOP3.LUT R4, R4, R7, RZ, 0x3c, !PT ;  /* 0x0000000704047212 */ /* 0x000fe200078e3cff */
[----:B------:R-:W-:Y:S01]  /*ec10*/  IMAD.X R7, RZ, RZ, R21, P4 ;  /* 0x000000ffff077224 */ /* 0x000fe200020e0615 */
[----:B------:R-:W-:-:S02]  /*ec20*/  IADD3 R119, P4, R20, 0x8000, RZ ;  /* 0x0000800014777810 */ /* 0x000fc40007f9e0ff */
[----:B------:R-:W-:Y:S02]  /*ec30*/  SHF.R.U64 R171, R171, 0x3, RZ ;  /* 0x00000003abab7819 */ /* 0x000fe400000012ff */
[----:B------:R-:W-:Y:S01]  /*ec40*/  LOP3.LUT R16, R119, 0x380, RZ, 0xc0, !PT ;  /* 0x0000038077107812 */ /* 0x000fe200078ec0ff */
[--C-:B------:R-:W-:Y:S01]  /*ec50*/  IMAD.X R157, RZ, RZ, R21.reuse, P4 ;  /* 0x000000ffff9d7224 */ /* 0x100fe200020e0615 */
[----:B------:R-:W-:Y:S02]  /*ec60*/  IADD3 R107, P2, R20, 0x4000, RZ ;  /* 0x00004000146b7810 */ /* 0x000fe40007f5e0ff */
[----:B------:R-:W-:Y:S02]  /*ec70*/  SHF.R.U64 R16, R16, 0x3, RZ ;  /* 0x0000000310107819 */ /* 0x000fe400000012ff */
        /* <DEDUP_REMOVED lines=9> */
[----:B------:R-:W-:Y:S01]  /*ed10*/  LOP3.LUT R170, R171, R20, RZ, 0x3c, !PT ;  /* 0x00000014abaa7212 */ /* 0x000fe200078e3cff */
[--C-:B------:R-:W-:Y:S01]  /*ed20*/  IMAD.MOV.U32 R171, RZ, RZ, R21.reuse ;  /* 0x000000ffffab7224 */ /* 0x100fe200078e0015 */
[----:B------:R-:W-:Y:S01]  /*ed30*/  LOP3.LUT R156, R16, R119, RZ, 0x3c, !PT ;  /* 0x00000077109c7212 */ /* 0x000fe200078e3cff */
[--C-:B------:R-:W-:Y:S01]  /*ed40*/  IMAD.X R151, RZ, RZ, R21.reuse, P1 ;  /* 0x000000ffff977224 */ /* 0x100fe200008e0615 */
[----:B------:R-:W-:Y:S01]  /*ed50*/  IADD3 R119, P2, R168, 0x7000, RZ ;  /* 0x00007000a8777810 */ /* 0x000fe20007f5e0ff */
[----:B------:R-:W-:Y:S01]  /*ed60*/  IMAD.X R155, RZ, RZ, R21, P3 ;  /* 0x000000ffff9b7224 */ /* 0x000fe200018e0615 */
[----:B------:R-:W-:-:S02]  /*ed70*/  IADD3 R98, P5, R20, 0x4060, RZ ;  /* 0x0000406014627810 */ /* 0x000fc40007fbe0ff */
[C---:B------:R-:W-:Y:S02]  /*ed80*/  IADD3 R99, P6, R20.reuse, 0x40, RZ ;  /* 0x0000004014637810 */ /* 0x040fe40007fde0ff */
[C---:B------:R-:W-:Y:S01]  /*ed90*/  IADD3 R115, P0, R20.reuse, 0x4040, RZ ;  /* 0x0000404014737810 */ /* 0x040fe20007f1e0ff */
[--C-:B------:R-:W-:Y:S01]  /*eda0*/  IMAD.X R159, RZ, RZ, R21.reuse, P5 ;  /* 0x000000ffff9f7224 */ /* 0x100fe200028e0615 */
[C---:B------:R-:W-:Y:S01]  /*edb0*/  IADD3 R111, P1, R20.reuse, 0x4020, RZ ;  /* 0x00004020146f7810 */ /* 0x040fe20007f3e0ff */
[--C-:B------:R-:W-:Y:S01]  /*edc0*/  IMAD.X R161, RZ, RZ, R21.reuse, P6 ;  /* 0x000000ffffa17224 */ /* 0x100fe200030e0615 */
[----:B------:R-:W-:Y:S01]  /*edd0*/  IADD3 R103, P3, R20, 0x60, RZ ;  /* 0x0000006014677810 */ /* 0x000fe20007f7e0ff */
[--C-:B------:R-:W-:Y:S01]  /*ede0*/  IMAD.X R163, RZ, RZ, R21.reuse, P0 ;  /* 0x000000ffffa37224 */ /* 0x100fe200000e0615 */
[----:B------:R-:W-:Y:S01]  /*edf0*/  MOV R214, R170 ;  /* 0x000000aa00d67202 */ /* 0x000fe20000000f00 */
[--C-:B------:R-:W-:Y:S01]  /*ee00*/  IMAD.X R165, RZ, RZ, R21.reuse, P1 ;  /* 0x000000ffffa57224 */ /* 0x100fe200008e0615 */
[----:B------:R-:W-:Y:S01]  /*ee10*/  LOP3.LUT R12, R127, 0x380, RZ, 0xc0, !PT ;  /* 0x000003807f0c7812 */ /* 0x000fe200078ec0ff */
[----:B------:R-:W0:Y:S01]  /*ee20*/  LDC R171, c[0x0][0xbe8] ;  /* 0x0002fa00ffab7b82 */ /* 0x000e220000000800 */
[----:B------:R-:W-:Y:S01]  /*ee30*/  LOP3.LUT R118, R119, 0x380, RZ, 0xc0, !PT ;  /* 0x0000038077767812 */ /* 0x000fe200078ec0ff */
[----:B------:R-:W-:Y:S01]  /*ee40*/  IMAD.X R167, RZ, RZ, R21, P3 ;  /* 0x000000ffffa77224 */ /* 0x000fe200018e0615 */
[----:B------:R-:W-:Y:S01]  /*ee50*/  SHF.R.U64 R12, R12, 0x3, RZ ;  /* 0x000000030c0c7819 */ /* 0x000fe200000012ff */
[----:B------:R1:W-:Y:S01]  /*ee60*/  STSM.16.M88.4 [R214], R24 ;  /* 0x00000018d6007844 */ /* 0x0003e20000000200 */
[----:B------:R-:W-:-:S02]  /*ee70*/  LOP3.LUT R21, R102, 0x380, RZ, 0xc0, !PT ;  /* 0x0000038066157812 */ /* 0x000fc400078ec0ff */
[----:B------:R-:W-:Y:S02]  /*ee80*/  SHF.R.U64 R118, R118, 0x3, RZ ;  /* 0x0000000376767819 */ /* 0x000fe400000012ff */
[----:B------:R-:W-:Y:S02]  /*ee90*/  LOP3.LUT R14, R12, R127, RZ, 0x3c, !PT ;  /* 0x0000007f0c0e7212 */ /* 0x000fe400078e3cff */
[----:B------:R-:W-:Y:S02]  /*eea0*/  LOP3.LUT R20, R123, 0x380, RZ, 0xc0, !PT ;  /* 0x000003807b147812 */ /* 0x000fe400078ec0ff */
[----:B------:R-:W-:Y:S02]  /*eeb0*/  SHF.R.U64 R21, R21, 0x3, RZ ;  /* 0x0000000315157819 */ /* 0x000fe400000012ff */
[----:B------:R-:W-:Y:S01]  /*eec0*/  LOP3.LUT R118, R118, R119, RZ, 0x3c, !PT ;  /* 0x0000007776767212 */ /* 0x000fe200078e3cff */
[----:B------:R-:W-:Y:S01]  /*eed0*/  IMAD.X R119, RZ, RZ, R169, P2 ;  /* 0x000000ffff777224 */ /* 0x000fe200010e06a9 */
[----:B------:R-:W-:-:S02]  /*eee0*/  LOP3.LUT R12, R31, 0x380, RZ, 0xc0, !PT ;  /* 0x000003801f0c7812 */ /* 0x000fc400078ec0ff */
[----:B------:R-:W-:Y:S02]  /*eef0*/  IADD3 R147, P2, R168, 0xe000, RZ ;  /* 0x0000e000a8937810 */ /* 0x000fe40007f5e0ff */
[----:B------:R-:W-:Y:S02]  /*ef00*/  SHF.R.U64 R20, R20, 0x3, RZ ;  /* 0x0000000314147819 */ /* 0x000fe400000012ff */
[----:B------:R-:W-:Y:S02]  /*ef10*/  LOP3.LUT R152, R21, R102, RZ, 0x3c, !PT ;  /* 0x0000006615987212 */ /* 0x000fe400078e3cff */
[----:B------:R-:W-:Y:S02]  /*ef20*/  SHF.R.U64 R12, R12, 0x3, RZ ;  /* 0x000000030c0c7819 */ /* 0x000fe400000012ff */
[----:B------:R-:W-:Y:S02]  /*ef30*/  LOP3.LUT R21, R98, 0x380, RZ, 0xc0, !PT ;  /* 0x0000038062157812 */ /* 0x000fe400078ec0ff */
[----:B------:R-:W-:-:S02]  /*ef40*/  LOP3.LUT R146, R147, 0x380, RZ, 0xc0, !PT ;  /* 0x0000038093927812 */ /* 0x000fc400078ec0ff */
[----:B------:R-:W-:Y:S02]  /*ef50*/  LOP3.LUT R154, R20, R123, RZ, 0x3c, !PT ;  /* 0x0000007b149a7212 */ /* 0x000fe400078e3cff */
[----:B------:R-:W-:Y:S02]  /*ef60*/  LOP3.LUT R150, R12, R31, RZ, 0x3c, !PT ;  /* 0x0000001f0c967212 */ /* 0x000fe400078e3cff */
[----:B------:R-:W-:Y:S02]  /*ef70*/  LOP3.LUT R20, R115, 0x380, RZ, 0xc0, !PT ;  /* 0x0000038073147812 */ /* 0x000fe400078ec0ff */
[----:B------:R-:W-:Y:S02]  /*ef80*/  SHF.R.U64 R21, R21, 0x3, RZ ;  /* 0x0000000315157819 */ /* 0x000fe400000012ff */
[----:B------:R-:W-:Y:S02]  /*ef90*/  LOP3.LUT R12, R99, 0x380, RZ, 0xc0, !PT ;  /* 0x00000380630c7812 */ /* 0x000fe400078ec0ff */
[----:B------:R-:W-:-:S02]  /*efa0*/  LOP3.LUT R16, R111, 0x380, RZ, 0xc0, !PT ;  /* 0x000003806f107812 */ /* 0x000fc400078ec0ff */
[----:B------:R-:W-:Y:S02]  /*efb0*/  SHF.R.U64 R146, R146, 0x3, RZ ;  /* 0x0000000392927819 */ /* 0x000fe400000012ff */
[----:B------:R-:W-:Y:S02]  /*efc0*/  SHF.R.U64 R20, R20, 0x3, RZ ;  /* 0x0000000314147819 */ /* 0x000fe400000012ff */
[----:B------:R-:W-:Y:S02]  /*efd0*/  LOP3.LUT R158, R21, R98, RZ, 0x3c, !PT ;  /* 0x00000062159e7212 */ /* 0x000fe400078e3cff */
[----:B------:R-:W-:Y:S02]  /*efe0*/  SHF.R.U64 R12, R12, 0x3, RZ ;  /* 0x000000030c0c7819 */ /* 0x000fe400000012ff */
[----:B------:R-:W-:Y:S02]  /*eff0*/  SHF.R.U64 R16, R16, 0x3, RZ ;  /* 0x0000000310107819 */ /* 0x000fe400000012ff */
[----:B------:R-:W-:-:S02]  /*f000*/  IADD3 R21, P3, R168, 0x1000, RZ ;  /* 0x00001000a8157810 */ /* 0x000fc40007f7e0ff */
[----:B------:R-:W-:Y:S01]  /*f010*/  LOP3.LUT R146, R146, R147, RZ, 0x3c, !PT ;  /* 0x0000009392927212 */ /* 0x000fe200078e3cff */
[----:B------:R-:W-:Y:S01]  /*f020*/  IMAD.X R147, RZ, RZ, R169, P2 ;  /* 0x000000ffff937224 */ /* 0x000fe200010e06a9 */
[----:B0-----:R-:W-:Y:S02]  /*f030*/  ISETP.NE.AND P2, PT, R171, 0x1, PT ;  /* 0x00000001ab00780c */ /* 0x001fe40003f45270 */
[----:B------:R-:W-:Y:S02]  /*f040*/  LOP3.LUT R162, R20, R115, RZ, 0x3c, !PT ;  /* 0x0000007314a27212 */ /* 0x000fe400078e3cff */
[----:B------:R-:W-:Y:S02]  /*f050*/  LOP3.LUT R160, R12, R99, RZ, 0x3c, !PT ;  /* 0x000000630ca07212 */ /* 0x000fe400078e3cff */
[----:B------:R-:W-:Y:S02]  /*f060*/  LOP3.LUT R164, R16, R111, RZ, 0x3c, !PT ;  /* 0x0000006f10a47212 */ /* 0x000fe400078e3cff */
[----:B------:R-:W-:-:S02]  /*f070*/  LOP3.LUT R20, R21, 0x380, RZ, 0xc0, !PT ;  /* 0x0000038015147812 */ /* 0x000fc400078ec0ff */
[----:B------:R-:W-:Y:S02]  /*f080*/  LOP3.LUT R12, R107, 0x380, RZ, 0xc0, !PT ;  /* 0x000003806b0c7812 */ /* 0x000fe400078ec0ff */
[----:B------:R-:W-:Y:S01]  /*f090*/  LOP3.LUT R16, R103, 0x380, RZ, 0xc0, !PT ;  /* 0x0000038067107812 */ /* 0x000fe200078ec0ff */
[----:B-1----:R-:W0:Y:S01]  /*f0a0*/  @P2 LDC R24, c[0x0][0xbec] ;  /* 0x0002fb00ff182b82 */ /* 0x002e220000000800 */
[----:B------:R-:W-:Y:S02]  /*f0b0*/  SHF.R.U64 R20, R20, 0x3, RZ ;  /* 0x0000000314147819 */ /* 0x000fe400000012ff */
[----:B------:R-:W-:Y:S02]  /*f0c0*/  SHF.R.U64 R12, R12, 0x3, RZ ;  /* 0x000000030c0c7819 */ /* 0x000fe400000012ff */
[----:B------:R-:W-:Y:S02]  /*f0d0*/  SHF.R.U64 R16, R16, 0x3, RZ ;  /* 0x0000000310107819 */ /* 0x000fe400000012ff */
[----:B------:R-:W-:Y:S01]  /*f0e0*/  LOP3.LUT R20, R20, R21, RZ, 0x3c, !PT ;  /* 0x0000001514147212 */ /* 0x000fe200078e3cff */
[----:B------:R-:W-:Y:S01]  /*f0f0*/  IMAD.X R21, RZ, RZ, R169, P3 ;  /* 0x000000ffff157224 */ /* 0x000fe200018e06a9 */
[----:B------:R-:W-:Y:S01]  /*f100*/  LOP3.LUT R12, R12, R107, RZ, 0x3c, !PT ;  /* 0x0000006b0c0c7212 */ /* 0x000fe200078e3cff */
[----:B------:R-:W1:Y:S01]  /*f110*/  @P2 LDC R27, c[0x0][0xbf0] ;  /* 0x0002fc00ff1b2b82 */ /* 0x000e620000000800 */
[----:B------:R-:W-:-:S02]  /*f120*/  LOP3.LUT R166, R16, R103, RZ, 0x3c, !PT ;  /* 0x0000006710a67212 */ /* 0x000fc400078e3cff */
[C---:B------:R-:W-:Y:S02]  /*f130*/  IADD3 R99, P4, R168.reuse, 0x2000, RZ ;  /* 0x00002000a8637810 */ /* 0x040fe40007f9e0ff */
[C---:B------:R-:W-:Y:S02]  /*f140*/  IADD3 R103, P5, R168.reuse, 0x3000, RZ ;  /* 0x00003000a8677810 */ /* 0x040fe40007fbe0ff */
[C---:B------:R-:W-:Y:S02]  /*f150*/  IADD3 R107, P6, R168.reuse, 0x4000, RZ ;  /* 0x00004000a86b7810 */ /* 0x040fe40007fde0ff */
[C---:B------:R-:W-:Y:S02]  /*f160*/  IADD3 R111, P0, R168.reuse, 0x5000, RZ ;  /* 0x00005000a86f7810 */ /* 0x040fe40007f1e0ff */
[C---:B------:R-:W-:Y:S02]  /*f170*/  IADD3 R115, P1, R168.reuse, 0x6000, RZ ;  /* 0x00006000a8737810 */ /* 0x040fe40007f3e0ff */
[----:B------:R-:W-:Y:S01]  /*f180*/  IADD3 R123, P3, R168, 0x8000, RZ ;  /* 0x00008000a87b7810 */ /* 0x000fe20007f7e0ff */
[----:B0-----:R-:W-:Y:S01]  /*f190*/  @P2 IMAD.HI.U32 R24, R37, R24, RZ ;  /* 0x0000001825182227 */ /* 0x001fe200078e00ff */
[----:B------:R-:W-:-:S02]  /*f1a0*/  LOP3.LUT R98, R99, 0x380, RZ, 0xc0, !PT ;  /* 0x0000038063627812 */ /* 0x000fc400078ec0ff */
[----:B------:R-:W-:Y:S02]  /*f1b0*/  LOP3.LUT R102, R103, 0x380, RZ, 0xc0, !PT ;  /* 0x0000038067667812 */ /* 0x000fe400078ec0ff */
[----:B------:R-:W-:Y:S02]  /*f1c0*/  LOP3.LUT R106, R107, 0x380, RZ, 0xc0, !PT ;  /* 0x000003806b6a7812 */ /* 0x000fe400078ec0ff */
[----:B------:R-:W-:Y:S02]  /*f1d0*/  LOP3.LUT R110, R111, 0x380, RZ, 0xc0, !PT ;  /* 0x000003806f6e7812 */ /* 0x000fe400078ec0ff */
[----:B------:R-:W-:Y:S02]  /*f1e0*/  LOP3.LUT R114, R115, 0x380, RZ, 0xc0, !PT ;  /* 0x0000038073727812 */ /* 0x000fe400078ec0ff */
[----:B------:R-:W-:Y:S02]  /*f1f0*/  LOP3.LUT R122, R123, 0x380, RZ, 0xc0, !PT ;  /* 0x000003807b7a7812 */ /* 0x000fe400078ec0ff */
[----:B------:R-:W-:-:S02]  /*f200*/  LOP3.LUT R6, R139, 0x380, RZ, 0xc0, !PT ;  /* 0x000003808b067812 */ /* 0x000fc400078ec0ff */
[----:B------:R-:W-:Y:S02]  /*f210*/  LOP3.LUT R8, R135, 0x380, RZ, 0xc0, !PT ;  /* 0x0000038087087812 */ /* 0x000fe400078ec0ff */
[----:B------:R-:W-:Y:S02]  /*f220*/  LOP3.LUT R10, R131, 0x380, RZ, 0xc0, !PT ;  /* 0x00000380830a7812 */ /* 0x000fe400078ec0ff */
[----:B------:R-:W-:Y:S02]  /*f230*/  SHF.R.U64 R98, R98, 0x3, RZ ;  /* 0x0000000362627819 */ /* 0x000fe400000012ff */
[----:B------:R-:W-:Y:S02]  /*f240*/  SHF.R.U64 R102, R102, 0x3, RZ ;  /* 0x0000000366667819 */ /* 0x000fe400000012ff */
[----:B------:R-:W-:Y:S02]  /*f250*/  SHF.R.U64 R106, R106, 0x3, RZ ;  /* 0x000000036a6a7819 */ /* 0x000fe400000012ff */
[----:B------:R-:W-:-:S02]  /*f260*/  SHF.R.U64 R110, R110, 0x3, RZ ;  /* 0x000000036e6e7819 */ /* 0x000fc400000012ff */
[----:B------:R-:W-:Y:S02]  /*f270*/  SHF.R.U64 R114, R114, 0x3, RZ ;  /* 0x0000000372727819 */ /* 0x000fe400000012ff */
[----:B------:R-:W-:Y:S02]  /*f280*/  SHF.R.U64 R122, R122, 0x3, RZ ;  /* 0x000000037a7a7819 */ /* 0x000fe400000012ff */
[----:B------:R-:W-:Y:S02]  /*f290*/  SHF.R.U64 R6, R6, 0x3, RZ ;  /* 0x0000000306067819 */ /* 0x000fe400000012ff */
[----:B------:R-:W-:Y:S02]  /*f2a0*/  SHF.R.U64 R8, R8, 0x3, RZ ;  /* 0x0000000308087819 */ /* 0x000fe400000012ff */
[----:B------:R-:W-:Y:S02]  /*f2b0*/  SHF.R.U64 R10, R10, 0x3, RZ ;  /* 0x000000030a0a7819 */ /* 0x000fe400000012ff */
        /* <DEDUP_REMOVED lines=12> */
[----:B------:R-:W-:-:S02]  /*f380*/  LOP3.LUT R6, R6, R139, RZ, 0x3c, !PT ;  /* 0x0000008b06067212 */ /* 0x000fc400078e3cff */
[----:B------:R-:W-:Y:S02]  /*f390*/  LOP3.LUT R8, R8, R135, RZ, 0x3c, !PT ;  /* 0x0000008708087212 */ /* 0x000fe400078e3cff */
[----:B------:R-:W-:Y:S02]  /*f3a0*/  LOP3.LUT R10, R10, R131, RZ, 0x3c, !PT ;  /* 0x000000830a0a7212 */ /* 0x000fe400078e3cff */
[C---:B------:R-:W-:Y:S02]  /*f3b0*/  IADD3 R127, P4, R168.reuse, 0x9000, RZ ;  /* 0x00009000a87f7810 */ /* 0x040fe40007f9e0ff */
[C---:B------:R-:W-:Y:S02]  /*f3c0*/  IADD3 R131, P5, R168.reuse, 0xa000, RZ ;  /* 0x0000a000a8837810 */ /* 0x040fe40007fbe0ff */
[C---:B------:R-:W-:Y:S02]  /*f3d0*/  IADD3 R135, P6, R168.reuse, 0xb000, RZ ;  /* 0x0000b000a8877810 */ /* 0x040fe40007fde0ff */
[----:B------:R-:W-:-:S02]  /*f3e0*/  IADD3 R139, P0, R168, 0xc000, RZ ;  /* 0x0000c000a88b7810 */ /* 0x000fc40007f1e0ff */
[C---:B------:R-:W-:Y:S02]  /*f3f0*/  IADD3 R143, P1, R168.reuse, 0xd000, RZ ;  /* 0x0000d000a88f7810 */ /* 0x040fe40007f3e0ff */
[----:B------:R-:W-:Y:S02]  /*f400*/  IADD3 R215, P3, R168, 0xf000, RZ ;  /* 0x0000f000a8d77810 */ /* 0x000fe40007f7e0ff */
[----:B------:R-:W-:Y:S02]  /*f410*/  LOP3.LUT R126, R127, 0x380, RZ, 0xc0, !PT ;  /* 0x000003807f7e7812 */ /* 0x000fe400078ec0ff */
[----:B------:R-:W-:Y:S01]  /*f420*/  LOP3.LUT R130, R131, 0x380, RZ, 0xc0, !PT ;  /* 0x0000038083827812 */ /* 0x000fe200078ec0ff */
[----:B------:R-:W-:Y:S01]  /*f430*/  IMAD.X R31, RZ, RZ, R169, P3 ;  /* 0x000000ffff1f7224 */ /* 0x000fe200018e06a9 */
[----:B------:R-:W-:Y:S02]  /*f440*/  LOP3.LUT R134, R135, 0x380, RZ, 0xc0, !PT ;  /* 0x0000038087867812 */ /* 0x000fe400078ec0ff */
[----:B------:R-:W-:-:S02]  /*f450*/  LOP3.LUT R138, R139, 0x380, RZ, 0xc0, !PT ;  /* 0x000003808b8a7812 */ /* 0x000fc400078ec0ff */
[----:B------:R-:W-:Y:S02]  /*f460*/  LOP3.LUT R142, R143, 0x380, RZ, 0xc0, !PT ;  /* 0x000003808f8e7812 */ /* 0x000fe400078ec0ff */
[----:B------:R-:W-:Y:S02]  /*f470*/  LOP3.LUT R29, R168, 0x380, RZ, 0xc0, !PT ;  /* 0x00000380a81d7812 */ /* 0x000fe400078ec0ff */
[----:B------:R-:W-:Y:S02]  /*f480*/  LOP3.LUT R16, R215, 0x380, RZ, 0xc0, !PT ;  /* 0x00000380d7107812 */ /* 0x000fe400078ec0ff */
[----:B------:R-:W-:Y:S02]  /*f490*/  SHF.R.U64 R126, R126, 0x3, RZ ;  /* 0x000000037e7e7819 */ /* 0x000fe400000012ff */
[----:B------:R-:W-:Y:S02]  /*f4a0*/  SHF.R.U64 R130, R130, 0x3, RZ ;  /* 0x0000000382827819 */ /* 0x000fe400000012ff */
[----:B------:R-:W-:-:S02]  /*f4b0*/  SHF.R.U64 R134, R134, 0x3, RZ ;  /* 0x0000000386867819 */ /* 0x000fc400000012ff */
[----:B------:R-:W-:Y:S02]  /*f4c0*/  SHF.R.U64 R138, R138, 0x3, RZ ;  /* 0x000000038a8a7819 */ /* 0x000fe400000012ff */
[----:B------:R-:W-:Y:S02]  /*f4d0*/  SHF.R.U64 R142, R142, 0x3, RZ ;  /* 0x000000038e8e7819 */ /* 0x000fe400000012ff */
[----:B------:R-:W-:Y:S02]  /*f4e0*/  SHF.R.U64 R29, R29, 0x3, RZ ;  /* 0x000000031d1d7819 */ /* 0x000fe400000012ff */
[----:B------:R-:W-:Y:S02]  /*f4f0*/  SHF.R.U64 R16, R16, 0x3, RZ ;  /* 0x0000000310107819 */ /* 0x000fe400000012ff */
[----:B------:R-:W-:Y:S02]  /*f500*/  MOV R150, R150 ;  /* 0x0000009600967202 */ /* 0x000fe40000000f00 */
        /* <DEDUP_REMOVED lines=11> */
[----:B------:R-:W-:Y:S01]  /*f5c0*/  IMAD.MOV.U32 R29, RZ, RZ, R169 ;  /* 0x000000ffff1d7224 */ /* 0x000fe200078e00a9 */
[----:B------:R-:W-:Y:S01]  /*f5d0*/  LOP3.LUT R30, R16, R215, RZ, 0x3c, !PT ;  /* 0x000000d7101e7212 */ /* 0x000fe200078e3cff */
[----:B------:R0:W-:Y:S01]  /*f5e0*/  STSM.16.M88.4 [R150], R32 ;  /* 0x0000002096007844 */ /* 0x0001e20000000200 */
[----:B------:R-:W-:-:S02]  /*f5f0*/  MOV R168, R4 ;  /* 0x0000000400a87202 */ /* 0x000fc40000000f00 */
[----:B------:R-:W-:Y:S02]  /*f600*/  MOV R16, R6 ;  /* 0x0000000600107202 */ /* 0x000fe40000000f00 */
[----:B------:R-:W-:Y:S02]  /*f610*/  MOV R40, R8 ;  /* 0x0000000800287202 */ /* 0x000fe40000000f00 */
[----:B------:R-:W-:Y:S02]  /*f620*/  MOV R169, R10 ;  /* 0x0000000a00a97202 */ /* 0x000fe40000000f00 */
[----:B------:R-:W-:Y:S02]  /*f630*/  MOV R160, R160 ;  /* 0x000000a000a07202 */ /* 0x000fe40000000f00 */
[----:B------:R-:W-:Y:S02]  /*f640*/  F2FP.BF16.F32.PACK_AB R4, R41, R178 ;  /* 0x000000b22904723e */ /* 0x000fe400000010ff */
[----:B------:R-:W-:-:S02]  /*f650*/  F2FP.BF16.F32.PACK_AB R5, R43, R42 ;  /* 0x0000002a2b05723e */ /* 0x000fc400000010ff */
[----:B------:R-:W-:Y:S01]  /*f660*/  F2FP.BF16.F32.PACK_AB R6, R45, R179 ;  /* 0x000000b32d06723e */ /* 0x000fe200000010ff */
[----:B0-----:R-:W-:Y:S01]  /*f670*/  IMAD.MOV.U32 R32, RZ, RZ, R37 ;  /* 0x000000ffff207224 */ /* 0x001fe200078e0025 */
[----:B------:R-:W-:Y:S02]  /*f680*/  F2FP.BF16.F32.PACK_AB R7, R47, R46 ;  /* 0x0000002e2f07723e */ /* 0x000fe400000010ff */
[----:B------:R-:W-:Y:S02]  /*f690*/  MOV R170, R14 ;  /* 0x0000000e00aa7202 */ /* 0x000fe40000000f00 */
[----:B------:R-:W-:Y:S01]  /*f6a0*/  MOV R166, R166 ;  /* 0x000000a600a67202 */ /* 0x000fe20000000f00 */
[----:B------:R0:W-:Y:S01]  /*f6b0*/  STSM.16.M88.4 [R160], R4 ;  /* 0x00000004a0007844 */ /* 0x0001e20000000200 */
[----:B------:R-:W-:Y:S02]  /*f6c0*/  F2FP.BF16.F32.PACK_AB R8, R49, R180 ;  /* 0x000000b43108723e */ /* 0x000fe400000010ff */
[----:B------:R-:W-:-:S02]  /*f6d0*/  F2FP.BF16.F32.PACK_AB R9, R51, R50 ;  /* 0x000000323309723e */ /* 0x000fc400000010ff */
[----:B------:R-:W-:Y:S02]  /*f6e0*/  F2FP.BF16.F32.PACK_AB R10, R53, R181 ;  /* 0x000000b5350a723e */ /* 0x000fe400000010ff */
[----:B------:R-:W-:Y:S02]  /*f6f0*/  F2FP.BF16.F32.PACK_AB R11, R55, R54 ;  /* 0x00000036370b723e */ /* 0x000fe400000010ff */
[----:B------:R-:W-:Y:S02]  /*f700*/  MOV R25, R12 ;  /* 0x0000000c00197202 */ /* 0x000fe40000000f00 */
[----:B------:R-:W-:Y:S01]  /*f710*/  F2FP.BF16.F32.PACK_AB R12, R57, R182 ;  /* 0x000000b6390c723e */ /* 0x000fe200000010ff */
[----:B------:R2:W-:Y:S01]  /*f720*/  STSM.16.M88.4 [R166], R8 ;  /* 0x00000008a6007844 */ /* 0x0005e20000000200 */
[----:B------:R-:W-:Y:S02]  /*f730*/  F2FP.BF16.F32.PACK_AB R13, R59, R58 ;  /* 0x0000003a3b0d723e */ /* 0x000fe400000010ff */
[----:B------:R-:W-:-:S02]  /*f740*/  F2FP.BF16.F32.PACK_AB R14, R61, R183 ;  /* 0x000000b73d0e723e */ /* 0x000fc400000010ff */
[----:B------:R-:W-:Y:S02]  /*f750*/  F2FP.BF16.F32.PACK_AB R15, R63, R62 ;  /* 0x0000003e3f0f723e */ /* 0x000fe400000010ff */
[----:B-1----:R-:W-:Y:S02]  /*f760*/  @P2 SHF.R.U32.HI R32, RZ, R27, R24 ;  /* 0x0000001bff202219 */ /* 0x002fe40000011618 */
[----:B------:R-:W-:Y:S01]  /*f770*/  MOV R164, R164 ;  /* 0x000000a400a47202 */ /* 0x000fe20000000f00 */
[----:B------:R1:W-:Y:S01]  /*f780*/  STSM.16.M88.4 [R25], R12 ;  /* 0x0000000c19007844 */ /* 0x0003e20000000200 */
[----:B0-----:R-:W-:Y:S01]  /*f790*/  F2FP.BF16.F32.PACK_AB R4, R65, R184 ;  /* 0x000000b84104723e */ /* 0x001fe200000010ff */
[----:B------:R-:W-:Y:S01]  /*f7a0*/  IMAD.MOV R24, RZ, RZ, -R32 ;  /* 0x000000ffff187224 */ /* 0x000fe200078e0a20 */
[----:B------:R-:W-:Y:S02]  /*f7b0*/  F2FP.BF16.F32.PACK_AB R5, R67, R66 ;  /* 0x000000424305723e */ /* 0x000fe400000010ff */
[----:B------:R-:W-:Y:S01]  /*f7c0*/  F2FP.BF16.F32.PACK_AB R6, R69, R185 ;  /* 0x000000b94506723e */ /* 0x000fe200000010ff */
[----:B------:R-:W-:Y:S01]  /*f7d0*/  IMAD R33, R171, R24, R37 ;  /* 0x00000018ab217224 */ /* 0x000fe200078e0225 */
[----:B------:R-:W-:-:S02]  /*f7e0*/  F2FP.BF16.F32.PACK_AB R7, R71, R70 ;  /* 0x000000464707723e */ /* 0x000fc400000010ff */
[----:B------:R-:W-:Y:S02]  /*f7f0*/  MOV R162, R162 ;  /* 0x000000a200a27202 */ /* 0x000fe40000000f00 */
[----:B--2---:R-:W-:Y:S01]  /*f800*/  F2FP.BF16.F32.PACK_AB R8, R73, R186 ;  /* 0x000000ba4908723e */ /* 0x004fe200000010ff */
[----:B------:R-:W-:Y:S01]  /*f810*/  STSM.16.M88.4 [R164], R4 ;  /* 0x00000004a4007844 */ /* 0x000fe20000000200 */
[----:B------:R-:W-:Y:S02]  /*f820*/  F2FP.BF16.F32.PACK_AB R9, R75, R74 ;  /* 0x0000004a4b09723e */ /* 0x000fe400000010ff */
[----:B------:R-:W-:Y:S02]  /*f830*/  F2FP.BF16.F32.PACK_AB R10, R77, R187 ;  /* 0x000000bb4d0a723e */ /* 0x000fe400000010ff */
[----:B------:R-:W-:Y:S02]  /*f840*/  F2FP.BF16.F32.PACK_AB R11, R79, R78 ;  /* 0x0000004e4f0b723e */ /* 0x000fe400000010ff */
[----:B------:R-:W-:-:S02]  /*f850*/  MOV R158, R158 ;  /* 0x0000009e009e7202 */ /* 0x000fc40000000f00 */
[----:B-1----:R-:W-:Y:S01]  /*f860*/  F2FP.BF16.F32.PACK_AB R12, R81, R188 ;  /* 0x000000bc510c723e */ /* 0x002fe200000010ff */
[----:B------:R0:W-:Y:S01]  /*f870*/  STSM.16.M88.4 [R162], R8 ;  /* 0x00000008a2007844 */ /* 0x0001e20000000200 */
[----:B------:R-:W-:Y:S02]  /*f880*/  F2FP.BF16.F32.PACK_AB R13, R83, R82 ;  /* 0x00000052530d723e */ /* 0x000fe400000010ff */
[----:B------:R-:W-:Y:S02]  /*f890*/  F2FP.BF16.F32.PACK_AB R14, R85, R189 ;  /* 0x000000bd550e723e */ /* 0x000fe400000010ff */
[----:B------:R-:W-:Y:S02]  /*f8a0*/  F2FP.BF16.F32.PACK_AB R15, R87, R86 ;  /* 0x00000056570f723e */ /* 0x000fe400000010ff */
[----:B------:R-:W-:Y:S02]  /*f8b0*/  MOV R156, R156 ;  /* 0x0000009c009c7202 */ /* 0x000fe40000000f00 */
[----:B------:R-:W-:Y:S01]  /*f8c0*/  F2FP.BF16.F32.PACK_AB R24, R89, R190 ;  /* 0x000000be5918723e */ /* 0x000fe200000010ff */
[----:B------:R1:W-:Y:S01]  /*f8d0*/  STSM.16.M88.4 [R158], R12 ;  /* 0x0000000c9e007844 */ /* 0x0003e20000000200 */
[----:B------:R-:W-:-:S02]  /*f8e0*/  F2FP.BF16.F32.PACK_AB R25, R91, R90 ;  /* 0x0000005a5b19723e */ /* 0x000fc400000010ff */
[----:B------:R-:W-:Y:S02]  /*f8f0*/  F2FP.BF16.F32.PACK_AB R26, R93, R191 ;  /* 0x000000bf5d1a723e */ /* 0x000fe400000010ff */
[----:B------:R-:W-:Y:S01]  /*f900*/  F2FP.BF16.F32.PACK_AB R27, R95, R94 ;  /* 0x0000005e5f1b723e */ /* 0x000fe200000010ff */
[----:B0-----:R-:W-:Y:S01]  /*f910*/  IMAD.U32 R10, RZ, RZ, UR5 ;  /* 0x00000005ff0a7e24 */ /* 0x001fe2000f8e00ff */
[----:B------:R-:W-:Y:S01]  /*f920*/  SHF.R.S32.HI R9, RZ, 0x1f, R32 ;  /* 0x0000001fff097819 */ /* 0x000fe20000011420 */
[----:B------:R-:W-:Y:S01]  /*f930*/  ULDC UR5, c[0x0][0xa88] ;  /* 0x0002a20000057ab9 */ /* 0x000fe20000000800 */
[----:B------:R-:W-:Y:S01]  /*f940*/  SHF.R.S32.HI R8, RZ, 0x1f, R33 ;  /* 0x0000001fff087819 */ /* 0x000fe20000011421 */
[----:B------:R0:W-:Y:S01]  /*f950*/  STSM.16.M88.4 [R156], R24 ;  /* 0x000000189c007844 */ /* 0x0001e20000000200 */
[----:B------:R-:W-:Y:S01]  /*f960*/  MOV R154, R154 ;  /* 0x0000009a009a7202 */ /* 0x000fe20000000f00 */
[----:B------:R-:W-:Y:S01]  /*f970*/  IMAD R41, R171, UR5, RZ ;  /* 0x00000005ab297c24 */ /* 0x000fe2000f8e02ff */
[----:B------:R-:W-:-:S02]  /*f980*/  F2FP.BF16.F32.PACK_AB R4, R97, R192 ;  /* 0x000000c06104723e */ /* 0x000fc400000010ff */
[----:B------:R-:W-:Y:S01]  /*f990*/  F2FP.BF16.F32.PACK_AB R5, R44, R36 ;  /* 0x000000242c05723e */ /* 0x000fe200000010ff */
[----:B-1----:R-:W-:Y:S01]  /*f9a0*/  VIADD R14, R207, UR43 ;  /* 0x0000002bcf0e7c36 */ /* 0x002fe20008000000 */
[----:B------:R-:W-:Y:S02]  /*f9b0*/  IADD3 R12, P0, R32, UR6, RZ ;  /* 0x00000006200c7c10 */ /* 0x000fe4000ff1e0ff */
[----:B------:R-:W-:Y:S02]  /*f9c0*/  F2FP.BF16.F32.PACK_AB R6, R101, R193 ;  /* 0x000000c16506723e */ /* 0x000fe400000010ff */
[----:B------:R-:W-:Y:S01]  /*f9d0*/  IADD3.X R13, R9, UR7, R10, P0, !PT ;  /* 0x00000007090d7c10 */ /* 0x000fe200087fe40a */
[----:B------:R-:W-:Y:S01]  /*f9e0*/  ULDC.64 UR6, c[0x0][0xb88] ;  /* 0x0002e20000067ab9 */ /* 0x000fe20000000a00 */
[----:B------:R-:W-:Y:S01]  /*f9f0*/  F2FP.BF16.F32.PACK_AB R7, R52, R48 ;  /* 0x000000303407723e */ /* 0x000fe200000010ff */
[----:B------:R-:W-:Y:S01]  /*fa00*/  IMAD R8, R8, UR6, RZ ;  /* 0x0000000608087c24 */ /* 0x000fe2000f8e02ff */
[----:B------:R-:W-:Y:S01]  /*fa10*/  LOP3.LUT P0, RZ, R205, 0x3, RZ, 0xc0, !PT ;  /* 0x00000003cdff7812 */ /* 0x000fe2000780c0ff */
[C---:B------:R-:W-:Y:S01]  /*fa20*/  IMAD.WIDE.U32 R12, R33.reuse, UR6, R12 ;  /* 0x00000006210c7c25 */ /* 0x040fe2000f8e000c */
[----:B------:R-:W-:Y:S01]  /*fa30*/  MOV R152, R152 ;  /* 0x0000009800987202 */ /* 0x000fe20000000f00 */
[----:B------:R1:W-:Y:S01]  /*fa40*/  STSM.16.M88.4 [R154], R4 ;  /* 0x000000049a007844 */ /* 0x0003e20000000200 */
[----:B------:R-:W-:Y:S01]  /*fa50*/  F2FP.BF16.F32.PACK_AB R9, R60, R56 ;  /* 0x000000383c09723e */ /* 0x000fe200000010ff */
[----:B------:R-:W-:Y:S01]  /*fa60*/  IMAD R33, R33, UR7, R8 ;  /* 0x0000000721217c24 */ /* 0x000fe2000f8e0208 */
[----:B------:R-:W-:Y:S01]  /*fa70*/  ULDC.64 UR6, c[0x0][0xb50] ;  /* 0x0002d40000067ab9 */ /* 0x000fe20000000a00 */
[----:B------:R-:W-:-:S02]  /*fa80*/  F2FP.BF16.F32.PACK_AB R8, R105, R194 ;  /* 0x000000c26908723e */ /* 0x000fc400000010ff */
[----:B0-----:R-:W-:Y:S02]  /*fa90*/  LEA R26, P3, R12, UR6, 0x2 ;  /* 0x000000060c1a7c11 */ /* 0x001fe4000f8610ff */
[----:B------:R-:W-:Y:S02]  /*faa0*/  F2FP.BF16.F32.PACK_AB R10, R109, R195 ;  /* 0x000000c36d0a723e */ /* 0x000fe400000010ff */
[----:B------:R-:W-:Y:S01]  /*fab0*/  F2FP.BF16.F32.PACK_AB R11, R68, R64 ;  /* 0x00000040440b723e */ /* 0x000fe200000010ff */
[----:B------:R-:W-:Y:S01]  /*fac0*/  SHFL.IDX PT, R42, R26, RZ, 0x1c1f ;  /* 0x001c1fff1a2a7589 */ /* 0x000fe200000e0000 */
[----:B------:R-:W-:Y:S02]  /*fad0*/  ISETP.GE.OR P1, PT, R14, R41, P0 ;  /* 0x000000290e00720c */ /* 0x000fe40000726670 */
[----:B------:R-:W-:Y:S01]  /*fae0*/  F2FP.BF16.F32.PACK_AB R15, R116, R112 ;  /* 0x00000070740f723e */ /* 0x000fe200000010ff */
[----:B------:R0:W-:Y:S01]  /*faf0*/  STSM.16.M88.4 [R152], R8 ;  /* 0x0000000898007844 */ /* 0x0001e20000000200 */
[----:B-1----:R-:W-:Y:S01]  /*fb00*/  IMAD.IADD R5, R13, 0x1, R33 ;  /* 0x000000010d057824 */ /* 0x002fe200078e0221 */
[----:B------:R-:W-:Y:S01]  /*fb10*/  F2FP.BF16.F32.PACK_AB R6, R117, R197 ;  /* 0x000000c57506723e */ /* 0x000fe200000010ff */
[----:B------:R-:W-:Y:S01]  /*fb20*/  VIADD R4, R14, 0x8 ;  /* 0x000000080e047836 */ /* 0x000fe20000000000 */
[----:B------:R-:W-:Y:S01]  /*fb30*/  F2FP.BF16.F32.PACK_AB R7, R84, R80 ;  /* 0x000000505407723e */ /* 0x000fe200000010ff */
[----:B------:R1:W-:Y:S01]  /*fb40*/  SHFL.IDX PT, R48, R26, 0x1, 0x1c1f ;  /* 0x003c1f001a307f89 */ /* 0x0003e200000e0000 */
[----:B------:R-:W-:-:S02]  /*fb50*/  LEA.HI.X R27, R12, UR7, R5, 0x2, P3 ;  /* 0x000000070c1b7c11 */ /* 0x000fc400098f1405 */
[----:B------:R-:W-:Y:S02]  /*fb60*/  ISETP.GE.OR P0, PT, R4, R41, P0 ;  /* 0x000000290400720c */ /* 0x000fe40000706670 */
[----:B------:R-:W-:Y:S01]  /*fb70*/  F2FP.BF16.F32.PACK_AB R4, R113, R196 ;  /* 0x000000c47104723e */ /* 0x000fe200000010ff */
[----:B------:R-:W2:Y:S01]  /*fb80*/  SHFL.IDX PT, R43, R27, RZ, 0x1c1f ;  /* 0x001c1fff1b2b7589 */ /* 0x000ea200000e0000 */
[----:B------:R-:W-:Y:S02]  /*fb90*/  F2FP.BF16.F32.PACK_AB R5, R76, R72 ;  /* 0x000000484c05723e */ /* 0x000fe400000010ff */
[----:B------:R-:W-:Y:S01]  /*fba0*/  F2FP.BF16.F32.PACK_AB R12, R129, R199 ;  /* 0x000000c7810c723e */ /* 0x000fe200000010ff */
[----:B------:R3:W4:Y:S01]  /*fbb0*/  SHFL.IDX PT, R49, R27, 0x1, 0x1c1f ;  /* 0x003c1f001b317f89 */ /* 0x00072200000e0000 */
[----:B0-----:R-:W-:Y:S02]  /*fbc0*/  F2FP.BF16.F32.PACK_AB R8, R121, R198 ;  /* 0x000000c67908723e */ /* 0x001fe400000010ff */
[----:B------:R-:W-:Y:S01]  /*fbd0*/  F2FP.BF16.F32.PACK_AB R9, R92, R88 ;  /* 0x000000585c09723e */ /* 0x000fe200000010ff */
[----:B------:R0:W-:Y:S01]  /*fbe0*/  STSM.16.M88.4 [R170], R4 ;  /* 0x00000004aa007844 */ /* 0x0001e20000000200 */
[----:B------:R-:W-:-:S02]  /*fbf0*/  F2FP.BF16.F32.PACK_AB R10, R125, R124 ;  /* 0x0000007c7d0a723e */ /* 0x000fc400000010ff */
[----:B------:R-:W-:Y:S02]  /*fc00*/  F2FP.BF16.F32.PACK_AB R11, R100, R96 ;  /* 0x00000060640b723e */ /* 0x000fe400000010ff */
[----:B------:R-:W-:Y:S02]  /*fc10*/  F2FP.BF16.F32.PACK_AB R13, R108, R104 ;  /* 0x000000686c0d723e */ /* 0x000fe400000010ff */
[----:B------:R-:W-:Y:S01]  /*fc20*/  F2FP.BF16.F32.PACK_AB R14, R133, R132 ;  /* 0x00000084850e723e */ /* 0x000fe200000010ff */
[----:B------:R-:W-:Y:S01]  /*fc30*/  STSM.16.M88.4 [R169], R8 ;  /* 0x00000008a9007844 */ /* 0x000fe20000000200 */
[----:B------:R-:W-:Y:S02]  /*fc40*/  F2FP.BF16.F32.PACK_AB R24, R137, R136 ;  /* 0x000000888918723e */ /* 0x000fe400000010ff */
[----:B------:R-:W-:Y:S01]  /*fc50*/  F2FP.BF16.F32.PACK_AB R25, R128, R120 ;  /* 0x000000788019723e */ /* 0x000fe200000010ff */
[----:B------:R-:W-:Y:S01]  /*fc60*/  STSM.16.M88.4 [R40], R12 ;  /* 0x0000000c28007844 */ /* 0x000fe20000000200 */
[----:B-1----:R-:W-:-:S02]  /*fc70*/  F2FP.BF16.F32.PACK_AB R26, R141, R140 ;  /* 0x0000008c8d1a723e */ /* 0x002fc400000010ff */
[----:B---3--:R-:W-:Y:S01]  /*fc80*/  F2FP.BF16.F32.PACK_AB R27, R173, R172 ;  /* 0x000000acad1b723e */ /* 0x008fe200000010ff */
[----:B0-----:R-:W0:Y:S01]  /*fc90*/  @P2 LDC R7, c[0x0][0xbf0] ;  /* 0x0002fc00ff072b82 */ /* 0x001e220000000800 */
[----:B------:R-:W-:Y:S02]  /*fca0*/  F2FP.BF16.F32.PACK_AB R44, R145, R144 ;  /* 0x00000090912c723e */ /* 0x000fe400000010ff */
[----:B------:R-:W-:Y:S01]  /*fcb0*/  F2FP.BF16.F32.PACK_AB R45, R175, R174 ;  /* 0x000000aeaf2d723e */ /* 0x000fe200000010ff */
[----:B------:R-:W-:Y:S01]  /*fcc0*/  STSM.16.M88.4 [R16], R24 ;  /* 0x0000001810007844 */ /* 0x000fe20000000200 */
[----:B------:R-:W-:Y:S02]  /*fcd0*/  F2FP.BF16.F32.PACK_AB R46, R149, R148 ;  /* 0x00000094952e723e */ /* 0x000fe400000010ff */
[----:B------:R-:W-:-:S05]  /*fce0*/  F2FP.BF16.F32.PACK_AB R47, R0, R176 ;  /* 0x000000b0002f723e */ /* 0x000fca00000010ff */
[----:B------:R-:W-:Y:S01]  /*fcf0*/  STSM.16.M88.4 [R168], R44 ;  /* 0x0000002ca8007844 */ /* 0x000fe20000000200 */
[----:B------:R-:W-:Y:S01]  /*fd00*/  BAR.SYNC.DEFER_BLOCKING 0x1, 0x100 ;  /* 0x0044000000007b1d */ /* 0x000fe20000010000 */
[----:B------:R-:W-:Y:S01]  /*fd10*/  IMAD R0, R202, 0x20, R203 ;  /* 0x00000020ca007824 */ /* 0x000fe200078e02cb */
[----:B------:R-:W-:-:S04]  /*fd20*/  UIMAD UR5, UR10, UR8, URZ ;  /* 0x000000080a0572a4 */ /* 0x000fc8000f8e023f */
[----:B--2---:R1:W-:Y:S01]  /*fd30*/  @!P1 ST.E desc[UR46][R42.64], R3 ;  /* 0x000000032a009985 */ /* 0x0043e2000c10192e */
[----:B------:R-:W-:Y:S01]  /*fd40*/  VIADD R6, R0, UR43 ;  /* 0x0000002b00067c36 */ /* 0x000fe20008000000 */
[----:B------:R-:W-:Y:S02]  /*fd50*/  UIMAD.WIDE.U32 UR6, UR40, UR8, URZ ;  /* 0x00000008280672a5 */ /* 0x000fe4000f8e003f */
[----:B------:R-:W-:Y:S01]  /*fd60*/  UIMAD UR5, UR40, UR9, UR5 ;  /* 0x00000009280572a4 */ /* 0x000fe2000f8e0205 */
[----:B------:R-:W-:Y:S01]  /*fd70*/  ULDC.64 UR10, c[0x0][0xaf0] ;  /* 0x0002bc00000a7ab9 */ /* 0x000fe20000000a00 */
[----:B----4-:R2:W-:Y:S01]  /*fd80*/  @!P0 ST.E desc[UR46][R48.64], R2 ;  /* 0x0000000230008985 */ /* 0x0105e2000c10192e */
[----:B-1----:R-:W1:Y:S01]  /*fd90*/  @P2 LDC R3, c[0x0][0xbec] ;  /* 0x0002fb00ff032b82 */ /* 0x002e620000000800 */
[----:B------:R-:W-:Y:S01]  /*fda0*/  UIMAD UR8, UR12, UR10, URZ ;  /* 0x0000000a0c0872a4 */ /* 0x000fe2000f8e023f */
[----:B------:R-:W-:Y:S01]  /*fdb0*/  IMAD.MOV.U32 R5, RZ, RZ, R6 ;  /* 0x000000ffff057224 */ /* 0x000fe200078e0006 */
[----:B------:R-:W-:Y:S01]  /*fdc0*/  UIADD3 UR7, UR7, UR5, URZ ;  /* 0x0000000507077290 */ /* 0x000fe2000fffe03f */
[----:B------:R3:W5:Y:S01]  /*fdd0*/  LD.E.128 R32, desc[UR46][R28.64] ;  /* 0x0000002e1c207980 */ /* 0x000762000c101d00 */
[----:B------:R-:W-:-:S02]  /*fde0*/  UIMAD UR5, UR42, UR11, UR8 ;  /* 0x0000000b2a0572a4 */ /* 0x000fc4000f8e0208 */
[----:B------:R-:W-:Y:S01]  /*fdf0*/  UIMAD.WIDE.U32 UR6, UR42, UR10, UR6 ;  /* 0x0000000a2a0672a5 */ /* 0x000fe2000f8e0006 */
[----:B------:R3:W5:Y:S01]  /*fe00*/  LD.E.128 R36, desc[UR46][R20.64] ;  /* 0x0000002e14247980 */ /* 0x000762000c101d00 */
[----:B------:R-:W-:Y:S02]  /*fe10*/  ULDC.64 UR8, c[0x0][0xae0] ;  /* 0x0002b80000087ab9 */ /* 0x000fe40000000a00 */
[----:B------:R-:W-:Y:S01]  /*fe20*/  UIADD3 UR5, UR7, UR5, URZ ;  /* 0x0000000507057290 */ /* 0x000fe2000fffe03f */
        /* <DEDUP_REMOVED lines=9> */
[----:B------:R-:W5:Y:S01]  /*fec0*/  LD.E.128 R116, desc[UR46][R118.64] ;  /* 0x0000002e76747980 */ /* 0x000f62000c101d00 */
[----:B------:R-:W-:Y:S02]  /*fed0*/  IMAD.U32 R3, RZ, RZ, UR7 ;  /* 0x00000007ff037e24 */ /* 0x000fe4000f8e00ff */
[----:B------:R-:W-:Y:S01]  /*fee0*/  IMAD R0, R0, UR8, RZ ;  /* 0x0000000800007c24 */ /* 0x000fe2000f8e02ff */
[----:B------:R-:W5:Y:S01]  /*fef0*/  LD.E.128 R120, desc[UR46][R122.64] ;  /* 0x0000002e7a787980 */ /* 0x000f62000c101d00 */
[----:B------:R-:W-:-:S02]  /*ff00*/  IMAD R171, R171, R4, R6 ;  /* 0x00000004abab7224 */ /* 0x000fc400078e0206 */
[----:B--2---:R-:W-:Y:S01]  /*ff10*/  IMAD.U32 R2, RZ, RZ, UR6 ;  /* 0x00000006ff027e24 */ /* 0x004fe2000f8e00ff */
[----:B------:R-:W5:Y:S01]  /*ff20*/  LD.E.128 R124, desc[UR46][R126.64] ;  /* 0x0000002e7e7c7980 */ /* 0x000f62000c101d00 */
[----:B------:R-:W-:Y:S01]  /*ff30*/  IMAD.U32 R3, RZ, RZ, UR5 ;  /* 0x00000005ff037e24 */ /* 0x000fe2000f8e00ff */
[----:B------:R-:W-:Y:S01]  /*ff40*/  ULDC.64 UR6, c[0x0][0xad8] ;  /* 0x0002b60000067ab9 */ /* 0x000fe20000000a00 */
[----:B------:R-:W-:Y:S01]  /*ff50*/  IMAD R7, R5, UR9, R0 ;  /* 0x0000000905077c24 */ /* 0x000fe2000f8e0200 */
[----:B------:R-:W5:Y:S01]  /*ff60*/  LD.E.128 R128, desc[UR46][R130.64] ;  /* 0x0000002e82807980 */ /* 0x000f62000c101d00 */
[----:B------:R-:W-:-:S03]  /*ff70*/  SHF.R.S32.HI R0, RZ, 0x1f, R171 ;  /* 0x0000001fff007819 */ /* 0x000fc600000114ab */
[----:B------:R-:W5:Y:S01]  /*ff80*/  LD.E.128 R132, desc[UR46][R134.64] ;  /* 0x0000002e86847980 */ /* 0x000f62000c101d00 */
[----:B------:R-:W-:-:S03]  /*ff90*/  IMAD.WIDE.U32 R2, R5, UR8, R2 ;  /* 0x0000000805027c25 */ /* 0x000fc6000f8e0002 */
[----:B------:R-:W5:Y:S04]  /*ffa0*/  LD.E.128 R136, desc[UR46][R138.64] ;  /* 0x0000002e8a887980 */ /* 0x000f68000c101d00 */
[----:B------:R-:W5:Y:S04]  /*ffb0*/  LD.E.128 R140, desc[UR46][R142.64] ;  /* 0x0000002e8e8c7980 */ /* 0x000f68000c101d00 */
[----:B------:R-:W5:Y:S04]  /*ffc0*/  LD.E.128 R144, desc[UR46][R146.64] ;  /* 0x0000002e92907980 */ /* 0x000f68000c101d00 */
[----:B------:R-:W5:Y:S01]  /*ffd0*/  LD.E.128 R28, desc[UR46][R30.64] ;  /* 0x0000002e1e1c7980 */ /* 0x000f62000c101d00 */
[----:B------:R-:W-:Y:S01]  /*ffe0*/  IMAD.IADD R3, R3, 0x1, R7 ;  /* 0x0000000103037824 */ /* 0x000fe200078e0207 */
[----:B------:R-:W-:Y:S01]  /*fff0*/  BSSY B1, `(.L_x_1829) ;  /* 0x000002b000017945 */ /* 0x000fe20003800000 */
[----:B------:R-:W-:Y:S01]  /*10000*/  IMAD R4, R0, UR6, RZ ;  /* 0x0000000600047c24 */ /* 0x000fe2000f8e02ff */
[----:B------:R-:W-:Y:S01]  /*10010*/  @!PT LDS RZ, [RZ] ;  /* 0x00000000fffff984 */ /* 0x000fe20000000800 */
[----:B------:R-:W-:Y:S01]  /*10020*/  @!PT LDS RZ, [RZ] ;  /* 0x00000000fffff984 */ /* 0x000fe20000000800 */
[----:B------:R-:W-:Y:S01]  /*10030*/  @!PT LDS RZ, [RZ] ;  /* 0x00000000fffff984 */ /* 0x000fe20000000800 */
[----:B------:R-:W-:Y:S01]  /*10040*/  @!PT LDS RZ, [RZ] ;  /* 0x00000000fffff984 */ /* 0x000fe20000000800 */
[----:B------:R0:W-:Y:S06]  /*10050*/  MEMBAR.ALL.CTA ;  /* 0x0000000000007992 */ /* 0x0001ec0000008000 */
[----:B0-----:R-:W0:Y:S01]  /*10060*/  FENCE.VIEW.ASYNC.S ;  /* 0x00000000000073c6 */ /* 0x001e220000000000 */
[----:B------:R-:W-:-:S02]  /*10070*/  VIADD R12, R203, UR43 ;  /* 0x0000002bcb0c7c36 */ /* 0x000fc40008000000 */
[C---:B------:R-:W-:Y:S02]  /*10080*/  IMAD R5, R171.reuse, UR7, R4 ;  /* 0x00000007ab057c24 */ /* 0x040fe4000f8e0204 */
[----:B------:R-:W-:Y:S01]  /*10090*/  IMAD.WIDE.U32 R2, R171, UR6, R2 ;  /* 0x00000006ab027c25 */ /* 0x000fe2000f8e0002 */
[CC--:B------:R-:W-:Y:S01]  /*100a0*/  ISETP.GE.AND P2, PT, R12.reuse, R41.reuse, PT ;  /* 0x000000290c00720c */ /* 0x0c0fe20003f46270 */
[----:B------:R-:W-:Y:S02]  /*100b0*/  ULDC.64 UR6, c[0x0][0xa80] ;  /* 0x0002a00000067ab9 */ /* 0x000fe40000000a00 */
[----:B------:R-:W-:Y:S01]  /*100c0*/  VIADD R0, R12, 0x20 ;  /* 0x000000200c007836 */ /* 0x000fe20000000000 */
[----:B------:R-:W-:Y:S01]  /*100d0*/  LEA R10, P3, R2, UR6, 0x1 ;  /* 0x00000006020a7c11 */ /* 0x000fe2000f8608ff */
[----:B------:R-:W-:Y:S02]  /*100e0*/  IMAD.IADD R3, R3, 0x1, R5 ;  /* 0x0000000103037824 */ /* 0x000fe400078e0205 */
[----:B------:R-:W-:Y:S01]  /*100f0*/  VIADD R204, R204, 0x22820 ;  /* 0x00022820cccc7836 */ /* 0x000fe20000000000 */
[----:B------:R-:W-:Y:S01]  /*10100*/  ISETP.GE.AND P1, PT, R0, R41, PT ;  /* 0x000000290000720c */ /* 0x000fe20003f26270 */
[----:B------:R-:W-:Y:S01]  /*10110*/  VIADD R0, R12, 0x40 ;  /* 0x000000400c007836 */ /* 0x000fe20000000000 */
[----:B------:R-:W-:Y:S01]  /*10120*/  LEA.HI.X R11, R2, UR7, R3, 0x1, P3 ;  /* 0x00000007020b7c11 */ /* 0x000fe200098f0c03 */
[----:B0-----:R3:W0:Y:S01]  /*10130*/  SHFL.IDX PT, R8, R10, RZ, 0x181f ;  /* 0x00181fff0a087589 */ /* 0x00162200000e0000 */
[----:B------:R-:W-:-:S02]  /*10140*/  PRMT R204, RZ, 0x654, R204 ;  /* 0x00000654ffcc7816 */ /* 0x000fc400000000cc */
[----:B------:R-:W-:Y:S02]  /*10150*/  ISETP.GE.AND P0, PT, R0, R41, PT ;  /* 0x000000290000720c */ /* 0x000fe40003f06270 */
[----:B------:R3:W1:Y:S01]  /*10160*/  SHFL.IDX PT, R0, R11, RZ, 0x181f ;  /* 0x00181fff0b007589 */ /* 0x00066200000e0000 */
[----:B------:R3:W-:Y:S01]  /*10170*/  SYNCS.ARRIVE.TRANS64.RED.A1T0 RZ, [R204+URZ], RZ ;  /* 0x000000ffccff79a7 */ /* 0x0007e2000810043f */
[----:B------:R-:W-:Y:S09]  /*10180*/  @P2 BRA `(.L_x_1830) ;  /* 0x0000000000442947 */ /* 0x000ff20003800000 */
        /* <DEDUP_REMOVED lines=17> */
.L_x_1830:
[----:B------:R-:W-:Y:S05]  /*102a0*/  BSYNC B1 ;  /* 0x0000000000017941 */ /* 0x000fea0003800000 */
.L_x_1829:
[----:B-1----:R1:W4:Y:S01]  /*102b0*/  SHFL.IDX PT, R0, R11, 0x1, 0x181f ;  /* 0x00381f000b007f89 */ /* 0x00232200000e0000 */
[----:B------:R-:W-:Y:S03]  /*102c0*/  BSSY B1, `(.L_x_1831) ;  /* 0x0000014000017945 */ /* 0x000fe60003800000 */
[----:B0-2---:R1:W0:Y:S01]  /*102d0*/  SHFL.IDX PT, R8, R10, 0x1, 0x181f ;  /* 0x00381f000a087f89 */ /* 0x00522200000e0000 */
        /* <DEDUP_REMOVED lines=11> */
[----:B-----5:R2:W-:Y:S01]  /*10390*/  @!P4 ST.E.128 desc[UR46][R2.64], R36 ;  /* 0x000000240200c985 */ /* 0x0205e2000c101d2e */
[----:B------:R-:W-:-:S02]  /*103a0*/  @!P1 LEA R8, P5, R201, R8, 0x1 ;  /* 0x00000008c9089211 */ /* 0x000fc400078a08ff */
[-C--:B------:R-:W-:Y:S01]  /*103b0*/  @!P2 LEA.HI.X R7, R23, R0.reuse, R210, 0x1, P6 ;  /* 0x000000001707a211 */ /* 0x080fe200030f0cd2 */
[----:B------:R2:W-:Y:S01]  /*103c0*/  @!P3 ST.E.128 desc[UR46][R4.64], R108 ;  /* 0x0000006c0400b985 */ /* 0x0005e2000c101d2e */
[----:B------:R-:W-:-:S03]  /*103d0*/  @!P1 LEA.HI.X R9, R201, R0, R209, 0x1, P5 ;  /* 0x00000000c9099211 */ /* 0x000fc600028f0cd1 */
[----:B------:R2:W-:Y:S04]  /*103e0*/  @!P2 ST.E.128 desc[UR46][R6.64], R124 ;  /* 0x0000007c0600a985 */ /* 0x0005e8000c101d2e */
[----:B------:R2:W-:Y:S02]  /*103f0*/  @!P1 ST.E.128 desc[UR46][R8.64], R140 ;  /* 0x0000008c08009985 */ /* 0x0005e4000c101d2e */
.L_x_1832:
[----:B------:R-:W-:Y:S05]  /*10400*/  BSYNC B1 ;  /* 0x0000000000017941 */ /* 0x000fea0003800000 */
.L_x_1831:
[----:B----4-:R4:W1:Y:S01]  /*10410*/  SHFL.IDX PT, R0, R11, 0x2, 0x181f ;  /* 0x00581f000b007f89 */ /* 0x01086200000e0000 */
        /* <DEDUP_REMOVED lines=11> */
[----:B-1----:R-:W-:Y:S02]  /*104d0*/  @!P3 LEA.HI.X R3, R19, R0, R212, 0x1, P6 ;  /* 0x000000001303b211 */ /* 0x002fe400030f0cd4 */
[----:B------:R-:W-:Y:S02]  /*104e0*/  @!P0 LEA R8, P6, R201, R8, 0x1 ;  /* 0x00000008c9088211 */ /* 0x000fe400078c08ff */
[-C--:B------:R-:W-:Y:S01]  /*104f0*/  @!P2 LEA.HI.X R5, R200, R0.reuse, R211, 0x1, P5 ;  /* 0x00000000c805a211 */ /* 0x080fe200028f0cd3 */
[----:B-----5:R2:W-:Y:S01]  /*10500*/  @!P3 ST.E.128 desc[UR46][R2.64], R96 ;  /* 0x000000600200b985 */ /* 0x0205e2000c101d2e */
[----:B------:R-:W-:-:S02]  /*10510*/  @!P1 LEA.HI.X R7, R23, R0, R210, 0x1, P4 ;  /* 0x0000000017079211 */ /* 0x000fc400020f0cd2 */
[----:B------:R-:W-:Y:S01]  /*10520*/  @!P0 LEA.HI.X R9, R201, R0, R209, 0x1, P6 ;  /* 0x00000000c9098211 */ /* 0x000fe200030f0cd1 */
[----:B------:R2:W-:Y:S04]  /*10530*/  @!P2 ST.E.128 desc[UR46][R4.64], R112 ;  /* 0x000000700400a985 */ /* 0x0005e8000c101d2e */
[----:B------:R2:W-:Y:S04]  /*10540*/  @!P1 ST.E.128 desc[UR46][R6.64], R128 ;  /* 0x0000008006009985 */ /* 0x0005e8000c101d2e */
[----:B------:R2:W-:Y:S02]  /*10550*/  @!P0 ST.E.128 desc[UR46][R8.64], R144 ;  /* 0x0000009008008985 */ /* 0x0005e4000c101d2e */
.L_x_1834:
[----:B------:R-:W-:Y:S05]  /*10560*/  BSYNC B1 ;  /* 0x0000000000017941 */ /* 0x000fea0003800000 */
.L_x_1833:
[----:B-1----:R-:W-:Y:S01]  /*10570*/  VIADD R0, R12, 0x60 ;  /* 0x000000600c007836 */ /* 0x002fe20000000000 */
[----:B0-2---:R0:W1:Y:S04]  /*10580*/  SHFL.IDX PT, R8, R11, 0x3, 0x181f ;  /* 0x00781f000b087f89 */ /* 0x00506800000e0000 */
[----:B------:R-:W-:Y:S01]  /*10590*/  ISETP.GE.AND P0, PT, R0, R41, PT ;  /* 0x000000290000720c */ /* 0x000fe20003f06270 */
[----:B---34-:R-:W2:-:S12]  /*105a0*/  SHFL.IDX PT, R10, R10, 0x3, 0x181f ;  /* 0x00781f000a0a7f89 */ /* 0x018e9800000e0000 */
[----:B0-----:R-:W-:Y:S05]  /*105b0*/  @P0 BRA `(.L_x_1835) ;  /* 0x0000000c00200947 */ /* 0x001fea0003800000 */
[----:B------:R-:W-:Y:S02]  /*105c0*/  ULDC UR5, c[0x0][0xac8] ;  /* 0x0002b20000057ab9 */ /* 0x000fe40000000800 */
[----:B------:R-:W-:Y:S02]  /*105d0*/  ISETP.GE.AND P3, PT, R19, UR5, PT ;  /* 0x0000000513007c0c */ /* 0x000fe4000bf66270 */
[----:B------:R-:W-:Y:S02]  /*105e0*/  ISETP.GE.AND P4, PT, R200, UR5, PT ;  /* 0x00000005c8007c0c */ /* 0x000fe4000bf86270 */
[----:B------:R-:W-:-:S09]  /*105f0*/  ISETP.GE.AND P5, PT, R23, UR5, PT ;  /* 0x0000000517007c0c */ /* 0x000fd2000bfa6270 */
[-C--:B--2---:R-:W-:Y:S02]  /*10600*/  @!P3 LEA R2, P0, R19, R10.reuse, 0x1 ;  /* 0x0000000a1302b211 */ /* 0x084fe400078008ff */
[CC--:B------:R-:W-:Y:S02]  /*10610*/  @!P4 LEA R4, P1, R200.reuse, R10.reuse, 0x1 ;  /* 0x0000000ac804c211 */ /* 0x0c0fe400078208ff */
[----:B------:R-:W-:Y:S02]  /*10620*/  @!P5 LEA R6, P2, R23, R10, 0x1 ;  /* 0x0000000a1706d211 */ /* 0x000fe400078408ff */
[-C--:B-1----:R-:W-:Y:S02]  /*10630*/  @!P3 LEA.HI.X R3, R19, R8.reuse, R212, 0x1, P0 ;  /* 0x000000081303b211 */ /* 0x082fe400000f0cd4 */
[-C--:B------:R-:W-:Y:S02]  /*10640*/  @!P4 LEA.HI.X R5, R200, R8.reuse, R211, 0x1, P1 ;  /* 0x00000008c805c211 */ /* 0x080fe400008f0cd3 */
[----:B------:R-:W-:Y:S01]  /*10650*/  @!P5 LEA.HI.X R7, R23, R8, R210, 0x1, P2 ;  /* 0x000000081707d211 */ /* 0x000fe200010f0cd2 */
[----:B-----5:R0:W-:Y:S01]  /*10660*/  @!P3 ST.E.128 desc[UR46][R2.64], R100 ;  /* 0x000000640200b985 */ /* 0x0201e2000c101d2e */
        /* <DEDUP_REMOVED lines=8> */
.L_x_1828:
[----:B------:R-:W0:Y:S01]  /*106f0*/  LDC R8, c[0x0][0xbe8] ;  /* 0x0002fa00ff087b82 */ /* 0x000e220000000800 */
[----:B------:R-:W-:Y:S01]  /*10700*/  ISETP.GE.AND P0, PT, R213, 0x80, PT ;  /* 0x00000080d500780c */ /* 0x000fe20003f06270 */
[----:B------:R-:W-:Y:S01]  /*10710*/  USHF.R.S32.HI UR8, URZ, 0x1f, UR40 ;  /* 0x0000001f3f087899 */ /* 0x000fe20008011428 */
[----:B------:R-:W-:Y:S01]  /*10720*/  BSSY B1, `(.L_x_1836) ;  /* 0x000002f000017945 */ /* 0x000fe20003800000 */
[----:B------:R-:W-:Y:S01]  /*10730*/  USHF.R.S32.HI UR9, URZ, 0x1f, UR42 ;  /* 0x0000001f3f097899 */ /* 0x000fe2000801142a */
[----:B------:R-:W-:Y:S01]  /*10740*/  IMAD R6, R202, 0x20, R203 ;  /* 0x00000020ca067824 */ /* 0x000fe200078e02cb */
[----:B0-----:R-:W-:-:S13]  /*10750*/  ISETP.NE.AND P1, PT, R8, 0x1, PT ;  /* 0x000000010800780c */ /* 0x001fda0003f25270 */
[----:B------:R-:W0:Y:S08]  /*10760*/  @P1 LDC R9, c[0x0][0xbec] ;  /* 0x0002fb00ff091b82 */ /* 0x000e300000000800 */
[----:B------:R-:W1:Y:S01]  /*10770*/  @P1 LDC R11, c[0x0][0xbf0] ;  /* 0x0002fc00ff0b1b82 */ /* 0x000e620000000800 */
[----:B------:R-:W-:Y:S05]  /*10780*/  @P0 BRA `(.L_x_1837) ;  /* 0x0000000000a00947 */ /* 0x000fea0003800000 */
[----:B------:R-:W2:Y:S01]  /*10790*/  S2R R0, SR_TID.X ;  /* 0x0000000000007919 */ /* 0x000ea20000002100 */
[----:B------:R-:W3:Y:S01]  /*107a0*/  LDC R3, c[0x0][0xbe8] ;  /* 0x0002fa00ff037b82 */ /* 0x000ee20000000800 */
[----:B------:R-:W-:Y:S01]  /*107b0*/  IMAD.U32 R4, RZ, RZ, UR43 ;  /* 0x0000002bff047e24 */ /* 0x000fe2000f8e00ff */
[----:B------:R-:W-:Y:S02]  /*107c0*/  ULDC UR5, c[0x0][0xa88] ;  /* 0x0002a20000057ab9 */ /* 0x000fe40000000800 */
[----:B---3--:R-:W-:Y:S02]  /*107d0*/  IMAD R5, R3, UR5, RZ ;  /* 0x0000000503057c24 */ /* 0x008fe4000f8e02ff */
[----:B--2---:R-:W-:-:S04]  /*107e0*/  IADD3 R4, R4, -0x80, R0 ;  /* 0xffffff8004047810 */ /* 0x004fc80007ffe000 */
[----:B------:R-:W-:-:S13]  /*107f0*/  ISETP.GE.AND P0, PT, R4, R5, PT ;  /* 0x000000050400720c */ /* 0x000fda0003f06270 */
[----:B------:R-:W-:Y:S05]  /*10800*/  @P0 BRA `(.L_x_1837) ;  /* 0x0000000000800947 */ /* 0x000fea0003800000 */
[----:B------:R-:W-:Y:S01]  /*10810*/  ISETP.NE.AND P0, PT, R3, 0x1, PT ;  /* 0x000000010300780c */ /* 0x000fe20003f05270 */
[----:B------:R-:W-:Y:S01]  /*10820*/  ULDC.64 UR10, c[0x0][0xb90] ;  /* 0x0002e400000a7ab9 */ /* 0x000fe20000000a00 */
[----:B------:R-:W-:Y:S01]  /*10830*/  IMAD.MOV.U32 R2, RZ, RZ, R4 ;  /* 0x000000ffff027224 */ /* 0x000fe200078e0004 */
[----:B------:R-:W-:Y:S02]  /*10840*/  UIMAD UR5, UR8, UR10, URZ ;  /* 0x0000000a080572a4 */ /* 0x000fe4000f8e023f */
[----:B------:R-:W-:Y:S02]  /*10850*/  UIMAD.WIDE.U32 UR6, UR40, UR10, URZ ;  /* 0x0000000a280672a5 */ /* 0x000fe4000f8e003f */
[----:B------:R-:W-:-:S03]  /*10860*/  UIMAD UR5, UR40, UR11, UR5 ;  /* 0x0000000b280572a4 */ /* 0x000fc6000f8e0205 */
[----:B------:R-:W-:Y:S01]  /*10870*/  ULDC.64 UR10, c[0x0][0xb98] ;  /* 0x0002e600000a7ab9 */ /* 0x000fe20000000a00 */
[----:B------:R-:W-:Y:S02]  /*10880*/  UIADD3 UR7, UR7, UR5, URZ ;  /* 0x0000000507077290 */ /* 0x000fe4000fffe03f */
[----:B------:R-:W2:Y:S01]  /*10890*/  @P0 LDC R5, c[0x0][0xbec] ;  /* 0x0002fb00ff050b82 */ /* 0x000ea20000000800 */
[----:B------:R-:W-:Y:S02]  /*108a0*/  UIMAD UR5, UR9, UR10, URZ ;  /* 0x0000000a090572a4 */ /* 0x000fe4000f8e023f */
[----:B------:R-:W-:Y:S02]  /*108b0*/  UIMAD.WIDE.U32 UR6, UR42, UR10, UR6 ;  /* 0x0000000a2a0672a5 */ /* 0x000fe4000f8e0006 */
[----:B------:R-:W-:-:S03]  /*108c0*/  UIMAD UR5, UR42, UR11, UR5 ;  /* 0x0000000b2a0572a4 */ /* 0x000fc6000f8e0205 */
[----:B------:R-:W3:Y:S01]  /*108d0*/  @P0 LDC R7, c[0x0][0xbf0] ;  /* 0x0002fc00ff070b82 */ /* 0x000ee20000000800 */
[----:B------:R-:W-:Y:S01]  /*108e0*/  ULDC.64 UR10, c[0x0][0xb88] ;  /* 0x0002e200000a7ab9 */ /* 0x000fe20000000a00 */
[----:B--2---:R-:W-:-:S05]  /*108f0*/  @P0 IMAD.HI.U32 R0, R4, R5, RZ ;  /* 0x0000000504000227 */ /* 0x004fca00078e00ff */
[----:B---3--:R-:W-:-:S05]  /*10900*/  @P0 SHF.R.U32.HI R2, RZ, R7, R0 ;  /* 0x00000007ff020219 */ /* 0x008fca0000011600 */
[----:B------:R-:W-:-:S04]  /*10910*/  IMAD.MOV R5, RZ, RZ, -R2 ;  /* 0x000000ffff057224 */ /* 0x000fc800078e0a02 */
[----:B------:R-:W-:Y:S01]  /*10920*/  IMAD R5, R3, R5, R4 ;  /* 0x0000000503057224 */ /* 0x000fe200078e0204 */
[----:B------:R-:W-:Y:S01]  /*10930*/  SHF.R.S32.HI R3, RZ, 0x1f, R2 ;  /* 0x0000001fff037819 */ /* 0x000fe20000011402 */
[----:B------:R-:W-:Y:S01]  /*10940*/  IMAD.U32 R4, RZ, RZ, UR5 ;  /* 0x00000005ff047e24 */ /* 0x000fe2000f8e00ff */
        /* <DEDUP_REMOVED lines=12> */
.L_x_1837:
[----:B------:R-:W-:Y:S05]  /*10a10*/  BSYNC B1 ;  /* 0x0000000000017941 */ /* 0x000fea0003800000 */
.L_x_1836:
[----:B------:R-:W-:Y:S01]  /*10a20*/  ULDC.64 UR10, c[0x0][0xae8] ;  /* 0x0002ba00000a7ab9 */ /* 0x000fe20000000a00 */
[----:B------:R-:W-:Y:S01]  /*10a30*/  VIADD R6, R6, UR43 ;  /* 0x0000002b06067c36 */ /* 0x000fe20008000000 */
[----:B------:R-:W-:Y:S01]  /*10a40*/  UIMAD UR5, UR8, UR10, URZ ;  /* 0x0000000a080572a4 */ /* 0x000fe2000f8e023f */
[----:B------:R-:W-:Y:S01]  /*10a50*/  BSSY B1, `(.L_x_1838) ;  /* 0x000003c000017945 */ /* 0x000fe20003800000 */
[----:B------:R-:W-:Y:S01]  /*10a60*/  UIMAD.WIDE.U32 UR6, UR40, UR10, URZ ;  /* 0x0000000a280672a5 */ /* 0x000fe2000f8e003f */
[----:B0-----:R-:W-:Y:S01]  /*10a70*/  @P1 IMAD.HI.U32 R0, R6, R9, RZ ;  /* 0x0000000906001227 */ /* 0x001fe200078e00ff */
[----:B------:R-:W-:-:S03]  /*10a80*/  UIMAD UR5, UR40, UR11, UR5 ;  /* 0x0000000b280572a4 */ /* 0x000fc6000f8e0205 */
[----:B------:R-:W-:Y:S01]  /*10a90*/  ULDC.64 UR10, c[0x0][0xaf0] ;  /* 0x0002bc00000a7ab9 */ /* 0x000fe20000000a00 */
[----:B------:R-:W-:Y:S01]  /*10aa0*/  UIADD3 UR7, UR7, UR5, URZ ;  /* 0x0000000507077290 */ /* 0x000fe2000fffe03f */
[----:B--2---:R-:W-:Y:S01]  /*10ab0*/  IMAD.MOV.U32 R5, RZ, RZ, R6 ;  /* 0x000000ffff057224 */ /* 0x004fe200078e0006 */
        /* <DEDUP_REMOVED lines=10> */
[----:B------:R-:W-:Y:S02]  /*10b60*/  IMAD R7, R8, R7, R6 ;  /* 0x0000000708077224 */ /* 0x000fe400078e0206 */
[----:B------:R-:W-:Y:S01]  /*10b70*/  IMAD.U32 R2, RZ, RZ, UR6 ;  /* 0x00000006ff027e24 */ /* 0x000fe2000f8e00ff */
[----:B------:R-:W-:Y:S01]  /*10b80*/  ULDC.64 UR6, c[0x0][0xad8] ;  /* 0x0002b60000067ab9 */ /* 0x000fe20000000a00 */
[----:B------:R-:W-:Y:S01]  /*10b90*/  IMAD.U32 R3, RZ, RZ, UR5 ;  /* 0x00000005ff037e24 */ /* 0x000fe2000f8e00ff */
[----:B------:R-:W-:Y:S01]  /*10ba0*/  ULDC UR5, c[0x0][0xa88] ;  /* 0x0002a20000057ab9 */ /* 0x000fe20000000800 */
[C---:B------:R-:W-:Y:S01]  /*10bb0*/  IMAD R9, R5.reuse, UR9, R0 ;  /* 0x0000000905097c24 */ /* 0x040fe2000f8e0200 */
[----:B------:R-:W-:Y:S01]  /*10bc0*/  SHF.R.S32.HI R0, RZ, 0x1f, R7 ;  /* 0x0000001fff007819 */ /* 0x000fe20000011407 */
[----:B------:R-:W-:-:S04]  /*10bd0*/  IMAD.WIDE.U32 R2, R5, UR8, R2 ;  /* 0x0000000805027c25 */ /* 0x000fc8000f8e0002 */
[----:B------:R-:W-:Y:S02]  /*10be0*/  IMAD.IADD R3, R3, 0x1, R9 ;  /* 0x0000000103037824 */ /* 0x000fe400078e0209 */
[----:B------:R-:W-:Y:S02]  /*10bf0*/  IMAD R4, R0, UR6, RZ ;  /* 0x0000000600047c24 */ /* 0x000fe4000f8e02ff */
[----:B------:R-:W-:Y:S02]  /*10c00*/  VIADD R6, R203, UR43 ;  /* 0x0000002bcb067c36 */ /* 0x000fe40008000000 */
[----:B------:R-:W-:Y:S02]  /*10c10*/  IMAD R9, R8, UR5, RZ ;  /* 0x0000000508097c24 */ /* 0x000fe4000f8e02ff */
[C---:B------:R-:W-:Y:S02]  /*10c20*/  IMAD R5, R7.reuse, UR7, R4 ;  /* 0x0000000707057c24 */ /* 0x040fe4000f8e0204 */
[----:B------:R-:W-:Y:S01]  /*10c30*/  IMAD.WIDE.U32 R2, R7, UR6, R2 ;  /* 0x0000000607027c25 */ /* 0x000fe2000f8e0002 */
[----:B------:R-:W-:Y:S01]  /*10c40*/  ISETP.GE.AND P2, PT, R6, R9, PT ;  /* 0x000000090600720c */ /* 0x000fe20003f46270 */
[----:B------:R-:W-:-:S02]  /*10c50*/  ULDC.64 UR6, c[0x0][0xa80] ;  /* 0x0002a00000067ab9 */ /* 0x000fc40000000a00 */
[----:B------:R-:W-:Y:S01]  /*10c60*/  VIADD R0, R6, 0x20 ;  /* 0x0000002006007836 */ /* 0x000fe20000000000 */
[----:B------:R-:W-:Y:S01]  /*10c70*/  LEA R4, P3, R2, UR6, 0x1 ;  /* 0x0000000602047c11 */ /* 0x000fe2000f8608ff */
[----:B------:R-:W-:-:S03]  /*10c80*/  IMAD.IADD R3, R3, 0x1, R5 ;  /* 0x0000000103037824 */ /* 0x000fc600078e0205 */
[-C--:B------:R-:W-:Y:S01]  /*10c90*/  ISETP.GE.AND P1, PT, R0, R9.reuse, PT ;  /* 0x000000090000720c */ /* 0x080fe20003f26270 */
[----:B------:R-:W-:Y:S01]  /*10ca0*/  VIADD R0, R6, 0x40 ;  /* 0x0000004006007836 */ /* 0x000fe20000000000 */
[----:B------:R-:W-:Y:S02]  /*10cb0*/  LEA.HI.X R5, R2, UR7, R3, 0x1, P3 ;  /* 0x0000000702057c11 */ /* 0x000fe400098f0c03 */
[----:B------:R0:W1:Y:S02]  /*10cc0*/  SHFL.IDX PT, R2, R4, RZ, 0x181f ;  /* 0x00181fff04027589 */ /* 0x00006400000e0000 */
[----:B------:R-:W-:Y:S02]  /*10cd0*/  ISETP.GE.AND P0, PT, R0, R9, PT ;  /* 0x000000090000720c */ /* 0x000fe40003f06270 */
[----:B------:R0:W2:Y:S01]  /*10ce0*/  SHFL.IDX PT, R0, R5, RZ, 0x181f ;  /* 0x00181fff05007589 */ /* 0x0000a200000e0000 */
[----:B------:R-:W-:Y:S10]  /*10cf0*/  @P2 BRA `(.L_x_1839) ;  /* 0x0000000000442947 */ /* 0x000ff40003800000 */
        /* <DEDUP_REMOVED lines=17> */
.L_x_1839:
[----:B------:R-:W-:Y:S05]  /*10e10*/  BSYNC B1 ;  /* 0x0000000000017941 */ /* 0x000fea0003800000 */
.L_x_1838:
[----:B--2---:R2:W4:Y:S01]  /*10e20*/  SHFL.IDX PT, R0, R5, 0x1, 0x181f ;  /* 0x00381f0005007f89 */ /* 0x00452200000e0000 */
[----:B------:R-:W-:Y:S03]  /*10e30*/  BSSY B1, `(.L_x_1840) ;  /* 0x0000014000017945 */ /* 0x000fe60003800000 */
[----:B-1-3--:R2:W1:Y:S01]  /*10e40*/  SHFL.IDX PT, R2, R4, 0x1, 0x181f ;  /* 0x00381f0004027f89 */ /* 0x00a46200000e0000 */
        /* <DEDUP_REMOVED lines=8> */
[----:B----4-:R-:W-:Y:S02]  /*10ed0*/  @!P4 LEA.HI.X R11, R19, R0, R212, 0x1, P6 ;  /* 0x00000000130bc211 */ /* 0x010fe400030f0cd4 */
        /* <DEDUP_REMOVED lines=9> */
.L_x_1841:
[----:B------:R-:W-:Y:S05]  /*10f70*/  BSYNC B1 ;  /* 0x0000000000017941 */ /* 0x000fea0003800000 */
.L_x_1840:
[----:B----4-:R4:W0:Y:S01]  /*10f80*/  SHFL.IDX PT, R0, R5, 0x2, 0x181f ;  /* 0x00581f0005007f89 */ /* 0x01082200000e0000 */
        /* <DEDUP_REMOVED lines=20> */
.L_x_1843:
[----:B------:R-:W-:Y:S05]  /*110d0*/  BSYNC B1 ;  /* 0x0000000000017941 */ /* 0x000fea0003800000 */
.L_x_1842:
[----:B---3--:R-:W-:Y:S01]  /*110e0*/  VIADD R3, R6, 0x60 ;  /* 0x0000006006037836 */ /* 0x008fe20000000000 */
[----:B0-----:R0:W3:Y:S04]  /*110f0*/  SHFL.IDX PT, R0, R5, 0x3, 0x181f ;  /* 0x00781f0005007f89 */ /* 0x0010e800000e0000 */
[----:B------:R-:W-:Y:S01]  /*11100*/  ISETP.GE.AND P0, PT, R3, R9, PT ;  /* 0x000000090300720c */ /* 0x000fe20003f06270 */
[----:B-1----:R0:W1:-:S12]  /*11110*/  SHFL.IDX PT, R2, R4, 0x3, 0x181f ;  /* 0x00781f0004027f89 */ /* 0x00205800000e0000 */
[----:B0-----:R-:W-:Y:S05]  /*11120*/  @P0 BRA `(.L_x_1835) ;  /* 0x0000000000440947 */ /* 0x001fea0003800000 */
[----:B------:R-:W-:Y:S02]  /*11130*/  ULDC UR5, c[0x0][0xac8] ;  /* 0x0002b20000057ab9 */ /* 0x000fe40000000800 */
[----:B------:R-:W-:Y:S02]  /*11140*/  ISETP.GE.AND P3, PT, R19, UR5, PT ;  /* 0x0000000513007c0c */ /* 0x000fe4000bf66270 */
[----:B------:R-:W-:Y:S02]  /*11150*/  ISETP.GE.AND P2, PT, R200, UR5, PT ;  /* 0x00000005c8007c0c */ /* 0x000fe4000bf46270 */
[----:B------:R-:W-:Y:S02]  /*11160*/  ISETP.GE.AND P1, PT, R23, UR5, PT ;  /* 0x0000000517007c0c */ /* 0x000fe4000bf26270 */
[----:B------:R-:W-:-:S07]  /*11170*/  ISETP.GE.AND P0, PT, R201, UR5, PT ;  /* 0x00000005c9007c0c */ /* 0x000fce000bf06270 */
[-C--:B-12-4-:R-:W-:Y:S02]  /*11180*/  @!P3 LEA R4, P6, R19, R2.reuse, 0x1 ;  /* 0x000000021304b211 */ /* 0x096fe400078c08ff */
[CC--:B------:R-:W-:Y:S02]  /*11190*/  @!P2 LEA R6, P5, R200.reuse, R2.reuse, 0x1 ;  /* 0x00000002c806a211 */ /* 0x0c0fe400078a08ff */
[----:B------:R-:W-:Y:S02]  /*111a0*/  @!P1 LEA R8, P4, R23, R2, 0x1 ;  /* 0x0000000217089211 */ /* 0x000fe400078808ff */
[----:B---3--:R-:W-:Y:S02]  /*111b0*/  @!P3 LEA.HI.X R5, R19, R0, R212, 0x1, P6 ;  /* 0x000000001305b211 */ /* 0x008fe400030f0cd4 */
        /* <DEDUP_REMOVED lines=8> */
.L_x_1835:
[----:B------:R-:W-:Y:S05]  /*11240*/  BSYNC B0 ;  /* 0x0000000000007941 */ /* 0x000fea0003800000 */
.L_x_1827:
[----:B------:R-:W-:Y:S02]  /*11250*/  ULDC UR5, c[0x0][0xc38] ;  /* 0x00030e0000057ab9 */ /* 0x000fe40000000800 */
[----:B------:R-:W-:-:S06]  /*11260*/  UISETP.GE.AND UP0, UPT, UR4, UR5, UPT ;  /* 0x000000050400728c */ /* 0x000fcc000bf06270 */
[----:B------:R-:W-:-:S13]  /*11270*/  PLOP3.LUT P0, PT, PT, PT, UP0, 0x80, 0x0 ;  /* 0x000000000000781c */ /* 0x000fda0003f0f008 */
[----:B------:R-:W-:Y:S05]  /*11280*/  @!P0 BRA `(.L_x_1844) ;  /* 0xfffffef800d88947 */ /* 0x000fea000383ffff */
[----:B------:R-:W-:Y:S05]  /*11290*/  EXIT ;  /* 0x000000000000794d */ /* 0x000fea0003800000 */
.L_x_1746:
[----:B------:R-:W-:-:S08]  /*112a0*/  NOP ;  /* 0x0000000000007918 */ /* 0x000fd00000000000 */
[----:B------:R-:W0:-:S00]  /*112b0*/  USETMAXREG.DEALLOC.CTAPOOL 0x18 ;  /* 0x00000018000079c8 */ /* 0x000e0000080e0500 */
[----:B0-----:R-:W-:-:S06]  /*112c0*/  LOP3.LUT R0, R0, 0x3, RZ, 0xc0, !PT ;  /* 0x0000000300007812 */ /* 0x001fcc00078ec0ff */
[----:B------:R-:W0:Y:S01]  /*112d0*/  S2UR UR6, SR_CTAID.X ;  /* 0x00000000000679c3 */ /* 0x000e220000002500 */
[----:B------:R-:W-:Y:S01]  /*112e0*/  LOP3.LUT R17, R17, 0xfffffffb, RZ, 0xc0, !PT ;  /* 0xfffffffb11117812 */ /* 0x000fe200078ec0ff */
[----:B------:R-:W-:Y:S01]  /*112f0*/  STL [R1+0x18], RZ ;  /* 0x000018ff01007387 */ /* 0x000fe20000100800 */
[----:B------:R-:W-:-:S03]  /*11300*/  IMAD.MOV.U32 R19, RZ, RZ, RZ ;  /* 0x000000ffff137224 */ /* 0x000fc600078e00ff */
[----:B------:R-:W1:Y:S02]  /*11310*/  SHFL.IDX PT, R0, R0, RZ, 0x1f ;  /* 0x00001fff00007589 */ /* 0x000e6400000e0000 */
[----:B-1----:R-:W-:Y:S02]  /*11320*/  ISETP.NE.AND P0, PT, R0, RZ, PT ;  /* 0x000000ff0000720c */ /* 0x002fe40003f05270 */
[----:B------:R-:W0:Y:S11]  /*11330*/  LDC R0, c[0x0][0xc38] ;  /* 0x00030e00ff007b82 */ /* 0x000e360000000800 */
[----:B------:R-:W-:Y:S01]  /*11340*/  @P0 LOP3.LUT R17, R17, 0x4, RZ, 0xfc, !PT ;  /* 0x0000000411110812 */ /* 0x000fe200078efcff */
[----:B------:R-:W-:Y:S06]  /*11350*/  @P0 BAR.ARV 0x4, 0x180 ;  /* 0x0106000000000b1d */ /* 0x000fec0000002000 */
[----:B0-----:R-:W-:Y:S01]  /*11360*/  ISETP.LE.AND P0, PT, R0, UR6, PT ;  /* 0x0000000600007c0c */ /* 0x001fe2000bf03270 */
[----:B------:R-:W-:-:S05]  /*11370*/  IMAD.MOV.U32 R0, RZ, RZ, 0x1 ;  /* 0x00000001ff007424 */ /* 0x000fca00078e00ff */
[----:B------:R0:W-:Y:S07]  /*11380*/  STL [R1+0x4], R0 ;  /* 0x0000040001007387 */ /* 0x0001ee0000100800 */
[----:B------:R-:W-:Y:S05]  /*11390*/  @P0 BRA `(.L_x_1845) ;  /* 0x00000044009c0947 */ /* 0x000fea0003800000 */
[----:B------:R-:W1:Y:S01]  /*113a0*/  S2R R5, SR_TID.X ;  /* 0x0000000000057919 */ /* 0x000e620000002100 */
[----:B------:R-:W2:Y:S01]  /*113b0*/  S2UR UR5, SR_CgaCtaId ;  /* 0x00000000000579c3 */ /* 0x000ea20000008800 */
[----:B------:R-:W-:Y:S01]  /*113c0*/  UMOV UR4, 0x400 ;  /* 0x0000040000047882 */ /* 0x000fe20000000000 */
[----:B------:R-:W-:Y:S01]  /*113d0*/  IMAD.MOV.U32 R19, RZ, RZ, RZ ;  /* 0x000000ffff137224 */ /* 0x000fe200078e00ff */
[----:B------:R-:W-:Y:S01]  /*113e0*/  ULDC UR42, c[0x0][0xc] ;  /* 0x00000300002a7ab9 */ /* 0x000fe20000000800 */
[----:B------:R-:W-:Y:S01]  /*113f0*/  ULDC.64 UR44, c[0x0][0x198] ;  /* 0x00006600002c7ab9 */ /* 0x000fe20000000a00 */
[----:B--2---:R-:W-:-:S06]  /*11400*/  ULEA UR4, UR5, UR4, 0x18 ;  /* 0x0000000405047291 */ /* 0x004fcc000f8ec03f */
[----:B------:R-:W-:Y:S01]  /*11410*/  IMAD.U32 R18, RZ, RZ, UR4 ;  /* 0x00000004ff127e24 */ /* 0x000fe2000f8e00ff */
[C---:B-1----:R-:W-:Y:S01]  /*11420*/  LOP3.LUT R4, R5.reuse, 0x7f, RZ, 0xc0, !PT ;  /* 0x0000007f05047812 */ /* 0x042fe200078ec0ff */
[----:B0-----:R-:W-:-:S05]  /*11430*/  IMAD.SHL.U32 R0, R5, 0x8, RZ ;  /* 0x0000000805007824 */ /* 0x001fca00078e00ff */
[----:B------:R-:W-:-:S04]  /*11440*/  LOP3.LUT R2, R0, 0x1f8, RZ, 0xc0, !PT ;  /* 0x000001f800027812 */ /* 0x000fc800078ec0ff */
[----:B------:R-:W-:Y:S01]  /*11450*/  LOP3.LUT R3, R2, 0x38, R5, 0x78, !PT ;  /* 0x0000003802037812 */ /* 0x000fe200078e7805 */
[----:B------:R-:W-:Y:S01]  /*11460*/  IMAD.SHL.U32 R2, R4, 0x8, RZ ;  /* 0x0000000804027824 */ /* 0x000fe200078e00ff */
[----:B------:R-:W-:-:S04]  /*11470*/  SHF.R.U32.HI R4, RZ, 0x3, R4 ;  /* 0x00000003ff047819 */ /* 0x000fc80000011604 */
[----:B------:R-:W-:Y:S01]  /*11480*/  LOP3.LUT R3, R3, 0x200, R2, 0xf8, !PT ;  /* 0x0000020003037812 */ /* 0x000fe200078ef802 */
[----:B------:R-:W-:-:S04]  /*11490*/  IMAD.SHL.U32 R2, R5, 0x10, RZ ;  /* 0x0000001005027824 */ /* 0x000fc800078e00ff */
[----:B------:R-:W-:Y:S01]  /*114a0*/  IMAD R3, R3, 0x2, R18 ;  /* 0x0000000203037824 */ /* 0x000fe200078e0212 */
[----:B------:R-:W-:Y:S01]  /*114b0*/  LOP3.LUT R0, R4, 0x70, R2, 0xf8, !PT ;  /* 0x0000007004007812 */ /* 0x000fe200078ef802 */
[----:B------:R-:W-:Y:S02]  /*114c0*/  IMAD.U32 R2, RZ, RZ, UR6 ;  /* 0x00000006ff027e24 */ /* 0x000fe4000f8e00ff */
[----:B------:R-:W-:Y:S01]  /*114d0*/  IMAD.MOV.U32 R0, RZ, RZ, 0x1 ;  /* 0x00000001ff007424 */ /* 0x000fe200078e00ff */
[----:B------:R0:W-:Y:S04]  /*114e0*/  STL [R1+0x10], R3 ;  /* 0x0000100301007387 */ /* 0x0001e80000100800 */
[----:B------:R0:W-:Y:S04]  /*114f0*/  STL [R1+0xc], R2 ;  /* 0x00000c0201007387 */ /* 0x0001e80000100800 */
[----:B------:R0:W-:Y:S04]  /*11500*/  STL [R1+0x18], RZ ;  /* 0x000018ff01007387 */ /* 0x0001e80000100800 */
[----:B------:R0:W-:Y:S02]  /*11510*/  STL [R1+0x4], R0 ;  /* 0x0000040001007387 */ /* 0x0001e40000100800 */
.L_x_1941:
[----:B0-2---:R-:W2:Y:S01]  /*11520*/  LDL R0, [R1+0xc] ;  /* 0x00000c0001007983 */ /* 0x005ea20000100800 */
[----:B------:R-:W-:Y:S02]  /*11530*/  ULDC UR8, c[0x0][0xc60] ;  /* 0x0003180000087ab9 */ /* 0x000fe40000000800 */
[----:B------:R-:W-:-:S11]  /*11540*/  UISETP.NE.AND UP0, UPT, UR8, 0x1, UPT ;  /* 0x000000010800788c */ /* 0x000fd6000bf05270 */
[----:B------:R-:W-:Y:S01]  /*11550*/  @UP0 ULDC UR4, c[0x0][0xc64] ;  /* 0x0003190000040ab9 */ /* 0x000fe20000000800 */
[----:B------:R-:W-:Y:S01]  /*11560*/  @UP0 ULDC UR9, c[0x0][0xc68] ;  /* 0x00031a0000090ab9 */ /* 0x000fe20000000800 */
[C---:B--2---:R-:W-:Y:S02]  /*11570*/  R2UR UR7, R0.reuse ;  /* 0x00000000000772ca */ /* 0x044fe400000e0000 */
[----:B------:R-:W-:-:S11]  /*11580*/  R2UR UR6, R0 ;  /* 0x00000000000672ca */ /* 0x000fd600000e0000 */
[----:B------:R-:W-:-:S04]  /*11590*/  UIMAD.WIDE.U32 UR4, UR7, UR4, URZ ;  /* 0x00000004070472a5 */ /* 0x000fc8000f8e003f */
[----:B------:R-:W-:-:S03]  /*115a0*/  @UP0 USHF.R.U32.HI UR7, URZ, UR9, UR5 ;  /* 0x000000093f070299 */ /* 0x000fc60008011605 */
[----:B------:R-:W-:Y:S02]  /*115b0*/  ULDC UR4, c[0x0][0xc78] ;  /* 0x00031e0000047ab9 */ /* 0x000fe40000000800 */
[----:B------:R-:W-:Y:S02]  /*115c0*/  UISETP.GE.AND UP0, UPT, UR7, UR4, UPT ;  /* 0x000000040700728c */ /* 0x000fe4000bf06270 */
[----:B------:R-:W-:-:S04]  /*115d0*/  UIADD3 UR4, -UR7, URZ, URZ ;  /* 0x0000003f07047290 */ /* 0x000fc8000fffe13f */
[----:B------:R-:W-:Y:S01]  /*115e0*/  PLOP3.LUT P0, PT, PT, PT, UP0, 0x80, 0x0 ;  /* 0x000000000000781c */ /* 0x000fe20003f0f008 */
[----:B------:R-:W-:-:S12]  /*115f0*/  UIMAD UR8, UR8, UR4, UR6 ;  /* 0x00000004080872a4 */ /* 0x000fd8000f8e0206 */
[----:B-1----:R-:W-:Y:S05]  /*11600*/  @!P0 BRA `(.L_x_1846) ;  /* 0x0000000000208947 */ /* 0x002fea0003800000 */
        /* <DEDUP_REMOVED lines=8> */
.L_x_1846:
[----:B------:R-:W-:Y:S01]  /*11690*/  ULDC UR9, c[0x0][0xc54] ;  /* 0x0003150000097ab9 */ /* 0x000fe20000000800 */
[----:B------:R-:W-:Y:S01]  /*116a0*/  UMOV UR6, UR8 ;  /* 0x0000000800067c82 */ /* 0x000fe20008000000 */
[----:B------:R-:W-:-:S11]  /*116b0*/  UISETP.NE.AND UP0, UPT, UR9, 0x1, UPT ;  /* 0x000000010900788c */ /* 0x000fd6000bf05270 */
[----:B------:R-:W-:Y:S02]  /*116c0*/  @UP0 ULDC.64 UR10, c[0x0][0xc58] ;  /* 0x00031600000a0ab9 */ /* 0x000fe40000000a00 */
[----:B------:R-:W-:-:S04]  /*116d0*/  UIMAD.WIDE.U32 UR4, UR8, UR10, URZ ;  /* 0x0000000a080472a5 */ /* 0x000fc8000f8e003f */
[----:B------:R-:W-:-:S04]  /*116e0*/  @UP0 USHF.R.U32.HI UR6, URZ, UR11, UR5 ;  /* 0x0000000b3f060299 */ /* 0x000fc80008011605 */
[----:B------:R-:W-:-:S12]  /*116f0*/  UIMAD UR4, UR6, UR9, URZ ;  /* 0x00000009060472a4 */ /* 0x000fd8000f8e023f */
.L_x_1847:
[----:B------:R-:W-:Y:S02]  /*11700*/  UIADD3 UR4, UR8, -UR4, URZ ;  /* 0x8000000408047290 */ /* 0x000fe4000fffe03f */
[----:B------:R-:W-:Y:S01]  /*11710*/  ULOP3.LUT UR5, URZ, UR6, URZ, 0x33, !UPT ;  /* 0x000000063f057292 */ /* 0x000fe2000f8e333f */
[----:B------:R-:W-:Y:S01]  /*11720*/  ULDC UR14, c[0x0][0xc48] ;  /* 0x00031200000e7ab9 */ /* 0x000fe20000000800 */
[----:B------:R-:W-:Y:S01]  /*11730*/  ULDC UR8, c[0x0][0x448] ;  /* 0x0001120000087ab9 */ /* 0x000fe20000000800 */
[----:B------:R-:W-:Y:S01]  /*11740*/  ULDC UR40, c[0x0][0xc3c] ;  /* 0x00030f0000287ab9 */ /* 0x000fe20000000800 */
[----:B------:R-:W-:Y:S02]  /*11750*/  UISETP.NE.AND UP2, UPT, UR14, 0x1, UPT ;  /* 0x000000010e00788c */ /* 0x000fe4000bf45270 */
[----:B------:R-:W-:Y:S02]  /*11760*/  UISETP.NE.AND UP1, UPT, UR8, 0x1, UPT ;  /* 0x000000010800788c */ /* 0x000fe4000bf25270 */
[----:B------:R-:W-:Y:S01]  /*11770*/  UIADD3 UR40, UR5, UR40, URZ ;  /* 0x0000002805287290 */ /* 0x000fe2000fffe03f */
[----:B------:R-:W-:Y:S01]  /*11780*/  ULDC.64 UR10, c[0x0][0x418] ;  /* 0x00010600000a7ab9 */ /* 0x000fe20000000a00 */
[----:B------:R-:W-:Y:S01]  /*11790*/  ULDC UR13, c[0x0][0xc54] ;  /* 0x00031500000d7ab9 */ /* 0x000fe20000000800 */
[----:B------:R-:W-:-:S02]  /*117a0*/  UISETP.NE.U32.AND UP0, UPT, UR10, URZ, UPT ;  /* 0x0000003f0a00728c */ /* 0x000fc4000bf05070 */
[----:B------:R-:W-:Y:S02]  /*117b0*/  UIMAD UR13, UR7, UR13, UR4 ;  /* 0x0000000d070d72a4 */ /* 0x000fe4000f8e0204 */
[----:B------:R-:W-:Y:S01]  /*117c0*/  USHF.L.U32 UR40, UR40, 0x7, URZ ;  /* 0x0000000728287899 */ /* 0x000fe2000800063f */
[----:B------:R-:W-:Y:S01]  /*117d0*/  ULDC.64 UR4, c[0x0][0x9e0] ;  /* 0x0002780000047ab9 */ /* 0x000fe20000000a00 */
[----:B------:R-:W-:Y:S02]  /*117e0*/  UISETP.NE.AND.EX UP0, UPT, UR11, URZ, UPT, UP0 ;  /* 0x0000003f0b00728c */ /* 0x000fe4000bf05300 */
[----:B------:R-:W-:Y:S02]  /*117f0*/  UISETP.GE.AND UP3, UPT, UR5, 0x1, UPT ;  /* 0x000000010500788c */ /* 0x000fe4000bf66270 */
[----:B------:R-:W-:Y:S01]  /*11800*/  UIADD3 UR12, UR40, 0x7f, URZ ;  /* 0x0000007f280c7890 */ /* 0x000fe2000fffe03f */
[----:B------:R-:W-:Y:S01]  /*11810*/  ULDC UR10, c[0x0][0x424] ;  /* 0x00010900000a7ab9 */ /* 0x000fe20000000800 */
[----:B------:R-:W-:Y:S01]  /*11820*/  ULDC UR6, c[0x0][0x288] ;  /* 0x0000a20000067ab9 */ /* 0x000fe20000000800 */
[----:B------:R-:W-:Y:S01]  /*11830*/  @UP2 ULDC UR8, c[0x0][0xc4c] ;  /* 0x0003130000082ab9 */ /* 0x000fe20000000800 */
[----:B------:R-:W-:Y:S01]  /*11840*/  @UP1 ULDC UR11, c[0x0][0x44c] ;  /* 0x00011300000b1ab9 */ /* 0x000fe20000000800 */
[----:B------:R-:W-:Y:S01]  /*11850*/  USEL UR15, UR10, 0x1, UP0 ;  /* 0x000000010a0f7887 */ /* 0x000fe20008000000 */
[----:B------:R-:W-:Y:S01]  /*11860*/  PLOP3.LUT P1, PT, PT, PT, UP3, 0x80, 0x0 ;  /* 0x000000000000781c */ /* 0x000fe20003f2f038 */
[----:B------:R-:W-:-:S02]  /*11870*/  UIADD3 UR16, -UR6, 0x1, URZ ;  /* 0x0000000106107890 */ /* 0x000fc4000fffe13f */
[----:B------:R-:W-:Y:S02]  /*11880*/  UIMAD.WIDE.U32 UR8, UR13, UR8, URZ ;  /* 0x000000080d0872a5 */ /* 0x000fe4000f8e003f */
[----:B------:R-:W-:Y:S01]  /*11890*/  UIMAD.WIDE.U32 UR10, UR12, UR11, URZ ;  /* 0x0000000b0c0a72a5 */ /* 0x000fe2000f8e003f */
[----:B------:R-:W-:Y:S01]  /*118a0*/  ULDC UR7, c[0x0][0x2f0] ;  /* 0x0000bc0000077ab9 */ /* 0x000fe20000000800 */
[----:B------:R-:W-:Y:S01]  /*118b0*/  @UP2 ULDC UR17, c[0x0][0xc50] ;  /* 0x0003140000112ab9 */ /* 0x000fe20000000800 */
[----:B------:R-:W-:Y:S01]  /*118c0*/  @UP1 ULDC UR18, c[0x0][0x450] ;  /* 0x0001140000121ab9 */ /* 0x000fe20000000800 */
[----:B------:R-:W-:Y:S01]  /*118d0*/  UMOV UR43, UR13 ;  /* 0x0000000d002b7c82 */ /* 0x000fe20008000000 */
[----:B------:R-:W-:Y:S02]  /*118e0*/  UIMAD UR16, UR15, UR7, UR16 ;  /* 0x000000070f1072a4 */ /* 0x000fe4000f8e0210 */
[----:B------:R-:W-:Y:S02]  /*118f0*/  @UP2 USHF.R.U32.HI UR43, URZ, UR17, UR9 ;  /* 0x000000113f2b2299 */ /* 0x000fe40008011609 */
[----:B------:R-:W-:-:S02]  /*11900*/  @UP1 USHF.R.U32.HI UR12, URZ, UR18, UR11 ;  /* 0x000000123f0c1299 */ /* 0x000fc4000801160b */
[----:B------:R-:W-:Y:S02]  /*11910*/  UIADD3 UR36, -UR43, URZ, URZ ;  /* 0x0000003f2b247290 */ /* 0x000fe4000fffe13f */
[----:B------:R-:W-:Y:S02]  /*11920*/  UIADD3 UR12, UR16, UR12, URZ ;  /* 0x0000000c100c7290 */ /* 0x000fe4000fffe03f */
[----:B------:R-:W-:Y:S02]  /*11930*/  UIMAD UR36, UR14, UR36, UR13 ;  /* 0x000000240e2472a4 */ /* 0x000fe4000f8e020d */
[----:B------:R-:W-:Y:S01]  /*11940*/  UIADD3 UR4, UR12, UR4, URZ ;  /* 0x000000040c047290 */ /* 0x000fe2000fffe03f */
[----:B------:R-:W-:Y:S11]  /*11950*/  @!P1 BRA `(.L_x_1848) ;  /* 0x0000000000449947 */ /* 0x000ff60003800000 */
[----:B------:R-:W-:Y:S01]  /*11960*/  ISETP.LT.AND P0, PT, RZ, UR12, PT ;  /* 0x0000000cff007c0c */ /* 0x000fe2000bf01270 */
[----:B------:R-:W-:-:S12]  /*11970*/  UIADD3 UR10, UR12, -0x1, URZ ;  /* 0xffffffff0c0a7890 */ /* 0x000fd8000fffe03f */
[----:B------:R-:W-:Y:S05]  /*11980*/  @P0 BRA `(.L_x_1849) ;  /* 0x00000000001c0947 */ /* 0x000fea0003800000 */
[----:B------:R-:W-:Y:S02]  /*11990*/  UISETP.NE.AND UP0, UPT, UR5, 0x1, UPT ;  /* 0x000000010500788c */ /* 0x000fe4000bf05270 */
[----:B------:R-:W-:-:S09]  /*119a0*/  UIADD3 UR10, -UR12, URZ, URZ ;  /* 0x0000003f0c0a7290 */ /* 0x000fd2000fffe13f */
[----:B------:R-:W-:Y:S02]  /*119b0*/  @UP0 ULDC.64 UR12, c[0x0][0x9e8] ;  /* 0x00027a00000c0ab9 */ /* 0x000fe40000000a00 */
[----:B------:R-:W-:-:S04]  /*119c0*/  UIMAD.WIDE.U32 UR8, UR10, UR12, URZ ;  /* 0x0000000c0a0872a5 */ /* 0x000fc8000f8e003f */
[----:B------:R-:W-:-:S04]  /*119d0*/  @UP0 USHF.R.U32.HI UR10, URZ, UR13, UR9 ;  /* 0x0000000d3f0a0299 */ /* 0x000fc80008011609 */
[----:B------:R-:W-:Y:S01]  /*119e0*/  ULOP3.LUT UR10, URZ, UR10, URZ, 0x33, !UPT ;  /* 0x0000000a3f0a7292 */ /* 0x000fe2000f8e333f */
[----:B------:R-:W-:Y:S11]  /*119f0*/  BRA `(.L_x_1850) ;  /* 0x0000000000107947 */ /* 0x000ff60003800000 */
.L_x_1849:
[----:B------:R-:W-:-:S11]  /*11a00*/  UISETP.NE.AND UP0, UPT, UR5, 0x1, UPT ;  /* 0x000000010500788c */ /* 0x000fd6000bf05270 */
[----:B------:R-:W-:Y:S02]  /*11a10*/  @UP0 ULDC.64 UR12, c[0x0][0x9e8] ;  /* 0x00027a00000c0ab9 */ /* 0x000fe40000000a00 */
[----:B------:R-:W-:-:S04]  /*11a20*/  UIMAD.WIDE.U32 UR8, UR10, UR12, URZ ;  /* 0x0000000c0a0872a5 */ /* 0x000fc8000f8e003f */
[----:B------:R-:W-:-:S12]  /*11a30*/  @UP0 USHF.R.U32.HI UR10, URZ, UR13, UR9 ;  /* 0x0000000d3f0a0299 */ /* 0x000fd80008011609 */
.L_x_1850:
[----:B------:R-:W-:-:S04]  /*11a40*/  UIMAD UR10, UR10, UR5, UR5 ;  /* 0x000000050a0a72a4 */ /* 0x000fc8000f8e0205 */
[----:B------:R-:W-:-:S04]  /*11a50*/  UISETP.LT.AND UP0, UPT, UR4, UR10, UPT ;  /* 0x0000000a0400728c */ /* 0x000fc8000bf01270 */
[----:B------:R-:W-:-:S12]  /*11a60*/  USEL UR4, UR4, UR10, UP0 ;  /* 0x0000000a04047287 */ /* 0x000fd80008000000 */
.L_x_1848:
[----:B------:R-:W-:Y:S02]  /*11a70*/  UIMAD UR8, UR15, UR7, 0x5f ;  /* 0x0000005f0f0874a4 */ /* 0x000fe4000f8e0207 */
[----:B------:R-:W-:Y:S02]  /*11a80*/  UIADD3 UR10, UR4, 0x5f, URZ ;  /* 0x0000005f040a7890 */ /* 0x000fe4000fffe03f */
[----:B------:R-:W-:Y:S02]  /*11a90*/  UIMAD.WIDE UR8, UR8, 0x2aaaaaab, URZ ;  /* 0x2aaaaaab080878a5 */ /* 0x000fe4000f8e023f */
[----:B------:R-:W-:Y:S01]  /*11aa0*/  UIMAD.WIDE UR10, UR10, 0x2aaaaaab, URZ ;  /* 0x2aaaaaab0a0a78a5 */ /* 0x000fe2000f8e023f */
[----:B------:R-:W-:Y:S01]  /*11ab0*/  @UP1 ULDC UR12, c[0x0][0x44c] ;  /* 0x00011300000c1ab9 */ /* 0x000fe20000000800 */
[----:B------:R-:W-:Y:S02]  /*11ac0*/  UIMAD UR7, UR15, UR7, -UR6 ;  /* 0x000000070f0772a4 */ /* 0x000fe4000f8e0a06 */
[----:B------:R-:W-:-:S02]  /*11ad0*/  UIMAD.WIDE.U32 UR12, UR40, UR12, URZ ;  /* 0x0000000c280c72a5 */ /* 0x000fc4000f8e003f */
[----:B------:R-:W-:Y:S02]  /*11ae0*/  USHF.R.U32.HI UR6, URZ, 0x1f, UR9 ;  /* 0x0000001f3f067899 */ /* 0x000fe40008011609 */
[----:B------:R-:W-:Y:S01]  /*11af0*/  USHF.R.U32.HI UR4, URZ, 0x1f, UR11 ;  /* 0x0000001f3f047899 */ /* 0x000fe2000801160b */
[----:B------:R-:W-:Y:S01]  /*11b00*/  @UP1 ULDC UR16, c[0x0][0x450] ;  /* 0x0001140000101ab9 */ /* 0x000fe20000000800 */
[----:B------:R-:W-:Y:S01]  /*11b10*/  UMOV UR14, UR40 ;  /* 0x00000028000e7c82 */ /* 0x000fe20008000000 */
[----:B------:R-:W-:Y:S02]  /*11b20*/  @UP1 USHF.R.U32.HI UR14, URZ, UR16, UR13 ;  /* 0x000000103f0e1299 */ /* 0x000fe4000801160d */
[----:B------:R-:W-:Y:S02]  /*11b30*/  ULEA.HI.SX32 UR9, UR9, UR6, 0x1c ;  /* 0x0000000609097291 */ /* 0x000fe4000f8fe23f */
[----:B------:R-:W-:Y:S02]  /*11b40*/  ULEA.HI.SX32 UR4, UR11, UR4, 0x1c ;  /* 0x000000040b047291 */ /* 0x000fe4000f8fe23f */
[----:B------:R-:W-:-:S02]  /*11b50*/  UIADD3 UR6, UR7, UR14, URZ ;  /* 0x0000000e07067290 */ /* 0x000fc4000fffe03f */
[----:B------:R-:W-:Y:S01]  /*11b60*/  UISETP.LT.AND UP0, UPT, UR9, UR4, UPT ;  /* 0x000000040900728c */ /* 0x000fe2000bf01270 */
[----:B------:R-:W-:Y:S02]  /*11b70*/  ULDC UR8, c[0x0][0x9dc] ;  /* 0x0002770000087ab9 */ /* 0x000fe40000000800 */
[----:B------:R-:W-:Y:S02]  /*11b80*/  UIADD3 UR8, UR6, -UR8, URZ ;  /* 0x8000000806087290 */ /* 0x000fe4000fffe03f */
[----:B------:R-:W-:Y:S01]  /*11b90*/  USEL UR39, UR9, UR4, UP0 ;  /* 0x0000000409277287 */ /* 0x000fe20008000000 */
[----:B------:R-:W-:Y:S11]  /*11ba0*/  @!P1 BRA `(.L_x_1851) ;  /* 0x0000000000489947 */ /* 0x000ff60003800000 */
[----:B------:R-:W-:Y:S02]  /*11bb0*/  UMOV UR4, UR6 ;  /* 0x0000000600047c82 */ /* 0x000fe40008000000 */
        /* <DEDUP_REMOVED lines=10> */
.L_x_1852:
[----:B------:R-:W-:-:S11]  /*11c60*/  UISETP.NE.AND UP0, UPT, UR5, 0x1, UPT ;  /* 0x000000010500788c */ /* 0x000fd6000bf05270 */
[----:B------:R-:W-:Y:S02]  /*11c70*/  @UP0 ULDC.64 UR10, c[0x0][0x9e8] ;  /* 0x00027a00000a0ab9 */ /* 0x000fe40000000a00 */
[----:B------:R-:W-:-:S04]  /*11c80*/  UIMAD.WIDE.U32 UR6, UR4, UR10, URZ ;  /* 0x0000000a040672a5 */ /* 0x000fc8000f8e003f */
[----:B------:R-:W-:-:S12]  /*11c90*/  @UP0 USHF.R.U32.HI UR4, URZ, UR11, UR7 ;  /* 0x0000000b3f040299 */ /* 0x000fd80008011607 */
.L_x_1853:
[----:B------:R-:W-:-:S04]  /*11ca0*/  UIMAD UR4, UR4, UR5, URZ ;  /* 0x00000005040472a4 */ /* 0x000fc8000f8e023f */
[----:B------:R-:W-:-:S04]  /*11cb0*/  UISETP.LT.AND UP0, UPT, UR8, UR4, UPT ;  /* 0x000000040800728c */ /* 0x000fc8000bf01270 */
[----:B------:R-:W-:-:S12]  /*11cc0*/  USEL UR8, UR8, UR4, !UP0 ;  /* 0x0000000408087287 */ /* 0x000fd8000c000000 */
.L_x_1851:
[----:B------:R-:W-:Y:S01]  /*11cd0*/  UIMAD.WIDE UR4, UR8, 0x2aaaaaab, URZ ;  /* 0x2aaaaaab080478a5 */ /* 0x000fe2000f8e023f */
[----:B------:R-:W-:Y:S03]  /*11ce0*/  BSSY B7, `(.L_x_1854) ;  /* 0x00003b6000077945 */ /* 0x000fe60003800000 */
[----:B------:R-:W-:-:S04]  /*11cf0*/  USHF.R.U32.HI UR4, URZ, 0x1f, UR5 ;  /* 0x0000001f3f047899 */ /* 0x000fc80008011605 */
[----:B------:R-:W-:-:S04]  /*11d00*/  ULEA.HI.SX32 UR4, UR5, UR4, 0x1c ;  /* 0x0000000405047291 */ /* 0x000fc8000f8fe23f */
[----:B------:R-:W-:-:S04]  /*11d10*/  UISETP.LT.AND UP0, UPT, URZ, UR4, UPT ;  /* 0x000000043f00728c */ /* 0x000fc8000bf01270 */
[----:B------:R-:W-:-:S04]  /*11d20*/  USEL UR38, URZ, UR4, !UP0 ;  /* 0x000000043f267287 */ /* 0x000fc8000c000000 */
[----:B------:R-:W-:-:S06]  /*11d30*/  UISETP.GT.AND UP0, UPT, UR39, UR38, UPT ;  /* 0x000000262700728c */ /* 0x000fcc000bf04270 */
[----:B------:R-:W-:-:S13]  /*11d40*/  PLOP3.LUT P0, PT, PT, PT, UP0, 0x80, 0x0 ;  /* 0x000000000000781c */ /* 0x000fda0003f0f008 */
        /* <DEDUP_REMOVED lines=11> */
[----:B-1----:R-:W2:Y:S01]  /*11e00*/  @P1 ATOMG.E.ADD.STRONG.GPU PT, R3, desc[UR46][R2.64], R5 ;  /* 0x00000005020319a8 */ /* 0x002ea200081ee1ee */
[----:B------:R-:W0:Y:S02]  /*11e10*/  S2R R4, SR_LTMASK ;  /* 0x0000000000047919 */ /* 0x000e240000003900 */
[----:B0-----:R-:W-:-:S04]  /*11e20*/  LOP3.LUT R4, R4, UR4, RZ, 0xc0, !PT ;  /* 0x0000000404047c12 */ /* 0x001fc8000f8ec0ff */
[----:B------:R-:W0:Y:S01]  /*11e30*/  POPC R7, R4 ;  /* 0x0000000400077309 */ /* 0x000e220000000000 */
[----:B--2---:R-:W0:Y:S02]  /*11e40*/  SHFL.IDX PT, R0, R3, R0, 0x1f ;  /* 0x00001f0003007589 */ /* 0x004e2400000e0000 */
[----:B0-----:R-:W-:-:S05]  /*11e50*/  IADD3 R0, R0, UR42, R7 ;  /* 0x0000002a00007c10 */ /* 0x001fca000fffe007 */
[----:B------:R4:W-:Y:S01]  /*11e60*/  STL [R1+0xc], R0 ;  /* 0x00000c0001007387 */ /* 0x0009e20000100800 */
[----:B------:R-:W-:Y:S05]  /*11e70*/  BRA `(.L_x_1856) ;  /* 0x0000003800707947 */ /* 0x000fea0003800000 */
.L_x_1855:
[----:B------:R-:W-:Y:S01]  /*11e80*/  VIADD R0, R18, 0x1c400 ;  /* 0x0001c40012007836 */ /* 0x000fe20000000000 */
[----:B------:R-:W-:Y:S04]  /*11e90*/  BSSY B6, `(.L_x_1857) ;  /* 0x0000013000067945 */ /* 0x000fe80003800000 */
        /* <DEDUP_REMOVED lines=18> */
.L_x_1858:
[----:B------:R-:W-:Y:S05]  /*11fc0*/  BSYNC B6 ;  /* 0x0000000000067941 */ /* 0x000fea0003800000 */
.L_x_1857:
        /* <DEDUP_REMOVED lines=20> */
.L_x_1861:
        /* <DEDUP_REMOVED lines=15> */
.L_x_1860:
[----:B------:R-:W-:Y:S05]  /*12200*/  BSYNC B6 ;  /* 0x0000000000067941 */ /* 0x000fea0003800000 */
.L_x_1859:
[----:B------:R-:W-:Y:S01]  /*12210*/  ULDC.64 UR4, c[0x0][0x9f8] ;  /* 0x00027e0000047ab9 */ /* 0x000fe20000000a00 */
[----:B------:R-:W-:Y:S01]  /*12220*/  IMAD.U32 R7, RZ, RZ, UR43 ;  /* 0x0000002bff077e24 */ /* 0x000fe2000f8e00ff */
[----:B------:R-:W-:-:S04]  /*12230*/  UISETP.NE.U32.AND UP0, UPT, UR4, URZ, UPT ;  /* 0x0000003f0400728c */ /* 0x000fc8000bf05070 */
[----:B------:R-:W-:-:S06]  /*12240*/  UISETP.NE.AND.EX UP0, UPT, UR5, URZ, UPT, UP0 ;  /* 0x0000003f0500728c */ /* 0x000fcc000bf05300 */
[----:B------:R-:W-:-:S05]  /*12250*/  PLOP3.LUT P0, PT, PT, PT, UP0, 0x80, 0x0 ;  /* 0x000000000000781c */ /* 0x000fca0003f0f008 */
[----:B------:R-:W-:Y:S02]  /*12260*/  @UP0 ULDC.64 UR4, c[0x0][0x9f8] ;  /* 0x00027e0000040ab9 */ /* 0x000fe40000000a00 */
[----:B------:R-:W-:-:S06]  /*12270*/  @UP0 UIMAD.WIDE UR4, UR43, 0x4, UR4 ;  /* 0x000000042b0408a5 */ /* 0x000fcc000f8e0204 */
[----:B------:R-:W-:Y:S02]  /*12280*/  IMAD.U32 R2, RZ, RZ, UR4 ;  /* 0x00000004ff027e24 */ /* 0x000fe4000f8e00ff */
[----:B------:R-:W-:-:S05]  /*12290*/  IMAD.U32 R3, RZ, RZ, UR5 ;  /* 0x00000005ff037e24 */ /* 0x000fca000f8e00ff */
[----:B------:R0:W2:Y:S01]  /*122a0*/  @P0 LDG.E R7, desc[UR46][R2.64] ;  /* 0x0000002e02070981 */ /* 0x0000a2000c1e1900 */
[----:B------:R-:W-:Y:S01]  /*122b0*/  UMOV UR4, 0xffffffff ;  /* 0xffffffff00047882 */ /* 0x000fe20000000000 */
[----:B------:R-:W-:Y:S01]  /*122c0*/  IMAD.U32 R0, RZ, RZ, UR39 ;  /* 0x00000027ff007e24 */ /* 0x000fe2000f8e00ff */
[----:B------:R-:W-:Y:S01]  /*122d0*/  LOP3.LUT R17, R17, 0xfffffffe, RZ, 0xc0, !PT ;  /* 0xfffffffe11117812 */ /* 0x000fe200078ec0ff */
[----:B------:R-:W1:Y:S02]  /*122e0*/  S2R R4, SR_TID.X ;  /* 0x0000000000047919 */ /* 0x000e640000002100 */
[----:B------:R-:W-:Y:S01]  /*122f0*/  VIADD R0, R0, 0xffffffff ;  /* 0xffffffff00007836 */ /* 0x000fe20000000000 */
[----:B0-----:R-:W0:Y:S02]  /*12300*/  LDC.64 R2, c[0x0][0x418] ;  /* 0x00010600ff027b82 */ /* 0x001e240000000a00 */
[----:B0-----:R-:W-:Y:S02]  /*12310*/  ISETP.NE.U32.AND P0, PT, R2, RZ, PT ;  /* 0x000000ff0200720c */ /* 0x001fe40003f05070 */
[----:B-1----:R-:W-:-:S02]  /*12320*/  SHF.R.U32.HI R4, RZ, 0x5, R4 ;  /* 0x00000005ff047819 */ /* 0x002fc40000011604 */
[----:B------:R-:W-:Y:S02]  /*12330*/  ISETP.NE.AND.EX P1, PT, R3, RZ, PT, P0 ;  /* 0x000000ff0300720c */ /* 0x000fe40003f25300 */
[----:B------:R-:W-:-:S11]  /*12340*/  LOP3.LUT R4, R4, 0x3, RZ, 0xc0, !PT ;  /* 0x0000000304047812 */ /* 0x000fd600078ec0ff */
[----:B------:R-:W-:Y:S02]  /*12350*/  @P1 LOP3.LUT R17, R17, 0x1, RZ, 0xfc, !PT ;  /* 0x0000000111111812 */ /* 0x000fe400078efcff */
[----:B--2---:R-:W-:Y:S01]  /*12360*/  SHF.R.S32.HI R8, RZ, 0x1f, R7 ;  /* 0x0000001fff087819 */ /* 0x004fe20000011407 */
[----:B------:R0:W-:Y:S01]  /*12370*/  STL [R1], R7 ;  /* 0x0000000701007387 */ /* 0x0001e20000100800 */
[----:B------:R-:W-:-:S03]  /*12380*/  SEL R16, R7, RZ, !P1 ;  /* 0x000000ff07107207 */ /* 0x000fc60004800000 */
[----:B------:R0:W-:Y:S01]  /*12390*/  STL [R1+0x8], R8 ;  /* 0x0000080801007387 */ /* 0x0001e20000100800 */
[----:B------:R-:W-:Y:S05]  /*123a0*/  BRA.DIV UR4, `(.L_x_1862) ;  /* 0x0000003e044c7947 */ /* 0x000fea000b800000 */
[----:B------:R1:W2:Y:S02]  /*123b0*/  SHFL.IDX PT, R14, R4, RZ, 0x1f ;  /* 0x00001fff040e7589 */ /* 0x0002a400000e0000 */
.L_x_1956:
[----:B------:R3:W-:Y:S01]  /*123c0*/  STL [R1+0x14], R0 ;  /* 0x0000140001007387 */ /* 0x0007e20000100800 */
[----:B--2---:R-:W-:Y:S02]  /*123d0*/  ISETP.NE.AND P0, PT, R14, RZ, PT ;  /* 0x000000ff0e00720c */ /* 0x004fe40003f05270 */
[----:B------:R-:W-:Y:S02]  /*123e0*/  PLOP3.LUT P2, PT, PT, PT, PT, 0x8, 0x0 ;  /* 0x000000000000781c */ /* 0x000fe40003f4e170 */
[----:B------:R-:W-:-:S11]  /*123f0*/  LOP3.LUT R17, R17, 0xfffffffd, RZ, 0xc0, !PT ;  /* 0xfffffffd11117812 */ /* 0x000fd600078ec0ff */
[----:B------:R-:W-:Y:S01]  /*12400*/  @P2 LOP3.LUT R17, R17, 0x2, RZ, 0xfc, !PT ;  /* 0x0000000211112812 */ /* 0x000fe200078efcff */
[----:B---3--:R-:W-:Y:S06]  /*12410*/  @P0 BRA `(.L_x_1863) ;  /* 0x0000000000f00947 */ /* 0x008fec0003800000 */
[----:B------:R-:W-:-:S03]  /*12420*/  UMOV UR4, 0xffffffff ;  /* 0xffffffff00047882 */ /* 0x000fc60000000000 */
[----:B------:R-:W-:Y:S05]  /*12430*/  BRA.DIV UR4, `(.L_x_1864) ;  /* 0x0000003e04487947 */ /* 0x000fea000b800000 */
[----:B------:R-:W-:-:S13]  /*12440*/  ELECT P6, URZ, PT ;  /* 0x00000000003f782f */ /* 0x000fda00038c0000 */
.L_x_1959:
[----:B------:R-:W-:Y:S05]  /*12450*/  @!P6 BRA `(.L_x_1863) ;  /* 0x0000000000e0e947 */ /* 0x000fea0003800000 */
[----:B------:R-:W-:Y:S01]  /*12460*/  IMAD.MOV.U32 R16, RZ, RZ, R7 ;  /* 0x000000ffff107224 */ /* 0x000fe200078e0007 */
[----:B------:R-:W-:Y:S06]  /*12470*/  @!P1 BRA `(.L_x_1865) ;  /* 0x00000000004c9947 */ /* 0x000fec0003800000 */
[----:B------:R-:W-:Y:S01]  /*12480*/  IMAD.MOV.U32 R9, RZ, RZ, R0 ;  /* 0x000000ffff097224 */ /* 0x000fe200078e0000 */
[----:B------:R-:W-:Y:S01]  /*12490*/  ULDC.64 UR4, c[0x0][0x428] ;  /* 0x00010a0000047ab9 */ /* 0x000fe20000000a00 */
[----:B------:R-:W2:Y:S02]  /*124a0*/  LDC R0, c[0x0][0x43c] ;  /* 0x00010f00ff007b82 */ /* 0x000ea40000000800 */
[----:B--2---:R-:W-:-:S13]  /*124b0*/  ISETP.NE.AND P0, PT, R0, 0x1, PT ;  /* 0x000000010000780c */ /* 0x004fda0003f05270 */
[----:B-1----:R-:W1:Y:S02]  /*124c0*/  @P0 LDC.64 R4, c[0x0][0x440] ;  /* 0x00011000ff040b82 */ /* 0x002e640000000a00 */
[----:B-1----:R-:W-:-:S04]  /*124d0*/  @P0 IMAD.HI.U32 R6, R9, R4, RZ ;  /* 0x0000000409060227 */ /* 0x002fc800078e00ff */
[----:B------:R-:W-:Y:S01]  /*124e0*/  IMAD.MOV.U32 R4, RZ, RZ, R9 ;  /* 0x000000ffff047224 */ /* 0x000fe200078e0009 */
[----:B------:R-:W-:-:S05]  /*124f0*/  @P0 SHF.R.U32.HI R4, RZ, R5, R6 ;  /* 0x00000005ff040219 */ /* 0x000fca0000011606 */
[----:B------:R-:W-:-:S04]  /*12500*/  IMAD.MOV R5, RZ, RZ, -R4 ;  /* 0x000000ffff057224 */ /* 0x000fc800078e0a04 */
[----:B------:R-:W-:Y:S01]  /*12510*/  IMAD R9, R0, R5, R9 ;  /* 0x0000000500097224 */ /* 0x000fe200078e0209 */
[----:B------:R-:W-:Y:S01]  /*12520*/  SHF.R.S32.HI R5, RZ, 0x1f, R4 ;  /* 0x0000001fff057819 */ /* 0x000fe20000011404 */
[----:B------:R-:W-:-:S03]  /*12530*/  IMAD R0, R8, UR4, RZ ;  /* 0x0000000408007c24 */ /* 0x000fc6000f8e02ff */
[----:B------:R2:W-:Y:S01]  /*12540*/  STL [R1+0x14], R9 ;  /* 0x0000140901007387 */ /* 0x0005e20000100800 */
[----:B------:R-:W-:-:S04]  /*12550*/  IMAD.WIDE.U32 R4, R7, UR4, R4 ;  /* 0x0000000407047c25 */ /* 0x000fc8000f8e0004 */
[----:B------:R-:W-:Y:S01]  /*12560*/  IMAD R0, R7, UR5, R0 ;  /* 0x0000000507007c24 */ /* 0x000fe2000f8e0200 */
[----:B------:R-:W-:-:S03]  /*12570*/  LEA R2, P0, R4, R2, 0x2 ;  /* 0x0000000204027211 */ /* 0x000fc600078010ff */
[----:B------:R-:W-:-:S05]  /*12580*/  IMAD.IADD R0, R5, 0x1, R0 ;  /* 0x0000000105007824 */ /* 0x000fca00078e0200 */
[----:B------:R-:W-:-:S05]  /*12590*/  LEA.HI.X R3, R4, R3, R0, 0x2, P0 ;  /* 0x0000000304037211 */ /* 0x000fca00000f1400 */
[----:B------:R2:W5:Y:S02]  /*125a0*/  LDG.E R16, desc[UR46][R2.64] ;  /* 0x0000002e02107981 */ /* 0x000564000c1e1900 */
.L_x_1865:
[----:B------:R-:W3:Y:S01]  /*125b0*/  LDL R0, [R1+0x4] ;  /* 0x0000040001007983 */ /* 0x000ee20000100800 */
[----:B--2---:R-:W-:Y:S01]  /*125c0*/  IMAD R3, R19, 0x8, R18 ;  /* 0x0000000813037824 */ /* 0x004fe200078e0212 */
[----:B0-----:R-:W0:Y:S02]  /*125d0*/  S2R R7, SR_TID.X ;  /* 0x0000000000077919 */ /* 0x001e240000002100 */
[----:B0-----:R-:W-:-:S04]  /*125e0*/  LOP3.LUT R7, R7, 0x7f, RZ, 0xc0, !PT ;  /* 0x0000007f07077812 */ /* 0x001fc800078ec0ff */
[----:B------:R-:W-:Y:S02]  /*125f0*/  ISETP.NE.AND P1, PT, R7, RZ, PT ;  /* 0x000000ff0700720c */ /* 0x000fe40003f25270 */
[----:B---3--:R-:W-:-:S04]  /*12600*/  SHF.L.U32 R0, R0, 0x1f, RZ ;  /* 0x0000001f00007819 */ /* 0x008fc800000006ff */
[----:B------:R-:W0:Y:S02]  /*12610*/  SYNCS.PHASECHK.TRANS64.TRYWAIT P0, [R3+URZ+0x22840], R0 ;  /* 0x02284000030075a7 */ /* 0x000e24000800017f */
[----:B0-----:R-:W-:Y:S05]  /*12620*/  @!P0 BRA `(.L_x_1866) ;  /* 0x0000003800ec8947 */ /* 0x001fea0003800000 */
.L_x_1960:
        /* <DEDUP_REMOVED lines=8> */
.L_x_1867:
[----:B------:R-:W2:Y:S01]  /*126b0*/  LDL R2, [R1+0x14] ;  /* 0x0000140001027983 */ /* 0x000ea20000100800 */
[----:B0-----:R-:W-:Y:S01]  /*126c0*/  IMAD R0, R19, 0x3000, R18 ;  /* 0x0000300013007824 */ /* 0x001fe200078e0212 */
[----:B------:R-:W-:Y:S01]  /*126d0*/  R2UR UR33, R3 ;  /* 0x00000000032172ca */ /* 0x000fe200000e0000 */
[----:B------:R-:W-:Y:S01]  /*126e0*/  UIADD3 UR4, UP0, UR44, 0x370, URZ ;  /* 0x000003702c047890 */ /* 0x000fe2000ff1e03f */
[----:B-----5:R-:W-:Y:S01]  /*126f0*/  R2UR UR37, R16 ;  /* 0x00000000102572ca */ /* 0x020fe200000e0000 */
[----:B------:R-:W-:Y:S01]  /*12700*/  UMOV UR6, 0x0 ;  /* 0x0000000000067882 */ /* 0x000fe20000000000 */
[----:B------:R-:W-:Y:S01]  /*12710*/  R2UR UR32, R0 ;  /* 0x00000000002072ca */ /* 0x000fe200000e0000 */
[----:B------:R-:W-:Y:S01]  /*12720*/  UIADD3.X UR5, URZ, UR45, URZ, UP0, !UPT ;  /* 0x0000002d3f057290 */ /* 0x000fe200087fe43f */
[----:B------:R-:W-:Y:S01]  /*12730*/  PLOP3.LUT P0, PT, PT, PT, PT, 0x80, 0x0 ;  /* 0x000000000000781c */ /* 0x000fe20003f0f070 */
[----:B------:R-:W-:Y:S01]  /*12740*/  UMOV UR7, 0x14f00000 ;  /* 0x14f0000000077882 */ /* 0x000fe20000000000 */
[----:B------:R-:W-:Y:S01]  /*12750*/  UMOV UR34, URZ ;  /* 0x0000003f00227c82 */ /* 0x000fe20008000000 */
[----:B------:R-:W-:-:S04]  /*12760*/  LOP3.LUT R17, R17, 0xfffffffd, RZ, 0xc0, !PT ;  /* 0xfffffffd11117812 */ /* 0x000fc800078ec0ff */
[----:B------:R-:W-:-:S04]  /*12770*/  UIADD3 UR33, UR33, 0x22830, URZ ;  /* 0x0002283021217890 */ /* 0x000fc8000fffe03f */
[----:B------:R-:W-:Y:S02]  /*12780*/  UIADD3 UR32, UR32, 0x1c400, URZ ;  /* 0x0001c40020207890 */ /* 0x000fe4000fffe03f */
[----:B------:R-:W-:Y:S02]  /*12790*/  @P0 LOP3.LUT R17, R17, 0x2, RZ, 0xfc, !PT ;  /* 0x0000000211110812 */ /* 0x000fe400078efcff */
[----:B--2---:R-:W-:-:S13]  /*127a0*/  R2UR UR35, R2 ;  /* 0x00000000022372ca */ /* 0x004fda00000e0000 */
[----:B------:R-:W-:-:S09]  /*127b0*/  UIMAD UR35, UR35, 0x60, URZ ;  /* 0x00000060232378a4 */ /* 0x000fd2000f8e023f */
[----:B------:R2:W-:Y:S02]  /*127c0*/  UTMALDG.4D [UR32], [UR4], desc[UR6] ;  /* 0x00000620040075b4 */ /* 0x0005e40008019000 */
[----:B--2---:R-:W-:Y:S01]  /*127d0*/  NOP ;  /* 0x0000000000007918 */ /* 0x004fe20000000000 */
.L_x_1863:
[----:B------:R-:W-:Y:S01]  /*127e0*/  VIADD R0, R18, 0x18400 ;  /* 0x0001840012007836 */ /* 0x000fe20000000000 */
[----:B------:R-:W-:Y:S05]  /*127f0*/  WARPSYNC.ALL ;  /* 0x0000000000007948 */ /* 0x000fea0003800000 */
[----:B------:R-:W-:Y:S01]  /*12800*/  BAR.SYNC.DEFER_BLOCKING 0x8, 0x180 ;  /* 0x0206000000007b1d */ /* 0x000fe20000010000 */
[----:B------:R-:W-:-:S05]  /*12810*/  LOP3.LUT P0, RZ, R0, 0x3ff, RZ, 0xc0, !PT ;  /* 0x000003ff00ff7812 */ /* 0x000fca000780c0ff */
[----:B------:R-:W-:Y:S08]  /*12820*/  BSSY B6, `(.L_x_1868) ;  /* 0x0000012000067945 */ /* 0x000ff00003800000 */
[----:B------:R-:W-:Y:S05]  /*12830*/  @!P0 BRA `(.L_x_1869) ;  /* 0x0000000000408947 */ /* 0x000fea0003800000 */
[----:B------:R-:W-:Y:S01]  /*12840*/  MOV R2, 0x0 ;  /* 0x0000000000027802 */ /* 0x000fe20000000f00 */
[----:B------:R-:W-:Y:S01]  /*12850*/  ULDC.64 UR6, c[0x4][0x98] ;  /* 0x0100260000067ab9 */ /* 0x000fe20000000a00 */
[----:B------:R-:W-:Y:S01]  /*12860*/  ULDC.64 UR8, c[0x4][0xa0] ;  /* 0x0100280000087ab9 */ /* 0x000fe20000000a00 */
[----:B------:R-:W-:Y:S01]  /*12870*/  ULDC.64 UR4, c[0x4][0x20] ;  /* 0x0100080000047ab9 */ /* 0x000fe20000000a00 */
[----:B-1----:R-:W-:Y:S02]  /*12880*/  IMAD.U32 R4, RZ, RZ, UR6 ;  /* 0x00000006ff047e24 */ /* 0x002fe4000f8e00ff */
[----:B------:R-:W1:Y:S01]  /*12890*/  LDC.64 R2, c[0x4][R2] ;  /* 0x0100000002027b82 */ /* 0x000e620000000a00 */
[----:B------:R-:W-:Y:S02]  /*128a0*/  IMAD.U32 R5, RZ, RZ, UR7 ;  /* 0x00000007ff057e24 */ /* 0x000fe4000f8e00ff */
[----:B------:R-:W-:Y:S02]  /*128b0*/  IMAD.U32 R6, RZ, RZ, UR8 ;  /* 0x00000008ff067e24 */ /* 0x000fe4000f8e00ff */
[----:B0-----:R-:W-:-:S02]  /*128c0*/  IMAD.U32 R7, RZ, RZ, UR9 ;  /* 0x00000009ff077e24 */ /* 0x001fc4000f8e00ff */
[----:B------:R-:W-:Y:S02]  /*128d0*/  IMAD.U32 R10, RZ, RZ, UR4 ;  /* 0x00000004ff0a7e24 */ /* 0x000fe4000f8e00ff */
[----:B------:R-:W-:Y:S02]  /*128e0*/  IMAD.U32 R11, RZ, RZ, UR5 ;  /* 0x00000005ff0b7e24 */ /* 0x000fe4000f8e00ff */
[----:B------:R-:W-:Y:S02]  /*128f0*/  IMAD.MOV.U32 R8, RZ, RZ, 0x70 ;  /* 0x00000070ff087424 */ /* 0x000fe400078e00ff */
[----:B------:R-:W-:Y:S02]  /*12900*/  IMAD.MOV.U32 R12, RZ, RZ, 0x1 ;  /* 0x00000001ff0c7424 */ /* 0x000fe400078e00ff */
[----:B------:R-:W-:-:S07]  /*12910*/  IMAD.MOV.U32 R13, RZ, RZ, RZ ;  /* 0x000000ffff0d7224 */ /* 0x000fce00078e00ff */
[----:B------:R-:W-:-:S07]  /*12920*/  LEPC R20, `(.L_x_1869) ;  /* 0x000000001014794e */ /* 0x000fce0000000000 */
[----:B-1----:R-:W-:Y:S05]  /*12930*/  CALL.ABS.NOINC R2 ;  /* 0x0000000002007343 */ /* 0x002fea0003c00000 */
.L_x_1869:
[----:B------:R-:W-:Y:S05]  /*12940*/  BSYNC B6 ;  /* 0x0000000000067941 */ /* 0x000fea0003800000 */
.L_x_1868:
[----:B------:R2:W5:Y:S01]  /*12950*/  LDL R10, [R1+0x10] ;  /* 0x00001000010a7983 */ /* 0x0005620000100800 */
[----:B0-----:R-:W0:Y:S01]  /*12960*/  LDC R7, c[0x0][0x448] ;  /* 0x00011200ff077b82 */ /* 0x001e220000000800 */
[----:B------:R-:W3:Y:S01]  /*12970*/  S2R R2, SR_TID.X ;  /* 0x0000000000027919 */ /* 0x000ee20000002100 */
[----:B------:R-:W-:Y:S01]  /*12980*/  USHF.R.S32.HI UR4, URZ, 0x1f, UR36 ;  /* 0x0000001f3f047899 */ /* 0x000fe20008011424 */
[----:B------:R-:W-:Y:S01]  /*12990*/  ULDC.64 UR8, c[0x0][0x2d8] ;  /* 0x0000b60000087ab9 */ /* 0x000fe20000000a00 */
[----:B0-----:R-:W-:Y:S02]  /*129a0*/  ISETP.NE.AND P0, PT, R7, 0x1, PT ;  /* 0x000000010700780c */ /* 0x001fe40003f05270 */
[C---:B---3--:R-:W-:Y:S01]  /*129b0*/  LOP3.LUT R0, R2.reuse, 0x7f, RZ, 0xc0, !PT ;  /* 0x0000007f02007812 */ /* 0x048fe200078ec0ff */
[----:B------:R-:W-:-:S10]  /*129c0*/  IMAD.SHL.U32 R2, R2, 0x10, RZ ;  /* 0x0000001002027824 */ /* 0x000fd400078e00ff */
[----:B------:R-:W0:Y:S01]  /*129d0*/  @P0 LDC R3, c[0x0][0x44c] ;  /* 0x00011300ff030b82 */ /* 0x000e220000000800 */
[----:B------:R-:W-:-:S04]  /*129e0*/  SHF.R.U32.HI R0, RZ, 0x3, R0 ;  /* 0x00000003ff007819 */ /* 0x000fc80000011600 */
[----:B------:R-:W-:-:S03]  /*129f0*/  LOP3.LUT R2, R0, 0x70, R2, 0xf8, !PT ;  /* 0x0000007000027812 */ /* 0x000fc600078ef802 */
[----:B------:R-:W3:Y:S01]  /*12a00*/  @P0 LDC R0, c[0x0][0x450] ;  /* 0x00011400ff000b82 */ /* 0x000ee20000000800 */
[----:B------:R-:W-:Y:S01]  /*12a10*/  UIMAD UR6, UR4, UR8, URZ ;  /* 0x00000008040672a4 */ /* 0x000fe2000f8e023f */
[----:B------:R-:W-:Y:S01]  /*12a20*/  VIADD R2, R2, UR40 ;  /* 0x0000002802027c36 */ /* 0x000fe20008000000 */
[----:B------:R-:W-:Y:S02]  /*12a30*/  UIMAD.WIDE.U32 UR4, UR36, UR8, URZ ;  /* 0x00000008240472a5 */ /* 0x000fe4000f8e003f */
[----:B------:R-:W-:Y:S01]  /*12a40*/  UIMAD UR6, UR36, UR9, UR6 ;  /* 0x00000009240672a4 */ /* 0x000fe2000f8e0206 */
[----:B------:R-:W-:Y:S01]  /*12a50*/  IMAD.MOV.U32 R6, RZ, RZ, R2 ;  /* 0x000000ffff067224 */ /* 0x000fe200078e0002 */
[----:B------:R-:W-:Y:S02]  /*12a60*/  USHF.R.S32.HI UR7, URZ, 0x1f, UR43 ;  /* 0x0000001f3f077899 */ /* 0x000fe4000801142b */
[----:B------:R-:W-:Y:S01]  /*12a70*/  UIADD3 UR5, UR5, UR6, URZ ;  /* 0x0000000605057290 */ /* 0x000fe2000fffe03f */
[----:B------:R-:W-:Y:S01]  /*12a80*/  ULDC.64 UR8, c[0x0][0x2e0] ;  /* 0x0000b80000087ab9 */ /* 0x000fe20000000a00 */
[----:B0-----:R-:W-:-:S02]  /*12a90*/  @P0 IMAD.HI.U32 R3, R2, R3, RZ ;  /* 0x0000000302030227 */ /* 0x001fc400078e00ff */
[----:B------:R-:W-:Y:S01]  /*12aa0*/  UIMAD.WIDE.U32 UR4, UR43, UR8, UR4 ;  /* 0x000000082b0472a5 */ /* 0x000fe2000f8e0004 */
[----:B------:R-:W0:Y:S01]  /*12ab0*/  S2R R9, SR_TID.X ;  /* 0x0000000000097919 */ /* 0x000e220000002100 */
[----:B------:R-:W-:Y:S01]  /*12ac0*/  UIMAD UR6, UR7, UR8, URZ ;  /* 0x00000008070672a4 */ /* 0x000fe2000f8e023f */
[----:B---3--:R-:W-:-:S03]  /*12ad0*/  @P0 SHF.R.U32.HI R6, RZ, R0, R3 ;  /* 0x00000000ff060219 */ /* 0x008fc60000011603 */
[----:B------:R-:W-:Y:S01]  /*12ae0*/  UIMAD UR6, UR43, UR9, UR6 ;  /* 0x000000092b0672a4 */ /* 0x000fe2000f8e0206 */
[----:B-1----:R-:W-:Y:S02]  /*12af0*/  IMAD.U32 R4, RZ, RZ, UR4 ;  /* 0x00000004ff047e24 */ /* 0x002fe4000f8e00ff */
[----:B------:R-:W-:Y:S01]  /*12b00*/  IMAD.MOV R0, RZ, RZ, -R6 ;  /* 0x000000ffff007224 */ /* 0x000fe200078e0a06 */
[----:B------:R-:W-:-:S03]  /*12b10*/  UIADD3 UR6, UR5, UR6, URZ ;  /* 0x0000000605067290 */ /* 0x000fc6000fffe03f */
[----:B------:R-:W-:Y:S02]  /*12b20*/  IMAD R0, R7, R0, R2 ;  /* 0x0000000007007224 */ /* 0x000fe400078e0202 */
[----:B------:R-:W-:Y:S01]  /*12b30*/  IMAD.MOV.U32 R2, RZ, RZ, R4 ;  /* 0x000000ffff027224 */ /* 0x000fe200078e0004 */
[----:B------:R-:W-:Y:S01]  /*12b40*/  SHF.R.S32.HI R4, RZ, 0x1f, R6 ;  /* 0x0000001fff047819 */ /* 0x000fe20000011406 */
[----:B------:R-:W-:Y:S01]  /*12b50*/  IMAD.U32 R5, RZ, RZ, UR5 ;  /* 0x00000005ff057e24 */ /* 0x000fe2000f8e00ff */
[----:B------:R-:W-:Y:S01]  /*12b60*/  ULDC.64 UR4, c[0x0][0x2d0] ;  /* 0x0000b40000047ab9 */ /* 0x000fe20000000a00 */
[----:B------:R-:W-:Y:S01]  /*12b70*/  IMAD.U32 R3, RZ, RZ, UR6 ;  /* 0x00000006ff037e24 */ /* 0x000fe2000f8e00ff */
[----:B------:R-:W-:Y:S01]  /*12b80*/  ULDC UR6, c[0x0][0x2b8] ;  /* 0x0000ae0000067ab9 */ /* 0x000fe20000000800 */
[----:B------:R-:W-:Y:S02]  /*12b90*/  IMAD R4, R4, UR4, RZ ;  /* 0x0000000404047c24 */ /* 0x000fe4000f8e02ff */
[----:B------:R-:W-:-:S04]  /*12ba0*/  IMAD.WIDE.U32 R2, R6, UR4, R2 ;  /* 0x0000000406027c25 */ /* 0x000fc8000f8e0002 */
[----:B------:R-:W-:Y:S01]  /*12bb0*/  IMAD R4, R6, UR5, R4 ;  /* 0x0000000506047c24 */ /* 0x000fe2000f8e0204 */
[----:B------:R-:W-:-:S03]  /*12bc0*/  ULDC.64 UR4, c[0x0][0x2c8] ;  /* 0x0000b20000047ab9 */ /* 0x000fc60000000a00 */
[----:B------:R-:W-:Y:S01]  /*12bd0*/  IMAD.IADD R3, R3, 0x1, R4 ;  /* 0x0000000103037824 */ /* 0x000fe200078e0204 */
[----:B------:R-:W-:Y:S01]  /*12be0*/  SHF.R.S32.HI R4, RZ, 0x1f, R0 ;  /* 0x0000001fff047819 */ /* 0x000fe20000011400 */
[----:B0-----:R-:W-:-:S04]  /*12bf0*/  IMAD.SHL.U32 R8, R9, 0x8, RZ ;  /* 0x0000000809087824 */ /* 0x001fc800078e00ff */
[----:B------:R-:W-:Y:S02]  /*12c00*/  IMAD R4, R4, UR4, RZ ;  /* 0x0000000404047c24 */ /* 0x000fe4000f8e02ff */
[----:B------:R-:W-:-:S04]  /*12c10*/  IMAD.WIDE.U32 R2, R0, UR4, R2 ;  /* 0x0000000400027c25 */ /* 0x000fc8000f8e0002 */
[----:B------:R-:W-:Y:S01]  /*12c20*/  IMAD R5, R0, UR5, R4 ;  /* 0x0000000500057c24 */ /* 0x000fe2000f8e0204 */
[----:B------:R-:W-:Y:S01]  /*12c30*/  ULDC.64 UR4, c[0x0][0x280] ;  /* 0x0000a00000047ab9 */ /* 0x000fe20000000a00 */
[----:B------:R-:W-:Y:S02]  /*12c40*/  LOP3.LUT R8, R8, 0x38, RZ, 0xc0, !PT ;  /* 0x0000003808087812 */ /* 0x000fe400078ec0ff */
[----:B------:R-:W-:Y:S01]  /*12c50*/  IMAD.IADD R4, R3, 0x1, R5 ;  /* 0x0000000103047824 */ /* 0x000fe200078e0205 */
[----:B------:R-:W-:Y:S01]  /*12c60*/  LEA R0, P1, R2, UR4, 0x1 ;  /* 0x0000000402007c11 */ /* 0x000fe2000f8208ff */
[----:B------:R-:W-:Y:S01]  /*12c70*/  UMOV UR4, 0xffffffff ;  /* 0xffffffff00047882 */ /* 0x000fe20000000000 */
[----:B------:R-:W-:Y:S02]  /*12c80*/  ISETP.GE.AND P0, PT, R8, UR6, PT ;  /* 0x0000000608007c0c */ /* 0x000fe4000bf06270 */
[----:B------:R-:W-:Y:S01]  /*12c90*/  LEA.HI.X R4, R2, UR5, R4, 0x1, P1 ;  /* 0x0000000502047c11 */ /* 0x000fe200088f0c04 */
[----:B--2---:R-:W-:Y:S10]  /*12ca0*/  BRA.DIV UR4, `(.L_x_1870) ;  /* 0x0000003604607947 */ /* 0x004ff4000b800000 */
[----:B------:R-:W0:Y:S01]  /*12cb0*/  S2R R5, SR_TID.X ;  /* 0x0000000000057919 */ /* 0x000e220000002100 */
[----:B------:R-:W-:Y:S02]  /*12cc0*/  ULDC UR4, c[0x0][0x288] ;  /* 0x0000a20000047ab9 */ /* 0x000fe40000000800 */
[----:B------:R-:W-:Y:S01]  /*12cd0*/  IMAD R3, R7, UR4, RZ ;  /* 0x0000000407037c24 */ /* 0x000fe2000f8e02ff */
[----:B------:R-:W1:Y:S01]  /*12ce0*/  S2R R8, SR_TID.X ;  /* 0x0000000000087919 */ /* 0x000e620000002100 */
[----:B------:R-:W2:Y:S04]  /*12cf0*/  SHFL.IDX PT, R6, R0, RZ, 0x181f ;  /* 0x00181fff00067589 */ /* 0x000ea800000e0000 */
[----:B------:R-:W-:Y:S04]  /*12d00*/  SHFL.IDX PT, R9, R0, 0x1, 0x181f ;  /* 0x00381f0000097f89 */ /* 0x000fe800000e0000 */
[----:B------:R-:W-:Y:S01]  /*12d10*/  SHFL.IDX PT, R14, R0, 0x7, 0x181f ;  /* 0x00f81f00000e7f89 */ /* 0x000fe200000e0000 */
[----:B0-----:R-:W-:-:S04]  /*12d20*/  LOP3.LUT R5, R5, 0x7f, RZ, 0xc0, !PT ;  /* 0x0000007f05057812 */ /* 0x001fc800078ec0ff */
[----:B------:R-:W-:Y:S01]  /*12d30*/  SHF.R.U32.HI R5, RZ, 0x3, R5 ;  /* 0x00000003ff057819 */ /* 0x000fe20000011605 */
[----:B-1----:R-:W-:Y:S02]  /*12d40*/  IMAD.SHL.U32 R11, R8, 0x8, RZ ;  /* 0x00000008080b7824 */ /* 0x002fe400078e00ff */
[----:B------:R-:W-:Y:S02]  /*12d50*/  SHFL.IDX PT, R8, R4, 0x1, 0x181f ;  /* 0x00381f0004087f89 */ /* 0x000fe400000e0000 */
[----:B------:R-:W-:Y:S01]  /*12d60*/  VIADD R2, R5, UR40 ;  /* 0x0000002805027c36 */ /* 0x000fe20008000000 */
[----:B------:R-:W-:-:S03]  /*12d70*/  LOP3.LUT R11, R11, 0x38, RZ, 0xc0, !PT ;  /* 0x000000380b0b7812 */ /* 0x000fc600078ec0ff */
[C---:B------:R-:W-:Y:S01]  /*12d80*/  VIADD R5, R2.reuse, 0x10 ;  /* 0x0000001002057836 */ /* 0x040fe20000000000 */
[----:B------:R-:W-:-:S04]  /*12d90*/  ISETP.GE.AND P3, PT, R2, R3, PT ;  /* 0x000000030200720c */ /* 0x000fc80003f66270 */
[----:B------:R-:W-:Y:S02]  /*12da0*/  ISETP.GE.AND P1, PT, R5, R3, PT ;  /* 0x000000030500720c */ /* 0x000fe40003f26270 */
[----:B------:R-:W0:Y:S07]  /*12db0*/  SHFL.IDX PT, R5, R4, RZ, 0x181f ;  /* 0x00181fff04057589 */ /* 0x000e2e00000e0000 */
[----:B--2---:R-:W-:-:S05]  /*12dc0*/  @!P3 LEA R6, P2, R11, R6, 0x1 ;  /* 0x000000060b06b211 */ /* 0x004fca00078408ff */
[----:B0-----:R-:W-:-:S04]  /*12dd0*/  @!P3 IMAD.X R5, RZ, RZ, R5, P2 ;  /* 0x000000ffff05b224 */ /* 0x001fc800010e0605 */
[----:B------:R-:W-:Y:S02]  /*12de0*/  @!P3 IMAD.MOV.U32 R7, RZ, RZ, R5 ;  /* 0x000000ffff07b224 */ /* 0x000fe400078e0005 */
[----:B------:R-:W-:-:S03]  /*12df0*/  VIADD R5, R2, 0x20 ;  /* 0x0000002002057836 */ /* 0x000fc60000000000 */
[----:B-----5:R0:W-:Y:S02]  /*12e00*/  @!P3 LDGSTS.E.BYPASS.LTC128B.128 [R10+0x18400], desc[UR46][R6.64], !P0 ;  /* 0x18400000060abfae */ /* 0x0201e4000c101d6e */
[----:B0-----:R-:W-:-:S05]  /*12e10*/  @!P1 LEA R6, P2, R11, R9, 0x1 ;  /* 0x000000090b069211 */ /* 0x001fca00078408ff */
[----:B------:R-:W-:-:S05]  /*12e20*/  @!P1 IMAD.X R7, RZ, RZ, R8, P2 ;  /* 0x000000ffff079224 */ /* 0x000fca00010e0608 */
[----:B------:R0:W-:Y:S01]  /*12e30*/  @!P1 LDGSTS.E.BYPASS.LTC128B.128 [R10+0x18c00], desc[UR46][R6.64], !P0 ;  /* 0x18c00000060a9fae */ /* 0x0001e2000c101d6e */
[----:B------:R-:W-:-:S03]  /*12e40*/  ISETP.GE.AND P1, PT, R5, R3, PT ;  /* 0x000000030500720c */ /* 0x000fc60003f26270 */
[----:B------:R-:W-:Y:S04]  /*12e50*/  SHFL.IDX PT, R5, R4, 0x2, 0x181f ;  /* 0x00581f0004057f89 */ /* 0x000fe800000e0000 */
[----:B0-----:R-:W0:Y:S06]  /*12e60*/  SHFL.IDX PT, R6, R0, 0x2, 0x181f ;  /* 0x00581f0000067f89 */ /* 0x001e2c00000e0000 */
[----:B0-----:R-:W-:-:S05]  /*12e70*/  @!P1 LEA R6, P2, R11, R6, 0x1 ;  /* 0x000000060b069211 */ /* 0x001fca00078408ff */
[----:B------:R-:W-:-:S04]  /*12e80*/  @!P1 IMAD.X R5, RZ, RZ, R5, P2 ;  /* 0x000000ffff059224 */ /* 0x000fc800010e0605 */
[----:B------:R-:W-:Y:S02]  /*12e90*/  @!P1 IMAD.MOV.U32 R7, RZ, RZ, R5 ;  /* 0x000000ffff079224 */ /* 0x000fe400078e0005 */
[----:B------:R-:W-:-:S03]  /*12ea0*/  VIADD R5, R2, 0x30 ;  /* 0x0000003002057836 */ /* 0x000fc60000000000 */
[----:B------:R0:W-:Y:S02]  /*12eb0*/  @!P1 LDGSTS.E.BYPASS.LTC128B.128 [R10+0x19400], desc[UR46][R6.64], !P0 ;  /* 0x19400000060a9fae */ /* 0x0001e4000c101d6e */
[----:B------:R-:W-:Y:S02]  /*12ec0*/  ISETP.GE.AND P1, PT, R5, R3, PT ;  /* 0x000000030500720c */ /* 0x000fe40003f26270 */
[----:B------:R-:W-:Y:S04]  /*12ed0*/  SHFL.IDX PT, R5, R4, 0x3, 0x181f ;  /* 0x00781f0004057f89 */ /* 0x000fe800000e0000 */
[----:B0-----:R-:W0:Y:S07]  /*12ee0*/  SHFL.IDX PT, R6, R0, 0x3, 0x181f ;  /* 0x00781f0000067f89 */ /* 0x001e2e00000e0000 */
        /* <DEDUP_REMOVED lines=23> */
[----:B------:R-:W-:Y:S04]  /*13060*/  SHFL.IDX PT, R4, R4, 0x7, 0x181f ;  /* 0x00f81f0004047f89 */ /* 0x000fe800000e0000 */
[----:B0-----:R-:W0:Y:S03]  /*13070*/  SHFL.IDX PT, R6, R0, 0x6, 0x181f ;  /* 0x00d81f0000067f89 */ /* 0x001e2600000e0000 */
[----:B0-----:R-:W-:-:S05]  /*13080*/  @!P1 LEA R6, P2, R11, R6, 0x1 ;  /* 0x000000060b069211 */ /* 0x001fca00078408ff */
[----:B------:R-:W-:-:S04]  /*13090*/  @!P1 IMAD.X R5, RZ, RZ, R5, P2 ;  /* 0x000000ffff059224 */ /* 0x000fc800010e0605 */
[----:B------:R-:W-:-:S05]  /*130a0*/  @!P1 IMAD.MOV.U32 R7, RZ, RZ, R5 ;  /* 0x000000ffff079224 */ /* 0x000fca00078e0005 */
[----:B------:R0:W-:Y:S02]  /*130b0*/  @!P1 LDGSTS.E.BYPASS.LTC128B.128 [R10+0x1b400], desc[UR46][R6.64], !P0 ;  /* 0x1b400000060a9fae */ /* 0x0001e4000c101d6e */
.L_x_1977:
[----:B------:R-:W1:Y:S01]  /*130c0*/  S2R R0, SR_TID.X ;  /* 0x0000000000007919 */ /* 0x000e620000002100 */
[----:B------:R-:W-:-:S05]  /*130d0*/  VIADD R2, R2, 0x70 ;  /* 0x0000007002027836 */ /* 0x000fca0000000000 */
[----:B------:R-:W-:Y:S01]  /*130e0*/  ISETP.GE.AND P1, PT, R2, R3, PT ;  /* 0x000000030200720c */ /* 0x000fe20003f26270 */
[----:B-1----:R-:W-:-:S05]  /*130f0*/  IMAD.SHL.U32 R0, R0, 0x8, RZ ;  /* 0x0000000800007824 */ /* 0x002fca00078e00ff */
[----:B------:R-:W-:-:S07]  /*13100*/  LOP3.LUT R0, R0, 0x38, RZ, 0xc0, !PT ;  /* 0x0000003800007812 */ /* 0x000fce00078ec0ff */
[----:B------:R-:W-:-:S05]  /*13110*/  @!P1 LEA R2, P2, R0, R14, 0x1 ;  /* 0x0000000e00029211 */ /* 0x000fca00078408ff */
[----:B------:R-:W-:-:S05]  /*13120*/  @!P1 IMAD.X R3, RZ, RZ, R4, P2 ;  /* 0x000000ffff039224 */ /* 0x000fca00010e0604 */
[----:B------:R-:W-:Y:S01]  /*13130*/  @!PT LDS RZ, [RZ] ;  /* 0x00000000fffff984 */ /* 0x000fe20000000800 */
[----:B------:R-:W-:Y:S01]  /*13140*/  @!PT LDS RZ, [RZ] ;  /* 0x00000000fffff984 */ /* 0x000fe20000000800 */
[----:B------:R-:W-:Y:S01]  /*13150*/  @!PT LDS RZ, [RZ] ;  /* 0x00000000fffff984 */ /* 0x000fe20000000800 */
[----:B------:R1:W-:Y:S01]  /*13160*/  @!P1 LDGSTS.E.BYPASS.LTC128B.128 [R10+0x1bc00], desc[UR46][R2.64], !P0 ;  /* 0x1bc00000020a9fae */ /* 0x0003e2000c101d6e */
[----:B------:R-:W-:Y:S01]  /*13170*/  PLOP3.LUT P0, PT, PT, PT, PT, 0x80, 0x0 ;  /* 0x000000000000781c */ /* 0x000fe20003f0f070 */
[----:B------:R-:W-:-:S12]  /*13180*/  NOP ;  /* 0x0000000000007918 */ /* 0x000fd80000000000 */
.L_x_1871:
[----:B------:R-:W-:Y:S02]  /*13190*/  PLOP3.LUT P1, PT, P1, P0, PT, 0xa2, 0x0 ;  /* 0x000000000000781c */ /* 0x000fe40000f21472 */
[----:B------:R-:W-:-:S08]  /*131a0*/  @P0 R2UR P1, UR4, R18 ;  /* 0x00000000120402ca */ /* 0x000fd00000020000 */
[----:B------:R-:W-:-:S05]  /*131b0*/  @P0 PLOP3.LUT P0, PT, P1, PT, PT, 0x80, 0x0 ;  /* 0x000000000000081c */ /* 0x000fca0000f0f070 */
[----:B------:R-:W-:Y:S01]  /*131c0*/  @!P1 SYNCS.ARRIVE.TRANS64.RED.A0T1 RZ, [UR4+0x22800], RZ ;  /* 0x022800ffffff99a7 */ /* 0x000fe20008200404 */
[----:B------:R-:W-:Y:S07]  /*131d0*/  @!P1 ARRIVES.LDGSTSBAR.64.TRANSCNT [UR4+0x22800] ;  /* 0x02280000ff0099b0 */ /* 0x000fee0008000a84 */
[----:B------:R-:W-:Y:S05]  /*131e0*/  @P0 BRA.U.ANY `(.L_x_1871) ;  /* 0xfffffffd00e80947 */ /* 0x000fea000393ffff */
[----:B-1----:R-:W2:Y:S02]  /*131f0*/  LDL.LU R2, [R1+0x18] ;  /* 0x0000180001027983 */ /* 0x002ea40000300800 */
        /* <DEDUP_REMOVED lines=10> */
[----:B-12---:R-:W-:Y:S05]  /*132a0*/  @!P0 BRA `(.L_x_1873) ;  /* 0x0000003800688947 */ /* 0x006fea0003800000 */
.L_x_1978:
[----:B------:R-:W-:Y:S05]  /*132b0*/  BSYNC B0 ;  /* 0x0000000000007941 */ /* 0x000fea0003800000 */
.L_x_1872:
[----:B------:R-:W-:Y:S01]  /*132c0*/  LOP3.LUT P0, RZ, R17, 0x2, RZ, 0xc0, !PT ;  /* 0x0000000211ff7812 */ /* 0x000fe2000780c0ff */
[----:B------:R-:W-:-:S12]  /*132d0*/  BSSY B0, `(.L_x_1874) ;  /* 0x0000058000007945 */ /* 0x000fd80003800000 */
[----:B------:R-:W-:Y:S05]  /*132e0*/  @!P0 BRA `(.L_x_1875) ;  /* 0x0000000400588947 */ /* 0x000fea0003800000 */
[----:B------:R-:W1:Y:S01]  /*132f0*/  LDL R4, [R1+0x4] ;  /* 0x0000040001047983 */ /* 0x000e620000100800 */
[----:B------:R-:W2:Y:S02]  /*13300*/  S2R R0, SR_TID.X ;  /* 0x0000000000007919 */ /* 0x000ea40000002100 */
[----:B--2---:R-:W-:Y:S01]  /*13310*/  LOP3.LUT R2, R0, 0x7f, RZ, 0xc0, !PT ;  /* 0x0000007f00027812 */ /* 0x004fe200078ec0ff */
[----:B------:R-:W-:Y:S01]  /*13320*/  IMAD R0, R19, 0x8, R18 ;  /* 0x0000000813007824 */ /* 0x000fe200078e0212 */
[----:B------:R-:W-:Y:S02]  /*13330*/  BSSY B1, `(.L_x_1876) ;  /* 0x0000005000017945 */ /* 0x000fe40003800000 */
[----:B------:R-:W-:Y:S02]  /*13340*/  ISETP.NE.AND P1, PT, R2, RZ, PT ;  /* 0x000000ff0200720c */ /* 0x000fe40003f25270 */
[----:B-1----:R-:W-:-:S04]  /*13350*/  SHF.L.U32 R3, R4, 0x1f, RZ ;  /* 0x0000001f04037819 */ /* 0x002fc800000006ff */
[----:B------:R-:W1:Y:S02]  /*13360*/  SYNCS.PHASECHK.TRANS64.TRYWAIT P0, [R0+URZ+0x22860], R3 ;  /* 0x02286003000075a7 */ /* 0x000e64000800017f */
[----:B-1----:R-:W-:Y:S05]  /*13370*/  @!P0 BRA `(.L_x_1877) ;  /* 0x0000003800488947 */ /* 0x002fea0003800000 */
.L_x_1979:
[----:B------:R-:W-:Y:S05]  /*13380*/  BSYNC B1 ;  /* 0x0000000000017941 */ /* 0x000fea0003800000 */
.L_x_1876:
[----:B------:R-:W-:Y:S04]  /*13390*/  BSSY B1, `(.L_x_1878) ;  /* 0x0000009000017945 */ /* 0x000fe80003800000 */
[----:B------:R-:W-:Y:S05]  /*133a0*/  @P1 BRA `(.L_x_1879) ;  /* 0x00000000001c1947 */ /* 0x000fea0003800000 */
[----:B------:R-:W2:Y:S01]  /*133b0*/  S2R R2, SR_TID.X ;  /* 0x0000000000027919 */ /* 0x000ea20000002100 */
[----:B-1----:R-:W-:-:S04]  /*133c0*/  IMAD.MOV.U32 R3, RZ, RZ, 0xc000 ;  /* 0x0000c000ff037424 */ /* 0x002fc800078e00ff */
[----:B------:R3:W-:Y:S01]  /*133d0*/  SYNCS.ARRIVE.TRANS64 RZ, [R0+URZ+0x22850], R3 ;  /* 0x0228500300ff79a7 */ /* 0x0007e2000800003f */
[----:B--2---:R-:W-:-:S04]  /*133e0*/  LOP3.LUT R2, R2, 0x1f, RZ, 0xc0, !PT ;  /* 0x0000001f02027812 */ /* 0x004fc800078ec0ff */
[----:B------:R-:W-:-:S13]  /*133f0*/  ISETP.NE.AND P0, PT, R2, RZ, PT ;  /* 0x000000ff0200720c */ /* 0x000fda0003f05270 */
[----:B---3--:R-:W-:Y:S05]  /*13400*/  @!P0 BRA `(.L_x_1879) ;  /* 0x0000000000048947 */ /* 0x008fea0003800000 */
[----:B------:R-:W-:Y:S01]  /*13410*/  BPT.TRAP 0x1 ;  /* 0x000000040000795c */ /* 0x000fe20000300000 */
.L_x_1879:
[----:B------:R-:W-:Y:S05]  /*13420*/  BSYNC B1 ;  /* 0x0000000000017941 */ /* 0x000fea0003800000 */
.L_x_1878:
[----:B------:R-:W2:Y:S01]  /*13430*/  LDL.LU R2, [R1+0x14] ;  /* 0x0000140001027983 */ /* 0x000ea20000300800 */
[----:B-1----:R-:W-:Y:S01]  /*13440*/  IMAD R3, R19, 0xc000, R18 ;  /* 0x0000c00013037824 */ /* 0x002fe200078e0212 */
[----:B------:R-:W-:Y:S01]  /*13450*/  UIADD3 UR4, UP0, UR44, 0x470, URZ ;  /* 0x000004702c047890 */ /* 0x000fe2000ff1e03f */
[----:B------:R-:W-:Y:S01]  /*13460*/  PLOP3.LUT P0, PT, PT, PT, PT, 0x80, 0x0 ;  /* 0x000000000000781c */ /* 0x000fe20003f0f070 */
[----:B------:R-:W-:Y:S01]  /*13470*/  VIADD R0, R0, 0x22850 ;  /* 0x0002285000007836 */ /* 0x000fe20000000000 */
[----:B------:R-:W-:Y:S01]  /*13480*/  UMOV UR6, 0x0 ;  /* 0x0000000000067882 */ /* 0x000fe20000000000 */
[----:B------:R-:W-:Y:S01]  /*13490*/  VIADD R4, R3, 0x400 ;  /* 0x0000040003047836 */ /* 0x000fe20000000000 */
[----:B------:R-:W-:Y:S01]  /*134a0*/  UIADD3.X UR5, URZ, UR45, URZ, UP0, !UPT ;  /* 0x0000002d3f057290 */ /* 0x000fe200087fe43f */
[----:B------:R-:W-:Y:S01]  /*134b0*/  UMOV UR7, 0x14f00000 ;  /* 0x14f0000000077882 */ /* 0x000fe20000000000 */
[----:B------:R-:W-:Y:S01]  /*134c0*/  UMOV UR10, URZ ;  /* 0x0000003f000a7c82 */ /* 0x000fe20008000000 */
[----:B--2---:R-:W-:-:S09]  /*134d0*/  IMAD R2, R2, 0x60, RZ ;  /* 0x0000006002027824 */ /* 0x004fd200078e02ff */
.L_x_1880:
[----:B------:R-:W-:-:S13]  /*134e0*/  @P0 ELECT P1, URZ, PT ;  /* 0x00000000003f082f */ /* 0x000fda0003820000 */
[----:B------:R-:W-:Y:S01]  /*134f0*/  @P1 R2UR UR13, R16 ;  /* 0x00000000100d12ca */ /* 0x000fe200000e0000 */
[----:B------:R-:W-:Y:S01]  /*13500*/  UMOV UR12, UR36 ;  /* 0x00000024000c7c82 */ /* 0x000fe20008000000 */
[----:B------:R-:W-:Y:S02]  /*13510*/  @P1 R2UR UR11, R2 ;  /* 0x00000000020b12ca */ /* 0x000fe400000e0000 */
[----:B------:R-:W-:Y:S02]  /*13520*/  @P1 R2UR UR9, R0 ;  /* 0x00000000000912ca */ /* 0x000fe400000e0000 */
[----:B------:R-:W-:Y:S02]  /*13530*/  @P1 R2UR UR8, R4 ;  /* 0x00000000040812ca */ /* 0x000fe400000e0000 */
[----:B------:R-:W-:Y:S02]  /*13540*/  @P1 PLOP3.LUT P0, PT, P1, PT, PT, 0x8, 0x0 ;  /* 0x000000000000181c */ /* 0x000fe40000f0e170 */
[----:B------:R-:W-:-:S09]  /*13550*/  PLOP3.LUT P1, PT, PT, PT, PT, 0x8, 0x0 ;  /* 0x000000000000781c */ /* 0x000fd20003f2e170 */
[----:B------:R1:W-:Y:S02]  /*13560*/  UTMALDG.4D [UR8], [UR4], desc[UR6] ;  /* 0x00000608040075b4 */ /* 0x0003e40008019000 */
[----:B-1----:R-:W-:Y:S05]  /*13570*/  @P0 BRA.U.ANY `(.L_x_1880) ;  /* 0xfffffffd00d80947 */ /* 0x002fea000393ffff */
[----:B------:R-:W-:Y:S01]  /*13580*/  PLOP3.LUT P0, PT, PT, PT, PT, 0x80, 0x0 ;  /* 0x000000000000781c */ /* 0x000fe20003f0f070 */
[----:B------:R-:W-:Y:S01]  /*13590*/  VIADD R4, R3, 0x3400 ;  /* 0x0000340003047836 */ /* 0x000fe20000000000 */
[----:B------:R-:W-:Y:S01]  /*135a0*/  UMOV UR6, 0x0 ;  /* 0x0000000000067882 */ /* 0x000fe20000000000 */
[----:B------:R-:W-:Y:S01]  /*135b0*/  UMOV UR7, 0x14f00000 ;  /* 0x14f0000000077882 */ /* 0x000fe20000000000 */
[----:B------:R-:W-:-:S09]  /*135c0*/  UMOV UR10, 0x40 ;  /* 0x00000040000a7882 */ /* 0x000fd20000000000 */
.L_x_1881:
        /* <DEDUP_REMOVED lines=15> */
.L_x_1882:
        /* <DEDUP_REMOVED lines=15> */
.L_x_1883:
        /* <DEDUP_REMOVED lines=9> */
[----:B--2---:R-:W-:Y:S05]  /*13840*/  @P0 BRA.U.ANY `(.L_x_1883) ;  /* 0xfffffffd00d80947 */ /* 0x004fea000393ffff */
.L_x_1875:
[----:B------:R-:W-:Y:S05]  /*13850*/  BSYNC B0 ;  /* 0x0000000000007941 */ /* 0x000fea0003800000 */
.L_x_1874:
[----:B------:R-:W-:-:S04]  /*13860*/  UIADD3 UR4, UR39, -0x2, URZ ;  /* 0xfffffffe27047890 */ /* 0x000fc8000fffe03f */
[----:B------:R-:W-:-:S06]  /*13870*/  UISETP.GE.AND UP0, UPT, UR4, UR38, UPT ;  /* 0x000000260400728c */ /* 0x000fcc000bf06270 */
[----:B------:R-:W-:-:S13]  /*13880*/  PLOP3.LUT P0, PT, PT, PT, UP0, 0x80, 0x0 ;  /* 0x000000000000781c */ /* 0x000fda0003f0f008 */
[----:B------:R-:W-:Y:S05]  /*13890*/  @!P0 BRA `(.L_x_1884) ;  /* 0x0000001c00808947 */ /* 0x000fea0003800000 */
[----:B-1----:R-:W-:Y:S01]  /*138a0*/  IMAD R3, RZ, RZ, -UR39 ;  /* 0x80000027ff037e24 */ /* 0x002fe2000f8e02ff */
[----:B0-----:R-:W-:-:S04]  /*138b0*/  LOP3.LUT R6, RZ, UR38, RZ, 0x33, !PT ;  /* 0x00000026ff067c12 */ /* 0x001fc8000f8e33ff */
[----:B------:R-:W-:-:S05]  /*138c0*/  VIADDMNMX R6, R3, 0x1, R6, !PT ;  /* 0x0000000103067846 */ /* 0x000fca0007800106 */
[----:B------:R-:W-:-:S05]  /*138d0*/  VIADD R0, R6, UR39 ;  /* 0x0000002706007c36 */ /* 0x000fca0008000000 */
[----:B------:R-:W-:-:S04]  /*138e0*/  LOP3.LUT R0, R0, 0x1, RZ, 0xc0, !PT ;  /* 0x0000000100007812 */ /* 0x000fc800078ec0ff */
[----:B------:R-:W-:Y:S01]  /*138f0*/  ISETP.NE.U32.AND P0, PT, R0, 0x1, PT ;  /* 0x000000010000780c */ /* 0x000fe20003f05070 */
[----:B------:R-:W-:-:S12]  /*13900*/  IMAD.U32 R0, RZ, RZ, UR4 ;  /* 0x00000004ff007e24 */ /* 0x000fd8000f8e00ff */
[----:B------:R-:W-:Y:S05]  /*13910*/  @P0 BRA `(.L_x_1885) ;  /* 0x00000008006c0947 */ /* 0x000fea0003800000 */
[----:B------:R-:W2:Y:S01]  /*13920*/  LDL.LU R8, [R1+0x4] ;  /* 0x0000040001087983 */ /* 0x000ea20000300800 */
[----:B------:R-:W-:Y:S01]  /*13930*/  VIADD R19, R19, 0x1 ;  /* 0x0000000113137836 */ /* 0x000fe20000000000 */
[----:B------:R-:W-:Y:S01]  /*13940*/  LOP3.LUT P2, RZ, R17, 0x2, RZ, 0xc0, !PT ;  /* 0x0000000211ff7812 */ /* 0x000fe2000784c0ff */
[----:B------:R-:W-:Y:S03]  /*13950*/  BSSY B0, `(.L_x_1886) ;  /* 0x0000095000007945 */ /* 0x000fe60003800000 */
[----:B------:R-:W-:-:S04]  /*13960*/  ISETP.NE.AND P0, PT, R19, 0x2, PT ;  /* 0x000000021300780c */ /* 0x000fc80003f05270 */
[----:B------:R-:W-:Y:S02]  /*13970*/  SEL R2, RZ, 0x1, P0 ;  /* 0x00000001ff027807 */ /* 0x000fe40000000000 */
[----:B------:R-:W-:Y:S02]  /*13980*/  SEL R19, R19, RZ, P0 ;  /* 0x000000ff13137207 */ /* 0x000fe40000000000 */
[----:B--2---:R-:W-:-:S05]  /*13990*/  LOP3.LUT R8, R8, R2, RZ, 0x3c, !PT ;  /* 0x0000000208087212 */ /* 0x004fca00078e3cff */
[----:B------:R0:W-:Y:S01]  /*139a0*/  STL [R1+0x4], R8 ;  /* 0x0000040801007387 */ /* 0x0001e20000100800 */
[----:B------:R-:W-:Y:S05]  /*139b0*/  @!P2 BRA `(.L_x_1887) ;  /* 0x000000080038a947 */ /* 0x000fea0003800000 */
[----:B------:R-:W-:-:S13]  /*139c0*/  LOP3.LUT P2, RZ, R17, 0x1, RZ, 0xc0, !PT ;  /* 0x0000000111ff7812 */ /* 0x000fda000784c0ff */
[----:B------:R-:W-:Y:S05]  /*139d0*/  @!P2 BRA `(.L_x_1888) ;  /* 0x000000000050a947 */ /* 0x000fea0003800000 */
[----:B------:R-:W2:Y:S01]  /*139e0*/  LDL R7, [R1+0x8] ;  /* 0x0000080001077983 */ /* 0x000ea20000100800 */
[----:B------:R-:W1:Y:S03]  /*139f0*/  LDC R5, c[0x0][0x43c] ;  /* 0x00010f00ff057b82 */ /* 0x000e660000000800 */
[----:B------:R-:W3:Y:S01]  /*13a00*/  LDL R9, [R1] ;  /* 0x0000000001097983 */ /* 0x000ee20000100800 */
[----:B------:R-:W-:Y:S01]  /*13a10*/  IMAD.MOV.U32 R4, RZ, RZ, R0 ;  /* 0x000000ffff047224 */ /* 0x000fe200078e0000 */
[----:B------:R-:W-:Y:S01]  /*13a20*/  ULDC.64 UR4, c[0x0][0x428] ;  /* 0x00010a0000047ab9 */ /* 0x000fe20000000a00 */
[----:B-1----:R-:W-:-:S13]  /*13a30*/  ISETP.NE.AND P0, PT, R5, 0x1, PT ;  /* 0x000000010500780c */ /* 0x002fda0003f05270 */
[----:B------:R-:W1:Y:S02]  /*13a40*/  @P0 LDC.64 R2, c[0x0][0x440] ;  /* 0x00011000ff020b82 */ /* 0x000e640000000a00 */
[----:B-1----:R-:W-:-:S05]  /*13a50*/  @P0 IMAD.HI.U32 R2, R0, R2, RZ ;  /* 0x0000000200020227 */ /* 0x002fca00078e00ff */
[----:B------:R-:W-:-:S05]  /*13a60*/  @P0 SHF.R.U32.HI R4, RZ, R3, R2 ;  /* 0x00000003ff040219 */ /* 0x000fca0000011602 */
[----:B------:R-:W-:-:S04]  /*13a70*/  IMAD.MOV R2, RZ, RZ, -R4 ;  /* 0x000000ffff027224 */ /* 0x000fc800078e0a04 */
[----:B------:R-:W-:Y:S01]  /*13a80*/  IMAD R0, R5, R2, R0 ;  /* 0x0000000205007224 */ /* 0x000fe200078e0200 */
[----:B------:R-:W-:Y:S01]  /*13a90*/  SHF.R.S32.HI R5, RZ, 0x1f, R4 ;  /* 0x0000001fff057819 */ /* 0x000fe20000011404 */
[----:B------:R-:W1:Y:S01]  /*13aa0*/  LDC.64 R2, c[0x0][0x418] ;  /* 0x00010600ff027b82 */ /* 0x000e620000000a00 */
[----:B--2---:R-:W-:-:S04]  /*13ab0*/  IMAD R7, R7, UR4, RZ ;  /* 0x0000000407077c24 */ /* 0x004fc8000f8e02ff */
[C---:B---3--:R-:W-:Y:S02]  /*13ac0*/  IMAD R7, R9.reuse, UR5, R7 ;  /* 0x0000000509077c24 */ /* 0x048fe4000f8e0207 */
[----:B------:R-:W-:-:S04]  /*13ad0*/  IMAD.WIDE.U32 R4, R9, UR4, R4 ;  /* 0x0000000409047c25 */ /* 0x000fc8000f8e0004 */
[----:B------:R-:W-:Y:S01]  /*13ae0*/  IMAD.IADD R7, R7, 0x1, R5 ;  /* 0x0000000107077824 */ /* 0x000fe200078e0205 */
[----:B-1----:R-:W-:-:S04]  /*13af0*/  LEA R2, P0, R4, R2, 0x2 ;  /* 0x0000000204027211 */ /* 0x002fc800078010ff */
[----:B------:R-:W-:-:S05]  /*13b00*/  LEA.HI.X R3, R4, R3, R7, 0x2, P0 ;  /* 0x0000000304037211 */ /* 0x000fca00000f1407 */
[----:B------:R1:W5:Y:S04]  /*13b10*/  LDG.E R16, desc[UR46][R2.64] ;  /* 0x0000002e02107981 */ /* 0x000368000c1e1900 */
.L_x_1888:
[----:B-1----:R-:W1:Y:S01]  /*13b20*/  S2R R2, SR_TID.X ;  /* 0x0000000000027919 */ /* 0x002e620000002100 */
[----:B------:R-:W-:Y:S01]  /*13b30*/  IMAD R4, R19, 0x8, R18 ;  /* 0x0000000813047824 */ /* 0x000fe200078e0212 */
[----:B------:R-:W-:Y:S01]  /*13b40*/  BSSY B1, `(.L_x_1889) ;  /* 0x0000006000017945 */ /* 0x000fe20003800000 */
[----:B-1----:R-:W-:Y:S02]  /*13b50*/  LOP3.LUT R3, R2, 0x7f, RZ, 0xc0, !PT ;  /* 0x0000007f02037812 */ /* 0x002fe400078ec0ff */
[----:B------:R-:W-:Y:S02]  /*13b60*/  SHF.L.U32 R2, R8, 0x1f, RZ ;  /* 0x0000001f08027819 */ /* 0x000fe400000006ff */
[----:B------:R-:W-:Y:S02]  /*13b70*/  ISETP.NE.AND P1, PT, R3, RZ, PT ;  /* 0x000000ff0300720c */ /* 0x000fe40003f25270 */
[----:B------:R-:W1:Y:S02]  /*13b80*/  SYNCS.PHASECHK.TRANS64.TRYWAIT P0, [R4+URZ+0x22840], R2 ;  /* 0x02284002040075a7 */ /* 0x000e64000800017f */
[----:B-1----:R-:W-:Y:S09]  /*13b90*/  @!P0 BRA `(.L_x_1890) ;  /* 0x0000003000548947 */ /* 0x002ff20003800000 */
.L_x_1980:
[----:B------:R-:W-:Y:S05]  /*13ba0*/  BSYNC B1 ;  /* 0x0000000000017941 */ /* 0x000fea0003800000 */
.L_x_1889:
        /* <DEDUP_REMOVED lines=9> */
.L_x_1892:
[----:B------:R-:W-:Y:S05]  /*13c40*/  BSYNC B1 ;  /* 0x0000000000017941 */ /* 0x000fea0003800000 */
.L_x_1891:
[----:B------:R-:W-:Y:S01]  /*13c50*/  IMAD.MOV.U32 R7, RZ, RZ, RZ ;  /* 0x000000ffff077224 */ /* 0x000fe200078e00ff */
[----:B------:R-:W-:Y:S01]  /*13c60*/  UIADD3 UR4, UP0, UR44, 0x370, URZ ;  /* 0x000003702c047890 */ /* 0x000fe2000ff1e03f */
[----:B------:R-:W-:Y:S01]  /*13c70*/  IMAD R3, R19, 0x3000, R18 ;  /* 0x0000300013037824 */ /* 0x000fe200078e0212 */
[----:B------:R-:W-:Y:S01]  /*13c80*/  PLOP3.LUT P0, PT, PT, PT, PT, 0x80, 0x0 ;  /* 0x000000000000781c */ /* 0x000fe20003f0f070 */
[----:B------:R-:W-:Y:S01]  /*13c90*/  IMAD R5, R0, 0x60, RZ ;  /* 0x0000006000057824 */ /* 0x000fe200078e02ff */
[----:B------:R-:W-:Y:S01]  /*13ca0*/  R2UR UR10, R7 ;  /* 0x00000000070a72ca */ /* 0x000fe200000e0000 */
[----:B------:R-:W-:Y:S01]  /*13cb0*/  VIADD R0, R3, 0x1c400 ;  /* 0x0001c40003007836 */ /* 0x000fe20000000000 */
[----:B------:R-:W-:Y:S01]  /*13cc0*/  UIADD3.X UR5, URZ, UR45, URZ, UP0, !UPT ;  /* 0x0000002d3f057290 */ /* 0x000fe200087fe43f */
[----:B------:R-:W-:Y:S01]  /*13cd0*/  VIADD R3, R4, 0x22830 ;  /* 0x0002283004037836 */ /* 0x000fe20000000000 */
[----:B------:R-:W-:Y:S01]  /*13ce0*/  UMOV UR6, 0x0 ;  /* 0x0000000000067882 */ /* 0x000fe20000000000 */
[----:B------:R-:W-:-:S10]  /*13cf0*/  UMOV UR7, 0x14f00000 ;  /* 0x14f0000000077882 */ /* 0x000fd40000000000 */
.L_x_1893:
[----:B------:R-:W-:-:S13]  /*13d00*/  @P0 ELECT P2, URZ, PT ;  /* 0x00000000003f082f */ /* 0x000fda0003840000 */
[----:B-----5:R-:W-:Y:S01]  /*13d10*/  @P2 R2UR UR13, R16 ;  /* 0x00000000100d22ca */ /* 0x020fe200000e0000 */
        /* <DEDUP_REMOVED lines=8> */
[----:B------:R-:W2:Y:S01]  /*13da0*/  SYNCS.PHASECHK.TRANS64.TRYWAIT P0, [R4+URZ+0x22860], R2 ;  /* 0x02286002040075a7 */ /* 0x000ea2000800017f */
[----:B------:R-:W-:Y:S04]  /*13db0*/  BSSY B1, `(.L_x_1894) ;  /* 0x0000002000017945 */ /* 0x000fe80003800000 */
[----:B--2---:R-:W-:Y:S05]  /*13dc0*/  @!P0 BRA `(.L_x_1895) ;  /* 0x0000002c00dc8947 */ /* 0x004fea0003800000 */
.L_x_1981:
[----:B------:R-:W-:Y:S05]  /*13dd0*/  BSYNC B1 ;  /* 0x0000000000017941 */ /* 0x000fea0003800000 */
.L_x_1894:
[----:B------:R-:W-:Y:S01]  /*13de0*/  BSSY B1, `(.L_x_1896) ;  /* 0x000000b000017945 */ /* 0x000fe20003800000 */
[----:B-12---:R-:W-:Y:S02]  /*13df0*/  IMAD.MOV.U32 R2, RZ, RZ, 0x0 ;  /* 0x00000000ff027424 */ /* 0x006fe400078e00ff */
[----:B------:R-:W-:Y:S01]  /*13e00*/  IMAD.MOV.U32 R3, RZ, RZ, 0x14f00000 ;  /* 0x14f00000ff037424 */ /* 0x000fe200078e00ff */
[----:B------:R-:W-:Y:S06]  /*13e10*/  @P1 BRA `(.L_x_1897) ;  /* 0x00000000001c1947 */ /* 0x000fec0003800000 */
[----:B------:R-:W0:Y:S02]  /*13e20*/  S2R R0, SR_TID.X ;  /* 0x0000000000007919 */ /* 0x000e240000002100 */
[----:B0-----:R-:W-:Y:S01]  /*13e30*/  LOP3.LUT R8, R0, 0x1f, RZ, 0xc0, !PT ;  /* 0x0000001f00087812 */ /* 0x001fe200078ec0ff */
[----:B------:R-:W-:-:S03]  /*13e40*/  IMAD.MOV.U32 R0, RZ, RZ, 0xc000 ;  /* 0x0000c000ff007424 */ /* 0x000fc600078e00ff */
[----:B------:R-:W-:Y:S01]  /*13e50*/  ISETP.NE.AND P0, PT, R8, RZ, PT ;  /* 0x000000ff0800720c */ /* 0x000fe20003f05270 */
[----:B------:R1:W-:-:S12]  /*13e60*/  SYNCS.ARRIVE.TRANS64 RZ, [R4+URZ+0x22850], R0 ;  /* 0x0228500004ff79a7 */ /* 0x0003d8000800003f */
[----:B-1----:R-:W-:Y:S05]  /*13e70*/  @!P0 BRA `(.L_x_1897) ;  /* 0x0000000000048947 */ /* 0x002fea0003800000 */
[----:B------:R-:W-:Y:S01]  /*13e80*/  BPT.TRAP 0x1 ;  /* 0x000000040000795c */ /* 0x000fe20000300000 */
.L_x_1897:
[----:B------:R-:W-:Y:S05]  /*13e90*/  BSYNC B1 ;  /* 0x0000000000017941 */ /* 0x000fea0003800000 */
.L_x_1896:
        /* <DEDUP_REMOVED lines=9> */
.L_x_1898:
        /* <DEDUP_REMOVED lines=10> */
[----:B------:R-:W-:Y:S01]  /*13fd0*/  R2UR UR6, R2 ;  /* 0x00000000020672ca */ /* 0x000fe200000e0000 */
[----:B------:R-:W-:Y:S01]  /*13fe0*/  VIADD R7, R0, 0x3400 ;  /* 0x0000340000077836 */ /* 0x000fe20000000000 */
[----:B------:R-:W-:Y:S01]  /*13ff0*/  R2UR UR7, R3 ;  /* 0x00000000030772ca */ /* 0x000fe200000e0000 */
[----:B------:R-:W-:Y:S01]  /*14000*/  UMOV UR10, 0x40 ;  /* 0x00000040000a7882 */ /* 0x000fe20000000000 */
[----:B------:R-:W-:-:S13]  /*14010*/  PLOP3.LUT P0, PT, PT, PT, PT, 0x80, 0x0 ;  /* 0x000000000000781c */ /* 0x000fda0003f0f070 */
.L_x_1899:
        /* <DEDUP_REMOVED lines=15> */
.L_x_1900:
        /* <DEDUP_REMOVED lines=15> */
.L_x_1901:
        /* <DEDUP_REMOVED lines=10> */
.L_x_1887:
[----:B------:R-:W-:Y:S05]  /*142a0*/  BSYNC B0 ;  /* 0x0000000000007941 */ /* 0x000fea0003800000 */
.L_x_1886:
[----:B------:R-:W-:-:S06]  /*142b0*/  UIADD3 UR4, UR39, -0x3, URZ ;  /* 0xfffffffd27047890 */ /* 0x000fcc000fffe03f */
[----:B------:R-:W-:-:S07]  /*142c0*/  IMAD.U32 R0, RZ, RZ, UR4 ;  /* 0x00000004ff007e24 */ /* 0x000fce000f8e00ff */
.L_x_1885:
[----:B------:R-:W-:Y:S01]  /*142d0*/  ULOP3.LUT UR4, URZ, UR39, URZ, 0x33, !UPT ;  /* 0x000000273f047292 */ /* 0x000fe2000f8e333f */
[----:B------:R-:W-:Y:S01]  /*142e0*/  VIADD R6, R6, 0xfffffffe ;  /* 0xfffffffe06067836 */ /* 0x000fe20000000000 */
[----:B------:R-:W-:Y:S04]  /*142f0*/  BSSY B0, `(.L_x_1884) ;  /* 0x000013a000007945 */ /* 0x000fe80003800000 */
[----:B------:R-:W-:-:S13]  /*14300*/  ISETP.NE.AND P0, PT, R6, UR4, PT ;  /* 0x0000000406007c0c */ /* 0x000fda000bf05270 */
[----:B------:R-:W-:Y:S05]  /*14310*/  @!P0 BRA `(.L_x_1902) ;  /* 0x0000001000dc8947 */ /* 0x000fea0003800000 */
.L_x_1935:
[----:B------:R-:W2:Y:S01]  /*14320*/  LDL.LU R2, [R1+0x4] ;  /* 0x0000040001027983 */ /* 0x000ea20000300800 */
[----:B------:R-:W-:Y:S01]  /*14330*/  LOP3.LUT P1, RZ, R17, 0x2, RZ, 0xc0, !PT ;  /* 0x0000000211ff7812 */ /* 0x000fe2000782c0ff */
[----:B------:R-:W-:Y:S01]  /*14340*/  VIADD R6, R19, 0x1 ;  /* 0x0000000113067836 */ /* 0x000fe20000000000 */
[----:B------:R-:W-:Y:S05]  /*14350*/  YIELD ;  /* 0x0000000000007946 */ /* 0x000fea0003800000 */
[----:B------:R-:W-:Y:S01]  /*14360*/  ISETP.NE.AND P0, PT, R6, 0x2, PT ;  /* 0x000000020600780c */ /* 0x000fe20003f05270 */
[----:B------:R-:W-:Y:S03]  /*14370*/  BSSY B1, `(.L_x_1903) ;  /* 0x0000094000017945 */ /* 0x000fe60003800000 */
[----:B------:R-:W-:-:S02]  /*14380*/  SEL R7, RZ, 0x1, P0 ;  /* 0x00000001ff077807 */ /* 0x000fc40000000000 */
[----:B------:R-:W-:Y:S02]  /*14390*/  SEL R6, R6, RZ, P0 ;  /* 0x000000ff06067207 */ /* 0x000fe40000000000 */
[----:B--2---:R-:W-:Y:S01]  /*143a0*/  LOP3.LUT R7, R2, R7, RZ, 0x3c, !PT ;  /* 0x0000000702077212 */ /* 0x004fe200078e3cff */
[----:B------:R-:W-:Y:S06]  /*143b0*/  @!P1 BRA `(.L_x_1904) ;  /* 0x00000008003c9947 */ /* 0x000fec0003800000 */
[----:B------:R-:W-:Y:S01]  /*143c0*/  LOP3.LUT P1, RZ, R17, 0x1, RZ, 0xc0, !PT ;  /* 0x0000000111ff7812 */ /* 0x000fe2000782c0ff */
[----:B0-----:R-:W-:-:S12]  /*143d0*/  IMAD.MOV.U32 R8, RZ, RZ, R0 ;  /* 0x000000ffff087224 */ /* 0x001fd800078e0000 */
[----:B------:R-:W-:Y:S05]  /*143e0*/  @!P1 BRA `(.L_x_1905) ;  /* 0x0000000000509947 */ /* 0x000fea0003800000 */
[----:B------:R-:W2:Y:S01]  /*143f0*/  LDL R10, [R1+0x8] ;  /* 0x00000800010a7983 */ /* 0x000ea20000100800 */
[----:B------:R-:W0:Y:S01]  /*14400*/  LDC R5, c[0x0][0x43c] ;  /* 0x00010f00ff057b82 */ /* 0x000e220000000800 */
[----:B------:R-:W-:Y:S02]  /*14410*/  ULDC.64 UR4, c[0x0][0x428] ;  /* 0x00010a0000047ab9 */ /* 0x000fe40000000a00 */
[----:B------:R-:W3:Y:S01]  /*14420*/  LDL R9, [R1] ;  /* 0x0000000001097983 */ /* 0x000ee20000100800 */
        /* <DEDUP_REMOVED lines=16> */
.L_x_1905:
[----:B------:R-:W1:Y:S01]  /*14530*/  S2R R2, SR_TID.X ;  /* 0x0000000000027919 */ /* 0x000e620000002100 */
[----:B0-----:R-:W-:Y:S01]  /*14540*/  IMAD R4, R6, 0x8, R18 ;  /* 0x0000000806047824 */ /* 0x001fe200078e0212 */
[----:B------:R-:W-:Y:S01]  /*14550*/  BSSY B2, `(.L_x_1906) ;  /* 0x0000006000027945 */ /* 0x000fe20003800000 */
[----:B-1----:R-:W-:Y:S02]  /*14560*/  LOP3.LUT R3, R2, 0x7f, RZ, 0xc0, !PT ;  /* 0x0000007f02037812 */ /* 0x002fe400078ec0ff */
[----:B------:R-:W-:Y:S02]  /*14570*/  SHF.L.U32 R2, R7, 0x1f, RZ ;  /* 0x0000001f07027819 */ /* 0x000fe400000006ff */
[----:B------:R-:W-:Y:S02]  /*14580*/  ISETP.NE.AND P1, PT, R3, RZ, PT ;  /* 0x000000ff0300720c */ /* 0x000fe40003f25270 */
[----:B------:R-:W0:Y:S02]  /*14590*/  SYNCS.PHASECHK.TRANS64.TRYWAIT P0, [R4+URZ+0x22840], R2 ;  /* 0x02284002040075a7 */ /* 0x000e24000800017f */
[----:B0-----:R-:W-:Y:S09]  /*145a0*/  @!P0 BRA `(.L_x_1907) ;  /* 0x0000002400f88947 */ /* 0x001ff20003800000 */
.L_x_1982:
[----:B------:R-:W-:Y:S05]  /*145b0*/  BSYNC B2 ;  /* 0x0000000000027941 */ /* 0x000fea0003800000 */
.L_x_1906:
        /* <DEDUP_REMOVED lines=9> */
.L_x_1909:
[----:B------:R-:W-:Y:S05]  /*14650*/  BSYNC B2 ;  /* 0x0000000000027941 */ /* 0x000fea0003800000 */
.L_x_1908:
        /* <DEDUP_REMOVED lines=11> */
.L_x_1910:
        /* <DEDUP_REMOVED lines=10> */
[----:B------:R-:W1:Y:S01]  /*147b0*/  SYNCS.PHASECHK.TRANS64.TRYWAIT P0, [R4+URZ+0x22860], R2 ;  /* 0x02286002040075a7 */ /* 0x000e62000800017f */
[----:B------:R-:W-:Y:S04]  /*147c0*/  BSSY B2, `(.L_x_1911) ;  /* 0x0000002000027945 */ /* 0x000fe80003800000 */
[----:B-1----:R-:W-:Y:S05]  /*147d0*/  @!P0 BRA `(.L_x_1912) ;  /* 0x0000002400808947 */ /* 0x002fea0003800000 */
.L_x_1983:
[----:B------:R-:W-:Y:S05]  /*147e0*/  BSYNC B2 ;  /* 0x0000000000027941 */ /* 0x000fea0003800000 */
.L_x_1911:
        /* <DEDUP_REMOVED lines=11> */
.L_x_1914:
[----:B------:R-:W-:Y:S05]  /*148a0*/  BSYNC B2 ;  /* 0x0000000000027941 */ /* 0x000fea0003800000 */
.L_x_1913:
[----:B------:R-:W-:Y:S01]  /*148b0*/  R2UR UR6, R2 ;  /* 0x00000000020672ca */ /* 0x000fe200000e0000 */
[----:B------:R-:W-:Y:S01]  /*148c0*/  UIADD3 UR4, UP0, UR44, 0x470, URZ ;  /* 0x000004702c047890 */ /* 0x000fe2000ff1e03f */
[----:B------:R-:W-:Y:S01]  /*148d0*/  R2UR UR7, R3 ;  /* 0x00000000030772ca */ /* 0x000fe200000e0000 */
[----:B------:R-:W-:Y:S01]  /*148e0*/  VIADD R4, R4, 0x22850 ;  /* 0x0002285004047836 */ /* 0x000fe20000000000 */
[----:B------:R-:W-:Y:S01]  /*148f0*/  R2UR UR10, R5 ;  /* 0x00000000050a72ca */ /* 0x000fe200000e0000 */
[----:B------:R-:W-:Y:S01]  /*14900*/  IMAD R5, R6, 0xc000, R18 ;  /* 0x0000c00006057824 */ /* 0x000fe200078e0212 */
[----:B------:R-:W-:Y:S01]  /*14910*/  PLOP3.LUT P0, PT, PT, PT, PT, 0x80, 0x0 ;  /* 0x000000000000781c */ /* 0x000fe20003f0f070 */
[----:B------:R-:W-:Y:S02]  /*14920*/  UIADD3.X UR5, URZ, UR45, URZ, UP0, !UPT ;  /* 0x0000002d3f057290 */ /* 0x000fe400087fe43f */
[----:B------:R-:W-:-:S10]  /*14930*/  VIADD R9, R5, 0x400 ;  /* 0x0000040005097836 */ /* 0x000fd40000000000 */
.L_x_1915:
        /* <DEDUP_REMOVED lines=15> */
.L_x_1916:
        /* <DEDUP_REMOVED lines=15> */
.L_x_1917:
        /* <DEDUP_REMOVED lines=15> */
.L_x_1918:
        /* <DEDUP_REMOVED lines=10> */
.L_x_1904:
[----:B------:R-:W-:Y:S05]  /*14cb0*/  BSYNC B1 ;  /* 0x0000000000017941 */ /* 0x000fea0003800000 */
.L_x_1903:
[----:B------:R-:W-:Y:S01]  /*14cc0*/  VIADD R6, R6, 0x1 ;  /* 0x0000000106067836 */ /* 0x000fe20000000000 */
[----:B------:R-:W-:Y:S01]  /*14cd0*/  LOP3.LUT P2, RZ, R17, 0x2, RZ, 0xc0, !PT ;  /* 0x0000000211ff7812 */ /* 0x000fe2000784c0ff */
[----:B------:R-:W-:Y:S03]  /*14ce0*/  BSSY B1, `(.L_x_1919) ;  /* 0x0000097000017945 */ /* 0x000fe60003800000 */
[----:B------:R-:W-:-:S04]  /*14cf0*/  ISETP.NE.AND P0, PT, R6, 0x2, PT ;  /* 0x000000020600780c */ /* 0x000fc80003f05270 */
[----:B------:R-:W-:Y:S02]  /*14d00*/  SEL R2, RZ, 0x1, P0 ;  /* 0x00000001ff027807 */ /* 0x000fe40000000000 */
[----:B------:R-:W-:Y:S01]  /*14d10*/  SEL R19, R6, RZ, P0 ;  /* 0x000000ff06137207 */ /* 0x000fe20000000000 */
[----:B------:R-:W-:Y:S01]  /*14d20*/  VIADD R6, R0, 0xffffffff ;  /* 0xffffffff00067836 */ /* 0x000fe20000000000 */
[----:B0-----:R-:W-:-:S05]  /*14d30*/  LOP3.LUT R8, R7, R2, RZ, 0x3c, !PT ;  /* 0x0000000207087212 */ /* 0x001fca00078e3cff */
[----:B------:R0:W-:Y:S01]  /*14d40*/  STL [R1+0x4], R8 ;  /* 0x0000040801007387 */ /* 0x0001e20000100800 */
[----:B------:R-:W-:Y:S05]  /*14d50*/  @!P2 BRA `(.L_x_1920) ;  /* 0x00000008003ca947 */ /* 0x000fea0003800000 */
[----:B------:R-:W-:Y:S01]  /*14d60*/  LOP3.LUT P2, RZ, R17, 0x1, RZ, 0xc0, !PT ;  /* 0x0000000111ff7812 */ /* 0x000fe2000784c0ff */
[----:B------:R-:W-:-:S12]  /*14d70*/  IMAD.MOV.U32 R7, RZ, RZ, R6 ;  /* 0x000000ffff077224 */ /* 0x000fd800078e0006 */
        /* <DEDUP_REMOVED lines=21> */
.L_x_1921:
[----:B------:R-:W2:Y:S01]  /*14ed0*/  S2R R2, SR_TID.X ;  /* 0x0000000000027919 */ /* 0x000ea20000002100 */
[----:B-1----:R-:W-:Y:S01]  /*14ee0*/  IMAD R4, R19, 0x8, R18 ;  /* 0x0000000813047824 */ /* 0x002fe200078e0212 */
[----:B------:R-:W-:Y:S01]  /*14ef0*/  BSSY B2, `(.L_x_1922) ;  /* 0x0000006000027945 */ /* 0x000fe20003800000 */
[----:B--2---:R-:W-:Y:S02]  /*14f00*/  LOP3.LUT R3, R2, 0x7f, RZ, 0xc0, !PT ;  /* 0x0000007f02037812 */ /* 0x004fe400078ec0ff */
[----:B------:R-:W-:Y:S02]  /*14f10*/  SHF.L.U32 R2, R8, 0x1f, RZ ;  /* 0x0000001f08027819 */ /* 0x000fe400000006ff */
[----:B------:R-:W-:Y:S02]  /*14f20*/  ISETP.NE.AND P1, PT, R3, RZ, PT ;  /* 0x000000ff0300720c */ /* 0x000fe40003f25270 */
[----:B------:R-:W1:Y:S02]  /*14f30*/  SYNCS.PHASECHK.TRANS64.TRYWAIT P0, [R4+URZ+0x22840], R2 ;  /* 0x02284002040075a7 */ /* 0x000e64000800017f */
[----:B-1----:R-:W-:Y:S09]  /*14f40*/  @!P0 BRA `(.L_x_1923) ;  /* 0x0000001c00b88947 */ /* 0x002ff20003800000 */
.L_x_1984:
[----:B------:R-:W-:Y:S05]  /*14f50*/  BSYNC B2 ;  /* 0x0000000000027941 */ /* 0x000fea0003800000 */
.L_x_1922:
        /* <DEDUP_REMOVED lines=9> */
.L_x_1925:
[----:B------:R-:W-:Y:S05]  /*14ff0*/  BSYNC B2 ;  /* 0x0000000000027941 */ /* 0x000fea0003800000 */
.L_x_1924:
        /* <DEDUP_REMOVED lines=8> */
[----:B0-----:R-:W-:Y:S01]  /*15080*/  VIADD R8, R4, 0x22830 ;  /* 0x0002283004087836 */ /* 0x001fe20000000000 */
[----:B------:R-:W-:Y:S01]  /*15090*/  UMOV UR6, 0x0 ;  /* 0x0000000000067882 */ /* 0x000fe20000000000 */
[----:B------:R-:W-:-:S10]  /*150a0*/  UMOV UR7, 0x14f00000 ;  /* 0x14f0000000077882 */ /* 0x000fd40000000000 */
.L_x_1926:
        /* <DEDUP_REMOVED lines=10> */
[----:B------:R-:W0:Y:S01]  /*15150*/  SYNCS.PHASECHK.TRANS64.TRYWAIT P0, [R4+URZ+0x22860], R2 ;  /* 0x02286002040075a7 */ /* 0x000e22000800017f */
[----:B------:R-:W-:Y:S04]  /*15160*/  BSSY B2, `(.L_x_1927) ;  /* 0x0000002000027945 */ /* 0x000fe80003800000 */
[----:B0-----:R-:W-:Y:S05]  /*15170*/  @!P0 BRA `(.L_x_1928) ;  /* 0x0000001c00408947 */ /* 0x001fea0003800000 */
.L_x_1985:
[----:B------:R-:W-:Y:S05]  /*15180*/  BSYNC B2 ;  /* 0x0000000000027941 */ /* 0x000fea0003800000 */
.L_x_1927:
        /* <DEDUP_REMOVED lines=11> */
.L_x_1930:
[----:B------:R-:W-:Y:S05]  /*15240*/  BSYNC B2 ;  /* 0x0000000000027941 */ /* 0x000fea0003800000 */
.L_x_1929:
        /* <DEDUP_REMOVED lines=9> */
.L_x_1931:
        /* <DEDUP_REMOVED lines=15> */
.L_x_1932:
        /* <DEDUP_REMOVED lines=15> */
.L_x_1933:
        /* <DEDUP_REMOVED lines=15> */
.L_x_1934:
        /* <DEDUP_REMOVED lines=10> */
.L_x_1920:
[----:B------:R-:W-:Y:S05]  /*15650*/  BSYNC B1 ;  /* 0x0000000000017941 */ /* 0x000fea0003800000 */
.L_x_1919:
[----:B------:R-:W-:Y:S01]  /*15660*/  ISETP.GT.AND P0, PT, R6, UR38, PT ;  /* 0x0000002606007c0c */ /* 0x000fe2000bf04270 */
[----:B------:R-:W-:-:S12]  /*15670*/  VIADD R0, R0, 0xfffffffe ;  /* 0xfffffffe00007836 */ /* 0x000fd80000000000 */
[----:B------:R-:W-:Y:S05]  /*15680*/  @P0 BRA `(.L_x_1935) ;  /* 0xffffffec00240947 */ /* 0x000fea000383ffff */
.L_x_1902:
[----:B------:R-:W-:Y:S05]  /*15690*/  BSYNC B0 ;  /* 0x0000000000007941 */ /* 0x000fea0003800000 */
.L_x_1884:
[----:B------:R-:W2:Y:S01]  /*156a0*/  LDL.LU R2, [R1+0x4] ;  /* 0x0000040001027983 */ /* 0x000ea20000300800 */
[----:B------:R-:W3:Y:S01]  /*156b0*/  S2R R0, SR_TID.X ;  /* 0x0000000000007919 */ /* 0x000ee20000002100 */
[----:B------:R-:W-:-:S05]  /*156c0*/  VIADD R19, R19, 0x1 ;  /* 0x0000000113137836 */ /* 0x000fca0000000000 */
[----:B------:R-:W-:Y:S02]  /*156d0*/  ISETP.NE.AND P1, PT, R19, 0x2, PT ;  /* 0x000000021300780c */ /* 0x000fe40003f25270 */
[----:B---3--:R-:W-:-:S04]  /*156e0*/  LOP3.LUT R0, R0, 0x7f, RZ, 0xc0, !PT ;  /* 0x0000007f00007812 */ /* 0x008fc800078ec0ff */
[----:B------:R-:W-:Y:S02]  /*156f0*/  ISETP.NE.AND P0, PT, R0, RZ, PT ;  /* 0x000000ff0000720c */ /* 0x000fe40003f05270 */
[----:B------:R-:W-:Y:S01]  /*15700*/  SEL R0, RZ, 0x1, P1 ;  /* 0x00000001ff007807 */ /* 0x000fe20000800000 */
[----:B------:R-:W-:Y:S03]  /*15710*/  BSSY B0, `(.L_x_1936) ;  /* 0x0000011000007945 */ /* 0x000fe60003800000 */
[----:B--2---:R-:W-:-:S05]  /*15720*/  LOP3.LUT R2, R2, R0, RZ, 0x3c, !PT ;  /* 0x0000000002027212 */ /* 0x004fca00078e3cff */
[----:B------:R2:W-:Y:S02]  /*15730*/  STL [R1+0x4], R2 ;  /* 0x0000040201007387 */ /* 0x0005e40000100800 */
[----:B------:R-:W-:Y:S05]  /*15740*/  @P0 BRA `(.L_x_1937) ;  /* 0x0000000000340947 */ /* 0x000fea0003800000 */
[----:B------:R-:W3:Y:S01]  /*15750*/  S2R R5, SR_LANEID ;  /* 0x0000000000057919 */ /* 0x000ee20000000000 */
[----:B------:R-:W-:Y:S01]  /*15760*/  VOTEU.ANY UR4, UPT, PT ;  /* 0x0000000000047886 */ /* 0x000fe200038e0100 */
[----:B-12---:R-:W1:Y:S01]  /*15770*/  LDC.64 R2, c[0x0][0xc80] ;  /* 0x00032000ff027b82 */ /* 0x006e620000000a00 */
[----:B------:R-:W3:Y:S02]  /*15780*/  FLO.U32 R0, UR4 ;  /* 0x0000000400007d00 */ /* 0x000ee400080e0000 */
[----:B---3--:R-:W-:-:S06]  /*15790*/  ISETP.EQ.U32.AND P2, PT, R0, R5, PT ;  /* 0x000000050000720c */ /* 0x008fcc0003f42070 */
[----:B------:R-:W1:Y:S07]  /*157a0*/  POPC R5, UR4 ;  /* 0x0000000400057d09 */ /* 0x000e6e0008000000 */
[----:B-1----:R-:W2:Y:S01]  /*157b0*/  @P2 ATOMG.E.ADD.STRONG.GPU PT, R3, desc[UR46][R2.64], R5 ;  /* 0x00000005020329a8 */ /* 0x002ea200081ee1ee */
[----:B------:R-:W1:Y:S02]  /*157c0*/  S2R R4, SR_LTMASK ;  /* 0x0000000000047919 */ /* 0x000e640000003900 */
[----:B-1----:R-:W-:-:S04]  /*157d0*/  LOP3.LUT R4, R4, UR4, RZ, 0xc0, !PT ;  /* 0x0000000404047c12 */ /* 0x002fc8000f8ec0ff */
[----:B0-----:R-:W0:Y:S01]  /*157e0*/  POPC R7, R4 ;  /* 0x0000000400077309 */ /* 0x001e220000000000 */
[----:B--2---:R-:W0:Y:S02]  /*157f0*/  SHFL.IDX PT, R0, R3, R0, 0x1f ;  /* 0x00001f0003007589 */ /* 0x004e2400000e0000 */
[----:B0-----:R-:W-:-:S05]  /*15800*/  IADD3 R0, R0, UR42, R7 ;  /* 0x0000002a00007c10 */ /* 0x001fca000fffe007 */
[----:B------:R3:W-:Y:S02]  /*15810*/  STL [R1+0xc], R0 ;  /* 0x00000c0001007387 */ /* 0x0007e40000100800 */
.L_x_1937:
[----:B------:R-:W-:Y:S05]  /*15820*/  BSYNC B0 ;  /* 0x0000000000007941 */ /* 0x000fea0003800000 */
.L_x_1936:
[----:B------:R-:W-:-:S07]  /*15830*/  SEL R19, R19, RZ, P1 ;  /* 0x000000ff13137207 */ /* 0x000fce0000800000 */
.L_x_1856:
[----:B------:R-:W-:Y:S05]  /*15840*/  BSYNC B7 ;  /* 0x0000000000077941 */ /* 0x000fea0003800000 */
.L_x_1854:
[----:B--2---:R2:W5:Y:S01]  /*15850*/  LDL R2, [R1+0xc] ;  /* 0x00000c0001027983 */ /* 0x0045620000100800 */
[----:B------:R-:W-:-:S13]  /*15860*/  LOP3.LUT P1, RZ, R17, 0x4, RZ, 0xc0, !PT ;  /* 0x0000000411ff7812 */ /* 0x000fda000782c0ff */
[----:B--2---:R-:W-:Y:S05]  /*15870*/  @!P1 BRA `(.L_x_1938) ;  /* 0x0000000000289947 */ /* 0x004fea0003800000 */
[----:B------:R-:W-:Y:S05]  /*15880*/  WARPSYNC.ALL ;  /* 0x0000000000007948 */ /* 0x000fea0003800000 */
[----:B------:R-:W2:Y:S08]  /*15890*/  S2UR UR5, SR_CgaCtaId ;  /* 0x00000000000579c3 */ /* 0x000eb00000008800 */
[----:B------:R-:W-:Y:S06]  /*158a0*/  BAR.SYNC.DEFER_BLOCKING 0x5, 0x180 ;  /* 0x0146000000007b1d */ /* 0x000fec0000010000 */
[----:B------:R-:W-:-:S02]  /*158b0*/  UMOV UR4, 0x400 ;  /* 0x0000040000047882 */ /* 0x000fc40000000000 */
[----:B--2---:R-:W-:-:S06]  /*158c0*/  ULEA UR4, UR5, UR4, 0x18 ;  /* 0x0000000405047291 */ /* 0x004fcc000f8ec03f */
[----:B-1----:R-:W-:-:S05]  /*158d0*/  IMAD.U32 R18, RZ, RZ, UR4 ;  /* 0x00000004ff127e24 */ /* 0x002fca000f8e00ff */
[----:B-----5:R-:W1:Y:S04]  /*158e0*/  LDS R2, [R18+0x228d0] ;  /* 0x0228d00012027984 */ /* 0x020e680000000800 */
[----:B-1----:R1:W-:Y:S01]  /*158f0*/  STL [R1+0xc], R2 ;  /* 0x00000c0201007387 */ /* 0x0023e20000100800 */
[----:B------:R-:W-:Y:S06]  /*15900*/  BAR.ARV 0x4, 0x180 ;  /* 0x0106000000007b1d */ /* 0x000fec0000002000 */
[----:B------:R-:W-:Y:S05]  /*15910*/  BRA `(.L_x_1939) ;  /* 0x00000000002c7947 */ /* 0x000fea0003800000 */
.L_x_1938:
[----:B------:R-:W-:-:S03]  /*15920*/  UMOV UR4, 0xffffffff ;  /* 0xffffffff00047882 */ /* 0x000fc60000000000 */
[----:B------:R-:W-:Y:S05]  /*15930*/  BRA.DIV UR4, `(.L_x_1940) ;  /* 0x0000001604647947 */ /* 0x000fea000b800000 */
[----:B-----5:R2:W0:Y:S02]  /*15940*/  SHFL.IDX PT, R14, R2, RZ, 0x1f ;  /* 0x00001fff020e7589 */ /* 0x02042400000e0000 */
.L_x_1988:
[----:B-1----:R-:W1:Y:S01]  /*15950*/  @!P0 S2R R3, SR_CgaCtaId ;  /* 0x0000000000038919 */ /* 0x002e620000008800 */
[----:B------:R-:W-:Y:S05]  /*15960*/  WARPSYNC.ALL ;  /* 0x0000000000007948 */ /* 0x000fea0003800000 */
[----:B------:R-:W-:Y:S01]  /*15970*/  BAR.SYNC.DEFER_BLOCKING 0x4, 0x180 ;  /* 0x0106000000007b1d */ /* 0x000fe20000010000 */
[----:B---34-:R-:W-:-:S05]  /*15980*/  @!P0 MOV R0, 0x400 ;  /* 0x0000040000008802 */ /* 0x018fca0000000f00 */
[----:B0-----:R0:W-:Y:S01]  /*15990*/  STL [R1+0xc], R14 ;  /* 0x00000c0e01007387 */ /* 0x0011e20000100800 */
[----:B-1----:R-:W-:-:S05]  /*159a0*/  @!P0 LEA R18, R3, R0, 0x18 ;  /* 0x0000000003128211 */ /* 0x002fca00078ec0ff */
[----:B------:R0:W-:Y:S01]  /*159b0*/  @!P0 STS [R18+0x228d0], R2 ;  /* 0x0228d00212008388 */ /* 0x0001e20000000800 */
[----:B------:R-:W-:Y:S06]  /*159c0*/  BAR.ARV 0x5, 0x180 ;  /* 0x0146000000007b1d */ /* 0x000fec0000002000 */
.L_x_1939:
[----:B---34-:R-:W3:Y:S01]  /*159d0*/  LDL R0, [R1+0xc] ;  /* 0x00000c0001007983 */ /* 0x018ee20000100800 */
[----:B------:R-:W-:Y:S02]  /*159e0*/  ULDC UR4, c[0x0][0xc38] ;  /* 0x00030e0000047ab9 */ /* 0x000fe40000000800 */
[----:B---3--:R-:W-:-:S13]  /*159f0*/  ISETP.GE.AND P0, PT, R0, UR4, PT ;  /* 0x0000000400007c0c */ /* 0x008fda000bf06270 */
[----:B------:R-:W-:Y:S05]  /*15a00*/  @!P0 BRA `(.L_x_1941) ;  /* 0xffffffb800c48947 */ /* 0x000fea000383ffff */
.L_x_1845:
[----:B0-----:R-:W3:Y:S01]  /*15a10*/  LDL.LU R0, [R1+0x18] ;  /* 0x0000180001007983 */ /* 0x001ee20000300800 */
[----:B------:R-:W-:Y:S01]  /*15a20*/  BSSY B0, `(.L_x_1942) ;  /* 0x000000b000007945 */ /* 0x000fe20003800000 */
[----:B------:R-:W0:Y:S01]  /*15a30*/  S2R R5, SR_CgaCtaId ;  /* 0x0000000000057919 */ /* 0x000e220000008800 */
[----:B---3--:R-:W-:-:S05]  /*15a40*/  VIADD R0, R0, 0x1 ;  /* 0x0000000100007836 */ /* 0x008fca0000000000 */
[----:B-12---:R-:W-:-:S04]  /*15a50*/  LEA.HI R2, R0, R0, RZ, 0x1 ;  /* 0x0000000000027211 */ /* 0x006fc800078f08ff */
[----:B------:R-:W-:-:S05]  /*15a60*/  LOP3.LUT R3, R2, 0xfffffffe, RZ, 0xc0, !PT ;  /* 0xfffffffe02037812 */ /* 0x000fca00078ec0ff */
[----:B------:R-:W-:Y:S01]  /*15a70*/  IMAD.IADD R3, R0, 0x1, -R3 ;  /* 0x0000000100037824 */ /* 0x000fe200078e0a03 */
[----:B------:R-:W-:-:S04]  /*15a80*/  MOV R0, 0x400 ;  /* 0x0000040000007802 */ /* 0x000fc80000000f00 */
[----:B0-----:R-:W-:Y:S02]  /*15a90*/  LEA R0, R5, R0, 0x18 ;  /* 0x0000000005007211 */ /* 0x001fe400078ec0ff */
[----:B------:R-:W-:-:S04]  /*15aa0*/  SHF.L.U32 R3, R3, 0x1f, RZ ;  /* 0x0000001f03037819 */ /* 0x000fc800000006ff */
[----:B------:R-:W0:Y:S02]  /*15ab0*/  SYNCS.PHASECHK.TRANS64.TRYWAIT P0, [R0+URZ+0x22820], R3 ;  /* 0x02282003000075a7 */ /* 0x000e24000800017f */
[----:B0-----:R-:W-:Y:S05]  /*15ac0*/  @!P0 BRA `(.L_x_1943) ;  /* 0x0000001400288947 */ /* 0x001fea0003800000 */
.L_x_1989:
[----:B------:R-:W-:Y:S05]  /*15ad0*/  BSYNC B0 ;  /* 0x0000000000007941 */ /* 0x000fea0003800000 */
.L_x_1942:
[----:B------:R-:W-:-:S03]  /*15ae0*/  UMOV UR4, 0xffffffff ;  /* 0xffffffff00047882 */ /* 0x000fc60000000000 */
[----:B------:R-:W-:Y:S05]  /*15af0*/  BRA.DIV UR4, `(.L_x_1944) ;  /* 0x0000001604307947 */ /* 0x000fea000b800000 */
[----:B------:R-:W1:Y:S02]  /*15b00*/  S2R R2, SR_TID.X ;  /* 0x0000000000027919 */ /* 0x000e640000002100 */
[----:B-1----:R-:W-:-:S04]  /*15b10*/  SHF.R.U32.HI R2, RZ, 0x5, R2 ;  /* 0x00000005ff027819 */ /* 0x002fc80000011602 */
[----:B------:R-:W-:-:S05]  /*15b20*/  LOP3.LUT R2, R2, 0x3, RZ, 0xc0, !PT ;  /* 0x0000000302027812 */ /* 0x000fca00078ec0ff */
[----:B------:R1:W2:Y:S02]  /*15b30*/  SHFL.IDX PT, R14, R2, RZ, 0x1f ;  /* 0x00001fff020e7589 */ /* 0x0002a400000e0000 */
.L_x_1992:
[----:B--2---:R-:W-:Y:S01]  /*15b40*/  ISETP.NE.AND P0, PT, R14, RZ, PT ;  /* 0x000000ff0e00720c */ /* 0x004fe20003f05270 */
[----:B------:R-:W-:-:S12]  /*15b50*/  BSSY B0, `(.L_x_1945) ;  /* 0x0000025000007945 */ /* 0x000fd80003800000 */
[----:B------:R-:W-:Y:S05]  /*15b60*/  @P0 BRA `(.L_x_1946) ;  /* 0x00000000008c0947 */ /* 0x000fea0003800000 */
[----:B------:R-:W-:-:S03]  /*15b70*/  UMOV UR4, 0xffffffff ;  /* 0xffffffff00047882 */ /* 0x000fc60000000000 */
[----:B------:R-:W-:Y:S05]  /*15b80*/  BRA.DIV UR4, `(.L_x_1947) ;  /* 0x0000001604407947 */ /* 0x000fea000b800000 */
[----:B------:R-:W-:-:S13]  /*15b90*/  ELECT P6, URZ, PT ;  /* 0x00000000003f782f */ /* 0x000fda00038c0000 */
.L_x_1995:
[----:B------:R-:W-:Y:S05]  /*15ba0*/  @!P6 BRA `(.L_x_1946) ;  /* 0x00000000007ce947 */ /* 0x000fea0003800000 */
[----:B------:R-:W-:-:S06]  /*15bb0*/  ULOP3.LUT UR4, UR41, 0x2, URZ, 0xfc, !UPT ;  /* 0x0000000229047892 */ /* 0x000fcc000f8efc3f */
[----:B-1----:R-:W-:-:S05]  /*15bc0*/  IMAD.U32 R2, RZ, RZ, UR4 ;  /* 0x00000004ff027e24 */ /* 0x002fca000f8e00ff */
[----:B------:R-:W-:-:S13]  /*15bd0*/  ISETP.NE.AND P2, PT, R2, 0x3, PT ;  /* 0x000000030200780c */ /* 0x000fda0003f45270 */
[----:B------:R-:W-:Y:S05]  /*15be0*/  @!P2 BRA `(.L_x_1948) ;  /* 0x000000000004a947 */ /* 0x000fea0003800000 */
[----:B------:R-:W-:Y:S01]  /*15bf0*/  BPT.TRAP 0x1 ;  /* 0x000000040000795c */ /* 0x000fe20000300000 */
.L_x_1948:
[----:B------:R-:W2:Y:S01]  /*15c00*/  LDL.LU R7, [R1+0x4] ;  /* 0x0000040001077983 */ /* 0x000ea20000300800 */
[----:B------:R-:W-:Y:S02]  /*15c10*/  VIADD R2, R0, 0x22840 ;  /* 0x0002284000027836 */ /* 0x000fe40000000000 */
[C---:B0-----:R-:W-:Y:S02]  /*15c20*/  VIADD R3, R19.reuse, 0x1 ;  /* 0x0000000113037836 */ /* 0x041fe40000000000 */
[----:B------:R-:W-:-:S03]  /*15c30*/  IMAD R6, R19, 0x8, R2 ;  /* 0x0000000813067824 */ /* 0x000fc600078e0202 */
[----:B------:R-:W-:-:S04]  /*15c40*/  ISETP.NE.AND P1, PT, R3, 0x2, PT ;  /* 0x000000020300780c */ /* 0x000fc80003f25270 */
[----:B------:R-:W-:Y:S02]  /*15c50*/  SEL R4, RZ, 0x1, P1 ;  /* 0x00000001ff047807 */ /* 0x000fe40000800000 */
[----:B------:R-:W-:Y:S02]  /*15c60*/  SEL R3, R3, RZ, P1 ;  /* 0x000000ff03037207 */ /* 0x000fe40000800000 */
[C---:B--2---:R-:W-:Y:S02]  /*15c70*/  SHF.L.U32 R5, R7.reuse, 0x1f, RZ ;  /* 0x0000001f07057819 */ /* 0x044fe400000006ff */
[----:B------:R-:W-:Y:S01]  /*15c80*/  LOP3.LUT R4, R7, R4, RZ, 0x3c, !PT ;  /* 0x0000000407047212 */ /* 0x000fe200078e3cff */
[----:B------:R-:W-:Y:S01]  /*15c90*/  IMAD R7, R3, 0x8, R2 ;  /* 0x0000000803077824 */ /* 0x000fe200078e0202 */
[----:B------:R-:W0:Y:S02]  /*15ca0*/  SYNCS.PHASECHK.TRANS64.TRYWAIT P0, [R6+URZ], R5 ;  /* 0x00000005060075a7 */ /* 0x000e24000800017f */
[----:B------:R-:W-:Y:S01]  /*15cb0*/  SHF.L.U32 R2, R4, 0x1f, RZ ;  /* 0x0000001f04027819 */ /* 0x000fe200000006ff */
[----:B0-----:R-:W-:Y:S06]  /*15cc0*/  @!P0 BRA `(.L_x_1949) ;  /* 0x0000001400108947 */ /* 0x001fec0003800000 */
.L_x_1996:
[----:B------:R-:W1:Y:S02]  /*15cd0*/  SYNCS.PHASECHK.TRANS64.TRYWAIT P0, [R7+URZ], R2 ;  /* 0x00000002070075a7 */ /* 0x000e64000800017f */
[----:B-1----:R-:W-:Y:S05]  /*15ce0*/  @!P0 BRA `(.L_x_1950) ;  /* 0x00000014001c8947 */ /* 0x002fea0003800000 */
.L_x_1997:
[----:B------:R-:W-:Y:S05]  /*15cf0*/  @!P2 BRA `(.L_x_1951) ;  /* 0x000000000004a947 */ /* 0x000fea0003800000 */
[----:B------:R-:W-:Y:S01]  /*15d00*/  BPT.TRAP 0x1 ;  /* 0x000000040000795c */ /* 0x000fe20000300000 */
.L_x_1951:
[----:B------:R-:W-:-:S04]  /*15d10*/  VIADD R0, R0, 0x22860 ;  /* 0x0002286000007836 */ /* 0x000fc80000000000 */
[----:B------:R-:W-:-:S04]  /*15d20*/  IMAD R4, R19, 0x8, R0 ;  /* 0x0000000813047824 */ /* 0x000fc800078e0200 */
[----:B------:R-:W2:Y:S02]  /*15d30*/  SYNCS.PHASECHK.TRANS64.TRYWAIT P0, [R4+URZ], R5 ;  /* 0x00000005040075a7 */ /* 0x000ea4000800017f */
[----:B--2---:R-:W-:Y:S05]  /*15d40*/  @!P0 BRA `(.L_x_1952) ;  /* 0x0000001400188947 */ /* 0x004fea0003800000 */
.L_x_1998:
[----:B------:R-:W-:-:S07]  /*15d50*/  IMAD R3, R3, 0x8, R0 ;  /* 0x0000000803037824 */ /* 0x000fce00078e0200 */
.L_x_1953:
[----:B---3--:R3:W4:Y:S02]  /*15d60*/  SYNCS.PHASECHK.TRANS64.TRYWAIT P0, [R3+URZ], R2 ;  /* 0x00000002030075a7 */ /* 0x008724000800017f */
[----:B----4-:R-:W-:Y:S05]  /*15d70*/  @!P0 NANOSLEEP.SYNCS 0x989680 ;  /* 0x009896800000895d */ /* 0x010fea0003900000 */
[----:B------:R-:W4:Y:S02]  /*15d80*/  @!P0 SYNCS.PHASECHK.TRANS64 P0, [R3+URZ], R2 ;  /* 0x00000002030085a7 */ /* 0x000f24000800007f */
[----:B----4-:R-:W-:Y:S05]  /*15d90*/  @!P0 BRA `(.L_x_1953) ;  /* 0xfffffffc00f08947 */ /* 0x010fea000383ffff */
.L_x_1946:
[----:B------:R-:W-:Y:S05]  /*15da0*/  BSYNC B0 ;  /* 0x0000000000007941 */ /* 0x000fea0003800000 */
.L_x_1945:
[----:B------:R-:W-:Y:S05]  /*15db0*/  EXIT ;  /* 0x000000000000794d */ /* 0x000fea0003800000 */
.L_x_1758:
[----:B0-----:R0:W1:Y:S02]  /*15dc0*/  SYNCS.PHASECHK.TRANS64.TRYWAIT P0, [R3+URZ+0x22800], R0 ;  /* 0x02280000030075a7 */ /* 0x001064000800017f */
[----:B-1----:R-:W-:Y:S05]  /*15dd0*/  @!P0 NANOSLEEP.SYNCS 0x989680 ;  /* 0x009896800000895d */ /* 0x002fea0003900000 */
[----:B------:R-:W1:Y:S02]  /*15de0*/  @!P0 SYNCS.PHASECHK.TRANS64 P0, [R3+URZ+0x22800], R0 ;  /* 0x02280000030085a7 */ /* 0x000e64000800007f */
[----:B-1----:R-:W-:Y:S05]  /*15df0*/  @!P0 BRA `(.L_x_1758) ;  /* 0xfffffffc00f08947 */ /* 0x002fea000383ffff */
[----:B------:R-:W-:Y:S05]  /*15e00*/  BRA `(.L_x_1954) ;  /* 0xfffffebc00b07947 */ /* 0x000fea000383ffff */
.L_x_1762:
[----:B-1----:R-:W-:-:S04]  /*15e10*/  IMAD.U32 R5, RZ, RZ, UR23 ;  /* 0x00000017ff057e24 */ /* 0x002fc8000f8e00ff */
[----:B------:R1:W2:Y:S03]  /*15e20*/  SYNCS.PHASECHK.TRANS64.TRYWAIT P1, [R5+URZ+0x22830], R10 ;  /* 0x0228300a050075a7 */ /* 0x0002a6000802017f */
[----:B--2---:R-:W-:Y:S05]  /*15e30*/  @!P1 NANOSLEEP.SYNCS 0x989680 ;  /* 0x009896800000995d */ /* 0x004fea0003900000 */
[----:B------:R-:W2:Y:S02]  /*15e40*/  @!P1 SYNCS.PHASECHK.TRANS64 P1, [R5+URZ+0x22830], R10 ;  /* 0x0228300a050095a7 */ /* 0x000ea4000802007f */
[----:B--2---:R-:W-:Y:S05]  /*15e50*/  @!P1 BRA `(.L_x_1762) ;  /* 0xfffffffc00ec9947 */ /* 0x004fea000383ffff */
[----:B------:R-:W-:Y:S05]  /*15e60*/  BRA `(.L_x_1761) ;  /* 0xfffffebc00d87947 */ /* 0x000fea000383ffff */
.L_x_1774:
[----:B-1----:R-:W-:-:S04]  /*15e70*/  IMAD.U32 R11, RZ, RZ, UR23 ;  /* 0x00000017ff0b7e24 */ /* 0x002fc8000f8e00ff */
[----:B------:R1:W2:Y:S03]  /*15e80*/  SYNCS.PHASECHK.TRANS64.TRYWAIT P1, [R11+URZ+0x22850], R10 ;  /* 0x0228500a0b0075a7 */ /* 0x0002a6000802017f */
[----:B--2---:R-:W-:Y:S05]  /*15e90*/  @!P1 NANOSLEEP.SYNCS 0x989680 ;  /* 0x009896800000995d */ /* 0x004fea0003900000 */
[----:B------:R-:W2:Y:S02]  /*15ea0*/  @!P1 SYNCS.PHASECHK.TRANS64 P1, [R11+URZ+0x22850], R10 ;  /* 0x0228500a0b0095a7 */ /* 0x000ea4000802007f */
[----:B--2---:R-:W-:Y:S05]  /*15eb0*/  @!P1 BRA `(.L_x_1774) ;  /* 0xfffffffc00ec9947 */ /* 0x004fea000383ffff */
[----:B------:R-:W-:Y:S05]  /*15ec0*/  BRA `(.L_x_1773) ;  /* 0xfffffee800187947 */ /* 0x000fea000383ffff */
.L_x_1782:
[----:B-1----:R-:W-:-:S04]  /*15ed0*/  IMAD.U32 R7, RZ, RZ, UR28 ;  /* 0x0000001cff077e24 */ /* 0x002fc8000f8e00ff */
[----:B------:R1:W2:Y:S03]  /*15ee0*/  SYNCS.PHASECHK.TRANS64.TRYWAIT P1, [R7+URZ+0x22830], R8 ;  /* 0x02283008070075a7 */ /* 0x0002a6000802017f */
[----:B--2---:R-:W-:Y:S05]  /*15ef0*/  @!P1 NANOSLEEP.SYNCS 0x989680 ;  /* 0x009896800000995d */ /* 0x004fea0003900000 */
[----:B------:R-:W2:Y:S02]  /*15f00*/  @!P1 SYNCS.PHASECHK.TRANS64 P1, [R7+URZ+0x22830], R8 ;  /* 0x02283008070095a7 */ /* 0x000ea4000802007f */
[----:B--2---:R-:W-:Y:S05]  /*15f10*/  @!P1 BRA `(.L_x_1782) ;  /* 0xfffffffc00ec9947 */ /* 0x004fea000383ffff */
[----:B------:R-:W-:Y:S05]  /*15f20*/  BRA `(.L_x_1781) ;  /* 0xfffffeec00ac7947 */ /* 0x000fea000383ffff */
.L_x_1794:
[----:B-1----:R1:W2:Y:S02]  /*15f30*/  SYNCS.PHASECHK.TRANS64.TRYWAIT P1, [R177+URZ+0x22850], R8 ;  /* 0x02285008b10075a7 */ /* 0x0022a4000802017f */
[----:B--2---:R-:W-:Y:S05]  /*15f40*/  @!P1 NANOSLEEP.SYNCS 0x989680 ;  /* 0x009896800000995d */ /* 0x004fea0003900000 */
[----:B------:R-:W2:Y:S02]  /*15f50*/  @!P1 SYNCS.PHASECHK.TRANS64 P1, [R177+URZ+0x22850], R8 ;  /* 0x02285008b10095a7 */ /* 0x000ea4000802007f */
[----:B--2---:R-:W-:Y:S05]  /*15f60*/  @!P1 BRA `(.L_x_1794) ;  /* 0xfffffffc00f09947 */ /* 0x004fea000383ffff */
[----:B------:R-:W-:Y:S05]  /*15f70*/  BRA `(.L_x_1793) ;  /* 0xffffff1c00f87947 */ /* 0x000fea000383ffff */
.L_x_1803:
[----:B-1----:R-:W-:-:S04]  /*15f80*/  IMAD.U32 R4, RZ, RZ, UR26 ;  /* 0x0000001aff047e24 */ /* 0x002fc8000f8e00ff */
[----:B------:R1:W2:Y:S03]  /*15f90*/  SYNCS.PHASECHK.TRANS64.TRYWAIT P2, [R4+URZ+0x22830], R3 ;  /* 0x02283003040075a7 */ /* 0x0002a6000804017f */
[----:B--2---:R-:W-:Y:S05]  /*15fa0*/  @!P2 NANOSLEEP.SYNCS 0x989680 ;  /* 0x009896800000a95d */ /* 0x004fea0003900000 */
[----:B------:R-:W2:Y:S02]  /*15fb0*/  @!P2 SYNCS.PHASECHK.TRANS64 P2, [R4+URZ+0x22830], R3 ;  /* 0x022830030400a5a7 */ /* 0x000ea4000804007f */
[----:B--2---:R-:W-:Y:S05]  /*15fc0*/  @!P2 BRA `(.L_x_1803) ;  /* 0xfffffffc00eca947 */ /* 0x004fea000383ffff */
[----:B------:R-:W-:Y:S05]  /*15fd0*/  BRA `(.L_x_1802) ;  /* 0xffffff2400bc7947 */ /* 0x000fea000383ffff */
.L_x_1807:
[----:B-1----:R1:W2:Y:S02]  /*15fe0*/  SYNCS.PHASECHK.TRANS64.TRYWAIT P2, [R178+URZ+0x22850], R3 ;  /* 0x02285003b20075a7 */ /* 0x0022a4000804017f */
[----:B--2---:R-:W-:Y:S05]  /*15ff0*/  @!P2 NANOSLEEP.SYNCS 0x989680 ;  /* 0x009896800000a95d */ /* 0x004fea0003900000 */
[----:B------:R-:W2:Y:S02]  /*16000*/  @!P2 SYNCS.PHASECHK.TRANS64 P2, [R178+URZ+0x22850], R3 ;  /* 0x02285003b200a5a7 */ /* 0x000ea4000804007f */
[----:B--2---:R-:W-:Y:S05]  /*16010*/  @!P2 BRA `(.L_x_1807) ;  /* 0xfffffffc00f0a947 */ /* 0x004fea000383ffff */
[----:B------:R-:W-:Y:S05]  /*16020*/  BRA `(.L_x_1806) ;  /* 0xffffff4400607947 */ /* 0x000fea000383ffff */
.L_x_1813:
[----:B-1----:R-:W-:-:S04]  /*16030*/  IMAD.U32 R5, RZ, RZ, UR28 ;  /* 0x0000001cff057e24 */ /* 0x002fc8000f8e00ff */
[----:B------:R1:W2:Y:S03]  /*16040*/  SYNCS.PHASECHK.TRANS64.TRYWAIT P1, [R5+URZ+0x22830], R6 ;  /* 0x02283006050075a7 */ /* 0x0002a6000802017f */
[----:B--2---:R-:W-:Y:S05]  /*16050*/  @!P1 NANOSLEEP.SYNCS 0x989680 ;  /* 0x009896800000995d */ /* 0x004fea0003900000 */
[----:B------:R-:W2:Y:S02]  /*16060*/  @!P1 SYNCS.PHASECHK.TRANS64 P1, [R5+URZ+0x22830], R6 ;  /* 0x02283006050095a7 */ /* 0x000ea4000802007f */
[----:B--2---:R-:W-:Y:S05]  /*16070*/  @!P1 BRA `(.L_x_1813) ;  /* 0xfffffffc00ec9947 */ /* 0x004fea000383ffff */
[----:B------:R-:W-:Y:S05]  /*16080*/  BRA `(.L_x_1812) ;  /* 0xffffff4800787947 */ /* 0x000fea000383ffff */
.L_x_1825:
[----:B-1----:R1:W2:Y:S02]  /*16090*/  SYNCS.PHASECHK.TRANS64.TRYWAIT P1, [R181+URZ+0x22850], R6 ;  /* 0x02285006b50075a7 */ /* 0x0022a4000802017f */
[----:B--2---:R-:W-:Y:S05]  /*160a0*/  @!P1 NANOSLEEP.SYNCS 0x989680 ;  /* 0x009896800000995d */ /* 0x004fea0003900000 */
[----:B------:R-:W2:Y:S02]  /*160b0*/  @!P1 SYNCS.PHASECHK.TRANS64 P1, [R181+URZ+0x22850], R6 ;  /* 0x02285006b50095a7 */ /* 0x000ea4000802007f */
[----:B--2---:R-:W-:Y:S05]  /*160c0*/  @!P1 BRA `(.L_x_1825) ;  /* 0xfffffffc00f09947 */ /* 0x004fea000383ffff */
[----:B------:R-:W-:Y:S05]  /*160d0*/  BRA `(.L_x_1824) ;  /* 0xffffff7800c47947 */ /* 0x000fea000383ffff */
.L_x_1862:
[----:B------:R-:W-:Y:S02]  /*160e0*/  IMAD.MOV.U32 R13, RZ, RZ, R4 ;  /* 0x000000ffff0d7224 */ /* 0x000fe400078e0004 */
[----:B------:R-:W-:Y:S02]  /*160f0*/  IMAD.MOV.U32 R12, RZ, RZ, RZ ;  /* 0x000000ffff0c7224 */ /* 0x000fe400078e00ff */
[----:B------:R-:W-:Y:S02]  /*16100*/  IMAD.MOV.U32 R11, RZ, RZ, 0x1f ;  /* 0x0000001fff0b7424 */ /* 0x000fe400078e00ff */
[----:B------:R-:W-:-:S07]  /*16110*/  IMAD.MOV.U32 R15, RZ, RZ, -0x1 ;  /* 0xffffffffff0f7424 */ /* 0x000fce00078e00ff */
[----:B0-----:R-:W-:Y:S05]  /*16120*/  WARPSYNC.COLLECTIVE R15, `(.L_x_1955) ;  /* 0x000000000f087348 */ /* 0x001fea0003c00000 */
[----:B------:R1:W2:Y:S02]  /*16130*/  SHFL.IDX P6, R14, R13, R12, R11 ;  /* 0x0000000c0d0e7389 */ /* 0x0002a400000c000b */
[----:B012---:R-:W-:Y:S01]  /*16140*/  ENDCOLLECTIVE ;  /* 0x000000000000791b */ /* 0x007fe20003800000 */
.L_x_1955:
[----:B------:R-:W-:Y:S05]  /*16150*/  BRA `(.L_x_1956) ;  /* 0xffffffc000987947 */ /* 0x000fea000383ffff */
.L_x_1864:
[----:B------:R-:W-:Y:S01]  /*16160*/  BSSY B0, `(.L_x_1957) ;  /* 0x0000006000007945 */ /* 0x000fe20003800000 */
[----:B------:R-:W-:-:S07]  /*16170*/  IMAD.MOV.U32 R15, RZ, RZ, -0x1 ;  /* 0xffffffffff0f7424 */ /* 0x000fce00078e00ff */
[----:B01----:R-:W-:Y:S05]  /*16180*/  WARPSYNC.COLLECTIVE R15, `(.L_x_1958) ;  /* 0x000000000f0c7348 */ /* 0x003fea0003c00000 */
[----:B------:R-:W-:Y:S02]  /*16190*/  ELECT P6, UR62, PT ;  /* 0x00000000003e782f */ /* 0x000fe400038c0000 */
[----:B------:R-:W-:Y:S01]  /*161a0*/  MOV R14, UR62 ;  /* 0x0000003e000e7c02 */ /* 0x000fe20008000f00 */
[----:B01----:R-:W-:Y:S10]  /*161b0*/  ENDCOLLECTIVE ;  /* 0x000000000000791b */ /* 0x003ff40003800000 */
.L_x_1958:
[----:B------:R-:W-:Y:S05]  /*161c0*/  BSYNC B0 ;  /* 0x0000000000007941 */ /* 0x000fea0003800000 */
.L_x_1957:
[----:B------:R-:W-:Y:S05]  /*161d0*/  BRA `(.L_x_1959) ;  /* 0xffffffc0009c7947 */ /* 0x000fea000383ffff */
.L_x_1866:
[----:B0-----:R0:W2:Y:S02]  /*161e0*/  SYNCS.PHASECHK.TRANS64.TRYWAIT P0, [R3+URZ+0x22840], R0 ;  /* 0x02284000030075a7 */ /* 0x0010a4000800017f */
[----:B--2---:R-:W-:Y:S05]  /*161f0*/  @!P0 NANOSLEEP.SYNCS 0x989680 ;  /* 0x009896800000895d */ /* 0x004fea0003900000 */
[----:B------:R-:W2:Y:S02]  /*16200*/  @!P0 SYNCS.PHASECHK.TRANS64 P0, [R3+URZ+0x22840], R0 ;  /* 0x02284000030085a7 */ /* 0x000ea4000800007f */
[----:B--2---:R-:W-:Y:S05]  /*16210*/  @!P0 BRA `(.L_x_1866) ;  /* 0xfffffffc00f08947 */ /* 0x004fea000383ffff */
[----:B------:R-:W-:Y:S05]  /*16220*/  BRA `(.L_x_1960) ;  /* 0xffffffc400007947 */ /* 0x000fea000383ffff */
.L_x_1870:
[----:B------:R-:W-:Y:S01]  /*16230*/  IMAD.MOV.U32 R13, RZ, RZ, R4 ;  /* 0x000000ffff0d7224 */ /* 0x000fe200078e0004 */
[----:B------:R-:W-:Y:S01]  /*16240*/  LOP3.LUT R9, R9, 0x7f, RZ, 0xc0, !PT ;  /* 0x0000007f09097812 */ /* 0x000fe200078ec0ff */
[----:B------:R-:W-:Y:S02]  /*16250*/  IMAD.MOV.U32 R12, RZ, RZ, RZ ;  /* 0x000000ffff0c7224 */ /* 0x000fe400078e00ff */
[----:B------:R-:W-:Y:S01]  /*16260*/  IMAD.MOV.U32 R11, RZ, RZ, 0x181f ;  /* 0x0000181fff0b7424 */ /* 0x000fe200078e00ff */
[----:B------:R-:W-:Y:S01]  /*16270*/  SHF.R.U32.HI R9, RZ, 0x3, R9 ;  /* 0x00000003ff097819 */ /* 0x000fe20000011609 */
[----:B------:R-:W-:-:S04]  /*16280*/  IMAD.MOV.U32 R15, RZ, RZ, -0x1 ;  /* 0xffffffffff0f7424 */ /* 0x000fc800078e00ff */
[----:B------:R-:W-:-:S07]  /*16290*/  VIADD R2, R9, UR40 ;  /* 0x0000002809027c36 */ /* 0x000fce0008000000 */
[----:B-----5:R-:W-:Y:S05]  /*162a0*/  WARPSYNC.COLLECTIVE R15, `(.L_x_1961) ;  /* 0x000000000f087348 */ /* 0x020fea0003c00000 */
[----:B------:R0:W1:Y:S02]  /*162b0*/  SHFL.IDX P6, R14, R13, R12, R11 ;  /* 0x0000000c0d0e7389 */ /* 0x00006400000c000b */
[----:B01---5:R-:W-:Y:S01]  /*162c0*/  ENDCOLLECTIVE ;  /* 0x000000000000791b */ /* 0x023fe20003800000 */
.L_x_1961:
[----:B------:R-:W0:Y:S01]  /*162d0*/  S2R R9, SR_TID.X ;  /* 0x0000000000097919 */ /* 0x000e220000002100 */
[----:B------:R-:W-:Y:S02]  /*162e0*/  IMAD.MOV.U32 R13, RZ, RZ, R0 ;  /* 0x000000ffff0d7224 */ /* 0x000fe400078e0000 */
[----:B------:R-:W-:-:S07]  /*162f0*/  IMAD.MOV.U32 R5, RZ, RZ, R14 ;  /* 0x000000ffff057224 */ /* 0x000fce00078e000e */
[----:B0-----:R-:W-:Y:S05]  /*16300*/  WARPSYNC.COLLECTIVE R15, `(.L_x_1962) ;  /* 0x000000000f087348 */ /* 0x001fea0003c00000 */
[----:B------:R1:W2:Y:S02]  /*16310*/  SHFL.IDX P6, R14, R13, R12, R11 ;  /* 0x0000000c0d0e7389 */ /* 0x0002a400000c000b */
[----:B012---:R-:W-:Y:S01]  /*16320*/  ENDCOLLECTIVE ;  /* 0x000000000000791b */ /* 0x007fe20003800000 */
.L_x_1962:
[----:B------:R-:W-:Y:S02]  /*16330*/  ULDC UR4, c[0x0][0x288] ;  /* 0x0000a20000047ab9 */ /* 0x000fe40000000800 */
[----:B------:R-:W-:-:S05]  /*16340*/  IMAD R3, R7, UR4, RZ ;  /* 0x0000000407037c24 */ /* 0x000fca000f8e02ff */
[----:B------:R-:W-:Y:S01]  /*16350*/  ISETP.GE.AND P1, PT, R2, R3, PT ;  /* 0x000000030200720c */ /* 0x000fe20003f26270 */
[----:B------:R-:W-:Y:S02]  /*16360*/  IMAD.MOV.U32 R13, RZ, RZ, R4 ;  /* 0x000000ffff0d7224 */ /* 0x000fe400078e0004 */
[----:B------:R-:W-:Y:S02]  /*16370*/  IMAD.MOV.U32 R12, RZ, RZ, 0x1 ;  /* 0x00000001ff0c7424 */ /* 0x000fe400078e00ff */
[----:B------:R-:W-:-:S08]  /*16380*/  IMAD.MOV.U32 R6, RZ, RZ, R14 ;  /* 0x000000ffff067224 */ /* 0x000fd000078e000e */
[----:B------:R-:W-:Y:S05]  /*16390*/  WARPSYNC.COLLECTIVE R15, `(.L_x_1963) ;  /* 0x000000000f087348 */ /* 0x000fea0003c00000 */
[----:B------:R0:W1:Y:S02]  /*163a0*/  SHFL.IDX P6, R14, R13, R12, R11 ;  /* 0x0000000c0d0e7389 */ /* 0x00006400000c000b */
[----:B01----:R-:W-:Y:S01]  /*163b0*/  ENDCOLLECTIVE ;  /* 0x000000000000791b */ /* 0x003fe20003800000 */
.L_x_1963:
[----:B------:R-:W-:-:S05]  /*163c0*/  @!P1 LEA R6, P2, R8, R6, 0x1 ;  /* 0x0000000608069211 */ /* 0x000fca00078408ff */
[----:B------:R-:W-:-:S04]  /*163d0*/  @!P1 IMAD.X R5, RZ, RZ, R5, P2 ;  /* 0x000000ffff059224 */ /* 0x000fc800010e0605 */
[----:B------:R-:W-:Y:S02]  /*163e0*/  @!P1 IMAD.MOV.U32 R7, RZ, RZ, R5 ;  /* 0x000000ffff079224 */ /* 0x000fe400078e0005 */
[----:B------:R-:W-:Y:S02]  /*163f0*/  IMAD.MOV.U32 R13, RZ, RZ, R0 ;  /* 0x000000ffff0d7224 */ /* 0x000fe400078e0000 */
[C---:B------:R-:W-:Y:S01]  /*16400*/  VIADD R5, R2.reuse, 0x10 ;  /* 0x0000001002057836 */ /* 0x040fe20000000000 */
[----:B------:R-:W-:Y:S01]  /*16410*/  @!PT LDS RZ, [RZ] ;  /* 0x00000000fffff984 */ /* 0x000fe20000000800 */
[----:B------:R-:W-:Y:S01]  /*16420*/  @!PT LDS RZ, [RZ] ;  /* 0x00000000fffff984 */ /* 0x000fe20000000800 */
[----:B------:R-:W-:Y:S01]  /*16430*/  @!PT LDS RZ, [RZ] ;  /* 0x00000000fffff984 */ /* 0x000fe20000000800 */
[----:B------:R0:W-:Y:S04]  /*16440*/  @!P1 LDGSTS.E.BYPASS.LTC128B.128 [R10+0x18400], desc[UR46][R6.64], !P0 ;  /* 0x18400000060a9fae */ /* 0x0001e8000c101d6e */
[----:B------:R-:W-:Y:S01]  /*16450*/  ISETP.GE.AND P1, PT, R5, R3, PT ;  /* 0x000000030500720c */ /* 0x000fe20003f26270 */
[----:B------:R-:W-:-:S02]  /*16460*/  VIADD R5, R2, 0x20 ;  /* 0x0000002002057836 */ /* 0x000fc40000000000 */
[----:B------:R-:W-:-:S10]  /*16470*/  IMAD.MOV.U32 R8, RZ, RZ, R14 ;  /* 0x000000ffff087224 */ /* 0x000fd400078e000e */
[----:B0-----:R-:W-:Y:S05]  /*16480*/  WARPSYNC.COLLECTIVE R15, `(.L_x_1964) ;  /* 0x000000000f087348 */ /* 0x001fea0003c00000 */
[----:B------:R1:W2:Y:S02]  /*16490*/  SHFL.IDX P6, R14, R13, R12, R11 ;  /* 0x0000000c0d0e7389 */ /* 0x0002a400000c000b */
[----:B012---:R-:W-:Y:S01]  /*164a0*/  ENDCOLLECTIVE ;  /* 0x000000000000791b */ /* 0x007fe20003800000 */
.L_x_1964:
[----:B------:R-:W-:-:S05]  /*164b0*/  IMAD.SHL.U32 R7, R9, 0x8, RZ ;  /* 0x0000000809077824 */ /* 0x000fca00078e00ff */
[----:B------:R-:W-:Y:S01]  /*164c0*/  LOP3.LUT R7, R7, 0x38, RZ, 0xc0, !PT ;  /* 0x0000003807077812 */ /* 0x000fe200078ec0ff */
[----:B------:R-:W-:Y:S02]  /*164d0*/  IMAD.MOV.U32 R13, RZ, RZ, R4 ;  /* 0x000000ffff0d7224 */ /* 0x000fe400078e0004 */
[----:B------:R-:W-:Y:S02]  /*164e0*/  IMAD.MOV.U32 R12, RZ, RZ, 0x2 ;  /* 0x00000002ff0c7424 */ /* 0x000fe400078e00ff */
[----:B------:R-:W-:-:S07]  /*164f0*/  IMAD.MOV.U32 R9, RZ, RZ, R14 ;  /* 0x000000ffff097224 */ /* 0x000fce00078e000e */
[----:B------:R-:W-:Y:S05]  /*16500*/  WARPSYNC.COLLECTIVE R15, `(.L_x_1965) ;  /* 0x000000000f087348 */ /* 0x000fea0003c00000 */
[----:B------:R0:W1:Y:S02]  /*16510*/  SHFL.IDX P6, R14, R13, R12, R11 ;  /* 0x0000000c0d0e7389 */ /* 0x00006400000c000b */
[----:B01----:R-:W-:Y:S01]  /*16520*/  ENDCOLLECTIVE ;  /* 0x000000000000791b */ /* 0x003fe20003800000 */
.L_x_1965:
[----:B------:R-:W-:Y:S02]  /*16530*/  @!P1 LEA R6, P2, R7, R9, 0x1 ;  /* 0x0000000907069211 */ /* 0x000fe400078408ff */
[----:B------:R-:W0:Y:S03]  /*16540*/  S2R R9, SR_TID.X ;  /* 0x0000000000097919 */ /* 0x000e260000002100 */
[----:B------:R-:W-:Y:S02]  /*16550*/  @!P1 IMAD.X R7, RZ, RZ, R8, P2 ;  /* 0x000000ffff079224 */ /* 0x000fe400010e0608 */
[----:B------:R-:W-:-:S03]  /*16560*/  VIADD R8, R2, 0x60 ;  /* 0x0000006002087836 */ /* 0x000fc60000000000 */
[----:B------:R-:W-:Y:S01]  /*16570*/  @!PT LDS RZ, [RZ] ;  /* 0x00000000fffff984 */ /* 0x000fe20000000800 */
[----:B------:R-:W-:Y:S01]  /*16580*/  @!PT LDS RZ, [RZ] ;  /* 0x00000000fffff984 */ /* 0x000fe20000000800 */
[----:B------:R-:W-:Y:S01]  /*16590*/  @!PT LDS RZ, [RZ] ;  /* 0x00000000fffff984 */ /* 0x000fe20000000800 */
[----:B------:R1:W-:Y:S01]  /*165a0*/  @!P1 LDGSTS.E.BYPASS.LTC128B.128 [R10+0x18c00], desc[UR46][R6.64], !P0 ;  /* 0x18c00000060a9fae */ /* 0x0003e2000c101d6e */
[----:B------:R-:W-:Y:S01]  /*165b0*/  IMAD.MOV.U32 R13, RZ, RZ, R0 ;  /* 0x000000ffff0d7224 */ /* 0x000fe200078e0000 */
[----:B------:R-:W-:Y:S01]  /*165c0*/  ISETP.GE.AND P1, PT, R5, R3, PT ;  /* 0x000000030500720c */ /* 0x000fe20003f26270 */
[----:B------:R-:W-:-:S12]  /*165d0*/  IMAD.MOV.U32 R5, RZ, RZ, R14 ;  /* 0x000000ffff057224 */ /* 0x000fd800078e000e */
[----:B01----:R-:W-:Y:S05]  /*165e0*/  WARPSYNC.COLLECTIVE R15, `(.L_x_1966) ;  /* 0x000000000f087348 */ /* 0x003fea0003c00000 */
[----:B------:R2:W3:Y:S02]  /*165f0*/  SHFL.IDX P6, R14, R13, R12, R11 ;  /* 0x0000000c0d0e7389 */ /* 0x0004e400000c000b */
[----:B0123--:R-:W-:Y:S01]  /*16600*/  ENDCOLLECTIVE ;  /* 0x000000000000791b */ /* 0x00ffe20003800000 */
.L_x_1966:
[----:B------:R-:W-:Y:S02]  /*16610*/  IMAD.SHL.U32 R9, R9, 0x8, RZ ;  /* 0x0000000809097824 */ /* 0x000fe400078e00ff */
[----:B------:R-:W-:Y:S02]  /*16620*/  IMAD.MOV.U32 R13, RZ, RZ, R4 ;  /* 0x000000ffff0d7224 */ /* 0x000fe400078e0004 */
[----:B------:R-:W-:Y:S01]  /*16630*/  IMAD.MOV.U32 R12, RZ, RZ, 0x3 ;  /* 0x00000003ff0c7424 */ /* 0x000fe200078e00ff */
[----:B------:R-:W-:Y:S01]  /*16640*/  LOP3.LUT R9, R9, 0x38, RZ, 0xc0, !PT ;  /* 0x0000003809097812 */ /* 0x000fe200078ec0ff */
[----:B------:R-:W-:-:S07]  /*16650*/  IMAD.MOV.U32 R6, RZ, RZ, R14 ;  /* 0x000000ffff067224 */ /* 0x000fce00078e000e */
[----:B------:R-:W-:Y:S05]  /*16660*/  WARPSYNC.COLLECTIVE R15, `(.L_x_1967) ;  /* 0x000000000f087348 */ /* 0x000fea0003c00000 */
[----:B------:R0:W1:Y:S02]  /*16670*/  SHFL.IDX P6, R14, R13, R12, R11 ;  /* 0x0000000c0d0e7389 */ /* 0x00006400000c000b */
[----:B01----:R-:W-:Y:S01]  /*16680*/  ENDCOLLECTIVE ;  /* 0x000000000000791b */ /* 0x003fe20003800000 */
.L_x_1967:
[----:B------:R-:W-:-:S05]  /*16690*/  @!P1 LEA R6, P2, R9, R6, 0x1 ;  /* 0x0000000609069211 */ /* 0x000fca00078408ff */
[----:B------:R-:W-:-:S04]  /*166a0*/  @!P1 IMAD.X R5, RZ, RZ, R5, P2 ;  /* 0x000000ffff059224 */ /* 0x000fc800010e0605 */
[----:B------:R-:W-:Y:S02]  /*166b0*/  @!P1 IMAD.MOV.U32 R7, RZ, RZ, R5 ;  /* 0x000000ffff079224 */ /* 0x000fe400078e0005 */
[----:B------:R-:W-:Y:S02]  /*166c0*/  VIADD R5, R2, 0x30 ;  /* 0x0000003002057836 */ /* 0x000fe40000000000 */
[----:B------:R-:W-:Y:S01]  /*166d0*/  IMAD.MOV.U32 R13, RZ, RZ, R0 ;  /* 0x000000ffff0d7224 */ /* 0x000fe200078e0000 */
[----:B------:R-:W-:Y:S01]  /*166e0*/  @!PT LDS RZ, [RZ] ;  /* 0x00000000fffff984 */ /* 0x000fe20000000800 */
[----:B------:R-:W-:Y:S01]  /*166f0*/  @!PT LDS RZ, [RZ] ;  /* 0x00000000fffff984 */ /* 0x000fe20000000800 */
[----:B------:R-:W-:Y:S01]  /*16700*/  @!PT LDS RZ, [RZ] ;  /* 0x00000000fffff984 */ /* 0x000fe20000000800 */
[----:B------:R0:W-:Y:S02]  /*16710*/  @!P1 LDGSTS.E.BYPASS.LTC128B.128 [R10+0x19400], desc[UR46][R6.64], !P0 ;  /* 0x19400000060a9fae */ /* 0x0001e4000c101d6e */
[----:B------:R-:W-:Y:S01]  /*16720*/  ISETP.GE.AND P1, PT, R5, R3, PT ;  /* 0x000000030500720c */ /* 0x000fe20003f26270 */
[----:B------:R-:W-:-:S12]  /*16730*/  IMAD.MOV.U32 R5, RZ, RZ, R14 ;  /* 0x000000ffff057224 */ /* 0x000fd800078e000e */
[----:B0-----:R-:W-:Y:S05]  /*16740*/  WARPSYNC.COLLECTIVE R15, `(.L_x_1968) ;  /* 0x000000000f087348 */ /* 0x001fea0003c00000 */
[----:B------:R1:W2:Y:S02]  /*16750*/  SHFL.IDX P6, R14, R13, R12, R11 ;  /* 0x0000000c0d0e7389 */ /* 0x0002a400000c000b */
[----:B012---:R-:W-:Y:S01]  /*16760*/  ENDCOLLECTIVE ;  /* 0x000000000000791b */ /* 0x007fe20003800000 */
.L_x_1968:
[----:B------:R-:W-:Y:S02]  /*16770*/  IMAD.MOV.U32 R13, RZ, RZ, R4 ;  /* 0x000000ffff0d7224 */ /* 0x000fe400078e0004 */
[----:B------:R-:W-:Y:S02]  /*16780*/  IMAD.MOV.U32 R12, RZ, RZ, 0x4 ;  /* 0x00000004ff0c7424 */ /* 0x000fe400078e00ff */
[----:B------:R-:W-:-:S07]  /*16790*/  IMAD.MOV.U32 R6, RZ, RZ, R14 ;  /* 0x000000ffff067224 */ /* 0x000fce00078e000e */
[----:B------:R-:W-:Y:S05]  /*167a0*/  WARPSYNC.COLLECTIVE R15, `(.L_x_1969) ;  /* 0x000000000f087348 */ /* 0x000fea0003c00000 */
[----:B------:R0:W1:Y:S02]  /*167b0*/  SHFL.IDX P6, R14, R13, R12, R11 ;  /* 0x0000000c0d0e7389 */ /* 0x00006400000c000b */
[----:B01----:R-:W-:Y:S01]  /*167c0*/  ENDCOLLECTIVE ;  /* 0x000000000000791b */ /* 0x003fe20003800000 */
.L_x_1969:
        /* <DEDUP_REMOVED lines=14> */
.L_x_1970:
[----:B------:R-:W-:Y:S02]  /*168b0*/  IMAD.MOV.U32 R13, RZ, RZ, R4 ;  /* 0x000000ffff0d7224 */ /* 0x000fe400078e0004 */
[----:B------:R-:W-:Y:S02]  /*168c0*/  IMAD.MOV.U32 R12, RZ, RZ, 0x5 ;  /* 0x00000005ff0c7424 */ /* 0x000fe400078e00ff */
[----:B------:R-:W-:-:S07]  /*168d0*/  IMAD.MOV.U32 R6, RZ, RZ, R14 ;  /* 0x000000ffff067224 */ /* 0x000fce00078e000e */
[----:B------:R-:W-:Y:S05]  /*168e0*/  WARPSYNC.COLLECTIVE R15, `(.L_x_1971) ;  /* 0x000000000f087348 */ /* 0x000fea0003c00000 */
[----:B------:R0:W1:Y:S02]  /*168f0*/  SHFL.IDX P6, R14, R13, R12, R11 ;  /* 0x0000000c0d0e7389 */ /* 0x00006400000c000b */
[----:B01----:R-:W-:Y:S01]  /*16900*/  ENDCOLLECTIVE ;  /* 0x000000000000791b */ /* 0x003fe20003800000 */
.L_x_1971:
        /* <DEDUP_REMOVED lines=14> */
.L_x_1972:
[----:B------:R-:W-:Y:S02]  /*169f0*/  IMAD.MOV.U32 R13, RZ, RZ, R4 ;  /* 0x000000ffff0d7224 */ /* 0x000fe400078e0004 */
[----:B------:R-:W-:Y:S02]  /*16a00*/  IMAD.MOV.U32 R12, RZ, RZ, 0x6 ;  /* 0x00000006ff0c7424 */ /* 0x000fe400078e00ff */
[----:B------:R-:W-:-:S07]  /*16a10*/  IMAD.MOV.U32 R6, RZ, RZ, R14 ;  /* 0x000000ffff067224 */ /* 0x000fce00078e000e */
[----:B------:R-:W-:Y:S05]  /*16a20*/  WARPSYNC.COLLECTIVE R15, `(.L_x_1973) ;  /* 0x000000000f087348 */ /* 0x000fea0003c00000 */
[----:B------:R0:W1:Y:S02]  /*16a30*/  SHFL.IDX P6, R14, R13, R12, R11 ;  /* 0x0000000c0d0e7389 */ /* 0x00006400000c000b */
[----:B01----:R-:W-:Y:S01]  /*16a40*/  ENDCOLLECTIVE ;  /* 0x000000000000791b */ /* 0x003fe20003800000 */
.L_x_1973:
[----:B------:R-:W-:-:S05]  /*16a50*/  @!P1 LEA R6, P2, R9, R6, 0x1 ;  /* 0x0000000609069211 */ /* 0x000fca00078408ff */
[----:B------:R-:W-:-:S04]  /*16a60*/  @!P1 IMAD.X R5, RZ, RZ, R5, P2 ;  /* 0x000000ffff059224 */ /* 0x000fc800010e0605 */
[----:B------:R-:W-:Y:S02]  /*16a70*/  @!P1 IMAD.MOV.U32 R7, RZ, RZ, R5 ;  /* 0x000000ffff079224 */ /* 0x000fe400078e0005 */
[----:B------:R-:W-:-:S03]  /*16a80*/  IMAD.MOV.U32 R13, RZ, RZ, R0 ;  /* 0x000000ffff0d7224 */ /* 0x000fc600078e0000 */
[----:B------:R-:W-:Y:S01]  /*16a90*/  @!PT LDS RZ, [RZ] ;  /* 0x00000000fffff984 */ /* 0x000fe20000000800 */
[----:B------:R-:W-:Y:S01]  /*16aa0*/  @!PT LDS RZ, [RZ] ;  /* 0x00000000fffff984 */ /* 0x000fe20000000800 */
[----:B------:R-:W-:Y:S01]  /*16ab0*/  @!PT LDS RZ, [RZ] ;  /* 0x00000000fffff984 */ /* 0x000fe20000000800 */
[----:B------:R0:W-:Y:S01]  /*16ac0*/  @!P1 LDGSTS.E.BYPASS.LTC128B.128 [R10+0x1ac00], desc[UR46][R6.64], !P0 ;  /* 0x1ac00000060a9fae */ /* 0x0001e2000c101d6e */
[----:B------:R-:W-:Y:S01]  /*16ad0*/  ISETP.GE.AND P1, PT, R8, R3, PT ;  /* 0x000000030800720c */ /* 0x000fe20003f26270 */
[----:B------:R-:W-:-:S12]  /*16ae0*/  IMAD.MOV.U32 R5, RZ, RZ, R14 ;  /* 0x000000ffff057224 */ /* 0x000fd800078e000e */
[----:B0-----:R-:W-:Y:S05]  /*16af0*/  WARPSYNC.COLLECTIVE R15, `(.L_x_1974) ;  /* 0x000000000f087348 */ /* 0x001fea0003c00000 */
[----:B------:R1:W2:Y:S02]  /*16b00*/  SHFL.IDX P6, R14, R13, R12, R11 ;  /* 0x0000000c0d0e7389 */ /* 0x0002a400000c000b */
[----:B012---:R-:W-:Y:S01]  /*16b10*/  ENDCOLLECTIVE ;  /* 0x000000000000791b */ /* 0x007fe20003800000 */
.L_x_1974:
[----:B------:R-:W-:Y:S02]  /*16b20*/  IMAD.MOV.U32 R13, RZ, RZ, R4 ;  /* 0x000000ffff0d7224 */ /* 0x000fe400078e0004 */
[----:B------:R-:W-:Y:S02]  /*16b30*/  IMAD.MOV.U32 R12, RZ, RZ, 0x7 ;  /* 0x00000007ff0c7424 */ /* 0x000fe400078e00ff */
[----:B------:R-:W-:-:S07]  /*16b40*/  IMAD.MOV.U32 R6, RZ, RZ, R14 ;  /* 0x000000ffff067224 */ /* 0x000fce00078e000e */
[----:B------:R-:W-:Y:S05]  /*16b50*/  WARPSYNC.COLLECTIVE R15, `(.L_x_1975) ;  /* 0x000000000f087348 */ /* 0x000fea0003c00000 */
[----:B------:R0:W1:Y:S02]  /*16b60*/  SHFL.IDX P6, R14, R13, R12, R11 ;  /* 0x0000000c0d0e7389 */ /* 0x00006400000c000b */
[----:B01----:R-:W-:Y:S01]  /*16b70*/  ENDCOLLECTIVE ;  /* 0x000000000000791b */ /* 0x003fe20003800000 */
.L_x_1975:
        /* <DEDUP_REMOVED lines=12> */
.L_x_1976:
[----:B------:R-:W-:Y:S05]  /*16c40*/  BRA `(.L_x_1977) ;  /* 0xffffffc4001c7947 */ /* 0x000fea000383ffff */
.L_x_1873:
[----:B-1----:R1:W2:Y:S02]  /*16c50*/  SYNCS.PHASECHK.TRANS64.TRYWAIT P0, [R18+URZ+0x22820], R3 ;  /* 0x02282003120075a7 */ /* 0x0022a4000800017f */
[----:B--2---:R-:W-:Y:S05]  /*16c60*/  @!P0 NANOSLEEP.SYNCS 0x989680 ;  /* 0x009896800000895d */ /* 0x004fea0003900000 */
[----:B------:R-:W2:Y:S02]  /*16c70*/  @!P0 SYNCS.PHASECHK.TRANS64 P0, [R18+URZ+0x22820], R3 ;  /* 0x02282003120085a7 */ /* 0x000ea4000800007f */
[----:B--2---:R-:W-:Y:S05]  /*16c80*/  @!P0 BRA `(.L_x_1873) ;  /* 0xfffffffc00f08947 */ /* 0x004fea000383ffff */
[----:B------:R-:W-:Y:S05]  /*16c90*/  BRA `(.L_x_1978) ;  /* 0xffffffc400847947 */ /* 0x000fea000383ffff */
.L_x_1877:
[----:B-1----:R1:W2:Y:S02]  /*16ca0*/  SYNCS.PHASECHK.TRANS64.TRYWAIT P0, [R0+URZ+0x22860], R3 ;  /* 0x02286003000075a7 */ /* 0x0022a4000800017f */
[----:B--2---:R-:W-:Y:S05]  /*16cb0*/  @!P0 NANOSLEEP.SYNCS 0x989680 ;  /* 0x009896800000895d */ /* 0x004fea0003900000 */
[----:B------:R-:W2:Y:S02]  /*16cc0*/  @!P0 SYNCS.PHASECHK.TRANS64 P0, [R0+URZ+0x22860], R3 ;  /* 0x02286003000085a7 */ /* 0x000ea4000800007f */
[----:B--2---:R-:W-:Y:S05]  /*16cd0*/  @!P0 BRA `(.L_x_1877) ;  /* 0xfffffffc00f08947 */ /* 0x004fea000383ffff */
[----:B------:R-:W-:Y:S05]  /*16ce0*/  BRA `(.L_x_1979) ;  /* 0xffffffc400a47947 */ /* 0x000fea000383ffff */
.L_x_1890:
[----:B-1----:R1:W2:Y:S02]  /*16cf0*/  SYNCS.PHASECHK.TRANS64.TRYWAIT P0, [R4+URZ+0x22840], R2 ;  /* 0x02284002040075a7 */ /* 0x0022a4000800017f */
[----:B--2---:R-:W-:Y:S05]  /*16d00*/  @!P0 NANOSLEEP.SYNCS 0x989680 ;  /* 0x009896800000895d */ /* 0x004fea0003900000 */
[----:B------:R-:W2:Y:S02]  /*16d10*/  @!P0 SYNCS.PHASECHK.TRANS64 P0, [R4+URZ+0x22840], R2 ;  /* 0x02284002040085a7 */ /* 0x000ea4000800007f */
[----:B--2---:R-:W-:Y:S05]  /*16d20*/  @!P0 BRA `(.L_x_1890) ;  /* 0xfffffffc00f08947 */ /* 0x004fea000383ffff */
[----:B------:R-:W-:Y:S05]  /*16d30*/  BRA `(.L_x_1980) ;  /* 0xffffffcc00987947 */ /* 0x000fea000383ffff */
.L_x_1895:
[----:B--2---:R2:W3:Y:S02]  /*16d40*/  SYNCS.PHASECHK.TRANS64.TRYWAIT P0, [R4+URZ+0x22860], R2 ;  /* 0x02286002040075a7 */ /* 0x0044e4000800017f */
[----:B---3--:R-:W-:Y:S05]  /*16d50*/  @!P0 NANOSLEEP.SYNCS 0x989680 ;  /* 0x009896800000895d */ /* 0x008fea0003900000 */
[----:B------:R-:W3:Y:S02]  /*16d60*/  @!P0 SYNCS.PHASECHK.TRANS64 P0, [R4+URZ+0x22860], R2 ;  /* 0x02286002040085a7 */ /* 0x000ee4000800007f */
[----:B---3--:R-:W-:Y:S05]  /*16d70*/  @!P0 BRA `(.L_x_1895) ;  /* 0xfffffffc00f08947 */ /* 0x008fea000383ffff */
[----:B------:R-:W-:Y:S05]  /*16d80*/  BRA `(.L_x_1981) ;  /* 0xffffffd000107947 */ /* 0x000fea000383ffff */
.L_x_1907:
[----:B0-----:R0:W1:Y:S02]  /*16d90*/  SYNCS.PHASECHK.TRANS64.TRYWAIT P0, [R4+URZ+0x22840], R2 ;  /* 0x02284002040075a7 */ /* 0x001064000800017f */
[----:B-1----:R-:W-:Y:S05]  /*16da0*/  @!P0 NANOSLEEP.SYNCS 0x989680 ;  /* 0x009896800000895d */ /* 0x002fea0003900000 */
[----:B------:R-:W1:Y:S02]  /*16db0*/  @!P0 SYNCS.PHASECHK.TRANS64 P0, [R4+URZ+0x22840], R2 ;  /* 0x02284002040085a7 */ /* 0x000e64000800007f */
[----:B-1----:R-:W-:Y:S05]  /*16dc0*/  @!P0 BRA `(.L_x_1907) ;  /* 0xfffffffc00f08947 */ /* 0x002fea000383ffff */
[----:B------:R-:W-:Y:S05]  /*16dd0*/  BRA `(.L_x_1982) ;  /* 0xffffffd400f47947 */ /* 0x000fea000383ffff */
.L_x_1912:
[----:B-1----:R1:W2:Y:S02]  /*16de0*/  SYNCS.PHASECHK.TRANS64.TRYWAIT P0, [R4+URZ+0x22860], R2 ;  /* 0x02286002040075a7 */ /* 0x0022a4000800017f */
[----:B--2---:R-:W-:Y:S05]  /*16df0*/  @!P0 NANOSLEEP.SYNCS 0x989680 ;  /* 0x009896800000895d */ /* 0x004fea0003900000 */
[----:B------:R-:W2:Y:S02]  /*16e00*/  @!P0 SYNCS.PHASECHK.TRANS64 P0, [R4+URZ+0x22860], R2 ;  /* 0x02286002040085a7 */ /* 0x000ea4000800007f */
[----:B--2---:R-:W-:Y:S05]  /*16e10*/  @!P0 BRA `(.L_x_1912) ;  /* 0xfffffffc00f08947 */ /* 0x004fea000383ffff */
[----:B------:R-:W-:Y:S05]  /*16e20*/  BRA `(.L_x_1983) ;  /* 0xffffffd8006c7947 */ /* 0x000fea000383ffff */
.L_x_1923:
[----:B-1----:R1:W2:Y:S02]  /*16e30*/  SYNCS.PHASECHK.TRANS64.TRYWAIT P0, [R4+URZ+0x22840], R2 ;  /* 0x02284002040075a7 */ /* 0x0022a4000800017f */
[----:B--2---:R-:W-:Y:S05]  /*16e40*/  @!P0 NANOSLEEP.SYNCS 0x989680 ;  /* 0x009896800000895d */ /* 0x004fea0003900000 */
[----:B------:R-:W2:Y:S02]  /*16e50*/  @!P0 SYNCS.PHASECHK.TRANS64 P0, [R4+URZ+0x22840], R2 ;  /* 0x02284002040085a7 */ /* 0x000ea4000800007f */
[----:B--2---:R-:W-:Y:S05]  /*16e60*/  @!P0 BRA `(.L_x_1923) ;  /* 0xfffffffc00f08947 */ /* 0x004fea000383ffff */
[----:B------:R-:W-:Y:S05]  /*16e70*/  BRA `(.L_x_1984) ;  /* 0xffffffe000347947 */ /* 0x000fea000383ffff */
.L_x_1928:
[----:B0-----:R0:W2:Y:S02]  /*16e80*/  SYNCS.PHASECHK.TRANS64.TRYWAIT P0, [R4+URZ+0x22860], R2 ;  /* 0x02286002040075a7 */ /* 0x0010a4000800017f */
[----:B--2---:R-:W-:Y:S05]  /*16e90*/  @!P0 NANOSLEEP.SYNCS 0x989680 ;  /* 0x009896800000895d */ /* 0x004fea0003900000 */
[----:B------:R-:W2:Y:S02]  /*16ea0*/  @!P0 SYNCS.PHASECHK.TRANS64 P0, [R4+URZ+0x22860], R2 ;  /* 0x02286002040085a7 */ /* 0x000ea4000800007f */
[----:B--2---:R-:W-:Y:S05]  /*16eb0*/  @!P0 BRA `(.L_x_1928) ;  /* 0xfffffffc00f08947 */ /* 0x004fea000383ffff */
[----:B------:R-:W-:Y:S05]  /*16ec0*/  BRA `(.L_x_1985) ;  /* 0xffffffe000ac7947 */ /* 0x000fea000383ffff */
.L_x_1940:
[----:B------:R-:W-:Y:S01]  /*16ed0*/  BSSY B0, `(.L_x_1986) ;  /* 0x0000008000007945 */ /* 0x000fe20003800000 */
[----:B-----5:R-:W-:Y:S02]  /*16ee0*/  IMAD.MOV.U32 R13, RZ, RZ, R2 ;  /* 0x000000ffff0d7224 */ /* 0x020fe400078e0002 */
[----:B------:R-:W-:Y:S02]  /*16ef0*/  IMAD.MOV.U32 R12, RZ, RZ, RZ ;  /* 0x000000ffff0c7224 */ /* 0x000fe400078e00ff */
[----:B------:R-:W-:Y:S02]  /*16f00*/  IMAD.MOV.U32 R11, RZ, RZ, 0x1f ;  /* 0x0000001fff0b7424 */ /* 0x000fe400078e00ff */
[----:B------:R-:W-:-:S07]  /*16f10*/  IMAD.MOV.U32 R15, RZ, RZ, -0x1 ;  /* 0xffffffffff0f7424 */ /* 0x000fce00078e00ff */
[----:B01-34-:R-:W-:Y:S05]  /*16f20*/  WARPSYNC.COLLECTIVE R15, `(.L_x_1987) ;  /* 0x000000000f087348 */ /* 0x01bfea0003c00000 */
[----:B------:R2:W0:Y:S02]  /*16f30*/  SHFL.IDX P6, R14, R13, R12, R11 ;  /* 0x0000000c0d0e7389 */ /* 0x00042400000c000b */
[----:B01234-:R-:W-:Y:S01]  /*16f40*/  ENDCOLLECTIVE ;  /* 0x000000000000791b */ /* 0x01ffe20003800000 */
.L_x_1987:
[----:B------:R-:W-:Y:S05]  /*16f50*/  BSYNC B0 ;  /* 0x0000000000007941 */ /* 0x000fea0003800000 */
.L_x_1986:
[----:B------:R-:W-:Y:S05]  /*16f60*/  BRA `(.L_x_1988) ;  /* 0xffffffe800787947 */ /* 0x000fea000383ffff */
.L_x_1943:
[----:B0-----:R0:W1:Y:S02]  /*16f70*/  SYNCS.PHASECHK.TRANS64.TRYWAIT P0, [R0+URZ+0x22820], R3 ;  /* 0x02282003000075a7 */ /* 0x001064000800017f */
[----:B-1----:R-:W-:Y:S05]  /*16f80*/  @!P0 NANOSLEEP.SYNCS 0x989680 ;  /* 0x009896800000895d */ /* 0x002fea0003900000 */
[----:B------:R-:W1:Y:S02]  /*16f90*/  @!P0 SYNCS.PHASECHK.TRANS64 P0, [R0+URZ+0x22820], R3 ;  /* 0x02282003000085a7 */ /* 0x000e64000800007f */
[----:B-1----:R-:W-:Y:S05]  /*16fa0*/  @!P0 BRA `(.L_x_1943) ;  /* 0xfffffffc00f08947 */ /* 0x002fea000383ffff */
[----:B------:R-:W-:Y:S05]  /*16fb0*/  BRA `(.L_x_1989) ;  /* 0xffffffe800c47947 */ /* 0x000fea000383ffff */
.L_x_1944:
        /* <DEDUP_REMOVED lines=8> */
[----:B0-----:R-:W-:Y:S05]  /*17040*/  WARPSYNC.COLLECTIVE R15, `(.L_x_1991) ;  /* 0x000000000f087348 */ /* 0x001fea0003c00000 */
[----:B------:R1:W2:Y:S02]  /*17050*/  SHFL.IDX P6, R14, R13, R12, R11 ;  /* 0x0000000c0d0e7389 */ /* 0x0002a400000c000b */
[----:B012---:R-:W-:Y:S01]  /*17060*/  ENDCOLLECTIVE ;  /* 0x000000000000791b */ /* 0x007fe20003800000 */
.L_x_1991:
[----:B------:R-:W-:Y:S05]  /*17070*/  BSYNC B0 ;  /* 0x0000000000007941 */ /* 0x000fea0003800000 */
.L_x_1990:
[----:B------:R-:W-:Y:S05]  /*17080*/  BRA `(.L_x_1992) ;  /* 0xffffffe800ac7947 */ /* 0x000fea000383ffff */
.L_x_1947:
[----:B------:R-:W-:Y:S01]  /*17090*/  BSSY B1, `(.L_x_1993) ;  /* 0x0000006000017945 */ /* 0x000fe20003800000 */
[----:B------:R-:W-:-:S07]  /*170a0*/  IMAD.MOV.U32 R15, RZ, RZ, -0x1 ;  /* 0xffffffffff0f7424 */ /* 0x000fce00078e00ff */
[----:B01----:R-:W-:Y:S05]  /*170b0*/  WARPSYNC.COLLECTIVE R15, `(.L_x_1994) ;  /* 0x000000000f0c7348 */ /* 0x003fea0003c00000 */
[----:B------:R-:W-:Y:S02]  /*170c0*/  ELECT P6, UR62, PT ;  /* 0x00000000003e782f */ /* 0x000fe400038c0000 */
[----:B------:R-:W-:Y:S01]  /*170d0*/  MOV R14, UR62 ;  /* 0x0000003e000e7c02 */ /* 0x000fe20008000f00 */
[----:B01----:R-:W-:Y:S10]  /*170e0*/  ENDCOLLECTIVE ;  /* 0x000000000000791b */ /* 0x003ff40003800000 */
.L_x_1994:
[----:B------:R-:W-:Y:S05]  /*170f0*/  BSYNC B1 ;  /* 0x0000000000017941 */ /* 0x000fea0003800000 */
.L_x_1993:
[----:B------:R-:W-:Y:S05]  /*17100*/  BRA `(.L_x_1995) ;  /* 0xffffffe800a47947 */ /* 0x000fea000383ffff */
.L_x_1949:
[----:B0-----:R0:W1:Y:S02]  /*17110*/  SYNCS.PHASECHK.TRANS64.TRYWAIT P0, [R6+URZ], R5 ;  /* 0x00000005060075a7 */ /* 0x001064000800017f */
[----:B-1----:R-:W-:Y:S05]  /*17120*/  @!P0 NANOSLEEP.SYNCS 0x989680 ;  /* 0x009896800000895d */ /* 0x002fea0003900000 */
[----:B------:R-:W1:Y:S02]  /*17130*/  @!P0 SYNCS.PHASECHK.TRANS64 P0, [R6+URZ], R5 ;  /* 0x00000005060085a7 */ /* 0x000e64000800007f */
[----:B-1----:R-:W-:Y:S05]  /*17140*/  @!P0 BRA `(.L_x_1949) ;  /* 0xfffffffc00f08947 */ /* 0x002fea000383ffff */
[----:B------:R-:W-:Y:S05]  /*17150*/  BRA `(.L_x_1996) ;  /* 0xffffffe800dc7947 */ /* 0x000fea000383ffff */
.L_x_1950:
[----:B-1----:R1:W2:Y:S02]  /*17160*/  SYNCS.PHASECHK.TRANS64.TRYWAIT P0, [R7+URZ], R2 ;  /* 0x00000002070075a7 */ /* 0x0022a4000800017f */
[----:B--2---:R-:W-:Y:S05]  /*17170*/  @!P0 NANOSLEEP.SYNCS 0x989680 ;  /* 0x009896800000895d */ /* 0x004fea0003900000 */
[----:B------:R-:W2:Y:S02]  /*17180*/  @!P0 SYNCS.PHASECHK.TRANS64 P0, [R7+URZ], R2 ;  /* 0x00000002070085a7 */ /* 0x000ea4000800007f */
[----:B--2---:R-:W-:Y:S05]  /*17190*/  @!P0 BRA `(.L_x_1950) ;  /* 0xfffffffc00f08947 */ /* 0x004fea000383ffff */
[----:B------:R-:W-:Y:S05]  /*171a0*/  BRA `(.L_x_1997) ;  /* 0xffffffe800d07947 */ /* 0x000fea000383ffff */
.L_x_1952:
[----:B--2---:R2:W3:Y:S02]  /*171b0*/  SYNCS.PHASECHK.TRANS64.TRYWAIT P0, [R4+URZ], R5 ;  /* 0x00000005040075a7 */ /* 0x0044e4000800017f */
[----:B---3--:R-:W-:Y:S05]  /*171c0*/  @!P0 NANOSLEEP.SYNCS 0x989680 ;  /* 0x009896800000895d */ /* 0x008fea0003900000 */
[----:B------:R-:W3:Y:S02]  /*171d0*/  @!P0 SYNCS.PHASECHK.TRANS64 P0, [R4+URZ], R5 ;  /* 0x00000005040085a7 */ /* 0x000ee4000800007f */
[----:B---3--:R-:W-:Y:S05]  /*171e0*/  @!P0 BRA `(.L_x_1952) ;  /* 0xfffffffc00f08947 */ /* 0x008fea000383ffff */
[----:B------:R-:W-:Y:S05]  /*171f0*/  BRA `(.L_x_1998) ;  /* 0xffffffe800d47947 */ /* 0x000fea000383ffff */
.L_x_1999:
        /* <DEDUP_REMOVED lines=16> */
.L_x_6036:


//--------------------- .text._ZN7cutlass13device_kernelIN5flash11enable_sm90INS1_16FlashAttnFwdSm90INS1_25CollectiveMainloopFwdSm90ILi2EN4cute5tupleIJNS5_1CILi1EEES8_S8_EEENS6_IJNS7_ILi128EEENS7_ILi96EEENS7_ILi64EEEEEELi256ENS_10bfloat16_tEfNS_4arch4Sm90ELb0ELb1ELb1ELb0ELb0ELb0ELb1ELb1ELb0ELb1ELb0ELb0EEENS1_21CollectiveEpilogueFwdINS6_IJSA_NS7_ILi256EEESB_EEES9_SE_SG_Li256ELb0ELb1ELb0ELb0EEENS1_30DynamicPersistentTileSchedulerILi256ELi128ELb0ELb1ELb1EEEEEEEEEvNT_6ParamsE --------------------------
	.section	.text._ZN7cutlass13device_kernelIN5flash11enable_sm90INS1_16FlashAttnFwdSm90INS1_25CollectiveMainloopFwdSm90ILi2EN4cute5tupleIJNS5_1CILi1EEES8_S8_EEENS6_IJNS7_ILi128EEENS7_ILi96EEENS7_ILi64EEEEEELi256ENS_10bfloat16_tEfNS_4arch4Sm90ELb0ELb1ELb1ELb0ELb0ELb0ELb1ELb1ELb0ELb1ELb0ELb0EEENS1_21CollectiveEpilogueFwdINS6_IJSA_NS7_ILi256EEESB_EEES9_SE_SG_Li256ELb0ELb1ELb0ELb0EEENS1_30DynamicPersistentTileSchedulerILi256ELi128ELb0ELb1ELb1EEEEEEEEEvNT_6ParamsE,"ax",@progbits
	.align	128
.text._ZN7cutlass13device_kernelIN5flash11enable_sm90INS1_16FlashAttnFwdSm90INS1_25CollectiveMainloopFwdSm90ILi2EN4cute5tupleIJNS5_1CILi1EEES8_S8_EEENS6_IJNS7_ILi128EEENS7_ILi96EEENS7_ILi64EEEEEELi256ENS_10bfloat16_tEfNS_4arch4Sm90ELb0ELb1ELb1ELb0ELb0ELb0ELb1ELb1ELb0ELb1ELb0ELb0EEENS1_21CollectiveEpilogueFwdINS6_IJSA_NS7_ILi256EEESB_EEES9_SE_SG_Li256ELb0ELb1ELb0ELb0EEENS1_30DynamicPersistentTileSchedulerILi256ELi128ELb0ELb1ELb1EEEEEEEEEvNT_6ParamsE:
        .type           _ZN7cutlass13device_kernelIN5flash11enable_sm90INS1_16FlashAttnFwdSm90INS1_25CollectiveMainloopFwdSm90ILi2EN4cute5tupleIJNS5_1CILi1EEES8_S8_EEENS6_IJNS7_ILi128EEENS7_ILi96EEENS7_ILi64EEEEEELi256ENS_10bfloat16_tEfNS_4arch4Sm90ELb0ELb1ELb1ELb0ELb0ELb0ELb1ELb1ELb0ELb1ELb0ELb0EEENS1_21CollectiveEpilogueFwdINS6_IJSA_NS7_ILi256EEESB_EEES9_SE_SG_Li256ELb0ELb1ELb0ELb0EEENS1_30DynamicPersistentTileSchedulerILi256ELi128ELb0ELb1ELb1EEEEEEEEEvNT_6ParamsE,@function
        .size           _ZN7cutlass13device_kernelIN5flash11enable_sm90INS1_16FlashAttnFwdSm90INS1_25CollectiveMainloopFwdSm90ILi2EN4cute5tupleIJNS5_1CILi1EEES8_S8_EEENS6_IJNS7_ILi128EEENS7_ILi96EEENS7_ILi64EEEEEELi256ENS_10bfloat16_tEfNS_4arch4Sm90ELb0ELb1ELb1ELb0ELb0ELb0ELb1ELb1ELb0ELb1ELb0ELb0EEENS1_21CollectiveEpilogueFwdINS6_IJSA_NS7_ILi256EEESB_EEES9_SE_SG_Li256ELb0ELb1ELb0ELb0EEENS1_30DynamicPersistentTileSchedulerILi256ELi128ELb0ELb1ELb1EEEEEEEEEvNT_6ParamsE,(.L_x_6037 - _ZN7cutlass13device_kernelIN5flash11enable_sm90INS1_16FlashAttnFwdSm90INS1_25CollectiveMainloopFwdSm90ILi2EN4cute5tupleIJNS5_1CILi1EEES8_S8_EEENS6_IJNS7_ILi128EEENS7_ILi96EEENS7_ILi64EEEEEELi256ENS_10bfloat16_tEfNS_4arch4Sm90ELb0ELb1ELb1ELb0ELb0ELb0ELb1ELb1ELb0ELb1ELb0ELb0EEENS1_21CollectiveEpilogueFwdINS6_IJSA_NS7_ILi256EEESB_EEES9_SE_SG_Li256ELb0ELb1ELb0ELb0EEENS1_30DynamicPersistentTileSchedulerILi256ELi128ELb0ELb1ELb1EEEEEEEEEvNT_6ParamsE)
        .other          _ZN7cutlass13device_kernelIN5flash11enable_sm90INS1_16FlashAttnFwdSm90INS1_25CollectiveMainloopFwdSm90ILi2EN4cute5tupleIJNS5_1CILi1EEES8_S8_EEENS6_IJNS7_ILi128EEENS7_ILi96EEENS7_ILi64EEEEEELi256ENS_10bfloat16_tEfNS_4arch4Sm90ELb0ELb1ELb1ELb0ELb0ELb0ELb1ELb1ELb0ELb1ELb0ELb0EEENS1_21CollectiveEpilogueFwdINS6_IJSA_NS7_ILi256EEESB_EEES9_SE_SG_Li256ELb0ELb1ELb0ELb0EEENS1_30DynamicPersistentTileSchedulerILi256ELi128ELb0ELb1ELb1EEEEEEEEEvNT_6ParamsE,@"STO_CUDA_ENTRY STV_DEFAULT"
_ZN7cutlass13device_kernelIN5flash11enable_sm90INS1_16FlashAttnFwdSm90INS1_25CollectiveMainloopFwdSm90ILi2EN4cute5tupleIJNS5_1CILi1EEES8_S8_EEENS6_IJNS7_ILi128EEENS7_ILi96EEENS7_ILi64EEEEEELi256ENS_10bfloat16_tEfNS_4arch4Sm90ELb0ELb1ELb1ELb0ELb0ELb0ELb1ELb1ELb0ELb1ELb0ELb0EEENS1_21CollectiveEpilogueFwdINS6_IJSA_NS7_ILi256EEESB_EEES9_SE_SG_Li256ELb0ELb1ELb0ELb0EEENS1_30DynamicPersistentTileSchedulerILi256ELi128ELb0ELb1ELb1EEEEEEEEEvNT_6ParamsE:
[----:B------:R-:W0:Y:S02]  /*0000*/  LDC R1, c[0x0][0x28] ;  /* 0x00000a00ff017b82 */ /* 0x000e240000000800 */
[----:B0-----:R-:W-:Y:S01]  /*0010*/  VIADD R1, R1, 0xfffffb40 ;  /* 0xfffffb4001017836 */ /* 0x001fe20000000000 */
[----:B------:R-:W0:Y:S01]  /*0020*/  S2R R3, SR_TID.X ;  /* 0x0000000000037919 */ /* 0x000e220000002100 */
[----:B------:R-:W-:Y:S01]  /*0030*/  ELECT P0, URZ, PT ;  /* 0x00000000003f782f */ /* 0x000fe20003800000 */
[----:B------:R-:W-:Y:S01]  /*0040*/  BSSY B0, `(.L_x_2000) ;  /* 0x0000012000007945 */ /* 0x000fe20003800000 */
[----:B------:R-:W-:Y:S02]  /*0050*/  ULDC UR4, c[0x0][0x20] ;  /* 0x0000080000047ab9 */ /* 0x000fe40000000800 */
[----:B------:R-:W-:Y:S01]  /*0060*/  IADD3 R16, P1, R1, UR4, RZ ;  /* 0x0000000401107c10 */ /* 0x000fe2000ff3e0ff */
[----:B------:R-:W-:-:S04]  /*0070*/  ULDC UR4, c[0x0][0x24] ;  /* 0x0000090000047ab9 */ /* 0x000fc80000000800 */
[----:B------:R-:W-:Y:S01]  /*0080*/  IMAD.X R17, RZ, RZ, UR4, P1 ;  /* 0x00000004ff117e24 */ /* 0x000fe200088e06ff */
        /* <DEDUP_REMOVED lines=13> */
.L_x_2001:
[----:B------:R-:W-:Y:S05]  /*0160*/  BSYNC B0 ;  /* 0x0000000000007941 */ /* 0x000fea0003800000 */
.L_x_2000:
        /* <DEDUP_REMOVED lines=43> */
.L_x_2002:
        /* <DEDUP_REMOVED lines=22> */
.L_x_2003:
        /* <DEDUP_REMOVED lines=18> */
.L_x_2004:
        /* <DEDUP_REMOVED lines=22> */
.L_x_2005:
        /* <DEDUP_REMOVED lines=22> */
.L_x_2006:
[----:B------:R-:W-:Y:S01]  /*0960*/  IADD3 R2, P0, R16, 0x70, RZ ;  /* 0x0000007010027810 */ /* 0x000fe20007f1e0ff */
[----:B------:R-:W-:Y:S01]  /*0970*/  UMOV UR41, 0x1 ;  /* 0x0000000100297882 */ /* 0x000fe20000000000 */
[----:B------:R-:W-:Y:S01]  /*0980*/  PLOP3.LUT P1, PT, PT, PT, UP0, 0x80, 0x0 ;  /* 0x000000000000781c */ /* 0x000fe20003f2f008 */
[----:B------:R-:W-:Y:S01]  /*0990*/  NOP ;  /* 0x0000000000007918 */ /* 0x000fe20000000000 */
[----:B------:R-:W-:Y:S01]  /*09a0*/  USEL UR41, UR41, 0x2, !UP0 ;  /* 0x0000000229297887 */ /* 0x000fe2000c000000 */
[----:B------:R4:W-:Y:S01]  /*09b0*/  STL [R1+0x474], R2 ;  /* 0x0004740201007387 */ /* 0x0009e20000100800 */
[----:B------:R-:W-:Y:S01]  /*09c0*/  ULDC.64 UR48, c[0x0][0x208] ;  /* 0x0000820000307ab9 */ /* 0x000fe20000000a00 */
[----:B----4-:R-:W-:-:S05]  /*09d0*/  IMAD.X R2, RZ, RZ, R17, P0 ;  /* 0x000000ffff027224 */ /* 0x010fca00000e0611 */
[----:B------:R4:W-:Y:S01]  /*09e0*/  STL [R1+0x470], R2 ;  /* 0x0004700201007387 */ /* 0x0009e20000100800 */
[----:B0123--:R-:W-:Y:S06]  /*09f0*/  BAR.SYNC.DEFER_BLOCKING 0x0 ;  /* 0x0000000000007b1d */ /* 0x00ffec0000010000 */
[----:B------:R-:W-:Y:S05]  /*0a00*/  @!P1 BRA `(.L_x_2007) ;  /* 0x0000021c00ac9947 */ /* 0x000fea0003800000 */
.L_x_2008:
[----:B------:R-:W-:-:S08]  /*0a10*/  NOP ;  /* 0x0000000000007918 */ /* 0x000fd00000000000 */
[----:B------:R-:W0:Y:S02]  /*0a20*/  USETMAXREG.TRY_ALLOC.CTAPOOL UP0, 0xf0 ;  /* 0x000000f0000079c8 */ /* 0x000e240008000600 */
[----:B0-----:R-:W-:-:S13]  /*0a30*/  PLOP3.LUT P0, PT, PT, PT, UP0, 0x80, 0x0 ;  /* 0x000000000000781c */ /* 0x001fda0003f0f008 */
[----:B------:R-:W-:Y:S05]  /*0a40*/  @!P0 BRA `(.L_x_2008) ;  /* 0xfffffffc00f08947 */ /* 0x000fea000383ffff */
[----:B------:R-:W0:Y:S08]  /*0a50*/  S2UR UR5, SR_CTAID.X ;  /* 0x00000000000579c3 */ /* 0x000e300000002500 */
[----:B------:R-:W-:Y:S08]  /*0a60*/  BAR.ARV 0x4, 0x180 ;  /* 0x0106000000007b1d */ /* 0x000ff00000002000 */
[----:B------:R-:W-:Y:S08]  /*0a70*/  BAR.ARV 0x8, 0x180 ;  /* 0x0206000000007b1d */ /* 0x000ff00000002000 */
[----:B------:R-:W0:Y:S01]  /*0a80*/  LDC R0, c[0x0][0xd38] ;  /* 0x00034e00ff007b82 */ /* 0x000e220000000800 */
[----:B------:R-:W-:Y:S01]  /*0a90*/  ISETP.NE.AND P0, PT, R10, 0x1, PT ;  /* 0x000000010a00780c */ /* 0x000fe20003f05270 */
[----:B------:R1:W-:-:S12]  /*0aa0*/  STL.64 [R1+0x218], RZ ;  /* 0x000218ff01007387 */ /* 0x0003d80000100a00 */
[----:B------:R-:W-:Y:S06]  /*0ab0*/  @!P0 BAR.ARV 0x9, 0x100 ;  /* 0x0244000000008b1d */ /* 0x000fec0000002000 */
[C---:B------:R-:W-:Y:S02]  /*0ac0*/  IADD3 R208, P1, R16.reuse, 0x218, RZ ;  /* 0x0000021810d07810 */ /* 0x040fe40007f3e0ff */
[----:B------:R-:W-:Y:S01]  /*0ad0*/  IADD3 R222, P2, R16, 0x224, RZ ;  /* 0x0000022410de7810 */ /* 0x000fe20007f5e0ff */
[----:B------:R1:W-:Y:S01]  /*0ae0*/  STL [R1+0x220], RZ ;  /* 0x000220ff01007387 */ /* 0x0003e20000100800 */
[----:B0-----:R-:W-:Y:S01]  /*0af0*/  ISETP.LE.AND P0, PT, R0, UR5, PT ;  /* 0x0000000500007c0c */ /* 0x001fe2000bf03270 */
[----:B------:R-:W-:-:S02]  /*0b00*/  IMAD.X R209, RZ, RZ, R17, P1 ;  /* 0x000000ffffd17224 */ /* 0x000fc400008e0611 */
[----:B------:R1:W-:Y:S01]  /*0b10*/  STL [R1+0x224], RZ ;  /* 0x000224ff01007387 */ /* 0x0003e20000100800 */
[----:B------:R-:W-:-:S09]  /*0b20*/  IMAD.X R221, RZ, RZ, R17, P2 ;  /* 0x000000ffffdd7224 */ /* 0x000fd200010e0611 */
[----:B-1----:R-:W-:Y:S05]  /*0b30*/  @P0 EXIT ;  /* 0x000000000000094d */ /* 0x002fea0003800000 */
[----:B----4-:R-:W0:Y:S01]  /*0b40*/  S2R R2, SR_TID.X ;  /* 0x0000000000027919 */ /* 0x010e220000002100 */
[----:B------:R-:W1:Y:S01]  /*0b50*/  S2UR UR6, SR_CgaCtaId ;  /* 0x00000000000679c3 */ /* 0x000e620000008800 */
[----:B------:R-:W-:Y:S01]  /*0b60*/  UMOV UR44, 0x400 ;  /* 0x00000400002c7882 */ /* 0x000fe20000000000 */
[----:B------:R-:W-:Y:S01]  /*0b70*/  IMAD.MOV.U32 R179, RZ, RZ, 0x2 ;  /* 0x00000002ffb37424 */ /* 0x000fe200078e00ff */
[C---:B------:R-:W-:Y:S01]  /*0b80*/  IADD3 R204, -R10.reuse, 0xb, RZ ;  /* 0x0000000b0acc7810 */ /* 0x040fe20007ffe1ff */
[----:B------:R-:W-:-:S04]  /*0b90*/  VIADD R205, R10, 0x8 ;  /* 0x000000080acd7836 */ /* 0x000fc80000000000 */
[----:B------:R-:W2:Y:S01]  /*0ba0*/  S2UR UR4, SR_SWINHI ;  /* 0x00000000000479c3 */ /* 0x000ea20000002f00 */
[----:B-1----:R-:W-:Y:S01]  /*0bb0*/  ULEA UR44, UR6, UR44, 0x18 ;  /* 0x0000002c062c7291 */ /* 0x002fe2000f8ec03f */
[----:B0-----:R-:W-:-:S06]  /*0bc0*/  VIADD R202, R2, 0xffffff80 ;  /* 0xffffff8002ca7836 */ /* 0x001fcc0000000000 */
[----:B------:R-:W-:Y:S01]  /*0bd0*/  UMOV UR36, UR44 ;  /* 0x0000002c00247c82 */ /* 0x000fe20008000000 */
[----:B--2---:R-:W-:Y:S01]  /*0be0*/  UMOV UR37, UR4 ;  /* 0x0000000400257c82 */ /* 0x004fe20008000000 */
[----:B------:R-:W-:Y:S01]  /*0bf0*/  UMOV UR4, UR5 ;  /* 0x0000000500047c82 */ /* 0x000fe20008000000 */
[----:B------:R-:W-:-:S04]  /*0c00*/  SHF.R.S32.HI R11, RZ, 0x1f, R202 ;  /* 0x0000001fff0b7819 */ /* 0x000fc800000114ca */
[CC--:B------:R-:W-:Y:S02]  /*0c10*/  LEA.HI R0, R11.reuse, R202.reuse, RZ, 0x7 ;  /* 0x000000ca0b007211 */ /* 0x0c0fe400078f38ff */
[CC--:B------:R-:W-:Y:S02]  /*0c20*/  LEA.HI R2, R11.reuse, R202.reuse, RZ, 0x4 ;  /* 0x000000ca0b027211 */ /* 0x0c0fe400078f20ff */
[----:B------:R-:W-:Y:S02]  /*0c30*/  LOP3.LUT R3, R0, 0xffffff80, RZ, 0xc0, !PT ;  /* 0xffffff8000037812 */ /* 0x000fe400078ec0ff */
[----:B------:R-:W-:Y:S02]  /*0c40*/  LEA.HI R4, R11, R202, RZ, 0x5 ;  /* 0x000000ca0b047211 */ /* 0x000fe400078f28ff */
[----:B------:R-:W-:Y:S01]  /*0c50*/  SHF.R.S32.HI R7, RZ, 0x4, R2 ;  /* 0x00000004ff077819 */ /* 0x000fe20000011402 */
[----:B------:R-:W-:Y:S01]  /*0c60*/  IMAD.IADD R210, R202, 0x1, -R3 ;  /* 0x00000001cad27824 */ /* 0x000fe200078e0a03 */
[----:B------:R-:W-:Y:S01]  /*0c70*/  LOP3.LUT R5, R2, 0x3fffff0, RZ, 0xc0, !PT ;  /* 0x03fffff002057812 */ /* 0x000fe200078ec0ff */
[----:B------:R-:W-:Y:S01]  /*0c80*/  IMAD.SHL.U32 R4, R4, 0x20, RZ ;  /* 0x0000002004047824 */ /* 0x000fe200078e00ff */
[----:B------:R-:W-:-:S02]  /*0c90*/  LEA.HI R2, R2, R7, RZ, 0x1 ;  /* 0x0000000702027211 */ /* 0x000fc400078f08ff */
[----:B------:R-:W-:Y:S01]  /*0ca0*/  SHF.R.S32.HI R3, RZ, 0x1f, R210 ;  /* 0x0000001fff037819 */ /* 0x000fe200000114d2 */
[----:B------:R-:W-:Y:S01]  /*0cb0*/  IMAD.IADD R5, R202, 0x1, -R5 ;  /* 0x00000001ca057824 */ /* 0x000fe200078e0a05 */
[----:B------:R-:W-:Y:S02]  /*0cc0*/  LOP3.LUT R4, R4, 0xfffffc00, RZ, 0xc0, !PT ;  /* 0xfffffc0004047812 */ /* 0x000fe400078ec0ff */
[----:B------:R-:W-:Y:S02]  /*0cd0*/  LOP3.LUT R2, R2, 0x1ffffffe, RZ, 0xc0, !PT ;  /* 0x1ffffffe02027812 */ /* 0x000fe400078ec0ff */
[----:B------:R-:W-:Y:S01]  /*0ce0*/  LEA.HI R12, R3, R210, RZ, 0x2 ;  /* 0x000000d2030c7211 */ /* 0x000fe200078f10ff */
[----:B------:R-:W-:Y:S01]  /*0cf0*/  IMAD R4, R5, 0x40, R4 ;  /* 0x0000004005047824 */ /* 0x000fe200078e0204 */
[----:B------:R-:W-:Y:S01]  /*0d00*/  LEA.HI R6, R11, R202, RZ, 0x2 ;  /* 0x000000ca0b067211 */ /* 0x000fe200078f10ff */
[----:B------:R-:W-:Y:S01]  /*0d10*/  IMAD.IADD R7, R7, 0x1, -R2 ;  /* 0x0000000107077824 */ /* 0x000fe200078e0a02 */
[----:B------:R-:W-:-:S02]  /*0d20*/  SHF.R.S32.HI R2, RZ, 0x2, R12 ;  /* 0x00000002ff027819 */ /* 0x000fc4000001140c */
[----:B------:R-:W-:Y:S01]  /*0d30*/  SHF.R.S32.HI R5, RZ, 0x1f, R12 ;  /* 0x0000001fff057819 */ /* 0x000fe2000001140c */
[----:B------:R-:W-:Y:S01]  /*0d40*/  IMAD R4, R7, 0x8, R4 ;  /* 0x0000000807047824 */ /* 0x000fe200078e0204 */
[----:B------:R-:W-:Y:S02]  /*0d50*/  LEA.HI R3, R3, R210, RZ, 0x5 ;  /* 0x000000d203037211 */ /* 0x000fe400078f28ff */
[----:B------:R-:W-:Y:S01]  /*0d60*/  LEA.HI R5, R5, R2, RZ, 0x3 ;  /* 0x0000000205057211 */ /* 0x000fe200078f18ff */
[----:B------:R-:W-:Y:S01]  /*0d70*/  IMAD.WIDE R178, R4, R179, UR36 ;  /* 0x0000002404b27e25 */ /* 0x000fe2000f8e02b3 */
[----:B------:R-:W-:Y:S02]  /*0d80*/  LOP3.LUT R9, R6, 0xfffffffc, RZ, 0xc0, !PT ;  /* 0xfffffffc06097812 */ /* 0x000fe400078ec0ff */
[----:B------:R-:W-:Y:S02]  /*0d90*/  LOP3.LUT R5, R5, 0xfffffff8, RZ, 0xc0, !PT ;  /* 0xfffffff805057812 */ /* 0x000fe400078ec0ff */
[----:B------:R-:W-:Y:S01]  /*0da0*/  SHF.R.S32.HI R3, RZ, 0x5, R3 ;  /* 0x00000005ff037819 */ /* 0x000fe20000011403 */
[----:B------:R-:W-:Y:S01]  /*0db0*/  IMAD.IADD R9, R202, 0x1, -R9 ;  /* 0x00000001ca097824 */ /* 0x000fe200078e0a09 */
[----:B------:R-:W-:Y:S01]  /*0dc0*/  IADD3 R19, P0, R178, 0x20, RZ ;  /* 0x00000020b2137810 */ /* 0x000fe20007f1e0ff */
[----:B------:R-:W-:Y:S01]  /*0dd0*/  IMAD.IADD R2, R2, 0x1, -R5 ;  /* 0x0000000102027824 */ /* 0x000fe200078e0a05 */
[----:B------:R-:W-:-:S02]  /*0de0*/  LEA.HI R11, R11, R202, RZ, 0x3 ;  /* 0x000000ca0b0b7211 */ /* 0x000fc400078f18ff */
[----:B------:R-:W-:Y:S01]  /*0df0*/  LEA.HI R6, R9, R9, RZ, 0x1 ;  /* 0x0000000909067211 */ /* 0x000fe200078f08ff */
[----:B------:R-:W-:Y:S01]  /*0e00*/  IMAD R13, R3, 0x10, R2 ;  /* 0x00000010030d7824 */ /* 0x000fe200078e0202 */
[----:B------:R-:W-:Y:S01]  /*0e10*/  LOP3.LUT R2, R19, 0x380, RZ, 0xc0, !PT ;  /* 0x0000038013027812 */ /* 0x000fe200078ec0ff */
[----:B------:R-:W-:Y:S01]  /*0e20*/  IMAD.X R3, RZ, RZ, R179, P0 ;  /* 0x000000ffff037224 */ /* 0x000fe200000e06b3 */
[----:B------:R-:W-:Y:S02]  /*0e30*/  LOP3.LUT R6, R6, 0x1ffffffe, RZ, 0xc0, !PT ;  /* 0x1ffffffe06067812 */ /* 0x000fe400078ec0ff */
[----:B------:R-:W-:Y:S02]  /*0e40*/  SHF.R.U64 R2, R2, 0x3, RZ ;  /* 0x0000000302027819 */ /* 0x000fe400000012ff */
[----:B------:R-:W-:Y:S01]  /*0e50*/  SHF.R.S32.HI R225, RZ, 0x7, R0 ;  /* 0x00000007ffe17819 */ /* 0x000fe20000011400 */
[----:B------:R-:W-:Y:S01]  /*0e60*/  IMAD.IADD R15, R9, 0x1, -R6 ;  /* 0x00000001090f7824 */ /* 0x000fe200078e0a06 */
[----:B------:R-:W-:-:S02]  /*0e70*/  LOP3.LUT R2, R2, R19, RZ, 0x3c, !PT ;  /* 0x0000001302027212 */ /* 0x000fc400078e3cff */
[C---:B------:R-:W-:Y:S02]  /*0e80*/  IADD3 R5, P1, R178.reuse, 0x40, RZ ;  /* 0x00000040b2057810 */ /* 0x040fe40007f3e0ff */
[----:B------:R-:W-:Y:S02]  /*0e90*/  MOV R231, R2 ;  /* 0x0000000200e77202 */ /* 0x000fe40000000f00 */
[----:B------:R-:W-:Y:S02]  /*0ea0*/  LOP3.LUT R3, R11, 0xfffffff8, RZ, 0xc0, !PT ;  /* 0xfffffff80b037812 */ /* 0x000fe400078ec0ff */
[C---:B------:R-:W-:Y:S02]  /*0eb0*/  IADD3 R7, P2, R178.reuse, 0x60, RZ ;  /* 0x00000060b2077810 */ /* 0x040fe40007f5e0ff */
[----:B------:R-:W-:Y:S01]  /*0ec0*/  IADD3 R9, P3, R178, 0xc060, RZ ;  /* 0x0000c060b2097810 */ /* 0x000fe20007f7e0ff */
[----:B------:R-:W-:Y:S01]  /*0ed0*/  IMAD.IADD R3, R202, 0x1, -R3 ;  /* 0x00000001ca037824 */ /* 0x000fe200078e0a03 */
[----:B------:R-:W-:-:S02]  /*0ee0*/  LEA.HI R0, R0, R225, RZ, 0x1 ;  /* 0x000000e100007211 */ /* 0x000fc400078f08ff */
[----:B------:R-:W-:Y:S01]  /*0ef0*/  LOP3.LUT R4, R5, 0x380, RZ, 0xc0, !PT ;  /* 0x0000038005047812 */ /* 0x000fe200078ec0ff */
[----:B------:R-:W-:Y:S01]  /*0f00*/  IMAD.SHL.U32 R190, R3, 0x8, RZ ;  /* 0x0000000803be7824 */ /* 0x000fe200078e00ff */
[----:B------:R-:W-:Y:S02]  /*0f10*/  SHF.R.S32.HI R206, RZ, 0x3, R11 ;  /* 0x00000003ffce7819 */ /* 0x000fe4000001140b */
[----:B------:R-:W-:Y:S01]  /*0f20*/  LOP3.LUT R6, R7, 0x380, RZ, 0xc0, !PT ;  /* 0x0000038007067812 */ /* 0x000fe200078ec0ff */
[----:B------:R-:W-:Y:S01]  /*0f30*/  VIADD R192, R190, 0x40 ;  /* 0x00000040bec07836 */ /* 0x000fe20000000000 */
[----:B------:R-:W-:Y:S01]  /*0f40*/  LOP3.LUT R8, R9, 0x380, RZ, 0xc0, !PT ;  /* 0x0000038009087812 */ /* 0x000fe200078ec0ff */
[----:B------:R-:W-:Y:S01]  /*0f50*/  IMAD R207, R3, 0x20, R206 ;  /* 0x0000002003cf7824 */ /* 0x000fe200078e02ce */
[----:B------:R-:W-:Y:S01]  /*0f60*/  LOP3.LUT R0, R0, 0x3fffffe, RZ, 0xc0, !PT ;  /* 0x03fffffe00007812 */ /* 0x000fe200078ec0ff */
[----:B------:R-:W-:Y:S01]  /*0f70*/  VIADD R191, R190, 0x80 ;  /* 0x00000080bebf7836 */ /* 0x000fe20000000000 */
[----:B------:R-:W-:Y:S01]  /*0f80*/  SHF.R.U64 R4, R4, 0x3, RZ ;  /* 0x0000000304047819 */ /* 0x000fe200000012ff */
[----:B------:R-:W-:Y:S01]  /*0f90*/  VIADD R193, R190, 0xc0 ;  /* 0x000000c0bec17836 */ /* 0x000fe20000000000 */
[----:B------:R-:W-:Y:S01]  /*0fa0*/  SHF.R.U64 R6, R6, 0x3, RZ ;  /* 0x0000000306067819 */ /* 0x000fe200000012ff */
[----:B------:R-:W-:Y:S01]  /*0fb0*/  IMAD.IADD R0, R225, 0x1, -R0 ;  /* 0x00000001e1007824 */ /* 0x000fe200078e0a00 */
[----:B------:R-:W-:-:S02]  /*0fc0*/  SHF.R.U64 R8, R8, 0x3, RZ ;  /* 0x0000000308087819 */ /* 0x000fc400000012ff */
[----:B------:R-:W-:Y:S01]  /*0fd0*/  LOP3.LUT R3, R12, 0x7ffffffc, RZ, 0xc0, !PT ;  /* 0x7ffffffc0c037812 */ /* 0x000fe200078ec0ff */
[----:B------:R-:W-:Y:S01]  /*0fe0*/  IMAD R200, R0, 0x40, R13 ;  /* 0x0000004000c87824 */ /* 0x000fe200078e020d */
[----:B------:R-:W-:Y:S01]  /*0ff0*/  LOP3.LUT R4, R4, R5, RZ, 0x3c, !PT ;  /* 0x0000000504047212 */ /* 0x000fe200078e3cff */
[--C-:B------:R-:W-:Y:S01]  /*1000*/  IMAD.X R5, RZ, RZ, R179.reuse, P1 ;  /* 0x000000ffff057224 */ /* 0x100fe200008e06b3 */
[----:B------:R-:W-:Y:S01]  /*1010*/  LOP3.LUT R6, R6, R7, RZ, 0x3c, !PT ;  /* 0x0000000706067212 */ /* 0x000fe200078e3cff */
[--C-:B------:R-:W-:Y:S01]  /*1020*/  IMAD.X R7, RZ, RZ, R179.reuse, P2 ;  /* 0x000000ffff077224 */ /* 0x100fe200010e06b3 */
[----:B------:R-:W-:Y:S01]  /*1030*/  LOP3.LUT R8, R8, R9, RZ, 0x3c, !PT ;  /* 0x0000000908087212 */ /* 0x000fe200078e3cff */
[----:B------:R-:W-:Y:S01]  /*1040*/  IMAD.X R9, RZ, RZ, R179, P3 ;  /* 0x000000ffff097224 */ /* 0x000fe200018e06b3 */
[----:B------:R-:W-:Y:S01]  /*1050*/  IADD3 R22, P0, R16, 0x13c, RZ ;  /* 0x0000013c10167810 */ /* 0x000fe20007f1e0ff */
[----:B------:R-:W-:Y:S01]  /*1060*/  IMAD.IADD R3, R210, 0x1, -R3 ;  /* 0x00000001d2037824 */ /* 0x000fe200078e0a03 */
[----:B------:R-:W-:Y:S01]  /*1070*/  IADD3 R224, P1, R16, 0x230, RZ ;  /* 0x0000023010e07810 */ /* 0x000fe20007f3e0ff */
[----:B------:R-:W-:Y:S01]  /*1080*/  IMAD R232, R15, 0x8, R200 ;  /* 0x000000080fe87824 */ /* 0x000fe200078e02c8 */
[----:B------:R-:W-:Y:S01]  /*1090*/  MOV R230, R4 ;  /* 0x0000000400e67202 */ /* 0x000fe20000000f00 */
[--C-:B------:R-:W-:Y:S01]  /*10a0*/  IMAD.X R23, RZ, RZ, R17.reuse, P0 ;  /* 0x000000ffff177224 */ /* 0x100fe200000e0611 */
[----:B------:R-:W-:Y:S01]  /*10b0*/  MOV R227, R6 ;  /* 0x0000000600e37202 */ /* 0x000fe20000000f00 */
[----:B------:R-:W-:Y:S01]  /*10c0*/  IMAD.X R223, RZ, RZ, R17, P1 ;  /* 0x000000ffffdf7224 */ /* 0x000fe200008e0611 */
[----:B------:R-:W-:Y:S01]  /*10d0*/  MOV R226, R8 ;  /* 0x0000000800e27202 */ /* 0x000fe20000000f00 */
[----:B------:R-:W-:Y:S01]  /*10e0*/  IMAD.SHL.U32 R201, R3, 0x2, RZ ;  /* 0x0000000203c97824 */ /* 0x000fe200078e00ff */
[----:B------:R-:W-:-:S02]  /*10f0*/  SHF.R.S32.HI R199, RZ, 0x1f, R190 ;  /* 0x0000001fffc77819 */ /* 0x000fc400000114be */
[----:B------:R-:W-:Y:S02]  /*1100*/  SHF.R.S32.HI R198, RZ, 0x1f, R192 ;  /* 0x0000001fffc67819 */ /* 0x000fe400000114c0 */
[----:B------:R-:W-:Y:S02]  /*1110*/  SHF.R.S32.HI R197, RZ, 0x1f, R191 ;  /* 0x0000001fffc57819 */ /* 0x000fe400000114bf */
[----:B------:R-:W-:-:S07]  /*1120*/  SHF.R.S32.HI R196, RZ, 0x1f, R193 ;  /* 0x0000001fffc47819 */ /* 0x000fce00000114c1 */
.L_x_2131:
        /* <DEDUP_REMOVED lines=12> */
[----:B01234-:R-:W-:Y:S05]  /*11f0*/  @!P0 BRA `(.L_x_2009) ;  /* 0x0000000000208947 */ /* 0x01ffea0003800000 */
        /* <DEDUP_REMOVED lines=8> */
.L_x_2009:
[----:B------:R-:W-:Y:S01]  /*1280*/  ULDC UR7, c[0x0][0xd54] ;  /* 0x0003550000077ab9 */ /* 0x000fe20000000800 */
[----:B------:R-:W-:Y:S01]  /*1290*/  UMOV UR6, UR9 ;  /* 0x0000000900067c82 */ /* 0x000fe20008000000 */
[----:B------:R-:W-:-:S11]  /*12a0*/  UISETP.NE.AND UP0, UPT, UR7, 0x1, UPT ;  /* 0x000000010700788c */ /* 0x000fd6000bf05270 */
[----:B------:R-:W-:Y:S02]  /*12b0*/  @UP0 ULDC.64 UR10, c[0x0][0xd58] ;  /* 0x00035600000a0ab9 */ /* 0x000fe40000000a00 */
[----:B------:R-:W-:-:S04]  /*12c0*/  UIMAD.WIDE.U32 UR4, UR9, UR10, URZ ;  /* 0x0000000a090472a5 */ /* 0x000fc8000f8e003f */
[----:B------:R-:W-:-:S04]  /*12d0*/  @UP0 USHF.R.U32.HI UR6, URZ, UR11, UR5 ;  /* 0x0000000b3f060299 */ /* 0x000fc80008011605 */
[----:B------:R-:W-:-:S12]  /*12e0*/  UIMAD UR4, UR6, UR7, URZ ;  /* 0x00000007060472a4 */ /* 0x000fd8000f8e023f */
.L_x_2010:
[----:B------:R-:W0:Y:S01]  /*12f0*/  S2R R0, SR_TID.X ;  /* 0x0000000000007919 */ /* 0x000e220000002100 */
[----:B------:R-:W-:Y:S01]  /*1300*/  ULOP3.LUT UR5, URZ, UR6, URZ, 0x33, !UPT ;  /* 0x000000063f057292 */ /* 0x000fe2000f8e333f */
[----:B------:R-:W-:Y:S01]  /*1310*/  IMAD.MOV.U32 R2, RZ, RZ, 0x3000 ;  /* 0x00003000ff027424 */ /* 0x000fe200078e00ff */
[----:B------:R-:W-:Y:S01]  /*1320*/  UIADD3 UR6, UP2, UR36, 0x32450, URZ ;  /* 0x0003245024067890 */ /* 0x000fe2000ff5e03f */
[----:B------:R-:W-:Y:S01]  /*1330*/  IMAD.U32 R3, RZ, RZ, UR41 ;  /* 0x00000029ff037e24 */ /* 0x000fe2000f8e00ff */
[----:B------:R-:W-:Y:S01]  /*1340*/  ULDC UR39, c[0x0][0xd3c] ;  /* 0x00034f0000277ab9 */ /* 0x000fe20000000800 */
[----:B------:R-:W-:Y:S01]  /*1350*/  UIADD3 UR7, UP0, UR36, 0x32430, URZ ;  /* 0x0003243024077890 */ /* 0x000fe2000ff1e03f */
[----:B------:R-:W-:Y:S01]  /*1360*/  IMAD.MOV.U32 R5, RZ, RZ, 0x100 ;  /* 0x00000100ff057424 */ /* 0x000fe200078e00ff */
[----:B------:R-:W-:Y:S01]  /*1370*/  UIADD3 UR39, UR5, UR39, URZ ;  /* 0x0000002705277290 */ /* 0x000fe2000fffe03f */
[----:B------:R1:W-:Y:S01]  /*1380*/  STL.64 [R1+0x18], R2 ;  /* 0x0000180201007387 */ /* 0x0003e20000100a00 */
[----:B------:R-:W-:Y:S01]  /*1390*/  UIADD3.X UR5, URZ, UR37, URZ, UP2, !UPT ;  /* 0x000000253f057290 */ /* 0x000fe200097fe43f */
[----:B------:R-:W-:Y:S01]  /*13a0*/  IMAD.MOV.U32 R6, RZ, RZ, 0x1 ;  /* 0x00000001ff067424 */ /* 0x000fe200078e00ff */
[----:B------:R-:W-:Y:S01]  /*13b0*/  UIADD3 UR10, UP1, UR36, 0x32440, URZ ;  /* 0x00032440240a7890 */ /* 0x000fe2000ff3e03f */
[----:B------:R-:W-:Y:S01]  /*13c0*/  IMAD.MOV.U32 R7, RZ, RZ, RZ ;  /* 0x000000ffff077224 */ /* 0x000fe200078e00ff */
[----:B------:R-:W-:Y:S01]  /*13d0*/  UIADD3 UR11, UP3, UR36, 0x32460, URZ ;  /* 0x00032460240b7890 */ /* 0x000fe2000ff7e03f */
[----:B------:R-:W-:Y:S01]  /*13e0*/  IMAD.MOV.U32 R8, RZ, RZ, 0xc000 ;  /* 0x0000c000ff087424 */ /* 0x000fe200078e00ff */
[----:B------:R-:W-:Y:S01]  /*13f0*/  UIADD3 UR4, UR9, -UR4, URZ ;  /* 0x8000000409047290 */ /* 0x000fe2000fffe03f */
[----:B------:R-:W-:Y:S01]  /*1400*/  IMAD.U32 R9, RZ, RZ, UR41 ;  /* 0x00000029ff097e24 */ /* 0x000fe2000f8e00ff */
[----:B------:R-:W-:Y:S01]  /*1410*/  UIADD3.X UR12, URZ, UR37, URZ, UP3, !UPT ;  /* 0x000000253f0c7290 */ /* 0x000fe20009ffe43f */
[----:B------:R-:W-:Y:S01]  /*1420*/  IMAD.MOV.U32 R11, RZ, RZ, 0x100 ;  /* 0x00000100ff0b7424 */ /* 0x000fe200078e00ff */
[----:B------:R-:W-:Y:S01]  /*1430*/  ULDC UR42, c[0x0][0xd48] ;  /* 0x00035200002a7ab9 */ /* 0x000fe20000000800 */
[----:B-1----:R-:W-:Y:S01]  /*1440*/  IMAD.U32 R3, RZ, RZ, UR5 ;  /* 0x00000005ff037e24 */ /* 0x002fe2000f8e00ff */
[----:B------:R-:W-:Y:S01]  /*1450*/  UIADD3.X UR5, URZ, UR37, URZ, UP0, !UPT ;  /* 0x000000253f057290 */ /* 0x000fe200087fe43f */
[----:B------:R-:W-:Y:S01]  /*1460*/  IMAD.U32 R2, RZ, RZ, UR6 ;  /* 0x00000006ff027e24 */ /* 0x000fe2000f8e00ff */
[----:B------:R-:W-:Y:S01]  /*1470*/  UIADD3.X UR6, URZ, UR37, URZ, UP1, !UPT ;  /* 0x000000253f067290 */ /* 0x000fe20008ffe43f */
[----:B------:R-:W-:Y:S01]  /*1480*/  IMAD.U32 R12, RZ, RZ, UR11 ;  /* 0x0000000bff0c7e24 */ /* 0x000fe2000f8e00ff */
[----:B------:R-:W-:Y:S01]  /*1490*/  UISETP.NE.AND UP2, UPT, UR42, 0x1, UPT ;  /* 0x000000012a00788c */ /* 0x000fe2000bf45270 */
[----:B------:R-:W-:Y:S01]  /*14a0*/  IMAD.U32 R13, RZ, RZ, UR12 ;  /* 0x0000000cff0d7e24 */ /* 0x000fe2000f8e00ff */
[----:B------:R-:W-:Y:S01]  /*14b0*/  ULDC UR12, c[0x0][0xd54] ;  /* 0x00035500000c7ab9 */ /* 0x000fe20000000800 */
[----:B------:R-:W-:Y:S01]  /*14c0*/  IMAD.MOV.U32 R18, RZ, RZ, 0x1 ;  /* 0x00000001ff127424 */ /* 0x000fe200078e00ff */
[----:B------:R-:W-:Y:S01]  /*14d0*/  UIMAD UR12, UR8, UR12, UR4 ;  /* 0x0000000c080c72a4 */ /* 0x000fe2000f8e0204 */
[----:B------:R-:W-:Y:S01]  /*14e0*/  IMAD.MOV.U32 R19, RZ, RZ, RZ ;  /* 0x000000ffff137224 */ /* 0x000fe200078e00ff */
[----:B0-----:R-:W-:Y:S01]  /*14f0*/  LOP3.LUT R0, R0, 0x7f, RZ, 0xc0, !PT ;  /* 0x0000007f00007812 */ /* 0x001fe200078ec0ff */
[----:B------:R-:W-:Y:S01]  /*1500*/  IMAD.U32 R14, RZ, RZ, UR39 ;  /* 0x00000027ff0e7e24 */ /* 0x000fe2000f8e00ff */
[----:B------:R-:W-:Y:S01]  /*1510*/  USHF.L.U32 UR39, UR39, 0x7, URZ ;  /* 0x0000000727277899 */ /* 0x000fe2000800063f */
[----:B------:R-:W-:Y:S01]  /*1520*/  STL.128 [R1+0x440], RZ ;  /* 0x000440ff01007387 */ /* 0x000fe20000100c00 */
[----:B------:R-:W-:Y:S01]  /*1530*/  ISETP.NE.AND P0, PT, R0, RZ, PT ;  /* 0x000000ff0000720c */ /* 0x000fe20003f05270 */
[----:B------:R-:W-:Y:S01]  /*1540*/  ULDC UR45, c[0x0][0x424] ;  /* 0x00010900002d7ab9 */ /* 0x000fe20000000800 */
[----:B------:R-:W0:Y:S01]  /*1550*/  LDC R0, c[0x0][0xa80] ;  /* 0x0002a000ff007b82 */ /* 0x000e220000000800 */
[----:B------:R-:W-:Y:S01]  /*1560*/  STL.64 [R1+0x60], R18 ;  /* 0x0000601201007387 */ /* 0x000fe20000100a00 */
[----:B------:R-:W-:Y:S01]  /*1570*/  SEL R4, RZ, 0x1, P0 ;  /* 0x00000001ff047807 */ /* 0x000fe20000000000 */
[----:B------:R-:W-:Y:S01]  /*1580*/  ULDC UR11, c[0x0][0x2f0] ;  /* 0x0000bc00000b7ab9 */ /* 0x000fe20000000800 */
[----:B------:R-:W-:Y:S01]  /*1590*/  ULDC UR46, c[0x0][0x288] ;  /* 0x0000a200002e7ab9 */ /* 0x000fe20000000800 */
[----:B------:R-:W-:Y:S01]  /*15a0*/  STL [R1+0x70], R14 ;  /* 0x0000700e01007387 */ /* 0x000fe20000100800 */
[----:B------:R-:W-:Y:S01]  /*15b0*/  @UP2 ULDC UR13, c[0x0][0xd50] ;  /* 0x00035400000d2ab9 */ /* 0x000fe20000000800 */
[----:B------:R-:W-:Y:S01]  /*15c0*/  IMAD.MOV.U32 R10, RZ, RZ, R4 ;  /* 0x000000ffff0a7224 */ /* 0x000fe200078e0004 */
[----:B------:R-:W-:Y:S01]  /*15d0*/  UMOV UR38, UR12 ;  /* 0x0000000c00267c82 */ /* 0x000fe20008000000 */
[----:B------:R1:W-:Y:S01]  /*15e0*/  STL.128 [R1+0x20], R4 ;  /* 0x0000200401007387 */ /* 0x0003e20000100c00 */
[----:B------:R-:W-:-:S02]  /*15f0*/  IADD3 R32, P0, R16, 0x440, RZ ;  /* 0x0000044010207810 */ /* 0x000fc40007f1e0ff */
[----:B------:R-:W-:Y:S01]  /*1600*/  IADD3 R44, P1, R16, 0x38, RZ ;  /* 0x00000038102c7810 */ /* 0x000fe20007f3e0ff */
[----:B------:R2:W-:Y:S02]  /*1610*/  STL.128 [R1+0x50], R8 ;  /* 0x0000500801007387 */ /* 0x0005e40000100c00 */
[--C-:B------:R-:W-:Y:S02]  /*1620*/  IMAD.X R47, RZ, RZ, R17.reuse, P0 ;  /* 0x000000ffff2f7224 */ /* 0x100fe400000e0611 */
[----:B------:R3:W-:Y:S01]  /*1630*/  STL.128 [R1+0x450], RZ ;  /* 0x000450ff01007387 */ /* 0x0007e20000100c00 */
[----:B------:R-:W-:-:S03]  /*1640*/  IMAD.X R45, RZ, RZ, R17, P1 ;  /* 0x000000ffff2d7224 */ /* 0x000fc600008e0611 */
[----:B------:R3:W-:Y:S01]  /*1650*/  STL.128 [R1+0x230], RZ ;  /* 0x000230ff01007387 */ /* 0x0007e20000100c00 */
[----:B-1----:R-:W-:Y:S01]  /*1660*/  IMAD.U32 R5, RZ, RZ, UR5 ;  /* 0x00000005ff057e24 */ /* 0x002fe2000f8e00ff */
[----:B------:R-:W-:Y:S01]  /*1670*/  ULDC UR5, c[0x0][0x448] ;  /* 0x0001120000057ab9 */ /* 0x000fe20000000800 */
[----:B------:R-:W-:Y:S01]  /*1680*/  IMAD.U32 R4, RZ, RZ, UR7 ;  /* 0x00000007ff047e24 */ /* 0x000fe2000f8e00ff */
[----:B------:R-:W-:Y:S01]  /*1690*/  UISETP.NE.AND UP1, UPT, UR5, 0x1, UPT ;  /* 0x000000010500788c */ /* 0x000fe2000bf25270 */
[----:B--2---:R-:W-:Y:S01]  /*16a0*/  IMAD.MOV.U32 R9, RZ, RZ, R3 ;  /* 0x000000ffff097224 */ /* 0x004fe200078e0003 */
[----:B0-----:R3:W-:Y:S01]  /*16b0*/  STL [R1+0x460], R0 ;  /* 0x0004600001007387 */ /* 0x0017e20000100800 */
[----:B------:R-:W-:Y:S01]  /*16c0*/  IMAD.U32 R3, RZ, RZ, UR6 ;  /* 0x00000006ff037e24 */ /* 0x000fe2000f8e00ff */
[----:B------:R-:W-:Y:S01]  /*16d0*/  ULDC.64 UR6, c[0x0][0x418] ;  /* 0x0001060000067ab9 */ /* 0x000fe20000000a00 */
[----:B------:R-:W-:Y:S01]  /*16e0*/  IMAD.MOV.U32 R8, RZ, RZ, R2 ;  /* 0x000000ffff087224 */ /* 0x000fe200078e0002 */
[----:B------:R-:W-:Y:S01]  /*16f0*/  UISETP.NE.U32.AND UP0, UPT, UR6, URZ, UPT ;  /* 0x0000003f0600728c */ /* 0x000fe2000bf05070 */
[----:B------:R-:W-:Y:S01]  /*1700*/  IMAD.MOV.U32 R10, RZ, RZ, R12 ;  /* 0x000000ffff0a7224 */ /* 0x000fe200078e000c */
[----:B------:R-:W-:Y:S01]  /*1710*/  ULDC.64 UR4, c[0x0][0xad8] ;  /* 0x0002b60000047ab9 */ /* 0x000fe20000000a00 */
[----:B------:R-:W-:Y:S01]  /*1720*/  IMAD.MOV.U32 R11, RZ, RZ, R13 ;  /* 0x000000ffff0b7224 */ /* 0x000fe200078e000d */
[----:B------:R-:W-:Y:S01]  /*1730*/  UISETP.NE.AND.EX UP0, UPT, UR7, URZ, UPT, UP0 ;  /* 0x0000003f0700728c */ /* 0x000fe2000bf05300 */
[----:B------:R-:W-:Y:S01]  /*1740*/  IMAD.U32 R2, RZ, RZ, UR10 ;  /* 0x0000000aff027e24 */ /* 0x000fe2000f8e00ff */
[----:B------:R-:W-:Y:S01]  /*1750*/  UISETP.GE.AND UP3, UPT, UR5, 0x1, UPT ;  /* 0x000000010500788c */ /* 0x000fe2000bf66270 */
[----:B------:R3:W-:Y:S01]  /*1760*/  STL.64 [R1+0x8], R4 ;  /* 0x0000080401007387 */ /* 0x0007e20000100a00 */
[----:B------:R-:W-:-:S02]  /*1770*/  UIADD3 UR10, UR39, 0x7f, URZ ;  /* 0x0000007f270a7890 */ /* 0x000fc4000fffe03f */
[----:B------:R-:W-:Y:S01]  /*1780*/  USEL UR45, UR45, 0x1, UP0 ;  /* 0x000000012d2d7887 */ /* 0x000fe20008000000 */
[----:B------:R3:W-:Y:S01]  /*1790*/  STL.128 [R1+0x40], R8 ;  /* 0x0000400801007387 */ /* 0x0007e20000100c00 */
[----:B------:R-:W-:Y:S01]  /*17a0*/  @UP2 ULDC UR6, c[0x0][0xd4c] ;  /* 0x0003530000062ab9 */ /* 0x000fe20000000800 */
[----:B------:R-:W-:Y:S01]  /*17b0*/  @UP1 ULDC UR8, c[0x0][0x44c] ;  /* 0x0001130000081ab9 */ /* 0x000fe20000000800 */
[----:B------:R-:W-:Y:S01]  /*17c0*/  UIMAD.WIDE.U32 UR6, UR12, UR6, URZ ;  /* 0x000000060c0672a5 */ /* 0x000fe2000f8e003f */
[----:B------:R3:W-:Y:S01]  /*17d0*/  STL.64 [R1+0x68], R10 ;  /* 0x0000680a01007387 */ /* 0x0007e20000100a00 */
[----:B------:R-:W-:Y:S01]  /*17e0*/  UIMAD.WIDE.U32 UR8, UR10, UR8, URZ ;  /* 0x000000080a0872a5 */ /* 0x000fe2000f8e003f */
[----:B------:R-:W-:Y:S01]  /*17f0*/  PLOP3.LUT P2, PT, PT, PT, UP3, 0x80, 0x0 ;  /* 0x000000000000781c */ /* 0x000fe20003f4f038 */
[----:B------:R-:W-:Y:S01]  /*1800*/  UIMAD UR45, UR45, UR11, URZ ;  /* 0x0000000b2d2d72a4 */ /* 0x000fe2000f8e023f */
[----:B------:R3:W-:Y:S01]  /*1810*/  STL.64 [R1+0x10], R2 ;  /* 0x0000100201007387 */ /* 0x0007e20000100a00 */
[----:B------:R-:W-:Y:S01]  /*1820*/  @UP1 ULDC UR14, c[0x0][0x450] ;  /* 0x00011400000e1ab9 */ /* 0x000fe20000000800 */
[----:B------:R-:W-:-:S02]  /*1830*/  @UP2 USHF.R.U32.HI UR38, URZ, UR13, UR7 ;  /* 0x0000000d3f262299 */ /* 0x000fc40008011607 */
[----:B------:R3:W-:Y:S01]  /*1840*/  STL.64 [R1+0x30], R2 ;  /* 0x0000300201007387 */ /* 0x0007e20000100a00 */
[----:B------:R-:W-:Y:S02]  /*1850*/  UIADD3 UR40, UR45, 0x1, -UR46 ;  /* 0x000000012d287890 */ /* 0x000fe4000fffe82e */
[----:B------:R-:W-:Y:S01]  /*1860*/  @UP1 USHF.R.U32.HI UR10, URZ, UR14, UR9 ;  /* 0x0000000e3f0a1299 */ /* 0x000fe20008011609 */
[----:B------:R3:W-:Y:S01]  /*1870*/  STL.128 [R1+0x240], RZ ;  /* 0x000240ff01007387 */ /* 0x0007e20000100c00 */
[----:B------:R-:W-:Y:S02]  /*1880*/  UIADD3 UR6, -UR38, URZ, URZ ;  /* 0x0000003f26067290 */ /* 0x000fe4000fffe13f */
[----:B------:R-:W-:Y:S01]  /*1890*/  UIADD3 UR10, UR40, UR10, URZ ;  /* 0x0000000a280a7290 */ /* 0x000fe2000fffe03f */
[----:B------:R3:W-:Y:S01]  /*18a0*/  STL.128 [R1+0x250], RZ ;  /* 0x000250ff01007387 */ /* 0x0007e20000100c00 */
[----:B------:R-:W-:Y:S02]  /*18b0*/  UIMAD UR42, UR42, UR6, UR12 ;  /* 0x000000062a2a72a4 */ /* 0x000fe4000f8e020c */
[----:B------:R-:W-:Y:S01]  /*18c0*/  UIADD3 UR4, UR10, UR4, URZ ;  /* 0x000000040a047290 */ /* 0x000fe2000fffe03f */
[----:B------:R3:W-:Y:S04]  /*18d0*/  STL.128 [R1+0x260], RZ ;  /* 0x000260ff01007387 */ /* 0x0007e80000100c00 */
        /* <DEDUP_REMOVED lines=28> */
[----:B------:R3:W-:Y:S04]  /*1aa0*/  STL.64 [R1], RZ ;  /* 0x000000ff01007387 */ /* 0x0007e80000100a00 */
[----:B------:R3:W-:Y:S01]  /*1ab0*/  STL.64 [R1+0x38], RZ ;  /* 0x000038ff01007387 */ /* 0x0007e20000100a00 */
[----:B------:R-:W-:Y:S05]  /*1ac0*/  @!P2 BRA `(.L_x_2011) ;  /* 0x000000000044a947 */ /* 0x000fea0003800000 */
        /* <DEDUP_REMOVED lines=10> */
.L_x_2012:
[----:B------:R-:W-:-:S11]  /*1b70*/  UISETP.NE.AND UP0, UPT, UR5, 0x1, UPT ;  /* 0x000000010500788c */ /* 0x000fd6000bf05270 */
[----:B------:R-:W-:Y:S02]  /*1b80*/  @UP0 ULDC.64 UR10, c[0x0][0xae0] ;  /* 0x0002b800000a0ab9 */ /* 0x000fe40000000a00 */
[----:B------:R-:W-:-:S04]  /*1b90*/  UIMAD.WIDE.U32 UR6, UR8, UR10, URZ ;  /* 0x0000000a080672a5 */ /* 0x000fc8000f8e003f */
[----:B------:R-:W-:-:S12]  /*1ba0*/  @UP0 USHF.R.U32.HI UR8, URZ, UR11, UR7 ;  /* 0x0000000b3f080299 */ /* 0x000fd80008011607 */
.L_x_2013:
[----:B------:R-:W-:-:S04]  /*1bb0*/  UIMAD UR8, UR8, UR5, UR5 ;  /* 0x00000005080872a4 */ /* 0x000fc8000f8e0205 */
[----:B------:R-:W-:-:S04]  /*1bc0*/  UISETP.LT.AND UP0, UPT, UR4, UR8, UPT ;  /* 0x000000080400728c */ /* 0x000fc8000bf01270 */
[----:B------:R-:W-:-:S12]  /*1bd0*/  USEL UR4, UR4, UR8, UP0 ;  /* 0x0000000804047287 */ /* 0x000fd80008000000 */
.L_x_2011:
[----:B------:R-:W-:Y:S02]  /*1be0*/  UIADD3 UR6, UR45, 0x5f, URZ ;  /* 0x0000005f2d067890 */ /* 0x000fe4000fffe03f */
[----:B------:R-:W-:Y:S02]  /*1bf0*/  UIADD3 UR8, UR4, 0x5f, URZ ;  /* 0x0000005f04087890 */ /* 0x000fe4000fffe03f */
[----:B------:R-:W-:Y:S02]  /*1c00*/  UIMAD.WIDE UR6, UR6, 0x2aaaaaab, URZ ;  /* 0x2aaaaaab060678a5 */ /* 0x000fe4000f8e023f */
[----:B------:R-:W-:Y:S01]  /*1c10*/  UIMAD.WIDE UR8, UR8, 0x2aaaaaab, URZ ;  /* 0x2aaaaaab080878a5 */ /* 0x000fe2000f8e023f */
[----:B------:R-:W-:Y:S01]  /*1c20*/  @UP1 ULDC UR10, c[0x0][0x44c] ;  /* 0x00011300000a1ab9 */ /* 0x000fe20000000800 */
[----:B------:R-:W-:Y:S02]  /*1c30*/  USHF.R.U32.HI UR4, URZ, 0x1f, UR7 ;  /* 0x0000001f3f047899 */ /* 0x000fe40008011607 */
[----:B------:R-:W-:-:S02]  /*1c40*/  UIMAD.WIDE.U32 UR10, UR39, UR10, URZ ;  /* 0x0000000a270a72a5 */ /* 0x000fc4000f8e003f */
[----:B------:R-:W-:Y:S01]  /*1c50*/  USHF.R.U32.HI UR6, URZ, 0x1f, UR9 ;  /* 0x0000001f3f067899 */ /* 0x000fe20008011609 */
[----:B------:R-:W-:Y:S01]  /*1c60*/  @UP1 ULDC UR13, c[0x0][0x450] ;  /* 0x00011400000d1ab9 */ /* 0x000fe20000000800 */
[----:B------:R-:W-:Y:S01]  /*1c70*/  UMOV UR12, UR39 ;  /* 0x00000027000c7c82 */ /* 0x000fe20008000000 */
[----:B------:R-:W-:Y:S02]  /*1c80*/  UIADD3 UR46, UR45, -UR46, URZ ;  /* 0x8000002e2d2e7290 */ /* 0x000fe4000fffe03f */
        /* <DEDUP_REMOVED lines=20> */
.L_x_2015:
[----:B------:R-:W-:-:S11]  /*1dd0*/  UISETP.NE.AND UP0, UPT, UR5, 0x1, UPT ;  /* 0x000000010500788c */ /* 0x000fd6000bf05270 */
[----:B------:R-:W-:Y:S02]  /*1de0*/  @UP0 ULDC.64 UR10, c[0x0][0xae0] ;  /* 0x0002b800000a0ab9 */ /* 0x000fe40000000a00 */
[----:B------:R-:W-:-:S04]  /*1df0*/  UIMAD.WIDE.U32 UR6, UR4, UR10, URZ ;  /* 0x0000000a040672a5 */ /* 0x000fc8000f8e003f */
[----:B------:R-:W-:-:S12]  /*1e00*/  @UP0 USHF.R.U32.HI UR4, URZ, UR11, UR7 ;  /* 0x0000000b3f040299 */ /* 0x000fd80008011607 */
.L_x_2016:
[----:B------:R-:W-:-:S04]  /*1e10*/  UIMAD UR4, UR4, UR5, URZ ;  /* 0x00000005040472a4 */ /* 0x000fc8000f8e023f */
[----:B------:R-:W-:-:S04]  /*1e20*/  UISETP.LT.AND UP0, UPT, UR8, UR4, UPT ;  /* 0x000000040800728c */ /* 0x000fc8000bf01270 */
[----:B------:R-:W-:-:S12]  /*1e30*/  USEL UR8, UR8, UR4, !UP0 ;  /* 0x0000000408087287 */ /* 0x000fd8000c000000 */
.L_x_2014:
[----:B------:R-:W-:Y:S01]  /*1e40*/  UIMAD.WIDE UR4, UR8, 0x2aaaaaab, URZ ;  /* 0x2aaaaaab080478a5 */ /* 0x000fe2000f8e023f */
[----:B------:R-:W-:-:S03]  /*1e50*/  PLOP3.LUT P0, PT, PT, PT, PT, 0x80, 0x0 ;  /* 0x000000000000781c */ /* 0x000fc60003f0f070 */
[----:B------:R-:W-:-:S04]  /*1e60*/  USHF.R.U32.HI UR4, URZ, 0x1f, UR5 ;  /* 0x0000001f3f047899 */ /* 0x000fc80008011605 */
[----:B------:R-:W-:-:S04]  /*1e70*/  ULEA.HI.SX32 UR4, UR5, UR4, 0x1c ;  /* 0x0000000405047291 */ /* 0x000fc8000f8fe23f */
[----:B------:R-:W-:-:S04]  /*1e80*/  UISETP.LT.AND UP0, UPT, URZ, UR4, UPT ;  /* 0x000000043f00728c */ /* 0x000fc8000bf01270 */
[----:B------:R-:W-:-:S04]  /*1e90*/  USEL UR43, URZ, UR4, !UP0 ;  /* 0x000000043f2b7287 */ /* 0x000fc8000c000000 */
[----:B------:R-:W-:-:S06]  /*1ea0*/  UISETP.GT.AND UP0, UPT, UR47, UR43, UPT ;  /* 0x0000002b2f00728c */ /* 0x000fcc000bf04270 */
[----:B------:R-:W-:-:S13]  /*1eb0*/  PLOP3.LUT P1, PT, PT, PT, UP0, 0x80, 0x0 ;  /* 0x000000000000781c */ /* 0x000fda0003f2f008 */
[----:B------:R-:W-:Y:S05]  /*1ec0*/  @!P1 BRA `(.L_x_2017) ;  /* 0x000001e0000c9947 */ /* 0x000fea0003800000 */
[----:B---3--:R-:W0:Y:S01]  /*1ed0*/  SHFL.IDX PT, R0, R225, RZ, 0x1f ;  /* 0x00001fffe1007589 */ /* 0x008e2200000e0000 */
[----:B------:R-:W-:Y:S01]  /*1ee0*/  UIADD3 UR6, UR44, 0x18400, URZ ;  /* 0x000184002c067890 */ /* 0x000fe2000fffe03f */
[----:B------:R-:W-:Y:S01]  /*1ef0*/  IMAD.MOV.U32 R12, RZ, RZ, 0x1 ;  /* 0x00000001ff0c7424 */ /* 0x000fe200078e00ff */
[----:B------:R-:W-:Y:S01]  /*1f00*/  UIADD3 UR5, UR44, 0x400, URZ ;  /* 0x000004002c057890 */ /* 0x000fe2000fffe03f */
[----:B------:R-:W-:Y:S01]  /*1f10*/  IMAD.MOV.U32 R4, RZ, RZ, 0x1 ;  /* 0x00000001ff047424 */ /* 0x000fe200078e00ff */
[----:B------:R-:W-:Y:S01]  /*1f20*/  UIADD3 UR4, UR44, 0x1c400, URZ ;  /* 0x0001c4002c047890 */ /* 0x000fe2000fffe03f */
[----:B------:R-:W-:Y:S01]  /*1f30*/  IMAD.MOV.U32 R5, RZ, RZ, RZ ;  /* 0x000000ffff057224 */ /* 0x000fe200078e00ff */
[----:B------:R-:W-:Y:S01]  /*1f40*/  USHF.R.U32.HI UR5, URZ, 0x4, UR5 ;  /* 0x000000043f057899 */ /* 0x000fe20008011605 */
[----:B------:R-:W-:Y:S01]  /*1f50*/  IMAD.MOV.U32 R6, RZ, RZ, 0x1 ;  /* 0x00000001ff067424 */ /* 0x000fe200078e00ff */
[----:B------:R-:W-:Y:S01]  /*1f60*/  USHF.R.U32.HI UR4, URZ, 0x4, UR4 ;  /* 0x000000043f047899 */ /* 0x000fe20008011604 */
[----:B------:R-:W-:Y:S01]  /*1f70*/  IMAD.MOV.U32 R7, RZ, RZ, RZ ;  /* 0x000000ffff077224 */ /* 0x000fe200078e00ff */
[----:B------:R-:W-:Y:S01]  /*1f80*/  ULOP3.LUT UR5, UR5, 0x3fff, URZ, 0xc0, !UPT ;  /* 0x00003fff05057892 */ /* 0x000fe2000f8ec03f */
[----:B------:R-:W-:Y:S01]  /*1f90*/  IMAD.MOV.U32 R13, RZ, RZ, RZ ;  /* 0x000000ffff0d7224 */ /* 0x000fe200078e00ff */
[----:B------:R-:W-:Y:S01]  /*1fa0*/  ULOP3.LUT UR4, UR4, 0x3fff, URZ, 0xc0, !UPT ;  /* 0x00003fff04047892 */ /* 0x000fe2000f8ec03f */
[----:B------:R-:W-:Y:S01]  /*1fb0*/  IMAD.MOV.U32 R9, RZ, RZ, 0x40000040 ;  /* 0x40000040ff097424 */ /* 0x000fe200078e00ff */
[----:B------:R-:W-:Y:S01]  /*1fc0*/  ULOP3.LUT UR7, UR5, 0x3000000, URZ, 0xfc, !UPT ;  /* 0x0300000005077892 */ /* 0x000fe2000f8efc3f */
[----:B------:R1:W-:Y:S01]  /*1fd0*/  STL.128 [R1+0x80], R4 ;  /* 0x0000800401007387 */ /* 0x0003e20000100c00 */
[----:B------:R-:W-:Y:S01]  /*1fe0*/  ULOP3.LUT UR4, UR4, 0x10000, URZ, 0xfc, !UPT ;  /* 0x0001000004047892 */ /* 0x000fe2000f8efc3f */
[----:B------:R-:W-:Y:S01]  /*1ff0*/  IMAD.MOV.U32 R11, RZ, RZ, 0x40000040 ;  /* 0x40000040ff0b7424 */ /* 0x000fe200078e00ff */
[----:B------:R-:W-:Y:S01]  /*2000*/  ULOP3.LUT UR5, UR5, 0x10000, URZ, 0xfc, !UPT ;  /* 0x0001000005057892 */ /* 0x000fe2000f8efc3f */
[----:B------:R2:W-:Y:S01]  /*2010*/  STL.64 [R1+0x90], R12 ;  /* 0x0000900c01007387 */ /* 0x0005e20000100a00 */
[----:B------:R-:W-:Y:S01]  /*2020*/  IMAD.U32 R10, RZ, RZ, UR7 ;  /* 0x00000007ff0a7e24 */ /* 0x000fe2000f8e00ff */
[----:B------:R-:W-:Y:S01]  /*2030*/  IADD3 R28, P1, R16, 0xa0, RZ ;  /* 0x000000a0101c7810 */ /* 0x000fe20007f3e0ff */
[----:B------:R-:W-:Y:S01]  /*2040*/  IMAD.U32 R8, RZ, RZ, UR4 ;  /* 0x00000004ff087e24 */ /* 0x000fe2000f8e00ff */
[----:B0-----:R-:W-:Y:S01]  /*2050*/  LEA.HI R2, R0, R0, RZ, 0x1 ;  /* 0x0000000000027211 */ /* 0x001fe200078f08ff */
[----:B------:R-:W-:Y:S01]  /*2060*/  IMAD.U32 R14, RZ, RZ, UR5 ;  /* 0x00000005ff0e7e24 */ /* 0x000fe2000f8e00ff */
[----:B------:R-:W-:Y:S01]  /*2070*/  ULOP3.LUT UP0, URZ, UR6, 0x1bf, URZ, 0xc0, !UPT ;  /* 0x000001bf063f7892 */ /* 0x000fe2000f80c03f */
[----:B------:R-:W-:Y:S01]  /*2080*/  IMAD.MOV.U32 R15, RZ, RZ, 0x40000040 ;  /* 0x40000040ff0f7424 */ /* 0x000fe200078e00ff */
[----:B------:R-:W-:Y:S01]  /*2090*/  LOP3.LUT R3, R2, 0x7fffe, RZ, 0xc0, !PT ;  /* 0x0007fffe02037812 */ /* 0x000fe200078ec0ff */
[----:B------:R0:W-:Y:S01]  /*20a0*/  STL.128 [R1+0xa0], R8 ;  /* 0x0000a00801007387 */ /* 0x0001e20000100c00 */
[----:B------:R-:W-:Y:S01]  /*20b0*/  IMAD.X R43, RZ, RZ, R17, P1 ;  /* 0x000000ffff2b7224 */ /* 0x000fe200008e0611 */
[----:B------:R-:W-:Y:S01]  /*20c0*/  IADD3 R30, P5, R16, 0x118, RZ ;  /* 0x00000118101e7810 */ /* 0x000fe20007fbe0ff */
[----:B-1----:R-:W-:Y:S01]  /*20d0*/  IMAD.MOV.U32 R5, RZ, RZ, 0x40000040 ;  /* 0x40000040ff057424 */ /* 0x002fe200078e00ff */
[----:B------:R0:W-:Y:S01]  /*20e0*/  STL.64 [R1+0x78], RZ ;  /* 0x000078ff01007387 */ /* 0x0001e20000100a00 */
[----:B------:R-:W-:Y:S01]  /*20f0*/  IMAD.IADD R3, R0, 0x1, -R3 ;  /* 0x0000000100037824 */ /* 0x000fe200078e0a03 */
[----:B------:R-:W-:Y:S01]  /*2100*/  PLOP3.LUT P1, PT, PT, PT, UP0, 0x80, 0x0 ;  /* 0x000000000000781c */ /* 0x000fe20003f2f008 */
[----:B--2---:R-:W-:Y:S01]  /*2110*/  IMAD.MOV.U32 R13, RZ, RZ, 0x40000040 ;  /* 0x40000040ff0d7424 */ /* 0x004fe200078e00ff */
[----:B------:R0:W-:Y:S01]  /*2120*/  STL.128 [R1+0xb0], RZ ;  /* 0x0000b0ff01007387 */ /* 0x0001e20000100c00 */
[C---:B------:R-:W-:Y:S01]  /*2130*/  IADD3 R29, P6, R16.reuse, 0x110, RZ ;  /* 0x00000110101d7810 */ /* 0x040fe20007fde0ff */
[--C-:B------:R-:W-:Y:S01]  /*2140*/  IMAD.X R31, RZ, RZ, R17.reuse, P5 ;  /* 0x000000ffff1f7224 */ /* 0x100fe200028e0611 */
[----:B------:R-:W-:Y:S01]  /*2150*/  LEA R3, R3, UR6, 0xd ;  /* 0x0000000603037c11 */ /* 0x000fe2000f8e68ff */
[----:B------:R0:W-:Y:S01]  /*2160*/  STL.128 [R1+0xc0], RZ ;  /* 0x0000c0ff01007387 */ /* 0x0001e20000100c00 */
[----:B------:R-:W-:Y:S01]  /*2170*/  IADD3 R24, P0, R16, 0xa8, RZ ;  /* 0x000000a810187810 */ /* 0x000fe20007f1e0ff */
[----:B------:R-:W-:Y:S01]  /*2180*/  IMAD.X R42, RZ, RZ, R17, P6 ;  /* 0x000000ffff2a7224 */ /* 0x000fe200030e0611 */
[----:B------:R-:W-:Y:S01]  /*2190*/  SHF.R.U32.HI R0, RZ, 0x4, R3 ;  /* 0x00000004ff007819 */ /* 0x000fe20000011603 */
[----:B------:R-:W-:Y:S01]  /*21a0*/  VIADD R2, R3, 0xa000 ;  /* 0x0000a00003027836 */ /* 0x000fe20000000000 */
[----:B------:R0:W-:Y:S01]  /*21b0*/  STL.128 [R1+0xd0], RZ ;  /* 0x0000d0ff01007387 */ /* 0x0001e20000100c00 */
[----:B------:R-:W-:Y:S01]  /*21c0*/  IMAD.X R25, RZ, RZ, R17, P0 ;  /* 0x000000ffff197224 */ /* 0x000fe200000e0611 */
[----:B------:R-:W-:-:S02]  /*21d0*/  LOP3.LUT R0, R0, 0x3fff, RZ, 0xc0, !PT ;  /* 0x00003fff00007812 */ /* 0x000fc400078ec0ff */
[----:B------:R-:W-:Y:S01]  /*21e0*/  SHF.R.U32.HI R2, RZ, 0x4, R2 ;  /* 0x00000004ff027819 */ /* 0x000fe20000011602 */
[----:B------:R0:W-:Y:S01]  /*21f0*/  STL.128 [R1+0xe0], RZ ;  /* 0x0000e0ff01007387 */ /* 0x0001e20000100c00 */
[----:B------:R-:W-:Y:S02]  /*2200*/  LOP3.LUT R4, R0, 0x10000, RZ, 0xfc, !PT ;  /* 0x0001000000047812 */ /* 0x000fe400078efcff */
[----:B------:R-:W-:Y:S01]  /*2210*/  LOP3.LUT R2, R2, 0x3fff, RZ, 0xc0, !PT ;  /* 0x00003fff02027812 */ /* 0x000fe200078ec0ff */
[----:B------:R0:W-:Y:S01]  /*2220*/  STL.128 [R1+0xf0], RZ ;  /* 0x0000f0ff01007387 */ /* 0x0001e20000100c00 */
[----:B------:R-:W-:Y:S02]  /*2230*/  IADD3 R27, P2, R16, 0x98, RZ ;  /* 0x00000098101b7810 */ /* 0x000fe40007f5e0ff */
[----:B------:R-:W-:Y:S01]  /*2240*/  LOP3.LUT R2, R2, 0x10000, RZ, 0xfc, !PT ;  /* 0x0001000002027812 */ /* 0x000fe200078efcff */
[----:B------:R0:W-:Y:S01]  /*2250*/  STL.64 [R1+0x98], R4 ;  /* 0x0000980401007387 */ /* 0x0001e20000100a00 */
[C---:B------:R-:W-:Y:S01]  /*2260*/  IADD3 R19, P3, R16.reuse, 0x90, RZ ;  /* 0x0000009010137810 */ /* 0x040fe20007f7e0ff */
[--C-:B------:R-:W-:Y:S01]  /*2270*/  IMAD.X R40, RZ, RZ, R17.reuse, P2 ;  /* 0x000000ffff287224 */ /* 0x100fe200010e0611 */
[C---:B------:R-:W-:Y:S01]  /*2280*/  IADD3 R26, P4, R16.reuse, 0x88, RZ ;  /* 0x00000088101a7810 */ /* 0x040fe20007f9e0ff */
[----:B------:R-:W-:Y:S01]  /*2290*/  IMAD.MOV.U32 R12, RZ, RZ, R2 ;  /* 0x000000ffff0c7224 */ /* 0x000fe200078e0002 */
[----:B------:R0:W-:Y:S01]  /*22a0*/  STL.128 [R1+0x100], RZ ;  /* 0x000100ff01007387 */ /* 0x0001e20000100c00 */
[C---:B------:R-:W-:Y:S01]  /*22b0*/  IADD3 R18, P5, R16.reuse, 0x80, RZ ;  /* 0x0000008010127810 */ /* 0x040fe20007fbe0ff */
[--C-:B------:R-:W-:Y:S01]  /*22c0*/  IMAD.X R38, RZ, RZ, R17.reuse, P3 ;  /* 0x000000ffff267224 */ /* 0x100fe200018e0611 */
[C---:B------:R-:W-:Y:S01]  /*22d0*/  IADD3 R34, P6, R16.reuse, 0x78, RZ ;  /* 0x0000007810227810 */ /* 0x040fe20007fde0ff */
[----:B------:R0:W-:Y:S01]  /*22e0*/  STL.128 [R1+0x110], R12 ;  /* 0x0001100c01007387 */ /* 0x0001e20000100c00 */
[----:B------:R-:W-:Y:S01]  /*22f0*/  IADD3 R36, P0, R16, 0xb0, RZ ;  /* 0x000000b010247810 */ /* 0x000fe20007f1e0ff */
[----:B------:R-:W-:-:S02]  /*2300*/  IMAD.X R41, RZ, RZ, R17, P4 ;  /* 0x000000ffff297224 */ /* 0x000fc400020e0611 */
[--C-:B------:R-:W-:Y:S02]  /*2310*/  IMAD.X R39, RZ, RZ, R17.reuse, P5 ;  /* 0x000000ffff277224 */ /* 0x100fe400028e0611 */
[--C-:B------:R-:W-:Y:S02]  /*2320*/  IMAD.X R35, RZ, RZ, R17.reuse, P6 ;  /* 0x000000ffff237224 */ /* 0x100fe400030e0611 */
[----:B------:R-:W-:Y:S01]  /*2330*/  IMAD.X R37, RZ, RZ, R17, P0 ;  /* 0x000000ffff257224 */ /* 0x000fe200000e0611 */
[----:B------:R-:W-:Y:S06]  /*2340*/  @!P1 BRA `(.L_x_2018) ;  /* 0x0000000000409947 */ /* 0x000fec0003800000 */
[----:B------:R-:W-:Y:S01]  /*2350*/  MOV R0, 0x0 ;  /* 0x0000000000007802 */ /* 0x000fe20000000f00 */
[----:B------:R-:W-:Y:S01]  /*2360*/  ULDC.64 UR4, c[0x4][0x98] ;  /* 0x0100260000047ab9 */ /* 0x000fe20000000a00 */
[----:B------:R-:W-:Y:S01]  /*2370*/  ULDC.64 UR6, c[0x4][0x38] ;  /* 0x01000e0000067ab9 */ /* 0x000fe20000000a00 */
[----:B0-----:R-:W-:Y:S01]  /*2380*/  IMAD.U32 R4, RZ, RZ, UR4 ;  /* 0x00000004ff047e24 */ /* 0x001fe2000f8e00ff */
        /* <DEDUP_REMOVED lines=12> */
.L_x_2018:
[----:B------:R-:W1:Y:S01]  /*2450*/  S2R R20, SR_TID.X ;  /* 0x0000000000147919 */ /* 0x000e620000002100 */
[----:B0-----:R-:W0:Y:S01]  /*2460*/  LDC R15, c[0x0][0x288] ;  /* 0x0000a200ff0f7b82 */ /* 0x001e220000000800 */
[----:B------:R-:W-:Y:S01]  /*2470*/  IADD3 R8, P0, R16, 0x120, RZ ;  /* 0x0000012010087810 */ /* 0x000fe20007f1e0ff */
[----:B------:R-:W-:Y:S01]  /*2480*/  ULDC UR4, c[0x0][0x20] ;  /* 0x0000080000047ab9 */ /* 0x000fe20000000800 */
[----:B------:R-:W-:Y:S01]  /*2490*/  IMAD.U32 R13, RZ, RZ, UR45 ;  /* 0x0000002dff0d7e24 */ /* 0x000fe2000f8e00ff */
[----:B------:R-:W-:Y:S01]  /*24a0*/  STL.64 [R1+0x130], R34 ;  /* 0x0001302201007387 */ /* 0x000fe20000100a00 */
[----:B------:R-:W-:Y:S02]  /*24b0*/  VIADD R194, R22, -UR4 ;  /* 0x8000000416c27c36 */ /* 0x000fe40008000000 */
[----:B------:R-:W-:Y:S01]  /*24c0*/  IMAD.X R9, RZ, RZ, R17, P0 ;  /* 0x000000ffff097224 */ /* 0x000fe200000e0611 */
[----:B------:R-:W2:Y:S01]  /*24d0*/  LDC.64 R10, c[0x0][0xad0] ;  /* 0x0002b400ff0a7b82 */ /* 0x000ea20000000a00 */
[----:B------:R-:W-:Y:S04]  /*24e0*/  STL.64 [R1+0x120], R200 ;  /* 0x000120c801007387 */ /* 0x000fe80000100a00 */
[----:B------:R-:W-:Y:S03]  /*24f0*/  STL.64 [R1+0x128], R8 ;  /* 0x0001280801007387 */ /* 0x000fe60000100a00 */
[----:B------:R-:W3:Y:S01]  /*2500*/  LDC.64 R4, c[0x0][0xad8] ;  /* 0x0002b600ff047b82 */ /* 0x000ee20000000a00 */
[----:B------:R-:W-:Y:S04]  /*2510*/  STL.U8 [R1+0x138], RZ ;  /* 0x000138ff01007387 */ /* 0x000fe80000100000 */
[----:B------:R4:W-:Y:S03]  /*2520*/  STL [R194+0x8], R13 ;  /* 0x0000080dc2007387 */ /* 0x0009e60000100800 */
[----:B------:R-:W5:Y:S01]  /*2530*/  LDC.64 R2, c[0x0][0xae0] ;  /* 0x0002b800ff027b82 */ /* 0x000f620000000a00 */
[----:B0-----:R0:W-:Y:S04]  /*2540*/  STL [R194+0x4], R15 ;  /* 0x0000040fc2007387 */ /* 0x0011e80000100800 */
[----:B------:R0:W-:Y:S01]  /*2550*/  STL [R194+0x14], RZ ;  /* 0x000014ffc2007387 */ /* 0x0001e20000100800 */
[----:B-1----:R-:W-:-:S02]  /*2560*/  VIADD R202, R20, 0xffffff80 ;  /* 0xffffff8014ca7836 */ /* 0x002fc40000000000 */
[----:B------:R-:W1:Y:S01]  /*2570*/  LDC.64 R6, c[0x0][0x448] ;  /* 0x00011200ff067b82 */ /* 0x000e620000000a00 */
[----:B--2---:R0:W-:Y:S04]  /*2580*/  STL [R194+0xc], R11 ;  /* 0x00000c0bc2007387 */ /* 0x0041e80000100800 */
[----:B------:R0:W-:Y:S03]  /*2590*/  STL [R194], R202 ;  /* 0x000000cac2007387 */ /* 0x0001e60000100800 */
[----:B------:R-:W2:Y:S01]  /*25a0*/  LDC R233, c[0x0][0x450] ;  /* 0x00011400ffe97b82 */ /* 0x000ea20000000800 */
[----:B---3--:R0:W-:Y:S04]  /*25b0*/  STL [R194+0x10], R4 ;  /* 0x00001004c2007387 */ /* 0x0081e80000100800 */
[----:B------:R0:W-:Y:S04]  /*25c0*/  STL [R194+0x18], R5 ;  /* 0x00001805c2007387 */ /* 0x0001e80000100800 */
[----:B-----5:R0:W-:Y:S04]  /*25d0*/  STL [R194+0x1c], R2 ;  /* 0x00001c02c2007387 */ /* 0x0201e80000100800 */
[----:B------:R0:W-:Y:S04]  /*25e0*/  STL [R194+0x20], R3 ;  /* 0x00002003c2007387 */ /* 0x0001e80000100800 */
[----:B-1----:R0:W-:Y:S04]  /*25f0*/  STL [R194+0x24], R6 ;  /* 0x00002406c2007387 */ /* 0x0021e80000100800 */
[----:B------:R0:W-:Y:S04]  /*2600*/  STL [R194+0x28], R7 ;  /* 0x00002807c2007387 */ /* 0x0001e80000100800 */
[----:B--2---:R0:W-:Y:S04]  /*2610*/  STL [R194+0x2c], R233 ;  /* 0x00002ce9c2007387 */ /* 0x0041e80000100800 */
[----:B----4-:R-:W2:Y:S01]  /*2620*/  LDL R13, [R1+0x224] ;  /* 0x00022400010d7983 */ /* 0x010ea20000100800 */
[----:B------:R-:W-:Y:S01]  /*2630*/  IADD3 R8, P0, R16, 0x16c, RZ ;  /* 0x0000016c10087810 */ /* 0x000fe20007f1e0ff */
[----:B------:R-:W-:Y:S02]  /*2640*/  BSSY B0, `(.L_x_2019) ;  /* 0x000000a000007945 */ /* 0x000fe40003800000 */
[----:B------:R0:W-:Y:S02]  /*2650*/  STL [R1+0x16c], R10 ;  /* 0x00016c0a01007387 */ /* 0x0001e40000100800 */
[----:B------:R-:W-:-:S05]  /*2660*/  IMAD.X R9, RZ, RZ, R17, P0 ;  /* 0x000000ffff097224 */ /* 0x000fca00000e0611 */
[----:B------:R0:W-:Y:S01]  /*2670*/  STL.64 [R1+0x170], R8 ;  /* 0x0001700801007387 */ /* 0x0001e20000100a00 */
[----:B--2---:R-:W-:-:S04]  /*2680*/  LEA.HI R0, R13, R13, RZ, 0x1 ;  /* 0x0000000d0d007211 */ /* 0x004fc800078f08ff */
[----:B------:R-:W-:-:S05]  /*2690*/  LOP3.LUT R0, R0, 0xfffffffe, RZ, 0xc0, !PT ;  /* 0xfffffffe00007812 */ /* 0x000fca00078ec0ff */
[----:B------:R-:W-:-:S05]  /*26a0*/  IMAD.IADD R0, R13, 0x1, -R0 ;  /* 0x000000010d007824 */ /* 0x000fca00078e0a00 */
[----:B------:R-:W-:-:S04]  /*26b0*/  SHF.L.U32 R0, R0, 0x1f, RZ ;  /* 0x0000001f00007819 */ /* 0x000fc800000006ff */
[----:B------:R-:W1:Y:S02]  /*26c0*/  SYNCS.PHASECHK.TRANS64.TRYWAIT P0, [UR44+0x32400], R0 ;  /* 0x03240000ff0075a7 */ /* 0x000e64000800016c */
[----:B01----:R-:W-:Y:S05]  /*26d0*/  @!P0 BRA `(.L_x_2020) ;  /* 0x0000025800948947 */ /* 0x003fea0003800000 */
.L_x_2247:
[----:B------:R-:W-:Y:S05]  /*26e0*/  BSYNC B0 ;  /* 0x0000000000007941 */ /* 0x000fea0003800000 */
.L_x_2019:
[----:B------:R-:W2:Y:S04]  /*26f0*/  LDL R33, [R1+0x1c] ;  /* 0x00001c0001217983 */ /* 0x000ea80000100800 */
[----:B------:R1:W5:Y:S01]  /*2700*/  LDL.64 R20, [R1+0x218] ;  /* 0x0002180001147983 */ /* 0x0003620000100a00 */
[----:B------:R-:W-:Y:S01]  /*2710*/  IMAD.U32 R10, RZ, RZ, UR36 ;  /* 0x00000024ff0a7e24 */ /* 0x000fe2000f8e00ff */
[C---:B------:R-:W-:Y:S01]  /*2720*/  IADD3 R14, P0, R16.reuse, 0x138, RZ ;  /* 0x00000138100e7810 */ /* 0x040fe20007f1e0ff */
[----:B------:R-:W-:Y:S01]  /*2730*/  IMAD.U32 R11, RZ, RZ, UR37 ;  /* 0x00000025ff0b7e24 */ /* 0x000fe2000f8e00ff */
[C---:B0-----:R-:W-:Y:S01]  /*2740*/  IADD3 R0, P1, R16.reuse, 0x430, RZ ;  /* 0x0000043010007810 */ /* 0x041fe20007f3e0ff */
[----:B------:R-:W-:Y:S01]  /*2750*/  IMAD.MOV.U32 R8, RZ, RZ, R28 ;  /* 0x000000ffff087224 */ /* 0x000fe200078e001c */
[----:B------:R-:W-:Y:S01]  /*2760*/  STL.64 [R1+0x210], R24 ;  /* 0x0002101801007387 */ /* 0x000fe20000100a00 */
[----:B------:R-:W-:Y:S01]  /*2770*/  IMAD.MOV.U32 R9, RZ, RZ, R43 ;  /* 0x000000ffff097224 */ /* 0x000fe200078e002b */
[----:B------:R-:W-:Y:S05]  /*2780*/  WARPSYNC.ALL ;  /* 0x0000000000007948 */ /* 0x000fea0003800000 */
[----:B------:R0:W-:Y:S01]  /*2790*/  STL.128 [R1+0x1a0], R8 ;  /* 0x0001a00801007387 */ /* 0x0001e20000100c00 */
[----:B------:R-:W-:Y:S01]  /*27a0*/  IMAD.X R15, RZ, RZ, R17, P0 ;  /* 0x000000ffff0f7224 */ /* 0x000fe200000e0611 */
[----:B------:R-:W-:Y:S01]  /*27b0*/  BSSY B0, `(.L_x_2021) ;  /* 0x000002e000007945 */ /* 0x000fe20003800000 */
[----:B------:R-:W-:Y:S01]  /*27c0*/  IMAD.MOV.U32 R12, RZ, RZ, R18 ;  /* 0x000000ffff0c7224 */ /* 0x000fe200078e0012 */
[----:B------:R1:W-:Y:S01]  /*27d0*/  BAR.SYNC.DEFER_BLOCKING R205, 0x100 ;  /* 0x000400cd0000751d */ /* 0x0003e20000010000 */
[----:B------:R-:W-:Y:S01]  /*27e0*/  IMAD.MOV.U32 R13, RZ, RZ, R39 ;  /* 0x000000ffff0d7224 */ /* 0x000fe200078e0027 */
[----:B------:R-:W-:-:S04]  /*27f0*/  IADD3 R18, P0, R16, 0x170, RZ ;  /* 0x0000017010127810 */ /* 0x000fc80007f1e0ff */
[----:B------:R3:W-:Y:S01]  /*2800*/  STL.128 [R1+0x180], R12 ;  /* 0x0001800c01007387 */ /* 0x0007e20000100c00 */
[----:B0-----:R-:W-:-:S03]  /*2810*/  IMAD.MOV.U32 R10, RZ, RZ, R44 ;  /* 0x000000ffff0a7224 */ /* 0x001fc600078e002c */
[----:B------:R-:W-:Y:S01]  /*2820*/  STL.64 [R1+0x178], R208 ;  /* 0x000178d001007387 */ /* 0x000fe20000100a00 */
[----:B------:R-:W-:Y:S02]  /*2830*/  IMAD.MOV.U32 R11, RZ, RZ, R45 ;  /* 0x000000ffff0b7224 */ /* 0x000fe400078e002d */
[----:B------:R-:W-:Y:S02]  /*2840*/  IMAD.MOV.U32 R8, RZ, RZ, R222 ;  /* 0x000000ffff087224 */ /* 0x000fe400078e00de */
[----:B------:R-:W-:-:S05]  /*2850*/  IMAD.MOV.U32 R9, RZ, RZ, R221 ;  /* 0x000000ffff097224 */ /* 0x000fca00078e00dd */
[----:B------:R0:W-:Y:S01]  /*2860*/  STL.128 [R1+0x1b0], R8 ;  /* 0x0001b00801007387 */ /* 0x0001e20000100c00 */
[----:B---3--:R-:W-:Y:S02]  /*2870*/  IMAD.X R15, RZ, RZ, R17, P0 ;  /* 0x000000ffff0f7224 */ /* 0x008fe400000e0611 */
[----:B------:R-:W-:Y:S02]  /*2880*/  IMAD.MOV.U32 R14, RZ, RZ, R224 ;  /* 0x000000ffff0e7224 */ /* 0x000fe400078e00e0 */
[----:B0-----:R-:W-:Y:S02]  /*2890*/  IMAD.MOV.U32 R8, RZ, RZ, R19 ;  /* 0x000000ffff087224 */ /* 0x001fe400078e0013 */
[----:B------:R-:W-:Y:S02]  /*28a0*/  IMAD.MOV.U32 R9, RZ, RZ, R38 ;  /* 0x000000ffff097224 */ /* 0x000fe400078e0026 */
[----:B------:R-:W-:Y:S02]  /*28b0*/  IMAD.MOV.U32 R10, RZ, RZ, R29 ;  /* 0x000000ffff0a7224 */ /* 0x000fe400078e001d */
[----:B------:R-:W-:-:S02]  /*28c0*/  IMAD.MOV.U32 R11, RZ, RZ, R42 ;  /* 0x000000ffff0b7224 */ /* 0x000fc400078e002a */
[--C-:B------:R-:W-:Y:S01]  /*28d0*/  IMAD.X R19, RZ, RZ, R17.reuse, P1 ;  /* 0x000000ffff137224 */ /* 0x100fe200008e0611 */
[----:B------:R-:W-:Y:S02]  /*28e0*/  IADD3 R12, P1, R16, 0x128, RZ ;  /* 0x00000128100c7810 */ /* 0x000fe40007f3e0ff */
[----:B------:R0:W-:Y:S03]  /*28f0*/  STL.128 [R1+0x1c0], R8 ;  /* 0x0001c00801007387 */ /* 0x0001e60000100c00 */
[----:B------:R-:W-:Y:S02]  /*2900*/  IMAD.X R13, RZ, RZ, R17, P1 ;  /* 0x000000ffff0d7224 */ /* 0x000fe400008e0611 */
[----:B0-----:R-:W-:Y:S02]  /*2910*/  IMAD.MOV.U32 R8, RZ, RZ, R30 ;  /* 0x000000ffff087224 */ /* 0x001fe400078e001e */
[----:B------:R-:W-:-:S02]  /*2920*/  IMAD.MOV.U32 R9, RZ, RZ, R31 ;  /* 0x000000ffff097224 */ /* 0x000fc400078e001f */
[----:B------:R-:W-:Y:S02]  /*2930*/  IMAD.MOV.U32 R10, RZ, RZ, R0 ;  /* 0x000000ffff0a7224 */ /* 0x000fe400078e0000 */
[----:B------:R-:W-:Y:S02]  /*2940*/  IMAD.MOV.U32 R11, RZ, RZ, R19 ;  /* 0x000000ffff0b7224 */ /* 0x000fe400078e0013 */
[----:B------:R-:W-:-:S03]  /*2950*/  IMAD.MOV.U32 R19, RZ, RZ, R40 ;  /* 0x000000ffff137224 */ /* 0x000fc600078e0028 */
[----:B------:R0:W-:Y:S02]  /*2960*/  STL.128 [R1+0x1d0], R8 ;  /* 0x0001d00801007387 */ /* 0x0001e40000100c00 */
[----:B0-----:R-:W-:Y:S02]  /*2970*/  IMAD.MOV.U32 R10, RZ, RZ, R32 ;  /* 0x000000ffff0a7224 */ /* 0x001fe400078e0020 */
[----:B------:R-:W-:Y:S02]  /*2980*/  IMAD.MOV.U32 R11, RZ, RZ, R47 ;  /* 0x000000ffff0b7224 */ /* 0x000fe400078e002f */
[----:B------:R-:W-:Y:S02]  /*2990*/  IMAD.MOV.U32 R8, RZ, RZ, R18 ;  /* 0x000000ffff087224 */ /* 0x000fe400078e0012 */
[----:B------:R-:W-:Y:S02]  /*29a0*/  IMAD.MOV.U32 R9, RZ, RZ, R15 ;  /* 0x000000ffff097224 */ /* 0x000fe400078e000f */
[----:B------:R-:W-:-:S02]  /*29b0*/  IMAD.MOV.U32 R15, RZ, RZ, R223 ;  /* 0x000000ffff0f7224 */ /* 0x000fc400078e00df */
[----:B------:R-:W-:Y:S01]  /*29c0*/  IMAD.MOV.U32 R18, RZ, RZ, R27 ;  /* 0x000000ffff127224 */ /* 0x000fe200078e001b */
[----:B------:R0:W-:Y:S04]  /*29d0*/  STL.128 [R1+0x1e0], R8 ;  /* 0x0001e00801007387 */ /* 0x0001e80000100c00 */
[----:B------:R1:W-:Y:S04]  /*29e0*/  STL.128 [R1+0x1f0], R12 ;  /* 0x0001f00c01007387 */ /* 0x0003e80000100c00 */
[----:B------:R1:W-:Y:S01]  /*29f0*/  STL.128 [R1+0x190], R16 ;  /* 0x0001901001007387 */ /* 0x0003e20000100c00 */
[----:B0-----:R-:W-:-:S02]  /*2a00*/  IMAD.MOV.U32 R8, RZ, RZ, R26 ;  /* 0x000000ffff087224 */ /* 0x001fc400078e001a */
[----:B------:R-:W-:Y:S02]  /*2a10*/  IMAD.MOV.U32 R9, RZ, RZ, R41 ;  /* 0x000000ffff097224 */ /* 0x000fe400078e0029 */
[----:B------:R-:W-:Y:S02]  /*2a20*/  IMAD.MOV.U32 R10, RZ, RZ, R36 ;  /* 0x000000ffff0a7224 */ /* 0x000fe400078e0024 */
[----:B------:R-:W-:-:S05]  /*2a30*/  IMAD.MOV.U32 R11, RZ, RZ, R37 ;  /* 0x000000ffff0b7224 */ /* 0x000fca00078e0025 */
[----:B------:R1:W-:Y:S01]  /*2a40*/  STL.128 [R1+0x200], R8 ;  /* 0x0002000801007387 */ /* 0x0003e20000100c00 */
[----:B--2---:R-:W-:-:S04]  /*2a50*/  LOP3.LUT R0, R33, 0x1, RZ, 0xfc, !PT ;  /* 0x0000000121007812 */ /* 0x004fc800078efcff */
[----:B------:R-:W-:-:S13]  /*2a60*/  ISETP.NE.AND P1, PT, R0, 0x3, PT ;  /* 0x000000030000780c */ /* 0x000fda0003f25270 */
[----:B-1----:R-:W-:Y:S05]  /*2a70*/  @!P1 BRA `(.L_x_2022) ;  /* 0x0000000000049947 */ /* 0x002fea0003800000 */
[----:B------:R-:W-:Y:S01]  /*2a80*/  BPT.TRAP 0x1 ;  /* 0x000000040000795c */ /* 0x000fe20000300000 */
.L_x_2022:
[----:B------:R-:W-:Y:S05]  /*2a90*/  BSYNC B0 ;  /* 0x0000000000007941 */ /* 0x000fea0003800000 */
.L_x_2021:
[----:B------:R-:W2:Y:S01]  /*2aa0*/  LDL.64 R8, [R1+0x8] ;  /* 0x0000080001087983 */ /* 0x000ea20000100a00 */
[----:B-----5:R-:W-:Y:S01]  /*2ab0*/  SHF.L.U32 R21, R21, 0x1f, RZ ;  /* 0x0000001f15157819 */ /* 0x020fe200000006ff */
[----:B------:R-:W-:Y:S01]  /*2ac0*/  BSSY B0, `(.L_x_2023) ;  /* 0x0000006000007945 */ /* 0x000fe20003800000 */
[----:B--2---:R-:W-:-:S05]  /*2ad0*/  MOV R9, R8 ;  /* 0x0000000800097202 */ /* 0x004fca0000000f00 */
[----:B------:R-:W-:-:S04]  /*2ae0*/  IMAD R20, R20, 0x8, R9 ;  /* 0x0000000814147824 */ /* 0x000fc800078e0209 */
[----:B------:R0:W1:Y:S01]  /*2af0*/  SYNCS.PHASECHK.TRANS64.TRYWAIT P0, [R20+URZ], R21 ;  /* 0x00000015140075a7 */ /* 0x000062000800017f */
[----:B------:R-:W-:Y:S05]  /*2b00*/  @!P1 BRA `(.L_x_2024) ;  /* 0x0000000000049947 */ /* 0x000fea0003800000 */
[----:B------:R-:W-:Y:S01]  /*2b10*/  BPT.TRAP 0x1 ;  /* 0x000000040000795c */ /* 0x000fe20000300000 */
.L_x_2024:
[----:B------:R-:W-:Y:S05]  /*2b20*/  BSYNC B0 ;  /* 0x0000000000007941 */ /* 0x000fea0003800000 */
.L_x_2023:
[----:B------:R-:W-:Y:S04]  /*2b30*/  BSSY B0, `(.L_x_2025) ;  /* 0x0000004000007945 */ /* 0x000fe80003800000 */
[----:B-1----:R-:W-:Y:S05]  /*2b40*/  @P0 BRA `(.L_x_2026) ;  /* 0x0000000000080947 */ /* 0x002fea0003800000 */
[----:B------:R-:W1:Y:S02]  /*2b50*/  SYNCS.PHASECHK.TRANS64.TRYWAIT P0, [R20+URZ], R21 ;  /* 0x00000015140075a7 */ /* 0x000e64000800017f */
[----:B-1----:R-:W-:Y:S05]  /*2b60*/  @!P0 BRA `(.L_x_2027) ;  /* 0x0000025400888947 */ /* 0x002fea0003800000 */
.L_x_2026:
[----:B------:R-:W-:Y:S05]  /*2b70*/  BSYNC B0 ;  /* 0x0000000000007941 */ /* 0x000fea0003800000 */
.L_x_2025:
[----:B------:R-:W2:Y:S04]  /*2b80*/  LDL R13, [R1+0x218] ;  /* 0x00021800010d7983 */ /* 0x000ea80000100800 */
[----:B------:R-:W2:Y:S01]  /*2b90*/  LDL.64 R8, [R1+0xa0] ;  /* 0x0000a00001087983 */ /* 0x000ea20000100a00 */
[----:B------:R-:W-:Y:S05]  /*2ba0*/  WARPSYNC.ALL ;  /* 0x0000000000007948 */ /* 0x000fea0003800000 */
[----:B------:R-:W3:Y:S04]  /*2bb0*/  LDL.64 R24, [R1+0x98] ;  /* 0x0000980001187983 */ /* 0x000ee80000100a00 */
[----:B------:R-:W4:Y:S04]  /*2bc0*/  LDL.64 R10, [R1+0x98] ;  /* 0x00009800010a7983 */ /* 0x000f280000100a00 */
[----:B------:R-:W5:Y:S01]  /*2bd0*/  LDL.64 R14, [R1+0x98] ;  /* 0x00009800010e7983 */ /* 0x000f620000100a00 */
[----:B--2---:R-:W-:-:S03]  /*2be0*/  IMAD R8, R13, 0x300, R8 ;  /* 0x000003000d087824 */ /* 0x004fc600078e0208 */
[----:B------:R-:W2:Y:S01]  /*2bf0*/  LDL.64 R18, [R1+0x98] ;  /* 0x0000980001127983 */ /* 0x000ea20000100a00 */
[----:B------:R-:W-:Y:S02]  /*2c00*/  R2UR UR7, R9 ;  /* 0x00000000090772ca */ /* 0x000fe400000e0000 */
[C---:B------:R-:W-:Y:S01]  /*2c10*/  R2UR UR6, R8.reuse ;  /* 0x00000000080672ca */ /* 0x040fe200000e0000 */
[----:B01----:R-:W2:Y:S01]  /*2c20*/  LDL R20, [R1+0x224] ;  /* 0x0002240001147983 */ /* 0x003ea20000100800 */
[----:B------:R-:W-:Y:S01]  /*2c30*/  VIADD R12, R8, 0x2 ;  /* 0x00000002080c7836 */ /* 0x000fe20000000000 */
[----:B------:R-:W-:Y:S01]  /*2c40*/  BSSY B0, `(.L_x_2028) ;  /* 0x000002e000007945 */ /* 0x000fe20003800000 */
[----:B------:R-:W-:Y:S01]  /*2c50*/  IMAD.MOV.U32 R13, RZ, RZ, R9 ;  /* 0x000000ffff0d7224 */ /* 0x000fe200078e0009 */
[----:B------:R0:W-:Y:S01]  /*2c60*/  STL [R1+0x80], RZ ;  /* 0x000080ff01007387 */ /* 0x0001e20000100800 */
[----:B---3--:R-:W-:Y:S02]  /*2c70*/  R2UR UR4, R24 ;  /* 0x00000000180472ca */ /* 0x008fe400000e0000 */
[----:B------:R-:W-:-:S02]  /*2c80*/  R2UR UR5, R25 ;  /* 0x00000000190572ca */ /* 0x000fc400000e0000 */
[----:B------:R-:W-:Y:S01]  /*2c90*/  WARPGROUP.ARRIVE ;  /* 0x00000000000079c5 */ /* 0x000fe20000000000 */
[----:B----4-:R-:W-:Y:S02]  /*2ca0*/  VIADD R10, R10, 0x2 ;  /* 0x000000020a0a7836 */ /* 0x010fe40000000000 */
[----:B-----5:R-:W-:Y:S02]  /*2cb0*/  VIADD R14, R14, 0x4 ;  /* 0x000000040e0e7836 */ /* 0x020fe40000000000 */
[----:B--2---:R-:W-:-:S06]  /*2cc0*/  VIADD R18, R18, 0x6 ;  /* 0x0000000612127836 */ /* 0x004fcc0000000000 */
[----:B------:R-:W-:Y:S01]  /*2cd0*/  HGMMA.64x96x16.F32.BF16 R24, gdesc[UR4], RZ, !UPT, gsb0 ;  /* 0x01600000041879f0 */ /* 0x000fe2000c0018ff */
[----:B------:R-:W-:Y:S02]  /*2ce0*/  R2UR UR6, R12 ;  /* 0x000000000c0672ca */ /* 0x000fe400000e0000 */
[----:B------:R-:W-:Y:S02]  /*2cf0*/  R2UR UR7, R13 ;  /* 0x000000000d0772ca */ /* 0x000fe400000e0000 */
[----:B------:R-:W-:Y:S01]  /*2d00*/  R2UR UR4, R10 ;  /* 0x000000000a0472ca */ /* 0x000fe200000e0000 */
[----:B------:R-:W-:Y:S01]  /*2d10*/  VIADD R10, R8, 0x4 ;  /* 0x00000004080a7836 */ /* 0x000fe20000000000 */
[----:B------:R-:W-:Y:S01]  /*2d20*/  R2UR UR5, R11 ;  /* 0x000000000b0572ca */ /* 0x000fe200000e0000 */
[----:B------:R-:W-:Y:S01]  /*2d30*/  IMAD.MOV.U32 R11, RZ, RZ, R9 ;  /* 0x000000ffff0b7224 */ /* 0x000fe200078e0009 */
[----:B------:R-:W-:Y:S01]  /*2d40*/  LEA.HI R0, R20, R20, RZ, 0x1 ;  /* 0x0000001414007211 */ /* 0x000fe200078f08ff */
[----:B------:R-:W-:Y:S01]  /*2d50*/  VIADD R8, R8, 0x6 ;  /* 0x0000000608087836 */ /* 0x000fe20000000000 */
[----:B------:R-:W-:-:S02]  /*2d60*/  WARPGROUP.DEPBAR.LE gsb0, 0x0 ;  /* 0x00008000000079c5 */ /* 0x000fc40000010000 */
[----:B------:R-:W-:-:S07]  /*2d70*/  WARPGROUP.ARRIVE ;  /* 0x00000000000079c5 */ /* 0x000fce0000000000 */
[----:B------:R-:W-:Y:S01]  /*2d80*/  HGMMA.64x96x16.F32.BF16 R24, gdesc[UR4], R24, gsb0 ;  /* 0x01600000041879f0 */ /* 0x000fe20008001818 */
[----:B------:R-:W-:Y:S02]  /*2d90*/  R2UR UR6, R10 ;  /* 0x000000000a0672ca */ /* 0x000fe400000e0000 */
[----:B------:R-:W-:Y:S02]  /*2da0*/  R2UR UR7, R11 ;  /* 0x000000000b0772ca */ /* 0x000fe400000e0000 */
[----:B------:R-:W-:Y:S02]  /*2db0*/  R2UR UR4, R14 ;  /* 0x000000000e0472ca */ /* 0x000fe400000e0000 */
[----:B------:R-:W-:Y:S01]  /*2dc0*/  R2UR UR5, R15 ;  /* 0x000000000f0572ca */ /* 0x000fe200000e0000 */
[----:B------:R-:W-:Y:S02]  /*2dd0*/  WARPGROUP.DEPBAR.LE gsb0, 0x0 ;  /* 0x00008000000079c5 */ /* 0x000fe40000010000 */
[----:B------:R-:W-:-:S10]  /*2de0*/  WARPGROUP.ARRIVE ;  /* 0x00000000000079c5 */ /* 0x000fd40000000000 */
[----:B------:R-:W-:Y:S01]  /*2df0*/  HGMMA.64x96x16.F32.BF16 R24, gdesc[UR4], R24, gsb0 ;  /* 0x01600000041879f0 */ /* 0x000fe20008001818 */
[----:B------:R-:W-:Y:S02]  /*2e00*/  R2UR UR6, R8 ;  /* 0x00000000080672ca */ /* 0x000fe400000e0000 */
[----:B------:R-:W-:Y:S02]  /*2e10*/  R2UR UR7, R9 ;  /* 0x00000000090772ca */ /* 0x000fe400000e0000 */
[----:B------:R-:W-:Y:S02]  /*2e20*/  R2UR UR4, R18 ;  /* 0x00000000120472ca */ /* 0x000fe400000e0000 */
[----:B------:R-:W-:Y:S02]  /*2e30*/  R2UR UR5, R19 ;  /* 0x00000000130572ca */ /* 0x000fe400000e0000 */
[----:B------:R-:W-:Y:S01]  /*2e40*/  LOP3.LUT R9, R0, 0xfffffffe, RZ, 0xc0, !PT ;  /* 0xfffffffe00097812 */ /* 0x000fe200078ec0ff */
[----:B------:R-:W-:-:S04]  /*2e50*/  IMAD.MOV.U32 R0, RZ, RZ, 0x1 ;  /* 0x00000001ff007424 */ /* 0x000fc800078e00ff */
[----:B------:R-:W-:Y:S01]  /*2e60*/  IMAD.IADD R8, R20, 0x1, -R9 ;  /* 0x0000000114087824 */ /* 0x000fe200078e0a09 */
[----:B------:R0:W-:Y:S04]  /*2e70*/  STL [R1+0x80], R0 ;  /* 0x0000800001007387 */ /* 0x0001e80000100800 */
[----:B------:R-:W-:Y:S01]  /*2e80*/  SHF.L.U32 R8, R8, 0x1f, RZ ;  /* 0x0000001f08087819 */ /* 0x000fe200000006ff */
[----:B------:R0:W-:Y:S04]  /*2e90*/  STL [R1+0x80], R0 ;  /* 0x0000800001007387 */ /* 0x0001e80000100800 */
[----:B------:R0:W-:Y:S04]  /*2ea0*/  STL [R1+0x80], R0 ;  /* 0x0000800001007387 */ /* 0x0001e80000100800 */
[----:B------:R0:W-:Y:S01]  /*2eb0*/  STL [R1+0x80], R0 ;  /* 0x0000800001007387 */ /* 0x0001e20000100800 */
[----:B------:R-:W-:-:S02]  /*2ec0*/  WARPGROUP.DEPBAR.LE gsb0, 0x0 ;  /* 0x00008000000079c5 */ /* 0x000fc40000010000 */
[----:B------:R-:W-:-:S06]  /*2ed0*/  WARPGROUP.ARRIVE ;  /* 0x00000000000079c5 */ /* 0x000fcc0000000000 */
[----:B------:R-:W-:Y:S03]  /*2ee0*/  HGMMA.64x96x16.F32.BF16 R24, gdesc[UR4], R24, gsb0 ;  /* 0x01600000041879f0 */ /* 0x000fe60008001818 */
[----:B------:R-:W-:Y:S02]  /*2ef0*/  WARPGROUP.DEPBAR.LE gsb0, 0x0 ;  /* 0x00008000000079c5 */ /* 0x000fe40000010000 */
[----:B------:R-:W1:Y:S02]  /*2f00*/  SYNCS.PHASECHK.TRANS64.TRYWAIT P0, [UR44+0x32410], R8 ;  /* 0x03241008ff0075a7 */ /* 0x000e64000800016c */
[----:B01----:R-:W-:Y:S05]  /*2f10*/  @!P0 BRA `(.L_x_2029) ;  /* 0x0000025000b08947 */ /* 0x003fea0003800000 */
.L_x_2248:
[----:B------:R-:W-:Y:S05]  /*2f20*/  BSYNC B0 ;  /* 0x0000000000007941 */ /* 0x000fea0003800000 */
.L_x_2028:
[----:B------:R-:W2:Y:S04]  /*2f30*/  LDL R10, [R1+0x54] ;  /* 0x00005400010a7983 */ /* 0x000ea80000100800 */
[----:B0-----:R0:W5:Y:S01]  /*2f40*/  LDL.64 R8, [R1+0x218] ;  /* 0x0002180001087983 */ /* 0x0011620000100a00 */
[----:B------:R-:W-:Y:S01]  /*2f50*/  BSSY B0, `(.L_x_2030) ;  /* 0x0000005000007945 */ /* 0x000fe20003800000 */
[----:B--2---:R-:W-:-:S04]  /*2f60*/  LOP3.LUT R10, R10, 0x1, RZ, 0xfc, !PT ;  /* 0x000000010a0a7812 */ /* 0x004fc800078efcff */
[----:B------:R-:W-:-:S13]  /*2f70*/  ISETP.NE.AND P1, PT, R10, 0x3, PT ;  /* 0x000000030a00780c */ /* 0x000fda0003f25270 */
[----:B0-----:R-:W-:Y:S05]  /*2f80*/  @!P1 BRA `(.L_x_2031) ;  /* 0x0000000000049947 */ /* 0x001fea0003800000 */
[----:B------:R-:W-:Y:S01]  /*2f90*/  BPT.TRAP 0x1 ;  /* 0x000000040000795c */ /* 0x000fe20000300000 */
.L_x_2031:
[----:B------:R-:W-:Y:S05]  /*2fa0*/  BSYNC B0 ;  /* 0x0000000000007941 */ /* 0x000fea0003800000 */
.L_x_2030:
        /* <DEDUP_REMOVED lines=8> */
.L_x_2033:
[----:B------:R-:W-:Y:S05]  /*3030*/  BSYNC B0 ;  /* 0x0000000000007941 */ /* 0x000fea0003800000 */
.L_x_2032:
[----:B------:R-:W-:Y:S04]  /*3040*/  BSSY B0, `(.L_x_2034) ;  /* 0x0000004000007945 */ /* 0x000fe80003800000 */
[----:B-1----:R-:W-:Y:S05]  /*3050*/  @P0 BRA `(.L_x_2035) ;  /* 0x0000000000080947 */ /* 0x002fea0003800000 */
[----:B------:R-:W1:Y:S02]  /*3060*/  SYNCS.PHASECHK.TRANS64.TRYWAIT P0, [R8+URZ], R9 ;  /* 0x00000009080075a7 */ /* 0x000e64000800017f */
[----:B-1----:R-:W-:Y:S05]  /*3070*/  @!P0 BRA `(.L_x_2036) ;  /* 0x0000025000708947 */ /* 0x002fea0003800000 */
.L_x_2035:
[----:B------:R-:W-:Y:S05]  /*3080*/  BSYNC B0 ;  /* 0x0000000000007941 */ /* 0x000fea0003800000 */
.L_x_2034:
[----:B------:R-:W2:Y:S04]  /*3090*/  LDL R13, [R1+0x218] ;  /* 0x00021800010d7983 */ /* 0x000ea80000100800 */
[----:B01----:R-:W2:Y:S04]  /*30a0*/  LDL.64 R8, [R1+0x118] ;  /* 0x0001180001087983 */ /* 0x003ea80000100a00 */
[----:B------:R-:W3:Y:S04]  /*30b0*/  LDL R12, [R1+0x90] ;  /* 0x00009000010c7983 */ /* 0x000ee80000100800 */
[----:B------:R-:W4:Y:S04]  /*30c0*/  LDL.64 R10, [R1+0x110] ;  /* 0x00011000010a7983 */ /* 0x000f280000100a00 */
[----:B------:R-:W5:Y:S04]  /*30d0*/  LDL.64 R14, [R1+0x110] ;  /* 0x00011000010e7983 */ /* 0x000f680000100a00 */
[----:B------:R-:W5:Y:S04]  /*30e0*/  LDL.64 R18, [R1+0x110] ;  /* 0x0001100001127983 */ /* 0x000f680000100a00 */
[----:B------:R-:W5:Y:S01]  /*30f0*/  LDL.64 R20, [R1+0x110] ;  /* 0x0001100001147983 */ /* 0x000f620000100a00 */
[----:B------:R-:W-:Y:S05]  /*3100*/  WARPSYNC.ALL ;  /* 0x0000000000007948 */ /* 0x000fea0003800000 */
[----:B------:R-:W-:Y:S01]  /*3110*/  WARPGROUP.ARRIVE ;  /* 0x00000000000079c5 */ /* 0x000fe20000000000 */
[----:B--2---:R-:W-:Y:S01]  /*3120*/  IMAD R8, R13, 0xc00, R8 ;  /* 0x00000c000d087824 */ /* 0x004fe200078e0208 */
[----:B------:R-:W-:-:S02]  /*3130*/  R2UR UR7, R9 ;  /* 0x00000000090772ca */ /* 0x000fc400000e0000 */
[----:B---3--:R-:W-:Y:S02]  /*3140*/  ISETP.NE.U32.AND P0, PT, R12, RZ, PT ;  /* 0x000000ff0c00720c */ /* 0x008fe40003f05070 */
[----:B------:R-:W-:Y:S01]  /*3150*/  R2UR UR6, R8 ;  /* 0x00000000080672ca */ /* 0x000fe200000e0000 */
[----:B------:R-:W2:Y:S01]  /*3160*/  LDL.64 R12, [R1+0x110] ;  /* 0x00011000010c7983 */ /* 0x000ea20000100a00 */
[----:B----4-:R-:W-:Y:S02]  /*3170*/  R2UR UR4, R10 ;  /* 0x000000000a0472ca */ /* 0x010fe400000e0000 */
[----:B------:R-:W-:-:S07]  /*3180*/  R2UR UR5, R11 ;  /* 0x000000000b0572ca */ /* 0x000fce00000e0000 */
[----:B------:R-:W-:-:S06]  /*3190*/  VOTEU.ANY UP0, P0 ;  /* 0x00000000003f7886 */ /* 0x000fcc0000000100 */
[----:B------:R-:W-:Y:S01]  /*31a0*/  HGMMA.64x96x16.F32.BF16 R24, gdesc[UR4], R24, UP0, gsb0 ;  /* 0x01600000041879f0 */ /* 0x000fe2000b801818 */
[----:B-----5:R-:W-:Y:S02]  /*31b0*/  VIADD R14, R14, 0x2 ;  /* 0x000000020e0e7836 */ /* 0x020fe40000000000 */
[----:B------:R-:W-:Y:S02]  /*31c0*/  VIADD R10, R8, 0x2 ;  /* 0x00000002080a7836 */ /* 0x000fe40000000000 */
[----:B------:R-:W-:Y:S01]  /*31d0*/  IMAD.MOV.U32 R11, RZ, RZ, R9 ;  /* 0x000000ffff0b7224 */ /* 0x000fe200078e0009 */
[----:B------:R-:W-:Y:S02]  /*31e0*/  R2UR UR4, R14 ;  /* 0x000000000e0472ca */ /* 0x000fe400000e0000 */
[----:B------:R-:W-:Y:S02]  /*31f0*/  R2UR UR6, R10 ;  /* 0x000000000a0672ca */ /* 0x000fe400000e0000 */
[----:B------:R-:W-:-:S02]  /*3200*/  R2UR UR7, R11 ;  /* 0x000000000b0772ca */ /* 0x000fc400000e0000 */
[----:B------:R-:W-:Y:S02]  /*3210*/  R2UR UR5, R15 ;  /* 0x000000000f0572ca */ /* 0x000fe400000e0000 */
[----:B------:R-:W3:Y:S01]  /*3220*/  LDL.64 R14, [R1+0x110] ;  /* 0x00011000010e7983 */ /* 0x000ee20000100a00 */
[----:B------:R-:W-:Y:S02]  /*3230*/  WARPGROUP.DEPBAR.LE gsb0, 0x0 ;  /* 0x00008000000079c5 */ /* 0x000fe40000010000 */
[----:B------:R-:W-:-:S08]  /*3240*/  WARPGROUP.ARRIVE ;  /* 0x00000000000079c5 */ /* 0x000fd00000000000 */
[----:B------:R-:W-:Y:S01]  /*3250*/  HGMMA.64x96x16.F32.BF16 R24, gdesc[UR4], R24, gsb0 ;  /* 0x01600000041879f0 */ /* 0x000fe20008001818 */
[----:B------:R-:W-:Y:S02]  /*3260*/  VIADD R18, R18, 0x4 ;  /* 0x0000000412127836 */ /* 0x000fe40000000000 */
[----:B------:R-:W-:Y:S02]  /*3270*/  VIADD R10, R8, 0x4 ;  /* 0x00000004080a7836 */ /* 0x000fe40000000000 */
[----:B------:R-:W-:Y:S01]  /*3280*/  IMAD.MOV.U32 R11, RZ, RZ, R9 ;  /* 0x000000ffff0b7224 */ /* 0x000fe200078e0009 */
[----:B------:R-:W-:Y:S02]  /*3290*/  R2UR UR4, R18 ;  /* 0x00000000120472ca */ /* 0x000fe400000e0000 */
[----:B------:R-:W-:Y:S02]  /*32a0*/  R2UR UR6, R10 ;  /* 0x000000000a0672ca */ /* 0x000fe400000e0000 */
[----:B------:R-:W-:-:S02]  /*32b0*/  R2UR UR7, R11 ;  /* 0x000000000b0772ca */ /* 0x000fc400000e0000 */
[----:B------:R-:W-:Y:S02]  /*32c0*/  R2UR UR5, R19 ;  /* 0x00000000130572ca */ /* 0x000fe400000e0000 */
[----:B------:R-:W4:Y:S01]  /*32d0*/  LDL.64 R18, [R1+0x110] ;  /* 0x0001100001127983 */ /* 0x000f220000100a00 */
        /* <DEDUP_REMOVED lines=10> */
[----:B------:R-:W5:Y:S01]  /*3380*/  LDL.64 R20, [R1+0x110] ;  /* 0x0001100001147983 */ /* 0x000f620000100a00 */
[----:B------:R-:W-:Y:S02]  /*3390*/  WARPGROUP.DEPBAR.LE gsb0, 0x0 ;  /* 0x00008000000079c5 */ /* 0x000fe40000010000 */
[----:B------:R-:W-:-:S08]  /*33a0*/  WARPGROUP.ARRIVE ;  /* 0x00000000000079c5 */ /* 0x000fd00000000000 */
[----:B------:R-:W-:Y:S01]  /*33b0*/  HGMMA.64x96x16.F32.BF16 R24, gdesc[UR4], R24, gsb0 ;  /* 0x01600000041879f0 */ /* 0x000fe20008001818 */
[----:B--2---:R-:W-:Y:S02]  /*33c0*/  VIADD R12, R12, 0x400 ;  /* 0x000004000c0c7836 */ /* 0x004fe40000000000 */
[----:B------:R-:W-:Y:S02]  /*33d0*/  VIADD R10, R8, 0x300 ;  /* 0x00000300080a7836 */ /* 0x000fe40000000000 */
[----:B------:R-:W-:Y:S01]  /*33e0*/  IMAD.MOV.U32 R11, RZ, RZ, R9 ;  /* 0x000000ffff0b7224 */ /* 0x000fe200078e0009 */
[----:B------:R-:W-:Y:S02]  /*33f0*/  R2UR UR4, R12 ;  /* 0x000000000c0472ca */ /* 0x000fe400000e0000 */
[----:B------:R-:W-:Y:S02]  /*3400*/  R2UR UR6, R10 ;  /* 0x000000000a0672ca */ /* 0x000fe400000e0000 */
[----:B------:R-:W-:-:S02]  /*3410*/  R2UR UR7, R11 ;  /* 0x000000000b0772ca */ /* 0x000fc400000e0000 */
[----:B------:R-:W-:Y:S02]  /*3420*/  R2UR UR5, R13 ;  /* 0x000000000d0572ca */ /* 0x000fe400000e0000 */
[----:B------:R-:W2:Y:S01]  /*3430*/  LDL.64 R12, [R1+0x110] ;  /* 0x00011000010c7983 */ /* 0x000ea20000100a00 */
[----:B------:R-:W-:Y:S02]  /*3440*/  WARPGROUP.DEPBAR.LE gsb0, 0x0 ;  /* 0x00008000000079c5 */ /* 0x000fe40000010000 */
[----:B------:R-:W-:-:S08]  /*3450*/  WARPGROUP.ARRIVE ;  /* 0x00000000000079c5 */ /* 0x000fd00000000000 */
[----:B------:R-:W-:Y:S01]  /*3460*/  HGMMA.64x96x16.F32.BF16 R24, gdesc[UR4], R24, gsb0 ;  /* 0x01600000041879f0 */ /* 0x000fe20008001818 */
[----:B---3--:R-:W-:Y:S02]  /*3470*/  VIADD R14, R14, 0x402 ;  /* 0x000004020e0e7836 */ /* 0x008fe40000000000 */
        /* <DEDUP_REMOVED lines=10> */
[----:B----4-:R-:W-:Y:S02]  /*3520*/  VIADD R18, R18, 0x404 ;  /* 0x0000040412127836 */ /* 0x010fe40000000000 */
        /* <DEDUP_REMOVED lines=10> */
[----:B-----5:R-:W-:Y:S02]  /*35d0*/  VIADD R20, R20, 0x406 ;  /* 0x0000040614147836 */ /* 0x020fe40000000000 */
        /* <DEDUP_REMOVED lines=60> */
[----:B------:R-:W-:Y:S01]  /*39a0*/  R2UR UR5, R13 ;  /* 0x000000000d0572ca */ /* 0x000fe200000e0000 */
[----:B------:R-:W0:Y:S01]  /*39b0*/  S2R R72, SR_TID.X ;  /* 0x0000000000487919 */ /* 0x000e220000002100 */
[----:B---3--:R-:W-:Y:S01]  /*39c0*/  VIADD R14, R14, 0xc02 ;  /* 0x00000c020e0e7836 */ /* 0x008fe20000000000 */
[----:B------:R-:W-:Y:S02]  /*39d0*/  WARPGROUP.DEPBAR.LE gsb0, 0x0 ;  /* 0x00008000000079c5 */ /* 0x000fe40000010000 */
[----:B------:R-:W-:-:S08]  /*39e0*/  WARPGROUP.ARRIVE ;  /* 0x00000000000079c5 */ /* 0x000fd00000000000 */
[----:B------:R-:W-:Y:S01]  /*39f0*/  HGMMA.64x96x16.F32.BF16 R24, gdesc[UR4], R24, gsb0 ;  /* 0x01600000041879f0 */ /* 0x000fe20008001818 */
[----:B0-----:R-:W-:-:S04]  /*3a00*/  LOP3.LUT R72, R72, 0x7f, RZ, 0xc0, !PT ;  /* 0x0000007f48487812 */ /* 0x001fc800078ec0ff */
[----:B------:R-:W-:Y:S01]  /*3a10*/  ISETP.NE.AND P0, PT, R72, RZ, PT ;  /* 0x000000ff4800720c */ /* 0x000fe20003f05270 */
[----:B------:R-:W-:Y:S02]  /*3a20*/  VIADD R10, R8, 0x902 ;  /* 0x00000902080a7836 */ /* 0x000fe40000000000 */
[----:B------:R-:W-:Y:S01]  /*3a30*/  IMAD.MOV.U32 R11, RZ, RZ, R9 ;  /* 0x000000ffff0b7224 */ /* 0x000fe200078e0009 */
[----:B------:R-:W-:-:S09]  /*3a40*/  R2UR UR4, R14 ;  /* 0x000000000e0472ca */ /* 0x000fd200000e0000 */
[----:B------:R-:W2:Y:S04]  /*3a50*/  @!P0 LDL.64 R72, [R1+0x30] ;  /* 0x0000300001488983 */ /* 0x000ea80000100a00 */
[----:B------:R-:W3:Y:S01]  /*3a60*/  @!P0 LDL R74, [R1+0x218] ;  /* 0x00021800014a8983 */ /* 0x000ee20000100800 */
[----:B------:R-:W-:Y:S02]  /*3a70*/  R2UR UR6, R10 ;  /* 0x000000000a0672ca */ /* 0x000fe400000e0000 */
[----:B------:R-:W-:Y:S02]  /*3a80*/  R2UR UR7, R11 ;  /* 0x000000000b0772ca */ /* 0x000fe400000e0000 */
[----:B------:R-:W-:Y:S01]  /*3a90*/  R2UR UR5, R15 ;  /* 0x000000000f0572ca */ /* 0x000fe200000e0000 */
[----:B------:R-:W-:-:S02]  /*3aa0*/  WARPGROUP.DEPBAR.LE gsb0, 0x0 ;  /* 0x00008000000079c5 */ /* 0x000fc40000010000 */
[----:B------:R-:W-:-:S10]  /*3ab0*/  WARPGROUP.ARRIVE ;  /* 0x00000000000079c5 */ /* 0x000fd40000000000 */
[----:B------:R-:W-:Y:S01]  /*3ac0*/  HGMMA.64x96x16.F32.BF16 R24, gdesc[UR4], R24, gsb0 ;  /* 0x01600000041879f0 */ /* 0x000fe20008001818 */
[----:B----4-:R-:W-:Y:S02]  /*3ad0*/  VIADD R18, R18, 0xc04 ;  /* 0x00000c0412127836 */ /* 0x010fe40000000000 */
[----:B------:R-:W-:Y:S02]  /*3ae0*/  VIADD R10, R8, 0x904 ;  /* 0x00000904080a7836 */ /* 0x000fe40000000000 */
[----:B------:R-:W-:Y:S01]  /*3af0*/  IMAD.MOV.U32 R11, RZ, RZ, R9 ;  /* 0x000000ffff0b7224 */ /* 0x000fe200078e0009 */
[----:B------:R-:W-:Y:S02]  /*3b00*/  R2UR UR4, R18 ;  /* 0x00000000120472ca */ /* 0x000fe400000e0000 */
[----:B------:R-:W-:Y:S02]  /*3b10*/  R2UR UR6, R10 ;  /* 0x000000000a0672ca */ /* 0x000fe400000e0000 */
[----:B------:R-:W-:-:S02]  /*3b20*/  R2UR UR7, R11 ;  /* 0x000000000b0772ca */ /* 0x000fc400000e0000 */
[----:B------:R-:W-:Y:S01]  /*3b30*/  R2UR UR5, R19 ;  /* 0x00000000130572ca */ /* 0x000fe200000e0000 */
[----:B------:R-:W-:Y:S01]  /*3b40*/  VIADD R8, R8, 0x906 ;  /* 0x0000090608087836 */ /* 0x000fe20000000000 */
[----:B------:R-:W-:Y:S02]  /*3b50*/  WARPGROUP.DEPBAR.LE gsb0, 0x0 ;  /* 0x00008000000079c5 */ /* 0x000fe40000010000 */
[----:B------:R-:W-:-:S09]  /*3b60*/  WARPGROUP.ARRIVE ;  /* 0x00000000000079c5 */ /* 0x000fd20000000000 */
[----:B------:R-:W-:Y:S01]  /*3b70*/  HGMMA.64x96x16.F32.BF16 R24, gdesc[UR4], R24, gsb0 ;  /* 0x01600000041879f0 */ /* 0x000fe20008001818 */
[----:B-----5:R-:W-:Y:S01]  /*3b80*/  VIADD R20, R20, 0xc06 ;  /* 0x00000c0614147836 */ /* 0x020fe20000000000 */
[----:B------:R-:W-:Y:S02]  /*3b90*/  R2UR UR6, R8 ;  /* 0x00000000080672ca */ /* 0x000fe400000e0000 */
[----:B------:R-:W-:Y:S02]  /*3ba0*/  R2UR UR7, R9 ;  /* 0x00000000090772ca */ /* 0x000fe400000e0000 */
[----:B------:R-:W-:Y:S02]  /*3bb0*/  R2UR UR4, R20 ;  /* 0x00000000140472ca */ /* 0x000fe400000e0000 */
[----:B------:R-:W-:Y:S01]  /*3bc0*/  R2UR UR5, R21 ;  /* 0x00000000150572ca */ /* 0x000fe200000e0000 */
[----:B------:R-:W-:Y:S04]  /*3bd0*/  STL [R1+0x90], R0 ;  /* 0x0000900001007387 */ /* 0x000fe80000100800 */
[----:B------:R-:W-:Y:S01]  /*3be0*/  STL [R1+0x90], R0 ;  /* 0x0000900001007387 */ /* 0x000fe20000100800 */
[----:B------:R-:W-:-:S02]  /*3bf0*/  WARPGROUP.DEPBAR.LE gsb0, 0x0 ;  /* 0x00008000000079c5 */ /* 0x000fc40000010000 */
[----:B------:R-:W-:-:S06]  /*3c00*/  WARPGROUP.ARRIVE ;  /* 0x00000000000079c5 */ /* 0x000fcc0000000000 */
[----:B------:R-:W-:Y:S01]  /*3c10*/  HGMMA.64x96x16.F32.BF16 R24, gdesc[UR4], R24, gsb0 ;  /* 0x01600000041879f0 */ /* 0x000fe20008001818 */
[----:B--2---:R-:W-:Y:S01]  /*3c20*/  @!P0 MOV R73, R72 ;  /* 0x0000004800498202 */ /* 0x004fe20000000f00 */
[----:B------:R-:W-:Y:S04]  /*3c30*/  STL [R1+0x90], R0 ;  /* 0x0000900001007387 */ /* 0x000fe80000100800 */
[----:B------:R-:W-:Y:S01]  /*3c40*/  STL [R1+0x90], R0 ;  /* 0x0000900001007387 */ /* 0x000fe20000100800 */
[----:B---3--:R-:W-:-:S03]  /*3c50*/  @!P0 IMAD R74, R74, 0x8, R73 ;  /* 0x000000084a4a8824 */ /* 0x008fc600078e0249 */
[----:B------:R-:W-:Y:S04]  /*3c60*/  STL [R1+0x90], R0 ;  /* 0x0000900001007387 */ /* 0x000fe80000100800 */
[----:B------:R-:W-:Y:S04]  /*3c70*/  STL [R1+0x90], R0 ;  /* 0x0000900001007387 */ /* 0x000fe80000100800 */
[----:B------:R-:W-:Y:S04]  /*3c80*/  STL [R1+0x90], R0 ;  /* 0x0000900001007387 */ /* 0x000fe80000100800 */
[----:B------:R-:W-:Y:S04]  /*3c90*/  STL [R1+0x90], R0 ;  /* 0x0000900001007387 */ /* 0x000fe80000100800 */
[----:B------:R-:W-:Y:S01]  /*3ca0*/  STL [R1+0x90], R0 ;  /* 0x0000900001007387 */ /* 0x000fe20000100800 */
[----:B------:R-:W-:-:S03]  /*3cb0*/  @!P0 PRMT R8, RZ, 0x654, R74 ;  /* 0x00000654ff088816 */ /* 0x000fc6000000004a */
[----:B------:R-:W-:Y:S04]  /*3cc0*/  STL [R1+0x90], R0 ;  /* 0x0000900001007387 */ /* 0x000fe80000100800 */
[----:B------:R-:W-:Y:S04]  /*3cd0*/  STL [R1+0x90], R0 ;  /* 0x0000900001007387 */ /* 0x000fe80000100800 */
[----:B------:R-:W-:Y:S04]  /*3ce0*/  STL [R1+0x90], R0 ;  /* 0x0000900001007387 */ /* 0x000fe80000100800 */
[----:B------:R-:W-:Y:S04]  /*3cf0*/  STL [R1+0x90], R0 ;  /* 0x0000900001007387 */ /* 0x000fe80000100800 */
[----:B------:R-:W-:Y:S04]  /*3d00*/  STL [R1+0x90], R0 ;  /* 0x0000900001007387 */ /* 0x000fe80000100800 */
[----:B------:R-:W-:Y:S04]  /*3d10*/  STL [R1+0x90], R0 ;  /* 0x0000900001007387 */ /* 0x000fe80000100800 */
[----:B------:R-:W-:Y:S01]  /*3d20*/  STL [R1+0x90], R0 ;  /* 0x0000900001007387 */ /* 0x000fe20000100800 */
[----:B------:R-:W-:-:S02]  /*3d30*/  WARPGROUP.DEPBAR.LE gsb0, 0x0 ;  /* 0x00008000000079c5 */ /* 0x000fc40000010000 */
[----:B------:R0:W-:Y:S06]  /*3d40*/  BAR.ARV R204, 0x100 ;  /* 0x000400cc0000751d */ /* 0x0001ec0000002000 */
[----:B------:R1:W-:Y:S01]  /*3d50*/  @!P0 SYNCS.ARRIVE.TRANS64.RED.A1T0 RZ, [R8+URZ], RZ ;  /* 0x000000ff08ff89a7 */ /* 0x0003e2000810043f */
[----:B------:R-:W2:Y:S04]  /*3d60*/  LDL.64 R14, [R1+0x170] ;  /* 0x00017000010e7983 */ /* 0x000ea80000100a00 */
[----:B------:R-:W3:Y:S04]  /*3d70*/  LDL R18, [R194] ;  /* 0x00000000c2127983 */ /* 0x000ee80000100800 */
[----:B-1----:R-:W4:Y:S04]  /*3d80*/  LDL R8, [R194+0x24] ;  /* 0x00002400c2087983 */ /* 0x002f280000100800 */
[----:B------:R-:W5:Y:S04]  /*3d90*/  LDL R19, [R1+0x70] ;  /* 0x0000700001137983 */ /* 0x000f680000100800 */
[----:B------:R-:W5:Y:S04]  /*3da0*/  LDL R10, [R194+0x18] ;  /* 0x00001800c20a7983 */ /* 0x000f680000100800 */
[----:B------:R-:W5:Y:S04]  /*3db0*/  LDL R9, [R194+0x4] ;  /* 0x00000400c2097983 */ /* 0x000f680000100800 */
[----:B------:R-:W5:Y:S04]  /*3dc0*/  LDL R13, [R194+0xc] ;  /* 0x00000c00c20d7983 */ /* 0x000f680000100800 */
[----:B------:R-:W5:Y:S04]  /*3dd0*/  LDL R11, [R194+0x10] ;  /* 0x00001000c20b7983 */ /* 0x000f680000100800 */
[----:B------:R-:W5:Y:S04]  /*3de0*/  LDL R12, [R194+0x14] ;  /* 0x00001400c20c7983 */ /* 0x000f680000100800 */
[----:B--2---:R3:W2:Y:S01]  /*3df0*/  LD.E R14, desc[UR48][R14.64] ;  /* 0x000000300e0e7980 */ /* 0x0046a2000c101900 */
[----:B----4-:R-:W-:-:S03]  /*3e00*/  ISETP.NE.AND P1, PT, R8, 0x1, PT ;  /* 0x000000010800780c */ /* 0x010fc60003f25270 */
[----:B------:R-:W4:Y:S10]  /*3e10*/  LDL R8, [R194+0x8] ;  /* 0x00000800c2087983 */ /* 0x000f340000100800 */
[----:B------:R-:W4:Y:S04]  /*3e20*/  @P1 LDL R20, [R194+0x28] ;  /* 0x00002800c2141983 */ /* 0x000f280000100800 */
[----:B------:R-:W4:Y:S01]  /*3e30*/  @P1 LDL R21, [R194+0x2c] ;  /* 0x00002c00c2151983 */ /* 0x000f220000100800 */
[----:B---3--:R-:W-:Y:S01]  /*3e40*/  SHF.R.S32.HI R15, RZ, 0x1f, R18 ;  /* 0x0000001fff0f7819 */ /* 0x008fe20000011412 */
[----:B------:R-:W-:Y:S01]  /*3e50*/  UMOV UR4, 0xffffffa0 ;  /* 0xffffffa000047882 */ /* 0x000fe20000000000 */
[----:B-----5:R-:W-:Y:S01]  /*3e60*/  ISETP.GE.AND P2, PT, R10, 0x1, PT ;  /* 0x000000010a00780c */ /* 0x020fe20003f46270 */
[----:B------:R-:W-:Y:S01]  /*3e70*/  UIMAD UR4, UR47, UR4, 0x60 ;  /* 0x000000602f0474a4 */ /* 0x000fe2000f8e0204 */
[----:B------:R-:W-:Y:S01]  /*3e80*/  LOP3.LUT R13, RZ, R13, RZ, 0x33, !PT ;  /* 0x0000000dff0d7212 */ /* 0x000fe200078e33ff */
[----:B------:R-:W-:Y:S01]  /*3e90*/  BSSY B0, `(.L_x_2037) ;  /* 0x00000a8000007945 */ /* 0x000fe20003800000 */
[----:B--2---:R-:W-:Y:S01]  /*3ea0*/  FMUL.FTZ R109, R25, R14 ;  /* 0x0000000e196d7220 */ /* 0x004fe20000410000 */
[----:B------:R-:W-:Y:S01]  /*3eb0*/  LEA.HI R25, R15, R18, RZ, 0x7 ;  /* 0x000000120f197211 */ /* 0x000fe200078f38ff */
[----:B------:R-:W-:-:S03]  /*3ec0*/  FMUL.FTZ R97, R27, R14 ;  /* 0x0000000e1b617220 */ /* 0x000fc60000410000 */
[----:B------:R-:W-:Y:S01]  /*3ed0*/  LOP3.LUT R27, R25, 0xffffff80, RZ, 0xc0, !PT ;  /* 0xffffff80191b7812 */ /* 0x000fe200078ec0ff */
[----:B------:R-:W-:-:S04]  /*3ee0*/  FMUL.FTZ R157, R26, R14 ;  /* 0x0000000e1a9d7220 */ /* 0x000fc80000410000 */
[----:B------:R-:W-:Y:S02]  /*3ef0*/  IMAD.IADD R27, R18, 0x1, -R27 ;  /* 0x00000001121b7824 */ /* 0x000fe400078e0a1b */
[----:B------:R-:W-:Y:S01]  /*3f00*/  FMUL.FTZ R99, R29, R14 ;  /* 0x0000000e1d637220 */ /* 0x000fe20000410000 */
[----:B------:R-:W-:Y:S02]  /*3f10*/  LEA.HI R29, R15, R18, RZ, 0x2 ;  /* 0x000000120f1d7211 */ /* 0x000fe400078f10ff */
[----:B------:R-:W-:Y:S01]  /*3f20*/  SHF.R.S32.HI R26, RZ, 0x1f, R27 ;  /* 0x0000001fff1a7819 */ /* 0x000fe2000001141b */
[-C--:B------:R-:W-:Y:S01]  /*3f30*/  FMUL.FTZ R105, R28, R14.reuse ;  /* 0x0000000e1c697220 */ /* 0x080fe20000410000 */
[----:B------:R-:W-:Y:S02]  /*3f40*/  LOP3.LUT R29, R29, 0xfffffffc, RZ, 0xc0, !PT ;  /* 0xfffffffc1d1d7812 */ /* 0x000fe400078ec0ff */
[----:B------:R-:W-:Y:S01]  /*3f50*/  LEA.HI R28, R26, R27, RZ, 0x2 ;  /* 0x0000001b1a1c7211 */ /* 0x000fe200078f10ff */
[----:B------:R-:W-:-:S03]  /*3f60*/  FMUL.FTZ R159, R30, R14 ;  /* 0x0000000e1e9f7220 */ /* 0x000fc60000410000 */
[--C-:B------:R-:W-:Y:S02]  /*3f70*/  SHF.R.S32.HI R15, RZ, 0x2, R28.reuse ;  /* 0x00000002ff0f7819 */ /* 0x100fe4000001141c */
[----:B------:R-:W-:Y:S01]  /*3f80*/  SHF.R.S32.HI R30, RZ, 0x1f, R28 ;  /* 0x0000001fff1e7819 */ /* 0x000fe2000001141c */
[----:B------:R-:W-:Y:S01]  /*3f90*/  IMAD.IADD R29, R18, 0x1, -R29 ;  /* 0x00000001121d7824 */ /* 0x000fe200078e0a1d */
[----:B------:R-:W-:Y:S02]  /*3fa0*/  SHF.R.S32.HI R18, RZ, 0x7, R25 ;  /* 0x00000007ff127819 */ /* 0x000fe40000011419 */
[----:B------:R-:W-:Y:S02]  /*3fb0*/  LEA.HI R30, R30, R15, RZ, 0x3 ;  /* 0x0000000f1e1e7211 */ /* 0x000fe400078f18ff */
[----:B------:R-:W-:Y:S02]  /*3fc0*/  LEA.HI R26, R26, R27, RZ, 0x5 ;  /* 0x0000001b1a1a7211 */ /* 0x000fe400078f28ff */
[----:B------:R-:W-:-:S02]  /*3fd0*/  LOP3.LUT R30, R30, 0xfffffff8, RZ, 0xc0, !PT ;  /* 0xfffffff81e1e7812 */ /* 0x000fc400078ec0ff */
[----:B------:R-:W-:Y:S02]  /*3fe0*/  LEA.HI R25, R25, R18, RZ, 0x1 ;  /* 0x0000001219197211 */ /* 0x000fe400078f08ff */
[----:B------:R-:W-:Y:S01]  /*3ff0*/  SHF.R.S32.HI R26, RZ, 0x5, R26 ;  /* 0x00000005ff1a7819 */ /* 0x000fe2000001141a */
[----:B------:R-:W-:Y:S01]  /*4000*/  IMAD.IADD R30, R15, 0x1, -R30 ;  /* 0x000000010f1e7824 */ /* 0x000fe200078e0a1e */
[----:B------:R-:W-:Y:S02]  /*4010*/  LOP3.LUT R25, R25, 0x3fffffe, RZ, 0xc0, !PT ;  /* 0x03fffffe19197812 */ /* 0x000fe400078ec0ff */
[----:B------:R-:W-:Y:S01]  /*4020*/  LEA.HI R15, R29, R29, RZ, 0x1 ;  /* 0x0000001d1d0f7211 */ /* 0x000fe200078f08ff */
[----:B------:R-:W-:Y:S02]  /*4030*/  IMAD R19, R19, 0x8, R26 ;  /* 0x0000000813137824 */ /* 0x000fe400078e021a */
[----:B------:R-:W-:Y:S01]  /*4040*/  IMAD.IADD R25, R18, 0x1, -R25 ;  /* 0x0000000112197824 */ /* 0x000fe200078e0a19 */
[----:B------:R-:W-:Y:S01]  /*4050*/  LOP3.LUT R18, R15, 0x1ffffffe, RZ, 0xc0, !PT ;  /* 0x1ffffffe0f127812 */ /* 0x000fe200078ec0ff */
[----:B------:R-:W-:-:S04]  /*4060*/  IMAD.U32 R30, R19, 0x10, R30 ;  /* 0x00000010131e7824 */ /* 0x000fc800078e001e */
[----:B------:R-:W-:Y:S02]  /*4070*/  IMAD.IADD R18, R29, 0x1, -R18 ;  /* 0x000000011d127824 */ /* 0x000fe400078e0a12 */
[----:B------:R-:W-:-:S04]  /*4080*/  IMAD R25, R25, 0x40, R30 ;  /* 0x0000004019197824 */ /* 0x000fc800078e021e */
[----:B------:R-:W-:-:S04]  /*4090*/  IMAD R25, R18, 0x8, R25 ;  /* 0x0000000812197824 */ /* 0x000fc800078e0219 */
[----:B----4-:R-:W-:-:S05]  /*40a0*/  @P1 IMAD.HI.U32 R20, R25, R20, RZ ;  /* 0x0000001419141227 */ /* 0x010fca00078e00ff */
[----:B------:R-:W-:Y:S01]  /*40b0*/  @P1 SHF.R.U32.HI R25, RZ, R21, R20 ;  /* 0x00000015ff191219 */ /* 0x000fe20000011614 */
[----:B------:R-:W-:Y:S01]  /*40c0*/  IMAD.U32 R15, RZ, RZ, UR47 ;  /* 0x0000002fff0f7e24 */ /* 0x000fe2000f8e00ff */
[----:B------:R-:W-:-:S03]  /*40d0*/  LOP3.LUT R28, R28, 0x7ffffffc, RZ, 0xc0, !PT ;  /* 0x7ffffffc1c1c7812 */ /* 0x000fc600078ec0ff */
[----:B------:R-:W1:Y:S01]  /*40e0*/  SHFL.IDX PT, R18, R25, RZ, 0x1c1f ;  /* 0x001c1fff19127589 */ /* 0x000e6200000e0000 */
[----:B------:R-:W-:Y:S02]  /*40f0*/  IMAD R15, R15, -0x60, R8 ;  /* 0xffffffa00f0f7824 */ /* 0x000fe400078e0208 */
        /* <DEDUP_REMOVED lines=42> */
[----:B------:R-:W-:-:S02]  /*43a0*/  IMAD.IADD R28, R27, 0x1, -R28 ;  /* 0x000000011b1c7824 */ /* 0x000fc400078e0a1c */
[C---:B------:R-:W-:Y:S01]  /*43b0*/  VIADD R19, R15.reuse, 0x61 ;  /* 0x000000610f137836 */ /* 0x040fe20000000000 */
[----:B------:R-:W2:Y:S03]  /*43c0*/  MUFU.TANH R24, R24 ;  /* 0x0000001800187308 */ /* 0x000ea60000002400 */
[----:B------:R-:W-:Y:S02]  /*43d0*/  IMAD R14, R28, -0x2, R19 ;  /* 0xfffffffe1c0e7824 */ /* 0x000fe400078e0213 */
[----:B------:R-:W-:-:S03]  /*43e0*/  VIADD R15, R15, 0x60 ;  /* 0x000000600f0f7836 */ /* 0x000fc60000000000 */
[----:B------:R-:W3:Y:S01]  /*43f0*/  MUFU.TANH R109, R109 ;  /* 0x0000006d006d7308 */ /* 0x000ee20000002400 */
[----:B------:R-:W-:Y:S02]  /*4400*/  IMAD.IADD R14, R14, 0x1, -R9 ;  /* 0x000000010e0e7824 */ /* 0x000fe400078e0a09 */
[----:B------:R-:W-:-:S05]  /*4410*/  IMAD.U32 R21, RZ, RZ, UR4 ;  /* 0x00000004ff157e24 */ /* 0x000fca000f8e00ff */
[----:B------:R-:W4:Y:S01]  /*4420*/  MUFU.TANH R157, R157 ;  /* 0x0000009d009d7308 */ /* 0x000f220000002400 */
[----:B------:R-:W-:-:S07]  /*4430*/  IMAD R15, R28, -0x2, R15 ;  /* 0xfffffffe1c0f7824 */ /* 0x000fce00078e020f */
[----:B------:R-:W0:Y:S01]  /*4440*/  MUFU.TANH R97, R97 ;  /* 0x0000006100617308 */ /* 0x000e220000002400 */
[----:B------:R-:W-:-:S07]  /*4450*/  IMAD.IADD R20, R14, 0x1, R11 ;  /* 0x000000010e147824 */ /* 0x000fce00078e020b */
        /* <DEDUP_REMOVED lines=44> */
[----:B------:R-:W-:-:S02]  /*4720*/  IMAD.IADD R19, R14, 0x1, R13 ;  /* 0x000000010e137824 */ /* 0x000fc400078e020d */
[----:B------:R-:W-:Y:S02]  /*4730*/  IMAD R28, R28, -0x2, R21 ;  /* 0xfffffffe1c1c7824 */ /* 0x000fe400078e0215 */
[----:B------:R-:W-:Y:S01]  /*4740*/  VIADD R21, R12, UR4 ;  /* 0x000000040c157c36 */ /* 0x000fe20008000000 */
[----:B-1----:R-:W-:Y:S01]  /*4750*/  VIADDMNMX R11, R18, R20, R15, PT ;  /* 0x00000014120b7246 */ /* 0x002fe2000380010f */
[----:B------:R-:W-:Y:S01]  /*4760*/  IMAD.IADD R12, R19, 0x1, R18 ;  /* 0x00000001130c7824 */ /* 0x000fe200078e0212 */
[----:B--234-:R-:W-:Y:S06]  /*4770*/  @!P2 BRA `(.L_x_2038) ;  /* 0x000000000064a947 */ /* 0x01cfec0003800000 */
[----:B------:R-:W-:Y:S01]  /*4780*/  IADD3 R13, -R9, R8, R18 ;  /* 0x00000008090d7210 */ /* 0x000fe20007ffe112 */
[----:B------:R-:W-:Y:S03]  /*4790*/  BSSY B1, `(.L_x_2039) ;  /* 0x0000014000017945 */ /* 0x000fe60003800000 */
[----:B------:R-:W-:-:S13]  /*47a0*/  ISETP.GT.AND P1, PT, R13, -0x1, PT ;  /* 0xffffffff0d00780c */ /* 0x000fda0003f24270 */
[----:B------:R-:W-:Y:S05]  /*47b0*/  @P1 BRA `(.L_x_2040) ;  /* 0x00000000002c1947 */ /* 0x000fea0003800000 */
[----:B------:R-:W-:Y:S01]  /*47c0*/  ISETP.NE.AND P1, PT, R10, 0x1, PT ;  /* 0x000000010a00780c */ /* 0x000fe20003f25270 */
[----:B------:R-:W-:Y:S01]  /*47d0*/  BSSY B2, `(.L_x_2041) ;  /* 0x0000007000027945 */ /* 0x000fe20003800000 */
[----:B------:R-:W-:-:S11]  /*47e0*/  LOP3.LUT R13, RZ, R13, RZ, 0x33, !PT ;  /* 0x0000000dff0d7212 */ /* 0x000fd600078e33ff */
[----:B------:R-:W-:Y:S05]  /*47f0*/  @!P1 BRA `(.L_x_2042) ;  /* 0x0000000000109947 */ /* 0x000fea0003800000 */
[----:B------:R-:W2:Y:S04]  /*4800*/  LDL R14, [R194+0x1c] ;  /* 0x00001c00c20e7983 */ /* 0x000ea80000100800 */
[----:B------:R-:W3:Y:S01]  /*4810*/  LDL R18, [R194+0x20] ;  /* 0x00002000c2127983 */ /* 0x000ee20000100800 */
[----:B--2---:R-:W-:-:S05]  /*4820*/  IMAD.HI.U32 R13, R13, R14, RZ ;  /* 0x0000000e0d0d7227 */ /* 0x004fca00078e00ff */
[----:B---3--:R-:W-:-:S07]  /*4830*/  SHF.R.U32.HI R13, RZ, R18, R13 ;  /* 0x00000012ff0d7219 */ /* 0x008fce000001160d */
.L_x_2042:
[----:B------:R-:W-:Y:S05]  /*4840*/  BSYNC B2 ;  /* 0x0000000000027941 */ /* 0x000fea0003800000 */
.L_x_2041:
[----:B------:R-:W-:Y:S01]  /*4850*/  LOP3.LUT R13, RZ, R13, RZ, 0x33, !PT ;  /* 0x0000000dff0d7212 */ /* 0x000fe200078e33ff */
[----:B------:R-:W-:Y:S06]  /*4860*/  BRA `(.L_x_2043) ;  /* 0x0000000000187947 */ /* 0x000fec0003800000 */
.L_x_2040:
[----:B------:R-:W-:-:S13]  /*4870*/  ISETP.NE.AND P1, PT, R10, 0x1, PT ;  /* 0x000000010a00780c */ /* 0x000fda0003f25270 */
[----:B------:R-:W-:Y:S05]  /*4880*/  @!P1 BRA `(.L_x_2043) ;  /* 0x0000000000109947 */ /* 0x000fea0003800000 */
[----:B------:R-:W2:Y:S04]  /*4890*/  LDL R14, [R194+0x1c] ;  /* 0x00001c00c20e7983 */ /* 0x000ea80000100800 */
[----:B------:R-:W3:Y:S01]  /*48a0*/  LDL R18, [R194+0x20] ;  /* 0x00002000c2127983 */ /* 0x000ee20000100800 */
[----:B--2---:R-:W-:-:S05]  /*48b0*/  IMAD.HI.U32 R13, R13, R14, RZ ;  /* 0x0000000e0d0d7227 */ /* 0x004fca00078e00ff */
[----:B---3--:R-:W-:-:S07]  /*48c0*/  SHF.R.U32.HI R13, RZ, R18, R13 ;  /* 0x00000012ff0d7219 */ /* 0x008fce000001160d */
.L_x_2043:
[----:B------:R-:W-:Y:S05]  /*48d0*/  BSYNC B1 ;  /* 0x0000000000017941 */ /* 0x000fea0003800000 */
.L_x_2039:
[----:B------:R-:W-:-:S05]  /*48e0*/  IMAD R13, R10, R13, R28 ;  /* 0x0000000d0a0d7224 */ /* 0x000fca00078e021c */
[----:B------:R-:W-:Y:S02]  /*48f0*/  VIMNMX R12, R12, R13, !PT ;  /* 0x0000000d0c0c7248 */ /* 0x000fe40007fe0100 */
[----:B------:R-:W-:-:S07]  /*4900*/  VIADDMNMX R11, R13, R10, R11, PT ;  /* 0x0000000a0d0b7246 */ /* 0x000fce000380010b */
.L_x_2038:
[----:B------:R-:W-:Y:S05]  /*4910*/  BSYNC B0 ;  /* 0x0000000000007941 */ /* 0x000fea0003800000 */
.L_x_2037:
[C---:B------:R-:W-:Y:S01]  /*4920*/  ISETP.GE.AND P1, PT, R21.reuse, 0x2, PT ;  /* 0x000000021500780c */ /* 0x040fe20003f26270 */
[----:B------:R-:W1:Y:S01]  /*4930*/  SHFL.IDX PT, R14, R25, 0x1, 0x1c1f ;  /* 0x003c1f00190e7f89 */ /* 0x000e6200000e0000 */
[C---:B------:R-:W-:Y:S01]  /*4940*/  ISETP.GE.AND P5, PT, R21.reuse, 0xa, PT ;  /* 0x0000000a1500780c */ /* 0x040fe20003fa6270 */
[----:B------:R-:W-:Y:S01]  /*4950*/  BSSY B0, `(.L_x_2044) ;  /* 0x000008f000007945 */ /* 0x000fe20003800000 */
[----:B------:R-:W-:Y:S02]  /*4960*/  ISETP.GT.AND P3, PT, R12, 0x1, !P1 ;  /* 0x000000010c00780c */ /* 0x000fe40004f64270 */
[----:B------:R-:W-:Y:S02]  /*4970*/  ISETP.GE.AND P2, PT, R21, 0x9, PT ;  /* 0x000000091500780c */ /* 0x000fe40003f46270 */
[----:B------:R-:W-:Y:S02]  /*4980*/  ISETP.LT.OR P3, PT, R11, 0x2, P3 ;  /* 0x000000020b00780c */ /* 0x000fe40001f61670 */
[----:B------:R-:W-:-:S02]  /*4990*/  P2R R18, PR, RZ, 0x20 ;  /* 0x00000020ff127803 */ /* 0x000fc40000000000 */
[----:B------:R-:W-:Y:S02]  /*49a0*/  FSEL R109, R109, -INF , !P3 ;  /* 0xff8000006d6d7808 */ /* 0x000fe40005800000 */
[C---:B------:R-:W-:Y:S02]  /*49b0*/  ISETP.GT.AND P3, PT, R12.reuse, 0x9, !P5 ;  /* 0x000000090c00780c */ /* 0x040fe40006f64270 */
[----:B------:R-:W-:Y:S02]  /*49c0*/  ISETP.GT.AND P4, PT, R12, 0x8, !P2 ;  /* 0x000000080c00780c */ /* 0x000fe40005784270 */
[----:B------:R-:W-:Y:S02]  /*49d0*/  ISETP.LT.OR P3, PT, R11, 0xa, P3 ;  /* 0x0000000a0b00780c */ /* 0x000fe40001f61670 */
[----:B------:R-:W-:Y:S02]  /*49e0*/  ISETP.GE.AND P5, PT, R21, 0x11, PT ;  /* 0x000000111500780c */ /* 0x000fe40003fa6270 */
[----:B0-----:R-:W-:-:S02]  /*49f0*/  FSEL R99, R99, -INF , !P3 ;  /* 0xff80000063637808 */ /* 0x001fc40005800000 */
[----:B------:R-:W-:Y:S02]  /*4a00*/  ISETP.LT.OR P4, PT, R11, 0x9, P4 ;  /* 0x000000090b00780c */ /* 0x000fe40002781670 */
[----:B------:R-:W-:Y:S02]  /*4a10*/  ISETP.GT.AND P3, PT, R12, 0x10, !P5 ;  /* 0x000000100c00780c */ /* 0x000fe40006f64270 */
[----:B------:R-:W-:Y:S02]  /*4a20*/  FSEL R105, R105, -INF , !P4 ;  /* 0xff80000069697808 */ /* 0x000fe40006000000 */
        /* <DEDUP_REMOVED lines=21> */
[----:B------:R-:W-:Y:S02]  /*4b80*/  ISETP.GE.AND P4, PT, R21, 0x22, PT ;  /* 0x000000221500780c */ /* 0x000fe40003f86270 */
        /* <DEDUP_REMOVED lines=11> */
[C---:B------:R-:W-:Y:S02]  /*4c40*/  ISETP.GT.AND P3, PT, R12.reuse, 0x29, !P4 ;  /* 0x000000290c00780c */ /* 0x040fe40006764270 */
        /* <DEDUP_REMOVED lines=42> */
[----:B------:R-:W-:Y:S02]  /*4ef0*/  P2R R26, PR, RZ, 0x20 ;  /* 0x00000020ff1a7803 */ /* 0x000fe40000000000 */
        /* <DEDUP_REMOVED lines=14> */
[----:B------:R-:W-:Y:S02]  /*4fe0*/  P2R R13, PR, RZ, 0x40 ;  /* 0x00000040ff0d7803 */ /* 0x000fe40000000000 */
[----:B------:R-:W-:-:S04]  /*4ff0*/  ISETP.GT.AND P6, PT, R12, RZ, !P6 ;  /* 0x000000ff0c00720c */ /* 0x000fc800077c4270 */
[----:B------:R-:W-:-:S04]  /*5000*/  ISETP.LT.OR P6, PT, R11, 0x1, P6 ;  /* 0x000000010b00780c */ /* 0x000fc800037c1670 */
[----:B------:R-:W-:Y:S02]  /*5010*/  FSEL R113, R24, -INF , !P6 ;  /* 0xff80000018717808 */ /* 0x000fe40007000000 */
[----:B------:R-:W-:-:S04]  /*5020*/  ISETP.GE.AND P6, PT, R21, 0x5a, PT ;  /* 0x0000005a1500780c */ /* 0x000fc80003fc6270 */
[----:B------:R-:W-:Y:S02]  /*5030*/  P2R R21, PR, RZ, 0x40 ;  /* 0x00000040ff157803 */ /* 0x000fe40000000000 */
[----:B------:R-:W-:Y:S01]  /*5040*/  ISETP.GT.AND P6, PT, R12, 0x59, !P6 ;  /* 0x000000590c00780c */ /* 0x000fe200077c4270 */
[----:B-1----:R-:W-:-:S03]  /*5050*/  IMAD.IADD R12, R19, 0x1, R14 ;  /* 0x00000001130c7824 */ /* 0x002fc600078e020e */
[----:B------:R-:W-:Y:S02]  /*5060*/  ISETP.LT.OR P6, PT, R11, 0x5a, P6 ;  /* 0x0000005a0b00780c */ /* 0x000fe400037c1670 */
[----:B------:R-:W-:Y:S02]  /*5070*/  VIADDMNMX R11, R14, R20, R15, PT ;  /* 0x000000140e0b7246 */ /* 0x000fe4000380010f */
[----:B------:R-:W-:Y:S02]  /*5080*/  FSEL R211, R69, -INF , !P6 ;  /* 0xff80000045d37808 */ /* 0x000fe40007000000 */
[----:B------:R-:W-:-:S13]  /*5090*/  ISETP.GE.AND P6, PT, R10, 0x1, PT ;  /* 0x000000010a00780c */ /* 0x000fda0003fc6270 */
[----:B------:R-:W-:Y:S05]  /*50a0*/  @!P6 BRA `(.L_x_2045) ;  /* 0x000000000064e947 */ /* 0x000fea0003800000 */
        /* <DEDUP_REMOVED lines=12> */
.L_x_2049:
[----:B------:R-:W-:Y:S05]  /*5170*/  BSYNC B2 ;  /* 0x0000000000027941 */ /* 0x000fea0003800000 */
.L_x_2048:
[----:B------:R-:W-:Y:S01]  /*5180*/  LOP3.LUT R9, RZ, R9, RZ, 0x33, !PT ;  /* 0x00000009ff097212 */ /* 0x000fe200078e33ff */
[----:B------:R-:W-:Y:S06]  /*5190*/  BRA `(.L_x_2050) ;  /* 0x0000000000187947 */ /* 0x000fec0003800000 */
.L_x_2047:
[----:B------:R-:W-:-:S13]  /*51a0*/  ISETP.NE.AND P6, PT, R10, 0x1, PT ;  /* 0x000000010a00780c */ /* 0x000fda0003fc5270 */
[----:B------:R-:W-:Y:S05]  /*51b0*/  @!P6 BRA `(.L_x_2050) ;  /* 0x000000000010e947 */ /* 0x000fea0003800000 */
[----:B------:R-:W2:Y:S04]  /*51c0*/  LDL R8, [R194+0x1c] ;  /* 0x00001c00c2087983 */ /* 0x000ea80000100800 */
[----:B------:R-:W3:Y:S01]  /*51d0*/  LDL R14, [R194+0x20] ;  /* 0x00002000c20e7983 */ /* 0x000ee20000100800 */
[----:B--2---:R-:W-:-:S05]  /*51e0*/  IMAD.HI.U32 R9, R9, R8, RZ ;  /* 0x0000000809097227 */ /* 0x004fca00078e00ff */
[----:B---3--:R-:W-:-:S07]  /*51f0*/  SHF.R.U32.HI R9, RZ, R14, R9 ;  /* 0x0000000eff097219 */ /* 0x008fce0000011609 */
.L_x_2050:
[----:B------:R-:W-:Y:S05]  /*5200*/  BSYNC B1 ;  /* 0x0000000000017941 */ /* 0x000fea0003800000 */
.L_x_2046:
[----:B------:R-:W-:-:S05]  /*5210*/  IMAD R9, R10, R9, R28 ;  /* 0x000000090a097224 */ /* 0x000fca00078e021c */
[----:B------:R-:W-:Y:S02]  /*5220*/  VIADDMNMX R11, R9, R10, R11, PT ;  /* 0x0000000a090b7246 */ /* 0x000fe4000380010b */
[----:B------:R-:W-:-:S07]  /*5230*/  VIMNMX R12, R12, R9, !PT ;  /* 0x000000090c0c7248 */ /* 0x000fce0007fe0100 */
.L_x_2045:
[----:B------:R-:W-:Y:S05]  /*5240*/  BSYNC B0 ;  /* 0x0000000000007941 */ /* 0x000fea0003800000 */
.L_x_2044:
[C---:B------:R-:W-:Y:S01]  /*5250*/  ISETP.GT.AND P1, PT, R12.reuse, 0x1, !P1 ;  /* 0x000000010c00780c */ /* 0x040fe20004f24270 */
[----:B------:R-:W2:Y:S01]  /*5260*/  LDL R220, [R1+0x2b8] ;  /* 0x0002b80001dc7983 */ /* 0x000ea20000100800 */
[----:B------:R-:W-:Y:S02]  /*5270*/  ISETP.GT.AND P2, PT, R12, 0x8, !P2 ;  /* 0x000000080c00780c */ /* 0x000fe40005744270 */
[C---:B------:R-:W-:Y:S01]  /*5280*/  ISETP.LT.OR P1, PT, R11.reuse, 0x2, P1 ;  /* 0x000000020b00780c */ /* 0x040fe20000f21670 */
[----:B------:R-:W3:Y:S01]  /*5290*/  LDL R15, [R1+0x460] ;  /* 0x00046000010f7983 */ /* 0x000ee20000100800 */
[----:B------:R-:W-:Y:S02]  /*52a0*/  ISETP.LT.OR P2, PT, R11, 0x9, P2 ;  /* 0x000000090b00780c */ /* 0x000fe40001741670 */
[----:B------:R-:W-:Y:S01]  /*52b0*/  FSEL R97, R97, -INF , !P1 ;  /* 0xff80000061617808 */ /* 0x000fe20004800000 */
[----:B------:R-:W4:Y:S01]  /*52c0*/  LDL R156, [R1+0x2ac] ;  /* 0x0002ac00019c7983 */ /* 0x000f220000100800 */
[----:B------:R-:W-:-:S02]  /*52d0*/  ISETP.NE.AND P1, PT, R18, RZ, PT ;  /* 0x000000ff1200720c */ /* 0x000fc40003f25270 */
[----:B------:R-:W-:Y:S01]  /*52e0*/  FSEL R159, R159, -INF , !P2 ;  /* 0xff8000009f9f7808 */ /* 0x000fe20005000000 */
[----:B------:R-:W5:Y:S01]  /*52f0*/  LDL R18, [R1+0x33c] ;  /* 0x00033c0001127983 */ /* 0x000f620000100800 */
[----:B------:R-:W-:Y:S02]  /*5300*/  ISETP.GT.AND P1, PT, R12, 0x9, !P1 ;  /* 0x000000090c00780c */ /* 0x000fe40004f24270 */
[----:B------:R-:W-:Y:S01]  /*5310*/  ISETP.NE.AND P2, PT, R29, RZ, PT ;  /* 0x000000ff1d00720c */ /* 0x000fe20003f45270 */
[----:B------:R-:W4:Y:S01]  /*5320*/  LDL R158, [R1+0x2b0] ;  /* 0x0002b000019e7983 */ /* 0x000f220000100800 */
[----:B------:R-:W-:Y:S02]  /*5330*/  ISETP.LT.OR P1, PT, R11, 0xa, P1 ;  /* 0x0000000a0b00780c */ /* 0x000fe40000f21670 */
[----:B------:R-:W-:Y:S01]  /*5340*/  ISETP.NE.AND P6, PT, R30, RZ, PT ;  /* 0x000000ff1e00720c */ /* 0x000fe20003fc5270 */
[----:B------:R-:W4:Y:S01]  /*5350*/  LDL R160, [R1+0x2b4] ;  /* 0x0002b40001a07983 */ /* 0x000f220000100800 */
[----:B------:R-:W-:-:S02]  /*5360*/  FSEL R91, R91, -INF , !P1 ;  /* 0xff8000005b5b7808 */ /* 0x000fc40004800000 */
[----:B------:R-:W-:Y:S01]  /*5370*/  ISETP.NE.AND P1, PT, R26, RZ, PT ;  /* 0x000000ff1a00720c */ /* 0x000fe20003f25270 */
[----:B------:R-:W4:Y:S01]  /*5380*/  LDL R19, [R1+0x2bc] ;  /* 0x0002bc0001137983 */ /* 0x000f220000100800 */
[----:B------:R-:W-:Y:S02]  /*5390*/  FMNMX.FTZ R10, R113, R109, !PT ;  /* 0x0000006d710a7209 */ /* 0x000fe40007810000 */
[----:B------:R-:W-:Y:S01]  /*53a0*/  ISETP.GT.AND P1, PT, R12, 0x10, !P1 ;  /* 0x000000100c00780c */ /* 0x000fe20004f24270 */
[----:B------:R-:W4:Y:S01]  /*53b0*/  LDL R25, [R1+0x2c4] ;  /* 0x0002c40001197983 */ /* 0x000f220000100800 */
[----:B------:R-:W-:Y:S02]  /*53c0*/  FMNMX.FTZ R10, R105, R10, !PT ;  /* 0x0000000a690a7209 */ /* 0x000fe40007810000 */
[----:B------:R-:W-:Y:S01]  /*53d0*/  ISETP.LT.OR P1, PT, R11, 0x11, P1 ;  /* 0x000000110b00780c */ /* 0x000fe20000f21670 */
[----:B------:R-:W4:Y:S01]  /*53e0*/  LDL R20, [R1+0x374] ;  /* 0x0003740001147983 */ /* 0x000f220000100800 */
[----:B------:R-:W-:-:S02]  /*53f0*/  FMNMX.FTZ R10, R99, R10, !PT ;  /* 0x0000000a630a7209 */ /* 0x000fc40007810000 */
[----:B------:R-:W-:Y:S01]  /*5400*/  FSEL R164, R164, -INF , !P1 ;  /* 0xff800000a4a47808 */ /* 0x000fe20004800000 */
[----:B------:R-:W4:Y:S01]  /*5410*/  LDL R87, [R1+0x218] ;  /* 0x0002180001577983 */ /* 0x000f220000100800 */
[----:B------:R-:W-:Y:S02]  /*5420*/  ISETP.NE.AND P1, PT, R27, RZ, PT ;  /* 0x000000ff1b00720c */ /* 0x000fe40003f25270 */
[C---:B------:R-:W-:Y:S01]  /*5430*/  ISETP.GT.AND P3, PT, R12.reuse, 0x50, !P3 ;  /* 0x000000500c00780c */ /* 0x040fe20005f64270 */
[----:B------:R-:W4:Y:S01]  /*5440*/  LDL R152, [R1+0x2a4] ;  /* 0x0002a40001987983 */ /* 0x000f220000100800 */
[C---:B------:R-:W-:Y:S02]  /*5450*/  ISETP.GT.AND P1, PT, R12.reuse, 0x11, !P1 ;  /* 0x000000110c00780c */ /* 0x040fe40004f24270 */
[----:B------:R-:W-:Y:S01]  /*5460*/  ISETP.GT.AND P4, PT, R12, 0x51, !P4 ;  /* 0x000000510c00780c */ /* 0x000fe20006784270 */
[----:B------:R-:W4:Y:S01]  /*5470*/  LDL R154, [R1+0x2a8] ;  /* 0x0002a800019a7983 */ /* 0x000f220000100800 */
[----:B------:R-:W-:-:S02]  /*5480*/  ISETP.LT.OR P1, PT, R11, 0x12, P1 ;  /* 0x000000120b00780c */ /* 0x000fc40000f21670 */
[----:B------:R-:W-:Y:S01]  /*5490*/  ISETP.LT.OR P3, PT, R11, 0x51, P3 ;  /* 0x000000510b00780c */ /* 0x000fe20001f61670 */
[----:B------:R-:W4:Y:S01]  /*54a0*/  LDL R89, [R1+0x230] ;  /* 0x0002300001597983 */ /* 0x000f220000100800 */
[----:B------:R-:W-:Y:S02]  /*54b0*/  FSEL R174, R174, -INF , !P1 ;  /* 0xff800000aeae7808 */ /* 0x000fe40004800000 */
[----:B------:R-:W-:Y:S01]  /*54c0*/  ISETP.GT.AND P1, PT, R12, 0x18, !P2 ;  /* 0x000000180c00780c */ /* 0x000fe20005724270 */
[----:B------:R-:W4:Y:S01]  /*54d0*/  LDL R111, [R1+0x234] ;  /* 0x00023400016f7983 */ /* 0x000f220000100800 */
[----:B------:R-:W-:Y:S02]  /*54e0*/  ISETP.NE.AND P2, PT, R13, RZ, PT ;  /* 0x000000ff0d00720c */ /* 0x000fe40003f45270 */
[----:B------:R-:W-:Y:S01]  /*54f0*/  ISETP.LT.OR P1, PT, R11, 0x19, P1 ;  /* 0x000000190b00780c */ /* 0x000fe20000f21670 */
[----:B------:R-:W4:Y:S01]  /*5500*/  LDL R115, [R1+0x238] ;  /* 0x0002380001737983 */ /* 0x000f220000100800 */
[----:B------:R-:W-:-:S02]  /*5510*/  FMNMX.FTZ R13, R161, R10, !PT ;  /* 0x0000000aa10d7209 */ /* 0x000fc40007810000 */
[----:B------:R-:W-:Y:S01]  /*5520*/  FSEL R175, R175, -INF , !P1 ;  /* 0xff800000afaf7808 */ /* 0x000fe20004800000 */
[----:B------:R-:W4:Y:S01]  /*5530*/  LDL R117, [R1+0x23c] ;  /* 0x00023c0001757983 */ /* 0x000f220000100800 */
[----:B------:R-:W-:Y:S02]  /*5540*/  ISETP.GT.AND P1, PT, R12, 0x19, !P6 ;  /* 0x000000190c00780c */ /* 0x000fe40007724270 */
[----:B------:R-:W-:Y:S01]  /*5550*/  ISETP.NE.AND P6, PT, R40, RZ, PT ;  /* 0x000000ff2800720c */ /* 0x000fe20003fc5270 */
[----:B------:R-:W4:Y:S01]  /*5560*/  LDL R93, [R1+0x240] ;  /* 0x00024000015d7983 */ /* 0x000f220000100800 */
[----:B------:R-:W-:Y:S02]  /*5570*/  ISETP.LT.OR P1, PT, R11, 0x1a, P1 ;  /* 0x0000001a0b00780c */ /* 0x000fe40000f21670 */
[----:B------:R-:W-:Y:S01]  /*5580*/  ISETP.GT.AND P5, PT, R12, 0x58, !P5 ;  /* 0x000000580c00780c */ /* 0x000fe20006fa4270 */
[----:B------:R-:W4:Y:S01]  /*5590*/  LDL R119, [R1+0x244] ;  /* 0x0002440001777983 */ /* 0x000f220000100800 */
[----:B------:R-:W-:-:S02]  /*55a0*/  FSEL R228, R228, -INF , !P1 ;  /* 0xff800000e4e47808 */ /* 0x000fc40004800000 */
[----:B------:R-:W-:Y:S01]  /*55b0*/  ISETP.NE.AND P1, PT, R31, RZ, PT ;  /* 0x000000ff1f00720c */ /* 0x000fe20003f25270 */
[----:B------:R-:W4:Y:S01]  /*55c0*/  LDL R121, [R1+0x248] ;  /* 0x0002480001797983 */ /* 0x000f220000100800 */
[C---:B------:R-:W-:Y:S02]  /*55d0*/  ISETP.LT.OR P4, PT, R11.reuse, 0x52, P4 ;  /* 0x000000520b00780c */ /* 0x040fe40002781670 */
[----:B------:R-:W-:Y:S01]  /*55e0*/  ISETP.GT.AND P1, PT, R12, 0x20, !P1 ;  /* 0x000000200c00780c */ /* 0x000fe20004f24270 */
[----:B------:R-:W4:Y:S01]  /*55f0*/  LDL R123, [R1+0x24c] ;  /* 0x00024c00017b7983 */ /* 0x000f220000100800 */
[----:B------:R-:W-:Y:S02]  /*5600*/  FSEL R170, R170, -INF , !P3 ;  /* 0xff800000aaaa7808 */ /* 0x000fe40005800000 */
[C---:B------:R-:W-:Y:S01]  /*5610*/  ISETP.LT.OR P1, PT, R11.reuse, 0x21, P1 ;  /* 0x000000210b00780c */ /* 0x040fe20000f21670 */
[----:B------:R-:W4:Y:S01]  /*5620*/  LDL R95, [R1+0x250] ;  /* 0x00025000015f7983 */ /* 0x000f220000100800 */
[----:B------:R-:W-:-:S02]  /*5630*/  ISETP.LT.OR P5, PT, R11, 0x59, P5 ;  /* 0x000000590b00780c */ /* 0x000fc40002fa1670 */
[----:B------:R-:W-:Y:S01]  /*5640*/  FSEL R181, R181, -INF , !P1 ;  /* 0xff800000b5b57808 */ /* 0x000fe20004800000 */
[----:B------:R-:W4:Y:S01]  /*5650*/  LDL R125, [R1+0x254] ;  /* 0x00025400017d7983 */ /* 0x000f220000100800 */
[----:B------:R-:W-:Y:S02]  /*5660*/  ISETP.NE.AND P1, PT, R32, RZ, PT ;  /* 0x000000ff2000720c */ /* 0x000fe40003f25270 */
[----:B------:R-:W-:Y:S01]  /*5670*/  FSEL R171, R171, -INF , !P4 ;  /* 0xff800000abab7808 */ /* 0x000fe20006000000 */
[----:B------:R-:W4:Y:S01]  /*5680*/  LDL R127, [R1+0x258] ;  /* 0x00025800017f7983 */ /* 0x000f220000100800 */
[----:B------:R-:W-:Y:S02]  /*5690*/  ISETP.GT.AND P1, PT, R12, 0x21, !P1 ;  /* 0x000000210c00780c */ /* 0x000fe40004f24270 */
[----:B------:R-:W-:Y:S01]  /*56a0*/  FSEL R172, R172, -INF , !P5 ;  /* 0xff800000acac7808 */ /* 0x000fe20006800000 */
[----:B------:R-:W4:Y:S01]  /*56b0*/  LDL R129, [R1+0x25c] ;  /* 0x00025c0001817983 */ /* 0x000f220000100800 */
[----:B------:R-:W-:-:S03]  /*56c0*/  ISETP.LT.OR P1, PT, R11, 0x22, P1 ;  /* 0x000000220b00780c */ /* 0x000fc60000f21670 */
[----:B------:R-:W4:Y:S01]  /*56d0*/  LDL R101, [R1+0x260] ;  /* 0x0002600001657983 */ /* 0x000f220000100800 */
[----:B------:R-:W-:Y:S02]  /*56e0*/  FSEL R182, R182, -INF , !P1 ;  /* 0xff800000b6b67808 */ /* 0x000fe40004800000 */
[----:B------:R-:W-:Y:S01]  /*56f0*/  ISETP.NE.AND P1, PT, R33, RZ, PT ;  /* 0x000000ff2100720c */ /* 0x000fe20003f25270 */
[----:B------:R-:W4:Y:S03]  /*5700*/  LDL R131, [R1+0x264] ;  /* 0x0002640001837983 */ /* 0x000f260000100800 */
[----:B------:R-:W-:Y:S01]  /*5710*/  ISETP.GT.AND P1, PT, R12, 0x28, !P1 ;  /* 0x000000280c00780c */ /* 0x000fe20004f24270 */
[----:B------:R-:W4:Y:S03]  /*5720*/  LDL R133, [R1+0x268] ;  /* 0x0002680001857983 */ /* 0x000f260000100800 */
[----:B------:R-:W-:Y:S01]  /*5730*/  ISETP.LT.OR P1, PT, R11, 0x29, P1 ;  /* 0x000000290b00780c */ /* 0x000fe20000f21670 */
[----:B------:R-:W4:Y:S03]  /*5740*/  LDL R135, [R1+0x26c] ;  /* 0x00026c0001877983 */ /* 0x000f260000100800 */
[----:B------:R-:W-:Y:S01]  /*5750*/  FSEL R183, R183, -INF , !P1 ;  /* 0xff800000b7b77808 */ /* 0x000fe20004800000 */
[----:B------:R-:W4:Y:S01]  /*5760*/  LDL R103, [R1+0x270] ;  /* 0x0002700001677983 */ /* 0x000f220000100800 */
[----:B------:R-:W-:-:S03]  /*5770*/  ISETP.NE.AND P1, PT, R34, RZ, PT ;  /* 0x000000ff2200720c */ /* 0x000fc60003f25270 */
[----:B------:R-:W4:Y:S01]  /*5780*/  LDL R128, [R1+0x274] ;  /* 0x0002740001807983 */ /* 0x000f220000100800 */
[----:B------:R-:W-:-:S03]  /*5790*/  ISETP.GT.AND P1, PT, R12, 0x29, !P1 ;  /* 0x000000290c00780c */ /* 0x000fc60004f24270 */
        /* <DEDUP_REMOVED lines=42> */
[----:B------:R-:W-:-:S02]  /*5a40*/  ISETP.GT.AND P1, PT, R12, RZ, !P2 ;  /* 0x000000ff0c00720c */ /* 0x000fc40005724270 */
[----:B------:R-:W-:Y:S01]  /*5a50*/  ISETP.NE.AND P2, PT, R42, RZ, PT ;  /* 0x000000ff2a00720c */ /* 0x000fe20003f45270 */
[----:B------:R-:W4:Y:S01]  /*5a60*/  LDL R45, [R1+0x2ec] ;  /* 0x0002ec00012d7983 */ /* 0x000f220000100800 */
[----:B------:R-:W-:Y:S02]  /*5a70*/  ISETP.LT.OR P1, PT, R11, 0x1, P1 ;  /* 0x000000010b00780c */ /* 0x000fe40000f21670 */
[C---:B------:R-:W-:Y:S01]  /*5a80*/  ISETP.GT.AND P2, PT, R12.reuse, 0x49, !P2 ;  /* 0x000000490c00780c */ /* 0x040fe20005744270 */
[----:B------:R-:W4:Y:S01]  /*5a90*/  LDL R47, [R1+0x2f0] ;  /* 0x0002f000012f7983 */ /* 0x000f220000100800 */
[----:B------:R-:W-:Y:S02]  /*5aa0*/  FSEL R157, R157, -INF , !P1 ;  /* 0xff8000009d9d7808 */ /* 0x000fe40004800000 */
[----:B------:R-:W-:Y:S01]  /*5ab0*/  ISETP.GT.AND P1, PT, R12, 0x41, !P6 ;  /* 0x000000410c00780c */ /* 0x000fe20007724270 */
[----:B------:R-:W4:Y:S01]  /*5ac0*/  LDL R49, [R1+0x2f4] ;  /* 0x0002f40001317983 */ /* 0x000f220000100800 */
[----:B------:R-:W-:-:S02]  /*5ad0*/  FMNMX.FTZ R8, R157, R97, !PT ;  /* 0x000000619d087209 */ /* 0x000fc40007810000 */
[----:B------:R-:W-:Y:S01]  /*5ae0*/  ISETP.LT.OR P1, PT, R11, 0x42, P1 ;  /* 0x000000420b00780c */ /* 0x000fe20000f21670 */
[----:B------:R-:W4:Y:S01]  /*5af0*/  LDL R51, [R1+0x2f8] ;  /* 0x0002f80001337983 */ /* 0x000f220000100800 */
[----:B------:R-:W-:Y:S02]  /*5b00*/  FMNMX.FTZ R8, R159, R8, !PT ;  /* 0x000000089f087209 */ /* 0x000fe40007810000 */
[----:B------:R-:W-:Y:S01]  /*5b10*/  FSEL R167, R167, -INF , !P1 ;  /* 0xff800000a7a77808 */ /* 0x000fe20004800000 */
[----:B------:R-:W4:Y:S01]  /*5b20*/  LDL R53, [R1+0x2fc] ;  /* 0x0002fc0001357983 */ /* 0x000f220000100800 */
[----:B------:R-:W-:Y:S02]  /*5b30*/  FMNMX.FTZ R9, R91, R8, !PT ;  /* 0x000000085b097209 */ /* 0x000fe40007810000 */
[----:B------:R-:W-:Y:S01]  /*5b40*/  FMNMX.FTZ R8, R162, R13, !PT ;  /* 0x0000000da2087209 */ /* 0x000fe20007810000 */
[----:B------:R-:W4:Y:S01]  /*5b50*/  LDL R55, [R1+0x300] ;  /* 0x0003000001377983 */ /* 0x000f220000100800 */
[----:B------:R-:W-:-:S02]  /*5b60*/  FMNMX.FTZ R9, R164, R9, !PT ;  /* 0x00000009a4097209 */ /* 0x000fc40007810000 */
[----:B------:R-:W-:Y:S01]  /*5b70*/  FMNMX.FTZ R8, R163, R8, !PT ;  /* 0x00000008a3087209 */ /* 0x000fe20007810000 */
[----:B------:R-:W4:Y:S01]  /*5b80*/  LDL R57, [R1+0x304] ;  /* 0x0003040001397983 */ /* 0x000f220000100800 */
[----:B------:R-:W-:Y:S02]  /*5b90*/  FMNMX.FTZ R10, R174, R9, !PT ;  /* 0x00000009ae0a7209 */ /* 0x000fe40007810000 */
[----:B------:R-:W-:Y:S01]  /*5ba0*/  FMNMX.FTZ R8, R229, R8, !PT ;  /* 0x00000008e5087209 */ /* 0x000fe20007810000 */
[----:B------:R-:W4:Y:S01]  /*5bb0*/  LDL R59, [R1+0x308] ;  /* 0x00030800013b7983 */ /* 0x000f220000100800 */
[----:B------:R-:W-:Y:S02]  /*5bc0*/  FMNMX.FTZ R9, R175, R10, !PT ;  /* 0x0000000aaf097209 */ /* 0x000fe40007810000 */
[----:B------:R-:W-:Y:S01]  /*5bd0*/  ISETP.NE.AND P1, PT, R41, RZ, PT ;  /* 0x000000ff2900720c */ /* 0x000fe20003f25270 */
        /* <DEDUP_REMOVED lines=25> */
[----:B------:R-:W-:Y:S02]  /*5d70*/  ISETP.GT.AND P1, PT, R12, 0x48, !P1 ;  /* 0x000000480c00780c */ /* 0x000fe40004f24270 */
[----:B------:R-:W-:Y:S01]  /*5d80*/  FMNMX.FTZ R13, R217, R10, !PT ;  /* 0x0000000ad90d7209 */ /* 0x000fe20007810000 */
[----:B------:R-:W4:Y:S01]  /*5d90*/  LDL R77, [R1+0x32c] ;  /* 0x00032c00014d7983 */ /* 0x000f220000100800 */
[----:B------:R-:W-:-:S02]  /*5da0*/  FMNMX.FTZ R9, R212, R9, !PT ;  /* 0x00000009d4097209 */ /* 0x000fc40007810000 */
[C---:B------:R-:W-:Y:S01]  /*5db0*/  ISETP.LT.OR P1, PT, R11.reuse, 0x49, P1 ;  /* 0x000000490b00780c */ /* 0x040fe20000f21670 */
[----:B------:R-:W4:Y:S01]  /*5dc0*/  LDL R79, [R1+0x330] ;  /* 0x00033000014f7983 */ /* 0x000f220000100800 */
[----:B------:R-:W-:Y:S02]  /*5dd0*/  FMNMX.FTZ R8, R166, R13, !PT ;  /* 0x0000000da6087209 */ /* 0x000fe40007810000 */
[----:B------:R-:W-:Y:S01]  /*5de0*/  FMNMX.FTZ R10, R218, R9, !PT ;  /* 0x00000009da0a7209 */ /* 0x000fe20007810000 */
[----:B------:R-:W4:Y:S01]  /*5df0*/  LDL R81, [R1+0x334] ;  /* 0x0003340001517983 */ /* 0x000f220000100800 */
[----:B------:R-:W-:Y:S02]  /*5e00*/  ISETP.LT.OR P2, PT, R11, 0x4a, P2 ;  /* 0x0000004a0b00780c */ /* 0x000fe40001741670 */
[----:B------:R-:W-:Y:S01]  /*5e10*/  FSEL R168, R168, -INF , !P1 ;  /* 0xff800000a8a87808 */ /* 0x000fe20004800000 */
[----:B------:R-:W4:Y:S01]  /*5e20*/  LDL R83, [R1+0x338] ;  /* 0x0003380001537983 */ /* 0x000f220000100800 */
[----:B------:R-:W-:-:S02]  /*5e30*/  FMNMX.FTZ R9, R167, R8, !PT ;  /* 0x00000008a7097209 */ /* 0x000fc40007810000 */
[----:B------:R-:W-:Y:S01]  /*5e40*/  FMNMX.FTZ R10, R195, R10, !PT ;  /* 0x0000000ac30a7209 */ /* 0x000fe20007810000 */
[----:B------:R-:W4:Y:S01]  /*5e50*/  LDL R122, [R1+0x340] ;  /* 0x00034000017a7983 */ /* 0x000f220000100800 */
[----:B------:R-:W-:Y:S02]  /*5e60*/  FSEL R169, R169, -INF , !P2 ;  /* 0xff800000a9a97808 */ /* 0x000fe40005000000 */
[----:B------:R-:W-:Y:S01]  /*5e70*/  FMNMX.FTZ R8, R168, R9, !PT ;  /* 0x00000009a8087209 */ /* 0x000fe20007810000 */
[----:B------:R-:W4:Y:S01]  /*5e80*/  LDL R124, [R1+0x344] ;  /* 0x00034400017c7983 */ /* 0x000f220000100800 */
[----:B------:R-:W-:Y:S02]  /*5e90*/  FMNMX.FTZ R9, R213, R10, !PT ;  /* 0x0000000ad5097209 */ /* 0x000fe40007810000 */
[----:B------:R-:W-:Y:S01]  /*5ea0*/  ISETP.NE.AND P6, PT, R21, RZ, PT ;  /* 0x000000ff1500720c */ /* 0x000fe20003fc5270 */
[----:B------:R-:W4:Y:S01]  /*5eb0*/  LDL R126, [R1+0x348] ;  /* 0x00034800017e7983 */ /* 0x000f220000100800 */
[----:B------:R-:W-:-:S02]  /*5ec0*/  FMNMX.FTZ R13, R169, R8, !PT ;  /* 0x00000008a90d7209 */ /* 0x000fc40007810000 */
[----:B------:R-:W-:Y:S01]  /*5ed0*/  FMNMX.FTZ R9, R214, R9, !PT ;  /* 0x00000009d6097209 */ /* 0x000fe20007810000 */
[----:B------:R-:W5:Y:S01]  /*5ee0*/  LDL R21, [R1+0x2c0] ;  /* 0x0002c00001157983 */ /* 0x000f620000100800 */
[----:B------:R-:W-:Y:S02]  /*5ef0*/  ISETP.GT.AND P6, PT, R12, 0x59, !P6 ;  /* 0x000000590c00780c */ /* 0x000fe400077c4270 */
[----:B------:R-:W-:Y:S01]  /*5f00*/  FMNMX.FTZ R8, R170, R13, !PT ;  /* 0x0000000daa087209 */ /* 0x000fe20007810000 */
[----:B------:R-:W4:Y:S01]  /*5f10*/  LDL R114, [R1+0x34c] ;  /* 0x00034c0001727983 */ /* 0x000f220000100800 */
[----:B------:R-:W-:Y:S02]  /*5f20*/  FMNMX.FTZ R10, R216, R9, !PT ;  /* 0x00000009d80a7209 */ /* 0x000fe40007810000 */
[----:B------:R-:W-:Y:S01]  /*5f30*/  ISETP.LT.OR P6, PT, R11, 0x5a, P6 ;  /* 0x0000005a0b00780c */ /* 0x000fe200037c1670 */
[----:B------:R-:W4:Y:S01]  /*5f40*/  LDL R116, [R1+0x350] ;  /* 0x0003500001747983 */ /* 0x000f220000100800 */
[----:B------:R-:W-:-:S02]  /*5f50*/  FMNMX.FTZ R9, R171, R8, !PT ;  /* 0x00000008ab097209 */ /* 0x000fc40007810000 */
[----:B------:R-:W-:Y:S01]  /*5f60*/  FSEL R173, R173, -INF , !P6 ;  /* 0xff800000adad7808 */ /* 0x000fe20007000000 */
[----:B------:R-:W4:Y:S01]  /*5f70*/  LDL R118, [R1+0x354] ;  /* 0x0003540001767983 */ /* 0x000f220000100800 */
[----:B------:R-:W-:Y:S02]  /*5f80*/  FMNMX.FTZ R10, R215, R10, !PT ;  /* 0x0000000ad70a7209 */ /* 0x000fe40007810000 */
[----:B------:R-:W-:Y:S01]  /*5f90*/  FMNMX.FTZ R8, R172, R9, !PT ;  /* 0x00000009ac087209 */ /* 0x000fe20007810000 */
[----:B------:R-:W4:Y:S01]  /*5fa0*/  LDL R120, [R1+0x358] ;  /* 0x0003580001787983 */ /* 0x000f220000100800 */
[----:B------:R-:W-:Y:S02]  /*5fb0*/  FMNMX.FTZ R10, R211, R10, !PT ;  /* 0x0000000ad30a7209 */ /* 0x000fe40007810000 */
[----:B------:R-:W-:Y:S01]  /*5fc0*/  FMNMX.FTZ R11, R173, R8, !PT ;  /* 0x00000008ad0b7209 */ /* 0x000fe20007810000 */
[----:B------:R-:W4:Y:S04]  /*5fd0*/  LDL R108, [R1+0x35c] ;  /* 0x00035c00016c7983 */ /* 0x000f280000100800 */
[----:B------:R-:W-:Y:S04]  /*5fe0*/  STL.64 [R1+0x440], R10 ;  /* 0x0004400a01007387 */ /* 0x000fe80000100a00 */
[----:B------:R-:W2:Y:S04]  /*5ff0*/  LDL R107, [R1+0x444] ;  /* 0x00044400016b7983 */ /* 0x000ea80000100800 */
[----:B------:R-:W0:Y:S04]  /*6000*/  SHFL.BFLY PT, R9, R10, 0x2, 0x1f ;  /* 0x0c401f000a097f89 */ /* 0x000e2800000e0000 */
[----:B------:R-:W4:Y:S04]  /*6010*/  LDL R110, [R1+0x360] ;  /* 0x00036000016e7983 */ /* 0x000f280000100800 */
[----:B------:R-:W4:Y:S04]  /*6020*/  LDL R112, [R1+0x364] ;  /* 0x0003640001707983 */ /* 0x000f280000100800 */
[----:B------:R-:W4:Y:S04]  /*6030*/  LDL R102, [R1+0x368] ;  /* 0x0003680001667983 */ /* 0x000f280000100800 */
[----:B------:R-:W4:Y:S04]  /*6040*/  LDL R104, [R1+0x36c] ;  /* 0x00036c0001687983 */ /* 0x000f280000100800 */
[----:B------:R-:W4:Y:S01]  /*6050*/  LDL R106, [R1+0x370] ;  /* 0x00037000016a7983 */ /* 0x000f220000100800 */
[----:B0-----:R-:W-:-:S03]  /*6060*/  FMNMX.FTZ R12, R10, R9, !PT ;  /* 0x000000090a0c7209 */ /* 0x001fc60007810000 */
[----:B------:R-:W4:Y:S04]  /*6070*/  LDL R98, [R1+0x378] ;  /* 0x0003780001627983 */ /* 0x000f280000100800 */
        /* <DEDUP_REMOVED lines=8> */
[----:B------:R0:W-:Y:S04]  /*6100*/  STL [R1+0x440], R14 ;  /* 0x0004400e01007387 */ /* 0x0001e80000100800 */
[----:B------:R-:W3:Y:S04]  /*6110*/  LDL R85, [R1+0x440] ;  /* 0x0004400001557983 */ /* 0x000ee80000100800 */
[----:B------:R-:W4:Y:S04]  /*6120*/  LDL.64 R8, [R1+0xa8] ;  /* 0x0000a80001087983 */ /* 0x000f280000100a00 */
[----:B------:R-:W4:Y:S04]  /*6130*/  LDL R90, [R1+0x394] ;  /* 0x00039400015a7983 */ /* 0x000f280000100800 */
        /* <DEDUP_REMOVED lines=31> */
[----:B0-----:R-:W4:Y:S04]  /*6330*/  LDL R14, [R1+0x42c] ;  /* 0x00042c00010e7983 */ /* 0x001f280000100800 */
[----:B------:R-:W4:Y:S04]  /*6340*/  LDL R234, [R1+0x414] ;  /* 0x0004140001ea7983 */ /* 0x000f280000100800 */
[----:B------:R-:W4:Y:S04]  /*6350*/  LDL R236, [R1+0x418] ;  /* 0x0004180001ec7983 */ /* 0x000f280000100800 */
[----:B------:R-:W4:Y:S04]  /*6360*/  LDL R235, [R1+0x41c] ;  /* 0x00041c0001eb7983 */ /* 0x000f280000100800 */
[----:B--2---:R-:W0:Y:S02]  /*6370*/  SHFL.BFLY PT, R10, R107, 0x2, 0x1f ;  /* 0x0c401f006b0a7f89 */ /* 0x004e2400000e0000 */
[----:B0-----:R-:W-:-:S05]  /*6380*/  FMNMX.FTZ R10, R10, R107, !PT ;  /* 0x0000006b0a0a7209 */ /* 0x001fca0007810000 */
[----:B------:R-:W0:Y:S02]  /*6390*/  SHFL.BFLY PT, R11, R10, 0x1, 0x1f ;  /* 0x0c201f000a0b7f89 */ /* 0x000e2400000e0000 */
[----:B0-----:R-:W-:Y:S02]  /*63a0*/  FMNMX.FTZ R12, R10, R11, !PT ;  /* 0x0000000b0a0c7209 */ /* 0x001fe40007810000 */
[----:B------:R-:W2:Y:S04]  /*63b0*/  LDL R10, [R1+0x424] ;  /* 0x00042400010a7983 */ /* 0x000ea80000100800 */
[----:B------:R-:W2:Y:S04]  /*63c0*/  LDL R11, [R1+0x428] ;  /* 0x00042800010b7983 */ /* 0x000ea80000100800 */
[----:B------:R0:W-:Y:S01]  /*63d0*/  STL [R1+0x2b8], R220 ;  /* 0x0002b8dc01007387 */ /* 0x0001e20000100800 */
[----:B---3--:R-:W-:Y:S01]  /*63e0*/  FSETP.NEU.FTZ.AND P1, PT, R85, -INF , PT ;  /* 0xff8000005500780b */ /* 0x008fe20003f3d000 */
[----:B0-----:R-:W-:-:S02]  /*63f0*/  FMUL.FTZ R220, R15, R85 ;  /* 0x000000550fdc7220 */ /* 0x001fc40000410000 */
[----:B-----5:R0:W-:Y:S03]  /*6400*/  STL [R1+0x2c0], R21 ;  /* 0x0002c01501007387 */ /* 0x0201e60000100800 */
[----:B------:R-:W-:Y:S01]  /*6410*/  FSEL R220, R220, RZ, P1 ;  /* 0x000000ffdcdc7208 */ /* 0x000fe20000800000 */
[----:B------:R1:W-:Y:S04]  /*6420*/  STL [R1+0x33c], R18 ;  /* 0x00033c1201007387 */ /* 0x0003e80000100800 */
[----:B0-----:R-:W-:Y:S01]  /*6430*/  FFMA.FTZ R21, R113, R15, -R220 ;  /* 0x0000000f71157223 */ /* 0x001fe200000108dc */
[----:B------:R-:W-:-:S03]  /*6440*/  FSETP.NEU.FTZ.AND P1, PT, R12, -INF , PT ;  /* 0xff8000000c00780b */ /* 0x000fc60003f3d000 */
[----:B-1----:R0:W-:Y:S02]  /*6450*/  MUFU.EX2 R18, R21 ;  /* 0x0000001500127308 */ /* 0x0021e40000000800 */
[-C--:B0-----:R-:W-:Y:S01]  /*6460*/  FMUL.FTZ R21, R12, R15.reuse ;  /* 0x0000000f0c157220 */ /* 0x081fe20000410000 */
[----:B----4-:R0:W-:Y:S04]  /*6470*/  STL [R1+0x2ac], R156 ;  /* 0x0002ac9c01007387 */ /* 0x0101e80000100800 */
[----:B------:R-:W-:Y:S01]  /*6480*/  FSEL R21, R21, RZ, P1 ;  /* 0x000000ff15157208 */ /* 0x000fe20000800000 */
[----:B------:R1:W-:Y:S04]  /*6490*/  STL [R1+0x2b0], R158 ;  /* 0x0002b09e01007387 */ /* 0x0003e80000100800 */
[----:B------:R3:W-:Y:S01]  /*64a0*/  STL [R1+0x2b4], R160 ;  /* 0x0002b4a001007387 */ /* 0x0007e20000100800 */
[-C--:B0-----:R-:W-:Y:S01]  /*64b0*/  FFMA.FTZ R156, R99, R15.reuse, -R220 ;  /* 0x0000000f639c7223 */ /* 0x081fe200000108dc */
[-CC-:B------:R-:W-:Y:S01]  /*64c0*/  FFMA.FTZ R157, R157, R15.reuse, -R21.reuse ;  /* 0x0000000f9d9d7223 */ /* 0x180fe20000010815 */
[-CC-:B------:R-:W-:Y:S01]  /*64d0*/  FFMA.FTZ R159, R159, R15.reuse, -R21.reuse ;  /* 0x0000000f9f9f7223 */ /* 0x180fe20000010815 */
[----:B------:R0:W-:Y:S01]  /*64e0*/  STL [R1+0x2bc], R19 ;  /* 0x0002bc1301007387 */ /* 0x0001e20000100800 */
[----:B-1----:R-:W-:-:S03]  /*64f0*/  FFMA.FTZ R158, R97, R15, -R21 ;  /* 0x0000000f619e7223 */ /* 0x002fc60000010815 */
[----:B------:R1:W-:Y:S01]  /*6500*/  STL [R1+0x2c4], R25 ;  /* 0x0002c41901007387 */ /* 0x0003e20000100800 */
[-C--:B---3--:R-:W-:Y:S01]  /*6510*/  FFMA.FTZ R160, R91, R15.reuse, -R21 ;  /* 0x0000000f5ba07223 */ /* 0x088fe20000010815 */
[-CC-:B0-----:R-:W-:Y:S02]  /*6520*/  FFMA.FTZ R19, R109, R15.reuse, -R220.reuse ;  /* 0x0000000f6d137223 */ /* 0x181fe400000108dc */
[----:B------:R0:W-:Y:S01]  /*6530*/  STL [R1+0x374], R20 ;  /* 0x0003741401007387 */ /* 0x0001e20000100800 */
[----:B-1----:R-:W-:Y:S01]  /*6540*/  FFMA.FTZ R25, R105, R15, -R220 ;  /* 0x0000000f69197223 */ /* 0x002fe200000108dc */
[----:B------:R-:W-:Y:S08]  /*6550*/  MUFU.EX2 R156, R156 ;  /* 0x0000009c009c7308 */ /* 0x000ff00000000800 */
[----:B------:R-:W-:Y:S08]  /*6560*/  MUFU.EX2 R19, R19 ;  /* 0x0000001300137308 */ /* 0x000ff00000000800 */
[----:B0-----:R-:W-:Y:S08]  /*6570*/  MUFU.EX2 R20, R25 ;  /* 0x0000001900147308 */ /* 0x001ff00000000800 */
[----:B------:R-:W-:Y:S08]  /*6580*/  MUFU.EX2 R157, R157 ;  /* 0x0000009d009d7308 */ /* 0x000ff00000000800 */
[----:B------:R-:W0:Y:S08]  /*6590*/  MUFU.EX2 R158, R158 ;  /* 0x0000009e009e7308 */ /* 0x000e300000000800 */
[----:B------:R-:W-:Y:S08]  /*65a0*/  MUFU.EX2 R159, R159 ;  /* 0x0000009f009f7308 */ /* 0x000ff00000000800 */
[----:B------:R-:W1:Y:S01]  /*65b0*/  MUFU.EX2 R160, R160 ;  /* 0x000000a000a07308 */ /* 0x000e620000000800 */
[----:B------:R-:W-:Y:S01]  /*65c0*/  IMAD R8, R87, 0xc00, R8 ;  /* 0x00000c0057087824 */ /* 0x000fe200078e0208 */
[----:B------:R3:W-:Y:S01]  /*65d0*/  STL [R1+0x2e0], R39 ;  /* 0x0002e02701007387 */ /* 0x0007e20000100800 */
[----:B------:R-:W-:-:S03]  /*65e0*/  R2UR UR7, R9 ;  /* 0x00000000090772ca */ /* 0x000fc600000e0000 */
[----:B------:R4:W-:Y:S01]  /*65f0*/  STL [R1+0x3ec], R38 ;  /* 0x0003ec2601007387 */ /* 0x0009e20000100800 */
[----:B------:R-:W-:Y:S02]  /*6600*/  R2UR UR6, R8 ;  /* 0x00000000080672ca */ /* 0x000fe400000e0000 */
[----:B0-----:R-:W-:Y:S01]  /*6610*/  F2FP.BF16.F32.PACK_AB R153, R158, R157 ;  /* 0x0000009d9e99723e */ /* 0x001fe200000010ff */
[----:B------:R0:W-:Y:S01]  /*6620*/  STL [R1+0x2a4], R152 ;  /* 0x0002a49801007387 */ /* 0x0001e20000100800 */
[----:B---3--:R-:W-:-:S03]  /*6630*/  IMAD.MOV.U32 R39, RZ, RZ, R9 ;  /* 0x000000ffff277224 */ /* 0x008fc600078e0009 */
[----:B------:R3:W-:Y:S01]  /*6640*/  STL [R1+0x2a8], R154 ;  /* 0x0002a89a01007387 */ /* 0x0007e20000100800 */
[----:B----4-:R-:W-:Y:S01]  /*6650*/  VIADD R38, R8, 0x80 ;  /* 0x0000008008267836 */ /* 0x010fe20000000000 */
[----:B-1----:R-:W-:Y:S02]  /*6660*/  F2FP.BF16.F32.PACK_AB R155, R160, R159 ;  /* 0x0000009fa09b723e */ /* 0x002fe400000010ff */
[----:B0-----:R-:W-:Y:S01]  /*6670*/  F2FP.BF16.F32.PACK_AB R152, R19, R18 ;  /* 0x000000121398723e */ /* 0x001fe200000010ff */
[----:B------:R-:W-:Y:S01]  /*6680*/  STL [R1+0x230], R89 ;  /* 0x0002305901007387 */ /* 0x000fe20000100800 */
[----:B---3--:R-:W-:-:S03]  /*6690*/  F2FP.BF16.F32.PACK_AB R154, R156, R20 ;  /* 0x000000149c9a723e */ /* 0x008fc600000010ff */
[----:B------:R-:W-:Y:S01]  /*66a0*/  STL [R1+0x234], R111 ;  /* 0x0002346f01007387 */ /* 0x000fe20000100800 */
[----:B------:R-:W-:Y:S02]  /*66b0*/  R2UR UR10, R38 ;  /* 0x00000000260a72ca */ /* 0x000fe400000e0000 */
[----:B------:R-:W-:Y:S01]  /*66c0*/  R2UR UR11, R39 ;  /* 0x00000000270b72ca */ /* 0x000fe200000e0000 */
[----:B------:R-:W-:Y:S04]  /*66d0*/  STL [R1+0x238], R115 ;  /* 0x0002387301007387 */ /* 0x000fe80000100800 */
        /* <DEDUP_REMOVED lines=104> */
[----:B------:R0:W-:Y:S01]  /*6d60*/  STL [R1+0x410], R30 ;  /* 0x0004101e01007387 */ /* 0x0001e20000100800 */
[----:B------:R1:W-:Y:S06]  /*6d70*/  BAR.SYNC.DEFER_BLOCKING R205, 0x100 ;  /* 0x000400cd0000751d */ /* 0x0003ec0000010000 */
[----:B0-----:R-:W-:-:S06]  /*6d80*/  WARPGROUP.ARRIVE ;  /* 0x00000000000079c5 */ /* 0x001fcc0000000000 */
[----:B------:R-:W-:Y:S01]  /*6d90*/  HGMMA.64x256x16.F32.BF16 R24, R152, gdesc[UR4].tnspB, RZ, !UPT, gsb0 ;  /* 0x43e0000498187df0 */ /* 0x000fe2000c0018ff */
        /* <DEDUP_REMOVED lines=8> */
[----:B------:R0:W-:Y:S01]  /*6e20*/  STL [R1+0x420], R13 ;  /* 0x0004200d01007387 */ /* 0x0001e20000100800 */
[----:B------:R-:W-:Y:S03]  /*6e30*/  MUFU.EX2 R161, R161 ;  /* 0x000000a100a17308 */ /* 0x000fe60000000800 */
[----:B------:R3:W-:Y:S05]  /*6e40*/  STL [R1+0x42c], R14 ;  /* 0x00042c0e01007387 */ /* 0x0007ea0000100800 */
[----:B------:R-:W4:Y:S08]  /*6e50*/  MUFU.EX2 R162, R162 ;  /* 0x000000a200a27308 */ /* 0x000f300000000800 */
[----:B------:R-:W-:Y:S08]  /*6e60*/  MUFU.EX2 R163, R163 ;  /* 0x000000a300a37308 */ /* 0x000ff00000000800 */
[----:B0-----:R-:W0:Y:S08]  /*6e70*/  MUFU.EX2 R13, R229 ;  /* 0x000000e5000d7308 */ /* 0x001e300000000800 */
[----:B------:R-:W-:Y:S08]  /*6e80*/  MUFU.EX2 R164, R164 ;  /* 0x000000a400a47308 */ /* 0x000ff00000000800 */
[----:B------:R-:W5:Y:S08]  /*6e90*/  MUFU.EX2 R174, R174 ;  /* 0x000000ae00ae7308 */ /* 0x000f700000000800 */
[----:B------:R-:W-:Y:S08]  /*6ea0*/  MUFU.EX2 R175, R175 ;  /* 0x000000af00af7308 */ /* 0x000ff00000000800 */
[----:B---3--:R-:W3:Y:S01]  /*6eb0*/  MUFU.EX2 R14, R228 ;  /* 0x000000e4000e7308 */ /* 0x008ee20000000800 */
[----:B------:R-:W-:Y:S04]  /*6ec0*/  STL [R1+0x414], R234 ;  /* 0x000414ea01007387 */ /* 0x000fe80000100800 */
[----:B------:R-:W-:Y:S04]  /*6ed0*/  STL [R1+0x418], R236 ;  /* 0x000418ec01007387 */ /* 0x000fe80000100800 */
[----:B------:R-:W-:Y:S04]  /*6ee0*/  STL [R1+0x41c], R235 ;  /* 0x00041ceb01007387 */ /* 0x000fe80000100800 */
[----:B--2---:R-:W-:Y:S04]  /*6ef0*/  STL [R1+0x424], R10 ;  /* 0x0004240a01007387 */ /* 0x004fe80000100800 */
[----:B------:R-:W-:Y:S01]  /*6f00*/  STL [R1+0x428], R11 ;  /* 0x0004280b01007387 */ /* 0x000fe20000100800 */
[-CC-:B------:R-:W-:Y:S01]  /*6f10*/  FFMA.FTZ R165, R165, R15.reuse, -R220.reuse ;  /* 0x0000000fa5a57223 */ /* 0x180fe200000108dc */
[-CC-:B------:R-:W-:Y:S01]  /*6f20*/  FFMA.FTZ R176, R176, R15.reuse, -R220.reuse ;  /* 0x0000000fb0b07223 */ /* 0x180fe200000108dc */
[-CC-:B------:R-:W-:Y:S01]  /*6f30*/  FFMA.FTZ R177, R177, R15.reuse, -R220.reuse ;  /* 0x0000000fb1b17223 */ /* 0x180fe200000108dc */
[-C--:B------:R-:W-:Y:S01]  /*6f40*/  FFMA.FTZ R180, R180, R15.reuse, -R220 ;  /* 0x0000000fb4b47223 */ /* 0x080fe200000108dc */
[-CC-:B------:R-:W-:Y:S01]  /*6f50*/  FFMA.FTZ R181, R181, R15.reuse, -R21.reuse ;  /* 0x0000000fb5b57223 */ /* 0x180fe20000010815 */
[-CC-:B------:R-:W-:Y:S01]  /*6f60*/  FFMA.FTZ R182, R182, R15.reuse, -R21.reuse ;  /* 0x0000000fb6b67223 */ /* 0x180fe20000010815 */
[-CC-:B------:R-:W-:Y:S01]  /*6f70*/  FFMA.FTZ R183, R183, R15.reuse, -R21.reuse ;  /* 0x0000000fb7b77223 */ /* 0x180fe20000010815 */
[----:B------:R-:W-:Y:S01]  /*6f80*/  FFMA.FTZ R184, R184, R15, -R21 ;  /* 0x0000000fb8b87223 */ /* 0x000fe20000010815 */
[----:B------:R-:W-:Y:S08]  /*6f90*/  MUFU.EX2 R165, R165 ;  /* 0x000000a500a57308 */ /* 0x000ff00000000800 */
[----:B------:R-:W2:Y:S08]  /*6fa0*/  MUFU.EX2 R176, R176 ;  /* 0x000000b000b07308 */ /* 0x000eb00000000800 */
[----:B------:R-:W-:Y:S01]  /*6fb0*/  MUFU.EX2 R177, R177 ;  /* 0x000000b100b17308 */ /* 0x000fe20000000800 */
[----:B------:R-:W-:-:S02]  /*6fc0*/  WARPGROUP.DEPBAR.LE gsb0, 0x0 ;  /* 0x00008000000079c5 */ /* 0x000fc40000010000 */
[----:B----4-:R-:W-:Y:S02]  /*6fd0*/  F2FP.BF16.F32.PACK_AB R152, R162, R161 ;  /* 0x000000a1a298723e */ /* 0x010fe400000010ff */
[----:B0-----:R-:W-:Y:S02]  /*6fe0*/  F2FP.BF16.F32.PACK_AB R154, R13, R163 ;  /* 0x000000a30d9a723e */ /* 0x001fe400000010ff */
[----:B-----5:R-:W-:Y:S02]  /*6ff0*/  F2FP.BF16.F32.PACK_AB R153, R174, R164 ;  /* 0x000000a4ae99723e */ /* 0x020fe400000010ff */
[----:B---3--:R-:W-:Y:S01]  /*7000*/  F2FP.BF16.F32.PACK_AB R155, R14, R175 ;  /* 0x000000af0e9b723e */ /* 0x008fe200000010ff */
[----:B------:R-:W-:Y:S04]  /*7010*/  STL.128 [R1+0x230], R24 ;  /* 0x0002301801007387 */ /* 0x000fe80000100c00 */
        /* <DEDUP_REMOVED lines=30> */
[----:B------:R0:W-:Y:S02]  /*7200*/  STL.128 [R1+0x420], R148 ;  /* 0x0004209401007387 */ /* 0x0001e40000100c00 */
[----:B0-----:R-:W-:-:S06]  /*7210*/  WARPGROUP.ARRIVE ;  /* 0x00000000000079c5 */ /* 0x001fcc0000000000 */
[----:B------:R-:W-:Y:S01]  /*7220*/  HGMMA.64x256x16.F32.BF16 R24, R152, gdesc[UR8].tnspB, R24, gsb0 ;  /* 0x43e0000898187df0 */ /* 0x000fe20008001818 */
[----:B------:R-:W0:Y:S08]  /*7230*/  MUFU.EX2 R180, R180 ;  /* 0x000000b400b47308 */ /* 0x000e300000000800 */
[----:B------:R-:W-:Y:S08]  /*7240*/  MUFU.EX2 R181, R181 ;  /* 0x000000b500b57308 */ /* 0x000ff00000000800 */
[----:B------:R-:W3:Y:S08]  /*7250*/  MUFU.EX2 R182, R182 ;  /* 0x000000b600b67308 */ /* 0x000ef00000000800 */
[----:B------:R-:W-:Y:S08]  /*7260*/  MUFU.EX2 R183, R183 ;  /* 0x000000b700b77308 */ /* 0x000ff00000000800 */
[----:B------:R-:W4:Y:S01]  /*7270*/  MUFU.EX2 R184, R184 ;  /* 0x000000b800b87308 */ /* 0x000f220000000800 */
[----:B------:R-:W-:-:S02]  /*7280*/  VIADD R10, R8, 0x100 ;  /* 0x00000100080a7836 */ /* 0x000fc40000000000 */
[----:B------:R-:W-:-:S03]  /*7290*/  IMAD.MOV.U32 R11, RZ, RZ, R9 ;  /* 0x000000ffff0b7224 */ /* 0x000fc600078e0009 */
[----:B------:R-:W-:Y:S02]  /*72a0*/  R2UR UR6, R10 ;  /* 0x000000000a0672ca */ /* 0x000fe400000e0000 */
[----:B------:R-:W-:Y:S01]  /*72b0*/  R2UR UR7, R11 ;  /* 0x000000000b0772ca */ /* 0x000fe200000e0000 */
[----:B------:R-:W-:Y:S02]  /*72c0*/  IMAD.MOV.U32 R11, RZ, RZ, R9 ;  /* 0x000000ffff0b7224 */ /* 0x000fe400078e0009 */
[-CC-:B------:R-:W-:Y:S01]  /*72d0*/  FFMA.FTZ R219, R219, R15.reuse, -R220.reuse ;  /* 0x0000000fdbdb7223 */ /* 0x180fe200000108dc */
[-CC-:B------:R-:W-:Y:S01]  /*72e0*/  FFMA.FTZ R185, R185, R15.reuse, -R220.reuse ;  /* 0x0000000fb9b97223 */ /* 0x180fe200000108dc */
[-CC-:B------:R-:W-:Y:S01]  /*72f0*/  FFMA.FTZ R187, R187, R15.reuse, -R220.reuse ;  /* 0x0000000fbbbb7223 */ /* 0x180fe200000108dc */
[-C--:B------:R-:W-:Y:S01]  /*7300*/  FFMA.FTZ R189, R189, R15.reuse, -R220 ;  /* 0x0000000fbdbd7223 */ /* 0x080fe200000108dc */
[-CC-:B------:R-:W-:Y:S01]  /*7310*/  FFMA.FTZ R203, R203, R15.reuse, -R21.reuse ;  /* 0x0000000fcbcb7223 */ /* 0x180fe20000010815 */
[-CC-:B------:R-:W-:Y:S01]  /*7320*/  FFMA.FTZ R186, R186, R15.reuse, -R21.reuse ;  /* 0x0000000fbaba7223 */ /* 0x180fe20000010815 */
[----:B------:R-:W-:Y:S01]  /*7330*/  FFMA.FTZ R188, R188, R15, -R21 ;  /* 0x0000000fbcbc7223 */ /* 0x000fe20000010815 */
[----:B------:R-:W-:Y:S08]  /*7340*/  MUFU.EX2 R219, R219 ;  /* 0x000000db00db7308 */ /* 0x000ff00000000800 */
[----:B------:R-:W5:Y:S08]  /*7350*/  MUFU.EX2 R185, R185 ;  /* 0x000000b900b97308 */ /* 0x000f700000000800 */
[----:B------:R-:W-:Y:S08]  /*7360*/  MUFU.EX2 R187, R187 ;  /* 0x000000bb00bb7308 */ /* 0x000ff00000000800 */
[----:B------:R-:W1:Y:S08]  /*7370*/  MUFU.EX2 R189, R189 ;  /* 0x000000bd00bd7308 */ /* 0x000e700000000800 */
[----:B------:R-:W-:Y:S08]  /*7380*/  MUFU.EX2 R203, R203 ;  /* 0x000000cb00cb7308 */ /* 0x000ff00000000800 */
[----:B------:R-:W1:Y:S08]  /*7390*/  MUFU.EX2 R186, R186 ;  /* 0x000000ba00ba7308 */ /* 0x000e700000000800 */
[----:B------:R-:W-:Y:S01]  /*73a0*/  MUFU.EX2 R188, R188 ;  /* 0x000000bc00bc7308 */ /* 0x000fe20000000800 */
[----:B------:R-:W-:Y:S01]  /*73b0*/  VIADD R10, R8, 0x180 ;  /* 0x00000180080a7836 */ /* 0x000fe20000000000 */
[----:B------:R-:W-:-:S02]  /*73c0*/  WARPGROUP.DEPBAR.LE gsb0, 0x0 ;  /* 0x00008000000079c5 */ /* 0x000fc40000010000 */
[----:B--2---:R-:W-:Y:S02]  /*73d0*/  F2FP.BF16.F32.PACK_AB R152, R176, R165 ;  /* 0x000000a5b098723e */ /* 0x004fe400000010ff */
[----:B0-----:R-:W-:Y:S02]  /*73e0*/  F2FP.BF16.F32.PACK_AB R154, R180, R177 ;  /* 0x000000b1b49a723e */ /* 0x001fe400000010ff */
[----:B---3--:R-:W-:Y:S02]  /*73f0*/  F2FP.BF16.F32.PACK_AB R153, R182, R181 ;  /* 0x000000b5b699723e */ /* 0x008fe400000010ff */
[----:B----4-:R-:W-:Y:S01]  /*7400*/  F2FP.BF16.F32.PACK_AB R155, R184, R183 ;  /* 0x000000b7b89b723e */ /* 0x010fe200000010ff */
        /* <DEDUP_REMOVED lines=34> */
[----:B------:R-:W-:Y:S01]  /*7630*/  R2UR UR7, R11 ;  /* 0x000000000b0772ca */ /* 0x000fe200000e0000 */
[-C--:B------:R-:W-:Y:S01]  /*7640*/  FFMA.FTZ R11, R212, R15.reuse, -R220 ;  /* 0x0000000fd40b7223 */ /* 0x080fe200000108dc */
[----:B------:R-:W-:-:S06]  /*7650*/  FFMA.FTZ R212, R217, R15, -R21 ;  /* 0x0000000fd9d47223 */ /* 0x000fcc0000010815 */
[----:B------:R-:W0:Y:S01]  /*7660*/  MUFU.EX2 R212, R212 ;  /* 0x000000d400d47308 */ /* 0x000e220000000800 */
[----:B------:R-:W-:Y:S01]  /*7670*/  R2UR UR6, R10 ;  /* 0x000000000a0672ca */ /* 0x000fe200000e0000 */
[-CC-:B------:R-:W-:Y:S01]  /*7680*/  FFMA.FTZ R10, R195, R15.reuse, -R220.reuse ;  /* 0x0000000fc30a7223 */ /* 0x180fe200000108dc */
[-CC-:B------:R-:W-:Y:S01]  /*7690*/  FFMA.FTZ R213, R213, R15.reuse, -R220.reuse ;  /* 0x0000000fd5d57223 */ /* 0x180fe200000108dc */
[-C--:B------:R-:W-:Y:S01]  /*76a0*/  FFMA.FTZ R218, R218, R15.reuse, -R220 ;  /* 0x0000000fdada7223 */ /* 0x080fe200000108dc */
[----:B------:R-:W-:-:S03]  /*76b0*/  FFMA.FTZ R166, R166, R15, -R21 ;  /* 0x0000000fa6a67223 */ /* 0x000fc60000010815 */
[----:B------:R2:W-:Y:S01]  /*76c0*/  MUFU.EX2 R217, R10 ;  /* 0x0000000a00d97308 */ /* 0x0005e20000000800 */
[-CC-:B------:R-:W-:Y:S01]  /*76d0*/  FFMA.FTZ R168, R168, R15.reuse, -R21.reuse ;  /* 0x0000000fa8a87223 */ /* 0x180fe20000010815 */
[-CC-:B------:R-:W-:Y:S01]  /*76e0*/  FFMA.FTZ R169, R169, R15.reuse, -R21.reuse ;  /* 0x0000000fa9a97223 */ /* 0x180fe20000010815 */
[-CC-:B------:R-:W-:Y:S01]  /*76f0*/  FFMA.FTZ R214, R214, R15.reuse, -R220.reuse ;  /* 0x0000000fd6d67223 */ /* 0x180fe200000108dc */
[-CC-:B------:R-:W-:Y:S01]  /*7700*/  FFMA.FTZ R216, R216, R15.reuse, -R220.reuse ;  /* 0x0000000fd8d87223 */ /* 0x180fe200000108dc */
[-CC-:B------:R-:W-:Y:S01]  /*7710*/  FFMA.FTZ R215, R215, R15.reuse, -R220.reuse ;  /* 0x0000000fd7d77223 */ /* 0x180fe200000108dc */
[----:B--2---:R-:W-:Y:S02]  /*7720*/  VIADD R10, R8, 0x200 ;  /* 0x00000200080a7836 */ /* 0x004fe40000000000 */
[-CC-:B------:R-:W-:Y:S01]  /*7730*/  FFMA.FTZ R170, R170, R15.reuse, -R21.reuse ;  /* 0x0000000faaaa7223 */ /* 0x180fe20000010815 */
[-CC-:B------:R-:W-:Y:S01]  /*7740*/  FFMA.FTZ R171, R171, R15.reuse, -R21.reuse ;  /* 0x0000000fabab7223 */ /* 0x180fe20000010815 */
[-C--:B------:R-:W-:Y:S01]  /*7750*/  FFMA.FTZ R172, R172, R15.reuse, -R21 ;  /* 0x0000000facac7223 */ /* 0x080fe20000010815 */
[----:B------:R-:W-:Y:S01]  /*7760*/  FFMA.FTZ R220, R211, R15, -R220 ;  /* 0x0000000fd3dc7223 */ /* 0x000fe200000108dc */
[----:B------:R2:W-:Y:S08]  /*7770*/  MUFU.EX2 R195, R11 ;  /* 0x0000000b00c37308 */ /* 0x0005f00000000800 */
[----:B------:R-:W3:Y:S08]  /*7780*/  MUFU.EX2 R211, R218 ;  /* 0x000000da00d37308 */ /* 0x000ef00000000800 */
[----:B------:R-:W4:Y:S01]  /*7790*/  MUFU.EX2 R213, R213 ;  /* 0x000000d500d57308 */ /* 0x000f220000000800 */
[----:B--2---:R-:W-:Y:S01]  /*77a0*/  IMAD.MOV.U32 R11, RZ, RZ, R9 ;  /* 0x000000ffff0b7224 */ /* 0x004fe200078e0009 */
[----:B------:R-:W-:-:S02]  /*77b0*/  WARPGROUP.DEPBAR.LE gsb0, 0x0 ;  /* 0x00008000000079c5 */ /* 0x000fc40000010000 */
[----:B-----5:R-:W-:Y:S02]  /*77c0*/  F2FP.BF16.F32.PACK_AB R152, R185, R219 ;  /* 0x000000dbb998723e */ /* 0x020fe400000010ff */
[----:B-1----:R-:W-:Y:S02]  /*77d0*/  F2FP.BF16.F32.PACK_AB R154, R189, R187 ;  /* 0x000000bbbd9a723e */ /* 0x002fe400000010ff */
[----:B------:R-:W-:Y:S02]  /*77e0*/  F2FP.BF16.F32.PACK_AB R153, R186, R203 ;  /* 0x000000cbba99723e */ /* 0x000fe400000010ff */
[----:B0-----:R-:W-:Y:S01]  /*77f0*/  F2FP.BF16.F32.PACK_AB R155, R212, R188 ;  /* 0x000000bcd49b723e */ /* 0x001fe200000010ff */
        /* <DEDUP_REMOVED lines=34> */
[----:B------:R-:W-:Y:S02]  /*7a20*/  R2UR UR6, R10 ;  /* 0x000000000a0672ca */ /* 0x000fe400000e0000 */
[----:B------:R-:W-:Y:S01]  /*7a30*/  MUFU.EX2 R10, R169 ;  /* 0x000000a9000a7308 */ /* 0x000fe20000000800 */
[----:B------:R-:W-:Y:S01]  /*7a40*/  R2UR UR7, R11 ;  /* 0x000000000b0772ca */ /* 0x000fe200000e0000 */
[----:B------:R-:W-:-:S06]  /*7a50*/  FADD.FTZ R158, R157, R158 ;  /* 0x0000009e9d9e7221 */ /* 0x000fcc0000010000 */
[----:B------:R-:W-:Y:S08]  /*7a60*/  MUFU.EX2 R214, R214 ;  /* 0x000000d600d67308 */ /* 0x000ff00000000800 */
[----:B------:R-:W-:Y:S08]  /*7a70*/  MUFU.EX2 R11, R216 ;  /* 0x000000d8000b7308 */ /* 0x000ff00000000800 */
[----:B------:R-:W-:Y:S08]  /*7a80*/  MUFU.EX2 R215, R215 ;  /* 0x000000d700d77308 */ /* 0x000ff00000000800 */
[----:B------:R-:W-:Y:S08]  /*7a90*/  MUFU.EX2 R220, R220 ;  /* 0x000000dc00dc7308 */ /* 0x000ff00000000800 */
[----:B------:R-:W-:Y:S08]  /*7aa0*/  MUFU.EX2 R170, R170 ;  /* 0x000000aa00aa7308 */ /* 0x000ff00000000800 */
[----:B------:R-:W-:Y:S08]  /*7ab0*/  MUFU.EX2 R171, R171 ;  /* 0x000000ab00ab7308 */ /* 0x000ff00000000800 */
[----:B------:R-:W-:Y:S01]  /*7ac0*/  MUFU.EX2 R172, R172 ;  /* 0x000000ac00ac7308 */ /* 0x000fe20000000800 */
[----:B------:R-:W-:Y:S01]  /*7ad0*/  VIADD R8, R8, 0x280 ;  /* 0x0000028008087836 */ /* 0x000fe20000000000 */
[----:B------:R-:W-:-:S02]  /*7ae0*/  WARPGROUP.DEPBAR.LE gsb0, 0x0 ;  /* 0x00008000000079c5 */ /* 0x000fc40000010000 */
[----:B------:R-:W-:Y:S01]  /*7af0*/  FADD.FTZ R153, R18, R19 ;  /* 0x0000001312997221 */ /* 0x000fe20000010000 */
[-CC-:B------:R-:W-:Y:S01]  /*7b00*/  FFMA.FTZ R19, R167, R15.reuse, -R21.reuse ;  /* 0x0000000fa7137223 */ /* 0x180fe20000010815 */
[----:B------:R-:W-:Y:S02]  /*7b10*/  FFMA.FTZ R21, R173, R15, -R21 ;  /* 0x0000000fad157223 */ /* 0x000fe40000010815 */
[----:B------:R-:W-:Y:S08]  /*7b20*/  MUFU.EX2 R18, R166 ;  /* 0x000000a600127308 */ /* 0x000ff00000000800 */
[----:B------:R-:W0:Y:S08]  /*7b30*/  MUFU.EX2 R19, R19 ;  /* 0x0000001300137308 */ /* 0x000e300000000800 */
[----:B------:R-:W1:Y:S01]  /*7b40*/  MUFU.EX2 R15, R168 ;  /* 0x000000a8000f7308 */ /* 0x000e620000000800 */
[----:B------:R-:W-:Y:S01]  /*7b50*/  FADD.FTZ R153, R20, R153 ;  /* 0x0000009914997221 */ /* 0x000fe20000010000 */
[----:B---3--:R-:W-:-:S02]  /*7b60*/  F2FP.BF16.F32.PACK_AB R152, R211, R195 ;  /* 0x000000c3d398723e */ /* 0x008fc400000010ff */
[----:B----4-:R-:W-:Y:S01]  /*7b70*/  F2FP.BF16.F32.PACK_AB R154, R213, R217 ;  /* 0x000000d9d59a723e */ /* 0x010fe200000010ff */
[----:B------:R-:W-:Y:S01]  /*7b80*/  FADD.FTZ R156, R156, R153 ;  /* 0x000000999c9c7221 */ /* 0x000fe20000010000 */
[----:B------:R-:W-:Y:S01]  /*7b90*/  STL.128 [R1+0x230], R24 ;  /* 0x0002301801007387 */ /* 0x000fe20000100c00 */
[----:B0-----:R-:W-:-:S03]  /*7ba0*/  F2FP.BF16.F32.PACK_AB R153, R19, R18 ;  /* 0x000000121399723e */ /* 0x001fc600000010ff */
[----:B------:R-:W-:Y:S04]  /*7bb0*/  STL.128 [R1+0x240], R28 ;  /* 0x0002401c01007387 */ /* 0x000fe80000100c00 */
[----:B------:R-:W-:Y:S01]  /*7bc0*/  STL.128 [R1+0x250], R32 ;  /* 0x0002502001007387 */ /* 0x000fe20000100c00 */
[----:B-1----:R-:W-:-:S03]  /*7bd0*/  F2FP.BF16.F32.PACK_AB R155, R10, R15 ;  /* 0x0000000f0a9b723e */ /* 0x002fc600000010ff */
        /* <DEDUP_REMOVED lines=31> */
[----:B------:R0:W1:Y:S01]  /*7dd0*/  MUFU.EX2 R157, R21 ;  /* 0x00000015009d7308 */ /* 0x0000620000000800 */
[----:B------:R-:W-:Y:S02]  /*7de0*/  R2UR UR6, R8 ;  /* 0x00000000080672ca */ /* 0x000fe400000e0000 */
[----:B------:R-:W-:Y:S01]  /*7df0*/  R2UR UR7, R9 ;  /* 0x00000000090772ca */ /* 0x000fe200000e0000 */
[----:B------:R-:W-:Y:S01]  /*7e00*/  FADD.FTZ R159, R159, R158 ;  /* 0x0000009e9f9f7221 */ /* 0x000fe20000010000 */
[----:B------:R-:W2:Y:S03]  /*7e10*/  @!P0 LDL.64 R8, [R1+0x68] ;  /* 0x0000680001088983 */ /* 0x000ea60000100a00 */
[----:B------:R-:W-:Y:S01]  /*7e20*/  FADD.FTZ R159, R160, R159 ;  /* 0x0000009fa09f7221 */ /* 0x000fe20000010000 */
[----:B0-----:R-:W3:Y:S03]  /*7e30*/  @!P0 LDL R21, [R1+0x218] ;  /* 0x0002180001158983 */ /* 0x001ee60000100800 */
[----:B------:R-:W-:Y:S01]  /*7e40*/  FADD.FTZ R159, R164, R159 ;  /* 0x0000009fa49f7221 */ /* 0x000fe20000010000 */
[----:B------:R-:W-:-:S03]  /*7e50*/  FADD.FTZ R161, R161, R156 ;  /* 0x0000009ca1a17221 */ /* 0x000fc60000010000 */
[----:B------:R-:W-:Y:S01]  /*7e60*/  FADD.FTZ R174, R174, R159 ;  /* 0x0000009faeae7221 */ /* 0x000fe20000010000 */
[----:B------:R-:W-:-:S03]  /*7e70*/  FADD.FTZ R156, R162, R161 ;  /* 0x000000a1a29c7221 */ /* 0x000fc60000010000 */
[----:B------:R-:W-:Y:S01]  /*7e80*/  FADD.FTZ R175, R175, R174 ;  /* 0x000000aeafaf7221 */ /* 0x000fe20000010000 */
[----:B------:R-:W-:Y:S02]  /*7e90*/  WARPGROUP.DEPBAR.LE gsb0, 0x0 ;  /* 0x00008000000079c5 */ /* 0x000fe40000010000 */
[----:B------:R-:W-:Y:S02]  /*7ea0*/  F2FP.BF16.F32.PACK_AB R152, R11, R214 ;  /* 0x000000d60b98723e */ /* 0x000fe400000010ff */
[----:B------:R-:W-:Y:S02]  /*7eb0*/  F2FP.BF16.F32.PACK_AB R154, R220, R215 ;  /* 0x000000d7dc9a723e */ /* 0x000fe400000010ff */
[----:B------:R-:W-:Y:S02]  /*7ec0*/  F2FP.BF16.F32.PACK_AB R153, R171, R170 ;  /* 0x000000aaab99723e */ /* 0x000fe400000010ff */
[----:B-1----:R-:W-:Y:S01]  /*7ed0*/  F2FP.BF16.F32.PACK_AB R155, R157, R172 ;  /* 0x000000ac9d9b723e */ /* 0x002fe200000010ff */
        /* <DEDUP_REMOVED lines=34> */
[----:B------:R-:W-:Y:S01]  /*8100*/  FADD.FTZ R156, R163, R156 ;  /* 0x0000009ca39c7221 */ /* 0x000fe20000010000 */
[----:B------:R-:W-:-:S03]  /*8110*/  FADD.FTZ R14, R14, R175 ;  /* 0x000000af0e0e7221 */ /* 0x000fc60000010000 */
        /* <DEDUP_REMOVED lines=9> */
[----:B------:R-:W-:Y:S02]  /*81b0*/  WARPGROUP.DEPBAR.LE gsb0, 0x0 ;  /* 0x00008000000079c5 */ /* 0x000fe40000010000 */
        /* <DEDUP_REMOVED lines=23> */
[----:B------:R0:W-:Y:S04]  /*8330*/  STL.128 [R1+0x3a0], R116 ;  /* 0x0003a07401007387 */ /* 0x0001e80000100c00 */
        /* <DEDUP_REMOVED lines=8> */
[----:B------:R-:W4:Y:S04]  /*83c0*/  LDL R155, [R1+0x230] ;  /* 0x00023000019b7983 */ /* 0x000f280000100800 */
[----:B------:R-:W5:Y:S04]  /*83d0*/  LDL R153, [R1+0x234] ;  /* 0x0002340001997983 */ /* 0x000f680000100800 */
[----:B0-----:R-:W5:Y:S04]  /*83e0*/  LDL R117, [R1+0x238] ;  /* 0x0002380001757983 */ /* 0x001f680000100800 */
[----:B------:R-:W5:Y:S04]  /*83f0*/  LDL R115, [R1+0x23c] ;  /* 0x00023c0001737983 */ /* 0x000f680000100800 */
        /* <DEDUP_REMOVED lines=59> */
[----:B-1----:R-:W5:Y:S04]  /*87b0*/  LDL R150, [R1+0x32c] ;  /* 0x00032c0001967983 */ /* 0x002f680000100800 */
        /* <DEDUP_REMOVED lines=63> */
[----:B------:R-:W5:Y:S01]  /*8bb0*/  LDL R24, [R1+0x42c] ;  /* 0x00042c0001187983 */ /* 0x000f620000100800 */
        /* <DEDUP_REMOVED lines=17> */
[----:B------:R-:W-:Y:S01]  /*8cd0*/  FADD.FTZ R170, R170, R15 ;  /* 0x0000000faaaa7221 */ /* 0x000fe20000010000 */
[----:B--2---:R-:W-:Y:S02]  /*8ce0*/  @!P0 MOV R8, R8 ;  /* 0x0000000800088202 */ /* 0x004fe40000000f00 */
[----:B------:R-:W-:Y:S01]  /*8cf0*/  FADD.FTZ R214, R11, R214 ;  /* 0x000000d60bd67221 */ /* 0x000fe20000010000 */
[----:B------:R-:W-:Y:S02]  /*8d00*/  FADD.FTZ R171, R171, R170 ;  /* 0x000000aaabab7221 */ /* 0x000fe40000010000 */
[----:B---3--:R-:W-:Y:S02]  /*8d10*/  @!P0 IMAD R21, R21, 0x8, R8 ;  /* 0x0000000815158824 */ /* 0x008fe400078e0208 */
[----:B------:R-:W-:Y:S01]  /*8d20*/  FADD.FTZ R215, R215, R214 ;  /* 0x000000d6d7d77221 */ /* 0x000fe20000010000 */
[----:B------:R-:W-:Y:S01]  /*8d30*/  FADD.FTZ R172, R172, R171 ;  /* 0x000000abacac7221 */ /* 0x000fe20000010000 */
[----:B------:R-:W-:Y:S02]  /*8d40*/  STL [R1+0x88], RZ ;  /* 0x000088ff01007387 */ /* 0x000fe40000100800 */
[----:B------:R-:W-:Y:S01]  /*8d50*/  FADD.FTZ R10, R220, R215 ;  /* 0x000000d7dc0a7221 */ /* 0x000fe20000010000 */
[----:B------:R-:W-:Y:S01]  /*8d60*/  FADD.FTZ R11, R157, R172 ;  /* 0x000000ac9d0b7221 */ /* 0x000fe20000010000 */
[----:B------:R-:W-:Y:S01]  /*8d70*/  STL [R1+0x88], R0 ;  /* 0x0000880001007387 */ /* 0x000fe20000100800 */
[----:B------:R-:W-:-:S03]  /*8d80*/  @!P0 PRMT R21, RZ, 0x654, R21 ;  /* 0x00000654ff158816 */ /* 0x000fc60000000015 */
[----:B------:R-:W-:Y:S04]  /*8d90*/  STL [R1+0x88], R0 ;  /* 0x0000880001007387 */ /* 0x000fe80000100800 */
[----:B------:R-:W-:Y:S04]  /*8da0*/  STL [R1+0x88], R0 ;  /* 0x0000880001007387 */ /* 0x000fe80000100800 */
[----:B------:R-:W-:Y:S04]  /*8db0*/  STL [R1+0x88], R0 ;  /* 0x0000880001007387 */ /* 0x000fe80000100800 */
[----:B------:R-:W-:Y:S04]  /*8dc0*/  STL [R1+0x88], R0 ;  /* 0x0000880001007387 */ /* 0x000fe80000100800 */
[----:B------:R0:W-:Y:S04]  /*8dd0*/  STL [R1+0x88], R0 ;  /* 0x0000880001007387 */ /* 0x0001e80000100800 */
[----:B------:R-:W-:Y:S04]  /*8de0*/  STL [R1+0x444], R12 ;  /* 0x0004440c01007387 */ /* 0x000fe80000100800 */
[----:B------:R1:W-:Y:S04]  /*8df0*/  STL.64 [R1+0x450], R10 ;  /* 0x0004500a01007387 */ /* 0x0003e80000100a00 */
[----:B----4-:R2:W-:Y:S04]  /*8e00*/  STL [R1+0x230], R155 ;  /* 0x0002309b01007387 */ /* 0x0105e80000100800 */
[----:B-----5:R2:W-:Y:S04]  /*8e10*/  STL [R1+0x234], R153 ;  /* 0x0002349901007387 */ /* 0x0205e80000100800 */
[----:B------:R2:W-:Y:S04]  /*8e20*/  STL [R1+0x238], R117 ;  /* 0x0002387501007387 */ /* 0x0005e80000100800 */
        /* <DEDUP_REMOVED lines=124> */
[----:B------:R2:W-:Y:S01]  /*95f0*/  STL [R1+0x42c], R24 ;  /* 0x00042c1801007387 */ /* 0x0005e20000100800 */
[----:B------:R2:W-:Y:S03]  /*9600*/  @!P0 SYNCS.ARRIVE.TRANS64.RED.A1T0 RZ, [R21+URZ], RZ ;  /* 0x000000ff15ff89a7 */ /* 0x0005e6000810043f */
[----:B0-----:R-:W3:Y:S01]  /*9610*/  LDL R0, [R1+0x70] ;  /* 0x0000700001007983 */ /* 0x001ee20000100800 */
[----:B------:R-:W-:Y:S01]  /*9620*/  ISETP.NE.AND P1, PT, R6, 0x1, PT ;  /* 0x000000010600780c */ /* 0x000fe20003f25270 */
[----:B------:R-:W-:-:S06]  /*9630*/  UIADD3 UR47, UR47, -0x2, URZ ;  /* 0xfffffffe2f2f7890 */ /* 0x000fcc000fffe03f */
[----:B-1----:R-:W-:Y:S02]  /*9640*/  IMAD.U32 R10, RZ, RZ, UR47 ;  /* 0x0000002fff0a7e24 */ /* 0x002fe4000f8e00ff */
[----:B---3--:R-:W-:-:S04]  /*9650*/  IMAD.SHL.U32 R0, R0, 0x80, RZ ;  /* 0x0000008000007824 */ /* 0x008fc800078e00ff */
[----:B------:R-:W-:-:S04]  /*9660*/  @P1 IMAD.HI.U32 R8, R0, R7, RZ ;  /* 0x0000000700081227 */ /* 0x000fc800078e00ff */
[----:B------:R-:W-:Y:S01]  /*9670*/  IMAD.MOV.U32 R6, RZ, RZ, R0 ;  /* 0x000000ffff067224 */ /* 0x000fe200078e0000 */
[----:B------:R-:W-:Y:S02]  /*9680*/  @P1 SHF.R.U32.HI R6, RZ, R233, R8 ;  /* 0x000000e9ff061219 */ /* 0x000fe40000011608 */
[----:B------:R-:W-:-:S03]  /*9690*/  ISETP.GE.AND P1, PT, R5, 0x1, PT ;  /* 0x000000010500780c */ /* 0x000fc60003f26270 */
[----:B------:R-:W-:-:S04]  /*96a0*/  VIADD R7, R6, UR46 ;  /* 0x0000002e06077c36 */ /* 0x000fc80008000000 */
[----:B------:R-:W-:-:S06]  /*96b0*/  IMAD.IADD R4, R7, 0x1, R4 ;  /* 0x0000000107047824 */ /* 0x000fcc00078e0204 */
[----:B--2---:R-:W-:Y:S05]  /*96c0*/  @!P1 BRA `(.L_x_2051) ;  /* 0x0000000000409947 */ /* 0x004fea0003800000 */
[C---:B------:R-:W-:Y:S01]  /*96d0*/  ISETP.GT.AND P1, PT, R7.reuse, RZ, PT ;  /* 0x000000ff0700720c */ /* 0x040fe20003f24270 */
[----:B------:R-:W-:Y:S01]  /*96e0*/  BSSY B0, `(.L_x_2052) ;  /* 0x000000c000007945 */ /* 0x000fe20003800000 */
[----:B------:R-:W-:-:S11]  /*96f0*/  VIADD R6, R7, 0xffffffff ;  /* 0xffffffff07067836 */ /* 0x000fd60000000000 */
[----:B------:R-:W-:Y:S05]  /*9700*/  @P1 BRA `(.L_x_2053) ;  /* 0x0000000000181947 */ /* 0x000fea0003800000 */
[----:B------:R-:W-:Y:S01]  /*9710*/  ISETP.NE.AND P1, PT, R5, 0x1, PT ;  /* 0x000000010500780c */ /* 0x000fe20003f25270 */
[----:B------:R-:W-:-:S12]  /*9720*/  IMAD.MOV R7, RZ, RZ, -R7 ;  /* 0x000000ffff077224 */ /* 0x000fd800078e0a07 */
[----:B------:R-:W-:-:S05]  /*9730*/  @P1 IMAD.HI.U32 R2, R7, R2, RZ ;  /* 0x0000000207021227 */ /* 0x000fca00078e00ff */
[----:B------:R-:W-:-:S04]  /*9740*/  @P1 SHF.R.U32.HI R7, RZ, R3, R2 ;  /* 0x00000003ff071219 */ /* 0x000fc80000011602 */
[----:B------:R-:W-:Y:S01]  /*9750*/  LOP3.LUT R6, RZ, R7, RZ, 0x33, !PT ;  /* 0x00000007ff067212 */ /* 0x000fe200078e33ff */
[----:B------:R-:W-:Y:S06]  /*9760*/  BRA `(.L_x_2054) ;  /* 0x00000000000c7947 */ /* 0x000fec0003800000 */
.L_x_2053:
[----:B------:R-:W-:-:S13]  /*9770*/  ISETP.NE.AND P1, PT, R5, 0x1, PT ;  /* 0x000000010500780c */ /* 0x000fda0003f25270 */
[----:B------:R-:W-:-:S05]  /*9780*/  @P1 IMAD.HI.U32 R2, R6, R2, RZ ;  /* 0x0000000206021227 */ /* 0x000fca00078e00ff */
[----:B------:R-:W-:-:S07]  /*9790*/  @P1 SHF.R.U32.HI R6, RZ, R3, R2 ;  /* 0x00000003ff061219 */ /* 0x000fce0000011602 */
.L_x_2054:
[----:B------:R-:W-:Y:S05]  /*97a0*/  BSYNC B0 ;  /* 0x0000000000007941 */ /* 0x000fea0003800000 */
.L_x_2052:
[----:B------:R-:W-:-:S05]  /*97b0*/  IMAD R5, R6, R5, R5 ;  /* 0x0000000506057224 */ /* 0x000fca00078e0205 */
[----:B------:R-:W-:-:S07]  /*97c0*/  VIMNMX R4, R4, R5, PT ;  /* 0x0000000504047248 */ /* 0x000fce0003fe0100 */
.L_x_2051:
[----:B------:R-:W-:Y:S01]  /*97d0*/  IMAD.HI R4, R4, 0x2aaaaaab, RZ ;  /* 0x2aaaaaab04047827 */ /* 0x000fe200078e02ff */
[----:B------:R-:W-:Y:S04]  /*97e0*/  BSSY B2, `(.L_x_2055) ;  /* 0x0000012000027945 */ /* 0x000fe80003800000 */
[----:B------:R-:W-:-:S04]  /*97f0*/  SHF.R.U32.HI R3, RZ, 0x1f, R4 ;  /* 0x0000001fff037819 */ /* 0x000fc80000011604 */
[----:B------:R-:W-:-:S04]  /*9800*/  LEA.HI.SX32 R3, R4, R3, 0x1c ;  /* 0x0000000304037211 */ /* 0x000fc800078fe2ff */
[----:B------:R-:W-:-:S04]  /*9810*/  VIMNMX R189, R3, UR43, !PT ;  /* 0x0000002b03bd7c48 */ /* 0x000fc8000ffe0100 */
[----:B------:R-:W-:-:S13]  /*9820*/  ISETP.GE.AND P1, PT, R10, R189, PT ;  /* 0x000000bd0a00720c */ /* 0x000fda0003f26270 */
[----:B------:R-:W-:Y:S05]  /*9830*/  @!P1 BRA `(.L_x_2056) ;  /* 0x0000000000309947 */ /* 0x000fea0003800000 */
[----:B------:R-:W-:Y:S01]  /*9840*/  BSSY B1, `(.L_x_2057) ;  /* 0x0000009000017945 */ /* 0x000fe20003800000 */
.L_x_2059:
[----:B------:R-:W-:Y:S01]  /*9850*/  BSSY B0, `(.L_x_2058) ;  /* 0x0000004000007945 */ /* 0x000fe20003800000 */
[----:B------:R-:W-:Y:S01]  /*9860*/  VIADD R0, R16, 0x178 ;  /* 0x0000017810007836 */ /* 0x000fe20000000000 */
[----:B------:R-:W-:-:S07]  /*9870*/  MOV R211, 0x9890 ;  /* 0x0000989000d37802 */ /* 0x000fce0000000f00 */
[----:B------:R-:W-:Y:S05]  /*9880*/  CALL.REL.NOINC `($_ZN7cutlass13device_kernelIN5flash11enable_sm90INS1_16FlashAttnFwdSm90INS1_25CollectiveMainloopFwdSm90ILi2EN4cute5tupleIJNS5_1CILi1EEES8_S8_EEENS6_IJNS7_ILi128EEENS7_ILi96EEENS7_ILi64EEEEEELi256ENS_10bfloat16_tEfNS_4arch4Sm90ELb0ELb1ELb1ELb0ELb0ELb0ELb1ELb1ELb0ELb1ELb0ELb0EEENS1_21CollectiveEpilogueFwdINS6_IJSA_NS7_ILi256EEESB_EEES9_SE_SG_Li256ELb0ELb1ELb0ELb0EEENS1_30DynamicPersistentTileSchedulerILi256ELi128ELb0ELb1ELb1EEEEEEEEEvNT_6ParamsE$_ZZN5flash25CollectiveMainloopFwdSm90ILi2EN4cute5tupleIJNS1_1CILi1EEES4_S4_EEENS2_IJNS3_ILi128EEENS3_ILi96EEENS3_ILi64EEEEEELi256EN7cutlass10bfloat16_tEfNSA_4arch4Sm90ELb0ELb1ELb1ELb0ELb0ELb0ELb1ELb1ELb0ELb1ELb0ELb0EE3mmaINS_16FlashAttnFwdSm90ISE_NS_21CollectiveEpilogueFwdINS2_IJS6_NS3_ILi256EEES7_EEES5_SB_SD_Li256ELb0ELb1ELb0ELb0EEENS_30DynamicPersistentTileSchedulerILi256ELi128ELb0ELb1ELb1EEEE13SharedStorageENS1_6TensorINS1_11ArrayEngineIfLm128EEENS1_6LayoutINS2_IJNS2_IJNS3_ILi2EEEST_NS3_ILi32EEEEEES4_S4_EEENS2_IJNS2_IJS4_ST_NS3_ILi4EEEEEENS3_ILi0EEESZ_EEEEEEENS_7SoftmaxILi2ELi0EEEEEbRKNSE_6ParamsENSA_25PipelineTmaAsyncNoClusterILi2ENSA_16PipelineTmaAsyncILi2EEEEES1B_RNSA_13PipelineStateILj2EEERT0_RT1_iRiRKNS_16SeqlenInfoQKNewKILb0ELb0EEENS2_IJiiiiEEERT_ENKUliT_T0_T1_E_clIZSF_ISO_S12_S14_EbS17_S1B_S1B_S1E_S1G_S1I_iS1J_S1N_S1O_S1Q_EUlRS1R_iE1_NS3_ILb0EEENS3_ILb1EEEEEDaiS1R_S1S_S1T_) ;  /* 0x0000020800a07944 */ /* 0x000fea0003c00000 */
[----:B------:R-:W-:Y:S05]  /*9890*/  BSYNC B0 ;  /* 0x0000000000007941 */ /* 0x000fea0003800000 */
.L_x_2058:
[C---:B------:R-:W-:Y:S01]  /*98a0*/  ISETP.GT.AND P1, PT, R10.reuse, R189, PT ;  /* 0x000000bd0a00720c */ /* 0x040fe20003f24270 */
[----:B------:R-:W-:-:S12]  /*98b0*/  VIADD R10, R10, 0xffffffff ;  /* 0xffffffff0a0a7836 */ /* 0x000fd80000000000 */
[----:B------:R-:W-:Y:S05]  /*98c0*/  @P1 BRA `(.L_x_2059) ;  /* 0xfffffffc00e01947 */ /* 0x000fea000383ffff */
[----:B------:R-:W-:Y:S05]  /*98d0*/  BSYNC B1 ;  /* 0x0000000000017941 */ /* 0x000fea0003800000 */
.L_x_2057:
[----:B------:R-:W2:Y:S02]  /*98e0*/  LDL R0, [R1+0x70] ;  /* 0x0000700001007983 */ /* 0x000ea40000100800 */
[----:B--2---:R-:W-:-:S07]  /*98f0*/  IMAD.SHL.U32 R0, R0, 0x80, RZ ;  /* 0x0000008000007824 */ /* 0x004fce00078e00ff */
.L_x_2056:
[----:B------:R-:W-:Y:S05]  /*9900*/  BSYNC B2 ;  /* 0x0000000000027941 */ /* 0x000fea0003800000 */
.L_x_2055:
[----:B------:R-:W0:Y:S01]  /*9910*/  LDC R2, c[0x0][0x448] ;  /* 0x00011200ff027b82 */ /* 0x000e220000000800 */
[----:B------:R-:W-:Y:S01]  /*9920*/  VIADD R0, R0, 0x7f ;  /* 0x0000007f00007836 */ /* 0x000fe20000000000 */
[----:B------:R-:W-:-:S06]  /*9930*/  ULDC UR4, c[0x0][0xad4] ;  /* 0x0002b50000047ab9 */ /* 0x000fcc0000000800 */
[----:B------:R-:W1:Y:S01]  /*9940*/  LDC R7, c[0x0][0xadc] ;  /* 0x0002b700ff077b82 */ /* 0x000e620000000800 */
[----:B0-----:R-:W-:-:S13]  /*9950*/  ISETP.NE.AND P1, PT, R2, 0x1, PT ;  /* 0x000000010200780c */ /* 0x001fda0003f25270 */
[----:B------:R-:W0:Y:S08]  /*9960*/  @P1 LDC R3, c[0x0][0x44c] ;  /* 0x00011300ff031b82 */ /* 0x000e300000000800 */
[----:B------:R-:W2:Y:S01]  /*9970*/  @P1 LDC R5, c[0x0][0x450] ;  /* 0x00011400ff051b82 */ /* 0x000ea20000000800 */
[----:B0-----:R-:W-:-:S05]  /*9980*/  @P1 IMAD.HI.U32 R2, R0, R3, RZ ;  /* 0x0000000300021227 */ /* 0x001fca00078e00ff */
[----:B--2---:R-:W-:Y:S02]  /*9990*/  @P1 SHF.R.U32.HI R0, RZ, R5, R2 ;  /* 0x00000005ff001219 */ /* 0x004fe40000011602 */
[----:B-1----:R-:W-:-:S03]  /*99a0*/  ISETP.GE.AND P1, PT, R7, 0x1, PT ;  /* 0x000000010700780c */ /* 0x002fc60003f26270 */
[----:B------:R-:W-:-:S04]  /*99b0*/  VIADD R0, R0, UR40 ;  /* 0x0000002800007c36 */ /* 0x000fc80008000000 */
[----:B------:R-:W-:-:S06]  /*99c0*/  VIADD R2, R0, -UR4 ;  /* 0x8000000400027c36 */ /* 0x000fcc0008000000 */
[----:B------:R-:W-:Y:S05]  /*99d0*/  @!P1 BRA `(.L_x_2060) ;  /* 0x0000000000449947 */ /* 0x000fea0003800000 */
[----:B------:R-:W-:Y:S01]  /*99e0*/  ISETP.GT.AND P1, PT, R0, -0x1, PT ;  /* 0xffffffff0000780c */ /* 0x000fe20003f24270 */
[----:B------:R-:W-:-:S12]  /*99f0*/  BSSY B0, `(.L_x_2061) ;  /* 0x000000d000007945 */ /* 0x000fd80003800000 */
        /* <DEDUP_REMOVED lines=8> */
.L_x_2062:
[----:B------:R-:W-:-:S13]  /*9a80*/  ISETP.NE.AND P1, PT, R7, 0x1, PT ;  /* 0x000000010700780c */ /* 0x000fda0003f25270 */
[----:B------:R-:W0:Y:S02]  /*9a90*/  @P1 LDC.64 R4, c[0x0][0xae0] ;  /* 0x0002b800ff041b82 */ /* 0x000e240000000a00 */
[----:B0-----:R-:W-:-:S05]  /*9aa0*/  @P1 IMAD.HI.U32 R4, R0, R4, RZ ;  /* 0x0000000400041227 */ /* 0x001fca00078e00ff */
[----:B------:R-:W-:-:S07]  /*9ab0*/  @P1 SHF.R.U32.HI R0, RZ, R5, R4 ;  /* 0x00000005ff001219 */ /* 0x000fce0000011604 */
.L_x_2063:
[----:B------:R-:W-:Y:S05]  /*9ac0*/  BSYNC B0 ;  /* 0x0000000000007941 */ /* 0x000fea0003800000 */
.L_x_2061:
[----:B------:R-:W-:-:S05]  /*9ad0*/  IMAD R3, R0, R7, RZ ;  /* 0x0000000700037224 */ /* 0x000fca00078e02ff */
[----:B------:R-:W-:-:S07]  /*9ae0*/  VIMNMX R2, R2, R3, !PT ;  /* 0x0000000302027248 */ /* 0x000fce0007fe0100 */
.L_x_2060:
[----:B------:R-:W-:-:S04]  /*9af0*/  VIADD R2, R2, 0x5f ;  /* 0x0000005f02027836 */ /* 0x000fc80000000000 */
[----:B------:R-:W-:-:S05]  /*9b00*/  IMAD.HI R2, R2, 0x2aaaaaab, RZ ;  /* 0x2aaaaaab02027827 */ /* 0x000fca00078e02ff */
[----:B------:R-:W-:-:S04]  /*9b10*/  SHF.R.U32.HI R3, RZ, 0x1f, R2 ;  /* 0x0000001fff037819 */ /* 0x000fc80000011602 */
[----:B------:R-:W-:-:S04]  /*9b20*/  LEA.HI.SX32 R2, R2, R3, 0x1c ;  /* 0x0000000302027211 */ /* 0x000fc800078fe2ff */
[----:B------:R-:W-:-:S04]  /*9b30*/  VIMNMX R2, R2, UR43, !PT ;  /* 0x0000002b02027c48 */ /* 0x000fc8000ffe0100 */
[----:B------:R-:W-:-:S13]  /*9b40*/  ISETP.GE.AND P1, PT, R10, R2, PT ;  /* 0x000000020a00720c */ /* 0x000fda0003f26270 */
[----:B------:R-:W-:Y:S05]  /*9b50*/  @!P1 BRA `(.L_x_2064) ;  /* 0x0000009c00749947 */ /* 0x000fea0003800000 */
.L_x_2081:
[----:B0-----:R-:W2:Y:S04]  /*9b60*/  LD.E R3, desc[UR48][R16.64+0x218] ;  /* 0x0002183010037980 */ /* 0x001ea8000c101900 */
[----:B-1----:R-:W3:Y:S01]  /*9b70*/  LD.E R0, desc[UR48][R16.64+0x220] ;  /* 0x0002203010007980 */ /* 0x002ee2000c101900 */
[----:B--2---:R-:W-:-:S05]  /*9b80*/  VIADD R3, R3, 0x1 ;  /* 0x0000000103037836 */ /* 0x004fca0000000000 */
[----:B------:R-:W-:-:S13]  /*9b90*/  ISETP.NE.AND P2, PT, R3, 0x2, PT ;  /* 0x000000020300780c */ /* 0x000fda0003f45270 */
[----:B------:R0:W5:Y:S04]  /*9ba0*/  @P2 LD.E R9, desc[UR48][R16.64+0x21c] ;  /* 0x00021c3010092980 */ /* 0x000168000c101900 */
[----:B------:R-:W2:Y:S01]  /*9bb0*/  @!P2 LD.E R4, desc[UR48][R16.64+0x21c] ;  /* 0x00021c301004a980 */ /* 0x000ea2000c101900 */
[----:B---3--:R-:W-:-:S03]  /*9bc0*/  VIADD R7, R0, 0x1 ;  /* 0x0000000100077836 */ /* 0x008fc60000000000 */
[----:B------:R1:W-:Y:S04]  /*9bd0*/  ST.E desc[UR48][R16.64+0x218], R3 ;  /* 0x0002180310007985 */ /* 0x0003e8000c101930 */
[----:B------:R0:W-:Y:S04]  /*9be0*/  ST.E desc[UR48][R16.64+0x220], R7 ;  /* 0x0002200710007985 */ /* 0x0001e8000c101930 */
[----:B------:R0:W-:Y:S01]  /*9bf0*/  @!P2 ST.E desc[UR48][R16.64+0x218], RZ ;  /* 0x000218ff1000a985 */ /* 0x0001e2000c101930 */
[----:B--2---:R-:W-:-:S05]  /*9c00*/  @!P2 LOP3.LUT R9, R4, 0x1, RZ, 0x3c, !PT ;  /* 0x000000010409a812 */ /* 0x004fca00078e3cff */
[----:B------:R0:W-:Y:S04]  /*9c10*/  @!P2 ST.E desc[UR48][R16.64+0x21c], R9 ;  /* 0x00021c091000a985 */ /* 0x0001e8000c101930 */
[----:B------:R-:W2:Y:S04]  /*9c20*/  LDL.64 R20, [R1+0x190] ;  /* 0x0001900001147983 */ /* 0x000ea80000100a00 */
[----:B--2---:R-:W2:Y:S01]  /*9c30*/  LD.E R0, desc[UR48][R20.64+0x1c] ;  /* 0x00001c3014007980 */ /* 0x004ea2000c101900 */
[----:B------:R-:W-:Y:S01]  /*9c40*/  IMAD.MOV.U32 R5, RZ, RZ, R10 ;  /* 0x000000ffff057224 */ /* 0x000fe200078e000a */
[----:B------:R-:W-:Y:S05]  /*9c50*/  YIELD ;  /* 0x0000000000007946 */ /* 0x000fea0003800000 */
[----:B------:R-:W-:Y:S01]  /*9c60*/  BSSY B0, `(.L_x_2065) ;  /* 0x0000008000007945 */ /* 0x000fe20003800000 */
[----:B------:R-:W-:Y:S01]  /*9c70*/  VIADD R10, R10, 0xffffffff ;  /* 0xffffffff0a0a7836 */ /* 0x000fe20000000000 */
[----:B------:R-:W-:Y:S01]  /*9c80*/  ISETP.GT.AND P1, PT, R5, R2, PT ;  /* 0x000000020500720c */ /* 0x000fe20003f24270 */
[----:B-1----:R-:W-:Y:S01]  /*9c90*/  @!P2 IMAD.MOV.U32 R3, RZ, RZ, RZ ;  /* 0x000000ffff03a224 */ /* 0x002fe200078e00ff */
[----:B--2---:R-:W-:-:S04]  /*9ca0*/  LOP3.LUT R0, R0, 0x1, RZ, 0xfc, !PT ;  /* 0x0000000100007812 */ /* 0x004fc800078efcff */
[----:B------:R-:W-:-:S13]  /*9cb0*/  ISETP.NE.AND P3, PT, R0, 0x3, PT ;  /* 0x000000030000780c */ /* 0x000fda0003f65270 */
[----:B0-----:R-:W-:Y:S05]  /*9cc0*/  @!P3 BRA `(.L_x_2066) ;  /* 0x000000000004b947 */ /* 0x001fea0003800000 */
[----:B------:R-:W-:Y:S01]  /*9cd0*/  BPT.TRAP 0x1 ;  /* 0x000000040000795c */ /* 0x000fe20000300000 */
.L_x_2066:
[----:B------:R-:W-:Y:S05]  /*9ce0*/  BSYNC B0 ;  /* 0x0000000000007941 */ /* 0x000fea0003800000 */
.L_x_2065:
[----:B------:R-:W2:Y:S01]  /*9cf0*/  LD.E.64 R4, desc[UR48][R20.64+0x8] ;  /* 0x0000083014047980 */ /* 0x000ea2000c101b00 */
[----:B-----5:R-:W-:Y:S02]  /*9d00*/  SHF.L.U32 R8, R9, 0x1f, RZ ;  /* 0x0000001f09087819 */ /* 0x020fe400000006ff */
[----:B--2---:R-:W-:-:S05]  /*9d10*/  MOV R4, R4 ;  /* 0x0000000400047202 */ /* 0x004fca0000000f00 */
[----:B------:R-:W-:-:S04]  /*9d20*/  IMAD R3, R3, 0x8, R4 ;  /* 0x0000000803037824 */ /* 0x000fc800078e0204 */
[----:B------:R0:W1:Y:S01]  /*9d30*/  SYNCS.PHASECHK.TRANS64.TRYWAIT P2, [R3+URZ], R8 ;  /* 0x00000008030075a7 */ /* 0x000062000804017f */
[----:B------:R-:W2:Y:S04]  /*9d40*/  LD.E R4, desc[UR48][R20.64+0x1c] ;  /* 0x00001c3014047980 */ /* 0x000ea8000c101900 */
[----:B------:R0:W5:Y:S04]  /*9d50*/  LD.E R0, desc[UR48][R16.64+0x218] ;  /* 0x0002183010007980 */ /* 0x000168000c101900 */
[----:B------:R0:W5:Y:S01]  /*9d60*/  LD.E R6, desc[UR48][R16.64+0x21c] ;  /* 0x00021c3010067980 */ /* 0x000162000c101900 */
[----:B------:R-:W-:Y:S01]  /*9d70*/  BSSY B0, `(.L_x_2067) ;  /* 0x0000005000007945 */ /* 0x000fe20003800000 */
[----:B--2---:R-:W-:-:S04]  /*9d80*/  LOP3.LUT R4, R4, 0x1, RZ, 0xfc, !PT ;  /* 0x0000000104047812 */ /* 0x004fc800078efcff */
[----:B------:R-:W-:-:S13]  /*9d90*/  ISETP.NE.AND P3, PT, R4, 0x3, PT ;  /* 0x000000030400780c */ /* 0x000fda0003f65270 */
[----:B01----:R-:W-:Y:S05]  /*9da0*/  @!P3 BRA `(.L_x_2068) ;  /* 0x000000000004b947 */ /* 0x003fea0003800000 */
[----:B------:R-:W-:Y:S01]  /*9db0*/  BPT.TRAP 0x1 ;  /* 0x000000040000795c */ /* 0x000fe20000300000 */
.L_x_2068:
[----:B------:R-:W-:Y:S05]  /*9dc0*/  BSYNC B0 ;  /* 0x0000000000007941 */ /* 0x000fea0003800000 */
.L_x_2067:
[----:B------:R-:W-:Y:S04]  /*9dd0*/  BSSY B0, `(.L_x_2069) ;  /* 0x0000008000007945 */ /* 0x000fe80003800000 */
[----:B------:R-:W-:Y:S05]  /*9de0*/  @P2 BRA `(.L_x_2070) ;  /* 0x0000000000182947 */ /* 0x000fea0003800000 */
[----:B------:R-:W2:Y:S01]  /*9df0*/  LD.E.64 R4, desc[UR48][R20.64+0x8] ;  /* 0x0000083014047980 */ /* 0x000ea2000c101b00 */
[----:B-----5:R-:W-:Y:S02]  /*9e00*/  SHF.L.U32 R3, R6, 0x1f, RZ ;  /* 0x0000001f06037819 */ /* 0x020fe400000006ff */
[----:B--2---:R-:W-:-:S05]  /*9e10*/  MOV R5, R4 ;  /* 0x0000000400057202 */ /* 0x004fca0000000f00 */
[----:B------:R-:W-:-:S04]  /*9e20*/  IMAD R0, R0, 0x8, R5 ;  /* 0x0000000800007824 */ /* 0x000fc800078e0205 */
[----:B------:R-:W0:Y:S02]  /*9e30*/  SYNCS.PHASECHK.TRANS64.TRYWAIT P2, [R0+URZ], R3 ;  /* 0x00000003000075a7 */ /* 0x000e24000804017f */
[----:B0-----:R-:W-:Y:S05]  /*9e40*/  @!P2 BRA `(.L_x_2071) ;  /* 0x000001e40010a947 */ /* 0x001fea0003800000 */
.L_x_2070:
[----:B------:R-:W-:Y:S05]  /*9e50*/  BSYNC B0 ;  /* 0x0000000000007941 */ /* 0x000fea0003800000 */
.L_x_2069:
[----:B------:R-:W2:Y:S04]  /*9e60*/  LD.E R5, desc[UR48][R16.64+0x218] ;  /* 0x0002183010057980 */ /* 0x000ea8000c101900 */
[----:B------:R-:W2:Y:S01]  /*9e70*/  LDL.64 R8, [R1+0xa0] ;  /* 0x0000a00001087983 */ /* 0x000ea20000100a00 */
[----:B------:R-:W-:Y:S05]  /*9e80*/  WARPSYNC.ALL ;  /* 0x0000000000007948 */ /* 0x000fea0003800000 */
[----:B------:R-:W3:Y:S04]  /*9e90*/  LDL.64 R18, [R1+0x98] ;  /* 0x0000980001127983 */ /* 0x000ee80000100a00 */
[----:B-----5:R-:W4:Y:S04]  /*9ea0*/  LDL.64 R6, [R1+0x98] ;  /* 0x0000980001067983 */ /* 0x020f280000100a00 */
[----:B------:R-:W4:Y:S01]  /*9eb0*/  LDL.64 R12, [R1+0x98] ;  /* 0x00009800010c7983 */ /* 0x000f220000100a00 */
[----:B--2---:R-:W-:-:S03]  /*9ec0*/  IMAD R4, R5, 0x300, R8 ;  /* 0x0000030005047824 */ /* 0x004fc600078e0208 */
[----:B------:R-:W2:Y:S01]  /*9ed0*/  LDL.64 R14, [R1+0x98] ;  /* 0x00009800010e7983 */ /* 0x000ea20000100a00 */
[----:B------:R-:W-:Y:S01]  /*9ee0*/  IMAD.MOV.U32 R5, RZ, RZ, R9 ;  /* 0x000000ffff057224 */ /* 0x000fe200078e0009 */
[C---:B------:R-:W-:Y:S01]  /*9ef0*/  R2UR UR6, R4.reuse ;  /* 0x00000000040672ca */ /* 0x040fe200000e0000 */
[----:B------:R-:W-:Y:S01]  /*9f00*/  WARPGROUP.ARRIVE ;  /* 0x00000000000079c5 */ /* 0x000fe20000000000 */
[----:B------:R-:W2:Y:S02]  /*9f10*/  LDL R11, [R1+0x54] ;  /* 0x00005400010b7983 */ /* 0x000ea40000100800 */
[----:B------:R-:W-:Y:S01]  /*9f20*/  R2UR UR7, R5 ;  /* 0x00000000050772ca */ /* 0x000fe200000e0000 */
[----:B------:R-:W-:Y:S02]  /*9f30*/  VIADD R8, R4, 0x2 ;  /* 0x0000000204087836 */ /* 0x000fe40000000000 */
[----:B0-----:R-:W-:Y:S01]  /*9f40*/  IMAD.MOV.U32 R0, RZ, RZ, 0x1 ;  /* 0x00000001ff007424 */ /* 0x001fe200078e00ff */
[----:B------:R0:W-:Y:S04]  /*9f50*/  STL [R1+0x80], RZ ;  /* 0x000080ff01007387 */ /* 0x0001e80000100800 */
[----:B------:R0:W-:Y:S04]  /*9f60*/  STL [R1+0x80], R0 ;  /* 0x0000800001007387 */ /* 0x0001e80000100800 */
[----:B------:R0:W-:Y:S04]  /*9f70*/  STL [R1+0x80], R0 ;  /* 0x0000800001007387 */ /* 0x0001e80000100800 */
[----:B------:R0:W-:Y:S04]  /*9f80*/  STL [R1+0x80], R0 ;  /* 0x0000800001007387 */ /* 0x0001e80000100800 */
[----:B------:R0:W-:Y:S01]  /*9f90*/  STL [R1+0x80], R0 ;  /* 0x0000800001007387 */ /* 0x0001e20000100800 */
[----:B---3--:R-:W-:-:S02]  /*9fa0*/  R2UR UR4, R18 ;  /* 0x00000000120472ca */ /* 0x008fc400000e0000 */
[----:B------:R-:W-:-:S13]  /*9fb0*/  R2UR UR5, R19 ;  /* 0x00000000130572ca */ /* 0x000fda00000e0000 */
[----:B------:R-:W-:Y:S01]  /*9fc0*/  HGMMA.64x96x16.F32.BF16 R24, gdesc[UR4], RZ, !UPT, gsb0 ;  /* 0x01600000041879f0 */ /* 0x000fe2000c0018ff */
[----:B----4-:R-:W-:Y:S01]  /*9fd0*/  VIADD R6, R6, 0x2 ;  /* 0x0000000206067836 */ /* 0x010fe20000000000 */
[----:B------:R-:W-:Y:S02]  /*9fe0*/  R2UR UR6, R8 ;  /* 0x00000000080672ca */ /* 0x000fe400000e0000 */
[----:B------:R-:W-:Y:S02]  /*9ff0*/  R2UR UR7, R9 ;  /* 0x00000000090772ca */ /* 0x000fe400000e0000 */
[----:B------:R-:W-:Y:S02]  /*a000*/  R2UR UR4, R6 ;  /* 0x00000000060472ca */ /* 0x000fe400000e0000 */
[----:B------:R-:W-:Y:S01]  /*a010*/  R2UR UR5, R7 ;  /* 0x00000000070572ca */ /* 0x000fe200000e0000 */
[----:B------:R-:W-:Y:S02]  /*a020*/  VIADD R12, R12, 0x4 ;  /* 0x000000040c0c7836 */ /* 0x000fe40000000000 */
[----:B------:R-:W-:-:S02]  /*a030*/  VIADD R6, R4, 0x4 ;  /* 0x0000000404067836 */ /* 0x000fc40000000000 */
[----:B------:R-:W-:Y:S01]  /*a040*/  IMAD.MOV.U32 R7, RZ, RZ, R9 ;  /* 0x000000ffff077224 */ /* 0x000fe200078e0009 */
[----:B------:R-:W-:Y:S02]  /*a050*/  WARPGROUP.DEPBAR.LE gsb0, 0x0 ;  /* 0x00008000000079c5 */ /* 0x000fe40000010000 */
[----:B------:R0:W5:Y:S04]  /*a060*/  LD.E R3, desc[UR48][R16.64+0x218] ;  /* 0x0002183010037980 */ /* 0x000168000c101900 */
[----:B------:R0:W5:Y:S01]  /*a070*/  LD.E R5, desc[UR48][R16.64+0x21c] ;  /* 0x00021c3010057980 */ /* 0x000162000c101900 */
[----:B------:R-:W-:-:S06]  /*a080*/  WARPGROUP.ARRIVE ;  /* 0x00000000000079c5 */ /* 0x000fcc0000000000 */
[----:B------:R-:W-:Y:S01]  /*a090*/  HGMMA.64x96x16.F32.BF16 R24, gdesc[UR4], R24, gsb0 ;  /* 0x01600000041879f0 */ /* 0x000fe20008001818 */
[----:B------:R-:W-:Y:S02]  /*a0a0*/  R2UR UR6, R6 ;  /* 0x00000000060672ca */ /* 0x000fe400000e0000 */
[----:B------:R-:W-:Y:S02]  /*a0b0*/  R2UR UR7, R7 ;  /* 0x00000000070772ca */ /* 0x000fe400000e0000 */
[----:B------:R-:W-:Y:S02]  /*a0c0*/  R2UR UR4, R12 ;  /* 0x000000000c0472ca */ /* 0x000fe400000e0000 */
[----:B------:R-:W-:Y:S01]  /*a0d0*/  R2UR UR5, R13 ;  /* 0x000000000d0572ca */ /* 0x000fe200000e0000 */
[----:B------:R-:W-:Y:S02]  /*a0e0*/  VIADD R6, R4, 0x6 ;  /* 0x0000000604067836 */ /* 0x000fe40000000000 */
[----:B--2---:R-:W-:-:S02]  /*a0f0*/  VIADD R14, R14, 0x6 ;  /* 0x000000060e0e7836 */ /* 0x004fc40000000000 */
[----:B------:R-:W-:Y:S01]  /*a100*/  IMAD.MOV.U32 R7, RZ, RZ, R9 ;  /* 0x000000ffff077224 */ /* 0x000fe200078e0009 */
[----:B------:R-:W-:Y:S02]  /*a110*/  WARPGROUP.DEPBAR.LE gsb0, 0x0 ;  /* 0x00008000000079c5 */ /* 0x000fe40000010000 */
[----:B------:R-:W-:-:S06]  /*a120*/  WARPGROUP.ARRIVE ;  /* 0x00000000000079c5 */ /* 0x000fcc0000000000 */
[----:B------:R-:W-:Y:S01]  /*a130*/  HGMMA.64x96x16.F32.BF16 R24, gdesc[UR4], R24, gsb0 ;  /* 0x01600000041879f0 */ /* 0x000fe20008001818 */
[----:B------:R-:W-:Y:S02]  /*a140*/  R2UR UR6, R6 ;  /* 0x00000000060672ca */ /* 0x000fe400000e0000 */
[----:B------:R-:W-:Y:S02]  /*a150*/  R2UR UR7, R7 ;  /* 0x00000000070772ca */ /* 0x000fe400000e0000 */
[----:B------:R-:W-:Y:S02]  /*a160*/  R2UR UR4, R14 ;  /* 0x000000000e0472ca */ /* 0x000fe400000e0000 */
[----:B------:R-:W-:Y:S02]  /*a170*/  R2UR UR5, R15 ;  /* 0x000000000f0572ca */ /* 0x000fe400000e0000 */
[----:B------:R-:W-:-:S04]  /*a180*/  LOP3.LUT R11, R11, 0x1, RZ, 0xfc, !PT ;  /* 0x000000010b0b7812 */ /* 0x000fc800078efcff */
[----:B------:R-:W-:Y:S01]  /*a190*/  ISETP.NE.AND P3, PT, R11, 0x3, PT ;  /* 0x000000030b00780c */ /* 0x000fe20003f65270 */
[----:B------:R-:W-:Y:S02]  /*a1a0*/  WARPGROUP.DEPBAR.LE gsb0, 0x0 ;  /* 0x00008000000079c5 */ /* 0x000fe40000010000 */
[----:B------:R-:W-:-:S06]  /*a1b0*/  WARPGROUP.ARRIVE ;  /* 0x00000000000079c5 */ /* 0x000fcc0000000000 */
[----:B------:R-:W-:Y:S01]  /*a1c0*/  HGMMA.64x96x16.F32.BF16 R24, gdesc[UR4], R24, gsb0 ;  /* 0x01600000041879f0 */ /* 0x000fe20008001818 */
[----:B------:R-:W-:Y:S02]  /*a1d0*/  BSSY B0, `(.L_x_2072) ;  /* 0x0000004000007945 */ /* 0x000fe40003800000 */
[----:B------:R-:W-:Y:S02]  /*a1e0*/  WARPGROUP.DEPBAR.LE gsb0, 0x0 ;  /* 0x00008000000079c5 */ /* 0x000fe40000010000 */
[----:B0-----:R-:W-:Y:S05]  /*a1f0*/  @!P3 BRA `(.L_x_2073) ;  /* 0x000000000004b947 */ /* 0x001fea0003800000 */
[----:B------:R-:W-:Y:S01]  /*a200*/  BPT.TRAP 0x1 ;  /* 0x000000040000795c */ /* 0x000fe20000300000 */
.L_x_2073:
[----:B------:R-:W-:Y:S05]  /*a210*/  BSYNC B0 ;  /* 0x0000000000007941 */ /* 0x000fea0003800000 */
.L_x_2072:
[----:B------:R-:W2:Y:S01]  /*a220*/  LDL.64 R6, [R1+0x40] ;  /* 0x0000400001067983 */ /* 0x000ea20000100a00 */
[----:B-----5:R-:W-:Y:S02]  /*a230*/  SHF.L.U32 R8, R5, 0x1f, RZ ;  /* 0x0000001f05087819 */ /* 0x020fe400000006ff */
[----:B--2---:R-:W-:-:S05]  /*a240*/  MOV R6, R6 ;  /* 0x0000000600067202 */ /* 0x004fca0000000f00 */
[----:B------:R-:W-:-:S04]  /*a250*/  IMAD R3, R3, 0x8, R6 ;  /* 0x0000000803037824 */ /* 0x000fc800078e0206 */
[----:B------:R0:W1:Y:S01]  /*a260*/  SYNCS.PHASECHK.TRANS64.TRYWAIT P2, [R3+URZ], R8 ;  /* 0x00000008030075a7 */ /* 0x000062000804017f */
[----:B------:R0:W5:Y:S04]  /*a270*/  LD.E R4, desc[UR48][R16.64+0x218] ;  /* 0x0002183010047980 */ /* 0x000168000c101900 */
[----:B------:R0:W5:Y:S01]  /*a280*/  LD.E R5, desc[UR48][R16.64+0x21c] ;  /* 0x00021c3010057980 */ /* 0x000162000c101900 */
[----:B------:R-:W-:Y:S04]  /*a290*/  BSSY B0, `(.L_x_2074) ;  /* 0x0000003000007945 */ /* 0x000fe80003800000 */
[----:B------:R-:W-:Y:S05]  /*a2a0*/  @!P3 BRA `(.L_x_2075) ;  /* 0x000000000004b947 */ /* 0x000fea0003800000 */
[----:B------:R-:W-:Y:S01]  /*a2b0*/  BPT.TRAP 0x1 ;  /* 0x000000040000795c */ /* 0x000fe20000300000 */
.L_x_2075:
[----:B------:R-:W-:Y:S05]  /*a2c0*/  BSYNC B0 ;  /* 0x0000000000007941 */ /* 0x000fea0003800000 */
.L_x_2074:
[----:B------:R-:W-:Y:S04]  /*a2d0*/  BSSY B0, `(.L_x_2076) ;  /* 0x0000006000007945 */ /* 0x000fe80003800000 */
[----:B-1----:R-:W-:Y:S05]  /*a2e0*/  @P2 BRA `(.L_x_2077) ;  /* 0x0000000000102947 */ /* 0x002fea0003800000 */
[----:B-----5:R-:W-:Y:S01]  /*a2f0*/  IMAD R4, R4, 0x8, R6 ;  /* 0x0000000804047824 */ /* 0x020fe200078e0206 */
[----:B------:R-:W-:-:S04]  /*a300*/  SHF.L.U32 R5, R5, 0x1f, RZ ;  /* 0x0000001f05057819 */ /* 0x000fc800000006ff */
[----:B------:R-:W1:Y:S02]  /*a310*/  SYNCS.PHASECHK.TRANS64.TRYWAIT P2, [R4+URZ], R5 ;  /* 0x00000005040075a7 */ /* 0x000e64000804017f */
[----:B-1----:R-:W-:Y:S05]  /*a320*/  @!P2 BRA `(.L_x_2078) ;  /* 0x000001dc00eca947 */ /* 0x002fea0003800000 */
.L_x_2077:
[----:B------:R-:W-:Y:S05]  /*a330*/  BSYNC B0 ;  /* 0x0000000000007941 */ /* 0x000fea0003800000 */
.L_x_2076:
[----:B------:R-:W2:Y:S04]  /*a340*/  LD.E R11, desc[UR48][R16.64+0x218] ;  /* 0x00021830100b7980 */ /* 0x000ea8000c101900 */
[----:B------:R-:W2:Y:S04]  /*a350*/  LDL.64 R6, [R1+0x118] ;  /* 0x0001180001067983 */ /* 0x000ea80000100a00 */
[----:B0-----:R-:W3:Y:S04]  /*a360*/  LDL R3, [R1+0x90] ;  /* 0x0000900001037983 */ /* 0x001ee80000100800 */
[----:B-1---5:R-:W4:Y:S04]  /*a370*/  LDL.64 R4, [R1+0x110] ;  /* 0x0001100001047983 */ /* 0x022f280000100a00 */
[----:B------:R-:W4:Y:S04]  /*a380*/  LDL.64 R8, [R1+0x110] ;  /* 0x0001100001087983 */ /* 0x000f280000100a00 */
[----:B------:R-:W4:Y:S04]  /*a390*/  LDL.64 R12, [R1+0x110] ;  /* 0x00011000010c7983 */ /* 0x000f280000100a00 */
[----:B------:R-:W4:Y:S01]  /*a3a0*/  LDL.64 R14, [R1+0x110] ;  /* 0x00011000010e7983 */ /* 0x000f220000100a00 */
[----:B------:R-:W-:Y:S05]  /*a3b0*/  WARPSYNC.ALL ;  /* 0x0000000000007948 */ /* 0x000fea0003800000 */
[----:B------:R-:W-:Y:S01]  /*a3c0*/  WARPGROUP.ARRIVE ;  /* 0x00000000000079c5 */ /* 0x000fe20000000000 */
[----:B------:R-:W4:Y:S01]  /*a3d0*/  LDL.64 R18, [R1+0x110] ;  /* 0x0001100001127983 */ /* 0x000f220000100a00 */
[----:B--2---:R-:W-:Y:S01]  /*a3e0*/  IMAD R6, R11, 0xc00, R6 ;  /* 0x00000c000b067824 */ /* 0x004fe200078e0206 */
[----:B------:R-:W-:-:S02]  /*a3f0*/  R2UR UR7, R7 ;  /* 0x00000000070772ca */ /* 0x000fc400000e0000 */
[----:B---3--:R-:W-:Y:S02]  /*a400*/  ISETP.NE.U32.AND P2, PT, R3, RZ, PT ;  /* 0x000000ff0300720c */ /* 0x008fe40003f45070 */
[----:B------:R-:W-:Y:S02]  /*a410*/  R2UR UR6, R6 ;  /* 0x00000000060672ca */ /* 0x000fe400000e0000 */
[----:B----4-:R-:W-:Y:S02]  /*a420*/  R2UR UR4, R4 ;  /* 0x00000000040472ca */ /* 0x010fe400000e0000 */
[----:B------:R-:W-:-:S07]  /*a430*/  R2UR UR5, R5 ;  /* 0x00000000050572ca */ /* 0x000fce00000e0000 */
[----:B------:R-:W-:-:S06]  /*a440*/  VOTEU.ANY UP0, P2 ;  /* 0x00000000003f7886 */ /* 0x000fcc0001000100 */
[----:B------:R-:W-:Y:S01]  /*a450*/  HGMMA.64x96x16.F32.BF16 R24, gdesc[UR4], R24, UP0, gsb0 ;  /* 0x01600000041879f0 */ /* 0x000fe2000b801818 */
[----:B------:R-:W-:Y:S02]  /*a460*/  VIADD R8, R8, 0x2 ;  /* 0x0000000208087836 */ /* 0x000fe40000000000 */
        /* <DEDUP_REMOVED lines=126> */
[----:B------:R-:W-:Y:S01]  /*ac50*/  R2UR UR5, R19 ;  /* 0x00000000130572ca */ /* 0x000fe200000e0000 */
[----:B--2---:R-:W-:Y:S01]  /*ac60*/  VIADD R8, R8, 0xc02 ;  /* 0x00000c0208087836 */ /* 0x004fe20000000000 */
[----:B------:R-:W-:Y:S02]  /*ac70*/  WARPGROUP.DEPBAR.LE gsb0, 0x0 ;  /* 0x00008000000079c5 */ /* 0x000fe40000010000 */
[----:B------:R-:W-:-:S09]  /*ac80*/  WARPGROUP.ARRIVE ;  /* 0x00000000000079c5 */ /* 0x000fd20000000000 */
[----:B------:R-:W-:Y:S01]  /*ac90*/  HGMMA.64x96x16.F32.BF16 R24, gdesc[UR4], R24, gsb0 ;  /* 0x01600000041879f0 */ /* 0x000fe20008001818 */
[----:B------:R-:W-:Y:S02]  /*aca0*/  VIADD R4, R6, 0x902 ;  /* 0x0000090206047836 */ /* 0x000fe40000000000 */
[----:B------:R-:W-:Y:S01]  /*acb0*/  IMAD.MOV.U32 R5, RZ, RZ, R7 ;  /* 0x000000ffff057224 */ /* 0x000fe200078e0007 */
[----:B------:R-:W-:Y:S02]  /*acc0*/  R2UR UR4, R8 ;  /* 0x00000000080472ca */ /* 0x000fe400000e0000 */
[----:B------:R-:W-:Y:S02]  /*acd0*/  R2UR UR6, R4 ;  /* 0x00000000040672ca */ /* 0x000fe400000e0000 */
[----:B------:R-:W-:Y:S02]  /*ace0*/  R2UR UR7, R5 ;  /* 0x00000000050772ca */ /* 0x000fe400000e0000 */
[----:B------:R-:W-:Y:S01]  /*acf0*/  R2UR UR5, R9 ;  /* 0x00000000090572ca */ /* 0x000fe200000e0000 */
[----:B---3--:R-:W-:-:S02]  /*ad00*/  VIADD R12, R12, 0xc04 ;  /* 0x00000c040c0c7836 */ /* 0x008fc40000000000 */
[----:B------:R-:W-:Y:S01]  /*ad10*/  VIADD R4, R6, 0x904 ;  /* 0x0000090406047836 */ /* 0x000fe20000000000 */
[----:B------:R-:W-:Y:S02]  /*ad20*/  WARPGROUP.DEPBAR.LE gsb0, 0x0 ;  /* 0x00008000000079c5 */ /* 0x000fe40000010000 */
[----:B------:R-:W-:-:S07]  /*ad30*/  WARPGROUP.ARRIVE ;  /* 0x00000000000079c5 */ /* 0x000fce0000000000 */
[----:B------:R-:W-:Y:S01]  /*ad40*/  HGMMA.64x96x16.F32.BF16 R24, gdesc[UR4], R24, gsb0 ;  /* 0x01600000041879f0 */ /* 0x000fe20008001818 */
[----:B------:R-:W-:Y:S01]  /*ad50*/  IMAD.MOV.U32 R5, RZ, RZ, R7 ;  /* 0x000000ffff057224 */ /* 0x000fe200078e0007 */
[----:B------:R-:W-:Y:S02]  /*ad60*/  R2UR UR6, R4 ;  /* 0x00000000040672ca */ /* 0x000fe400000e0000 */
[----:B------:R-:W-:Y:S02]  /*ad70*/  R2UR UR4, R12 ;  /* 0x000000000c0472ca */ /* 0x000fe400000e0000 */
[----:B------:R-:W-:Y:S02]  /*ad80*/  R2UR UR7, R5 ;  /* 0x00000000050772ca */ /* 0x000fe400000e0000 */
[----:B------:R-:W-:Y:S01]  /*ad90*/  R2UR UR5, R13 ;  /* 0x000000000d0572ca */ /* 0x000fe200000e0000 */
[----:B----4-:R-:W-:Y:S02]  /*ada0*/  VIADD R14, R14, 0xc06 ;  /* 0x00000c060e0e7836 */ /* 0x010fe40000000000 */
[----:B------:R-:W-:-:S02]  /*adb0*/  VIADD R4, R6, 0x906 ;  /* 0x0000090606047836 */ /* 0x000fc40000000000 */
[----:B------:R-:W-:Y:S01]  /*adc0*/  IMAD.MOV.U32 R5, RZ, RZ, R7 ;  /* 0x000000ffff057224 */ /* 0x000fe200078e0007 */
[----:B------:R-:W-:Y:S02]  /*add0*/  WARPGROUP.DEPBAR.LE gsb0, 0x0 ;  /* 0x00008000000079c5 */ /* 0x000fe40000010000 */
[----:B------:R-:W-:-:S06]  /*ade0*/  WARPGROUP.ARRIVE ;  /* 0x00000000000079c5 */ /* 0x000fcc0000000000 */
[----:B------:R-:W-:Y:S01]  /*adf0*/  HGMMA.64x96x16.F32.BF16 R24, gdesc[UR4], R24, gsb0 ;  /* 0x01600000041879f0 */ /* 0x000fe20008001818 */
        /* <DEDUP_REMOVED lines=25> */
[----:B------:R-:W2:Y:S04]  /*af90*/  @!P0 LD.E.64 R20, desc[UR48][R20.64+0x30] ;  /* 0x0000303014148980 */ /* 0x000ea8000c101b00 */
[----:B------:R-:W3:Y:S01]  /*afa0*/  @!P0 LD.E R3, desc[UR48][R16.64+0x218] ;  /* 0x0002183010038980 */ /* 0x000ee2000c101900 */
[----:B--2---:R-:W-:-:S05]  /*afb0*/  @!P0 MOV R4, R20 ;  /* 0x0000001400048202 */ /* 0x004fca0000000f00 */
[----:B---3--:R-:W-:-:S05]  /*afc0*/  @!P0 IMAD R3, R3, 0x8, R4 ;  /* 0x0000000803038824 */ /* 0x008fca00078e0204 */
[----:B------:R-:W-:-:S04]  /*afd0*/  @!P0 PRMT R3, RZ, 0x654, R3 ;  /* 0x00000654ff038816 */ /* 0x000fc80000000003 */
[----:B------:R1:W-:Y:S01]  /*afe0*/  @!P0 SYNCS.ARRIVE.TRANS64.RED.A1T0 RZ, [R3+URZ], RZ ;  /* 0x000000ff03ff89a7 */ /* 0x0003e2000810043f */
[----:B------:R-:W2:Y:S04]  /*aff0*/  LDL.64 R12, [R1+0x170] ;  /* 0x00017000010c7983 */ /* 0x000ea80000100a00 */
[----:B------:R-:W3:Y:S04]  /*b000*/  LD.E.64 R4, desc[UR48][R16.64+0x440] ;  /* 0x0004403010047980 */ /* 0x000ee8000c101b00 */
[----:B------:R-:W4:Y:S04]  /*b010*/  LD.E R20, desc[UR48][R16.64+0x460] ;  /* 0x0004603010147980 */ /* 0x000f28000c101900 */
        /* <DEDUP_REMOVED lines=52> */
[----:B--2---:R-:W2:Y:S02]  /*b360*/  LD.E R9, desc[UR48][R12.64] ;  /* 0x000000300c097980 */ /* 0x004ea4000c101900 */
[-C--:B--2---:R-:W-:Y:S01]  /*b370*/  FMUL.FTZ R7, R24, R9.reuse ;  /* 0x0000000918077220 */ /* 0x084fe20000410000 */
[-C--:B------:R-:W-:Y:S01]  /*b380*/  FMUL.FTZ R8, R25, R9.reuse ;  /* 0x0000000919087220 */ /* 0x080fe20000410000 */
[-C--:B------:R-:W-:Y:S01]  /*b390*/  FMUL.FTZ R11, R28, R9.reuse ;  /* 0x000000091c0b7220 */ /* 0x080fe20000410000 */
[-C--:B------:R-:W-:Y:S01]  /*b3a0*/  FMUL.FTZ R13, R29, R9.reuse ;  /* 0x000000091d0d7220 */ /* 0x080fe20000410000 */
[-C--:B------:R-:W-:Y:S01]  /*b3b0*/  FMUL.FTZ R19, R32, R9.reuse ;  /* 0x0000000920137220 */ /* 0x080fe20000410000 */
[-C--:B------:R-:W-:Y:S01]  /*b3c0*/  FMUL.FTZ R99, R33, R9.reuse ;  /* 0x0000000921637220 */ /* 0x080fe20000410000 */
[----:B------:R-:W3:Y:S01]  /*b3d0*/  MUFU.TANH R7, R7 ;  /* 0x0000000700077308 */ /* 0x000ee20000002400 */
[-C--:B------:R-:W-:Y:S01]  /*b3e0*/  FMUL.FTZ R101, R36, R9.reuse ;  /* 0x0000000924657220 */ /* 0x080fe20000410000 */
[-C--:B------:R-:W-:Y:S01]  /*b3f0*/  FMUL.FTZ R105, R37, R9.reuse ;  /* 0x0000000925697220 */ /* 0x080fe20000410000 */
[-C--:B------:R-:W-:Y:S01]  /*b400*/  FMUL.FTZ R109, R40, R9.reuse ;  /* 0x00000009286d7220 */ /* 0x080fe20000410000 */
[-C--:B------:R-:W-:Y:S01]  /*b410*/  FMUL.FTZ R111, R41, R9.reuse ;  /* 0x00000009296f7220 */ /* 0x080fe20000410000 */
[-C--:B------:R-:W-:Y:S01]  /*b420*/  FMUL.FTZ R115, R44, R9.reuse ;  /* 0x000000092c737220 */ /* 0x080fe20000410000 */
[-C--:B------:R-:W-:Y:S01]  /*b430*/  FMUL.FTZ R121, R45, R9.reuse ;  /* 0x000000092d797220 */ /* 0x080fe20000410000 */
[-C--:B------:R-:W-:Y:S01]  /*b440*/  FMUL.FTZ R123, R48, R9.reuse ;  /* 0x00000009307b7220 */ /* 0x080fe20000410000 */
[----:B------:R-:W2:Y:S01]  /*b450*/  MUFU.TANH R8, R8 ;  /* 0x0000000800087308 */ /* 0x000ea20000002400 */
[-C--:B------:R-:W-:Y:S01]  /*b460*/  FMUL.FTZ R125, R49, R9.reuse ;  /* 0x00000009317d7220 */ /* 0x080fe20000410000 */
[-C--:B------:R-:W-:Y:S01]  /*b470*/  FMUL.FTZ R113, R52, R9.reuse ;  /* 0x0000000934717220 */ /* 0x080fe20000410000 */
[-C--:B------:R-:W-:Y:S01]  /*b480*/  FMUL.FTZ R119, R53, R9.reuse ;  /* 0x0000000935777220 */ /* 0x080fe20000410000 */
[-C--:B------:R-:W-:Y:S01]  /*b490*/  FMUL.FTZ R117, R56, R9.reuse ;  /* 0x0000000938757220 */ /* 0x080fe20000410000 */
[-C--:B------:R-:W-:Y:S01]  /*b4a0*/  FMUL.FTZ R107, R57, R9.reuse ;  /* 0x00000009396b7220 */ /* 0x080fe20000410000 */
[-C--:B------:R-:W-:Y:S01]  /*b4b0*/  FMUL.FTZ R97, R60, R9.reuse ;  /* 0x000000093c617220 */ /* 0x080fe20000410000 */
[-C--:B------:R-:W-:Y:S01]  /*b4c0*/  FMUL.FTZ R103, R61, R9.reuse ;  /* 0x000000093d677220 */ /* 0x080fe20000410000 */
[----:B------:R-:W0:Y:S01]  /*b4d0*/  MUFU.TANH R11, R11 ;  /* 0x0000000b000b7308 */ /* 0x000e220000002400 */
[----:B---3--:R-:W-:Y:S01]  /*b4e0*/  FMNMX.FTZ R15, R7, R4, !PT ;  /* 0x00000004070f7209 */ /* 0x008fe20007810000 */
[-C--:B------:R-:W-:Y:S01]  /*b4f0*/  FMUL.FTZ R6, R26, R9.reuse ;  /* 0x000000091a067220 */ /* 0x080fe20000410000 */
[-C--:B-1----:R-:W-:Y:S01]  /*b500*/  FMUL.FTZ R3, R27, R9.reuse ;  /* 0x000000091b037220 */ /* 0x082fe20000410000 */
[-C--:B------:R-:W-:Y:S01]  /*b510*/  FMUL.FTZ R29, R30, R9.reuse ;  /* 0x000000091e1d7220 */ /* 0x080fe20000410000 */
[-C--:B------:R-:W-:Y:S01]  /*b520*/  FMUL.FTZ R21, R46, R9.reuse ;  /* 0x000000092e157220 */ /* 0x080fe20000410000 */
[-C--:B------:R-:W-:Y:S01]  /*b530*/  FMUL.FTZ R73, R47, R9.reuse ;  /* 0x000000092f497220 */ /* 0x080fe20000410000 */
[----:B------:R-:W-:Y:S01]  /*b540*/  FMUL.FTZ R75, R50, R9 ;  /* 0x00000009324b7220 */ /* 0x000fe20000410000 */
[----:B------:R-:W1:Y:S01]  /*b550*/  MUFU.TANH R13, R13 ;  /* 0x0000000d000d7308 */ /* 0x000e620000002400 */
[----:B--2---:R-:W-:Y:S01]  /*b560*/  FMNMX.FTZ R12, R8, R15, !PT ;  /* 0x0000000f080c7209 */ /* 0x004fe20007810000 */
[-C--:B------:R-:W-:Y:S01]  /*b570*/  FMUL.FTZ R77, R51, R9.reuse ;  /* 0x00000009334d7220 */ /* 0x080fe20000410000 */
[-C--:B------:R-:W-:Y:S01]  /*b580*/  FMUL.FTZ R79, R54, R9.reuse ;  /* 0x00000009364f7220 */ /* 0x080fe20000410000 */
[-C--:B------:R-:W-:Y:S01]  /*b590*/  FMUL.FTZ R81, R55, R9.reuse ;  /* 0x0000000937517220 */ /* 0x080fe20000410000 */
[-C--:B------:R-:W-:Y:S01]  /*b5a0*/  FMUL.FTZ R83, R58, R9.reuse ;  /* 0x000000093a537220 */ /* 0x080fe20000410000 */
[-C--:B------:R-:W-:Y:S01]  /*b5b0*/  FMUL.FTZ R85, R59, R9.reuse ;  /* 0x000000093b557220 */ /* 0x080fe20000410000 */
[-C--:B------:R-:W-:Y:S01]  /*b5c0*/  FMUL.FTZ R87, R62, R9.reuse ;  /* 0x000000093e577220 */ /* 0x080fe20000410000 */
[----:B------:R-:W2:Y:S01]  /*b5d0*/  MUFU.TANH R19, R19 ;  /* 0x0000001300137308 */ /* 0x000ea20000002400 */
[----:B0-----:R-:W-:Y:S01]  /*b5e0*/  FMNMX.FTZ R12, R11, R12, !PT ;  /* 0x0000000c0b0c7209 */ /* 0x001fe20007810000 */
[-C--:B------:R-:W-:Y:S01]  /*b5f0*/  FMUL.FTZ R33, R35, R9.reuse ;  /* 0x0000000923217220 */ /* 0x080fe20000410000 */
[-C--:B------:R-:W-:Y:S01]  /*b600*/  FMUL.FTZ R89, R63, R9.reuse ;  /* 0x000000093f597220 */ /* 0x080fe20000410000 */
[-C--:B------:R-:W-:Y:S01]  /*b610*/  FMUL.FTZ R91, R66, R9.reuse ;  /* 0x00000009425b7220 */ /* 0x080fe20000410000 */
[-C--:B------:R-:W-:Y:S01]  /*b620*/  FMUL.FTZ R93, R67, R9.reuse ;  /* 0x00000009435d7220 */ /* 0x080fe20000410000 */
[-C--:B------:R-:W-:Y:S01]  /*b630*/  FMUL.FTZ R95, R70, R9.reuse ;  /* 0x00000009465f7220 */ /* 0x080fe20000410000 */
[-C--:B------:R-:W-:Y:S01]  /*b640*/  FMUL.FTZ R71, R71, R9.reuse ;  /* 0x0000000947477220 */ /* 0x080fe20000410000 */
[----:B------:R-:W0:Y:S01]  /*b650*/  MUFU.TANH R99, R99 ;  /* 0x0000006300637308 */ /* 0x000e220000002400 */
[----:B-1----:R-:W-:Y:S01]  /*b660*/  FMNMX.FTZ R12, R13, R12, !PT ;  /* 0x0000000c0d0c7209 */ /* 0x002fe20007810000 */
[----:B------:R-:W3:Y:S04]  /*b670*/  LD.E R24, desc[UR48][R16.64+0x42c] ;  /* 0x00042c3010187980 */ /* 0x000ee8000c101900 */
[----:B------:R-:W3:Y:S02]  /*b680*/  LD.E R28, desc[UR48][R16.64+0x234] ;  /* 0x00023430101c7980 */ /* 0x000ee4000c101900 */
[----:B------:R-:W1:Y:S01]  /*b690*/  MUFU.TANH R101, R101 ;  /* 0x0000006500657308 */ /* 0x000e620000002400 */
[----:B--2---:R-:W-:Y:S01]  /*b6a0*/  FMNMX.FTZ R12, R19, R12, !PT ;  /* 0x0000000c130c7209 */ /* 0x004fe20007810000 */
[----:B------:R-:W-:Y:S01]  /*b6b0*/  FMUL.FTZ R37, R34, R9 ;  /* 0x0000000922257220 */ /* 0x000fe20000410000 */
[----:B------:R-:W2:Y:S04]  /*b6c0*/  LD.E R36, desc[UR48][R16.64+0x254] ;  /* 0x0002543010247980 */ /* 0x000ea8000c101900 */
[----:B------:R-:W2:Y:S01]  /*b6d0*/  LD.E R32, desc[UR48][R16.64+0x244] ;  /* 0x0002443010207980 */ /* 0x000ea2000c101900 */
[----:B------:R-:W4:Y:S01]  /*b6e0*/  MUFU.TANH R105, R105 ;  /* 0x0000006900697308 */ /* 0x000f220000002400 */
[----:B0-----:R-:W-:-:S02]  /*b6f0*/  FMNMX.FTZ R12, R99, R12, !PT ;  /* 0x0000000c630c7209 */ /* 0x001fc40007810000 */
[----:B------:R-:W2:Y:S05]  /*b700*/  LD.E R40, desc[UR48][R16.64+0x260] ;  /* 0x0002603010287980 */ /* 0x000eaa000c101900 */
[----:B------:R-:W0:Y:S01]  /*b710*/  MUFU.TANH R109, R109 ;  /* 0x0000006d006d7308 */ /* 0x000e220000002400 */
[----:B-1----:R-:W-:Y:S01]  /*b720*/  FMNMX.FTZ R12, R101, R12, !PT ;  /* 0x0000000c650c7209 */ /* 0x002fe20007810000 */
[----:B------:R-:W-:Y:S01]  /*b730*/  FMUL.FTZ R41, R68, R9 ;  /* 0x0000000944297220 */ /* 0x000fe20000410000 */
[----:B------:R-:W2:Y:S05]  /*b740*/  LD.E R44, desc[UR48][R16.64+0x280] ;  /* 0x00028030102c7980 */ /* 0x000eaa000c101900 */
[----:B------:R-:W1:Y:S01]  /*b750*/  MUFU.TANH R111, R111 ;  /* 0x0000006f006f7308 */ /* 0x000e620000002400 */
[----:B----4-:R-:W-:-:S07]  /*b760*/  FMNMX.FTZ R12, R105, R12, !PT ;  /* 0x0000000c690c7209 */ /* 0x010fce0007810000 */
[----:B------:R-:W4:Y:S01]  /*b770*/  MUFU.TANH R115, R115 ;  /* 0x0000007300737308 */ /* 0x000f220000002400 */
[----:B0-----:R-:W-:Y:S01]  /*b780*/  FMNMX.FTZ R12, R109, R12, !PT ;  /* 0x0000000c6d0c7209 */ /* 0x001fe20007810000 */
[----:B------:R-:W-:Y:S01]  /*b790*/  FMUL.FTZ R45, R69, R9 ;  /* 0x00000009452d7220 */ /* 0x000fe20000410000 */
[----:B------:R-:W2:Y:S05]  /*b7a0*/  LD.E R48, desc[UR48][R16.64+0x284] ;  /* 0x0002843010307980 */ /* 0x000eaa000c101900 */
[----:B------:R-:W0:Y:S01]  /*b7b0*/  MUFU.TANH R121, R121 ;  /* 0x0000007900797308 */ /* 0x000e220000002400 */
[----:B-1----:R-:W-:-:S07]  /*b7c0*/  FMNMX.FTZ R12, R111, R12, !PT ;  /* 0x0000000c6f0c7209 */ /* 0x002fce0007810000 */
[----:B------:R-:W1:Y:S01]  /*b7d0*/  MUFU.TANH R123, R123 ;  /* 0x0000007b007b7308 */ /* 0x000e620000002400 */
[----:B----4-:R-:W-:Y:S01]  /*b7e0*/  FMNMX.FTZ R12, R115, R12, !PT ;  /* 0x0000000c730c7209 */ /* 0x010fe20007810000 */
[----:B------:R-:W-:Y:S01]  /*b7f0*/  FMUL.FTZ R49, R42, R9 ;  /* 0x000000092a317220 */ /* 0x000fe20000410000 */
[----:B------:R-:W4:Y:S05]  /*b800*/  LD.E R52, desc[UR48][R16.64+0x2a0] ;  /* 0x0002a03010347980 */ /* 0x000f2a000c101900 */
[----:B------:R-:W1:Y:S01]  /*b810*/  MUFU.TANH R125, R125 ;  /* 0x0000007d007d7308 */ /* 0x000e620000002400 */
[----:B0-----:R-:W-:-:S07]  /*b820*/  FMNMX.FTZ R12, R121, R12, !PT ;  /* 0x0000000c790c7209 */ /* 0x001fce0007810000 */
[----:B------:R-:W0:Y:S01]  /*b830*/  MUFU.TANH R113, R113 ;  /* 0x0000007100717308 */ /* 0x000e220000002400 */
[----:B-1----:R-:W-:Y:S01]  /*b840*/  FMNMX.FTZ R12, R123, R12, !PT ;  /* 0x0000000c7b0c7209 */ /* 0x002fe20007810000 */
[----:B------:R-:W-:Y:S01]  /*b850*/  FMUL.FTZ R53, R65, R9 ;  /* 0x0000000941357220 */ /* 0x000fe20000410000 */
[----:B------:R-:W4:Y:S05]  /*b860*/  LD.E R56, desc[UR48][R16.64+0x2a4] ;  /* 0x0002a43010387980 */ /* 0x000f2a000c101900 */
[----:B------:R-:W1:Y:S01]  /*b870*/  MUFU.TANH R119, R119 ;  /* 0x0000007700777308 */ /* 0x000e620000002400 */
[----:B------:R-:W-:-:S07]  /*b880*/  FMNMX.FTZ R12, R125, R12, !PT ;  /* 0x0000000c7d0c7209 */ /* 0x000fce0007810000 */
[----:B------:R-:W1:Y:S01]  /*b890*/  MUFU.TANH R117, R117 ;  /* 0x0000007500757308 */ /* 0x000e620000002400 */
[----:B0-----:R-:W-:Y:S01]  /*b8a0*/  FMNMX.FTZ R12, R113, R12, !PT ;  /* 0x0000000c710c7209 */ /* 0x001fe20007810000 */
[----:B------:R-:W-:Y:S01]  /*b8b0*/  FMUL.FTZ R57, R64, R9 ;  /* 0x0000000940397220 */ /* 0x000fe20000410000 */
[----:B------:R-:W4:Y:S05]  /*b8c0*/  LD.E R60, desc[UR48][R16.64+0x2b0] ;  /* 0x0002b030103c7980 */ /* 0x000f2a000c101900 */
[----:B------:R-:W0:Y:S01]  /*b8d0*/  MUFU.TANH R107, R107 ;  /* 0x0000006b006b7308 */ /* 0x000e220000002400 */
[----:B-1----:R-:W-:-:S07]  /*b8e0*/  FMNMX.FTZ R12, R119, R12, !PT ;  /* 0x0000000c770c7209 */ /* 0x002fce0007810000 */
[----:B------:R-:W1:Y:S01]  /*b8f0*/  MUFU.TANH R97, R97 ;  /* 0x0000006100617308 */ /* 0x000e620000002400 */
[----:B------:R-:W-:-:S07]  /*b900*/  FMNMX.FTZ R12, R117, R12, !PT ;  /* 0x0000000c750c7209 */ /* 0x000fce0007810000 */
[----:B------:R-:W1:Y:S01]  /*b910*/  MUFU.TANH R103, R103 ;  /* 0x0000006700677308 */ /* 0x000e620000002400 */
[----:B0-----:R-:W-:Y:S01]  /*b920*/  FMNMX.FTZ R12, R107, R12, !PT ;  /* 0x0000000c6b0c7209 */ /* 0x001fe20007810000 */
[-C--:B------:R-:W-:Y:S01]  /*b930*/  FMUL.FTZ R27, R31, R9.reuse ;  /* 0x000000091f1b7220 */ /* 0x080fe20000410000 */
[-C--:B------:R-:W-:Y:S01]  /*b940*/  FMUL.FTZ R61, R43, R9.reuse ;  /* 0x000000092b3d7220 */ /* 0x080fe20000410000 */
[----:B------:R-:W3:Y:S04]  /*b950*/  LD.E R26, desc[UR48][R16.64+0x424] ;  /* 0x00042430101a7980 */ /* 0x000ee8000c101900 */
[----:B------:R-:W0:Y:S01]  /*b960*/  MUFU.TANH R57, R57 ;  /* 0x0000003900397308 */ /* 0x000e220000002400 */
[----:B-1----:R-:W-:Y:S01]  /*b970*/  FMNMX.FTZ R12, R97, R12, !PT ;  /* 0x0000000c610c7209 */ /* 0x002fe20007810000 */
[----:B------:R-:W2:Y:S06]  /*b980*/  LD.E R30, desc[UR48][R16.64+0x240] ;  /* 0x00024030101e7980 */ /* 0x000eac000c101900 */
[----:B------:R-:W-:Y:S08]  /*b990*/  MUFU.TANH R6, R6 ;  /* 0x0000000600067308 */ /* 0x000ff00000002400 */
[----:B------:R-:W-:Y:S08]  /*b9a0*/  MUFU.TANH R3, R3 ;  /* 0x0000000300037308 */ /* 0x000ff00000002400 */
[----:B------:R-:W-:Y:S01]  /*b9b0*/  MUFU.TANH R29, R29 ;  /* 0x0000001d001d7308 */ /* 0x000fe20000002400 */
[-C--:B------:R-:W-:Y:S01]  /*b9c0*/  FMUL.FTZ R35, R39, R9.reuse ;  /* 0x0000000927237220 */ /* 0x080fe20000410000 */
[----:B------:R-:W4:Y:S04]  /*b9d0*/  LD.E R34, desc[UR48][R16.64+0x250] ;  /* 0x0002503010227980 */ /* 0x000f28000c101900 */
[----:B------:R-:W4:Y:S02]  /*b9e0*/  LD.E R46, desc[UR48][R16.64+0x264] ;  /* 0x00026430102e7980 */ /* 0x000f24000c101900 */
[----:B------:R-:W1:Y:S01]  /*b9f0*/  MUFU.TANH R53, R53 ;  /* 0x0000003500357308 */ /* 0x000e620000002400 */
[----:B------:R-:W-:Y:S01]  /*ba00*/  FMNMX.FTZ R12, R103, R12, !PT ;  /* 0x0000000c670c7209 */ /* 0x000fe20007810000 */
[----:B------:R-:W4:Y:S04]  /*ba10*/  LD.E R54, desc[UR48][R16.64+0x290] ;  /* 0x0002903010367980 */ /* 0x000f28000c101900 */
[----:B------:R-:W4:Y:S02]  /*ba20*/  LD.E R50, desc[UR48][R16.64+0x294] ;  /* 0x0002943010327980 */ /* 0x000f24000c101900 */
[----:B------:R-:W1:Y:S01]  /*ba30*/  MUFU.TANH R41, R41 ;  /* 0x0000002900297308 */ /* 0x000e620000002400 */
[----:B0-----:R-:W-:Y:S01]  /*ba40*/  FMNMX.FTZ R12, R57, R12, !PT ;  /* 0x0000000c390c7209 */ /* 0x001fe20007810000 */
[----:B------:R-:W4:Y:S04]  /*ba50*/  LD.E R58, desc[UR48][R16.64+0x2c0] ;  /* 0x0002c030103a7980 */ /* 0x000f28000c101900 */
[----:B------:R-:W4:Y:S02]  /*ba60*/  LD.E R62, desc[UR48][R16.64+0x2c4] ;  /* 0x0002c430103e7980 */ /* 0x000f24000c101900 */
[----:B------:R-:W0:Y:S01]  /*ba70*/  MUFU.TANH R45, R45 ;  /* 0x0000002d002d7308 */ /* 0x000e220000002400 */
[----:B-1----:R-:W-:Y:S01]  /*ba80*/  FMNMX.FTZ R12, R53, R12, !PT ;  /* 0x0000000c350c7209 */ /* 0x002fe20007810000 */
[----:B------:R-:W-:Y:S01]  /*ba90*/  FMUL.FTZ R31, R38, R9 ;  /* 0x00000009261f7220 */ /* 0x000fe20000410000 */
[----:B------:R-:W4:Y:S04]  /*baa0*/  LD.E R42, desc[UR48][R16.64+0x270] ;  /* 0x00027030102a7980 */ /* 0x000f28000c101900 */
[----:B------:R-:W4:Y:S01]  /*bab0*/  LD.E R38, desc[UR48][R16.64+0x274] ;  /* 0x0002743010267980 */ /* 0x000f22000c101900 */
[----:B------:R-:W-:Y:S01]  /*bac0*/  FMNMX.FTZ R12, R41, R12, !PT ;  /* 0x0000000c290c7209 */ /* 0x000fe20007810000 */
[----:B------:R-:W1:Y:S02]  /*bad0*/  MUFU.TANH R27, R27 ;  /* 0x0000001b001b7308 */ /* 0x000e640000002400 */
[----:B------:R-:W4:Y:S04]  /*bae0*/  LD.E R64, desc[UR48][R16.64+0x2b4] ;  /* 0x0002b43010407980 */ /* 0x000f28000c101900 */
[----:B------:R-:W4:Y:S01]  /*baf0*/  LD.E R66, desc[UR48][R16.64+0x2d0] ;  /* 0x0002d03010427980 */ /* 0x000f22000c101900 */
[----:B0-----:R-:W-:Y:S01]  /*bb00*/  FMNMX.FTZ R15, R45, R12, !PT ;  /* 0x0000000c2d0f7209 */ /* 0x001fe20007810000 */
[----:B------:R-:W0:Y:S02]  /*bb10*/  MUFU.TANH R37, R37 ;  /* 0x0000002500257308 */ /* 0x000e240000002400 */
[----:B------:R-:W4:Y:S04]  /*bb20*/  LD.E R68, desc[UR48][R16.64+0x2e0] ;  /* 0x0002e03010447980 */ /* 0x000f28000c101900 */
[----:B------:R-:W1:Y:S02]  /*bb30*/  SHFL.BFLY PT, R12, R15, 0x2, 0x1f ;  /* 0x0c401f000f0c7f89 */ /* 0x000e6400000e0000 */
[----:B------:R-:W0:Y:S02]  /*bb40*/  MUFU.TANH R33, R33 ;  /* 0x0000002100217308 */ /* 0x000e240000002400 */
[----:B------:R-:W4:Y:S04]  /*bb50*/  LD.E R70, desc[UR48][R16.64+0x2f4] ;  /* 0x0002f43010467980 */ /* 0x000f28000c101900 */
[----:B------:R-:W4:Y:S02]  /*bb60*/  LD.E R43, desc[UR48][R16.64+0x268] ;  /* 0x00026830102b7980 */ /* 0x000f24000c101900 */
[----:B------:R-:W0:Y:S02]  /*bb70*/  MUFU.TANH R31, R31 ;  /* 0x0000001f001f7308 */ /* 0x000e240000002400 */
[----:B------:R-:W4:Y:S04]  /*bb80*/  LD.E R55, desc[UR48][R16.64+0x298] ;  /* 0x0002983010377980 */ /* 0x000f28000c101900 */
[----:B------:R-:W4:Y:S02]  /*bb90*/  LD.E R51, desc[UR48][R16.64+0x2ac] ;  /* 0x0002ac3010337980 */ /* 0x000f24000c101900 */
[----:B------:R-:W-:Y:S02]  /*bba0*/  MUFU.TANH R49, R49 ;  /* 0x0000003100317308 */ /* 0x000fe40000002400 */
[----:B------:R-:W4:Y:S01]  /*bbb0*/  LD.E R69, desc[UR48][R16.64+0x2bc] ;  /* 0x0002bc3010457980 */ /* 0x000f22000c101900 */
[----:B-1----:R-:W-:-:S03]  /*bbc0*/  FMNMX.FTZ R14, R15, R12, !PT ;  /* 0x0000000c0f0e7209 */ /* 0x002fc60007810000 */
[----:B------:R-:W4:Y:S01]  /*bbd0*/  LD.E R67, desc[UR48][R16.64+0x2c8] ;  /* 0x0002c83010437980 */ /* 0x000f22000c101900 */
[----:B------:R-:W-:Y:S01]  /*bbe0*/  FMNMX.FTZ R12, R6, R5, !PT ;  /* 0x00000005060c7209 */ /* 0x000fe20007810000 */
[----:B------:R-:W-:Y:S02]  /*bbf0*/  MUFU.TANH R21, R21 ;  /* 0x0000001500157308 */ /* 0x000fe40000002400 */
[----:B------:R-:W4:Y:S01]  /*bc00*/  LD.E R59, desc[UR48][R16.64+0x2cc] ;  /* 0x0002cc30103b7980 */ /* 0x000f22000c101900 */
[----:B------:R-:W-:-:S03]  /*bc10*/  FMNMX.FTZ R12, R3, R12, !PT ;  /* 0x0000000c030c7209 */ /* 0x000fc60007810000 */
[----:B------:R-:W4:Y:S01]  /*bc20*/  LD.E R65, desc[UR48][R16.64+0x2d8] ;  /* 0x0002d83010417980 */ /* 0x000f22000c101900 */
[----:B------:R-:W-:Y:S01]  /*bc30*/  FMNMX.FTZ R12, R29, R12, !PT ;  /* 0x0000000c1d0c7209 */ /* 0x000fe20007810000 */
[----:B------:R-:W1:Y:S02]  /*bc40*/  MUFU.TANH R35, R35 ;  /* 0x0000002300237308 */ /* 0x000e640000002400 */
[----:B------:R-:W4:Y:S01]  /*bc50*/  LD.E R63, desc[UR48][R16.64+0x2dc] ;  /* 0x0002dc30103f7980 */ /* 0x000f22000c101900 */
[----:B------:R-:W-:-:S04]  /*bc60*/  FMNMX.FTZ R12, R27, R12, !PT ;  /* 0x0000000c1b0c7209 */ /* 0x000fc80007810000 */
[----:B0-----:R-:W-:Y:S01]  /*bc70*/  FMNMX.FTZ R12, R37, R12, !PT ;  /* 0x0000000c250c7209 */ /* 0x001fe20007810000 */
[----:B------:R-:W0:Y:S03]  /*bc80*/  MUFU.TANH R61, R61 ;  /* 0x0000003d003d7308 */ /* 0x000e260000002400 */
[----:B------:R-:W-:-:S04]  /*bc90*/  FMNMX.FTZ R12, R33, R12, !PT ;  /* 0x0000000c210c7209 */ /* 0x000fc80007810000 */
[----:B------:R-:W-:Y:S01]  /*bca0*/  FMNMX.FTZ R12, R31, R12, !PT ;  /* 0x0000000c1f0c7209 */ /* 0x000fe20007810000 */
[----:B------:R-:W0:Y:S03]  /*bcb0*/  MUFU.TANH R73, R73 ;  /* 0x0000004900497308 */ /* 0x000e260000002400 */
[----:B-1----:R-:W-:-:S04]  /*bcc0*/  FMNMX.FTZ R12, R35, R12, !PT ;  /* 0x0000000c230c7209 */ /* 0x002fc80007810000 */
[----:B------:R-:W-:Y:S01]  /*bcd0*/  FMNMX.FTZ R12, R49, R12, !PT ;  /* 0x0000000c310c7209 */ /* 0x000fe20007810000 */
[----:B------:R-:W1:Y:S03]  /*bce0*/  MUFU.TANH R75, R75 ;  /* 0x0000004b004b7308 */ /* 0x000e660000002400 */
[----:B0-----:R-:W-:-:S05]  /*bcf0*/  FMNMX.FTZ R12, R61, R12, !PT ;  /* 0x0000000c3d0c7209 */ /* 0x001fca0007810000 */
[----:B------:R-:W0:Y:S01]  /*bd00*/  MUFU.TANH R77, R77 ;  /* 0x0000004d004d7308 */ /* 0x000e220000002400 */
[----:B------:R-:W-:-:S07]  /*bd10*/  FMNMX.FTZ R12, R21, R12, !PT ;  /* 0x0000000c150c7209 */ /* 0x000fce0007810000 */
[----:B------:R-:W0:Y:S01]  /*bd20*/  MUFU.TANH R79, R79 ;  /* 0x0000004f004f7308 */ /* 0x000e220000002400 */
[----:B------:R-:W-:-:S07]  /*bd30*/  FMNMX.FTZ R12, R73, R12, !PT ;  /* 0x0000000c490c7209 */ /* 0x000fce0007810000 */
[----:B------:R-:W0:Y:S01]  /*bd40*/  MUFU.TANH R81, R81 ;  /* 0x0000005100517308 */ /* 0x000e220000002400 */
[----:B-1----:R-:W-:-:S07]  /*bd50*/  FMNMX.FTZ R12, R75, R12, !PT ;  /* 0x0000000c4b0c7209 */ /* 0x002fce0007810000 */
[----:B------:R-:W1:Y:S01]  /*bd60*/  MUFU.TANH R83, R83 ;  /* 0x0000005300537308 */ /* 0x000e620000002400 */
[----:B0-----:R-:W-:-:S07]  /*bd70*/  FMNMX.FTZ R12, R77, R12, !PT ;  /* 0x0000000c4d0c7209 */ /* 0x001fce0007810000 */
        /* <DEDUP_REMOVED lines=13> */
[----:B-1----:R-:W-:-:S04]  /*be50*/  FMNMX.FTZ R12, R91, R12, !PT ;  /* 0x0000000c5b0c7209 */ /* 0x002fc80007810000 */
[----:B0-----:R-:W-:-:S04]  /*be60*/  FMNMX.FTZ R12, R93, R12, !PT ;  /* 0x0000000c5d0c7209 */ /* 0x001fc80007810000 */
[----:B------:R-:W-:Y:S01]  /*be70*/  FMNMX.FTZ R12, R95, R12, !PT ;  /* 0x0000000c5f0c7209 */ /* 0x000fe20007810000 */
[----:B------:R-:W0:Y:S03]  /*be80*/  SHFL.BFLY PT, R25, R14, 0x1, 0x1f ;  /* 0x0c201f000e197f89 */ /* 0x000e2600000e0000 */
[----:B------:R-:W-:-:S05]  /*be90*/  FMNMX.FTZ R9, R71, R12, !PT ;  /* 0x0000000c47097209 */ /* 0x000fca0007810000 */
[----:B------:R-:W-:Y:S04]  /*bea0*/  ST.E desc[UR48][R16.64+0x444], R9 ;  /* 0x0004440910007985 */ /* 0x000fe8000c101930 */
[----:B------:R-:W3:Y:S04]  /*beb0*/  LD.E R12, desc[UR48][R16.64+0x444] ;  /* 0x00044430100c7980 */ /* 0x000ee8000c101900 */
[----:B------:R1:W-:Y:S01]  /*bec0*/  ST.E desc[UR48][R16.64+0x440], R15 ;  /* 0x0004400f10007985 */ /* 0x0003e2000c101930 */
[----:B0-----:R-:W-:-:S03]  /*bed0*/  FMNMX.FTZ R25, R14, R25, !PT ;  /* 0x000000190e197209 */ /* 0x001fc60007810000 */
[----:B------:R-:W2:Y:S04]  /*bee0*/  LD.E R14, desc[UR48][R16.64+0x454] ;  /* 0x00045430100e7980 */ /* 0x000ea8000c101900 */
[----:B------:R-:W-:Y:S04]  /*bef0*/  ST.E desc[UR48][R16.64+0x440], R25 ;  /* 0x0004401910007985 */ /* 0x000fe8000c101930 */
[----:B------:R-:W4:Y:S04]  /*bf00*/  LD.E R39, desc[UR48][R16.64+0x440] ;  /* 0x0004403010277980 */ /* 0x000f28000c101900 */
[----:B-1----:R-:W2:Y:S04]  /*bf10*/  LD.E R15, desc[UR48][R16.64+0x450] ;  /* 0x00045030100f7980 */ /* 0x002ea8000c101900 */
[----:B---3--:R-:W0:Y:S01]  /*bf20*/  SHFL.BFLY PT, R9, R12, 0x2, 0x1f ;  /* 0x0c401f000c097f89 */ /* 0x008e2200000e0000 */
[----:B----4-:R-:W-:Y:S01]  /*bf30*/  FMUL.FTZ R88, R39, R20 ;  /* 0x0000001427587220 */ /* 0x010fe20000410000 */
[----:B0-----:R-:W-:-:S03]  /*bf40*/  FMNMX.FTZ R9, R12, R9, !PT ;  /* 0x000000090c097209 */ /* 0x001fc60007810000 */
[-CC-:B------:R-:W-:Y:S02]  /*bf50*/  FFMA.FTZ R153, R8, R20.reuse, -R88.reuse ;  /* 0x0000001408997223 */ /* 0x180fe40000010858 */
[----:B------:R-:W0:Y:S01]  /*bf60*/  SHFL.BFLY PT, R8, R9, 0x1, 0x1f ;  /* 0x0c201f0009087f89 */ /* 0x000e2200000e0000 */
[----:B------:R-:W-:Y:S01]  /*bf70*/  FADD.FTZ R25, R4, -R39 ;  /* 0x8000002704197221 */ /* 0x000fe20000010000 */
[-CC-:B------:R-:W-:Y:S01]  /*bf80*/  FFMA.FTZ R152, R7, R20.reuse, -R88.reuse ;  /* 0x0000001407987223 */ /* 0x180fe20000010858 */
[-CC-:B------:R-:W-:Y:S01]  /*bf90*/  FFMA.FTZ R155, R11, R20.reuse, -R88.reuse ;  /* 0x000000140b9b7223 */ /* 0x180fe20000010858 */
[-CC-:B------:R-:W-:Y:S01]  /*bfa0*/  FFMA.FTZ R154, R13, R20.reuse, -R88.reuse ;  /* 0x000000140d9a7223 */ /* 0x180fe20000010858 */
[-C--:B------:R-:W-:Y:S01]  /*bfb0*/  FMUL.FTZ R25, R25, R20.reuse ;  /* 0x0000001419197220 */ /* 0x080fe20000410000 */
[-CC-:B------:R-:W-:Y:S01]  /*bfc0*/  FFMA.FTZ R7, R19, R20.reuse, -R88.reuse ;  /* 0x0000001413077223 */ /* 0x180fe20000010858 */
[-CC-:B------:R-:W-:Y:S01]  /*bfd0*/  FFMA.FTZ R182, R99, R20.reuse, -R88.reuse ;  /* 0x0000001463b67223 */ /* 0x180fe20000010858 */
[----:B------:R-:W-:Y:S01]  /*bfe0*/  MUFU.EX2 R152, R152 ;  /* 0x0000009800987308 */ /* 0x000fe20000000800 */
[-CC-:B------:R-:W-:Y:S01]  /*bff0*/  FFMA.FTZ R175, R101, R20.reuse, -R88.reuse ;  /* 0x0000001465af7223 */ /* 0x180fe20000010858 */
[----:B------:R-:W-:Y:S01]  /*c000*/  FFMA.FTZ R180, R105, R20, -R88 ;  /* 0x0000001469b47223 */ /* 0x000fe20000010858 */
[----:B0-----:R-:W-:-:S05]  /*c010*/  FMNMX.FTZ R47, R9, R8, !PT ;  /* 0x00000008092f7209 */ /* 0x001fca0007810000 */
[----:B------:R-:W2:Y:S01]  /*c020*/  MUFU.EX2 R25, R25 ;  /* 0x0000001900197308 */ /* 0x000ea20000000800 */
[-CC-:B------:R-:W-:Y:S01]  /*c030*/  FFMA.FTZ R172, R109, R20.reuse, -R88.reuse ;  /* 0x000000146dac7223 */ /* 0x180fe20000010858 */
[-CC-:B------:R-:W-:Y:S01]  /*c040*/  FFMA.FTZ R169, R111, R20.reuse, -R88.reuse ;  /* 0x000000146fa97223 */ /* 0x180fe20000010858 */
[-CC-:B------:R-:W-:Y:S01]  /*c050*/  FFMA.FTZ R167, R115, R20.reuse, -R88.reuse ;  /* 0x0000001473a77223 */ /* 0x180fe20000010858 */
[-C--:B------:R-:W-:Y:S01]  /*c060*/  FMUL.FTZ R166, R47, R20.reuse ;  /* 0x000000142fa67220 */ /* 0x080fe20000410000 */
[----:B------:R-:W-:Y:S01]  /*c070*/  FADD.FTZ R5, R5, -R47 ;  /* 0x8000002f05057221 */ /* 0x000fe20000010000 */
[-CC-:B------:R-:W-:Y:S01]  /*c080*/  FFMA.FTZ R170, R121, R20.reuse, -R88.reuse ;  /* 0x0000001479aa7223 */ /* 0x180fe20000010858 */
[-C--:B------:R-:W-:Y:S01]  /*c090*/  FFMA.FTZ R164, R123, R20.reuse, -R88 ;  /* 0x000000147ba47223 */ /* 0x080fe20000010858 */
[-CC-:B------:R-:W-:Y:S01]  /*c0a0*/  FFMA.FTZ R185, R6, R20.reuse, -R166.reuse ;  /* 0x0000001406b97223 */ /* 0x180fe200000108a6 */
[----:B------:R-:W-:Y:S01]  /*c0b0*/  FMUL.FTZ R5, R20, R5 ;  /* 0x0000000514057220 */ /* 0x000fe20000410000 */
[-C--:B------:R-:W-:Y:S01]  /*c0c0*/  FFMA.FTZ R188, R3, R20.reuse, -R166 ;  /* 0x0000001403bc7223 */ /* 0x080fe200000108a6 */
        /* <DEDUP_REMOVED lines=10> */
[-C--:B------:R-:W-:Y:S01]  /*c170*/  FFMA.FTZ R9, R45, R20.reuse, -R88 ;  /* 0x000000142d097223 */ /* 0x080fe20000010858 */
[----:B------:R-:W-:Y:S01]  /*c180*/  MUFU.EX2 R185, R185 ;  /* 0x000000b900b97308 */ /* 0x000fe20000000800 */
[-CC-:B------:R-:W-:Y:S01]  /*c190*/  FFMA.FTZ R6, R29, R20.reuse, -R166.reuse ;  /* 0x000000141d067223 */ /* 0x180fe200000108a6 */
[----:B------:R-:W-:-:S06]  /*c1a0*/  FFMA.FTZ R183, R27, R20, -R166 ;  /* 0x000000141bb77223 */ /* 0x000fcc00000108a6 */
[----:B------:R-:W-:Y:S01]  /*c1b0*/  MUFU.EX2 R153, R153 ;  /* 0x0000009900997308 */ /* 0x000fe20000000800 */
[-CC-:B------:R-:W-:Y:S01]  /*c1c0*/  FFMA.FTZ R181, R37, R20.reuse, -R166.reuse ;  /* 0x0000001425b57223 */ /* 0x180fe200000108a6 */
[----:B------:R-:W3:Y:S04]  /*c1d0*/  LD.E R4, desc[UR48][R16.64+0x230] ;  /* 0x0002303010047980 */ /* 0x000ee8000c101900 */
[----:B------:R-:W4:Y:S02]  /*c1e0*/  LD.E R39, desc[UR48][R16.64+0x278] ;  /* 0x0002783010277980 */ /* 0x000f24000c101900 */
[----:B------:R-:W0:Y:S01]  /*c1f0*/  MUFU.EX2 R88, R5 ;  /* 0x0000000500587308 */ /* 0x000e220000000800 */
[----:B------:R-:W-:-:S07]  /*c200*/  FFMA.FTZ R186, R33, R20, -R166 ;  /* 0x0000001421ba7223 */ /* 0x000fce00000108a6 */
[----:B------:R-:W-:Y:S01]  /*c210*/  MUFU.EX2 R155, R155 ;  /* 0x0000009b009b7308 */ /* 0x000fe20000000800 */
[-CC-:B------:R-:W-:Y:S01]  /*c220*/  FFMA.FTZ R171, R21, R20.reuse, -R166.reuse ;  /* 0x0000001415ab7223 */ /* 0x180fe200000108a6 */
[-CC-:B------:R-:W-:Y:S01]  /*c230*/  FFMA.FTZ R163, R79, R20.reuse, -R166.reuse ;  /* 0x000000144fa37223 */ /* 0x180fe200000108a6 */
[-CC-:B------:R-:W-:Y:S01]  /*c240*/  FFMA.FTZ R177, R31, R20.reuse, -R166.reuse ;  /* 0x000000141fb17223 */ /* 0x180fe200000108a6 */
[----:B------:R-:W-:-:S04]  /*c250*/  FFMA.FTZ R184, R35, R20, -R166 ;  /* 0x0000001423b87223 */ /* 0x000fc800000108a6 */
        /* <DEDUP_REMOVED lines=8> */
[----:B------:R-:W1:Y:S01]  /*c2e0*/  MUFU.EX2 R188, R188 ;  /* 0x000000bc00bc7308 */ /* 0x000e620000000800 */
[-CC-:B------:R-:W-:Y:S01]  /*c2f0*/  FFMA.FTZ R125, R81, R20.reuse, -R166.reuse ;  /* 0x00000014517d7223 */ /* 0x180fe200000108a6 */
[-CC-:B------:R-:W-:Y:S01]  /*c300*/  FFMA.FTZ R158, R89, R20.reuse, -R166.reuse ;  /* 0x00000014599e7223 */ /* 0x180fe200000108a6 */
[-CC-:B------:R-:W-:Y:S01]  /*c310*/  FFMA.FTZ R109, R91, R20.reuse, -R166.reuse ;  /* 0x000000145b6d7223 */ /* 0x180fe200000108a6 */
[-CC-:B------:R-:W-:Y:S01]  /*c320*/  FFMA.FTZ R93, R93, R20.reuse, -R166.reuse ;  /* 0x000000145d5d7223 */ /* 0x180fe200000108a6 */
[-CC-:B------:R-:W-:Y:S01]  /*c330*/  FFMA.FTZ R3, R95, R20.reuse, -R166.reuse ;  /* 0x000000145f037223 */ /* 0x180fe200000108a6 */
[----:B------:R-:W4:Y:S02]  /*c340*/  LD.E R101, desc[UR48][R16.64+0x348] ;  /* 0x0003483010657980 */ /* 0x000f24000c101900 */
[----:B------:R-:W1:Y:S01]  /*c350*/  MUFU.EX2 R6, R6 ;  /* 0x0000000600067308 */ /* 0x000e620000000800 */
[-CC-:B------:R-:W-:Y:S01]  /*c360*/  FFMA.FTZ R21, R87, R20.reuse, -R166.reuse ;  /* 0x0000001457157223 */ /* 0x180fe200000108a6 */
[----:B------:R-:W-:Y:S01]  /*c370*/  FFMA.FTZ R79, R71, R20, -R166 ;  /* 0x00000014474f7223 */ /* 0x000fe200000108a6 */
[----:B--2---:R-:W-:Y:S01]  /*c380*/  FFMA.FTZ R20, R25, R15, R152 ;  /* 0x0000000f19147223 */ /* 0x004fe20000010098 */
[----:B------:R-:W2:Y:S04]  /*c390*/  LD.E R105, desc[UR48][R16.64+0x358] ;  /* 0x0003583010697980 */ /* 0x000ea8000c101900 */
[----:B------:R-:W1:Y:S01]  /*c3a0*/  MUFU.EX2 R183, R183 ;  /* 0x000000b700b77308 */ /* 0x000e620000000800 */
[----:B0-----:R-:W-:Y:S01]  /*c3b0*/  FFMA.FTZ R15, R88, R14, R185 ;  /* 0x0000000e580f7223 */ /* 0x001fe200000100b9 */
[----:B------:R-:W-:Y:S01]  /*c3c0*/  FADD.FTZ R20, R153, R20 ;  /* 0x0000001499147221 */ /* 0x000fe20000010000 */
[----:B------:R-:W2:Y:S05]  /*c3d0*/  LD.E R99, desc[UR48][R16.64+0x368] ;  /* 0x0003683010637980 */ /* 0x000eaa000c101900 */
[----:B------:R-:W0:Y:S01]  /*c3e0*/  MUFU.EX2 R7, R7 ;  /* 0x0000000700077308 */ /* 0x000e220000000800 */
[----:B-1----:R-:W-:-:S07]  /*c3f0*/  FADD.FTZ R15, R188, R15 ;  /* 0x0000000fbc0f7221 */ /* 0x002fce0000010000 */
[----:B------:R-:W-:Y:S08]  /*c400*/  MUFU.EX2 R182, R182 ;  /* 0x000000b600b67308 */ /* 0x000ff00000000800 */
[----:B------:R-:W-:Y:S08]  /*c410*/  MUFU.EX2 R175, R175 ;  /* 0x000000af00af7308 */ /* 0x000ff00000000800 */
[----:B------:R-:W-:Y:S01]  /*c420*/  MUFU.EX2 R180, R180 ;  /* 0x000000b400b47308 */ /* 0x000fe20000000800 */
[----:B------:R1:W-:Y:S04]  /*c430*/  ST.E desc[UR48][R16.64+0x444], R47 ;  /* 0x0004442f10007985 */ /* 0x0003e8000c101930 */
[----:B------:R-:W4:Y:S03]  /*c440*/  LD.E R29, desc[UR48][R16.64+0x248] ;  /* 0x00024830101d7980 */ /* 0x000f26000c101900 */
[----:B------:R-:W1:Y:S01]  /*c450*/  MUFU.EX2 R181, R181 ;  /* 0x000000b500b57308 */ /* 0x000e620000000800 */
[----:B------:R-:W-:Y:S01]  /*c460*/  FADD.FTZ R119, R155, R20 ;  /* 0x000000149b777221 */ /* 0x000fe20000010000 */
[----:B------:R-:W-:Y:S01]  /*c470*/  FADD.FTZ R14, R6, R15 ;  /* 0x0000000f060e7221 */ /* 0x000fe20000010000 */
[----:B------:R-:W2:Y:S04]  /*c480*/  LD.E R33, desc[UR48][R16.64+0x238] ;  /* 0x0002383010217980 */ /* 0x000ea8000c101900 */
[----:B------:R-:W4:Y:S01]  /*c490*/  LD.E R31, desc[UR48][R16.64+0x23c] ;  /* 0x00023c30101f7980 */ /* 0x000f22000c101900 */
[----:B------:R-:W1:Y:S01]  /*c4a0*/  MUFU.EX2 R186, R186 ;  /* 0x000000ba00ba7308 */ /* 0x000e620000000800 */
[----:B------:R-:W-:Y:S01]  /*c4b0*/  FADD.FTZ R20, R154, R119 ;  /* 0x000000779a147221 */ /* 0x000fe20000010000 */
[----:B------:R-:W-:Y:S01]  /*c4c0*/  FADD.FTZ R14, R183, R14 ;  /* 0x0000000eb70e7221 */ /* 0x000fe20000010000 */
[----:B------:R-:W4:Y:S04]  /*c4d0*/  LD.E R27, desc[UR48][R16.64+0x24c] ;  /* 0x00024c30101b7980 */ /* 0x000f28000c101900 */
[----:B------:R-:W4:Y:S01]  /*c4e0*/  LD.E R5, desc[UR48][R16.64+0x258] ;  /* 0x0002583010057980 */ /* 0x000f22000c101900 */
[----:B------:R-:W1:Y:S01]  /*c4f0*/  MUFU.EX2 R177, R177 ;  /* 0x000000b100b17308 */ /* 0x000e620000000800 */
[----:B0-----:R-:W-:Y:S01]  /*c500*/  FADD.FTZ R15, R7, R20 ;  /* 0x00000014070f7221 */ /* 0x001fe20000010000 */
[----:B-1----:R-:W-:Y:S01]  /*c510*/  FADD.FTZ R127, R181, R14 ;  /* 0x0000000eb57f7221 */ /* 0x002fe20000010000 */
[----:B------:R-:W4:Y:S04]  /*c520*/  LD.E R45, desc[UR48][R16.64+0x25c] ;  /* 0x00025c30102d7980 */ /* 0x000f28000c101900 */
[----:B------:R-:W4:Y:S01]  /*c530*/  LD.E R41, desc[UR48][R16.64+0x26c] ;  /* 0x00026c3010297980 */ /* 0x000f22000c101900 */
[----:B------:R-:W0:Y:S01]  /*c540*/  MUFU.EX2 R184, R184 ;  /* 0x000000b800b87308 */ /* 0x000e220000000800 */
[----:B------:R-:W-:Y:S01]  /*c550*/  FADD.FTZ R14, R182, R15 ;  /* 0x0000000fb60e7221 */ /* 0x000fe20000010000 */
[----:B------:R-:W-:Y:S01]  /*c560*/  FADD.FTZ R20, R186, R127 ;  /* 0x0000007fba147221 */ /* 0x000fe20000010000 */
[----:B------:R-:W4:Y:S04]  /*c570*/  LD.E R35, desc[UR48][R16.64+0x27c] ;  /* 0x00027c3010237980 */ /* 0x000f28000c101900 */
[----:B------:R-:W4:Y:S01]  /*c580*/  LD.E R37, desc[UR48][R16.64+0x288] ;  /* 0x0002883010257980 */ /* 0x000f22000c101900 */
[----:B------:R-:W1:Y:S03]  /*c590*/  MUFU.EX2 R172, R172 ;  /* 0x000000ac00ac7308 */ /* 0x000e660000000800 */
[----:B------:R-:W4:Y:S04]  /*c5a0*/  LD.E R57, desc[UR48][R16.64+0x28c] ;  /* 0x00028c3010397980 */ /* 0x000f28000c101900 */
[----:B------:R-:W4:Y:S01]  /*c5b0*/  LD.E R53, desc[UR48][R16.64+0x29c] ;  /* 0x00029c3010357980 */ /* 0x000f22000c101900 */
[----:B------:R-:W1:Y:S01]  /*c5c0*/  MUFU.EX2 R173, R173 ;  /* 0x000000ad00ad7308 */ /* 0x000e620000000800 */
[----:B------:R-:W-:Y:S01]  /*c5d0*/  FADD.FTZ R15, R175, R14 ;  /* 0x0000000eaf0f7221 */ /* 0x000fe20000010000 */
[----:B------:R-:W-:Y:S01]  /*c5e0*/  FADD.FTZ R133, R177, R20 ;  /* 0x00000014b1857221 */ /* 0x000fe20000010000 */
[----:B------:R-:W4:Y:S04]  /*c5f0*/  LD.E R47, desc[UR48][R16.64+0x2a8] ;  /* 0x0002a830102f7980 */ /* 0x000f28000c101900 */
[----:B------:R-:W4:Y:S01]  /*c600*/  LD.E R49, desc[UR48][R16.64+0x2b8] ;  /* 0x0002b83010317980 */ /* 0x000f22000c101900 */
[----:B------:R-:W1:Y:S01]  /*c610*/  MUFU.EX2 R176, R176 ;  /* 0x000000b000b07308 */ /* 0x000e620000000800 */
[----:B------:R-:W-:Y:S01]  /*c620*/  FADD.FTZ R15, R180, R15 ;  /* 0x0000000fb40f7221 */ /* 0x000fe20000010000 */
[----:B0-----:R-:W-:Y:S01]  /*c630*/  FADD.FTZ R14, R184, R133 ;  /* 0x00000085b80e7221 */ /* 0x001fe20000010000 */
[----:B------:R-:W4:Y:S04]  /*c640*/  LD.E R61, desc[UR48][R16.64+0x2e8] ;  /* 0x0002e830103d7980 */ /* 0x000f28000c101900 */
[----:B------:R-:W4:Y:S01]  /*c650*/  LD.E R107, desc[UR48][R16.64+0x34c] ;  /* 0x00034c30106b7980 */ /* 0x000f22000c101900 */
[----:B------:R-:W0:Y:S01]  /*c660*/  MUFU.EX2 R171, R171 ;  /* 0x000000ab00ab7308 */ /* 0x000e220000000800 */
[----:B-1----:R-:W-:Y:S01]  /*c670*/  FADD.FTZ R20, R172, R15 ;  /* 0x0000000fac147221 */ /* 0x002fe20000010000 */
[----:B------:R-:W-:Y:S01]  /*c680*/  FADD.FTZ R15, R173, R14 ;  /* 0x0000000ead0f7221 */ /* 0x000fe20000010000 */
[----:B------:R-:W4:Y:S04]  /*c690*/  LD.E R71, desc[UR48][R16.64+0x2ec] ;  /* 0x0002ec3010477980 */ /* 0x000f28000c101900 */
[----:B------:R-:W4:Y:S01]  /*c6a0*/  LD.E R73, desc[UR48][R16.64+0x2f8] ;  /* 0x0002f83010497980 */ /* 0x000f22000c101900 */
[----:B------:R-:W1:Y:S01]  /*c6b0*/  MUFU.EX2 R174, R174 ;  /* 0x000000ae00ae7308 */ /* 0x000e620000000800 */
[----:B------:R-:W-:-:S02]  /*c6c0*/  FADD.FTZ R14, R176, R15 ;  /* 0x0000000fb00e7221 */ /* 0x000fc40000010000 */
[----:B------:R-:W4:Y:S04]  /*c6d0*/  LD.E R75, desc[UR48][R16.64+0x2fc] ;  /* 0x0002fc30104b7980 */ /* 0x000f28000c101900 */
[----:B------:R-:W4:Y:S01]  /*c6e0*/  LD.E R77, desc[UR48][R16.64+0x308] ;  /* 0x00030830104d7980 */ /* 0x000f22000c101900 */
[----:B0-----:R-:W-:Y:S01]  /*c6f0*/  FADD.FTZ R145, R171, R14 ;  /* 0x0000000eab917221 */ /* 0x001fe20000010000 */
[----:B------:R0:W-:Y:S02]  /*c700*/  MUFU.EX2 R166, R125 ;  /* 0x0000007d00a67308 */ /* 0x0001e40000000800 */
[----:B------:R-:W4:Y:S04]  /*c710*/  LD.E R95, desc[UR48][R16.64+0x30c] ;  /* 0x00030c30105f7980 */ /* 0x000f28000c101900 */
[----:B------:R-:W4:Y:S01]  /*c720*/  LD.E R91, desc[UR48][R16.64+0x318] ;  /* 0x00031830105b7980 */ /* 0x000f22000c101900 */
[----:B-1----:R-:W-:-:S03]  /*c730*/  FADD.FTZ R14, R174, R145 ;  /* 0x00000091ae0e7221 */ /* 0x002fc60000010000 */
        /* <DEDUP_REMOVED lines=14> */
[----:B0-----:R-:W4:Y:S04]  /*c820*/  LD.E R125, desc[UR48][R16.64+0x3ac] ;  /* 0x0003ac30107d7980 */ /* 0x001f28000c101900 */
[----:B------:R-:W4:Y:S04]  /*c830*/  LD.E R127, desc[UR48][R16.64+0x3b8] ;  /* 0x0003b830107f7980 */ /* 0x000f28000c101900 */
[----:B------:R-:W4:Y:S04]  /*c840*/  LD.E R133, desc[UR48][R16.64+0x3cc] ;  /* 0x0003cc3010857980 */ /* 0x000f28000c101900 */
[----:B------:R-:W4:Y:S01]  /*c850*/  LD.E R145, desc[UR48][R16.64+0x3fc] ;  /* 0x0003fc3010917980 */ /* 0x000f22000c101900 */
[----:B------:R-:W0:Y:S08]  /*c860*/  MUFU.EX2 R169, R169 ;  /* 0x000000a900a97308 */ /* 0x000e300000000800 */
[----:B------:R-:W1:Y:S08]  /*c870*/  MUFU.EX2 R167, R167 ;  /* 0x000000a700a77308 */ /* 0x000e700000000800 */
[----:B------:R-:W1:Y:S01]  /*c880*/  MUFU.EX2 R170, R170 ;  /* 0x000000aa00aa7308 */ /* 0x000e620000000800 */
[----:B0-----:R-:W-:-:S07]  /*c890*/  FADD.FTZ R20, R169, R20 ;  /* 0x00000014a9147221 */ /* 0x001fce0000010000 */
[----:B------:R-:W0:Y:S08]  /*c8a0*/  MUFU.EX2 R164, R164 ;  /* 0x000000a400a47308 */ /* 0x000e300000000800 */
[----:B------:R-:W0:Y:S01]  /*c8b0*/  MUFU.EX2 R165, R165 ;  /* 0x000000a500a57308 */ /* 0x000e220000000800 */
[----:B-1----:R-:W-:-:S07]  /*c8c0*/  FADD.FTZ R15, R167, R20 ;  /* 0x00000014a70f7221 */ /* 0x002fce0000010000 */
[----:B------:R-:W1:Y:S08]  /*c8d0*/  MUFU.EX2 R161, R161 ;  /* 0x000000a100a17308 */ /* 0x000e700000000800 */
[----:B------:R-:W3:Y:S01]  /*c8e0*/  MUFU.EX2 R168, R168 ;  /* 0x000000a800a87308 */ /* 0x000ee20000000800 */
[----:B------:R-:W-:-:S07]  /*c8f0*/  FADD.FTZ R15, R170, R15 ;  /* 0x0000000faa0f7221 */ /* 0x000fce0000010000 */
[----:B------:R-:W3:Y:S08]  /*c900*/  MUFU.EX2 R162, R162 ;  /* 0x000000a200a27308 */ /* 0x000ef00000000800 */
[----:B------:R-:W3:Y:S01]  /*c910*/  MUFU.EX2 R163, R163 ;  /* 0x000000a300a37308 */ /* 0x000ee20000000800 */
[----:B0-----:R-:W-:Y:S01]  /*c920*/  FADD.FTZ R20, R164, R15 ;  /* 0x0000000fa4147221 */ /* 0x001fe20000010000 */
[----:B------:R-:W-:-:S06]  /*c930*/  FADD.FTZ R195, R165, R14 ;  /* 0x0000000ea5c37221 */ /* 0x000fcc0000010000 */
[----:B------:R-:W0:Y:S01]  /*c940*/  MUFU.EX2 R159, R159 ;  /* 0x0000009f009f7308 */ /* 0x000e220000000800 */
[----:B-1----:R-:W-:Y:S01]  /*c950*/  FADD.FTZ R203, R161, R20 ;  /* 0x00000014a1cb7221 */ /* 0x002fe20000010000 */
[----:B---3--:R-:W-:-:S06]  /*c960*/  FADD.FTZ R14, R168, R195 ;  /* 0x000000c3a80e7221 */ /* 0x008fcc0000010000 */
[----:B------:R-:W-:Y:S08]  /*c970*/  MUFU.EX2 R19, R19 ;  /* 0x0000001300137308 */ /* 0x000ff00000000800 */
[----:B------:R-:W1:Y:S01]  /*c980*/  MUFU.EX2 R157, R157 ;  /* 0x0000009d009d7308 */ /* 0x000e620000000800 */
[----:B------:R-:W-:Y:S01]  /*c990*/  FADD.FTZ R214, R162, R203 ;  /* 0x000000cba2d67221 */ /* 0x000fe20000010000 */
[----:B------:R-:W-:-:S06]  /*c9a0*/  FADD.FTZ R195, R163, R14 ;  /* 0x0000000ea3c37221 */ /* 0x000fcc0000010000 */
[----:B------:R-:W-:Y:S08]  /*c9b0*/  MUFU.EX2 R156, R156 ;  /* 0x0000009c009c7308 */ /* 0x000ff00000000800 */
[----:B------:R-:W3:Y:S01]  /*c9c0*/  MUFU.EX2 R160, R160 ;  /* 0x000000a000a07308 */ /* 0x000ee20000000800 */
[----:B0-----:R-:W-:Y:S01]  /*c9d0*/  FADD.FTZ R214, R159, R214 ;  /* 0x000000d69fd67221 */ /* 0x001fe20000010000 */
[----:B------:R-:W-:-:S06]  /*c9e0*/  FADD.FTZ R14, R166, R195 ;  /* 0x000000c3a60e7221 */ /* 0x000fcc0000010000 */
[----:B------:R-:W0:Y:S08]  /*c9f0*/  MUFU.EX2 R18, R18 ;  /* 0x0000001200127308 */ /* 0x000e300000000800 */
[----:B------:R-:W0:Y:S01]  /*ca00*/  MUFU.EX2 R21, R21 ;  /* 0x0000001500157308 */ /* 0x000e220000000800 */
[----:B-1----:R-:W-:-:S07]  /*ca10*/  FADD.FTZ R195, R157, R14 ;  /* 0x0000000e9dc37221 */ /* 0x002fce0000010000 */
[----:B------:R-:W1:Y:S08]  /*ca20*/  MUFU.EX2 R13, R13 ;  /* 0x0000000d000d7308 */ /* 0x000e700000000800 */
[----:B------:R-:W2:Y:S01]  /*ca30*/  MUFU.EX2 R158, R158 ;  /* 0x0000009e009e7308 */ /* 0x000ea20000000800 */
[----:B---3--:R-:W-:-:S07]  /*ca40*/  FADD.FTZ R14, R160, R195 ;  /* 0x000000c3a00e7221 */ /* 0x008fce0000010000 */
[----:B------:R-:W3:Y:S08]  /*ca50*/  MUFU.EX2 R11, R11 ;  /* 0x0000000b000b7308 */ /* 0x000ef00000000800 */
[----:B------:R0:W3:Y:S02]  /*ca60*/  MUFU.EX2 R15, R109 ;  /* 0x0000006d000f7308 */ /* 0x0000e40000000800 */
[----:B0-----:R-:W-:-:S06]  /*ca70*/  FADD.FTZ R109, R19, R214 ;  /* 0x000000d6136d7221 */ /* 0x001fcc0000010000 */
[----:B------:R-:W0:Y:S01]  /*ca80*/  MUFU.EX2 R12, R12 ;  /* 0x0000000c000c7308 */ /* 0x000e220000000800 */
[----:B------:R-:W-:-:S07]  /*ca90*/  FADD.FTZ R109, R156, R109 ;  /* 0x0000006d9c6d7221 */ /* 0x000fce0000010000 */
[----:B------:R3:W0:Y:S01]  /*caa0*/  MUFU.EX2 R20, R93 ;  /* 0x0000005d00147308 */ /* 0x0006220000000800 */
[----:B------:R-:W-:Y:S01]  /*cab0*/  FADD.FTZ R214, R18, R109 ;  /* 0x0000006d12d67221 */ /* 0x000fe20000010000 */
[----:B------:R-:W-:-:S06]  /*cac0*/  FADD.FTZ R109, R21, R14 ;  /* 0x0000000e156d7221 */ /* 0x000fcc0000010000 */
[----:B------:R-:W0:Y:S01]  /*cad0*/  MUFU.EX2 R8, R8 ;  /* 0x0000000800087308 */ /* 0x000e220000000800 */
[----:B-1----:R-:W-:Y:S01]  /*cae0*/  FADD.FTZ R214, R13, R214 ;  /* 0x000000d60dd67221 */ /* 0x002fe20000010000 */
[----:B--2---:R-:W-:-:S06]  /*caf0*/  FADD.FTZ R216, R158, R109 ;  /* 0x0000006d9ed87221 */ /* 0x004fcc0000010000 */
[----:B------:R-:W1:Y:S01]  /*cb00*/  MUFU.EX2 R3, R3 ;  /* 0x0000000300037308 */ /* 0x000e620000000800 */
[----:B---3--:R-:W-:Y:S01]  /*cb10*/  FADD.FTZ R93, R11, R214 ;  /* 0x000000d60b5d7221 */ /* 0x008fe20000010000 */
[----:B------:R-:W-:-:S06]  /*cb20*/  FADD.FTZ R109, R15, R216 ;  /* 0x000000d80f6d7221 */ /* 0x000fcc0000010000 */
[----:B------:R-:W2:Y:S01]  /*cb30*/  MUFU.EX2 R14, R79 ;  /* 0x0000004f000e7308 */ /* 0x000ea20000000800 */
[----:B0-----:R-:W-:Y:S01]  /*cb40*/  FADD.FTZ R93, R12, R93 ;  /* 0x0000005d0c5d7221 */ /* 0x001fe20000010000 */
[----:B------:R-:W-:-:S06]  /*cb50*/  FADD.FTZ R214, R20, R109 ;  /* 0x0000006d14d67221 */ /* 0x000fcc0000010000 */
[----:B------:R-:W0:Y:S01]  /*cb60*/  MUFU.EX2 R9, R9 ;  /* 0x0000000900097308 */ /* 0x000e220000000800 */
[----:B------:R-:W-:Y:S01]  /*cb70*/  FADD.FTZ R216, R8, R93 ;  /* 0x0000005d08d87221 */ /* 0x000fe20000010000 */
[----:B-1----:R-:W-:Y:S01]  /*cb80*/  FADD.FTZ R93, R3, R214 ;  /* 0x000000d6035d7221 */ /* 0x002fe20000010000 */
[----:B------:R-:W-:-:S03]  /*cb90*/  FMUL.FTZ R213, R25, R26 ;  /* 0x0000001a19d57220 */ /* 0x000fc60000410000 */
[----:B--2---:R-:W-:Y:S01]  /*cba0*/  FADD.FTZ R93, R14, R93 ;  /* 0x0000005d0e5d7221 */ /* 0x004fe20000010000 */
[----:B------:R-:W-:Y:S01]  /*cbb0*/  FMUL.FTZ R215, R88, R24 ;  /* 0x0000001858d77220 */ /* 0x000fe20000410000 */
[C---:B------:R-:W-:Y:S01]  /*cbc0*/  FMUL.FTZ R79, R25.reuse, R4 ;  /* 0x00000004194f7220 */ /* 0x040fe20000410000 */
[----:B------:R-:W-:Y:S02]  /*cbd0*/  FMUL.FTZ R195, R25, R28 ;  /* 0x0000001c19c37220 */ /* 0x000fe40000410000 */
[----:B------:R1:W-:Y:S01]  /*cbe0*/  ST.E desc[UR48][R16.64+0x454], R93 ;  /* 0x0004545d10007985 */ /* 0x0003e2000c101930 */
[----:B0-----:R-:W-:-:S03]  /*cbf0*/  FADD.FTZ R109, R9, R216 ;  /* 0x000000d8096d7221 */ /* 0x001fc60000010000 */
[----:B------:R0:W-:Y:S01]  /*cc00*/  ST.E desc[UR48][R16.64+0x424], R213 ;  /* 0x000424d510007985 */ /* 0x0001e2000c101930 */
[C---:B------:R-:W-:Y:S01]  /*cc10*/  FMUL.FTZ R203, R25.reuse, R30 ;  /* 0x0000001e19cb7220 */ /* 0x040fe20000410000 */
[C---:B------:R-:W-:Y:S01]  /*cc20*/  FMUL.FTZ R211, R25.reuse, R32 ;  /* 0x0000002019d37220 */ /* 0x040fe20000410000 */
[C---:B-1----:R-:W-:Y:S01]  /*cc30*/  FMUL.FTZ R93, R25.reuse, R36 ;  /* 0x00000024195d7220 */ /* 0x042fe20000410000 */
[----:B------:R1:W-:Y:S01]  /*cc40*/  ST.E desc[UR48][R16.64+0x450], R109 ;  /* 0x0004506d10007985 */ /* 0x0003e2000c101930 */
[C---:B------:R-:W-:Y:S01]  /*cc50*/  FMUL.FTZ R217, R25.reuse, R44 ;  /* 0x0000002c19d97220 */ /* 0x040fe20000410000 */
[C---:B0-----:R-:W-:Y:S02]  /*cc60*/  FMUL.FTZ R213, R25.reuse, R40 ;  /* 0x0000002819d57220 */ /* 0x041fe40000410000 */
[----:B------:R0:W-:Y:S04]  /*cc70*/  ST.E desc[UR48][R16.64+0x42c], R215 ;  /* 0x00042cd710007985 */ /* 0x0001e8000c101930 */
[----:B------:R2:W-:Y:S04]  /*cc80*/  ST.E desc[UR48][R16.64+0x230], R79 ;  /* 0x0002304f10007985 */ /* 0x0005e8000c101930 */
[----:B------:R3:W-:Y:S01]  /*cc90*/  ST.E desc[UR48][R16.64+0x234], R195 ;  /* 0x000234c310007985 */ /* 0x0007e2000c101930 */
[----:B-1----:R-:W-:-:S03]  /*cca0*/  FMUL.FTZ R109, R25, R34 ;  /* 0x00000022196d7220 */ /* 0x002fc60000410000 */
[----:B------:R1:W-:Y:S01]  /*ccb0*/  ST.E desc[UR48][R16.64+0x254], R93 ;  /* 0x0002545d10007985 */ /* 0x0003e2000c101930 */
[C---:B0-----:R-:W-:Y:S01]  /*ccc0*/  FMUL.FTZ R215, R25.reuse, R38 ;  /* 0x0000002619d77220 */ /* 0x041fe20000410000 */
[C---:B--2---:R-:W-:Y:S01]  /*ccd0*/  FMUL.FTZ R79, R25.reuse, R46 ;  /* 0x0000002e194f7220 */ /* 0x044fe20000410000 */
[C---:B---3--:R-:W-:Y:S01]  /*cce0*/  FMUL.FTZ R195, R25.reuse, R42 ;  /* 0x0000002a19c37220 */ /* 0x048fe20000410000 */
[C---:B-1----:R-:W-:Y:S01]  /*ccf0*/  FMUL.FTZ R93, R25.reuse, R48 ;  /* 0x00000030195d7220 */ /* 0x042fe20000410000 */
[----:B------:R0:W-:Y:S01]  /*cd00*/  ST.E desc[UR48][R16.64+0x240], R203 ;  /* 0x000240cb10007985 */ /* 0x0001e2000c101930 */
[----:B------:R-:W-:-:S03]  /*cd10*/  FMUL.FTZ R219, R25, R56 ;  /* 0x0000003819db7220 */ /* 0x000fc60000410000 */
[----:B------:R1:W-:Y:S04]  /*cd20*/  ST.E desc[UR48][R16.64+0x244], R211 ;  /* 0x000244d310007985 */ /* 0x0003e8000c101930 */
[----:B------:R2:W-:Y:S04]  /*cd30*/  ST.E desc[UR48][R16.64+0x250], R109 ;  /* 0x0002506d10007985 */ /* 0x0005e8000c101930 */
[----:B------:R3:W-:Y:S01]  /*cd40*/  ST.E desc[UR48][R16.64+0x260], R213 ;  /* 0x000260d510007985 */ /* 0x0007e2000c101930 */
[----:B0-----:R-:W-:-:S03]  /*cd50*/  FMUL.FTZ R203, R25, R50 ;  /* 0x0000003219cb7220 */ /* 0x001fc60000410000 */
[----:B------:R0:W-:Y:S01]  /*cd60*/  ST.E desc[UR48][R16.64+0x264], R79 ;  /* 0x0002644f10007985 */ /* 0x0001e2000c101930 */
[----:B-1----:R-:W-:-:S03]  /*cd70*/  FMUL.FTZ R211, R25, R52 ;  /* 0x0000003419d37220 */ /* 0x002fc60000410000 */
[----:B------:R1:W-:Y:S01]  /*cd80*/  ST.E desc[UR48][R16.64+0x270], R195 ;  /* 0x000270c310007985 */ /* 0x0003e2000c101930 */
[----:B--2---:R-:W-:-:S03]  /*cd90*/  FMUL.FTZ R109, R25, R54 ;  /* 0x00000036196d7220 */ /* 0x004fc60000410000 */
[----:B------:R2:W-:Y:S01]  /*cda0*/  ST.E desc[UR48][R16.64+0x274], R215 ;  /* 0x000274d710007985 */ /* 0x0005e2000c101930 */
[----:B---3--:R-:W-:-:S03]  /*cdb0*/  FMUL.FTZ R213, R25, R58 ;  /* 0x0000003a19d57220 */ /* 0x008fc60000410000 */
[----:B------:R3:W-:Y:S01]  /*cdc0*/  ST.E desc[UR48][R16.64+0x280], R217 ;  /* 0x000280d910007985 */ /* 0x0007e2000c101930 */
[----:B0-----:R-:W-:-:S03]  /*cdd0*/  FMUL.FTZ R79, R25, R60 ;  /* 0x0000003c194f7220 */ /* 0x001fc60000410000 */
[----:B------:R0:W-:Y:S01]  /*cde0*/  ST.E desc[UR48][R16.64+0x284], R93 ;  /* 0x0002845d10007985 */ /* 0x0001e2000c101930 */
[C---:B-1----:R-:W-:Y:S01]  /*cdf0*/  FMUL.FTZ R195, R25.reuse, R64 ;  /* 0x0000004019c37220 */ /* 0x042fe20000410000 */
[C---:B--2---:R-:W-:Y:S01]  /*ce00*/  FMUL.FTZ R215, R25.reuse, R62 ;  /* 0x0000003e19d77220 */ /* 0x044fe20000410000 */
[C---:B---3--:R-:W-:Y:S01]  /*ce10*/  FMUL.FTZ R217, R25.reuse, R66 ;  /* 0x0000004219d97220 */ /* 0x048fe20000410000 */
[C---:B0-----:R-:W-:Y:S01]  /*ce20*/  FMUL.FTZ R93, R25.reuse, R72 ;  /* 0x00000048195d7220 */ /* 0x041fe20000410000 */
[----:B------:R0:W-:Y:S04]  /*ce30*/  ST.E desc[UR48][R16.64+0x290], R109 ;  /* 0x0002906d10007985 */ /* 0x0001e8000c101930 */
        /* <DEDUP_REMOVED lines=13> */
[----:B-1----:R-:W-:-:S03]  /*cf10*/  FMUL.FTZ R195, R25, R78 ;  /* 0x0000004e19c37220 */ /* 0x002fc60000410000 */
[----:B------:R1:W-:Y:S01]  /*cf20*/  ST.E desc[UR48][R16.64+0x2d4], R93 ;  /* 0x0002d45d10007985 */ /* 0x0003e2000c101930 */
[C---:B--2---:R-:W-:Y:S01]  /*cf30*/  FMUL.FTZ R213, R25.reuse, R80 ;  /* 0x0000005019d57220 */ /* 0x044fe20000410000 */
[C---:B---3--:R-:W-:Y:S01]  /*cf40*/  FMUL.FTZ R215, R25.reuse, R86 ;  /* 0x0000005619d77220 */ /* 0x048fe20000410000 */
[C---:B0-----:R-:W-:Y:S01]  /*cf50*/  FMUL.FTZ R217, R25.reuse, R84 ;  /* 0x0000005419d97220 */ /* 0x041fe20000410000 */
[C---:B-1----:R-:W-:Y:S01]  /*cf60*/  FMUL.FTZ R93, R25.reuse, R108 ;  /* 0x0000006c195d7220 */ /* 0x042fe20000410000 */
        /* <DEDUP_REMOVED lines=39> */
[----:B-1----:R-:W-:Y:S01]  /*d1e0*/  FMUL.FTZ R93, R25, R138 ;  /* 0x0000008a195d7220 */ /* 0x002fe20000410000 */
[----:B------:R0:W-:Y:S01]  /*d1f0*/  ST.E desc[UR48][R16.64+0x380], R109 ;  /* 0x0003806d10007985 */ /* 0x0001e2000c101930 */
[C---:B------:R-:W-:Y:S01]  /*d200*/  FMUL.FTZ R33, R88.reuse, R33 ;  /* 0x0000002158217220 */ /* 0x040fe20000410000 */
[C---:B----4-:R-:W-:Y:S02]  /*d210*/  FMUL.FTZ R31, R88.reuse, R31 ;  /* 0x0000001f581f7220 */ /* 0x050fe40000410000 */
[----:B------:R1:W-:Y:S01]  /*d220*/  ST.E desc[UR48][R16.64+0x384], R203 ;  /* 0x000384cb10007985 */ /* 0x0003e2000c101930 */
[C---:B------:R-:W-:Y:S01]  /*d230*/  FMUL.FTZ R29, R88.reuse, R29 ;  /* 0x0000001d581d7220 */ /* 0x040fe20000410000 */
[----:B------:R-:W-:-:S02]  /*d240*/  FMUL.FTZ R27, R88, R27 ;  /* 0x0000001b581b7220 */ /* 0x000fc40000410000 */
[----:B------:R2:W-:Y:S01]  /*d250*/  ST.E desc[UR48][R16.64+0x390], R211 ;  /* 0x000390d310007985 */ /* 0x0005e2000c101930 */
[C---:B------:R-:W-:Y:S01]  /*d260*/  FMUL.FTZ R5, R88.reuse, R5 ;  /* 0x0000000558057220 */ /* 0x040fe20000410000 */
[C---:B------:R-:W-:Y:S02]  /*d270*/  FMUL.FTZ R45, R88.reuse, R45 ;  /* 0x0000002d582d7220 */ /* 0x040fe40000410000 */
[----:B------:R3:W-:Y:S01]  /*d280*/  ST.E desc[UR48][R16.64+0x394], R219 ;  /* 0x000394db10007985 */ /* 0x0007e2000c101930 */
[C---:B0-----:R-:W-:Y:S01]  /*d290*/  FMUL.FTZ R109, R25.reuse, R130 ;  /* 0x00000082196d7220 */ /* 0x041fe20000410000 */
[C---:B------:R-:W-:Y:S02]  /*d2a0*/  FMUL.FTZ R43, R88.reuse, R43 ;  /* 0x0000002b582b7220 */ /* 0x040fe40000410000 */
[----:B------:R0:W-:Y:S01]  /*d2b0*/  ST.E desc[UR48][R16.64+0x3a0], R79 ;  /* 0x0003a04f10007985 */ /* 0x0001e2000c101930 */
[----:B-1----:R-:W-:Y:S01]  /*d2c0*/  FMUL.FTZ R203, R25, R136 ;  /* 0x0000008819cb7220 */ /* 0x002fe20000410000 */
[----:B------:R-:W-:-:S02]  /*d2d0*/  FMUL.FTZ R41, R88, R41 ;  /* 0x0000002958297220 */ /* 0x000fc40000410000 */
[----:B------:R1:W-:Y:S01]  /*d2e0*/  ST.E desc[UR48][R16.64+0x3a4], R195 ;  /* 0x0003a4c310007985 */ /* 0x0003e2000c101930 */
[C---:B--2---:R-:W-:Y:S01]  /*d2f0*/  FMUL.FTZ R211, R25.reuse, R134 ;  /* 0x0000008619d37220 */ /* 0x044fe20000410000 */
[C---:B------:R-:W-:Y:S02]  /*d300*/  FMUL.FTZ R39, R88.reuse, R39 ;  /* 0x0000002758277220 */ /* 0x040fe40000410000 */
[----:B------:R2:W-:Y:S01]  /*d310*/  ST.E desc[UR48][R16.64+0x3b0], R213 ;  /* 0x0003b0d510007985 */ /* 0x0005e2000c101930 */
[C---:B---3--:R-:W-:Y:S01]  /*d320*/  FMUL.FTZ R219, R25.reuse, R132 ;  /* 0x0000008419db7220 */ /* 0x048fe20000410000 */
[C---:B------:R-:W-:Y:S02]  /*d330*/  FMUL.FTZ R35, R88.reuse, R35 ;  /* 0x0000002358237220 */ /* 0x040fe40000410000 */
[----:B------:R3:W-:Y:S01]  /*d340*/  ST.E desc[UR48][R16.64+0x3b4], R215 ;  /* 0x0003b4d710007985 */ /* 0x0007e2000c101930 */
[----:B0-----:R-:W-:Y:S01]  /*d350*/  FMUL.FTZ R79, R25, R146 ;  /* 0x00000092194f7220 */ /* 0x001fe20000410000 */
[----:B------:R-:W-:-:S02]  /*d360*/  FMUL.FTZ R37, R88, R37 ;  /* 0x0000002558257220 */ /* 0x000fc40000410000 */
[----:B------:R0:W-:Y:S01]  /*d370*/  ST.E desc[UR48][R16.64+0x3c0], R217 ;  /* 0x0003c0d910007985 */ /* 0x0001e2000c101930 */
[C---:B-1----:R-:W-:Y:S01]  /*d380*/  FMUL.FTZ R195, R25.reuse, R140 ;  /* 0x0000008c19c37220 */ /* 0x042fe20000410000 */
[C---:B------:R-:W-:Y:S02]  /*d390*/  FMUL.FTZ R57, R88.reuse, R57 ;  /* 0x0000003958397220 */ /* 0x040fe40000410000 */
[----:B------:R1:W-:Y:S01]  /*d3a0*/  ST.E desc[UR48][R16.64+0x3c4], R93 ;  /* 0x0003c45d10007985 */ /* 0x0003e2000c101930 */
[C---:B--2---:R-:W-:Y:S01]  /*d3b0*/  FMUL.FTZ R213, R25.reuse, R144 ;  /* 0x0000009019d57220 */ /* 0x044fe20000410000 */
[C---:B------:R-:W-:Y:S01]  /*d3c0*/  FMUL.FTZ R55, R88.reuse, R55 ;  /* 0x0000003758377220 */ /* 0x040fe20000410000 */
[C---:B------:R-:W-:Y:S01]  /*d3d0*/  FMUL.FTZ R53, R88.reuse, R53 ;  /* 0x0000003558357220 */ /* 0x040fe20000410000 */
[C---:B---3--:R-:W-:Y:S01]  /*d3e0*/  FMUL.FTZ R215, R25.reuse, R142 ;  /* 0x0000008e19d77220 */ /* 0x048fe20000410000 */
[C---:B------:R-:W-:Y:S01]  /*d3f0*/  FMUL.FTZ R47, R88.reuse, R47 ;  /* 0x0000002f582f7220 */ /* 0x040fe20000410000 */
[C---:B------:R-:W-:Y:S01]  /*d400*/  FMUL.FTZ R51, R88.reuse, R51 ;  /* 0x0000003358337220 */ /* 0x040fe20000410000 */
[C---:B------:R-:W-:Y:S01]  /*d410*/  FMUL.FTZ R49, R88.reuse, R49 ;  /* 0x0000003158317220 */ /* 0x040fe20000410000 */
[C---:B0-----:R-:W-:Y:S01]  /*d420*/  FMUL.FTZ R217, R25.reuse, R212 ;  /* 0x000000d419d97220 */ /* 0x041fe20000410000 */
[C---:B------:R-:W-:Y:S01]  /*d430*/  FMUL.FTZ R69, R88.reuse, R69 ;  /* 0x0000004558457220 */ /* 0x040fe20000410000 */
[C---:B------:R-:W-:Y:S01]  /*d440*/  FMUL.FTZ R67, R88.reuse, R67 ;  /* 0x0000004358437220 */ /* 0x040fe20000410000 */
[C---:B------:R-:W-:Y:S01]  /*d450*/  FMUL.FTZ R59, R88.reuse, R59 ;  /* 0x0000003b583b7220 */ /* 0x040fe20000410000 */
[C---:B-1----:R-:W-:Y:S01]  /*d460*/  FMUL.FTZ R93, R25.reuse, R150 ;  /* 0x00000096195d7220 */ /* 0x042fe20000410000 */
[----:B------:R-:W-:Y:S01]  /*d470*/  FMUL.FTZ R25, R25, R148 ;  /* 0x0000009419197220 */ /* 0x000fe20000410000 */
[C---:B------:R-:W-:Y:S01]  /*d480*/  FMUL.FTZ R65, R88.reuse, R65 ;  /* 0x0000004158417220 */ /* 0x040fe20000410000 */
        /* <DEDUP_REMOVED lines=41> */
[----:B------:R-:W-:Y:S01]  /*d720*/  FMUL.FTZ R149, R88, R149 ;  /* 0x0000009558957220 */ /* 0x000fe20000410000 */
[----:B------:R-:W-:Y:S04]  /*d730*/  ST.E desc[UR48][R16.64+0x3d0], R109 ;  /* 0x0003d06d10007985 */ /* 0x000fe8000c101930 */
        /* <DEDUP_REMOVED lines=14> */
[----:B------:R0:W-:Y:S04]  /*d820*/  ST.E desc[UR48][R16.64+0x258], R5 ;  /* 0x0002580510007985 */ /* 0x0001e8000c101930 */
[----:B------:R-:W-:Y:S04]  /*d830*/  ST.E desc[UR48][R16.64+0x25c], R45 ;  /* 0x00025c2d10007985 */ /* 0x000fe8000c101930 */
[----:B------:R-:W-:Y:S04]  /*d840*/  ST.E desc[UR48][R16.64+0x268], R43 ;  /* 0x0002682b10007985 */ /* 0x000fe8000c101930 */
[----:B------:R-:W-:Y:S04]  /*d850*/  ST.E desc[UR48][R16.64+0x26c], R41 ;  /* 0x00026c2910007985 */ /* 0x000fe8000c101930 */
[----:B------:R-:W-:Y:S04]  /*d860*/  ST.E desc[UR48][R16.64+0x278], R39 ;  /* 0x0002782710007985 */ /* 0x000fe8000c101930 */
[----:B------:R1:W-:Y:S04]  /*d870*/  ST.E desc[UR48][R16.64+0x27c], R35 ;  /* 0x00027c2310007985 */ /* 0x0003e8000c101930 */
[----:B------:R2:W-:Y:S04]  /*d880*/  ST.E desc[UR48][R16.64+0x288], R37 ;  /* 0x0002882510007985 */ /* 0x0005e8000c101930 */
[----:B------:R-:W-:Y:S04]  /*d890*/  ST.E desc[UR48][R16.64+0x28c], R57 ;  /* 0x00028c3910007985 */ /* 0x000fe8000c101930 */
[----:B------:R-:W-:Y:S04]  /*d8a0*/  ST.E desc[UR48][R16.64+0x298], R55 ;  /* 0x0002983710007985 */ /* 0x000fe8000c101930 */
[----:B------:R-:W-:Y:S04]  /*d8b0*/  ST.E desc[UR48][R16.64+0x29c], R53 ;  /* 0x00029c3510007985 */ /* 0x000fe8000c101930 */
[----:B------:R3:W-:Y:S04]  /*d8c0*/  ST.E desc[UR48][R16.64+0x2a8], R47 ;  /* 0x0002a82f10007985 */ /* 0x0007e8000c101930 */
[----:B------:R-:W-:Y:S04]  /*d8d0*/  ST.E desc[UR48][R16.64+0x2ac], R51 ;  /* 0x0002ac3310007985 */ /* 0x000fe8000c101930 */
[----:B------:R4:W-:Y:S04]  /*d8e0*/  ST.E desc[UR48][R16.64+0x2b8], R49 ;  /* 0x0002b83110007985 */ /* 0x0009e8000c101930 */
[----:B------:R-:W-:Y:S04]  /*d8f0*/  ST.E desc[UR48][R16.64+0x2bc], R69 ;  /* 0x0002bc4510007985 */ /* 0x000fe8000c101930 */
[----:B------:R-:W-:Y:S04]  /*d900*/  ST.E desc[UR48][R16.64+0x2c8], R67 ;  /* 0x0002c84310007985 */ /* 0x000fe8000c101930 */
[----:B------:R4:W-:Y:S04]  /*d910*/  ST.E desc[UR48][R16.64+0x2cc], R59 ;  /* 0x0002cc3b10007985 */ /* 0x0009e8000c101930 */
[----:B------:R-:W-:Y:S04]  /*d920*/  ST.E desc[UR48][R16.64+0x2d8], R65 ;  /* 0x0002d84110007985 */ /* 0x000fe8000c101930 */
[----:B------:R-:W-:Y:S04]  /*d930*/  ST.E desc[UR48][R16.64+0x2dc], R63 ;  /* 0x0002dc3f10007985 */ /* 0x000fe8000c101930 */
[----:B------:R4:W-:Y:S04]  /*d940*/  ST.E desc[UR48][R16.64+0x2e8], R61 ;  /* 0x0002e83d10007985 */ /* 0x0009e8000c101930 */
[----:B------:R4:W-:Y:S04]  /*d950*/  ST.E desc[UR48][R16.64+0x2ec], R71 ;  /* 0x0002ec4710007985 */ /* 0x0009e8000c101930 */
[----:B------:R4:W-:Y:S04]  /*d960*/  ST.E desc[UR48][R16.64+0x2f8], R73 ;  /* 0x0002f84910007985 */ /* 0x0009e8000c101930 */
[----:B------:R4:W-:Y:S04]  /*d970*/  ST.E desc[UR48][R16.64+0x2fc], R75 ;  /* 0x0002fc4b10007985 */ /* 0x0009e8000c101930 */
[----:B------:R4:W-:Y:S04]  /*d980*/  ST.E desc[UR48][R16.64+0x308], R77 ;  /* 0x0003084d10007985 */ /* 0x0009e8000c101930 */
        /* <DEDUP_REMOVED lines=11> */
[----:B------:R-:W-:Y:S04]  /*da40*/  ST.E desc[UR48][R16.64+0x368], R99 ;  /* 0x0003686310007985 */ /* 0x000fe8000c101930 */
[----:B------:R4:W-:Y:S04]  /*da50*/  ST.E desc[UR48][R16.64+0x36c], R97 ;  /* 0x00036c6110007985 */ /* 0x0009e8000c101930 */
        /* <DEDUP_REMOVED lines=18> */
[----:B------:R-:W-:Y:S04]  /*db80*/  ST.E desc[UR48][R16.64+0x408], R189 ;  /* 0x000408bd10007985 */ /* 0x000fe8000c101930 */
[----:B------:R4:W-:Y:S04]  /*db90*/  ST.E desc[UR48][R16.64+0x40c], R147 ;  /* 0x00040c9310007985 */ /* 0x0009e8000c101930 */
[----:B------:R-:W-:Y:S04]  /*dba0*/  ST.E desc[UR48][R16.64+0x418], R187 ;  /* 0x000418bb10007985 */ /* 0x000fe8000c101930 */
[----:B------:R-:W-:Y:S04]  /*dbb0*/  ST.E desc[UR48][R16.64+0x41c], R151 ;  /* 0x00041c9710007985 */ /* 0x000fe8000c101930 */
[----:B------:R4:W-:Y:S01]  /*dbc0*/  ST.E desc[UR48][R16.64+0x428], R149 ;  /* 0x0004289510007985 */ /* 0x0009e2000c101930 */
[----:B------:R1:W-:Y:S06]  /*dbd0*/  BAR.SYNC.DEFER_BLOCKING R205, 0x100 ;  /* 0x000400cd0000751d */ /* 0x0003ec0000010000 */
[----:B0-----:R-:W4:Y:S04]  /*dbe0*/  LD.E R5, desc[UR48][R16.64+0x230] ;  /* 0x0002303010057980 */ /* 0x001f28000c101900 */
[----:B------:R-:W4:Y:S04]  /*dbf0*/  LD.E R25, desc[UR48][R16.64+0x234] ;  /* 0x0002343010197980 */ /* 0x000f28000c101900 */
[----:B------:R-:W4:Y:S04]  /*dc00*/  LD.E R27, desc[UR48][R16.64+0x238] ;  /* 0x00023830101b7980 */ /* 0x000f28000c101900 */
[----:B------:R-:W4:Y:S04]  /*dc10*/  LD.E R29, desc[UR48][R16.64+0x23c] ;  /* 0x00023c30101d7980 */ /* 0x000f28000c101900 */
[----:B------:R-:W4:Y:S04]  /*dc20*/  LD.E R31, desc[UR48][R16.64+0x240] ;  /* 0x00024030101f7980 */ /* 0x000f28000c101900 */
[----:B------:R-:W4:Y:S04]  /*dc30*/  LD.E R33, desc[UR48][R16.64+0x244] ;  /* 0x0002443010217980 */ /* 0x000f28000c101900 */
[----:B-1----:R-:W4:Y:S04]  /*dc40*/  LD.E R35, desc[UR48][R16.64+0x248] ;  /* 0x0002483010237980 */ /* 0x002f28000c101900 */
[----:B--2---:R-:W2:Y:S04]  /*dc50*/  LD.E R37, desc[UR48][R16.64+0x24c] ;  /* 0x00024c3010257980 */ /* 0x004ea8000c101900 */
[----:B------:R-:W2:Y:S04]  /*dc60*/  LD.E R39, desc[UR48][R16.64+0x250] ;  /* 0x0002503010277980 */ /* 0x000ea8000c101900 */
[----:B------:R-:W2:Y:S04]  /*dc70*/  LD.E R41, desc[UR48][R16.64+0x254] ;  /* 0x0002543010297980 */ /* 0x000ea8000c101900 */
[----:B------:R-:W2:Y:S04]  /*dc80*/  LD.E R43, desc[UR48][R16.64+0x258] ;  /* 0x00025830102b7980 */ /* 0x000ea8000c101900 */
[----:B------:R-:W2:Y:S04]  /*dc90*/  LD.E R45, desc[UR48][R16.64+0x25c] ;  /* 0x00025c30102d7980 */ /* 0x000ea8000c101900 */
[----:B---3--:R-:W3:Y:S04]  /*dca0*/  LD.E R47, desc[UR48][R16.64+0x260] ;  /* 0x00026030102f7980 */ /* 0x008ee8000c101900 */
[----:B----4-:R-:W4:Y:S04]  /*dcb0*/  LD.E R49, desc[UR48][R16.64+0x264] ;  /* 0x0002643010317980 */ /* 0x010f28000c101900 */
        /* <DEDUP_REMOVED lines=114> */
[----:B------:R-:W-:Y:S04]  /*e3e0*/  ST.E desc[UR48][R16.64+0x230], R5 ;  /* 0x0002300510007985 */ /* 0x000fe8000c101930 */
[----:B------:R-:W-:Y:S04]  /*e3f0*/  ST.E desc[UR48][R16.64+0x234], R25 ;  /* 0x0002341910007985 */ /* 0x000fe8000c101930 */
[----:B------:R-:W-:Y:S04]  /*e400*/  ST.E desc[UR48][R16.64+0x238], R27 ;  /* 0x0002381b10007985 */ /* 0x000fe8000c101930 */
[----:B------:R-:W-:Y:S04]  /*e410*/  ST.E desc[UR48][R16.64+0x23c], R29 ;  /* 0x00023c1d10007985 */ /* 0x000fe8000c101930 */
[----:B------:R-:W-:Y:S04]  /*e420*/  ST.E desc[UR48][R16.64+0x240], R31 ;  /* 0x0002401f10007985 */ /* 0x000fe8000c101930 */
[----:B------:R-:W-:Y:S04]  /*e430*/  ST.E desc[UR48][R16.64+0x244], R33 ;  /* 0x0002442110007985 */ /* 0x000fe8000c101930 */
[----:B------:R-:W-:Y:S04]  /*e440*/  ST.E desc[UR48][R16.64+0x248], R35 ;  /* 0x0002482310007985 */ /* 0x000fe8000c101930 */
[----:B--2---:R-:W-:Y:S04]  /*e450*/  ST.E desc[UR48][R16.64+0x24c], R37 ;  /* 0x00024c2510007985 */ /* 0x004fe8000c101930 */
[----:B------:R-:W-:Y:S04]  /*e460*/  ST.E desc[UR48][R16.64+0x250], R39 ;  /* 0x0002502710007985 */ /* 0x000fe8000c101930 */
[----:B------:R-:W-:Y:S04]  /*e470*/  ST.E desc[UR48][R16.64+0x254], R41 ;  /* 0x0002542910007985 */ /* 0x000fe8000c101930 */
[----:B------:R-:W-:Y:S04]  /*e480*/  ST.E desc[UR48][R16.64+0x258], R43 ;  /* 0x0002582b10007985 */ /* 0x000fe8000c101930 */
[----:B------:R-:W-:Y:S04]  /*e490*/  ST.E desc[UR48][R16.64+0x25c], R45 ;  /* 0x00025c2d10007985 */ /* 0x000fe8000c101930 */
[----:B---3--:R-:W-:Y:S04]  /*e4a0*/  ST.E desc[UR48][R16.64+0x260], R47 ;  /* 0x0002602f10007985 */ /* 0x008fe8000c101930 */
[----:B----4-:R-:W-:Y:S04]  /*e4b0*/  ST.E desc[UR48][R16.64+0x264], R49 ;  /* 0x0002643110007985 */ /* 0x010fe8000c101930 */
        /* <DEDUP_REMOVED lines=114> */
[----:B0-----:R-:W4:Y:S04]  /*ebe0*/  LD.E R187, desc[UR48][R16.64+0x218] ;  /* 0x0002183010bb7980 */ /* 0x001f28000c101900 */
[----:B-1----:R-:W4:Y:S04]  /*ebf0*/  LD.E.64 R4, desc[UR48][R16.64+0xa8] ;  /* 0x0000a83010047980 */ /* 0x002f28000c101b00 */
[----:B------:R-:W4:Y:S04]  /*ec00*/  LDL R189, [R1+0x88] ;  /* 0x0000880001bd7983 */ /* 0x000f280000100800 */
[----:B--2---:R-:W2:Y:S04]  /*ec10*/  LD.E R24, desc[UR48][R16.64+0x230] ;  /* 0x0002303010187980 */ /* 0x004ea8000c101900 */
[----:B------:R-:W2:Y:S04]  /*ec20*/  LD.E R25, desc[UR48][R16.64+0x234] ;  /* 0x0002343010197980 */ /* 0x000ea8000c101900 */
[----:B---3--:R-:W2:Y:S04]  /*ec30*/  LD.E R26, desc[UR48][R16.64+0x238] ;  /* 0x00023830101a7980 */ /* 0x008ea8000c101900 */
[----:B------:R-:W2:Y:S04]  /*ec40*/  LD.E R27, desc[UR48][R16.64+0x23c] ;  /* 0x00023c30101b7980 */ /* 0x000ea8000c101900 */
[----:B----4-:R-:W2:Y:S04]  /*ec50*/  LD.E R28, desc[UR48][R16.64+0x240] ;  /* 0x00024030101c7980 */ /* 0x010ea8000c101900 */
[----:B------:R-:W2:Y:S04]  /*ec60*/  LD.E R29, desc[UR48][R16.64+0x244] ;  /* 0x00024430101d7980 */ /* 0x000ea8000c101900 */
        /* <DEDUP_REMOVED lines=121> */
[----:B------:R-:W2:Y:S01]  /*f400*/  LD.E R151, desc[UR48][R16.64+0x42c] ;  /* 0x00042c3010977980 */ /* 0x000ea2000c101900 */
[----:B------:R-:W-:Y:S01]  /*f410*/  IMAD R4, R187, 0xc00, R4 ;  /* 0x00000c00bb047824 */ /* 0x000fe200078e0204 */
[----:B------:R-:W-:-:S02]  /*f420*/  ISETP.NE.U32.AND P2, PT, R189, RZ, PT ;  /* 0x000000ffbd00720c */ /* 0x000fc40003f45070 */
[----:B------:R-:W-:Y:S02]  /*f430*/  R2UR UR7, R5 ;  /* 0x00000000050772ca */ /* 0x000fe400000e0000 */
[----:B------:R-:W-:Y:S02]  /*f440*/  R2UR UR6, R4 ;  /* 0x00000000040672ca */ /* 0x000fe400000e0000 */
[----:B------:R-:W-:Y:S02]  /*f450*/  F2FP.BF16.F32.PACK_AB R152, R153, R152 ;  /* 0x000000989998723e */ /* 0x000fe400000010ff */
[----:B------:R-:W-:Y:S02]  /*f460*/  F2FP.BF16.F32.PACK_AB R154, R154, R155 ;  /* 0x0000009b9a9a723e */ /* 0x000fe400000010ff */
[----:B------:R-:W-:Y:S02]  /*f470*/  F2FP.BF16.F32.PACK_AB R153, R188, R185 ;  /* 0x000000b9bc99723e */ /* 0x000fe400000010ff */
[----:B------:R-:W-:Y:S01]  /*f480*/  F2FP.BF16.F32.PACK_AB R155, R183, R6 ;  /* 0x00000006b79b723e */ /* 0x000fe200000010ff */
[----:B------:R-:W-:Y:S01]  /*f490*/  VOTEU.ANY UP0, P2 ;  /* 0x00000000003f7886 */ /* 0x000fe20001000100 */
[----:B------:R-:W-:-:S02]  /*f4a0*/  VIADD R6, R4, 0x80 ;  /* 0x0000008004067836 */ /* 0x000fc40000000000 */
[----:B--2---:R-:W-:-:S06]  /*f4b0*/  WARPGROUP.ARRIVE ;  /* 0x00000000000079c5 */ /* 0x004fcc0000000000 */
[----:B------:R-:W-:Y:S01]  /*f4c0*/  HGMMA.64x256x16.F32.BF16 R24, R152, gdesc[UR4].tnspB, R24, UP0, gsb0 ;  /* 0x43e0000498187df0 */ /* 0x000fe2000b801818 */
[----:B------:R-:W-:Y:S01]  /*f4d0*/  R2UR UR6, R6 ;  /* 0x00000000060672ca */ /* 0x000fe200000e0000 */
[----:B------:R-:W-:Y:S01]  /*f4e0*/  VIADD R6, R4, 0x100 ;  /* 0x0000010004067836 */ /* 0x000fe20000000000 */
[----:B------:R-:W-:Y:S02]  /*f4f0*/  WARPGROUP.DEPBAR.LE gsb0, 0x0 ;  /* 0x00008000000079c5 */ /* 0x000fe40000010000 */
[----:B------:R-:W-:Y:S01]  /*f500*/  F2FP.BF16.F32.PACK_AB R152, R182, R7 ;  /* 0x00000007b698723e */ /* 0x000fe200000010ff */
[----:B------:R-:W-:Y:S01]  /*f510*/  IMAD.MOV.U32 R7, RZ, RZ, R5 ;  /* 0x000000ffff077224 */ /* 0x000fe200078e0005 */
[----:B------:R-:W-:-:S04]  /*f520*/  F2FP.BF16.F32.PACK_AB R153, R186, R181 ;  /* 0x000000b5ba99723e */ /* 0x000fc800000010ff */
[----:B------:R-:W-:Y:S02]  /*f530*/  R2UR UR7, R7 ;  /* 0x00000000070772ca */ /* 0x000fe400000e0000 */
[----:B------:R-:W-:Y:S02]  /*f540*/  F2FP.BF16.F32.PACK_AB R154, R180, R175 ;  /* 0x000000afb49a723e */ /* 0x000fe400000010ff */
[----:B------:R-:W-:Y:S01]  /*f550*/  F2FP.BF16.F32.PACK_AB R155, R184, R177 ;  /* 0x000000b1b89b723e */ /* 0x000fe200000010ff */
        /* <DEDUP_REMOVED lines=127> */
[----:B------:R0:W-:Y:S02]  /*fd50*/  ST.E desc[UR48][R16.64+0x42c], R151 ;  /* 0x00042c9710007985 */ /* 0x0001e4000c101930 */
[----:B0-----:R-:W-:-:S06]  /*fd60*/  WARPGROUP.ARRIVE ;  /* 0x00000000000079c5 */ /* 0x001fcc0000000000 */
[----:B------:R-:W-:Y:S01]  /*fd70*/  HGMMA.64x256x16.F32.BF16 R24, R152, gdesc[UR4].tnspB, R24, gsb0 ;  /* 0x43e0000498187df0 */ /* 0x000fe20008001818 */
[----:B------:R-:W-:Y:S01]  /*fd80*/  IMAD.MOV.U32 R7, RZ, RZ, R5 ;  /* 0x000000ffff077224 */ /* 0x000fe200078e0005 */
[----:B------:R-:W-:-:S04]  /*fd90*/  R2UR UR6, R6 ;  /* 0x00000000060672ca */ /* 0x000fc800000e0000 */
[----:B------:R-:W-:Y:S01]  /*fda0*/  R2UR UR7, R7 ;  /* 0x00000000070772ca */ /* 0x000fe200000e0000 */
[----:B------:R-:W-:Y:S01]  /*fdb0*/  STL [R1+0x88], R0 ;  /* 0x0000880001007387 */ /* 0x000fe20000100800 */
[----:B------:R-:W-:Y:S02]  /*fdc0*/  VIADD R6, R4, 0x180 ;  /* 0x0000018004067836 */ /* 0x000fe40000000000 */
[----:B------:R-:W-:Y:S01]  /*fdd0*/  IMAD.MOV.U32 R7, RZ, RZ, R5 ;  /* 0x000000ffff077224 */ /* 0x000fe200078e0005 */
[----:B------:R-:W-:Y:S02]  /*fde0*/  WARPGROUP.DEPBAR.LE gsb0, 0x0 ;  /* 0x00008000000079c5 */ /* 0x000fe40000010000 */
[----:B------:R-:W-:Y:S02]  /*fdf0*/  F2FP.BF16.F32.PACK_AB R152, R169, R172 ;  /* 0x000000aca998723e */ /* 0x000fe400000010ff */
[----:B------:R-:W-:Y:S02]  /*fe00*/  F2FP.BF16.F32.PACK_AB R153, R176, R173 ;  /* 0x000000adb099723e */ /* 0x000fe400000010ff */
[----:B------:R-:W-:-:S02]  /*fe10*/  F2FP.BF16.F32.PACK_AB R154, R170, R167 ;  /* 0x000000a7aa9a723e */ /* 0x000fc400000010ff */
        /* <DEDUP_REMOVED lines=131> */
[----:B------:R-:W-:Y:S02]  /*10650*/  R2UR UR6, R6 ;  /* 0x00000000060672ca */ /* 0x000fe400000e0000 */
[----:B------:R-:W-:Y:S01]  /*10660*/  R2UR UR7, R7 ;  /* 0x00000000070772ca */ /* 0x000fe200000e0000 */
[----:B------:R-:W-:Y:S01]  /*10670*/  STL [R1+0x88], R0 ;  /* 0x0000880001007387 */ /* 0x000fe20000100800 */
[----:B------:R-:W-:Y:S02]  /*10680*/  VIADD R6, R4, 0x200 ;  /* 0x0000020004067836 */ /* 0x000fe40000000000 */
[----:B------:R-:W-:Y:S01]  /*10690*/  IMAD.MOV.U32 R7, RZ, RZ, R5 ;  /* 0x000000ffff077224 */ /* 0x000fe200078e0005 */
[----:B------:R-:W-:Y:S02]  /*106a0*/  WARPGROUP.DEPBAR.LE gsb0, 0x0 ;  /* 0x00008000000079c5 */ /* 0x000fe40000010000 */
[----:B------:R-:W-:-:S02]  /*106b0*/  F2FP.BF16.F32.PACK_AB R152, R161, R164 ;  /* 0x000000a4a198723e */ /* 0x000fc400000010ff */
[----:B------:R-:W-:Y:S02]  /*106c0*/  F2FP.BF16.F32.PACK_AB R153, R168, R165 ;  /* 0x000000a5a899723e */ /* 0x000fe400000010ff */
        /* <DEDUP_REMOVED lines=135> */
[----:B------:R-:W-:Y:S01]  /*10f40*/  VIADD R4, R4, 0x280 ;  /* 0x0000028004047836 */ /* 0x000fe20000000000 */
[----:B------:R-:W-:Y:S02]  /*10f50*/  WARPGROUP.DEPBAR.LE gsb0, 0x0 ;  /* 0x00008000000079c5 */ /* 0x000fe40000010000 */
[----:B------:R-:W-:Y:S02]  /*10f60*/  F2FP.BF16.F32.PACK_AB R152, R156, R19 ;  /* 0x000000139c98723e */ /* 0x000fe400000010ff */
[----:B------:R-:W-:-:S02]  /*10f70*/  F2FP.BF16.F32.PACK_AB R153, R160, R157 ;  /* 0x0000009da099723e */ /* 0x000fc400000010ff */
        /* <DEDUP_REMOVED lines=270> */
[----:B------:R-:W-:Y:S02]  /*12060*/  STL [R1+0x88], R0 ;  /* 0x0000880001007387 */ /* 0x000fe40000100800 */
[----:B------:R-:W-:Y:S02]  /*12070*/  WARPGROUP.DEPBAR.LE gsb0, 0x0 ;  /* 0x00008000000079c5 */ /* 0x000fe40000010000 */
[----:B------:R-:W-:Y:S04]  /*12080*/  ST.E desc[UR48][R16.64+0x230], R24 ;  /* 0x0002301810007985 */ /* 0x000fe8000c101930 */
[----:B------:R0:W-:Y:S04]  /*12090*/  ST.E desc[UR48][R16.64+0x234], R25 ;  /* 0x0002341910007985 */ /* 0x0001e8000c101930 */
        /* <DEDUP_REMOVED lines=126> */
[----:B------:R4:W-:Y:S04]  /*12880*/  STL [R1+0x88], R0 ;  /* 0x0000880001007387 */ /* 0x0009e80000100800 */
        /* <DEDUP_REMOVED lines=10> */
[----:B-1----:R-:W4:Y:S04]  /*12930*/  LD.E R27, desc[UR48][R16.64+0x258] ;  /* 0x00025830101b7980 */ /* 0x002f28000c101900 */
[----:B--2---:R-:W2:Y:S04]  /*12940*/  LD.E R29, desc[UR48][R16.64+0x25c] ;  /* 0x00025c30101d7980 */ /* 0x004ea8000c101900 */
        /* <DEDUP_REMOVED lines=127> */
[----:B--2---:R0:W-:Y:S04]  /*13140*/  ST.E desc[UR48][R16.64+0x25c], R29 ;  /* 0x00025c1d10007985 */ /* 0x0041e8000c101930 */
[----:B---3--:R0:W-:Y:S04]  /*13150*/  ST.E desc[UR48][R16.64+0x260], R31 ;  /* 0x0002601f10007985 */ /* 0x0081e8000c101930 */
[----:B----4-:R0:W-:Y:S04]  /*13160*/  ST.E desc[UR48][R16.64+0x264], R33 ;  /* 0x0002642110007985 */ /* 0x0101e8000c101930 */
        /* <DEDUP_REMOVED lines=113> */
[----:B------:R0:W-:Y:S01]  /*13880*/  ST.E desc[UR48][R16.64+0x42c], R58 ;  /* 0x00042c3a10007985 */ /* 0x0001e2000c101930 */
[----:B------:R-:W-:Y:S04]  /*13890*/  BSSY B0, `(.L_x_2079) ;  /* 0x0000008000007945 */ /* 0x000fe80003800000 */
[----:B------:R-:W-:Y:S05]  /*138a0*/  @P0 BRA `(.L_x_2080) ;  /* 0x0000000000180947 */ /* 0x000fea0003800000 */
[----:B0-----:R-:W2:Y:S04]  /*138b0*/  LDL.64 R4, [R1+0x68] ;  /* 0x0000680001047983 */ /* 0x001ea80000100a00 */
[----:B------:R-:W3:Y:S01]  /*138c0*/  LD.E R0, desc[UR48][R16.64+0x218] ;  /* 0x0002183010007980 */ /* 0x000ee2000c101900 */
[----:B--2---:R-:W-:-:S05]  /*138d0*/  MOV R3, R4 ;  /* 0x0000000400037202 */ /* 0x004fca0000000f00 */
[----:B---3--:R-:W-:-:S05]  /*138e0*/  IMAD R0, R0, 0x8, R3 ;  /* 0x0000000800007824 */ /* 0x008fca00078e0203 */
[----:B------:R-:W-:-:S04]  /*138f0*/  PRMT R0, RZ, 0x654, R0 ;  /* 0x00000654ff007816 */ /* 0x000fc80000000000 */
[----:B------:R1:W-:Y:S03]  /*13900*/  SYNCS.ARRIVE.TRANS64.RED.A1T0 RZ, [R0+URZ], RZ ;  /* 0x000000ff00ff79a7 */ /* 0x0003e6000810043f */
.L_x_2080:
[----:B------:R-:W-:Y:S05]  /*13910*/  BSYNC B0 ;  /* 0x0000000000007941 */ /* 0x000fea0003800000 */
.L_x_2079:
[----:B------:R-:W-:Y:S05]  /*13920*/  @P1 BRA `(.L_x_2081) ;  /* 0xffffff60008c1947 */ /* 0x000fea000383ffff */
.L_x_2064:
[----:B------:R-:W-:-:S13]  /*13930*/  ISETP.GE.AND P1, PT, R10, UR43, PT ;  /* 0x0000002b0a007c0c */ /* 0x000fda000bf26270 */
[----:B------:R-:W-:Y:S05]  /*13940*/  @!P1 BRA `(.L_x_2082) ;  /* 0x000000b000989947 */ /* 0x000fea0003800000 */
[----:B0-----:R0:W5:Y:S02]  /*13950*/  LDL.64 R2, [R1+0x178] ;  /* 0x0001780001027983 */ /* 0x0011640000100a00 */
.L_x_2113:
[----:B0----5:R-:W2:Y:S04]  /*13960*/  LD.E R5, desc[UR48][R2.64] ;  /* 0x0000003002057980 */ /* 0x021ea8000c101900 */
        /* <DEDUP_REMOVED lines=13> */
[----:B------:R-:W-:Y:S05]  /*13a40*/  YIELD ;  /* 0x0000000000007946 */ /* 0x000fea0003800000 */
[----:B------:R-:W-:Y:S01]  /*13a50*/  BSSY B0, `(.L_x_2083) ;  /* 0x0000006000007945 */ /* 0x000fe20003800000 */
[----:B---3--:R-:W-:Y:S01]  /*13a60*/  @!P1 IMAD.MOV.U32 R5, RZ, RZ, RZ ;  /* 0x000000ffff059224 */ /* 0x008fe200078e00ff */
[----:B--2---:R-:W-:-:S04]  /*13a70*/  LOP3.LUT R0, R0, 0x1, RZ, 0xfc, !PT ;  /* 0x0000000100007812 */ /* 0x004fc800078efcff */
[----:B------:R-:W-:-:S13]  /*13a80*/  ISETP.NE.AND P2, PT, R0, 0x3, PT ;  /* 0x000000030000780c */ /* 0x000fda0003f45270 */
[----:B-1----:R-:W-:Y:S05]  /*13a90*/  @!P2 BRA `(.L_x_2084) ;  /* 0x000000000004a947 */ /* 0x002fea0003800000 */
[----:B------:R-:W-:Y:S01]  /*13aa0*/  BPT.TRAP 0x1 ;  /* 0x000000040000795c */ /* 0x000fe20000300000 */
.L_x_2084:
[----:B------:R-:W-:Y:S05]  /*13ab0*/  BSYNC B0 ;  /* 0x0000000000007941 */ /* 0x000fea0003800000 */
.L_x_2083:
[----:B------:R-:W2:Y:S01]  /*13ac0*/  LD.E.64 R6, desc[UR48][R20.64+0x8] ;  /* 0x0000083014067980 */ /* 0x000ea2000c101b00 */
[----:B-----5:R-:W-:Y:S02]  /*13ad0*/  SHF.L.U32 R8, R9, 0x1f, RZ ;  /* 0x0000001f09087819 */ /* 0x020fe400000006ff */
[----:B--2---:R-:W-:-:S05]  /*13ae0*/  MOV R6, R6 ;  /* 0x0000000600067202 */ /* 0x004fca0000000f00 */
[----:B------:R-:W-:-:S04]  /*13af0*/  IMAD R5, R5, 0x8, R6 ;  /* 0x0000000805057824 */ /* 0x000fc800078e0206 */
[----:B------:R1:W2:Y:S01]  /*13b00*/  SYNCS.PHASECHK.TRANS64.TRYWAIT P1, [R5+URZ], R8 ;  /* 0x00000008050075a7 */ /* 0x0002a2000802017f */
[----:B------:R-:W3:Y:S04]  /*13b10*/  LD.E R4, desc[UR48][R20.64+0x1c] ;  /* 0x00001c3014047980 */ /* 0x000ee8000c101900 */
[----:B------:R1:W5:Y:S04]  /*13b20*/  LD.E R0, desc[UR48][R2.64] ;  /* 0x0000003002007980 */ /* 0x000368000c101900 */
[----:B------:R1:W5:Y:S01]  /*13b30*/  LD.E R6, desc[UR48][R2.64+0x4] ;  /* 0x0000043002067980 */ /* 0x000362000c101900 */
[----:B------:R-:W-:Y:S01]  /*13b40*/  BSSY B0, `(.L_x_2085) ;  /* 0x0000005000007945 */ /* 0x000fe20003800000 */
[----:B---3--:R-:W-:-:S04]  /*13b50*/  LOP3.LUT R4, R4, 0x1, RZ, 0xfc, !PT ;  /* 0x0000000104047812 */ /* 0x008fc800078efcff */
[----:B------:R-:W-:-:S13]  /*13b60*/  ISETP.NE.AND P2, PT, R4, 0x3, PT ;  /* 0x000000030400780c */ /* 0x000fda0003f45270 */
[----:B-12---:R-:W-:Y:S05]  /*13b70*/  @!P2 BRA `(.L_x_2086) ;  /* 0x000000000004a947 */ /* 0x006fea0003800000 */
[----:B------:R-:W-:Y:S01]  /*13b80*/  BPT.TRAP 0x1 ;  /* 0x000000040000795c */ /* 0x000fe20000300000 */
.L_x_2086:
[----:B------:R-:W-:Y:S05]  /*13b90*/  BSYNC B0 ;  /* 0x0000000000007941 */ /* 0x000fea0003800000 */
.L_x_2085:
[----:B------:R-:W-:Y:S04]  /*13ba0*/  BSSY B0, `(.L_x_2087) ;  /* 0x0000008000007945 */ /* 0x000fe80003800000 */
[----:B------:R-:W-:Y:S05]  /*13bb0*/  @P1 BRA `(.L_x_2088) ;  /* 0x0000000000181947 */ /* 0x000fea0003800000 */
[----:B------:R-:W2:Y:S01]  /*13bc0*/  LD.E.64 R4, desc[UR48][R20.64+0x8] ;  /* 0x0000083014047980 */ /* 0x000ea2000c101b00 */
[----:B-----5:R-:W-:Y:S02]  /*13bd0*/  SHF.L.U32 R7, R6, 0x1f, RZ ;  /* 0x0000001f06077819 */ /* 0x020fe400000006ff */
[----:B--2---:R-:W-:-:S05]  /*13be0*/  MOV R5, R4 ;  /* 0x0000000400057202 */ /* 0x004fca0000000f00 */
[----:B------:R-:W-:-:S04]  /*13bf0*/  IMAD R0, R0, 0x8, R5 ;  /* 0x0000000800007824 */ /* 0x000fc800078e0205 */
[----:B------:R-:W1:Y:S02]  /*13c00*/  SYNCS.PHASECHK.TRANS64.TRYWAIT P1, [R0+URZ], R7 ;  /* 0x00000007000075a7 */ /* 0x000e64000802017f */
[----:B-1----:R-:W-:Y:S05]  /*13c10*/  @!P1 BRA `(.L_x_2089) ;  /* 0x0000014400c49947 */ /* 0x002fea0003800000 */
.L_x_2088:
[----:B------:R-:W-:Y:S05]  /*13c20*/  BSYNC B0 ;  /* 0x0000000000007941 */ /* 0x000fea0003800000 */
.L_x_2087:
[----:B------:R-:W2:Y:S04]  /*13c30*/  LD.E R5, desc[UR48][R2.64] ;  /* 0x0000003002057980 */ /* 0x000ea8000c101900 */
[----:B------:R-:W2:Y:S01]  /*13c40*/  LDL.64 R8, [R1+0xa0] ;  /* 0x0000a00001087983 */ /* 0x000ea20000100a00 */
[----:B------:R-:W-:Y:S05]  /*13c50*/  WARPSYNC.ALL ;  /* 0x0000000000007948 */ /* 0x000fea0003800000 */
[----:B------:R-:W3:Y:S04]  /*13c60*/  LDL.64 R18, [R1+0x98] ;  /* 0x0000980001127983 */ /* 0x000ee80000100a00 */
[----:B-1---5:R-:W4:Y:S04]  /*13c70*/  LDL.64 R6, [R1+0x98] ;  /* 0x0000980001067983 */ /* 0x022f280000100a00 */
[----:B------:R-:W4:Y:S01]  /*13c80*/  LDL.64 R12, [R1+0x98] ;  /* 0x00009800010c7983 */ /* 0x000f220000100a00 */
[----:B--2---:R-:W-:-:S03]  /*13c90*/  IMAD R4, R5, 0x300, R8 ;  /* 0x0000030005047824 */ /* 0x004fc600078e0208 */
[----:B------:R-:W2:Y:S01]  /*13ca0*/  LDL.64 R14, [R1+0x98] ;  /* 0x00009800010e7983 */ /* 0x000ea20000100a00 */
[----:B------:R-:W-:Y:S01]  /*13cb0*/  IMAD.MOV.U32 R5, RZ, RZ, R9 ;  /* 0x000000ffff057224 */ /* 0x000fe200078e0009 */
[----:B------:R-:W-:Y:S01]  /*13cc0*/  R2UR UR6, R4 ;  /* 0x00000000040672ca */ /* 0x000fe200000e0000 */
[----:B------:R-:W-:-:S03]  /*13cd0*/  WARPGROUP.ARRIVE ;  /* 0x00000000000079c5 */ /* 0x000fc60000000000 */
[----:B------:R-:W-:Y:S01]  /*13ce0*/  R2UR UR7, R5 ;  /* 0x00000000050772ca */ /* 0x000fe200000e0000 */
[----:B------:R-:W-:Y:S02]  /*13cf0*/  VIADD R8, R4, 0x2 ;  /* 0x0000000204087836 */ /* 0x000fe40000000000 */
[----:B------:R-:W-:Y:S01]  /*13d00*/  IMAD.MOV.U32 R0, RZ, RZ, 0x1 ;  /* 0x00000001ff007424 */ /* 0x000fe200078e00ff */
[----:B------:R1:W-:Y:S04]  /*13d10*/  STL [R1+0x80], RZ ;  /* 0x000080ff01007387 */ /* 0x0003e80000100800 */
[----:B------:R1:W-:Y:S04]  /*13d20*/  STL [R1+0x80], R0 ;  /* 0x0000800001007387 */ /* 0x0003e80000100800 */
[----:B------:R1:W-:Y:S04]  /*13d30*/  STL [R1+0x80], R0 ;  /* 0x0000800001007387 */ /* 0x0003e80000100800 */
[----:B------:R1:W-:Y:S04]  /*13d40*/  STL [R1+0x80], R0 ;  /* 0x0000800001007387 */ /* 0x0003e80000100800 */
[----:B------:R1:W-:Y:S01]  /*13d50*/  STL [R1+0x80], R0 ;  /* 0x0000800001007387 */ /* 0x0003e20000100800 */
[----:B---3--:R-:W-:-:S02]  /*13d60*/  R2UR UR4, R18 ;  /* 0x00000000120472ca */ /* 0x008fc400000e0000 */
[----:B------:R-:W-:Y:S01]  /*13d70*/  R2UR UR5, R19 ;  /* 0x00000000130572ca */ /* 0x000fe200000e0000 */
[----:B------:R-:W3:-:S12]  /*13d80*/  LDL R18, [R1+0x54] ;  /* 0x0000540001127983 */ /* 0x000ed80000100800 */
        /* <DEDUP_REMOVED lines=31> */
[----:B---3--:R-:W-:-:S04]  /*13f80*/  LOP3.LUT R18, R18, 0x1, RZ, 0xfc, !PT ;  /* 0x0000000112127812 */ /* 0x008fc800078efcff */
[----:B------:R-:W-:Y:S01]  /*13f90*/  ISETP.NE.AND P2, PT, R18, 0x3, PT ;  /* 0x000000031200780c */ /* 0x000fe20003f45270 */
[----:B------:R-:W-:Y:S01]  /*13fa0*/  BSSY B0, `(.L_x_2090) ;  /* 0x0000004000007945 */ /* 0x000fe20003800000 */
[----:B------:R-:W-:-:S11]  /*13fb0*/  WARPGROUP.DEPBAR.LE gsb0, 0x0 ;  /* 0x00008000000079c5 */ /* 0x000fd60000010000 */
[----:B-1----:R-:W-:Y:S05]  /*13fc0*/  @!P2 BRA `(.L_x_2091) ;  /* 0x000000000004a947 */ /* 0x002fea0003800000 */
[----:B------:R-:W-:Y:S01]  /*13fd0*/  BPT.TRAP 0x1 ;  /* 0x000000040000795c */ /* 0x000fe20000300000 */
.L_x_2091:
[----:B------:R-:W-:Y:S05]  /*13fe0*/  BSYNC B0 ;  /* 0x0000000000007941 */ /* 0x000fea0003800000 */
.L_x_2090:
[----:B------:R-:W2:Y:S01]  /*13ff0*/  LDL.64 R6, [R1+0x40] ;  /* 0x0000400001067983 */ /* 0x000ea20000100a00 */
[----:B-----5:R-:W-:Y:S02]  /*14000*/  SHF.L.U32 R8, R11, 0x1f, RZ ;  /* 0x0000001f0b087819 */ /* 0x020fe400000006ff */
[----:B--2---:R-:W-:-:S05]  /*14010*/  MOV R7, R6 ;  /* 0x0000000600077202 */ /* 0x004fca0000000f00 */
[----:B------:R-:W-:-:S04]  /*14020*/  IMAD R5, R5, 0x8, R7 ;  /* 0x0000000805057824 */ /* 0x000fc800078e0207 */
[----:B------:R1:W2:Y:S01]  /*14030*/  SYNCS.PHASECHK.TRANS64.TRYWAIT P1, [R5+URZ], R8 ;  /* 0x00000008050075a7 */ /* 0x0002a2000802017f */
[----:B------:R1:W5:Y:S04]  /*14040*/  LD.E R4, desc[UR48][R2.64] ;  /* 0x0000003002047980 */ /* 0x000368000c101900 */
[----:B------:R1:W5:Y:S01]  /*14050*/  LD.E R6, desc[UR48][R2.64+0x4] ;  /* 0x0000043002067980 */ /* 0x000362000c101900 */
[----:B------:R-:W-:Y:S04]  /*14060*/  BSSY B0, `(.L_x_2092) ;  /* 0x0000003000007945 */ /* 0x000fe80003800000 */
[----:B------:R-:W-:Y:S05]  /*14070*/  @!P2 BRA `(.L_x_2093) ;  /* 0x000000000004a947 */ /* 0x000fea0003800000 */
[----:B------:R-:W-:Y:S01]  /*14080*/  BPT.TRAP 0x1 ;  /* 0x000000040000795c */ /* 0x000fe20000300000 */
.L_x_2093:
[----:B------:R-:W-:Y:S05]  /*14090*/  BSYNC B0 ;  /* 0x0000000000007941 */ /* 0x000fea0003800000 */
.L_x_2092:
[----:B------:R-:W-:Y:S04]  /*140a0*/  BSSY B0, `(.L_x_2094) ;  /* 0x0000006000007945 */ /* 0x000fe80003800000 */
[----:B--2---:R-:W-:Y:S05]  /*140b0*/  @P1 BRA `(.L_x_2095) ;  /* 0x0000000000101947 */ /* 0x004fea0003800000 */
[----:B-----5:R-:W-:Y:S01]  /*140c0*/  IMAD R4, R4, 0x8, R7 ;  /* 0x0000000804047824 */ /* 0x020fe200078e0207 */
[----:B-1----:R-:W-:-:S04]  /*140d0*/  SHF.L.U32 R5, R6, 0x1f, RZ ;  /* 0x0000001f06057819 */ /* 0x002fc800000006ff */
[----:B------:R-:W1:Y:S02]  /*140e0*/  SYNCS.PHASECHK.TRANS64.TRYWAIT P1, [R4+URZ], R5 ;  /* 0x00000005040075a7 */ /* 0x000e64000802017f */
[----:B-1----:R-:W-:Y:S05]  /*140f0*/  @!P1 BRA `(.L_x_2096) ;  /* 0x0000014000a09947 */ /* 0x002fea0003800000 */
.L_x_2095:
[----:B------:R-:W-:Y:S05]  /*14100*/  BSYNC B0 ;  /* 0x0000000000007941 */ /* 0x000fea0003800000 */
.L_x_2094:
[----:B------:R-:W2:Y:S04]  /*14110*/  LDL R7, [R1+0x90] ;  /* 0x0000900001077983 */ /* 0x000ea80000100800 */
[----:B------:R-:W3:Y:S04]  /*14120*/  LD.E R11, desc[UR48][R2.64] ;  /* 0x00000030020b7980 */ /* 0x000ee8000c101900 */
[----:B------:R-:W3:Y:S04]  /*14130*/  LDL.64 R72, [R1+0x118] ;  /* 0x0001180001487983 */ /* 0x000ee80000100a00 */
[----:B-1---5:R-:W4:Y:S04]  /*14140*/  LDL.64 R4, [R1+0x110] ;  /* 0x0001100001047983 */ /* 0x022f280000100a00 */
[----:B------:R-:W4:Y:S04]  /*14150*/  LDL.64 R8, [R1+0x110] ;  /* 0x0001100001087983 */ /* 0x000f280000100a00 */
[----:B------:R-:W4:Y:S04]  /*14160*/  LDL.64 R12, [R1+0x110] ;  /* 0x00011000010c7983 */ /* 0x000f280000100a00 */
[----:B------:R-:W4:Y:S01]  /*14170*/  LDL.64 R14, [R1+0x110] ;  /* 0x00011000010e7983 */ /* 0x000f220000100a00 */
[----:B------:R-:W-:Y:S05]  /*14180*/  WARPSYNC.ALL ;  /* 0x0000000000007948 */ /* 0x000fea0003800000 */
[----:B------:R-:W-:Y:S01]  /*14190*/  WARPGROUP.ARRIVE ;  /* 0x00000000000079c5 */ /* 0x000fe20000000000 */
[----:B------:R-:W4:Y:S01]  /*141a0*/  LDL.64 R18, [R1+0x110] ;  /* 0x0001100001127983 */ /* 0x000f220000100a00 */
[----:B--2---:R-:W-:Y:S01]  /*141b0*/  ISETP.NE.U32.AND P1, PT, R7, RZ, PT ;  /* 0x000000ff0700720c */ /* 0x004fe20003f25070 */
[----:B---3--:R-:W-:-:S02]  /*141c0*/  IMAD R6, R11, 0xc00, R72 ;  /* 0x00000c000b067824 */ /* 0x008fc400078e0248 */
[----:B------:R-:W-:Y:S01]  /*141d0*/  IMAD.MOV.U32 R7, RZ, RZ, R73 ;  /* 0x000000ffff077224 */ /* 0x000fe200078e0049 */
[----:B----4-:R-:W-:Y:S02]  /*141e0*/  R2UR UR4, R4 ;  /* 0x00000000040472ca */ /* 0x010fe400000e0000 */
[----:B------:R-:W-:Y:S02]  /*141f0*/  R2UR UR6, R6 ;  /* 0x00000000060672ca */ /* 0x000fe400000e0000 */
[----:B------:R-:W-:Y:S02]  /*14200*/  R2UR UR7, R7 ;  /* 0x00000000070772ca */ /* 0x000fe400000e0000 */
[----:B------:R-:W-:-:S03]  /*14210*/  R2UR UR5, R5 ;  /* 0x00000000050572ca */ /* 0x000fc600000e0000 */
[----:B------:R-:W-:-:S10]  /*14220*/  VOTEU.ANY UP0, P1 ;  /* 0x00000000003f7886 */ /* 0x000fd40000800100 */
        /* <DEDUP_REMOVED lines=186> */
[----:B------:R-:W3:Y:S04]  /*14dd0*/  LDL.64 R8, [R1+0x170] ;  /* 0x0001700001087983 */ /* 0x000ee80000100a00 */
[----:B------:R-:W4:Y:S04]  /*14de0*/  LDL R11, [R194] ;  /* 0x00000000c20b7983 */ /* 0x000f280000100800 */
[----:B--2---:R-:W2:Y:S04]  /*14df0*/  LDL R4, [R194+0x24] ;  /* 0x00002400c2047983 */ /* 0x004ea80000100800 */
[----:B------:R-:W4:Y:S04]  /*14e00*/  LDL R12, [R1+0x70] ;  /* 0x00007000010c7983 */ /* 0x000f280000100800 */
[----:B------:R-:W4:Y:S04]  /*14e10*/  LDL R6, [R194+0x18] ;  /* 0x00001800c2067983 */ /* 0x000f280000100800 */
[----:B------:R-:W4:Y:S04]  /*14e20*/  LDL R5, [R194+0x4] ;  /* 0x00000400c2057983 */ /* 0x000f280000100800 */
[----:B------:R-:W4:Y:S04]  /*14e30*/  LDL R18, [R194+0xc] ;  /* 0x00000c00c2127983 */ /* 0x000f280000100800 */
[----:B------:R-:W4:Y:S04]  /*14e40*/  LDL R15, [R194+0x10] ;  /* 0x00001000c20f7983 */ /* 0x000f280000100800 */
[----:B------:R-:W4:Y:S04]  /*14e50*/  LDL R7, [R194+0x14] ;  /* 0x00001400c2077983 */ /* 0x000f280000100800 */
[----:B---3--:R-:W3:Y:S01]  /*14e60*/  LD.E R8, desc[UR48][R8.64] ;  /* 0x0000003008087980 */ /* 0x008ee2000c101900 */
[----:B--2---:R-:W-:-:S03]  /*14e70*/  ISETP.NE.AND P1, PT, R4, 0x1, PT ;  /* 0x000000010400780c */ /* 0x004fc60003f25270 */
[----:B------:R-:W2:Y:S10]  /*14e80*/  LDL R4, [R194+0x8] ;  /* 0x00000800c2047983 */ /* 0x000eb40000100800 */
[----:B------:R-:W2:Y:S04]  /*14e90*/  @P1 LDL R13, [R194+0x28] ;  /* 0x00002800c20d1983 */ /* 0x000ea80000100800 */
[----:B------:R-:W2:Y:S01]  /*14ea0*/  @P1 LDL R14, [R194+0x2c] ;  /* 0x00002c00c20e1983 */ /* 0x000ea20000100800 */
[----:B----4-:R-:W-:Y:S01]  /*14eb0*/  ISETP.GE.AND P2, PT, R6, 0x1, PT ;  /* 0x000000010600780c */ /* 0x010fe20003f46270 */
[----:B------:R-:W-:Y:S01]  /*14ec0*/  BSSY B0, `(.L_x_2097) ;  /* 0x00000a6000007945 */ /* 0x000fe20003800000 */
[-C--:B---3--:R-:W-:Y:S01]  /*14ed0*/  FMUL.FTZ R9, R26, R8.reuse ;  /* 0x000000081a097220 */ /* 0x088fe20000410000 */
[----:B------:R-:W-:Y:S01]  /*14ee0*/  SHF.R.S32.HI R26, RZ, 0x1f, R11 ;  /* 0x0000001fff1a7819 */ /* 0x000fe2000001140b */
[-C--:B------:R-:W-:Y:S01]  /*14ef0*/  FMUL.FTZ R20, R30, R8.reuse ;  /* 0x000000081e147220 */ /* 0x080fe20000410000 */
[----:B------:R-:W-:-:S02]  /*14f00*/  FMUL.FTZ R30, R32, R8 ;  /* 0x00000008201e7220 */ /* 0x000fc40000410000 */
[----:B------:R-:W-:Y:S01]  /*14f10*/  LEA.HI R32, R26, R11, RZ, 0x7 ;  /* 0x0000000b1a207211 */ /* 0x000fe200078f38ff */
[----:B------:R-:W-:-:S03]  /*14f20*/  FMUL.FTZ R109, R34, R8 ;  /* 0x00000008226d7220 */ /* 0x000fc60000410000 */
[----:B------:R-:W-:Y:S01]  /*14f30*/  LOP3.LUT R34, R32, 0xffffff80, RZ, 0xc0, !PT ;  /* 0xffffff8020227812 */ /* 0x000fe200078ec0ff */
[----:B------:R-:W-:-:S04]  /*14f40*/  FMUL.FTZ R21, R31, R8 ;  /* 0x000000081f157220 */ /* 0x000fc80000410000 */
[----:B------:R-:W-:Y:S02]  /*14f50*/  IMAD.IADD R34, R11, 0x1, -R34 ;  /* 0x000000010b227824 */ /* 0x000fe400078e0a22 */
[-C--:B------:R-:W-:Y:S01]  /*14f60*/  FMUL.FTZ R31, R33, R8.reuse ;  /* 0x00000008211f7220 */ /* 0x080fe20000410000 */
[-C--:B------:R-:W-:Y:S01]  /*14f70*/  FMUL.FTZ R137, R38, R8.reuse ;  /* 0x0000000826897220 */ /* 0x080fe20000410000 */
[----:B------:R-:W-:Y:S02]  /*14f80*/  LEA.HI R38, R26, R11, RZ, 0x2 ;  /* 0x0000000b1a267211 */ /* 0x000fe400078f10ff */
[----:B------:R-:W-:Y:S01]  /*14f90*/  SHF.R.S32.HI R33, RZ, 0x1f, R34 ;  /* 0x0000001fff217819 */ /* 0x000fe20000011422 */
[-C--:B------:R-:W-:Y:S01]  /*14fa0*/  FMUL.FTZ R117, R35, R8.reuse ;  /* 0x0000000823757220 */ /* 0x080fe20000410000 */
[-C--:B------:R-:W-:Y:S01]  /*14fb0*/  FMUL.FTZ R36, R36, R8.reuse ;  /* 0x0000000824247220 */ /* 0x080fe20000410000 */
[----:B------:R-:W-:Y:S01]  /*14fc0*/  FMUL.FTZ R37, R37, R8 ;  /* 0x0000000825257220 */ /* 0x000fe20000410000 */
[----:B------:R-:W-:-:S02]  /*14fd0*/  LEA.HI R35, R33, R34, RZ, 0x2 ;  /* 0x0000002221237211 */ /* 0x000fc400078f10ff */
[----:B------:R-:W-:Y:S01]  /*14fe0*/  LOP3.LUT R38, R38, 0xfffffffc, RZ, 0xc0, !PT ;  /* 0xfffffffc26267812 */ /* 0x000fe200078ec0ff */
[----:B------:R3:W4:Y:S01]  /*14ff0*/  MUFU.TANH R75, R36 ;  /* 0x00000024004b7308 */ /* 0x0007220000002400 */
[----:B------:R-:W-:-:S03]  /*15000*/  LEA.HI R33, R33, R34, RZ, 0x5 ;  /* 0x0000002221217211 */ /* 0x000fc600078f28ff */
[----:B------:R-:W-:-:S04]  /*15010*/  IMAD.IADD R38, R11, 0x1, -R38 ;  /* 0x000000010b267824 */ /* 0x000fc800078e0a26 */
[----:B------:R0:W1:Y:S01]  /*15020*/  MUFU.TANH R76, R37 ;  /* 0x00000025004c7308 */ /* 0x0000620000002400 */
[--C-:B---3--:R-:W-:Y:S02]  /*15030*/  SHF.R.S32.HI R36, RZ, 0x2, R35.reuse ;  /* 0x00000002ff247819 */ /* 0x108fe40000011423 */
[----:B------:R-:W-:Y:S02]  /*15040*/  SHF.R.S32.HI R11, RZ, 0x7, R32 ;  /* 0x00000007ff0b7819 */ /* 0x000fe40000011420 */
[----:B0-----:R-:W-:-:S04]  /*15050*/  SHF.R.S32.HI R37, RZ, 0x1f, R35 ;  /* 0x0000001fff257819 */ /* 0x001fc80000011423 */
[----:B------:R-:W-:Y:S02]  /*15060*/  LEA.HI R37, R37, R36, RZ, 0x3 ;  /* 0x0000002425257211 */ /* 0x000fe400078f18ff */
[----:B------:R-:W-:Y:S02]  /*15070*/  LEA.HI R32, R32, R11, RZ, 0x1 ;  /* 0x0000000b20207211 */ /* 0x000fe400078f08ff */
[----:B------:R-:W-:Y:S02]  /*15080*/  LOP3.LUT R37, R37, 0xfffffff8, RZ, 0xc0, !PT ;  /* 0xfffffff825257812 */ /* 0x000fe400078ec0ff */
[----:B------:R-:W-:Y:S02]  /*15090*/  SHF.R.S32.HI R33, RZ, 0x5, R33 ;  /* 0x00000005ff217819 */ /* 0x000fe40000011421 */
[----:B------:R-:W-:Y:S01]  /*150a0*/  LOP3.LUT R32, R32, 0x3fffffe, RZ, 0xc0, !PT ;  /* 0x03fffffe20207812 */ /* 0x000fe200078ec0ff */
[----:B------:R-:W-:Y:S01]  /*150b0*/  IMAD.IADD R37, R36, 0x1, -R37 ;  /* 0x0000000124257824 */ /* 0x000fe200078e0a25 */
[----:B------:R-:W-:Y:S01]  /*150c0*/  LEA.HI R36, R38, R38, RZ, 0x1 ;  /* 0x0000002626247211 */ /* 0x000fe200078f08ff */
[----:B------:R-:W-:-:S02]  /*150d0*/  IMAD R12, R12, 0x8, R33 ;  /* 0x000000080c0c7824 */ /* 0x000fc400078e0221 */
[----:B------:R-:W-:Y:S01]  /*150e0*/  IMAD.IADD R32, R11, 0x1, -R32 ;  /* 0x000000010b207824 */ /* 0x000fe200078e0a20 */
[----:B------:R-:W-:Y:S01]  /*150f0*/  LOP3.LUT R11, R36, 0x1ffffffe, RZ, 0xc0, !PT ;  /* 0x1ffffffe240b7812 */ /* 0x000fe200078ec0ff */
[----:B------:R-:W-:-:S04]  /*15100*/  IMAD.U32 R37, R12, 0x10, R37 ;  /* 0x000000100c257824 */ /* 0x000fc800078e0025 */
[----:B------:R-:W-:Y:S02]  /*15110*/  IMAD.IADD R11, R38, 0x1, -R11 ;  /* 0x00000001260b7824 */ /* 0x000fe400078e0a0b */
[----:B------:R-:W-:-:S04]  /*15120*/  IMAD R32, R32, 0x40, R37 ;  /* 0x0000004020207824 */ /* 0x000fc800078e0225 */
[----:B------:R-:W-:-:S04]  /*15130*/  IMAD R32, R11, 0x8, R32 ;  /* 0x000000080b207824 */ /* 0x000fc800078e0220 */
[----:B--2---:R-:W-:-:S05]  /*15140*/  @P1 IMAD.HI.U32 R13, R32, R13, RZ ;  /* 0x0000000d200d1227 */ /* 0x004fca00078e00ff */
[----:B------:R-:W-:Y:S01]  /*15150*/  @P1 SHF.R.U32.HI R32, RZ, R14, R13 ;  /* 0x0000000eff201219 */ /* 0x000fe2000001160d */
[----:B------:R-:W-:Y:S01]  /*15160*/  IMAD.MOV.U32 R11, RZ, RZ, -0x60 ;  /* 0xffffffa0ff0b7424 */ /* 0x000fe200078e00ff */
[----:B------:R-:W-:-:S03]  /*15170*/  LOP3.LUT R35, R35, 0x7ffffffc, RZ, 0xc0, !PT ;  /* 0x7ffffffc23237812 */ /* 0x000fc600078ec0ff */
[----:B------:R-:W0:Y:S01]  /*15180*/  SHFL.IDX PT, R33, R32, RZ, 0x1c1f ;  /* 0x001c1fff20217589 */ /* 0x000e2200000e0000 */
        /* <DEDUP_REMOVED lines=32> */
[-C--:B------:R-:W-:Y:S01]  /*15390*/  FMUL.FTZ R147, R70, R8.reuse ;  /* 0x0000000846937220 */ /* 0x080fe20000410000 */
[----:B------:R-:W-:Y:S02]  /*153a0*/  IMAD R12, R10, R11, 0x1 ;  /* 0x000000010a0c7424 */ /* 0x000fe400078e020b */
[-C--:B------:R-:W-:Y:S01]  /*153b0*/  FMUL.FTZ R149, R71, R8.reuse ;  /* 0x0000000847957220 */ /* 0x080fe20000410000 */
[-C--:B------:R-:W-:Y:S01]  /*153c0*/  FMUL.FTZ R49, R49, R8.reuse ;  /* 0x0000000831317220 */ /* 0x080fe20000410000 */
[-C--:B------:R-:W-:Y:S01]  /*153d0*/  FMUL.FTZ R53, R53, R8.reuse ;  /* 0x0000000835357220 */ /* 0x080fe20000410000 */
[-C--:B------:R-:W-:Y:S01]  /*153e0*/  FMUL.FTZ R61, R61, R8.reuse ;  /* 0x000000083d3d7220 */ /* 0x080fe20000410000 */
[-C--:B------:R-:W-:Y:S01]  /*153f0*/  FMUL.FTZ R65, R65, R8.reuse ;  /* 0x0000000841417220 */ /* 0x080fe20000410000 */
[----:B------:R-:W-:Y:S01]  /*15400*/  FMUL.FTZ R68, R68, R8 ;  /* 0x0000000844447220 */ /* 0x000fe20000410000 */
[----:B------:R-:W-:Y:S01]  /*15410*/  IMAD R12, R35, -0x2, R12 ;  /* 0xfffffffe230c7824 */ /* 0x000fe200078e020c */
[----:B------:R-:W2:Y:S01]  /*15420*/  MUFU.TANH R24, R24 ;  /* 0x0000001800187308 */ /* 0x000ea20000002400 */
[----:B------:R-:W-:-:S03]  /*15430*/  LOP3.LUT R11, RZ, R18, RZ, 0x33, !PT ;  /* 0x00000012ff0b7212 */ /* 0x000fc600078e33ff */
[----:B------:R-:W-:-:S04]  /*15440*/  IADD3 R8, -R5, R12, R4 ;  /* 0x0000000c05087210 */ /* 0x000fc80007ffe104 */
[----:B------:R-:W3:Y:S08]  /*15450*/  MUFU.TANH R72, R72 ;  /* 0x0000004800487308 */ /* 0x000ef00000002400 */
        /* <DEDUP_REMOVED lines=22> */
[----:B------:R-:W0:Y:S08]  /*155c0*/  MUFU.TANH R123, R123 ;  /* 0x0000007b007b7308 */ /* 0x000e300000002400 */
[----:B------:R-:W0:Y:S08]  /*155d0*/  MUFU.TANH R125, R125 ;  /* 0x0000007d007d7308 */ /* 0x000e300000002400 */
[----:B------:R-:W0:Y:S08]  /*155e0*/  MUFU.TANH R52, R52 ;  /* 0x0000003400347308 */ /* 0x000e300000002400 */
[----:B------:R0:W0:Y:S08]  /*155f0*/  MUFU.TANH R42, R53 ;  /* 0x00000035002a7308 */ /* 0x0000300000002400 */
        /* <DEDUP_REMOVED lines=14> */
[----:B------:R0:W0:Y:S08]  /*156e0*/  MUFU.TANH R13, R68 ;  /* 0x00000044000d7308 */ /* 0x0000300000002400 */
[----:B------:R-:W0:Y:S08]  /*156f0*/  MUFU.TANH R69, R69 ;  /* 0x0000004500457308 */ /* 0x000e300000002400 */
[----:B------:R-:W0:Y:S08]  /*15700*/  MUFU.TANH R147, R147 ;  /* 0x0000009300937308 */ /* 0x000e300000002400 */
[----:B------:R-:W1:Y:S01]  /*15710*/  MUFU.TANH R149, R149 ;  /* 0x0000009500957308 */ /* 0x000e620000002400 */
[----:B------:R-:W-:-:S02]  /*15720*/  IMAD.IADD R18, R8, 0x1, R15 ;  /* 0x0000000108127824 */ /* 0x000fc400078e020f */
[----:B------:R-:W-:Y:S02]  /*15730*/  IMAD.IADD R34, R8, 0x1, R11 ;  /* 0x0000000108227824 */ /* 0x000fe400078e020b */
[----:B------:R-:W-:Y:S02]  /*15740*/  IMAD R36, R10, -0x60, R7 ;  /* 0xffffffa00a247824 */ /* 0x000fe400078e0207 */
[----:B------:R-:W-:Y:S02]  /*15750*/  VIADD R38, R12, 0xffffffff ;  /* 0xffffffff0c267836 */ /* 0x000fe40000000000 */
[--C-:B0-----:R-:W-:Y:S02]  /*15760*/  IMAD.IADD R11, R18, 0x1, R33.reuse ;  /* 0x00000001120b7824 */ /* 0x101fe400078e0221 */
        /* <DEDUP_REMOVED lines=14> */
.L_x_2102:
[----:B------:R-:W-:Y:S05]  /*15850*/  BSYNC B2 ;  /* 0x0000000000027941 */ /* 0x000fea0003800000 */
.L_x_2101:
[----:B------:R-:W-:Y:S01]  /*15860*/  LOP3.LUT R7, RZ, R7, RZ, 0x33, !PT ;  /* 0x00000007ff077212 */ /* 0x000fe200078e33ff */
[----:B------:R-:W-:Y:S06]  /*15870*/  BRA `(.L_x_2103) ;  /* 0x0000000000187947 */ /* 0x000fec0003800000 */
.L_x_2100:
[----:B------:R-:W-:-:S13]  /*15880*/  ISETP.NE.AND P1, PT, R6, 0x1, PT ;  /* 0x000000010600780c */ /* 0x000fda0003f25270 */
[----:B------:R-:W-:Y:S05]  /*15890*/  @!P1 BRA `(.L_x_2103) ;  /* 0x0000000000109947 */ /* 0x000fea0003800000 */
[----:B------:R-:W2:Y:S04]  /*158a0*/  LDL R12, [R194+0x1c] ;  /* 0x00001c00c20c7983 */ /* 0x000ea80000100800 */
[----:B------:R-:W3:Y:S01]  /*158b0*/  LDL R14, [R194+0x20] ;  /* 0x00002000c20e7983 */ /* 0x000ee20000100800 */
[----:B--2---:R-:W-:-:S05]  /*158c0*/  IMAD.HI.U32 R7, R7, R12, RZ ;  /* 0x0000000c07077227 */ /* 0x004fca00078e00ff */
[----:B---3--:R-:W-:-:S07]  /*158d0*/  SHF.R.U32.HI R7, RZ, R14, R7 ;  /* 0x0000000eff077219 */ /* 0x008fce0000011607 */
.L_x_2103:
[----:B------:R-:W-:Y:S05]  /*158e0*/  BSYNC B1 ;  /* 0x0000000000017941 */ /* 0x000fea0003800000 */
.L_x_2099:
[----:B------:R-:W-:-:S05]  /*158f0*/  IMAD R7, R6, R7, R38 ;  /* 0x0000000706077224 */ /* 0x000fca00078e0226 */
[----:B------:R-:W-:Y:S02]  /*15900*/  VIMNMX R8, R8, R7, !PT ;  /* 0x0000000708087248 */ /* 0x000fe40007fe0100 */
[----:B------:R-:W-:-:S07]  /*15910*/  VIADDMNMX R11, R7, R6, R11, PT ;  /* 0x00000006070b7246 */ /* 0x000fce000380010b */
.L_x_2098:
[----:B------:R-:W-:Y:S05]  /*15920*/  BSYNC B0 ;  /* 0x0000000000007941 */ /* 0x000fea0003800000 */
.L_x_2097:
[C---:B------:R-:W-:Y:S01]  /*15930*/  ISETP.GE.AND P1, PT, R36.reuse, 0x2, PT ;  /* 0x000000022400780c */ /* 0x040fe20003f26270 */
[----:B------:R-:W-:Y:S01]  /*15940*/  BSSY B0, `(.L_x_2104) ;  /* 0x0000091000007945 */ /* 0x000fe20003800000 */
[----:B------:R-:W-:Y:S02]  /*15950*/  ISETP.GE.AND P5, PT, R36, 0xa, PT ;  /* 0x0000000a2400780c */ /* 0x000fe40003fa6270 */
        /* <DEDUP_REMOVED lines=9> */
[----:B------:R-:W-:-:S02]  /*159f0*/  FSEL R65, R74, -INF , !P3 ;  /* 0xff8000004a417808 */ /* 0x000fc40005800000 */
        /* <DEDUP_REMOVED lines=18> */
[C---:B------:R-:W-:Y:S02]  /*15b20*/  ISETP.LT.OR P3, PT, R11.reuse, 0x1a, P3 ;  /* 0x0000001a0b00780c */ /* 0x040fe40001f61670 */
[----:B------:R-:W-:Y:S02]  /*15b30*/  ISETP.GE.AND P4, PT, R36, 0x21, PT ;  /* 0x000000212400780c */ /* 0x000fe40003f86270 */
[----:B-1----:R-:W-:Y:S02]  /*15b40*/  FSEL R59, R76, -INF , !P3 ;  /* 0xff8000004c3b7808 */ /* 0x002fe40005800000 */
        /* <DEDUP_REMOVED lines=83> */
[----:B------:R-:W-:Y:S01]  /*16080*/  ISETP.GE.AND P6, PT, R6, 0x1, PT ;  /* 0x000000010600780c */ /* 0x000fe20003fc6270 */
[--C-:B0-----:R-:W-:Y:S02]  /*16090*/  IMAD.IADD R69, R18, 0x1, R11.reuse ;  /* 0x0000000112457824 */ /* 0x101fe400078e020b */
[----:B------:R-:W-:-:S10]  /*160a0*/  IMAD.IADD R8, R34, 0x1, R11 ;  /* 0x0000000122087824 */ /* 0x000fd400078e020b */
        /* <DEDUP_REMOVED lines=13> */
.L_x_2109:
[----:B------:R-:W-:Y:S05]  /*16180*/  BSYNC B2 ;  /* 0x0000000000027941 */ /* 0x000fea0003800000 */
.L_x_2108:
[----:B------:R-:W-:Y:S01]  /*16190*/  LOP3.LUT R5, RZ, R5, RZ, 0x33, !PT ;  /* 0x00000005ff057212 */ /* 0x000fe200078e33ff */
[----:B------:R-:W-:Y:S06]  /*161a0*/  BRA `(.L_x_2110) ;  /* 0x0000000000187947 */ /* 0x000fec0003800000 */
.L_x_2107:
[----:B------:R-:W-:-:S13]  /*161b0*/  ISETP.NE.AND P6, PT, R6, 0x1, PT ;  /* 0x000000010600780c */ /* 0x000fda0003fc5270 */
[----:B------:R-:W-:Y:S05]  /*161c0*/  @!P6 BRA `(.L_x_2110) ;  /* 0x000000000010e947 */ /* 0x000fea0003800000 */
[----:B------:R-:W2:Y:S04]  /*161d0*/  LDL R4, [R194+0x1c] ;  /* 0x00001c00c2047983 */ /* 0x000ea80000100800 */
[----:B------:R-:W3:Y:S01]  /*161e0*/  LDL R12, [R194+0x20] ;  /* 0x00002000c20c7983 */ /* 0x000ee20000100800 */
[----:B--2---:R-:W-:-:S05]  /*161f0*/  IMAD.HI.U32 R5, R5, R4, RZ ;  /* 0x0000000405057227 */ /* 0x004fca00078e00ff */
[----:B---3--:R-:W-:-:S07]  /*16200*/  SHF.R.U32.HI R5, RZ, R12, R5 ;  /* 0x0000000cff057219 */ /* 0x008fce0000011605 */
.L_x_2110:
[----:B------:R-:W-:Y:S05]  /*16210*/  BSYNC B1 ;  /* 0x0000000000017941 */ /* 0x000fea0003800000 */
.L_x_2106:
[----:B------:R-:W-:-:S05]  /*16220*/  IMAD R5, R6, R5, R38 ;  /* 0x0000000506057224 */ /* 0x000fca00078e0226 */
[----:B------:R-:W-:Y:S02]  /*16230*/  VIADDMNMX R69, R5, R6, R69, PT ;  /* 0x0000000605457246 */ /* 0x000fe40003800145 */
[----:B------:R-:W-:-:S07]  /*16240*/  VIMNMX R8, R8, R5, !PT ;  /* 0x0000000508087248 */ /* 0x000fce0007fe0100 */
.L_x_2105:
[----:B------:R-:W-:Y:S05]  /*16250*/  BSYNC B0 ;  /* 0x0000000000007941 */ /* 0x000fea0003800000 */
.L_x_2104:
[----:B------:R-:W2:Y:S01]  /*16260*/  LD.E.64 R4, desc[UR48][R16.64+0x440] ;  /* 0x0004403010047980 */ /* 0x000ea2000c101b00 */
[C---:B------:R-:W-:Y:S02]  /*16270*/  ISETP.GT.AND P1, PT, R8.reuse, 0x1, !P1 ;  /* 0x000000010800780c */ /* 0x040fe40004f24270 */
[----:B------:R-:W-:Y:S01]  /*16280*/  ISETP.GT.AND P2, PT, R8, 0x8, !P2 ;  /* 0x000000080800780c */ /* 0x000fe20005744270 */
[----:B------:R-:W3:Y:S01]  /*16290*/  LD.E R34, desc[UR48][R16.64+0x270] ;  /* 0x0002703010227980 */ /* 0x000ee2000c101900 */
[C---:B------:R-:W-:Y:S02]  /*162a0*/  ISETP.LT.OR P1, PT, R69.reuse, 0x2, P1 ;  /* 0x000000024500780c */ /* 0x040fe40000f21670 */
[----:B------:R-:W-:Y:S01]  /*162b0*/  ISETP.LT.OR P2, PT, R69, 0x9, P2 ;  /* 0x000000094500780c */ /* 0x000fe20001741670 */
[----:B------:R-:W4:Y:S01]  /*162c0*/  LD.E R38, desc[UR48][R16.64+0x294] ;  /* 0x0002943010267980 */ /* 0x000f22000c101900 */
[----:B------:R-:W-:Y:S02]  /*162d0*/  FSEL R87, R19, -INF , !P1 ;  /* 0xff80000013577808 */ /* 0x000fe40004800000 */
[----:B------:R-:W-:Y:S01]  /*162e0*/  ISETP.NE.AND P1, PT, R46, RZ, PT ;  /* 0x000000ff2e00720c */ /* 0x000fe20003f25270 */
[----:B------:R-:W5:Y:S01]  /*162f0*/  LD.E R64, desc[UR48][R16.64+0x238] ;  /* 0x0002383010407980 */ /* 0x000f62000c101900 */
[----:B------:R-:W-:-:S02]  /*16300*/  FSEL R91, R20, -INF , !P2 ;  /* 0xff800000145b7808 */ /* 0x000fc40005000000 */
[----:B------:R-:W-:Y:S01]  /*16310*/  ISETP.GT.AND P1, PT, R8, 0x9, !P1 ;  /* 0x000000090800780c */ /* 0x000fe20004f24270 */
[----:B------:R-:W5:Y:S01]  /*16320*/  LD.E R46, desc[UR48][R16.64+0x2d0] ;  /* 0x0002d030102e7980 */ /* 0x000f62000c101900 */
[----:B------:R-:W-:Y:S02]  /*16330*/  ISETP.NE.AND P2, PT, R54, RZ, PT ;  /* 0x000000ff3600720c */ /* 0x000fe40003f45270 */
[----:B------:R-:W-:Y:S01]  /*16340*/  ISETP.LT.OR P1, PT, R69, 0xa, P1 ;  /* 0x0000000a4500780c */ /* 0x000fe20000f21670 */
[----:B------:R-:W5:Y:S01]  /*16350*/  LD.E R54, desc[UR48][R16.64+0x320] ;  /* 0x0003203010367980 */ /* 0x000f62000c101900 */
[----:B------:R-:W-:Y:S02]  /*16360*/  ISETP.NE.AND P6, PT, R58, RZ, PT ;  /* 0x000000ff3a00720c */ /* 0x000fe40003fc5270 */
[----:B------:R-:W-:Y:S01]  /*16370*/  FSEL R99, R21, -INF , !P1 ;  /* 0xff80000015637808 */ /* 0x000fe20004800000 */
[----:B------:R-:W5:Y:S01]  /*16380*/  LD.E R76, desc[UR48][R16.64+0x25c] ;  /* 0x00025c30104c7980 */ /* 0x000f62000c101900 */
[----:B------:R-:W-:-:S02]  /*16390*/  ISETP.NE.AND P1, PT, R50, RZ, PT ;  /* 0x000000ff3200720c */ /* 0x000fc40003f25270 */
[C---:B------:R-:W-:Y:S01]  /*163a0*/  ISETP.GT.AND P3, PT, R8.reuse, 0x50, !P3 ;  /* 0x000000500800780c */ /* 0x040fe20005f64270 */
[----:B------:R-:W5:Y:S01]  /*163b0*/  LD.E R50, desc[UR48][R16.64+0x2d4] ;  /* 0x0002d43010327980 */ /* 0x000f62000c101900 */
[C---:B------:R-:W-:Y:S02]  /*163c0*/  ISETP.GT.AND P1, PT, R8.reuse, 0x10, !P1 ;  /* 0x000000100800780c */ /* 0x040fe40004f24270 */
[C---:B------:R-:W-:Y:S01]  /*163d0*/  ISETP.GT.AND P4, PT, R8.reuse, 0x51, !P4 ;  /* 0x000000510800780c */ /* 0x040fe20006784270 */
[----:B------:R-:W5:Y:S01]  /*163e0*/  LD.E R74, desc[UR48][R16.64+0x268] ;  /* 0x00026830104a7980 */ /* 0x000f62000c101900 */
[----:B------:R-:W-:Y:S02]  /*163f0*/  ISETP.LT.OR P1, PT, R69, 0x11, P1 ;  /* 0x000000114500780c */ /* 0x000fe40000f21670 */
[----:B------:R-:W-:Y:S01]  /*16400*/  ISETP.GT.AND P5, PT, R8, 0x58, !P5 ;  /* 0x000000580800780c */ /* 0x000fe20006fa4270 */
[----:B------:R-:W5:Y:S01]  /*16410*/  LD.E R72, desc[UR48][R16.64+0x26c] ;  /* 0x00026c3010487980 */ /* 0x000f62000c101900 */
[----:B------:R-:W-:-:S02]  /*16420*/  FSEL R109, R109, -INF , !P1 ;  /* 0xff8000006d6d7808 */ /* 0x000fc40004800000 */
[----:B------:R-:W-:Y:S01]  /*16430*/  ISETP.NE.AND P1, PT, R30, RZ, PT ;  /* 0x000000ff1e00720c */ /* 0x000fe20003f25270 */
[----:B------:R-:W5:Y:S03]  /*16440*/  LD.E R88, desc[UR48][R16.64+0x288] ;  /* 0x0002883010587980 */ /* 0x000f66000c101900 */
[C---:B------:R-:W-:Y:S01]  /*16450*/  ISETP.GT.AND P1, PT, R8.reuse, 0x11, !P1 ;  /* 0x000000110800780c */ /* 0x040fe20004f24270 */
[----:B------:R-:W3:Y:S03]  /*16460*/  LD.E R30, desc[UR48][R16.64+0x230] ;  /* 0x00023030101e7980 */ /* 0x000ee6000c101900 */
[----:B------:R-:W-:Y:S01]  /*16470*/  ISETP.LT.OR P1, PT, R69, 0x12, P1 ;  /* 0x000000124500780c */ /* 0x000fe20000f21670 */
[----:B------:R-:W5:Y:S03]  /*16480*/  LD.E R86, desc[UR48][R16.64+0x28c] ;  /* 0x00028c3010567980 */ /* 0x000f66000c101900 */
[----:B------:R-:W-:Y:S01]  /*16490*/  FSEL R117, R117, -INF , !P1 ;  /* 0xff80000075757808 */ /* 0x000fe20004800000 */
[----:B------:R-:W5:Y:S01]  /*164a0*/  LD.E R84, desc[UR48][R16.64+0x298] ;  /* 0x0002983010547980 */ /* 0x000f62000c101900 */
[----:B------:R-:W-:-:S02]  /*164b0*/  ISETP.GT.AND P1, PT, R8, 0x18, !P2 ;  /* 0x000000180800780c */ /* 0x000fc40005724270 */
[----:B------:R-:W-:Y:S01]  /*164c0*/  ISETP.NE.AND P2, PT, R56, RZ, PT ;  /* 0x000000ff3800720c */ /* 0x000fe20003f45270 */
[----:B------:R-:W5:Y:S01]  /*164d0*/  LD.E R82, desc[UR48][R16.64+0x29c] ;  /* 0x00029c3010527980 */ /* 0x000f62000c101900 */
[C---:B------:R-:W-:Y:S02]  /*164e0*/  ISETP.LT.OR P1, PT, R69.reuse, 0x19, P1 ;  /* 0x000000194500780c */ /* 0x040fe40000f21670 */
[----:B------:R-:W-:Y:S01]  /*164f0*/  ISETP.LT.OR P3, PT, R69, 0x51, P3 ;  /* 0x000000514500780c */ /* 0x000fe20001f61670 */
[----:B------:R-:W5:Y:S01]  /*16500*/  LD.E R56, desc[UR48][R16.64+0x310] ;  /* 0x0003103010387980 */ /* 0x000f62000c101900 */
[----:B------:R-:W-:Y:S02]  /*16510*/  FSEL R137, R137, -INF , !P1 ;  /* 0xff80000089897808 */ /* 0x000fe40004800000 */
[----:B------:R-:W-:Y:S01]  /*16520*/  ISETP.GT.AND P1, PT, R8, 0x19, !P6 ;  /* 0x000000190800780c */ /* 0x000fe20007724270 */
[----:B------:R-:W5:Y:S01]  /*16530*/  LD.E R78, desc[UR48][R16.64+0x2a8] ;  /* 0x0002a830104e7980 */ /* 0x000f62000c101900 */
[----:B------:R-:W-:-:S02]  /*16540*/  ISETP.NE.AND P6, PT, R14, RZ, PT ;  /* 0x000000ff0e00720c */ /* 0x000fc40003fc5270 */
[----:B------:R-:W-:Y:S01]  /*16550*/  ISETP.LT.OR P1, PT, R69, 0x1a, P1 ;  /* 0x0000001a4500780c */ /* 0x000fe20000f21670 */
[----:B------:R-:W5:Y:S03]  /*16560*/  LD.E R80, desc[UR48][R16.64+0x2ac] ;  /* 0x0002ac3010507980 */ /* 0x000f66000c101900 */
[----:B------:R-:W-:Y:S01]  /*16570*/  FSEL R135, R135, -INF , !P1 ;  /* 0xff80000087877808 */ /* 0x000fe20004800000 */
[----:B------:R-:W5:Y:S01]  /*16580*/  LD.E R92, desc[UR48][R16.64+0x2b8] ;  /* 0x0002b830105c7980 */ /* 0x000f62000c101900 */
[----:B------:R-:W-:Y:S02]  /*16590*/  ISETP.NE.AND P1, PT, R62, RZ, PT ;  /* 0x000000ff3e00720c */ /* 0x000fe40003f25270 */
[----:B------:R-:W-:Y:S01]  /*165a0*/  ISETP.LT.OR P4, PT, R69, 0x52, P4 ;  /* 0x000000524500780c */ /* 0x000fe20002781670 */
[----:B------:R-:W5:Y:S01]  /*165b0*/  LD.E R62, desc[UR48][R16.64+0x23c] ;  /* 0x00023c30103e7980 */ /* 0x000f62000c101900 */
[----:B------:R-:W-:-:S03]  /*165c0*/  ISETP.GT.AND P1, PT, R8, 0x20, !P1 ;  /* 0x000000200800780c */ /* 0x000fc60004f24270 */
[----:B------:R-:W5:Y:S01]  /*165d0*/  LD.E R90, desc[UR48][R16.64+0x2bc] ;  /* 0x0002bc30105a7980 */ /* 0x000f62000c101900 */
[----:B------:R-:W-:-:S03]  /*165e0*/  ISETP.LT.OR P1, PT, R69, 0x21, P1 ;  /* 0x000000214500780c */ /* 0x000fc60000f21670 */
[----:B------:R-:W5:Y:S01]  /*165f0*/  LD.E R96, desc[UR48][R16.64+0x2cc] ;  /* 0x0002cc3010607980 */ /* 0x000f62000c101900 */
[----:B------:R-:W-:Y:S02]  /*16600*/  FSEL R21, R27, -INF , !P1 ;  /* 0xff8000001b157808 */ /* 0x000fe40004800000 */
[----:B------:R-:W-:Y:S01]  /*16610*/  ISETP.NE.AND P1, PT, R40, RZ, PT ;  /* 0x000000ff2800720c */ /* 0x000fe20003f25270 */
[----:B------:R-:W5:Y:S03]  /*16620*/  LD.E R98, desc[UR48][R16.64+0x2d8] ;  /* 0x0002d83010627980 */ /* 0x000f66000c101900 */
[----:B------:R-:W-:Y:S01]  /*16630*/  ISETP.GT.AND P1, PT, R8, 0x21, !P1 ;  /* 0x000000210800780c */ /* 0x000fe20004f24270 */
[----:B------:R-:W5:Y:S03]  /*16640*/  LD.E R40, desc[UR48][R16.64+0x2a0] ;  /* 0x0002a03010287980 */ /* 0x000f66000c101900 */
[----:B------:R-:W-:Y:S01]  /*16650*/  ISETP.LT.OR P1, PT, R69, 0x22, P1 ;  /* 0x000000224500780c */ /* 0x000fe20000f21670 */
[----:B------:R-:W5:Y:S03]  /*16660*/  LD.E R100, desc[UR48][R16.64+0x2dc] ;  /* 0x0002dc3010647980 */ /* 0x000f66000c101900 */
[----:B------:R-:W-:Y:S01]  /*16670*/  FSEL R11, R28, -INF , !P1 ;  /* 0xff8000001c0b7808 */ /* 0x000fe20004800000 */
[----:B------:R-:W5:Y:S01]  /*16680*/  LD.E R102, desc[UR48][R16.64+0x2e8] ;  /* 0x0002e83010667980 */ /* 0x000f62000c101900 */
[----:B------:R-:W-:-:S02]  /*16690*/  ISETP.NE.AND P1, PT, R66, RZ, PT ;  /* 0x000000ff4200720c */ /* 0x000fc40003f25270 */
[----:B------:R-:W-:Y:S01]  /*166a0*/  FSEL R143, R143, -INF , !P3 ;  /* 0xff8000008f8f7808 */ /* 0x000fe20005800000 */
[----:B------:R-:W5:Y:S01]  /*166b0*/  LD.E R66, desc[UR48][R16.64+0x27c] ;  /* 0x00027c3010427980 */ /* 0x000f62000c101900 */
[----:B------:R-:W-:Y:S02]  /*166c0*/  ISETP.GT.AND P1, PT, R8, 0x28, !P1 ;  /* 0x000000280800780c */ /* 0x000fe40004f24270 */
[C---:B------:R-:W-:Y:S01]  /*166d0*/  ISETP.LT.OR P5, PT, R69.reuse, 0x59, P5 ;  /* 0x000000594500780c */ /* 0x040fe20002fa1670 */
[----:B------:R-:W5:Y:S01]  /*166e0*/  LD.E R104, desc[UR48][R16.64+0x2ec] ;  /* 0x0002ec3010687980 */ /* 0x000f62000c101900 */
[----:B------:R-:W-:Y:S02]  /*166f0*/  ISETP.LT.OR P1, PT, R69, 0x29, P1 ;  /* 0x000000294500780c */ /* 0x000fe40000f21670 */
[----:B------:R-:W-:Y:S01]  /*16700*/  FSEL R145, R145, -INF , !P4 ;  /* 0xff80000091917808 */ /* 0x000fe20006000000 */
[----:B------:R-:W5:Y:S01]  /*16710*/  LD.E R106, desc[UR48][R16.64+0x2f8] ;  /* 0x0002f830106a7980 */ /* 0x000f62000c101900 */
[----:B------:R-:W-:-:S02]  /*16720*/  FSEL R19, R29, -INF , !P1 ;  /* 0xff8000001d137808 */ /* 0x000fc40004800000 */
[----:B------:R-:W-:Y:S01]  /*16730*/  ISETP.NE.AND P1, PT, R44, RZ, PT ;  /* 0x000000ff2c00720c */ /* 0x000fe20003f25270 */
[----:B------:R-:W4:Y:S03]  /*16740*/  LD.E R29, desc[UR48][R16.64+0x42c] ;  /* 0x00042c30101d7980 */ /* 0x000f26000c101900 */
        /* <DEDUP_REMOVED lines=22> */
[----:B------:R-:W-:-:S03]  /*168b0*/  ISETP.NE.AND P1, PT, R70, RZ, PT ;  /* 0x000000ff4600720c */ /* 0x000fc60003f25270 */
        /* <DEDUP_REMOVED lines=21> */
[----:B------:R-:W-:Y:S01]  /*16a10*/  ISETP.GT.AND P1, PT, R8, 0x41, !P2 ;  /* 0x000000410800780c */ /* 0x000fe20005724270 */
[----:B------:R-:W5:Y:S01]  /*16a20*/  LD.E R130, desc[UR48][R16.64+0x36c] ;  /* 0x00036c3010827980 */ /* 0x000f62000c101900 */
[----:B------:R-:W-:Y:S02]  /*16a30*/  ISETP.NE.AND P2, PT, R60, RZ, PT ;  /* 0x000000ff3c00720c */ /* 0x000fe40003f45270 */
[----:B------:R-:W-:Y:S01]  /*16a40*/  ISETP.LT.OR P1, PT, R69, 0x42, P1 ;  /* 0x000000424500780c */ /* 0x000fe20000f21670 */
[----:B------:R-:W5:Y:S03]  /*16a50*/  LD.E R60, desc[UR48][R16.64+0x248] ;  /* 0x00024830103c7980 */ /* 0x000f66000c101900 */
[----:B------:R-:W-:Y:S01]  /*16a60*/  FSEL R129, R129, -INF , !P1 ;  /* 0xff80000081817808 */ /* 0x000fe20004800000 */
[----:B------:R-:W5:Y:S01]  /*16a70*/  LD.E R138, desc[UR48][R16.64+0x378] ;  /* 0x00037830108a7980 */ /* 0x000f62000c101900 */
[----:B------:R-:W-:-:S03]  /*16a80*/  ISETP.GT.AND P1, PT, R8, RZ, !P6 ;  /* 0x000000ff0800720c */ /* 0x000fc60007724270 */
[----:B------:R-:W5:Y:S01]  /*16a90*/  LD.E R142, desc[UR48][R16.64+0x37c] ;  /* 0x00037c30108e7980 */ /* 0x000f62000c101900 */
[----:B------:R-:W-:-:S03]  /*16aa0*/  ISETP.LT.OR P1, PT, R69, 0x1, P1 ;  /* 0x000000014500780c */ /* 0x000fc60000f21670 */
[----:B------:R-:W5:Y:S01]  /*16ab0*/  LD.E R140, desc[UR48][R16.64+0x388] ;  /* 0x00038830108c7980 */ /* 0x000f62000c101900 */
[----:B------:R-:W-:Y:S02]  /*16ac0*/  FSEL R6, R9, -INF , !P1 ;  /* 0xff80000009067808 */ /* 0x000fe40004800000 */
[----:B------:R-:W-:Y:S01]  /*16ad0*/  ISETP.NE.AND P1, PT, R71, RZ, PT ;  /* 0x000000ff4700720c */ /* 0x000fe20003f25270 */
[----:B------:R-:W5:Y:S04]  /*16ae0*/  LD.E R144, desc[UR48][R16.64+0x38c] ;  /* 0x00038c3010907980 */ /* 0x000f68000c101900 */
        /* <DEDUP_REMOVED lines=18> */
[----:B------:R-:W5:Y:S01]  /*16c10*/  LD.E R113, desc[UR48][R16.64+0x400] ;  /* 0x0004003010717980 */ /* 0x000f62000c101900 */
[----:B--2---:R-:W-:-:S03]  /*16c20*/  FMNMX.FTZ R12, R187, R4, !PT ;  /* 0x00000004bb0c7209 */ /* 0x004fc60007810000 */
[----:B------:R-:W2:Y:S01]  /*16c30*/  LD.E R28, desc[UR48][R16.64+0x424] ;  /* 0x00042430101c7980 */ /* 0x000ea2000c101900 */
[----:B------:R-:W-:Y:S02]  /*16c40*/  ISETP.GT.AND P2, PT, R8, 0x49, !P2 ;  /* 0x000000490800780c */ /* 0x000fe40005744270 */
[----:B------:R-:W-:Y:S01]  /*16c50*/  FMNMX.FTZ R12, R67, R12, !PT ;  /* 0x0000000c430c7209 */ /* 0x000fe20007810000 */
[----:B------:R-:W2:Y:S01]  /*16c60*/  LD.E R111, desc[UR48][R16.64+0x404] ;  /* 0x00040430106f7980 */ /* 0x000ea2000c101900 */
[----:B------:R-:W-:Y:S02]  /*16c70*/  ISETP.NE.AND P6, PT, R24, RZ, PT ;  /* 0x000000ff1800720c */ /* 0x000fe40003fc5270 */
[----:B------:R-:W-:Y:S01]  /*16c80*/  FMNMX.FTZ R12, R73, R12, !PT ;  /* 0x0000000c490c7209 */ /* 0x000fe20007810000 */
[----:B------:R-:W2:Y:S03]  /*16c90*/  LD.E R24, desc[UR48][R16.64+0x234] ;  /* 0x0002343010187980 */ /* 0x000ea6000c101900 */
        /* <DEDUP_REMOVED lines=22> */
[----:B------:R-:W-:-:S04]  /*16e00*/  FMNMX.FTZ R12, R35, R12, !PT ;  /* 0x0000000c230c7209 */ /* 0x000fc80007810000 */
[----:B------:R-:W-:-:S04]  /*16e10*/  FMNMX.FTZ R12, R31, R12, !PT ;  /* 0x0000000c1f0c7209 */ /* 0x000fc80007810000 */
[----:B------:R-:W-:Y:S02]  /*16e20*/  FMNMX.FTZ R12, R33, R12, !PT ;  /* 0x0000000c210c7209 */ /* 0x000fe40007810000 */
[----:B------:R-:W-:Y:S02]  /*16e30*/  FMNMX.FTZ R14, R6, R5, !PT ;  /* 0x00000005060e7209 */ /* 0x000fe40007810000 */
[----:B------:R-:W-:Y:S02]  /*16e40*/  FMNMX.FTZ R12, R37, R12, !PT ;  /* 0x0000000c250c7209 */ /* 0x000fe40007810000 */
[----:B------:R-:W-:Y:S02]  /*16e50*/  FMNMX.FTZ R14, R87, R14, !PT ;  /* 0x0000000e570e7209 */ /* 0x000fe40007810000 */
[----:B------:R-:W-:Y:S02]  /*16e60*/  FMNMX.FTZ R12, R39, R12, !PT ;  /* 0x0000000c270c7209 */ /* 0x000fe40007810000 */
[----:B------:R-:W-:-:S02]  /*16e70*/  FMNMX.FTZ R14, R91, R14, !PT ;  /* 0x0000000e5b0e7209 */ /* 0x000fc40007810000 */
        /* <DEDUP_REMOVED lines=19> */
[----:B------:R-:W-:Y:S01]  /*16fb0*/  ISETP.GT.AND P1, PT, R8, 0x48, !P1 ;  /* 0x000000480800780c */ /* 0x000fe20004f24270 */
[----:B------:R-:W0:Y:S01]  /*16fc0*/  SHFL.BFLY PT, R27, R18, 0x1, 0x1f ;  /* 0x0c201f00121b7f89 */ /* 0x000e2200000e0000 */
[----:B------:R-:W-:Y:S02]  /*16fd0*/  FMNMX.FTZ R14, R133, R14, !PT ;  /* 0x0000000e850e7209 */ /* 0x000fe40007810000 */
[----:B------:R-:W-:-:S02]  /*16fe0*/  ISETP.LT.OR P1, PT, R69, 0x49, P1 ;  /* 0x000000494500780c */ /* 0x000fc40000f21670 */
[----:B------:R-:W-:Y:S01]  /*16ff0*/  ISETP.LT.OR P2, PT, R69, 0x4a, P2 ;  /* 0x0000004a4500780c */ /* 0x000fe20001741670 */
[----:B------:R1:W-:Y:S01]  /*17000*/  ST.E desc[UR48][R16.64+0x440], R9 ;  /* 0x0004400910007985 */ /* 0x0003e2000c101930 */
[----:B------:R-:W-:Y:S02]  /*17010*/  FMNMX.FTZ R14, R131, R14, !PT ;  /* 0x0000000e830e7209 */ /* 0x000fe40007810000 */
[----:B------:R-:W-:Y:S01]  /*17020*/  FSEL R139, R25, -INF , !P1 ;  /* 0xff800000198b7808 */ /* 0x000fe20004800000 */
[----:B------:R-:W3:Y:S01]  /*17030*/  LD.E R12, desc[UR48][R16.64+0x460] ;  /* 0x00046030100c7980 */ /* 0x000ee2000c101900 */
[----:B------:R-:W-:Y:S02]  /*17040*/  FMNMX.FTZ R14, R129, R14, !PT ;  /* 0x0000000e810e7209 */ /* 0x000fe40007810000 */
[----:B------:R-:W-:Y:S02]  /*17050*/  FSEL R141, R26, -INF , !P2 ;  /* 0xff8000001a8d7808 */ /* 0x000fe40005000000 */
[----:B------:R-:W-:Y:S01]  /*17060*/  FMNMX.FTZ R14, R139, R14, !PT ;  /* 0x0000000e8b0e7209 */ /* 0x000fe20007810000 */
[----:B------:R-:W2:Y:S03]  /*17070*/  LD.E R26, desc[UR48][R16.64+0x260] ;  /* 0x00026030101a7980 */ /* 0x000ea6000c101900 */
[----:B------:R-:W-:Y:S01]  /*17080*/  FMNMX.FTZ R14, R141, R14, !PT ;  /* 0x0000000e8d0e7209 */ /* 0x000fe20007810000 */
[----:B-1----:R-:W4:Y:S01]  /*17090*/  LD.E R9, desc[UR48][R16.64+0x450] ;  /* 0x0004503010097980 */ /* 0x002f22000c101900 */
[----:B------:R-:W-:-:S02]  /*170a0*/  ISETP.GT.AND P1, PT, R8, 0x59, !P6 ;  /* 0x000000590800780c */ /* 0x000fc40007724270 */
[----:B------:R-:W-:Y:S01]  /*170b0*/  FMNMX.FTZ R14, R143, R14, !PT ;  /* 0x0000000e8f0e7209 */ /* 0x000fe20007810000 */
[----:B------:R-:W5:Y:S01]  /*170c0*/  LD.E R8, desc[UR48][R16.64+0x454] ;  /* 0x0004543010087980 */ /* 0x000f62000c101900 */
[----:B0-----:R-:W-:Y:S02]  /*170d0*/  FMNMX.FTZ R27, R18, R27, !PT ;  /* 0x0000001b121b7209 */ /* 0x001fe40007810000 */
[----:B------:R-:W-:Y:S02]  /*170e0*/  ISETP.LT.OR P1, PT, R69, 0x5a, P1 ;  /* 0x0000005a4500780c */ /* 0x000fe40000f21670 */
[----:B------:R-:W-:Y:S01]  /*170f0*/  FMNMX.FTZ R14, R145, R14, !PT ;  /* 0x0000000e910e7209 */ /* 0x000fe20007810000 */
[----:B------:R0:W-:Y:S01]  /*17100*/  ST.E desc[UR48][R16.64+0x440], R27 ;  /* 0x0004401b10007985 */ /* 0x0001e2000c101930 */
[----:B------:R-:W-:Y:S02]  /*17110*/  FSEL R149, R149, -INF , !P1 ;  /* 0xff80000095957808 */ /* 0x000fe40004800000 */
[----:B------:R-:W-:Y:S01]  /*17120*/  FMNMX.FTZ R14, R147, R14, !PT ;  /* 0x0000000e930e7209 */ /* 0x000fe20007810000 */
[----:B------:R-:W3:Y:S03]  /*17130*/  LD.E R71, desc[UR48][R16.64+0x440] ;  /* 0x0004403010477980 */ /* 0x000ee6000c101900 */
[----:B------:R-:W-:Y:S01]  /*17140*/  FMNMX.FTZ R25, R149, R14, !PT ;  /* 0x0000000e95197209 */ /* 0x000fe20007810000 */
[----:B------:R-:W2:Y:S04]  /*17150*/  LD.E R69, desc[UR48][R16.64+0x330] ;  /* 0x0003303010457980 */ /* 0x000ea8000c101900 */
[----:B------:R1:W-:Y:S04]  /*17160*/  ST.E desc[UR48][R16.64+0x444], R25 ;  /* 0x0004441910007985 */ /* 0x0003e8000c101930 */
[----:B------:R-:W4:Y:S04]  /*17170*/  LD.E R14, desc[UR48][R16.64+0x444] ;  /* 0x00044430100e7980 */ /* 0x000f28000c101900 */
[----:B0-----:R-:W2:Y:S04]  /*17180*/  LD.E R27, desc[UR48][R16.64+0x250] ;  /* 0x00025030101b7980 */ /* 0x001ea8000c101900 */
[----:B-1----:R-:W2:Y:S01]  /*17190*/  LD.E R25, desc[UR48][R16.64+0x240] ;  /* 0x0002403010197980 */ /* 0x002ea2000c101900 */
[C---:B---3--:R-:W-:Y:S01]  /*171a0*/  FMUL.FTZ R18, R71.reuse, R12 ;  /* 0x0000000c47127220 */ /* 0x048fe20000410000 */
[----:B------:R-:W-:-:S04]  /*171b0*/  FSETP.NEU.FTZ.AND P1, PT, R71, -INF , PT ;  /* 0xff8000004700780b */ /* 0x000fc80003f3d000 */
[----:B------:R-:W-:-:S05]  /*171c0*/  FSEL R20, R18, RZ, P1 ;  /* 0x000000ff12147208 */ /* 0x000fca0000800000 */
[-CC-:B------:R-:W-:Y:S02]  /*171d0*/  FFMA.FTZ R168, R45, R12.reuse, -R20.reuse ;  /* 0x0000000c2da87223 */ /* 0x180fe40000010814 */
[----:B----4-:R-:W0:Y:S01]  /*171e0*/  SHFL.BFLY PT, R45, R14, 0x2, 0x1f ;  /* 0x0c401f000e2d7f89 */ /* 0x010e2200000e0000 */
[-CC-:B------:R-:W-:Y:S01]  /*171f0*/  FFMA.FTZ R177, R59, R12.reuse, -R20.reuse ;  /* 0x0000000c3bb17223 */ /* 0x180fe20000010814 */
[----:B------:R-:W-:Y:S01]  /*17200*/  FSEL R71, R71, RZ, P1 ;  /* 0x000000ff47477208 */ /* 0x000fe20000800000 */
[----:B------:R-:W-:-:S04]  /*17210*/  FFMA.FTZ R180, R61, R12, -R20 ;  /* 0x0000000c3db47223 */ /* 0x000fc80000010814 */
[----:B------:R-:W-:Y:S01]  /*17220*/  FADD.FTZ R61, R4, -R71 ;  /* 0x80000047043d7221 */ /* 0x000fe20000010000 */
[-CC-:B------:R-:W-:Y:S01]  /*17230*/  FFMA.FTZ R187, R187, R12.reuse, -R20.reuse ;  /* 0x0000000cbbbb7223 */ /* 0x180fe20000010814 */
[----:B0-----:R-:W-:Y:S02]  /*17240*/  FMNMX.FTZ R14, R14, R45, !PT ;  /* 0x0000002d0e0e7209 */ /* 0x001fe40007810000 */
[-C--:B------:R-:W-:Y:S01]  /*17250*/  FMUL.FTZ R4, R61, R12.reuse ;  /* 0x0000000c3d047220 */ /* 0x080fe20000410000 */
[-CC-:B------:R-:W-:Y:S02]  /*17260*/  FFMA.FTZ R152, R67, R12.reuse, -R20.reuse ;  /* 0x0000000c43987223 */ /* 0x180fe40000010814 */
[----:B------:R-:W-:Y:S01]  /*17270*/  MUFU.EX2 R187, R187 ;  /* 0x000000bb00bb7308 */ /* 0x000fe20000000800 */
[-CC-:B------:R-:W-:Y:S01]  /*17280*/  FFMA.FTZ R154, R73, R12.reuse, -R20.reuse ;  /* 0x0000000c499a7223 */ /* 0x180fe20000010814 */
[----:B------:R-:W0:Y:S01]  /*17290*/  SHFL.BFLY PT, R59, R14, 0x1, 0x1f ;  /* 0x0c201f000e3b7f89 */ /* 0x000e2200000e0000 */
        /* <DEDUP_REMOVED lines=19> */
[-C--:B------:R-:W-:Y:S01]  /*173d0*/  FFMA.FTZ R20, R57, R12.reuse, -R20 ;  /* 0x0000000c39147223 */ /* 0x080fe20000010814 */
[----:B------:R-:W4:Y:S01]  /*173e0*/  LD.E R31, desc[UR48][R16.64+0x244] ;  /* 0x00024430101f7980 */ /* 0x000f22000c101900 */
[----:B------:R-:W5:Y:S01]  /*173f0*/  MUFU.EX2 R154, R154 ;  /* 0x0000009a009a7308 */ /* 0x000f620000000800 */
[----:B0-----:R-:W-:Y:S01]  /*17400*/  FMNMX.FTZ R57, R14, R59, !PT ;  /* 0x0000003b0e397209 */ /* 0x001fe20007810000 */
[----:B-1----:R-:W-:Y:S01]  /*17410*/  FFMA.FTZ R9, R4, R9, R187 ;  /* 0x0000000904097223 */ /* 0x002fe200000100bb */
[----:B------:R-:W4:Y:S02]  /*17420*/  LD.E R33, desc[UR48][R16.64+0x274] ;  /* 0x0002743010217980 */ /* 0x000f24000c101900 */
[C---:B------:R-:W-:Y:S01]  /*17430*/  FSETP.NEU.FTZ.AND P1, PT, R57.reuse, -INF , PT ;  /* 0xff8000003900780b */ /* 0x040fe20003f3d000 */
[----:B------:R-:W-:-:S02]  /*17440*/  FMUL.FTZ R58, R57, R12 ;  /* 0x0000000c393a7220 */ /* 0x000fc40000410000 */
[----:B------:R-:W0:Y:S01]  /*17450*/  MUFU.EX2 R153, R153 ;  /* 0x0000009900997308 */ /* 0x000e220000000800 */
[----:B---3--:R-:W-:Y:S01]  /*17460*/  FADD.FTZ R9, R152, R9 ;  /* 0x0000000998097221 */ /* 0x008fe20000010000 */
[----:B------:R-:W3:Y:S01]  /*17470*/  LD.E R35, desc[UR48][R16.64+0x264] ;  /* 0x0002643010237980 */ /* 0x000ee2000c101900 */
[----:B------:R-:W-:-:S03]  /*17480*/  FSEL R94, R58, RZ, P1 ;  /* 0x000000ff3a5e7208 */ /* 0x000fc60000800000 */
[----:B------:R-:W3:Y:S02]  /*17490*/  LD.E R37, desc[UR48][R16.64+0x284] ;  /* 0x0002843010257980 */ /* 0x000ee4000c101900 */
[----:B------:R1:W-:Y:S01]  /*174a0*/  MUFU.EX2 R14, R20 ;  /* 0x00000014000e7308 */ /* 0x0003e20000000800 */
[-CC-:B------:R-:W-:Y:S01]  /*174b0*/  FFMA.FTZ R185, R6, R12.reuse, -R94.reuse ;  /* 0x0000000c06b97223 */ /* 0x180fe2000001085e */
[----:B------:R-:W3:Y:S04]  /*174c0*/  LD.E R39, desc[UR48][R16.64+0x290] ;  /* 0x0002903010277980 */ /* 0x000ee8000c101900 */
[----:B------:R-:W3:Y:S02]  /*174d0*/  LD.E R41, desc[UR48][R16.64+0x2a4] ;  /* 0x0002a43010297980 */ /* 0x000ee4000c101900 */
[----:B------:R-:W2:Y:S01]  /*174e0*/  MUFU.EX2 R184, R184 ;  /* 0x000000b800b87308 */ /* 0x000ea20000000800 */
[----:B-1----:R-:W-:Y:S01]  /*174f0*/  FSEL R20, R57, RZ, P1 ;  /* 0x000000ff39147208 */ /* 0x002fe20000800000 */
[-CC-:B------:R-:W-:Y:S01]  /*17500*/  FFMA.FTZ R171, R21, R12.reuse, -R94.reuse ;  /* 0x0000000c15ab7223 */ /* 0x180fe2000001085e */
[----:B------:R-:W-:Y:S01]  /*17510*/  FFMA.FTZ R172, R11, R12, -R94 ;  /* 0x0000000c0bac7223 */ /* 0x000fe2000001085e */
[----:B------:R-:W3:Y:S02]  /*17520*/  LD.E R58, desc[UR48][R16.64+0x24c] ;  /* 0x00024c30103a7980 */ /* 0x000ee4000c101900 */
[----:B------:R-:W-:-:S02]  /*17530*/  FADD.FTZ R151, R5, -R20 ;  /* 0x8000001405977221 */ /* 0x000fc40000010000 */
        /* <DEDUP_REMOVED lines=23> */
[----:B------:R-:W-:Y:S01]  /*176b0*/  FMUL.FTZ R121, R12, R151 ;  /* 0x000000970c797220 */ /* 0x000fe20000410000 */
[----:B-----5:R-:W-:Y:S01]  /*176c0*/  FADD.FTZ R12, R154, R9 ;  /* 0x000000099a0c7221 */ /* 0x020fe20000010000 */
[----:B------:R-:W5:Y:S01]  /*176d0*/  MUFU.EX2 R177, R177 ;  /* 0x000000b100b17308 */ /* 0x000f620000000800 */
[----:B------:R-:W3:Y:S02]  /*176e0*/  LD.E R5, desc[UR48][R16.64+0x3f4] ;  /* 0x0003f43010057980 */ /* 0x000ee4000c101900 */
[----:B0-----:R-:W-:-:S02]  /*176f0*/  FADD.FTZ R123, R153, R12 ;  /* 0x0000000c997b7221 */ /* 0x001fc40000010000 */
[----:B------:R-:W3:Y:S02]  /*17700*/  LD.E R94, desc[UR48][R16.64+0x2c8] ;  /* 0x0002c830105e7980 */ /* 0x000ee4000c101900 */
[----:B--2---:R-:W-:Y:S01]  /*17710*/  FADD.FTZ R12, R184, R123 ;  /* 0x0000007bb80c7221 */ /* 0x004fe20000010000 */
[----:B------:R-:W0:Y:S01]  /*17720*/  MUFU.EX2 R175, R175 ;  /* 0x000000af00af7308 */ /* 0x000e220000000800 */
[----:B------:R-:W2:Y:S02]  /*17730*/  LD.E R45, desc[UR48][R16.64+0x2b4] ;  /* 0x0002b430102d7980 */ /* 0x000ea4000c101900 */
[----:B-1----:R-:W-:Y:S02]  /*17740*/  FADD.FTZ R123, R7, R12 ;  /* 0x0000000c077b7221 */ /* 0x002fe40000010000 */
[----:B------:R-:W2:Y:S03]  /*17750*/  LD.E R43, desc[UR48][R16.64+0x2c0] ;  /* 0x0002c030102b7980 */ /* 0x000ea6000c101900 */
[----:B------:R-:W1:Y:S01]  /*17760*/  MUFU.EX2 R176, R176 ;  /* 0x000000b000b07308 */ /* 0x000e620000000800 */
[----:B------:R-:W-:Y:S01]  /*17770*/  FADD.FTZ R12, R180, R123 ;  /* 0x0000007bb40c7221 */ /* 0x000fe20000010000 */
[----:B------:R-:W2:Y:S04]  /*17780*/  LD.E R47, desc[UR48][R16.64+0x2e0] ;  /* 0x0002e030102f7980 */ /* 0x000ea8000c101900 */
[----:B------:R-:W2:Y:S02]  /*17790*/  LD.E R49, desc[UR48][R16.64+0x2e4] ;  /* 0x0002e43010317980 */ /* 0x000ea4000c101900 */
[----:B------:R-:W1:Y:S01]  /*177a0*/  MUFU.EX2 R173, R173 ;  /* 0x000000ad00ad7308 */ /* 0x000e620000000800 */
[----:B-----5:R-:W-:Y:S01]  /*177b0*/  FADD.FTZ R12, R177, R12 ;  /* 0x0000000cb10c7221 */ /* 0x020fe20000010000 */
[----:B------:R-:W5:Y:S04]  /*177c0*/  LD.E R53, desc[UR48][R16.64+0x2f4] ;  /* 0x0002f43010357980 */ /* 0x000f68000c101900 */
[----:B------:R-:W5:Y:S02]  /*177d0*/  LD.E R55, desc[UR48][R16.64+0x314] ;  /* 0x0003143010377980 */ /* 0x000f64000c101900 */
[----:B------:R-:W1:Y:S01]  /*177e0*/  MUFU.EX2 R174, R174 ;  /* 0x000000ae00ae7308 */ /* 0x000e620000000800 */
[----:B0-----:R-:W-:Y:S01]  /*177f0*/  FADD.FTZ R123, R175, R12 ;  /* 0x0000000caf7b7221 */ /* 0x001fe20000010000 */
[----:B------:R-:W5:Y:S06]  /*17800*/  LD.E R51, desc[UR48][R16.64+0x304] ;  /* 0x0003043010337980 */ /* 0x000f6c000c101900 */
[----:B------:R-:W0:Y:S01]  /*17810*/  MUFU.EX2 R168, R168 ;  /* 0x000000a800a87308 */ /* 0x000e220000000800 */
[----:B-1----:R-:W-:Y:S01]  /*17820*/  FADD.FTZ R12, R176, R123 ;  /* 0x0000007bb00c7221 */ /* 0x002fe20000010000 */
[----:B------:R-:W5:Y:S04]  /*17830*/  LD.E R73, desc[UR48][R16.64+0x340] ;  /* 0x0003403010497980 */ /* 0x000f68000c101900 */
[----:B------:R-:W5:Y:S02]  /*17840*/  LD.E R71, desc[UR48][R16.64+0x344] ;  /* 0x0003443010477980 */ /* 0x000f64000c101900 */
[----:B------:R-:W1:Y:S01]  /*17850*/  MUFU.EX2 R167, R167 ;  /* 0x000000a700a77308 */ /* 0x000e620000000800 */
[----:B------:R-:W-:Y:S01]  /*17860*/  FADD.FTZ R123, R173, R12 ;  /* 0x0000000cad7b7221 */ /* 0x000fe20000010000 */
[----:B------:R-:W5:Y:S04]  /*17870*/  LD.E R67, desc[UR48][R16.64+0x350] ;  /* 0x0003503010437980 */ /* 0x000f68000c101900 */
[----:B------:R-:W5:Y:S02]  /*17880*/  LD.E R65, desc[UR48][R16.64+0x360] ;  /* 0x0003603010417980 */ /* 0x000f64000c101900 */
[----:B------:R-:W1:Y:S01]  /*17890*/  MUFU.EX2 R166, R166 ;  /* 0x000000a600a67308 */ /* 0x000e620000000800 */
[----:B------:R-:W-:Y:S01]  /*178a0*/  FADD.FTZ R123, R174, R123 ;  /* 0x0000007bae7b7221 */ /* 0x000fe20000010000 */
[----:B------:R-:W5:Y:S03]  /*178b0*/  LD.E R59, desc[UR48][R16.64+0x354] ;  /* 0x00035430103b7980 */ /* 0x000f66000c101900 */
[----:B0-----:R-:W-:Y:S01]  /*178c0*/  FADD.FTZ R12, R168, R123 ;  /* 0x0000007ba80c7221 */ /* 0x001fe20000010000 */
[----:B------:R-:W5:Y:S03]  /*178d0*/  LD.E R63, desc[UR48][R16.64+0x364] ;  /* 0x00036430103f7980 */ /* 0x000f66000c101900 */
[----:B-1----:R-:W-:Y:S01]  /*178e0*/  FADD.FTZ R125, R167, R12 ;  /* 0x0000000ca77d7221 */ /* 0x002fe20000010000 */
[----:B------:R-:W5:Y:S04]  /*178f0*/  LD.E R61, desc[UR48][R16.64+0x370] ;  /* 0x00037030103d7980 */ /* 0x000f68000c101900 */
[----:B------:R-:W5:Y:S01]  /*17900*/  LD.E R87, desc[UR48][R16.64+0x3a0] ;  /* 0x0003a03010577980 */ /* 0x000f62000c101900 */
[----:B------:R-:W-:-:S03]  /*17910*/  FADD.FTZ R12, R166, R125 ;  /* 0x0000007da60c7221 */ /* 0x000fc60000010000 */
        /* <DEDUP_REMOVED lines=12> */
[----:B------:R-:W-:Y:S08]  /*179e0*/  MUFU.EX2 R185, R185 ;  /* 0x000000b900b97308 */ /* 0x000ff00000000800 */
[----:B------:R-:W0:Y:S08]  /*179f0*/  MUFU.EX2 R121, R121 ;  /* 0x0000007900797308 */ /* 0x000e300000000800 */
[----:B------:R-:W1:Y:S08]  /*17a00*/  MUFU.EX2 R188, R188 ;  /* 0x000000bc00bc7308 */ /* 0x000e700000000800 */
[----:B------:R-:W1:Y:S01]  /*17a10*/  MUFU.EX2 R155, R155 ;  /* 0x0000009b009b7308 */ /* 0x000e620000000800 */
[----:B0-----:R-:W-:-:S07]  /*17a20*/  FFMA.FTZ R9, R121, R8, R185 ;  /* 0x0000000879097223 */ /* 0x001fce00000100b9 */
[----:B------:R-:W0:Y:S01]  /*17a30*/  MUFU.EX2 R6, R6 ;  /* 0x0000000600067308 */ /* 0x000e220000000800 */
[----:B-1----:R-:W-:-:S07]  /*17a40*/  FADD.FTZ R8, R188, R9 ;  /* 0x00000009bc087221 */ /* 0x002fce0000010000 */
[----:B------:R-:W1:Y:S01]  /*17a50*/  MUFU.EX2 R183, R183 ;  /* 0x000000b700b77308 */ /* 0x000e620000000800 */
[----:B------:R-:W-:-:S07]  /*17a60*/  FADD.FTZ R9, R155, R8 ;  /* 0x000000089b097221 */ /* 0x000fce0000010000 */
[----:B------:R-:W1:Y:S01]  /*17a70*/  MUFU.EX2 R186, R186 ;  /* 0x000000ba00ba7308 */ /* 0x000e620000000800 */
[----:B0-----:R-:W-:-:S07]  /*17a80*/  FADD.FTZ R8, R6, R9 ;  /* 0x0000000906087221 */ /* 0x001fce0000010000 */
        /* <DEDUP_REMOVED lines=16> */
[----:B------:R-:W4:Y:S01]  /*17b90*/  MUFU.EX2 R161, R161 ;  /* 0x000000a100a17308 */ /* 0x000f220000000800 */
[----:B0-----:R-:W-:-:S07]  /*17ba0*/  FADD.FTZ R9, R163, R8 ;  /* 0x00000008a3097221 */ /* 0x001fce0000010000 */
[----:B------:R-:W0:Y:S01]  /*17bb0*/  MUFU.EX2 R162, R162 ;  /* 0x000000a200a27308 */ /* 0x000e220000000800 */
[----:B-1----:R-:W-:-:S07]  /*17bc0*/  FADD.FTZ R8, R164, R9 ;  /* 0x00000009a4087221 */ /* 0x002fce0000010000 */
[----:B------:R-:W1:Y:S01]  /*17bd0*/  MUFU.EX2 R21, R21 ;  /* 0x0000001500157308 */ /* 0x000e620000000800 */
[----:B----4-:R-:W-:-:S07]  /*17be0*/  FADD.FTZ R9, R161, R8 ;  /* 0x00000008a1097221 */ /* 0x010fce0000010000 */
[----:B------:R-:W4:Y:S01]  /*17bf0*/  MUFU.EX2 R165, R165 ;  /* 0x000000a500a57308 */ /* 0x000f220000000800 */
[----:B0-----:R-:W-:-:S07]  /*17c00*/  FADD.FTZ R8, R162, R9 ;  /* 0x00000009a2087221 */ /* 0x001fce0000010000 */
[----:B------:R-:W0:Y:S01]  /*17c10*/  MUFU.EX2 R160, R160 ;  /* 0x000000a000a07308 */ /* 0x000e220000000800 */
[----:B-1----:R-:W-:-:S07]  /*17c20*/  FADD.FTZ R9, R21, R8 ;  /* 0x0000000815097221 */ /* 0x002fce0000010000 */
[----:B------:R-:W1:Y:S08]  /*17c30*/  MUFU.EX2 R159, R159 ;  /* 0x0000009f009f7308 */ /* 0x000e700000000800 */
[----:B------:R4:W-:Y:S01]  /*17c40*/  MUFU.EX2 R8, R147 ;  /* 0x0000009300087308 */ /* 0x0009e20000000800 */
[C---:B------:R-:W-:Y:S01]  /*17c50*/  FMUL.FTZ R25, R4.reuse, R25 ;  /* 0x0000001904197220 */ /* 0x040fe20000410000 */
[C---:B------:R-:W-:Y:S01]  /*17c60*/  FMUL.FTZ R31, R4.reuse, R31 ;  /* 0x0000001f041f7220 */ /* 0x040fe20000410000 */
[----:B----4-:R-:W-:Y:S01]  /*17c70*/  FMUL.FTZ R147, R121, R29 ;  /* 0x0000001d79937220 */ /* 0x010fe20000410000 */
[----:B------:R-:W-:-:S04]  /*17c80*/  FMUL.FTZ R29, R4, R30 ;  /* 0x0000001e041d7220 */ /* 0x000fc80000410000 */
[----:B------:R-:W4:Y:S01]  /*17c90*/  MUFU.EX2 R158, R158 ;  /* 0x0000009e009e7308 */ /* 0x000f220000000800 */
[----:B------:R-:W-:Y:S01]  /*17ca0*/  FMUL.FTZ R27, R4, R27 ;  /* 0x0000001b041b7220 */ /* 0x000fe20000410000 */
[----:B------:R-:W-:Y:S01]  /*17cb0*/  FADD.FTZ R139, R165, R12 ;  /* 0x0000000ca58b7221 */ /* 0x000fe20000010000 */
[----:B------:R1:W-:Y:S05]  /*17cc0*/  ST.E desc[UR48][R16.64+0x230], R29 ;  /* 0x0002301d10007985 */ /* 0x0003ea000c101930 */
[----:B------:R-:W2:Y:S01]  /*17cd0*/  MUFU.EX2 R157, R157 ;  /* 0x0000009d009d7308 */ /* 0x000ea20000000800 */
[----:B0-----:R-:W-:Y:S01]  /*17ce0*/  FADD.FTZ R12, R160, R139 ;  /* 0x0000008ba00c7221 */ /* 0x001fe20000010000 */
[----:B------:R0:W-:Y:S01]  /*17cf0*/  ST.E desc[UR48][R16.64+0x240], R25 ;  /* 0x0002401910007985 */ /* 0x0001e2000c101930 */
[----:B-1----:R-:W-:-:S05]  /*17d00*/  FMUL.FTZ R29, R4, R34 ;  /* 0x00000022041d7220 */ /* 0x002fca0000410000 */
[----:B------:R-:W1:Y:S01]  /*17d10*/  MUFU.EX2 R156, R156 ;  /* 0x0000009c009c7308 */ /* 0x000e620000000800 */
[----:B------:R3:W-:Y:S01]  /*17d20*/  ST.E desc[UR48][R16.64+0x244], R31 ;  /* 0x0002441f10007985 */ /* 0x0007e2000c101930 */
[----:B------:R-:W-:-:S03]  /*17d30*/  FMUL.FTZ R33, R4, R33 ;  /* 0x0000002104217220 */ /* 0x000fc60000410000 */
[----:B------:R4:W-:Y:S01]  /*17d40*/  ST.E desc[UR48][R16.64+0x250], R27 ;  /* 0x0002501b10007985 */ /* 0x0009e2000c101930 */
[C---:B0-----:R-:W-:Y:S02]  /*17d50*/  FMUL.FTZ R25, R4.reuse, R38 ;  /* 0x0000002604197220 */ /* 0x041fe40000410000 */
[----:B------:R-:W0:Y:S01]  /*17d60*/  MUFU.EX2 R15, R15 ;  /* 0x0000000f000f7308 */ /* 0x000e220000000800 */
[----:B------:R2:W-:Y:S01]  /*17d70*/  ST.E desc[UR48][R16.64+0x270], R29 ;  /* 0x0002701d10007985 */ /* 0x0005e2000c101930 */
[----:B------:R-:W-:Y:S01]  /*17d80*/  FADD.FTZ R139, R159, R12 ;  /* 0x0000000c9f8b7221 */ /* 0x000fe20000010000 */
[----:B---3--:R-:W-:-:S05]  /*17d90*/  FMUL.FTZ R31, R4, R42 ;  /* 0x0000002a041f7220 */ /* 0x008fca0000410000 */
[----:B------:R-:W3:Y:S01]  /*17da0*/  MUFU.EX2 R19, R19 ;  /* 0x0000001300137308 */ /* 0x000ee20000000800 */
[C---:B----4-:R-:W-:Y:S01]  /*17db0*/  FMUL.FTZ R27, R4.reuse, R40 ;  /* 0x00000028041b7220 */ /* 0x050fe20000410000 */
[C---:B--2---:R-:W-:Y:S01]  /*17dc0*/  FMUL.FTZ R29, R4.reuse, R44 ;  /* 0x0000002c041d7220 */ /* 0x044fe20000410000 */
[----:B------:R2:W-:Y:S05]  /*17dd0*/  ST.E desc[UR48][R16.64+0x274], R33 ;  /* 0x0002742110007985 */ /* 0x0005ea000c101930 */
[----:B------:R-:W4:Y:S01]  /*17de0*/  MUFU.EX2 R20, R20 ;  /* 0x0000001400147308 */ /* 0x000f220000000800 */
[----:B------:R-:W-:Y:S01]  /*17df0*/  FMUL.FTZ R5, R4, R5 ;  /* 0x0000000504057220 */ /* 0x000fe20000410000 */
[----:B------:R1:W-:Y:S01]  /*17e00*/  ST.E desc[UR48][R16.64+0x294], R25 ;  /* 0x0002941910007985 */ /* 0x0003e2000c101930 */
[----:B------:R-:W-:-:S03]  /*17e10*/  FADD.FTZ R139, R158, R139 ;  /* 0x0000008b9e8b7221 */ /* 0x000fc60000010000 */
[----:B------:R0:W-:Y:S02]  /*17e20*/  ST.E desc[UR48][R16.64+0x2a0], R27 ;  /* 0x0002a01b10007985 */ /* 0x0001e4000c101930 */
[----:B------:R-:W4:Y:S02]  /*17e30*/  MUFU.EX2 R11, R11 ;  /* 0x0000000b000b7308 */ /* 0x000f240000000800 */
[----:B------:R3:W-:Y:S01]  /*17e40*/  ST.E desc[UR48][R16.64+0x2b0], R29 ;  /* 0x0002b01d10007985 */ /* 0x0007e2000c101930 */
[----:B--2---:R-:W-:-:S03]  /*17e50*/  FMUL.FTZ R33, R4, R46 ;  /* 0x0000002e04217220 */ /* 0x004fc60000410000 */
[----:B------:R2:W-:Y:S01]  /*17e60*/  ST.E desc[UR48][R16.64+0x2c4], R31 ;  /* 0x0002c41f10007985 */ /* 0x0005e2000c101930 */
[C---:B-1----:R-:W-:Y:S01]  /*17e70*/  FMUL.FTZ R25, R4.reuse, R50 ;  /* 0x0000003204197220 */ /* 0x042fe20000410000 */
[C---:B0-----:R-:W-:Y:S01]  /*17e80*/  FMUL.FTZ R27, R4.reuse, R48 ;  /* 0x00000030041b7220 */ /* 0x041fe20000410000 */
[C---:B---3--:R-:W-:Y:S01]  /*17e90*/  FMUL.FTZ R29, R4.reuse, R52 ;  /* 0x00000034041d7220 */ /* 0x048fe20000410000 */
[----:B--2---:R-:W-:Y:S01]  /*17ea0*/  FMUL.FTZ R31, R4, R56 ;  /* 0x00000038041f7220 */ /* 0x004fe20000410000 */
[----:B------:R-:W0:Y:S01]  /*17eb0*/  MUFU.EX2 R18, R18 ;  /* 0x0000001200127308 */ /* 0x000e220000000800 */
[----:B------:R-:W-:Y:S01]  /*17ec0*/  FADD.FTZ R139, R157, R139 ;  /* 0x0000008b9d8b7221 */ /* 0x000fe20000010000 */
[----:B------:R1:W-:Y:S01]  /*17ed0*/  ST.E desc[UR48][R16.64+0x2d0], R33 ;  /* 0x0002d02110007985 */ /* 0x0003e2000c101930 */
[----:B------:R-:W-:Y:S01]  /*17ee0*/  FADD.FTZ R9, R156, R9 ;  /* 0x000000099c097221 */ /* 0x000fe20000010000 */
[C---:B------:R-:W-:Y:S01]  /*17ef0*/  FMUL.FTZ R35, R4.reuse, R35 ;  /* 0x0000002304237220 */ /* 0x040fe20000410000 */
[C---:B------:R-:W-:Y:S01]  /*17f00*/  FMUL.FTZ R37, R4.reuse, R37 ;  /* 0x0000002504257220 */ /* 0x040fe20000410000 */
[----:B------:R2:W-:Y:S01]  /*17f10*/  ST.E desc[UR48][R16.64+0x2d4], R25 ;  /* 0x0002d41910007985 */ /* 0x0005e2000c101930 */
[C---:B------:R-:W-:Y:S01]  /*17f20*/  FMUL.FTZ R39, R4.reuse, R39 ;  /* 0x0000002704277220 */ /* 0x040fe20000410000 */
[----:B------:R-:W3:Y:S01]  /*17f30*/  MUFU.EX2 R12, R145 ;  /* 0x00000091000c7308 */ /* 0x000ee20000000800 */
[C---:B------:R-:W-:Y:S01]  /*17f40*/  FMUL.FTZ R41, R4.reuse, R41 ;  /* 0x0000002904297220 */ /* 0x040fe20000410000 */
[----:B------:R4:W-:Y:S04]  /*17f50*/  ST.E desc[UR48][R16.64+0x2f0], R27 ;  /* 0x0002f01b10007985 */ /* 0x0009e8000c101930 */
[----:B------:R0:W-:Y:S01]  /*17f60*/  ST.E desc[UR48][R16.64+0x300], R29 ;  /* 0x0003001d10007985 */ /* 0x0001e2000c101930 */
[----:B-1----:R-:W-:-:S03]  /*17f70*/  FMUL.FTZ R33, R4, R54 ;  /* 0x0000003604217220 */ /* 0x002fc60000410000 */
[----:B------:R1:W-:Y:S01]  /*17f80*/  ST.E desc[UR48][R16.64+0x310], R31 ;  /* 0x0003101f10007985 */ /* 0x0003e2000c101930 */
[----:B--2---:R-:W-:-:S03]  /*17f90*/  FMUL.FTZ R25, R121, R64 ;  /* 0x0000004079197220 */ /* 0x004fc60000410000 */
[----:B------:R2:W-:Y:S01]  /*17fa0*/  ST.E desc[UR48][R16.64+0x3f4], R5 ;  /* 0x0003f40510007985 */ /* 0x0005e2000c101930 */
[C---:B----4-:R-:W-:Y:S01]  /*17fb0*/  FMUL.FTZ R27, R121.reuse, R62 ;  /* 0x0000003e791b7220 */ /* 0x050fe20000410000 */
[C---:B0-----:R-:W-:Y:S01]  /*17fc0*/  FMUL.FTZ R29, R121.reuse, R60 ;  /* 0x0000003c791d7220 */ /* 0x041fe20000410000 */
[----:B------:R-:W0:Y:S01]  /*17fd0*/  MUFU.EX2 R13, R13 ;  /* 0x0000000d000d7308 */ /* 0x000e220000000800 */
[----:B-1----:R-:W-:Y:S01]  /*17fe0*/  FMUL.FTZ R31, R121, R70 ;  /* 0x00000046791f7220 */ /* 0x002fe20000410000 */
[----:B------:R-:W-:Y:S01]  /*17ff0*/  FADD.FTZ R141, R15, R139 ;  /* 0x0000008b0f8d7221 */ /* 0x000fe20000010000 */
[----:B--2---:R-:W-:Y:S01]  /*18000*/  FMUL.FTZ R5, R121, R58 ;  /* 0x0000003a79057220 */ /* 0x004fe20000410000 */
[----:B------:R-:W-:Y:S01]  /*18010*/  FADD.FTZ R139, R19, R9 ;  /* 0x00000009138b7221 */ /* 0x000fe20000010000 */
[----:B------:R1:W-:Y:S03]  /*18020*/  ST.E desc[UR48][R16.64+0x264], R35 ;  /* 0x0002642310007985 */ /* 0x0003e6000c101930 */
[----:B------:R-:W2:Y:S01]  /*18030*/  MUFU.EX2 R9, R149 ;  /* 0x0000009500097308 */ /* 0x000ea20000000800 */
[----:B------:R4:W-:Y:S01]  /*18040*/  ST.E desc[UR48][R16.64+0x284], R37 ;  /* 0x0002842510007985 */ /* 0x0009e2000c101930 */
[----:B------:R-:W-:-:S03]  /*18050*/  FADD.FTZ R139, R20, R139 ;  /* 0x0000008b148b7221 */ /* 0x000fc60000010000 */
[----:B------:R3:W-:Y:S04]  /*18060*/  ST.E desc[UR48][R16.64+0x290], R39 ;  /* 0x0002902710007985 */ /* 0x0007e8000c101930 */
[----:B------:R5:W-:Y:S01]  /*18070*/  ST.E desc[UR48][R16.64+0x2a4], R41 ;  /* 0x0002a42910007985 */ /* 0x000be2000c101930 */
[----:B-1----:R-:W-:-:S03]  /*18080*/  FMUL.FTZ R35, R121, R74 ;  /* 0x0000004a79237220 */ /* 0x002fc60000410000 */
[----:B------:R1:W-:Y:S01]  /*18090*/  ST.E desc[UR48][R16.64+0x320], R33 ;  /* 0x0003202110007985 */ /* 0x0003e2000c101930 */
[----:B----4-:R-:W-:-:S03]  /*180a0*/  FMUL.FTZ R37, R121, R72 ;  /* 0x0000004879257220 */ /* 0x010fc60000410000 */
[----:B------:R4:W-:Y:S01]  /*180b0*/  ST.E desc[UR48][R16.64+0x238], R25 ;  /* 0x0002381910007985 */ /* 0x0009e2000c101930 */
[----:B---3--:R-:W-:-:S03]  /*180c0*/  FMUL.FTZ R39, R121, R86 ;  /* 0x0000005679277220 */ /* 0x008fc60000410000 */
[----:B------:R3:W-:Y:S01]  /*180d0*/  ST.E desc[UR48][R16.64+0x23c], R27 ;  /* 0x00023c1b10007985 */ /* 0x0007e2000c101930 */
[----:B-----5:R-:W-:-:S03]  /*180e0*/  FMUL.FTZ R41, R121, R84 ;  /* 0x0000005479297220 */ /* 0x020fc60000410000 */
[----:B------:R5:W-:Y:S01]  /*180f0*/  ST.E desc[UR48][R16.64+0x248], R29 ;  /* 0x0002481d10007985 */ /* 0x000be2000c101930 */
[----:B-1----:R-:W-:-:S03]  /*18100*/  FMUL.FTZ R33, R121, R76 ;  /* 0x0000004c79217220 */ /* 0x002fc60000410000 */
[----:B------:R1:W-:Y:S01]  /*18110*/  ST.E desc[UR48][R16.64+0x24c], R5 ;  /* 0x00024c0510007985 */ /* 0x0003e2000c101930 */
[----:B----4-:R-:W-:-:S03]  /*18120*/  FMUL.FTZ R25, R121, R68 ;  /* 0x0000004479197220 */ /* 0x010fc60000410000 */
[----:B------:R4:W-:Y:S01]  /*18130*/  ST.E desc[UR48][R16.64+0x258], R31 ;  /* 0x0002581f10007985 */ /* 0x0009e2000c101930 */
[C---:B---3--:R-:W-:Y:S01]  /*18140*/  FMUL.FTZ R27, R121.reuse, R66 ;  /* 0x00000042791b7220 */ /* 0x048fe20000410000 */
[C---:B-----5:R-:W-:Y:S01]  /*18150*/  FMUL.FTZ R29, R121.reuse, R88 ;  /* 0x00000058791d7220 */ /* 0x060fe20000410000 */
[C---:B-1----:R-:W-:Y:S01]  /*18160*/  FMUL.FTZ R5, R121.reuse, R82 ;  /* 0x0000005279057220 */ /* 0x042fe20000410000 */
[----:B----4-:R-:W-:Y:S01]  /*18170*/  FMUL.FTZ R31, R121, R78 ;  /* 0x0000004e791f7220 */ /* 0x010fe20000410000 */
[----:B------:R1:W-:Y:S01]  /*18180*/  ST.E desc[UR48][R16.64+0x25c], R33 ;  /* 0x00025c2110007985 */ /* 0x0003e2000c101930 */
[----:B------:R-:W-:-:S03]  /*18190*/  FADD.FTZ R139, R11, R139 ;  /* 0x0000008b0b8b7221 */ /* 0x000fc60000010000 */
[----:B------:R3:W-:Y:S04]  /*181a0*/  ST.E desc[UR48][R16.64+0x268], R35 ;  /* 0x0002682310007985 */ /* 0x0007e8000c101930 */
[----:B------:R4:W-:Y:S04]  /*181b0*/  ST.E desc[UR48][R16.64+0x26c], R37 ;  /* 0x00026c2510007985 */ /* 0x0009e8000c101930 */
[----:B------:R5:W-:Y:S01]  /*181c0*/  ST.E desc[UR48][R16.64+0x278], R25 ;  /* 0x0002781910007985 */ /* 0x000be2000c101930 */
[----:B-1----:R-:W-:-:S03]  /*181d0*/  FMUL.FTZ R33, R121, R80 ;  /* 0x0000005079217220 */ /* 0x002fc60000410000 */
[----:B------:R1:W-:Y:S01]  /*181e0*/  ST.E desc[UR48][R16.64+0x27c], R27 ;  /* 0x00027c1b10007985 */ /* 0x0003e2000c101930 */
[----:B---3--:R-:W-:-:S03]  /*181f0*/  FMUL.FTZ R35, R121, R92 ;  /* 0x0000005c79237220 */ /* 0x008fc60000410000 */
[----:B------:R3:W-:Y:S01]  /*18200*/  ST.E desc[UR48][R16.64+0x288], R29 ;  /* 0x0002881d10007985 */ /* 0x0007e2000c101930 */
[----:B----4-:R-:W-:-:S03]  /*18210*/  FMUL.FTZ R37, R121, R90 ;  /* 0x0000005a79257220 */ /* 0x010fc60000410000 */
[----:B------:R4:W-:Y:S01]  /*18220*/  ST.E desc[UR48][R16.64+0x28c], R39 ;  /* 0x00028c2710007985 */ /* 0x0009e2000c101930 */
[----:B-----5:R-:W-:-:S03]  /*18230*/  FMUL.FTZ R25, R121, R94 ;  /* 0x0000005e79197220 */ /* 0x020fc60000410000 */
[----:B------:R5:W-:Y:S01]  /*18240*/  ST.E desc[UR48][R16.64+0x298], R41 ;  /* 0x0002982910007985 */ /* 0x000be2000c101930 */
[----:B-1----:R-:W-:-:S03]  /*18250*/  FMUL.FTZ R27, R121, R96 ;  /* 0x00000060791b7220 */ /* 0x002fc60000410000 */
[----:B------:R1:W-:Y:S01]  /*18260*/  ST.E desc[UR48][R16.64+0x29c], R5 ;  /* 0x00029c0510007985 */ /* 0x0003e2000c101930 */
[----:B---3--:R-:W-:-:S03]  /*18270*/  FMUL.FTZ R29, R121, R98 ;  /* 0x00000062791d7220 */ /* 0x008fc60000410000 */
[----:B------:R3:W-:Y:S01]  /*18280*/  ST.E desc[UR48][R16.64+0x2a8], R31 ;  /* 0x0002a81f10007985 */ /* 0x0007e2000c101930 */
[C---:B----4-:R-:W-:Y:S01]  /*18290*/  FMUL.FTZ R39, R121.reuse, R100 ;  /* 0x0000006479277220 */ /* 0x050fe20000410000 */
[C---:B-----5:R-:W-:Y:S01]  /*182a0*/  FMUL.FTZ R41, R121.reuse, R102 ;  /* 0x0000006679297220 */ /* 0x060fe20000410000 */
[C---:B-1----:R-:W-:Y:S01]  /*182b0*/  FMUL.FTZ R5, R121.reuse, R104 ;  /* 0x0000006879057220 */ /* 0x042fe20000410000 */
[----:B---3--:R-:W-:Y:S01]  /*182c0*/  FMUL.FTZ R31, R121, R106 ;  /* 0x0000006a791f7220 */ /* 0x008fe20000410000 */
[----:B------:R-:W-:Y:S01]  /*182d0*/  FADD.FTZ R141, R18, R141 ;  /* 0x0000008d128d7221 */ /* 0x000fe20000010000 */
[----:B------:R-:W-:Y:S01]  /*182e0*/  FADD.FTZ R139, R12, R139 ;  /* 0x0000008b0c8b7221 */ /* 0x000fe20000010000 */
[----:B------:R1:W-:Y:S04]  /*182f0*/  ST.E desc[UR48][R16.64+0x2ac], R33 ;  /* 0x0002ac2110007985 */ /* 0x0003e8000c101930 */
[----:B------:R3:W-:Y:S01]  /*18300*/  ST.E desc[UR48][R16.64+0x2b8], R35 ;  /* 0x0002b82310007985 */ /* 0x0007e2000c101930 */
[----:B0-----:R-:W-:-:S03]  /*18310*/  FADD.FTZ R141, R13, R141 ;  /* 0x0000008d0d8d7221 */ /* 0x001fc60000010000 */
[----:B------:R0:W-:Y:S01]  /*18320*/  ST.E desc[UR48][R16.64+0x2bc], R37 ;  /* 0x0002bc2510007985 */ /* 0x0001e2000c101930 */
[----:B------:R-:W-:-:S03]  /*18330*/  FADD.FTZ R139, R8, R139 ;  /* 0x0000008b088b7221 */ /* 0x000fc60000010000 */
[----:B------:R4:W-:Y:S01]  /*18340*/  ST.E desc[UR48][R16.64+0x2c8], R25 ;  /* 0x0002c81910007985 */ /* 0x0009e2000c101930 */
[----:B-1----:R-:W-:-:S03]  /*18350*/  FMUL.FTZ R33, R121, R108 ;  /* 0x0000006c79217220 */ /* 0x002fc60000410000 */
[----:B------:R1:W-:Y:S01]  /*18360*/  ST.E desc[UR48][R16.64+0x2cc], R27 ;  /* 0x0002cc1b10007985 */ /* 0x0003e2000c101930 */
[----:B---3--:R-:W-:-:S03]  /*18370*/  FMUL.FTZ R35, R121, R110 ;  /* 0x0000006e79237220 */ /* 0x008fc60000410000 */
[----:B------:R3:W-:Y:S01]  /*18380*/  ST.E desc[UR48][R16.64+0x2d8], R29 ;  /* 0x0002d81d10007985 */ /* 0x0007e2000c101930 */
[----:B0-----:R-:W-:-:S03]  /*18390*/  FMUL.FTZ R37, R121, R112 ;  /* 0x0000007079257220 */ /* 0x001fc60000410000 */
[----:B------:R0:W-:Y:S01]  /*183a0*/  ST.E desc[UR48][R16.64+0x2dc], R39 ;  /* 0x0002dc2710007985 */ /* 0x0001e2000c101930 */
[----:B----4-:R-:W-:-:S03]  /*183b0*/  FMUL.FTZ R25, R121, R114 ;  /* 0x0000007279197220 */ /* 0x010fc60000410000 */
[----:B------:R4:W-:Y:S01]  /*183c0*/  ST.E desc[UR48][R16.64+0x2e8], R41 ;  /* 0x0002e82910007985 */ /* 0x0009e2000c101930 */
[----:B-1----:R-:W-:-:S03]  /*183d0*/  FMUL.FTZ R27, R121, R116 ;  /* 0x00000074791b7220 */ /* 0x002fc60000410000 */
[----:B------:R1:W-:Y:S01]  /*183e0*/  ST.E desc[UR48][R16.64+0x2ec], R5 ;  /* 0x0002ec0510007985 */ /* 0x0003e2000c101930 */
[----:B---3--:R-:W-:-:S03]  /*183f0*/  FMUL.FTZ R29, R121, R118 ;  /* 0x00000076791d7220 */ /* 0x008fc60000410000 */
[----:B------:R3:W-:Y:S01]  /*18400*/  ST.E desc[UR48][R16.64+0x2f8], R31 ;  /* 0x0002f81f10007985 */ /* 0x0007e2000c101930 */
[C---:B0-----:R-:W-:Y:S01]  /*18410*/  FMUL.FTZ R39, R121.reuse, R120 ;  /* 0x0000007879277220 */ /* 0x041fe20000410000 */
[C---:B----4-:R-:W-:Y:S01]  /*18420*/  FMUL.FTZ R41, R121.reuse, R122 ;  /* 0x0000007a79297220 */ /* 0x050fe20000410000 */
[C---:B-1----:R-:W-:Y:S01]  /*18430*/  FMUL.FTZ R5, R121.reuse, R124 ;  /* 0x0000007c79057220 */ /* 0x042fe20000410000 */
[----:B---3--:R-:W-:Y:S01]  /*18440*/  FMUL.FTZ R31, R121, R126 ;  /* 0x0000007e791f7220 */ /* 0x008fe20000410000 */
[----:B------:R0:W-:Y:S01]  /*18450*/  ST.E desc[UR48][R16.64+0x2fc], R33 ;  /* 0x0002fc2110007985 */ /* 0x0001e2000c101930 */
[----:B------:R-:W-:Y:S01]  /*18460*/  FADD.FTZ R141, R14, R141 ;  /* 0x0000008d0e8d7221 */ /* 0x000fe20000010000 */
[----:B--2---:R-:W-:Y:S02]  /*18470*/  FADD.FTZ R139, R9, R139 ;  /* 0x0000008b098b7221 */ /* 0x004fe40000010000 */
        /* <DEDUP_REMOVED lines=19> */
[----:B------:R0:W-:Y:S01]  /*185b0*/  ST.E desc[UR48][R16.64+0x450], R141 ;  /* 0x0004508d10007985 */ /* 0x0001e2000c101930 */
[C---:B------:R-:W-:Y:S01]  /*185c0*/  FMUL.FTZ R145, R4.reuse, R28 ;  /* 0x0000001c04917220 */ /* 0x040fe20000410000 */
[C---:B------:R-:W-:Y:S01]  /*185d0*/  FMUL.FTZ R143, R4.reuse, R24 ;  /* 0x00000018048f7220 */ /* 0x040fe20000410000 */
[C---:B------:R-:W-:Y:S01]  /*185e0*/  FMUL.FTZ R45, R4.reuse, R45 ;  /* 0x0000002d042d7220 */ /* 0x040fe20000410000 */
        /* <DEDUP_REMOVED lines=9> */
[C---:B0-----:R-:W-:Y:S01]  /*18680*/  FMUL.FTZ R141, R4.reuse, R36 ;  /* 0x00000024048d7220 */ /* 0x041fe20000410000 */
[C---:B------:R-:W-:Y:S01]  /*18690*/  FMUL.FTZ R77, R4.reuse, R77 ;  /* 0x0000004d044d7220 */ /* 0x040fe20000410000 */
[C---:B------:R-:W-:Y:S01]  /*186a0*/  FMUL.FTZ R69, R4.reuse, R69 ;  /* 0x0000004504457220 */ /* 0x040fe20000410000 */
[----:B------:R0:W-:Y:S01]  /*186b0*/  ST.E desc[UR48][R16.64+0x358], R35 ;  /* 0x0003582310007985 */ /* 0x0001e2000c101930 */
[C---:B-1----:R-:W-:Y:S01]  /*186c0*/  FMUL.FTZ R57, R4.reuse, R32 ;  /* 0x0000002004397220 */ /* 0x042fe20000410000 */
[C---:B------:R-:W-:Y:S01]  /*186d0*/  FMUL.FTZ R75, R4.reuse, R75 ;  /* 0x0000004b044b7220 */ /* 0x040fe20000410000 */
[C---:B------:R-:W-:Y:S01]  /*186e0*/  FMUL.FTZ R73, R4.reuse, R73 ;  /* 0x0000004904497220 */ /* 0x040fe20000410000 */
[----:B------:R1:W-:Y:S01]  /*186f0*/  ST.E desc[UR48][R16.64+0x35c], R37 ;  /* 0x00035c2510007985 */ /* 0x0003e2000c101930 */
[C---:B--2---:R-:W-:Y:S01]  /*18700*/  FMUL.FTZ R139, R4.reuse, R26 ;  /* 0x0000001a048b7220 */ /* 0x044fe20000410000 */
        /* <DEDUP_REMOVED lines=30> */
[C---:B------:R-:W-:Y:S01]  /*188f0*/  FMUL.FTZ R111, R4.reuse, R111 ;  /* 0x0000006f046f7220 */ /* 0x040fe20000410000 */
[C---:B------:R-:W-:Y:S01]  /*18900*/  FMUL.FTZ R109, R4.reuse, R109 ;  /* 0x0000006d046d7220 */ /* 0x040fe20000410000 */
[C---:B------:R-:W-:Y:S01]  /*18910*/  FMUL.FTZ R119, R4.reuse, R119 ;  /* 0x0000007704777220 */ /* 0x040fe20000410000 */
[----:B------:R-:W-:Y:S01]  /*18920*/  FMUL.FTZ R117, R4, R117 ;  /* 0x0000007504757220 */ /* 0x000fe20000410000 */
[C---:B---3--:R-:W-:Y:S01]  /*18930*/  FMUL.FTZ R33, R121.reuse, R148 ;  /* 0x0000009479217220 */ /* 0x048fe20000410000 */
[C---:B0-----:R-:W-:Y:S01]  /*18940*/  FMUL.FTZ R35, R121.reuse, R150 ;  /* 0x0000009679237220 */ /* 0x041fe20000410000 */
[C---:B-1----:R-:W-:Y:S01]  /*18950*/  FMUL.FTZ R37, R121.reuse, R214 ;  /* 0x000000d679257220 */ /* 0x042fe20000410000 */
[C---:B--2---:R-:W-:Y:S01]  /*18960*/  FMUL.FTZ R25, R121.reuse, R212 ;  /* 0x000000d479197220 */ /* 0x044fe20000410000 */
[C---:B----4-:R-:W-:Y:S01]  /*18970*/  FMUL.FTZ R27, R121.reuse, R216 ;  /* 0x000000d8791b7220 */ /* 0x050fe20000410000 */
[C---:B-----5:R-:W-:Y:S01]  /*18980*/  FMUL.FTZ R29, R121.reuse, R220 ;  /* 0x000000dc791d7220 */ /* 0x060fe20000410000 */
        /* <DEDUP_REMOVED lines=67> */
[----:B------:R-:W-:Y:S04]  /*18dc0*/  ST.E desc[UR48][R16.64+0x3f8], R127 ;  /* 0x0003f87f10007985 */ /* 0x000fe8000c101930 */
[----:B------:R3:W-:Y:S04]  /*18dd0*/  ST.E desc[UR48][R16.64+0x3fc], R125 ;  /* 0x0003fc7d10007985 */ /* 0x0007e8000c101930 */
[----:B------:R-:W-:Y:S04]  /*18de0*/  ST.E desc[UR48][R16.64+0x408], R137 ;  /* 0x0004088910007985 */ /* 0x000fe8000c101930 */
[----:B------:R4:W-:Y:S04]  /*18df0*/  ST.E desc[UR48][R16.64+0x40c], R129 ;  /* 0x00040c8110007985 */ /* 0x0009e8000c101930 */
[----:B------:R-:W-:Y:S04]  /*18e00*/  ST.E desc[UR48][R16.64+0x418], R135 ;  /* 0x0004188710007985 */ /* 0x000fe8000c101930 */
[----:B------:R-:W-:Y:S04]  /*18e10*/  ST.E desc[UR48][R16.64+0x41c], R133 ;  /* 0x00041c8510007985 */ /* 0x000fe8000c101930 */
[----:B------:R5:W-:Y:S01]  /*18e20*/  ST.E desc[UR48][R16.64+0x428], R131 ;  /* 0x0004288310007985 */ /* 0x000be2000c101930 */
[----:B------:R1:W-:Y:S06]  /*18e30*/  BAR.SYNC.DEFER_BLOCKING R205, 0x100 ;  /* 0x000400cd0000751d */ /* 0x0003ec0000010000 */
[----:B0-----:R-:W5:Y:S04]  /*18e40*/  LD.E R5, desc[UR48][R16.64+0x230] ;  /* 0x0002303010057980 */ /* 0x001f68000c101900 */
[----:B------:R-:W5:Y:S04]  /*18e50*/  LD.E R25, desc[UR48][R16.64+0x234] ;  /* 0x0002343010197980 */ /* 0x000f68000c101900 */
[----:B------:R-:W5:Y:S04]  /*18e60*/  LD.E R27, desc[UR48][R16.64+0x238] ;  /* 0x00023830101b7980 */ /* 0x000f68000c101900 */
[----:B------:R-:W5:Y:S04]  /*18e70*/  LD.E R29, desc[UR48][R16.64+0x23c] ;  /* 0x00023c30101d7980 */ /* 0x000f68000c101900 */
[----:B-1----:R-:W5:Y:S04]  /*18e80*/  LD.E R31, desc[UR48][R16.64+0x240] ;  /* 0x00024030101f7980 */ /* 0x002f68000c101900 */
        /* <DEDUP_REMOVED lines=45> */
[----:B--2---:R-:W2:Y:S04]  /*19160*/  LD.E R123, desc[UR48][R16.64+0x2f8] ;  /* 0x0002f830107b7980 */ /* 0x004ea8000c101900 */
[----:B---3--:R-:W3:Y:S04]  /*19170*/  LD.E R125, desc[UR48][R16.64+0x2fc] ;  /* 0x0002fc30107d7980 */ /* 0x008ee8000c101900 */
[----:B------:R-:W3:Y:S04]  /*19180*/  LD.E R127, desc[UR48][R16.64+0x300] ;  /* 0x00030030107f7980 */ /* 0x000ee8000c101900 */
[----:B----4-:R-:W4:Y:S04]  /*19190*/  LD.E R129, desc[UR48][R16.64+0x304] ;  /* 0x0003043010817980 */ /* 0x010f28000c101900 */
[----:B-----5:R-:W5:Y:S04]  /*191a0*/  LD.E R131, desc[UR48][R16.64+0x308] ;  /* 0x0003083010837980 */ /* 0x020f68000c101900 */
        /* <DEDUP_REMOVED lines=125> */
[----:B---3--:R-:W-:Y:S04]  /*19980*/  ST.E desc[UR48][R16.64+0x2fc], R125 ;  /* 0x0002fc7d10007985 */ /* 0x008fe8000c101930 */
[----:B------:R-:W-:Y:S04]  /*19990*/  ST.E desc[UR48][R16.64+0x300], R127 ;  /* 0x0003007f10007985 */ /* 0x000fe8000c101930 */
[----:B----4-:R-:W-:Y:S04]  /*199a0*/  ST.E desc[UR48][R16.64+0x304], R129 ;  /* 0x0003048110007985 */ /* 0x010fe8000c101930 */
[----:B-----5:R-:W-:Y:S04]  /*199b0*/  ST.E desc[UR48][R16.64+0x308], R131 ;  /* 0x0003088310007985 */ /* 0x020fe8000c101930 */
        /* <DEDUP_REMOVED lines=73> */
[----:B0-----:R-:W5:Y:S04]  /*19e50*/  LD.E.64 R4, desc[UR48][R16.64+0xa8] ;  /* 0x0000a83010047980 */ /* 0x001f68000c101b00 */
[----:B------:R-:W5:Y:S04]  /*19e60*/  LDL R195, [R1+0x88] ;  /* 0x0000880001c37983 */ /* 0x000f680000100800 */
[----:B-1----:R-:W5:Y:S04]  /*19e70*/  LD.E R24, desc[UR48][R16.64+0x230] ;  /* 0x0002303010187980 */ /* 0x002f68000c101900 */
[----:B------:R-:W5:Y:S04]  /*19e80*/  LD.E R25, desc[UR48][R16.64+0x234] ;  /* 0x0002343010197980 */ /* 0x000f68000c101900 */
[----:B--2---:R-:W2:Y:S04]  /*19e90*/  LD.E R26, desc[UR48][R16.64+0x238] ;  /* 0x00023830101a7980 */ /* 0x004ea8000c101900 */
[----:B------:R-:W2:Y:S04]  /*19ea0*/  LD.E R27, desc[UR48][R16.64+0x23c] ;  /* 0x00023c30101b7980 */ /* 0x000ea8000c101900 */
[----:B---3--:R-:W2:Y:S04]  /*19eb0*/  LD.E R28, desc[UR48][R16.64+0x240] ;  /* 0x00024030101c7980 */ /* 0x008ea8000c101900 */
[----:B------:R-:W2:Y:S04]  /*19ec0*/  LD.E R29, desc[UR48][R16.64+0x244] ;  /* 0x00024430101d7980 */ /* 0x000ea8000c101900 */
[----:B----4-:R-:W2:Y:S04]  /*19ed0*/  LD.E R30, desc[UR48][R16.64+0x248] ;  /* 0x00024830101e7980 */ /* 0x010ea8000c101900 */
[----:B------:R-:W2:Y:S04]  /*19ee0*/  LD.E R31, desc[UR48][R16.64+0x24c] ;  /* 0x00024c30101f7980 */ /* 0x000ea8000c101900 */
[----:B-----5:R-:W2:Y:S04]  /*19ef0*/  LD.E R32, desc[UR48][R16.64+0x250] ;  /* 0x0002503010207980 */ /* 0x020ea8000c101900 */
        /* <DEDUP_REMOVED lines=967> */
[----:B0-----:R-:W5:Y:S04]  /*1db70*/  LD.E R25, desc[UR48][R16.64+0x250] ;  /* 0x0002503010197980 */ /* 0x001f68000c101900 */
[----:B-1----:R-:W5:Y:S04]  /*1db80*/  LD.E R27, desc[UR48][R16.64+0x254] ;  /* 0x00025430101b7980 */ /* 0x002f68000c101900 */
[----:B--2---:R-:W2:Y:S04]  /*1db90*/  LD.E R29, desc[UR48][R16.64+0x258] ;  /* 0x00025830101d7980 */ /* 0x004ea8000c101900 */
[----:B---3--:R-:W3:Y:S04]  /*1dba0*/  LD.E R31, desc[UR48][R16.64+0x25c] ;  /* 0x00025c30101f7980 */ /* 0x008ee8000c101900 */
        /* <DEDUP_REMOVED lines=129> */
[----:B-----5:R0:W-:Y:S04]  /*1e3c0*/  ST.E desc[UR48][R16.64+0x264], R35 ;  /* 0x0002642310007985 */ /* 0x0201e8000c101930 */
        /* <DEDUP_REMOVED lines=122> */
.L_x_2112:
[----:B------:R-:W-:Y:S05]  /*1eb70*/  BSYNC B0 ;  /* 0x0000000000007941 */ /* 0x000fea0003800000 */
.L_x_2111:
[C---:B------:R-:W-:Y:S01]  /*1eb80*/  ISETP.GT.AND P1, PT, R10.reuse, UR43, PT ;  /* 0x0000002b0a007c0c */ /* 0x040fe2000bf24270 */
[----:B------:R-:W-:-:S12]  /*1eb90*/  VIADD R10, R10, 0xffffffff ;  /* 0xffffffff0a0a7836 */ /* 0x000fd80000000000 */
[----:B------:R-:W-:Y:S05]  /*1eba0*/  @P1 BRA `(.L_x_2113) ;  /* 0xffffff4c006c1947 */ /* 0x000fea000383ffff */
.L_x_2082:
[----:B------:R-:W-:Y:S05]  /*1ebb0*/  WARPSYNC.ALL ;  /* 0x0000000000007948 */ /* 0x000fea0003800000 */
[----:B0-----:R-:W1:Y:S04]  /*1ebc0*/  LDL R5, [R1+0x450] ;  /* 0x0004500001057983 */ /* 0x001e680000100800 */
[----:B------:R-:W2:Y:S04]  /*1ebd0*/  LDL R6, [R1+0x454] ;  /* 0x0004540001067983 */ /* 0x000ea80000100800 */
[----:B------:R-:W3:Y:S04]  /*1ebe0*/  LDL R134, [R1+0x218] ;  /* 0x0002180001867983 */ /* 0x000ee80000100800 */
[----:B------:R-:W4:Y:S04]  /*1ebf0*/  LDL.64 R12, [R1+0x398] ;  /* 0x00039800010c7983 */ /* 0x000f280000100a00 */
[----:B------:R-:W5:Y:S04]  /*1ec00*/  LDL.64 R138, [R1+0x230] ;  /* 0x00023000018a7983 */ /* 0x000f680000100a00 */
[----:B------:R-:W4:Y:S04]  /*1ec10*/  LDL.64 R130, [R1+0x240] ;  /* 0x0002400001827983 */ /* 0x000f280000100a00 */
        /* <DEDUP_REMOVED lines=58> */
[----:B------:R-:W4:Y:S04]  /*1efc0*/  LDL R133, [R1+0x220] ;  /* 0x0002200001857983 */ /* 0x000f280000100800 */
[----:B-1----:R-:W0:Y:S02]  /*1efd0*/  SHFL.BFLY PT, R0, R5, 0x2, 0x1f ;  /* 0x0c401f0005007f89 */ /* 0x002e2400000e0000 */
[----:B0-----:R-:W-:-:S05]  /*1efe0*/  FADD.FTZ R0, R5, R0 ;  /* 0x0000000005007221 */ /* 0x001fca0000010000 */
[----:B------:R-:W0:Y:S02]  /*1eff0*/  SHFL.BFLY PT, R3, R0, 0x1, 0x1f ;  /* 0x0c201f0000037f89 */ /* 0x000e2400000e0000 */
[----:B0-----:R-:W-:Y:S01]  /*1f000*/  FADD.FTZ R2, R0, R3 ;  /* 0x0000000300027221 */ /* 0x001fe20000010000 */
[----:B---3--:R-:W-:Y:S01]  /*1f010*/  VIADD R134, R134, 0x1 ;  /* 0x0000000186867836 */ /* 0x008fe20000000000 */
[----:B------:R-:W3:Y:S04]  /*1f020*/  LDL R0, [R1+0x224] ;  /* 0x0002240001007983 */ /* 0x000ee80000100800 */
[----:B------:R-:W-:Y:S04]  /*1f030*/  STL [R1+0x450], R2 ;  /* 0x0004500201007387 */ /* 0x000fe80000100800 */
[----:B------:R-:W5:Y:S04]  /*1f040*/  LDL R147, [R1+0x450] ;  /* 0x0004500001937983 */ /* 0x000f680000100800 */
[----:B--2---:R-:W0:Y:S02]  /*1f050*/  SHFL.BFLY PT, R3, R6, 0x2, 0x1f ;  /* 0x0c401f0006037f89 */ /* 0x004e2400000e0000 */
[----:B0-----:R-:W-:Y:S01]  /*1f060*/  FADD.FTZ R3, R3, R6 ;  /* 0x0000000603037221 */ /* 0x001fe20000010000 */
[----:B------:R-:W-:Y:S01]  /*1f070*/  ISETP.NE.AND P2, PT, R134, 0x2, PT ;  /* 0x000000028600780c */ /* 0x000fe20003f45270 */
[----:B------:R-:W2:Y:S04]  /*1f080*/  LDL.64 R6, [R1+0x428] ;  /* 0x0004280001067983 */ /* 0x000ea80000100a00 */
[----:B------:R-:W0:Y:S08]  /*1f090*/  SHFL.BFLY PT, R4, R3, 0x1, 0x1f ;  /* 0x0c201f0003047f89 */ /* 0x000e3000000e0000 */
[----:B------:R-:W4:Y:S01]  /*1f0a0*/  @!P2 LDL R132, [R1+0x21c] ;  /* 0x00021c000184a983 */ /* 0x000f220000100800 */
[----:B0-----:R-:W-:-:S03]  /*1f0b0*/  FADD.FTZ R140, R3, R4 ;  /* 0x00000004038c7221 */ /* 0x001fc60000010000 */
[----:B------:R-:W2:Y:S02]  /*1f0c0*/  LDL.64 R4, [R1+0x3f8] ;  /* 0x0003f80001047983 */ /* 0x000ea40000100a00 */
[----:B------:R-:W-:Y:S02]  /*1f0d0*/  FSETP.NE.FTZ.AND P1, PT, R140, RZ, PT ;  /* 0x000000ff8c00720b */ /* 0x000fe40003f35000 */
[----:B------:R-:W2:Y:S11]  /*1f0e0*/  LDL.64 R2, [R1+0x418] ;  /* 0x0004180001027983 */ /* 0x000eb60000100a00 */
[----:B------:R-:W2:Y:S04]  /*1f0f0*/  @P1 LDL R143, [R1+0x460] ;  /* 0x00046000018f1983 */ /* 0x000ea80000100800 */
[----:B------:R-:W2:Y:S01]  /*1f100*/  @P1 LDL R145, [R1+0x444] ;  /* 0x0004440001911983 */ /* 0x000ea20000100800 */
[----:B------:R-:W-:-:S02]  /*1f110*/  IMAD.MOV.U32 R142, RZ, RZ, -0x800000 ;  /* 0xff800000ff8e7424 */ /* 0x000fc400078e00ff */
[----:B------:R-:W-:Y:S02]  /*1f120*/  IMAD.MOV.U32 R135, RZ, RZ, RZ ;  /* 0x000000ffff877224 */ /* 0x000fe400078e00ff */
[----:B------:R-:W-:Y:S01]  /*1f130*/  IMAD.MOV.U32 R144, RZ, RZ, -0x800000 ;  /* 0xff800000ff907424 */ /* 0x000fe200078e00ff */
[----:B------:R0:W-:Y:S08]  /*1f140*/  BAR.ARV R204, 0x100 ;  /* 0x000400cc0000751d */ /* 0x0001f00000002000 */
[----:B------:R-:W-:Y:S06]  /*1f150*/  BAR.ARV 0x8, 0x180 ;  /* 0x0206000000007b1d */ /* 0x000fec0000002000 */
[----:B-----5:R-:W-:-:S13]  /*1f160*/  FSETP.NE.FTZ.AND P0, PT, R147, RZ, PT ;  /* 0x000000ff9300720b */ /* 0x020fda0003f15000 */
[----:B------:R-:W5:Y:S04]  /*1f170*/  @P0 LDL R136, [R1+0x460] ;  /* 0x0004600001880983 */ /* 0x000f680000100800 */
[----:B------:R-:W2:Y:S01]  /*1f180*/  @P0 LDL R137, [R1+0x440] ;  /* 0x0004400001890983 */ /* 0x000ea20000100800 */
[----:B------:R-:W1:Y:S02]  /*1f190*/  @P0 MUFU.LG2 R141, R147 ;  /* 0x00000093008d0308 */ /* 0x000e640000000c00 */
[----:B-1----:R-:W-:-:S06]  /*1f1a0*/  @P0 FMUL.FTZ R141, R141, 0.69314718246459960938 ;  /* 0x3f3172188d8d0820 */ /* 0x002fcc0000410000 */
[----:B------:R-:W-:Y:S08]  /*1f1b0*/  @P1 MUFU.LG2 R146, R140 ;  /* 0x0000008c00921308 */ /* 0x000ff00000000c00 */
[----:B------:R-:W1:Y:S01]  /*1f1c0*/  @P0 MUFU.RCP R135, R147 ;  /* 0x0000009300870308 */ /* 0x000e620000001000 */
[----:B----4-:R-:W-:Y:S01]  /*1f1d0*/  @!P2 LOP3.LUT R132, R132, 0x1, RZ, 0x3c, !PT ;  /* 0x000000018484a812 */ /* 0x010fe200078e3cff */
[----:B---3--:R-:W-:Y:S01]  /*1f1e0*/  VIADD R0, R0, 0x1 ;  /* 0x0000000100007836 */ /* 0x008fe20000000000 */
[----:B------:R-:W-:Y:S04]  /*1f1f0*/  STL [R1+0x454], R140 ;  /* 0x0004548c01007387 */ /* 0x000fe80000100800 */
[----:B------:R-:W-:Y:S04]  /*1f200*/  STL [R1+0x218], R134 ;  /* 0x0002188601007387 */ /* 0x000fe80000100800 */
[----:B------:R-:W-:Y:S01]  /*1f210*/  @!P2 STL [R1+0x21c], R132 ;  /* 0x00021c840100a387 */ /* 0x000fe20000100800 */
        /* <DEDUP_REMOVED lines=64> */
[----:B------:R-:W-:Y:S04]  /*1f620*/  STL.64 [R1+0x230], R138 ;  /* 0x0002308a01007387 */ /* 0x000fe80000100a00 */
        /* <DEDUP_REMOVED lines=31> */
[----:B------:R-:W-:Y:S04]  /*1f820*/  STL [R1+0x224], R0 ;  /* 0x0002240001007387 */ /* 0x000fe80000100800 */
[----:B------:R-:W-:Y:S01]  /*1f830*/  @!P2 STL [R1+0x218], RZ ;  /* 0x000218ff0100a387 */ /* 0x000fe20000100800 */
[----:B-----5:R-:W-:-:S04]  /*1f840*/  @P0 FMUL.FTZ R136, R136, 0.69314718246459960938 ;  /* 0x3f31721888880820 */ /* 0x020fc80000410000 */
[----:B--2---:R-:W-:Y:S01]  /*1f850*/  @P0 FFMA.FTZ R142, R136, R137, R141 ;  /* 0x00000089888e0223 */ /* 0x004fe2000001008d */
[----:B------:R-:W-:-:S06]  /*1f860*/  IMAD.MOV.U32 R136, RZ, RZ, RZ ;  /* 0x000000ffff887224 */ /* 0x000fcc00078e00ff */
[----:B------:R-:W1:Y:S01]  /*1f870*/  @P1 MUFU.RCP R136, R140 ;  /* 0x0000008c00881308 */ /* 0x000e620000001000 */
[----:B------:R-:W-:Y:S01]  /*1f880*/  @P1 FMUL.FTZ R137, R146, 0.69314718246459960938 ;  /* 0x3f31721892891820 */ /* 0x000fe20000410000 */
[----:B------:R-:W-:-:S04]  /*1f890*/  @P1 FMUL.FTZ R146, R143, 0.69314718246459960938 ;  /* 0x3f3172188f921820 */ /* 0x000fc80000410000 */
[----:B------:R-:W-:Y:S01]  /*1f8a0*/  @P1 FFMA.FTZ R144, R146, R145, R137 ;  /* 0x0000009192901223 */ /* 0x000fe20000010089 */
[-C--:B-1----:R-:W-:Y:S01]  /*1f8b0*/  FMUL.FTZ R13, R13, R136.reuse ;  /* 0x000000880d0d7220 */ /* 0x082fe20000410000 */
[-C--:B------:R-:W-:Y:S01]  /*1f8c0*/  FMUL.FTZ R12, R12, R136.reuse ;  /* 0x000000880c0c7220 */ /* 0x080fe20000410000 */
[-C--:B------:R-:W-:Y:S01]  /*1f8d0*/  FMUL.FTZ R71, R71, R136.reuse ;  /* 0x0000008847477220 */ /* 0x080fe20000410000 */
[-C--:B------:R-:W-:Y:S01]  /*1f8e0*/  FMUL.FTZ R70, R70, R136.reuse ;  /* 0x0000008846467220 */ /* 0x080fe20000410000 */
[-C--:B------:R-:W-:Y:S01]  /*1f8f0*/  FMUL.FTZ R69, R69, R136.reuse ;  /* 0x0000008845457220 */ /* 0x080fe20000410000 */
[-C--:B------:R-:W-:Y:S01]  /*1f900*/  FMUL.FTZ R68, R68, R136.reuse ;  /* 0x0000008844447220 */ /* 0x080fe20000410000 */
[----:B------:R1:W-:Y:S01]  /*1f910*/  STL.64 [R1+0x398], R12 ;  /* 0x0003980c01007387 */ /* 0x0003e20000100a00 */
        /* <DEDUP_REMOVED lines=58> */
[----:B-1----:R-:W-:Y:S01]  /*1fcc0*/  VIADD R12, R133, 0x1 ;  /* 0x00000001850c7836 */ /* 0x002fe20000000000 */
[----:B------:R0:W-:Y:S04]  /*1fcd0*/  STL [R1+0x450], R142 ;  /* 0x0004508e01007387 */ /* 0x0001e80000100800 */
[----:B------:R0:W-:Y:S04]  /*1fce0*/  STL [R1+0x454], R144 ;  /* 0x0004549001007387 */ /* 0x0001e80000100800 */
[----:B------:R0:W-:Y:S04]  /*1fcf0*/  STL.64 [R1+0x238], R70 ;  /* 0x0002384601007387 */ /* 0x0001e80000100a00 */
        /* <DEDUP_REMOVED lines=30> */
[----:B------:R0:W-:Y:S01]  /*1fee0*/  STL [R1+0x220], R12 ;  /* 0x0002200c01007387 */ /* 0x0001e20000100800 */
[----:B------:R-:W-:-:S13]  /*1fef0*/  PLOP3.LUT P0, PT, PT, PT, PT, 0x8, 0x0 ;  /* 0x000000000000781c */ /* 0x000fda0003f0e170 */
.L_x_2017:
[----:B------:R-:W1:Y:S08]  /*1ff00*/  S2UR UR4, SR_CgaCtaId ;  /* 0x00000000000479c3 */ /* 0x000e700000008800 */
[----:B------:R-:W-:Y:S06]  /*1ff10*/  BAR.SYNC.DEFER_BLOCKING 0x5, 0x180 ;  /* 0x0146000000007b1d */ /* 0x000fec0000010000 */
[----:B------:R-:W-:Y:S01]  /*1ff20*/  UMOV UR44, 0x400 ;  /* 0x00000400002c7882 */ /* 0x000fe20000000000 */
[----:B------:R-:W-:Y:S01]  /*1ff30*/  BSSY B0, `(.L_x_2114) ;  /* 0x0000293000007945 */ /* 0x000fe20003800000 */
[----:B-1----:R-:W-:-:S09]  /*1ff40*/  ULEA UR44, UR4, UR44, 0x18 ;  /* 0x0000002c042c7291 */ /* 0x002fd2000f8ec03f */
[----:B---3--:R-:W1:Y:S02]  /*1ff50*/  LDS R0, [UR44+0x324d0] ;  /* 0x0324d02cff007984 */ /* 0x008e640008000800 */
[----:B-1----:R-:W-:Y:S01]  /*1ff60*/  R2UR UR4, R0 ;  /* 0x00000000000472ca */ /* 0x002fe200000e0000 */
[----:B------:R-:W-:Y:S06]  /*1ff70*/  BAR.ARV 0x4, 0x180 ;  /* 0x0106000000007b1d */ /* 0x000fec0000002000 */
[----:B------:R-:W-:Y:S08]  /*1ff80*/  @P0 BRA `(.L_x_2115) ;  /* 0x0000001c00640947 */ /* 0x000ff00003800000 */
[----:B------:R-:W2:Y:S01]  /*1ff90*/  LDL.128 R104, [R1+0x2b0] ;  /* 0x0002b00001687983 */ /* 0x000ea20000100c00 */
[----:B0-----:R-:W0:Y:S01]  /*1ffa0*/  LDC R2, c[0x0][0xce8] ;  /* 0x00033a00ff027b82 */ /* 0x001e220000000800 */
[----:B------:R-:W-:Y:S02]  /*1ffb0*/  ULDC UR5, c[0x0][0xb88] ;  /* 0x0002e20000057ab9 */ /* 0x000fe40000000800 */
[----:B------:R-:W3:Y:S04]  /*1ffc0*/  LDL.128 R100, [R1+0x2c0] ;  /* 0x0002c00001647983 */ /* 0x000ee80000100c00 */
[----:B------:R-:W4:Y:S04]  /*1ffd0*/  LDL.128 R96, [R1+0x2d0] ;  /* 0x0002d00001607983 */ /* 0x000f280000100c00 */
        /* <DEDUP_REMOVED lines=28> */
[----:B------:R-:W4:Y:S01]  /*201a0*/  LDL.128 R8, [R1+0x420] ;  /* 0x0004200001087983 */ /* 0x000f220000100c00 */
[----:B------:R-:W-:Y:S01]  /*201b0*/  VIADD R19, R200, UR39 ;  /* 0x00000027c8137c36 */ /* 0x000fe20008000000 */
[----:B------:R-:W-:Y:S01]  /*201c0*/  LOP3.LUT P0, RZ, R210, 0x3, RZ, 0xc0, !PT ;  /* 0x00000003d2ff7812 */ /* 0x000fe2000780c0ff */
[----:B0-----:R-:W-:Y:S01]  /*201d0*/  IMAD R0, R2, UR5, RZ ;  /* 0x0000000502007c24 */ /* 0x001fe2000f8e02ff */
[----:B------:R-:W-:-:S02]  /*201e0*/  IADD3 R141, P1, R178, 0x4020, RZ ;  /* 0x00004020b28d7810 */ /* 0x000fc40007f3e0ff */
[C---:B------:R-:W-:Y:S01]  /*201f0*/  IADD3 R21, P3, R178.reuse, 0x4000, RZ ;  /* 0x00004000b2157810 */ /* 0x040fe20007f7e0ff */
[----:B------:R-:W-:Y:S01]  /*20200*/  USHF.R.S32.HI UR12, URZ, 0x1f, UR42 ;  /* 0x0000001f3f0c7899 */ /* 0x000fe2000801142a */
[----:B------:R-:W-:Y:S01]  /*20210*/  ISETP.GE.OR P2, PT, R19, R0, P0 ;  /* 0x000000001300720c */ /* 0x000fe20000746670 */
[----:B------:R-:W-:Y:S01]  /*20220*/  ULDC.64 UR8, c[0x0][0xc90] ;  /* 0x0003240000087ab9 */ /* 0x000fe20000000a00 */
[C---:B------:R-:W-:Y:S01]  /*20230*/  IADD3 R143, P4, R178.reuse, 0x4040, RZ ;  /* 0x00004040b28f7810 */ /* 0x040fe20007f9e0ff */
[----:B------:R-:W-:Y:S01]  /*20240*/  USHF.R.S32.HI UR13, URZ, 0x1f, UR38 ;  /* 0x0000001f3f0d7899 */ /* 0x000fe20008011426 */
[----:B------:R-:W-:Y:S01]  /*20250*/  IADD3 R157, P6, R178, 0x4060, RZ ;  /* 0x00004060b29d7810 */ /* 0x000fe20007fde0ff */
[----:B------:R-:W-:-:S08]  /*20260*/  ULDC.64 UR10, c[0x0][0xc98] ;  /* 0x00032600000a7ab9 */ /* 0x000fd00000000a00 */
[----:B------:R-:W4:Y:S01]  /*20270*/  @!P2 LDL R3, [R1+0x450] ;  /* 0x000450000103a983 */ /* 0x000f220000100800 */
[----:B------:R-:W-:Y:S01]  /*20280*/  IMAD.X R151, RZ, RZ, R179, P1 ;  /* 0x000000ffff977224 */ /* 0x000fe200008e06b3 */
[----:B------:R-:W-:-:S04]  /*20290*/  IADD3 R149, P1, R178, 0x8040, RZ ;  /* 0x00008040b2957810 */ /* 0x000fc80007f3e0ff */
[----:B------:R-:W-:-:S04]  /*202a0*/  LOP3.LUT R148, R149, 0x380, RZ, 0xc0, !PT ;  /* 0x0000038095947812 */ /* 0x000fc800078ec0ff */
[----:B------:R-:W-:-:S04]  /*202b0*/  SHF.R.U64 R148, R148, 0x3, RZ ;  /* 0x0000000394947819 */ /* 0x000fc800000012ff */
[----:B------:R-:W-:Y:S01]  /*202c0*/  LOP3.LUT R148, R148, R149, RZ, 0x3c, !PT ;  /* 0x0000009594947212 */ /* 0x000fe200078e3cff */
[----:B------:R-:W-:Y:S01]  /*202d0*/  IMAD.X R149, RZ, RZ, R179, P1 ;  /* 0x000000ffff957224 */ /* 0x000fe200008e06b3 */
[----:B------:R-:W-:Y:S02]  /*202e0*/  ISETP.NE.AND P1, PT, R2, 0x1, PT ;  /* 0x000000010200780c */ /* 0x000fe40003f25270 */
[----:B------:R-:W-:-:S04]  /*202f0*/  LOP3.LUT R20, R21, 0x380, RZ, 0xc0, !PT ;  /* 0x0000038015147812 */ /* 0x000fc800078ec0ff */
[----:B------:R-:W-:-:S04]  /*20300*/  SHF.R.U64 R20, R20, 0x3, RZ ;  /* 0x0000000314147819 */ /* 0x000fc800000012ff */
[----:B------:R-:W-:Y:S01]  /*20310*/  LOP3.LUT R20, R20, R21, RZ, 0x3c, !PT ;  /* 0x0000001514147212 */ /* 0x000fe200078e3cff */
[----:B------:R-:W-:Y:S01]  /*20320*/  IMAD.X R21, RZ, RZ, R179, P3 ;  /* 0x000000ffff157224 */ /* 0x000fe200018e06b3 */
[----:B------:R-:W-:Y:S02]  /*20330*/  IADD3 R153, P3, R178, 0x8020, RZ ;  /* 0x00008020b2997810 */ /* 0x000fe40007f7e0ff */
[----:B------:R-:W-:Y:S02]  /*20340*/  LOP3.LUT R18, R141, 0x380, RZ, 0xc0, !PT ;  /* 0x000003808d127812 */ /* 0x000fe400078ec0ff */
[----:B------:R-:W-:Y:S01]  /*20350*/  LOP3.LUT R152, R153, 0x380, RZ, 0xc0, !PT ;  /* 0x0000038099987812 */ /* 0x000fe200078ec0ff */
[----:B------:R-:W-:Y:S01]  /*20360*/  UIMAD UR5, UR12, UR8, URZ ;  /* 0x000000080c0572a4 */ /* 0x000fe2000f8e023f */
[----:B------:R-:W-:Y:S02]  /*20370*/  LOP3.LUT R140, R143, 0x380, RZ, 0xc0, !PT ;  /* 0x000003808f8c7812 */ /* 0x000fe400078ec0ff */
[----:B------:R-:W-:-:S02]  /*20380*/  SHF.R.U64 R152, R152, 0x3, RZ ;  /* 0x0000000398987819 */ /* 0x000fc400000012ff */
[----:B------:R-:W-:Y:S02]  /*20390*/  SHF.R.U64 R18, R18, 0x3, RZ ;  /* 0x0000000312127819 */ /* 0x000fe400000012ff */
[----:B------:R-:W-:Y:S01]  /*203a0*/  LOP3.LUT R152, R152, R153, RZ, 0x3c, !PT ;  /* 0x0000009998987212 */ /* 0x000fe200078e3cff */
[----:B------:R-:W-:Y:S01]  /*203b0*/  IMAD.X R153, RZ, RZ, R179, P3 ;  /* 0x000000ffff997224 */ /* 0x000fe200018e06b3 */
[----:B------:R-:W-:Y:S01]  /*203c0*/  SHF.R.U64 R140, R140, 0x3, RZ ;  /* 0x000000038c8c7819 */ /* 0x000fe200000012ff */
[----:B------:R-:W-:Y:S01]  /*203d0*/  UIMAD.WIDE.U32 UR6, UR42, UR8, URZ ;  /* 0x000000082a0672a5 */ /* 0x000fe2000f8e003f */
[----:B------:R-:W-:Y:S01]  /*203e0*/  LOP3.LUT R150, R18, R141, RZ, 0x3c, !PT ;  /* 0x0000008d12967212 */ /* 0x000fe200078e3cff */
[----:B------:R-:W-:Y:S01]  /*203f0*/  UIMAD UR5, UR42, UR9, UR5 ;  /* 0x000000092a0572a4 */ /* 0x000fe2000f8e0205 */
[C---:B------:R-:W-:Y:S02]  /*20400*/  IADD3 R155, P5, R178.reuse, 0x8000, RZ ;  /* 0x00008000b29b7810 */ /* 0x040fe40007fbe0ff */
[----:B------:R-:W-:Y:S01]  /*20410*/  IADD3 R141, P3, R178, 0xc040, RZ ;  /* 0x0000c040b28d7810 */ /* 0x000fe20007f7e0ff */
[----:B------:R-:W-:Y:S01]  /*20420*/  UIMAD UR8, UR13, UR10, URZ ;  /* 0x0000000a0d0872a4 */ /* 0x000fe2000f8e023f */
[----:B------:R-:W-:Y:S01]  /*20430*/  LOP3.LUT R156, R157, 0x380, RZ, 0xc0, !PT ;  /* 0x000003809d9c7812 */ /* 0x000fe200078ec0ff */
[----:B------:R-:W-:Y:S01]  /*20440*/  UIADD3 UR7, UR7, UR5, URZ ;  /* 0x0000000507077290 */ /* 0x000fe2000fffe03f */
[----:B------:R-:W-:-:S02]  /*20450*/  LOP3.LUT R158, R140, R143, RZ, 0x3c, !PT ;  /* 0x0000008f8c9e7212 */ /* 0x000fc400078e3cff */
[----:B------:R-:W-:Y:S02]  /*20460*/  LOP3.LUT R154, R155, 0x380, RZ, 0xc0, !PT ;  /* 0x000003809b9a7812 */ /* 0x000fe400078ec0ff */
[----:B------:R-:W-:Y:S02]  /*20470*/  LOP3.LUT R161, R178, 0x380, RZ, 0xc0, !PT ;  /* 0x00000380b2a17812 */ /* 0x000fe400078ec0ff */
[----:B------:R-:W-:Y:S01]  /*20480*/  LOP3.LUT R140, R141, 0x380, RZ, 0xc0, !PT ;  /* 0x000003808d8c7812 */ /* 0x000fe200078ec0ff */
[----:B------:R-:W-:Y:S01]  /*20490*/  UIMAD UR8, UR38, UR11, UR8 ;  /* 0x0000000b260872a4 */ /* 0x000fe2000f8e0208 */
[----:B------:R-:W-:Y:S01]  /*204a0*/  SHF.R.U64 R156, R156, 0x3, RZ ;  /* 0x000000039c9c7819 */ /* 0x000fe200000012ff */
[----:B------:R-:W-:Y:S01]  /*204b0*/  UIMAD.WIDE.U32 UR6, UR38, UR10, UR6 ;  /* 0x0000000a260672a5 */ /* 0x000fe2000f8e0006 */
[----:B------:R-:W-:Y:S02]  /*204c0*/  SHF.R.U64 R154, R154, 0x3, RZ ;  /* 0x000000039a9a7819 */ /* 0x000fe400000012ff */
[----:B------:R-:W-:Y:S01]  /*204d0*/  SHF.R.U64 R161, R161, 0x3, RZ ;  /* 0x00000003a1a17819 */ /* 0x000fe200000012ff */
[--C-:B------:R-:W-:Y:S01]  /*204e0*/  IMAD.X R159, RZ, RZ, R179.reuse, P4 ;  /* 0x000000ffff9f7224 */ /* 0x100fe200020e06b3 */
[----:B------:R-:W-:Y:S01]  /*204f0*/  SHF.R.U64 R140, R140, 0x3, RZ ;  /* 0x000000038c8c7819 */ /* 0x000fe200000012ff */
[----:B------:R-:W-:Y:S01]  /*20500*/  VIADD R19, R19, 0x8 ;  /* 0x0000000813137836 */ /* 0x000fe20000000000 */
[----:B------:R-:W-:Y:S01]  /*20510*/  LOP3.LUT R156, R156, R157, RZ, 0x3c, !PT ;  /* 0x0000009d9c9c7212 */ /* 0x000fe200078e3cff */
[--C-:B------:R-:W-:Y:S01]  /*20520*/  IMAD.X R157, RZ, RZ, R179.reuse, P6 ;  /* 0x000000ffff9d7224 */ /* 0x100fe200030e06b3 */
[----:B------:R-:W-:Y:S01]  /*20530*/  LOP3.LUT R154, R154, R155, RZ, 0x3c, !PT ;  /* 0x0000009b9a9a7212 */ /* 0x000fe200078e3cff */
[----:B------:R-:W-:Y:S01]  /*20540*/  IMAD.X R155, RZ, RZ, R179, P5 ;  /* 0x000000ffff9b7224 */ /* 0x000fe200028e06b3 */
[C---:B------:R-:W-:Y:S01]  /*20550*/  IADD3 R147, P4, R178.reuse, 0x8060, RZ ;  /* 0x00008060b2937810 */ /* 0x040fe20007f9e0ff */
[----:B------:R-:W-:Y:S01]  /*20560*/  ULDC.64 UR10, c[0x0][0xbf0] ;  /* 0x0002fc00000a7ab9 */ /* 0x000fe20000000a00 */
[----:B------:R-:W-:-:S02]  /*20570*/  IADD3 R145, P6, R178, 0xc000, RZ ;  /* 0x0000c000b2917810 */ /* 0x000fc40007fde0ff */
[----:B------:R-:W-:Y:S01]  /*20580*/  LOP3.LUT R160, R161, R178, RZ, 0x3c, !PT ;  /* 0x000000b2a1a07212 */ /* 0x000fe200078e3cff */
[--C-:B------:R-:W-:Y:S01]  /*20590*/  IMAD.MOV.U32 R161, RZ, RZ, R179.reuse ;  /* 0x000000ffffa17224 */ /* 0x100fe200078e00b3 */
[----:B------:R-:W-:Y:S01]  /*205a0*/  LOP3.LUT R140, R140, R141, RZ, 0x3c, !PT ;  /* 0x0000008d8c8c7212 */ /* 0x000fe200078e3cff */
[----:B------:R-:W-:Y:S01]  /*205b0*/  IMAD.X R141, RZ, RZ, R179, P3 ;  /* 0x000000ffff8d7224 */ /* 0x000fe200018e06b3 */
[----:B------:R-:W-:Y:S02]  /*205c0*/  IADD3 R143, P5, R178, 0xc020, RZ ;  /* 0x0000c020b28f7810 */ /* 0x000fe40007fbe0ff */
[----:B------:R-:W-:Y:S02]  /*205d0*/  LOP3.LUT R146, R147, 0x380, RZ, 0xc0, !PT ;  /* 0x0000038093927812 */ /* 0x000fe400078ec0ff */
[----:B------:R-:W-:Y:S02]  /*205e0*/  LOP3.LUT R144, R145, 0x380, RZ, 0xc0, !PT ;  /* 0x0000038091907812 */ /* 0x000fe400078ec0ff */
[----:B------:R-:W-:-:S02]  /*205f0*/  LOP3.LUT R142, R143, 0x380, RZ, 0xc0, !PT ;  /* 0x000003808f8e7812 */ /* 0x000fc400078ec0ff */
[----:B------:R-:W-:Y:S02]  /*20600*/  MOV R161, R160 ;  /* 0x000000a000a17202 */ /* 0x000fe40000000f00 */
[----:B------:R-:W-:Y:S02]  /*20610*/  SHF.R.U64 R146, R146, 0x3, RZ ;  /* 0x0000000392927819 */ /* 0x000fe400000012ff */
[----:B------:R-:W-:Y:S02]  /*20620*/  SHF.R.U64 R144, R144, 0x3, RZ ;  /* 0x0000000390907819 */ /* 0x000fe400000012ff */
[----:B------:R-:W-:Y:S02]  /*20630*/  SHF.R.U64 R142, R142, 0x3, RZ ;  /* 0x000000038e8e7819 */ /* 0x000fe400000012ff */
[----:B------:R-:W-:Y:S02]  /*20640*/  MOV R160, R20 ;  /* 0x0000001400a07202 */ /* 0x000fe40000000f00 */
[----:B------:R-:W-:Y:S01]  /*20650*/  LOP3.LUT R146, R146, R147, RZ, 0x3c, !PT ;  /* 0x0000009392927212 */ /* 0x000fe200078e3cff */
[----:B------:R-:W-:Y:S01]  /*20660*/  IMAD.X R147, RZ, RZ, R179, P4 ;  /* 0x000000ffff937224 */ /* 0x000fe200020e06b3 */
[----:B------:R-:W-:-:S02]  /*20670*/  MOV R150, R150 ;  /* 0x0000009600967202 */ /* 0x000fc40000000f00 */
[----:B--2---:R-:W-:Y:S02]  /*20680*/  F2FP.BF16.F32.PACK_AB R104, R105, R104 ;  /* 0x000000686968723e */ /* 0x004fe400000010ff */
[----:B------:R-:W-:Y:S02]  /*20690*/  F2FP.BF16.F32.PACK_AB R105, R107, R106 ;  /* 0x0000006a6b69723e */ /* 0x000fe400000010ff */
[----:B---3--:R-:W-:Y:S02]  /*206a0*/  F2FP.BF16.F32.PACK_AB R106, R101, R100 ;  /* 0x00000064656a723e */ /* 0x008fe400000010ff */
[----:B------:R-:W0:Y:S01]  /*206b0*/  @P1 LDC R100, c[0x0][0xcec] ;  /* 0x00033b00ff641b82 */ /* 0x000e220000000800 */
[----:B----4-:R-:W-:Y:S02]  /*206c0*/  F2FP.BF16.F32.PACK_AB R96, R97, R96 ;  /* 0x000000606160723e */ /* 0x010fe400000010ff */
[----:B------:R-:W-:Y:S02]  /*206d0*/  F2FP.BF16.F32.PACK_AB R97, R99, R98 ;  /* 0x000000626361723e */ /* 0x000fe400000010ff */
[----:B------:R-:W-:-:S03]  /*206e0*/  F2FP.BF16.F32.PACK_AB R98, R93, R92 ;  /* 0x0000005c5d62723e */ /* 0x000fc600000010ff */
[----:B------:R-:W1:Y:S01]  /*206f0*/  @P1 LDC R92, c[0x0][0xcf0] ;  /* 0x00033c00ff5c1b82 */ /* 0x000e620000000800 */
[----:B------:R-:W-:Y:S02]  /*20700*/  F2FP.BF16.F32.PACK_AB R88, R89, R88 ;  /* 0x000000585958723e */ /* 0x000fe400000010ff */
[----:B------:R-:W-:Y:S02]  /*20710*/  F2FP.BF16.F32.PACK_AB R89, R91, R90 ;  /* 0x0000005a5b59723e */ /* 0x000fe400000010ff */
[----:B------:R-:W-:Y:S01]  /*20720*/  F2FP.BF16.F32.PACK_AB R90, R85, R84 ;  /* 0x00000054555a723e */ /* 0x000fe200000010ff */
[----:B------:R-:W-:Y:S01]  /*20730*/  VIADD R85, R232, UR39 ;  /* 0x00000027e8557c36 */ /* 0x000fe20008000000 */
[----:B------:R-:W-:Y:S02]  /*20740*/  F2FP.BF16.F32.PACK_AB R80, R81, R80 ;  /* 0x000000505150723e */ /* 0x000fe400000010ff */
[----:B------:R-:W-:Y:S02]  /*20750*/  F2FP.BF16.F32.PACK_AB R81, R83, R82 ;  /* 0x000000525351723e */ /* 0x000fe400000010ff */
[----:B------:R-:W-:Y:S01]  /*20760*/  F2FP.BF16.F32.PACK_AB R82, R77, R76 ;  /* 0x0000004c4d52723e */ /* 0x000fe200000010ff */
[----:B0-----:R-:W-:-:S04]  /*20770*/  @P1 IMAD.HI.U32 R77, R85, R100, RZ ;  /* 0x00000064554d1227 */ /* 0x001fc800078e00ff */
[----:B------:R-:W-:Y:S01]  /*20780*/  IMAD.MOV.U32 R76, RZ, RZ, R85 ;  /* 0x000000ffff4c7224 */ /* 0x000fe200078e0055 */
[----:B-1----:R-:W-:Y:S02]  /*20790*/  @P1 SHF.R.U32.HI R76, RZ, R92, R77 ;  /* 0x0000005cff4c1219 */ /* 0x002fe4000001164d */
[----:B------:R-:W-:-:S03]  /*207a0*/  F2FP.BF16.F32.PACK_AB R72, R73, R72 ;  /* 0x000000484948723e */ /* 0x000fc600000010ff */
[--C-:B------:R-:W-:Y:S01]  /*207b0*/  IMAD.MOV R77, RZ, RZ, -R76.reuse ;  /* 0x000000ffff4d7224 */ /* 0x100fe200078e0a4c */
[----:B------:R-:W-:Y:S02]  /*207c0*/  F2FP.BF16.F32.PACK_AB R73, R75, R74 ;  /* 0x0000004a4b49723e */ /* 0x000fe400000010ff */
[----:B------:R-:W-:Y:S01]  /*207d0*/  F2FP.BF16.F32.PACK_AB R75, R59, R58 ;  /* 0x0000003a3b4b723e */ /* 0x000fe200000010ff */
[----:B------:R-:W-:Y:S01]  /*207e0*/  IMAD R59, R2, R77, R85 ;  /* 0x0000004d023b7224 */ /* 0x000fe200078e0255 */
[----:B------:R-:W-:Y:S01]  /*207f0*/  F2FP.BF16.F32.PACK_AB R83, R79, R78 ;  /* 0x0000004e4f53723e */ /* 0x000fe200000010ff */
[----:B------:R-:W-:Y:S01]  /*20800*/  IMAD.U32 R78, RZ, RZ, UR8 ;  /* 0x00000008ff4e7e24 */ /* 0x000fe2000f8e00ff */
[----:B------:R-:W-:Y:S01]  /*20810*/  F2FP.BF16.F32.PACK_AB R74, R57, R56 ;  /* 0x00000038394a723e */ /* 0x000fe200000010ff */
[----:B------:R-:W-:Y:S01]  /*20820*/  ULDC.64 UR8, c[0x0][0xbe8] ;  /* 0x0002fa0000087ab9 */ /* 0x000fe20000000a00 */
[----:B------:R-:W-:Y:S02]  /*20830*/  SHF.R.S32.HI R57, RZ, 0x1f, R76 ;  /* 0x0000001fff397819 */ /* 0x000fe4000001144c */
[----:B------:R-:W-:-:S02]  /*20840*/  IADD3 R56, P3, R76, UR6, RZ ;  /* 0x000000064c387c10 */ /* 0x000fc4000ff7e0ff */
[----:B------:R-:W-:Y:S02]  /*20850*/  F2FP.BF16.F32.PACK_AB R136, R137, R136 ;  /* 0x000000888988723e */ /* 0x000fe400000010ff */
[----:B------:R-:W-:Y:S02]  /*20860*/  SHF.R.S32.HI R58, RZ, 0x1f, R59 ;  /* 0x0000001fff3a7819 */ /* 0x000fe4000001143b */
[----:B------:R-:W-:Y:S02]  /*20870*/  F2FP.BF16.F32.PACK_AB R137, R139, R138 ;  /* 0x0000008a8b89723e */ /* 0x000fe400000010ff */
[----:B------:R-:W-:Y:S02]  /*20880*/  F2FP.BF16.F32.PACK_AB R128, R129, R128 ;  /* 0x000000808180723e */ /* 0x000fe400000010ff */
[----:B------:R-:W-:Y:S02]  /*20890*/  F2FP.BF16.F32.PACK_AB R138, R133, R132 ;  /* 0x00000084858a723e */ /* 0x000fe400000010ff */
[----:B------:R-:W-:Y:S01]  /*208a0*/  F2FP.BF16.F32.PACK_AB R139, R135, R134 ;  /* 0x00000086878b723e */ /* 0x000fe200000010ff */
[----:B------:R-:W-:Y:S01]  /*208b0*/  BAR.SYNC.DEFER_BLOCKING 0x1, 0x100 ;  /* 0x0044000000007b1d */ /* 0x000fe20000010000 */
[----:B------:R-:W-:-:S02]  /*208c0*/  F2FP.BF16.F32.PACK_AB R129, R131, R130 ;  /* 0x000000828381723e */ /* 0x000fc400000010ff */
[----:B------:R-:W-:Y:S02]  /*208d0*/  F2FP.BF16.F32.PACK_AB R120, R121, R120 ;  /* 0x000000787978723e */ /* 0x000fe400000010ff */
[----:B------:R-:W-:Y:S01]  /*208e0*/  IADD3.X R57, R57, UR7, R78, P3, !PT ;  /* 0x0000000739397c10 */ /* 0x000fe20009ffe44e */
[----:B------:R-:W-:Y:S01]  /*208f0*/  ULDC.64 UR6, c[0x0][0xc88] ;  /* 0x0003220000067ab9 */ /* 0x000fe20000000a00 */
[----:B------:R-:W-:Y:S02]  /*20900*/  F2FP.BF16.F32.PACK_AB R130, R125, R124 ;  /* 0x0000007c7d82723e */ /* 0x000fe400000010ff */
[----:B------:R-:W-:Y:S02]  /*20910*/  F2FP.BF16.F32.PACK_AB R131, R127, R126 ;  /* 0x0000007e7f83723e */ /* 0x000fe400000010ff */
[----:B------:R-:W-:Y:S02]  /*20920*/  F2FP.BF16.F32.PACK_AB R121, R123, R122 ;  /* 0x0000007a7b79723e */ /* 0x000fe400000010ff */
[----:B------:R-:W-:Y:S01]  /*20930*/  F2FP.BF16.F32.PACK_AB R112, R113, R112 ;  /* 0x000000707170723e */ /* 0x000fe200000010ff */
[----:B------:R-:W-:Y:S01]  /*20940*/  IMAD R58, R58, UR6, RZ ;  /* 0x000000063a3a7c24 */ /* 0x000fe2000f8e02ff */
[----:B------:R-:W-:-:S02]  /*20950*/  F2FP.BF16.F32.PACK_AB R122, R117, R116 ;  /* 0x00000074757a723e */ /* 0x000fc400000010ff */
[----:B------:R-:W-:Y:S02]  /*20960*/  F2FP.BF16.F32.PACK_AB R123, R119, R118 ;  /* 0x00000076777b723e */ /* 0x000fe400000010ff */
[----:B------:R-:W-:Y:S02]  /*20970*/  F2FP.BF16.F32.PACK_AB R113, R115, R114 ;  /* 0x000000727371723e */ /* 0x000fe400000010ff */
[----:B------:R-:W-:Y:S02]  /*20980*/  F2FP.BF16.F32.PACK_AB R114, R109, R108 ;  /* 0x0000006c6d72723e */ /* 0x000fe400000010ff */
[----:B------:R-:W-:Y:S01]  /*20990*/  F2FP.BF16.F32.PACK_AB R115, R111, R110 ;  /* 0x0000006e6f73723e */ /* 0x000fe200000010ff */
[----:B------:R-:W-:Y:S01]  /*209a0*/  STSM.16.M88.4 [R161], R136 ;  /* 0x00000088a1007844 */ /* 0x000fe20000000200 */
[----:B------:R-:W-:Y:S01]  /*209b0*/  F2FP.BF16.F32.PACK_AB R107, R103, R102 ;  /* 0x00000066676b723e */ /* 0x000fe200000010ff */
[----:B------:R-:W-:Y:S01]  /*209c0*/  IMAD.WIDE.U32 R56, R59, UR6, R56 ;  /* 0x000000063b387c25 */ /* 0x000fe2000f8e0038 */
[----:B------:R-:W-:Y:S01]  /*209d0*/  F2FP.BF16.F32.PACK_AB R99, R95, R94 ;  /* 0x0000005e5f63723e */ /* 0x000fe200000010ff */
[----:B------:R-:W-:Y:S01]  /*209e0*/  STSM.16.M88.4 [R231], R128 ;  /* 0x00000080e7007844 */ /* 0x000fe20000000200 */
[----:B------:R-:W-:Y:S01]  /*209f0*/  LOP3.LUT R144, R144, R145, RZ, 0x3c, !PT ;  /* 0x0000009190907212 */ /* 0x000fe200078e3cff */
[--C-:B------:R-:W-:Y:S01]  /*20a00*/  IMAD.X R145, RZ, RZ, R179.reuse, P6 ;  /* 0x000000ffff917224 */ /* 0x100fe200030e06b3 */
[----:B------:R-:W-:Y:S01]  /*20a10*/  MOV R158, R158 ;  /* 0x0000009e009e7202 */ /* 0x000fe20000000f00 */
[----:B------:R-:W-:Y:S01]  /*20a20*/  STSM.16.M88.4 [R230], R120 ;  /* 0x00000078e6007844 */ /* 0x000fe20000000200 */
[----:B------:R-:W-:Y:S01]  /*20a30*/  F2FP.BF16.F32.PACK_AB R91, R87, R86 ;  /* 0x00000056575b723e */ /* 0x000fe200000010ff */
[----:B------:R-:W-:Y:S01]  /*20a40*/  IMAD R59, R59, UR7, R58 ;  /* 0x000000073b3b7c24 */ /* 0x000fe2000f8e023a */
[----:B------:R-:W-:Y:S01]  /*20a50*/  LOP3.LUT R142, R142, R143, RZ, 0x3c, !PT ;  /* 0x0000008f8e8e7212 */ /* 0x000fe200078e3cff */
[----:B------:R-:W-:Y:S01]  /*20a60*/  IMAD.X R143, RZ, RZ, R179, P5 ;  /* 0x000000ffff8f7224 */ /* 0x000fe200028e06b3 */
[----:B------:R-:W-:Y:S01]  /*20a70*/  MOV R156, R156 ;  /* 0x0000009c009c7202 */ /* 0x000fe20000000f00 */
[----:B------:R-:W-:Y:S01]  /*20a80*/  STSM.16.M88.4 [R227], R112 ;  /* 0x00000070e3007844 */ /* 0x000fe20000000200 */
[----:B------:R-:W-:Y:S01]  /*20a90*/  F2FP.BF16.F32.PACK_AB R52, R53, R52 ;  /* 0x000000343534723e */ /* 0x000fe200000010ff */
[----:B------:R-:W-:Y:S01]  /*20aa0*/  ULDC.64 UR6, c[0x0][0xc50] ;  /* 0x0003140000067ab9 */ /* 0x000fe20000000a00 */
[----:B------:R-:W-:Y:S01]  /*20ab0*/  MOV R20, R154 ;  /* 0x0000009a00147202 */ /* 0x000fe20000000f00 */
[----:B------:R-:W-:Y:S01]  /*20ac0*/  STSM.16.M88.4 [R160], R104 ;  /* 0x00000068a0007844 */ /* 0x000fe20000000200 */
[----:B------:R-:W-:-:S02]  /*20ad0*/  F2FP.BF16.F32.PACK_AB R53, R55, R54 ;  /* 0x000000363735723e */ /* 0x000fc400000010ff */
[----:B------:R-:W-:Y:S01]  /*20ae0*/  F2FP.BF16.F32.PACK_AB R64, R65, R64 ;  /* 0x000000404140723e */ /* 0x000fe200000010ff */
[----:B------:R-:W-:Y:S01]  /*20af0*/  STSM.16.M88.4 [R150], R96 ;  /* 0x0000006096007844 */ /* 0x000fe20000000200 */
[----:B------:R-:W-:Y:S02]  /*20b00*/  MOV R21, R152 ;  /* 0x0000009800157202 */ /* 0x000fe40000000f00 */
[----:B------:R-:W-:Y:S02]  /*20b10*/  F2FP.BF16.F32.PACK_AB R54, R69, R68 ;  /* 0x000000444536723e */ /* 0x000fe400000010ff */
[----:B------:R-:W-:Y:S02]  /*20b20*/  F2FP.BF16.F32.PACK_AB R55, R71, R70 ;  /* 0x000000464737723e */ /* 0x000fe400000010ff */
[----:B------:R-:W-:Y:S02]  /*20b30*/  F2FP.BF16.F32.PACK_AB R65, R67, R66 ;  /* 0x000000424341723e */ /* 0x000fe400000010ff */
[----:B------:R-:W-:Y:S01]  /*20b40*/  F2FP.BF16.F32.PACK_AB R48, R49, R48 ;  /* 0x000000303130723e */ /* 0x000fe200000010ff */
[----:B------:R-:W-:Y:S01]  /*20b50*/  STSM.16.M88.4 [R158], R88 ;  /* 0x000000589e007844 */ /* 0x000fe20000000200 */
[----:B------:R-:W-:Y:S01]  /*20b60*/  MOV R148, R148 ;  /* 0x0000009400947202 */ /* 0x000fe20000000f00 */
[----:B------:R-:W-:Y:S01]  /*20b70*/  IMAD.IADD R57, R57, 0x1, R59 ;  /* 0x0000000139397824 */ /* 0x000fe200078e023b */
[----:B------:R-:W-:-:S02]  /*20b80*/  F2FP.BF16.F32.PACK_AB R66, R61, R60 ;  /* 0x0000003c3d42723e */ /* 0x000fc400000010ff */
[----:B------:R-:W-:Y:S02]  /*20b90*/  F2FP.BF16.F32.PACK_AB R67, R63, R62 ;  /* 0x0000003e3f43723e */ /* 0x000fe400000010ff */
[----:B------:R-:W-:Y:S01]  /*20ba0*/  F2FP.BF16.F32.PACK_AB R49, R51, R50 ;  /* 0x000000323331723e */ /* 0x000fe200000010ff */
[----:B------:R-:W-:Y:S01]  /*20bb0*/  STSM.16.M88.4 [R156], R80 ;  /* 0x000000509c007844 */ /* 0x000fe20000000200 */
[----:B------:R-:W-:Y:S02]  /*20bc0*/  MOV R18, R146 ;  /* 0x0000009200127202 */ /* 0x000fe40000000f00 */
[----:B------:R-:W-:Y:S02]  /*20bd0*/  F2FP.BF16.F32.PACK_AB R50, R45, R44 ;  /* 0x0000002c2d32723e */ /* 0x000fe400000010ff */
[----:B------:R-:W-:Y:S02]  /*20be0*/  F2FP.BF16.F32.PACK_AB R51, R47, R46 ;  /* 0x0000002e2f33723e */ /* 0x000fe400000010ff */
[----:B------:R-:W-:Y:S01]  /*20bf0*/  F2FP.BF16.F32.PACK_AB R36, R37, R36 ;  /* 0x000000242524723e */ /* 0x000fe200000010ff */
[----:B------:R-:W-:Y:S01]  /*20c00*/  STSM.16.M88.4 [R20], R72 ;  /* 0x0000004814007844 */ /* 0x000fe20000000200 */
[----:B------:R-:W-:-:S02]  /*20c10*/  MOV R144, R144 ;  /* 0x0000009000907202 */ /* 0x000fc40000000f00 */
[----:B------:R-:W-:Y:S02]  /*20c20*/  LEA R58, P3, R56, UR6, 0x2 ;  /* 0x00000006383a7c11 */ /* 0x000fe4000f8610ff */
[----:B------:R-:W-:Y:S02]  /*20c30*/  F2FP.BF16.F32.PACK_AB R44, R5, R4 ;  /* 0x00000004052c723e */ /* 0x000fe400000010ff */
[----:B------:R-:W-:Y:S02]  /*20c40*/  F2FP.BF16.F32.PACK_AB R45, R7, R6 ;  /* 0x00000006072d723e */ /* 0x000fe400000010ff */
[----:B------:R-:W-:Y:S02]  /*20c50*/  F2FP.BF16.F32.PACK_AB R46, R41, R40 ;  /* 0x00000028292e723e */ /* 0x000fe400000010ff */
[----:B------:R-:W-:Y:S02]  /*20c60*/  F2FP.BF16.F32.PACK_AB R47, R43, R42 ;  /* 0x0000002a2b2f723e */ /* 0x000fe400000010ff */
        /* <DEDUP_REMOVED lines=9> */
[----:B------:R-:W-:-:S02]  /*20d00*/  MOV R140, R140 ;  /* 0x0000008c008c7202 */ /* 0x000fc40000000f00 */
[----:B------:R-:W-:Y:S02]  /*20d10*/  F2FP.BF16.F32.PACK_AB R30, R25, R24 ;  /* 0x00000018191e723e */ /* 0x000fe400000010ff */
[----:B------:R-:W-:Y:S02]  /*20d20*/  F2FP.BF16.F32.PACK_AB R31, R27, R26 ;  /* 0x0000001a1b1f723e */ /* 0x000fe400000010ff */
[----:B------:R-:W-:Y:S01]  /*20d30*/  F2FP.BF16.F32.PACK_AB R13, R15, R14 ;  /* 0x0000000e0f0d723e */ /* 0x000fe200000010ff */
[----:B------:R-:W-:Y:S01]  /*20d40*/  STSM.16.M88.4 [R18], R48 ;  /* 0x0000003012007844 */ /* 0x000fe20000000200 */
[----:B------:R-:W-:Y:S02]  /*20d50*/  F2FP.BF16.F32.PACK_AB R14, R9, R8 ;  /* 0x00000008090e723e */ /* 0x000fe400000010ff */
[----:B------:R-:W-:Y:S01]  /*20d60*/  F2FP.BF16.F32.PACK_AB R15, R11, R10 ;  /* 0x0000000a0b0f723e */ /* 0x000fe200000010ff */
[----:B------:R-:W-:Y:S01]  /*20d70*/  STSM.16.M88.4 [R144], R44 ;  /* 0x0000002c90007844 */ /* 0x000fe20000000200 */
[----:B------:R-:W-:-:S03]  /*20d80*/  LEA.HI.X R59, R56, UR7, R57, 0x2, P3 ;  /* 0x00000007383b7c11 */ /* 0x000fc600098f1439 */
[----:B------:R-:W-:Y:S04]  /*20d90*/  STSM.16.M88.4 [R142], R36 ;  /* 0x000000248e007844 */ /* 0x000fe80000000200 */
[----:B------:R-:W-:Y:S04]  /*20da0*/  STSM.16.M88.4 [R140], R28 ;  /* 0x0000001c8c007844 */ /* 0x000fe80000000200 */
[----:B------:R-:W-:Y:S04]  /*20db0*/  STSM.16.M88.4 [R226], R12 ;  /* 0x0000000ce2007844 */ /* 0x000fe80000000200 */
[----:B------:R-:W-:Y:S04]  /*20dc0*/  SHFL.IDX PT, R56, R58, RZ, 0x1c1f ;  /* 0x001c1fff3a387589 */ /* 0x000fe800000e0000 */
[----:B------:R-:W0:Y:S01]  /*20dd0*/  SHFL.IDX PT, R57, R59, RZ, 0x1c1f ;  /* 0x001c1fff3b397589 */ /* 0x000e2200000e0000 */
[----:B------:R-:W-:Y:S01]  /*20de0*/  BAR.SYNC.DEFER_BLOCKING 0x1, 0x100 ;  /* 0x0044000000007b1d */ /* 0x000fe20000010000 */
[----:B------:R-:W-:-:S05]  /*20df0*/  ISETP.GE.OR P0, PT, R19, R0, P0 ;  /* 0x000000001300720c */ /* 0x000fca0000706670 */
[----:B0-----:R0:W-:Y:S08]  /*20e00*/  @!P2 ST.E desc[UR48][R56.64], R3 ;  /* 0x000000033800a985 */ /* 0x0011f0000c101930 */
[----:B------:R-:W2:Y:S01]  /*20e10*/  @!P0 LDL R21, [R1+0x454] ;  /* 0x0004540001158983 */ /* 0x000ea20000100800 */
[----:B------:R-:W-:Y:S02]  /*20e20*/  IMAD R4, R206, 0x40, R190 ;  /* 0x00000040ce047824 */ /* 0x000fe400078e02be */
[----:B------:R-:W-:-:S04]  /*20e30*/  IMAD.MOV.U32 R5, RZ, RZ, 0x2 ;  /* 0x00000002ff057424 */ /* 0x000fc800078e00ff */
[----:B------:R-:W-:-:S03]  /*20e40*/  IMAD.WIDE R4, R4, R5, UR36 ;  /* 0x0000002404047e25 */ /* 0x000fc6000f8e0205 */
[----:B------:R-:W-:-:S04]  /*20e50*/  IADD3 R33, P6, R4, 0x5000, RZ ;  /* 0x0000500004217810 */ /* 0x000fc80007fde0ff */
[----:B------:R-:W-:-:S04]  /*20e60*/  LOP3.LUT R32, R33, 0x380, RZ, 0xc0, !PT ;  /* 0x0000038021207812 */ /* 0x000fc800078ec0ff */
[----:B------:R-:W-:-:S04]  /*20e70*/  SHF.R.U64 R32, R32, 0x3, RZ ;  /* 0x0000000320207819 */ /* 0x000fc800000012ff */
[----:B------:R-:W-:Y:S01]  /*20e80*/  LOP3.LUT R32, R32, R33, RZ, 0x3c, !PT ;  /* 0x0000002120207212 */ /* 0x000fe200078e3cff */
[----:B------:R-:W-:Y:S01]  /*20e90*/  IMAD.X R33, RZ, RZ, R5, P6 ;  /* 0x000000ffff217224 */ /* 0x000fe200030e0605 */
[C---:B------:R-:W-:Y:S02]  /*20ea0*/  IADD3 R53, P6, R4.reuse, 0xa000, RZ ;  /* 0x0000a00004357810 */ /* 0x040fe40007fde0ff */
[----:B------:R-:W-:Y:S02]  /*20eb0*/  IADD3 R7, P3, R4, 0x2000, RZ ;  /* 0x0000200004077810 */ /* 0x000fe40007f7e0ff */
[----:B------:R-:W-:Y:S02]  /*20ec0*/  LOP3.LUT R52, R53, 0x380, RZ, 0xc0, !PT ;  /* 0x0000038035347812 */ /* 0x000fe400078ec0ff */
[----:B------:R-:W-:Y:S01]  /*20ed0*/  LOP3.LUT R6, R7, 0x380, RZ, 0xc0, !PT ;  /* 0x0000038007067812 */ /* 0x000fe200078ec0ff */
[----:B------:R-:W-:Y:S01]  /*20ee0*/  SHFL.IDX PT, R18, R58, 0x1, 0x1c1f ;  /* 0x003c1f003a127f89 */ /* 0x000fe200000e0000 */
[----:B------:R-:W-:-:S02]  /*20ef0*/  SHF.R.U64 R52, R52, 0x3, RZ ;  /* 0x0000000334347819 */ /* 0x000fc400000012ff */
[----:B------:R-:W-:Y:S01]  /*20f00*/  SHF.R.U64 R6, R6, 0x3, RZ ;  /* 0x0000000306067819 */ /* 0x000fe200000012ff */
[----:B------:R-:W2:Y:S01]  /*20f10*/  SHFL.IDX PT, R19, R59, 0x1, 0x1c1f ;  /* 0x003c1f003b137f89 */ /* 0x000ea200000e0000 */
[----:B------:R-:W-:Y:S01]  /*20f20*/  LOP3.LUT R52, R52, R53, RZ, 0x3c, !PT ;  /* 0x0000003534347212 */ /* 0x000fe200078e3cff */
[----:B------:R-:W-:Y:S01]  /*20f30*/  IMAD.X R53, RZ, RZ, R5, P6 ;  /* 0x000000ffff357224 */ /* 0x000fe200030e0605 */
[----:B------:R-:W-:Y:S02]  /*20f40*/  LOP3.LUT R12, R6, R7, RZ, 0x3c, !PT ;  /* 0x00000007060c7212 */ /* 0x000fe400078e3cff */
[----:B------:R-:W-:-:S04]  /*20f50*/  IADD3 R6, P6, R4, 0xf000, RZ ;  /* 0x0000f00004067810 */ /* 0x000fc80007fde0ff */
[----:B0-----:R-:W-:Y:S02]  /*20f60*/  LOP3.LUT R3, R6, 0x380, RZ, 0xc0, !PT ;  /* 0x0000038006037812 */ /* 0x001fe400078ec0ff */
[C---:B------:R-:W-:Y:S02]  /*20f70*/  IADD3 R9, P2, R4.reuse, 0x1000, RZ ;  /* 0x0000100004097810 */ /* 0x040fe40007f5e0ff */
[C---:B------:R-:W-:Y:S02]  /*20f80*/  IADD3 R25, P4, R4.reuse, 0x3000, RZ ;  /* 0x0000300004197810 */ /* 0x040fe40007f9e0ff */
[----:B------:R-:W-:Y:S02]  /*20f90*/  IADD3 R29, P5, R4, 0x4000, RZ ;  /* 0x00004000041d7810 */ /* 0x000fe40007fbe0ff */
[----:B------:R-:W-:Y:S02]  /*20fa0*/  SHF.R.U64 R3, R3, 0x3, RZ ;  /* 0x0000000303037819 */ /* 0x000fe400000012ff */
[----:B------:R-:W-:-:S02]  /*20fb0*/  LOP3.LUT R8, R9, 0x380, RZ, 0xc0, !PT ;  /* 0x0000038009087812 */ /* 0x000fc400078ec0ff */
[----:B------:R-:W-:Y:S02]  /*20fc0*/  LOP3.LUT R24, R25, 0x380, RZ, 0xc0, !PT ;  /* 0x0000038019187812 */ /* 0x000fe400078ec0ff */
[----:B------:R-:W-:Y:S02]  /*20fd0*/  LOP3.LUT R28, R29, 0x380, RZ, 0xc0, !PT ;  /* 0x000003801d1c7812 */ /* 0x000fe400078ec0ff */
[----:B------:R-:W-:Y:S02]  /*20fe0*/  LOP3.LUT R72, R3, R6, RZ, 0x3c, !PT ;  /* 0x0000000603487212 */ /* 0x000fe400078e3cff */
[----:B------:R-:W0:Y:S01]  /*20ff0*/  @P1 LDC R3, c[0x0][0xcec] ;  /* 0x00033b00ff031b82 */ /* 0x000e220000000800 */
[----:B------:R-:W-:Y:S02]  /*21000*/  SHF.R.U64 R8, R8, 0x3, RZ ;  /* 0x0000000308087819 */ /* 0x000fe400000012ff */
[----:B------:R-:W-:Y:S02]  /*21010*/  SHF.R.U64 R24, R24, 0x3, RZ ;  /* 0x0000000318187819 */ /* 0x000fe400000012ff */
[----:B------:R-:W-:Y:S01]  /*21020*/  SHF.R.U64 R28, R28, 0x3, RZ ;  /* 0x000000031c1c7819 */ /* 0x000fe200000012ff */
[--C-:B------:R-:W-:Y:S01]  /*21030*/  IMAD.X R13, RZ, RZ, R5.reuse, P3 ;  /* 0x000000ffff0d7224 */ /* 0x100fe200018e0605 */
        /* <DEDUP_REMOVED lines=8> */
[C---:B------:R-:W-:Y:S02]  /*210c0*/  IADD3 R45, P4, R4.reuse, 0x8000, RZ ;  /* 0x00008000042d7810 */ /* 0x040fe40007f9e0ff */
[----:B------:R-:W-:Y:S02]  /*210d0*/  IADD3 R49, P5, R4, 0x9000, RZ ;  /* 0x0000900004317810 */ /* 0x000fe40007fbe0ff */
[----:B------:R-:W-:Y:S02]  /*210e0*/  LOP3.LUT R36, R37, 0x380, RZ, 0xc0, !PT ;  /* 0x0000038025247812 */ /* 0x000fe400078ec0ff */
[----:B------:R-:W-:Y:S02]  /*210f0*/  LOP3.LUT R40, R41, 0x380, RZ, 0xc0, !PT ;  /* 0x0000038029287812 */ /* 0x000fe400078ec0ff */
[----:B------:R-:W-:-:S02]  /*21100*/  LOP3.LUT R44, R45, 0x380, RZ, 0xc0, !PT ;  /* 0x000003802d2c7812 */ /* 0x000fc400078ec0ff */
[----:B------:R-:W-:Y:S02]  /*21110*/  LOP3.LUT R48, R49, 0x380, RZ, 0xc0, !PT ;  /* 0x0000038031307812 */ /* 0x000fe400078ec0ff */
[----:B------:R-:W-:Y:S02]  /*21120*/  SHF.R.U64 R36, R36, 0x3, RZ ;  /* 0x0000000324247819 */ /* 0x000fe400000012ff */
[----:B------:R-:W-:Y:S02]  /*21130*/  SHF.R.U64 R40, R40, 0x3, RZ ;  /* 0x0000000328287819 */ /* 0x000fe400000012ff */
[----:B------:R-:W-:Y:S02]  /*21140*/  SHF.R.U64 R44, R44, 0x3, RZ ;  /* 0x000000032c2c7819 */ /* 0x000fe400000012ff */
[----:B------:R-:W-:Y:S01]  /*21150*/  SHF.R.U64 R48, R48, 0x3, RZ ;  /* 0x0000000330307819 */ /* 0x000fe200000012ff */
[----:B------:R-:W-:Y:S01]  /*21160*/  UIMAD UR5, UR12, UR8, URZ ;  /* 0x000000080c0572a4 */ /* 0x000fe2000f8e023f */
[----:B------:R-:W-:Y:S01]  /*21170*/  LOP3.LUT R36, R36, R37, RZ, 0x3c, !PT ;  /* 0x0000002524247212 */ /* 0x000fe200078e3cff */
[----:B------:R-:W-:Y:S01]  /*21180*/  VIADD R76, R207, UR39 ;  /* 0x00000027cf4c7c36 */ /* 0x000fe20008000000 */
[----:B------:R-:W-:Y:S01]  /*21190*/  LOP3.LUT R40, R40, R41, RZ, 0x3c, !PT ;  /* 0x0000002928287212 */ /* 0x000fe200078e3cff */
[--C-:B------:R-:W-:Y:S01]  /*211a0*/  IMAD.X R37, RZ, RZ, R5.reuse, P2 ;  /* 0x000000ffff257224 */ /* 0x100fe200010e0605 */
[----:B------:R-:W-:Y:S01]  /*211b0*/  LOP3.LUT R44, R44, R45, RZ, 0x3c, !PT ;  /* 0x0000002d2c2c7212 */ /* 0x000fe200078e3cff */
[--C-:B------:R-:W-:Y:S01]  /*211c0*/  IMAD.X R41, RZ, RZ, R5.reuse, P3 ;  /* 0x000000ffff297224 */ /* 0x100fe200018e0605 */
[----:B------:R-:W-:Y:S01]  /*211d0*/  LOP3.LUT R48, R48, R49, RZ, 0x3c, !PT ;  /* 0x0000003130307212 */ /* 0x000fe200078e3cff */
[--C-:B------:R-:W-:Y:S01]  /*211e0*/  IMAD.X R45, RZ, RZ, R5.reuse, P4 ;  /* 0x000000ffff2d7224 */ /* 0x100fe200020e0605 */
[C---:B------:R-:W-:Y:S01]  /*211f0*/  IADD3 R57, P2, R4.reuse, 0xb000, RZ ;  /* 0x0000b00004397810 */ /* 0x040fe20007f5e0ff */
[----:B------:R-:W-:Y:S01]  /*21200*/  IMAD.X R49, RZ, RZ, R5, P5 ;  /* 0x000000ffff317224 */ /* 0x000fe200028e0605 */
[C---:B------:R-:W-:Y:S01]  /*21210*/  IADD3 R61, P3, R4.reuse, 0xc000, RZ ;  /* 0x0000c000043d7810 */ /* 0x040fe20007f7e0ff */
[----:B------:R-:W-:Y:S01]  /*21220*/  UIMAD.WIDE.U32 UR6, UR42, UR8, URZ ;  /* 0x000000082a0672a5 */ /* 0x000fe2000f8e003f */
[C---:B------:R-:W-:Y:S01]  /*21230*/  IADD3 R65, P4, R4.reuse, 0xd000, RZ ;  /* 0x0000d00004417810 */ /* 0x040fe20007f9e0ff */
[----:B------:R-:W-:Y:S01]  /*21240*/  UIMAD UR5, UR42, UR9, UR5 ;  /* 0x000000092a0572a4 */ /* 0x000fe2000f8e0205 */
[----:B------:R-:W-:Y:S01]  /*21250*/  IADD3 R69, P5, R4, 0xe000, RZ ;  /* 0x0000e00004457810 */ /* 0x000fe20007fbe0ff */
[----:B0-----:R-:W-:Y:S01]  /*21260*/  @P1 IMAD.HI.U32 R3, R76, R3, RZ ;  /* 0x000000034c031227 */ /* 0x001fe200078e00ff */
[----:B------:R-:W-:Y:S01]  /*21270*/  LOP3.LUT R56, R57, 0x380, RZ, 0xc0, !PT ;  /* 0x0000038039387812 */ /* 0x000fe200078ec0ff */
[----:B------:R-:W-:Y:S01]  /*21280*/  UIMAD UR8, UR13, UR10, URZ ;  /* 0x0000000a0d0872a4 */ /* 0x000fe2000f8e023f */
[----:B------:R-:W-:Y:S01]  /*21290*/  LOP3.LUT R60, R61, 0x380, RZ, 0xc0, !PT ;  /* 0x000003803d3c7812 */ /* 0x000fe200078ec0ff */
[----:B------:R-:W-:Y:S01]  /*212a0*/  UIADD3 UR7, UR7, UR5, URZ ;  /* 0x0000000507077290 */ /* 0x000fe2000fffe03f */
[----:B------:R-:W-:-:S02]  /*212b0*/  LOP3.LUT R64, R65, 0x380, RZ, 0xc0, !PT ;  /* 0x0000038041407812 */ /* 0x000fc400078ec0ff */
[----:B------:R-:W-:Y:S02]  /*212c0*/  LOP3.LUT R68, R69, 0x380, RZ, 0xc0, !PT ;  /* 0x0000038045447812 */ /* 0x000fe400078ec0ff */
[----:B------:R-:W-:Y:S01]  /*212d0*/  LOP3.LUT R7, R4, 0x380, RZ, 0xc0, !PT ;  /* 0x0000038004077812 */ /* 0x000fe200078ec0ff */
[----:B------:R-:W-:Y:S01]  /*212e0*/  UIMAD UR5, UR38, UR11, UR8 ;  /* 0x0000000b260572a4 */ /* 0x000fe2000f8e0208 */
[----:B------:R-:W-:Y:S01]  /*212f0*/  SHF.R.U64 R56, R56, 0x3, RZ ;  /* 0x0000000338387819 */ /* 0x000fe200000012ff */
[----:B------:R-:W-:Y:S01]  /*21300*/  UIMAD.WIDE.U32 UR6, UR38, UR10, UR6 ;  /* 0x0000000a260672a5 */ /* 0x000fe2000f8e0006 */
[----:B------:R-:W-:Y:S01]  /*21310*/  SHF.R.U64 R60, R60, 0x3, RZ ;  /* 0x000000033c3c7819 */ /* 0x000fe200000012ff */
[----:B------:R-:W-:Y:S01]  /*21320*/  IMAD.X R73, RZ, RZ, R5, P6 ;  /* 0x000000ffff497224 */ /* 0x000fe200030e0605 */
[----:B------:R-:W-:Y:S02]  /*21330*/  SHF.R.U64 R64, R64, 0x3, RZ ;  /* 0x0000000340407819 */ /* 0x000fe400000012ff */
[----:B------:R-:W-:-:S02]  /*21340*/  SHF.R.U64 R68, R68, 0x3, RZ ;  /* 0x0000000344447819 */ /* 0x000fc400000012ff */
[----:B------:R-:W-:Y:S01]  /*21350*/  SHF.R.U64 R7, R7, 0x3, RZ ;  /* 0x0000000307077819 */ /* 0x000fe200000012ff */
[----:B------:R-:W-:Y:S01]  /*21360*/  UIADD3 UR5, UR7, UR5, URZ ;  /* 0x0000000507057290 */ /* 0x000fe2000fffe03f */
        /* <DEDUP_REMOVED lines=8> */
[----:B------:R-:W-:Y:S01]  /*213f0*/  LOP3.LUT R4, R7, R4, RZ, 0x3c, !PT ;  /* 0x0000000407047212 */ /* 0x000fe200078e3cff */
[----:B------:R-:W-:Y:S01]  /*21400*/  ULDC.64 UR8, c[0x0][0xbe0] ;  /* 0x0002f80000087ab9 */ /* 0x000fe20000000a00 */
[----:B------:R-:W-:-:S05]  /*21410*/  VIADD R81, R206, UR39 ;  /* 0x00000027ce517c36 */ /* 0x000fca0008000000 */
[----:B------:R-:W-:Y:S01]  /*21420*/  ISETP.GE.AND P2, PT, R81, R0, PT ;  /* 0x000000005100720c */ /* 0x000fe20003f46270 */
[----:B------:R-:W-:Y:S01]  /*21430*/  BSSY B1, `(.L_x_2116) ;  /* 0x000004a000017945 */ /* 0x000fe20003800000 */
[----:B--2---:R0:W-:Y:S04]  /*21440*/  @!P0 ST.E desc[UR48][R18.64], R21 ;  /* 0x0000001512008985 */ /* 0x0041e8000c101930 */
[----:B------:R-:W5:Y:S04]  /*21450*/  LD.E.128 R4, desc[UR48][R4.64] ;  /* 0x0000003004047980 */ /* 0x000f68000c101d00 */
[----:B------:R-:W5:Y:S01]  /*21460*/  LD.E.128 R8, desc[UR48][R8.64] ;  /* 0x0000003008087980 */ /* 0x000f62000c101d00 */
[----:B0-----:R-:W0:Y:S01]  /*21470*/  @P1 LDC R18, c[0x0][0xcf0] ;  /* 0x00033c00ff121b82 */ /* 0x001e220000000800 */
[----:B------:R-:W-:-:S02]  /*21480*/  IMAD.MOV.U32 R21, RZ, RZ, R76 ;  /* 0x000000ffff157224 */ /* 0x000fc400078e004c */
[----:B------:R-:W5:Y:S01]  /*21490*/  LD.E.128 R12, desc[UR48][R12.64] ;  /* 0x000000300c0c7980 */ /* 0x000f62000c101d00 */
[----:B------:R-:W-:-:S03]  /*214a0*/  IMAD.U32 R19, RZ, RZ, UR7 ;  /* 0x00000007ff137e24 */ /* 0x000fc6000f8e00ff */
[----:B------:R-:W5:Y:S04]  /*214b0*/  LD.E.128 R24, desc[UR48][R24.64] ;  /* 0x0000003018187980 */ /* 0x000f68000c101d00 */
[----:B------:R-:W5:Y:S04]  /*214c0*/  LD.E.128 R28, desc[UR48][R28.64] ;  /* 0x000000301c1c7980 */ /* 0x000f68000c101d00 */
[----:B------:R-:W5:Y:S04]  /*214d0*/  LD.E.128 R32, desc[UR48][R32.64] ;  /* 0x0000003020207980 */ /* 0x000f68000c101d00 */
[----:B------:R-:W5:Y:S04]  /*214e0*/  LD.E.128 R36, desc[UR48][R36.64] ;  /* 0x0000003024247980 */ /* 0x000f68000c101d00 */
[----:B------:R-:W5:Y:S01]  /*214f0*/  LD.E.128 R40, desc[UR48][R40.64] ;  /* 0x0000003028287980 */ /* 0x000f62000c101d00 */
[----:B0-----:R-:W-:Y:S01]  /*21500*/  @P1 SHF.R.U32.HI R21, RZ, R18, R3 ;  /* 0x00000012ff151219 */ /* 0x001fe20000011603 */
[----:B------:R-:W-:-:S02]  /*21510*/  IMAD.U32 R18, RZ, RZ, UR6 ;  /* 0x00000006ff127e24 */ /* 0x000fc4000f8e00ff */
[----:B------:R-:W5:Y:S01]  /*21520*/  LD.E.128 R44, desc[UR48][R44.64] ;  /* 0x000000302c2c7980 */ /* 0x000f62000c101d00 */
[----:B------:R-:W-:Y:S01]  /*21530*/  IMAD.U32 R3, RZ, RZ, UR5 ;  /* 0x00000005ff037e24 */ /* 0x000fe2000f8e00ff */
[--C-:B------:R-:W-:Y:S01]  /*21540*/  SHF.R.S32.HI R20, RZ, 0x1f, R21.reuse ;  /* 0x0000001fff147819 */ /* 0x100fe20000011415 */
[----:B------:R-:W-:Y:S01]  /*21550*/  IMAD.MOV R77, RZ, RZ, -R21 ;  /* 0x000000ffff4d7224 */ /* 0x000fe200078e0a15 */
[----:B------:R-:W5:Y:S01]  /*21560*/  LD.E.128 R48, desc[UR48][R48.64] ;  /* 0x0000003030307980 */ /* 0x000f62000c101d00 */
[----:B------:R-:W-:Y:S02]  /*21570*/  ULDC.64 UR6, c[0x0][0xbd8] ;  /* 0x0002f60000067ab9 */ /* 0x000fe40000000a00 */
[----:B------:R-:W-:Y:S01]  /*21580*/  IMAD R19, R2, R77, R76 ;  /* 0x0000004d02137224 */ /* 0x000fe200078e024c */
[----:B------:R-:W5:Y:S01]  /*21590*/  LD.E.128 R52, desc[UR48][R52.64] ;  /* 0x0000003034347980 */ /* 0x000f62000c101d00 */
[----:B------:R-:W-:Y:S02]  /*215a0*/  IMAD R20, R20, UR8, RZ ;  /* 0x0000000814147c24 */ /* 0x000fe4000f8e02ff */
[----:B------:R-:W-:Y:S01]  /*215b0*/  IMAD.MOV.U32 R2, RZ, RZ, R18 ;  /* 0x000000ffff027224 */ /* 0x000fe200078e0012 */
[----:B------:R-:W5:Y:S01]  /*215c0*/  LD.E.128 R56, desc[UR48][R56.64] ;  /* 0x0000003038387980 */ /* 0x000f62000c101d00 */
[----:B------:R-:W-:-:S03]  /*215d0*/  SHF.R.S32.HI R18, RZ, 0x1f, R19 ;  /* 0x0000001fff127819 */ /* 0x000fc60000011413 */
[----:B------:R-:W5:Y:S01]  /*215e0*/  LD.E.128 R60, desc[UR48][R60.64] ;  /* 0x000000303c3c7980 */ /* 0x000f62000c101d00 */
[----:B------:R-:W-:-:S03]  /*215f0*/  IMAD R77, R21, UR9, R20 ;  /* 0x00000009154d7c24 */ /* 0x000fc6000f8e0214 */
[----:B------:R-:W5:Y:S01]  /*21600*/  LD.E.128 R64, desc[UR48][R64.64] ;  /* 0x0000003040407980 */ /* 0x000f62000c101d00 */
[----:B------:R-:W-:-:S03]  /*21610*/  IMAD.WIDE.U32 R2, R21, UR8, R2 ;  /* 0x0000000815027c25 */ /* 0x000fc6000f8e0002 */
        /* <DEDUP_REMOVED lines=8> */
[----:B------:R-:W-:-:S02]  /*216a0*/  IMAD.IADD R3, R3, 0x1, R77 ;  /* 0x0000000103037824 */ /* 0x000fc400078e024d */
[----:B------:R-:W-:Y:S01]  /*216b0*/  IMAD R18, R18, UR6, RZ ;  /* 0x0000000612127c24 */ /* 0x000fe2000f8e02ff */
[----:B------:R-:W-:Y:S01]  /*216c0*/  UIADD3 UR5, UR44, 0x32420, URZ ;  /* 0x000324202c057890 */ /* 0x000fe2000fffe03f */
[----:B------:R-:W-:-:S04]  /*216d0*/  IMAD.WIDE.U32 R2, R19, UR6, R2 ;  /* 0x0000000613027c25 */ /* 0x000fc8000f8e0002 */
[----:B------:R-:W-:Y:S01]  /*216e0*/  IMAD R77, R19, UR7, R18 ;  /* 0x00000007134d7c24 */ /* 0x000fe2000f8e0212 */
[----:B------:R-:W-:Y:S01]  /*216f0*/  ULDC.64 UR6, c[0x0][0xb80] ;  /* 0x0002e00000067ab9 */ /* 0x000fe20000000a00 */
[----:B------:R-:W-:Y:S01]  /*21700*/  UPRMT UR5, URZ, 0x654, UR5 ;  /* 0x000006543f057896 */ /* 0x000fe20008000005 */
[----:B------:R-:W-:Y:S01]  /*21710*/  LEA R78, P3, R2, UR6, 0x1 ;  /* 0x00000006024e7c11 */ /* 0x000fe2000f8608ff */
[----:B------:R-:W-:Y:S02]  /*21720*/  IMAD.IADD R3, R3, 0x1, R77 ;  /* 0x0000000103037824 */ /* 0x000fe400078e024d */
[----:B------:R-:W-:-:S03]  /*21730*/  VIADD R21, R81, 0x20 ;  /* 0x0000002051157836 */ /* 0x000fc60000000000 */
[----:B------:R-:W-:Y:S01]  /*21740*/  LEA.HI.X R79, R2, UR7, R3, 0x1, P3 ;  /* 0x00000007024f7c11 */ /* 0x000fe200098f0c03 */
[----:B------:R-:W-:Y:S01]  /*21750*/  VIADD R19, R81, 0x40 ;  /* 0x0000004051137836 */ /* 0x000fe20000000000 */
[----:B0-----:R0:W1:Y:S01]  /*21760*/  SHFL.IDX PT, R76, R78, RZ, 0x181f ;  /* 0x00181fff4e4c7589 */ /* 0x00106200000e0000 */
[----:B------:R-:W-:-:S03]  /*21770*/  ISETP.GE.AND P1, PT, R21, R0, PT ;  /* 0x000000001500720c */ /* 0x000fc60003f26270 */
[----:B------:R0:W2:Y:S01]  /*21780*/  SHFL.IDX PT, R77, R79, RZ, 0x181f ;  /* 0x00181fff4f4d7589 */ /* 0x0000a200000e0000 */
[----:B------:R-:W-:Y:S01]  /*21790*/  SYNCS.ARRIVE.TRANS64.RED.A1T0 RZ, [UR5], RZ ;  /* 0x000000ffffff79a7 */ /* 0x000fe20008100405 */
        /* <DEDUP_REMOVED lines=19> */
.L_x_2117:
[----:B------:R-:W-:Y:S05]  /*218d0*/  BSYNC B1 ;  /* 0x0000000000017941 */ /* 0x000fea0003800000 */
.L_x_2116:
[----:B---3--:R3:W4:Y:S01]  /*218e0*/  SHFL.IDX PT, R19, R79, 0x1, 0x181f ;  /* 0x00381f004f137f89 */ /* 0x00872200000e0000 */
        /* <DEDUP_REMOVED lines=9> */
[-C--:B-----5:R-:W-:Y:S02]  /*21980*/  @!P3 LEA R4, P5, R192, R18.reuse, 0x1 ;  /* 0x00000012c004b211 */ /* 0x0a0fe400078a08ff */
[-C--:B----4-:R-:W-:Y:S02]  /*21990*/  @!P4 LEA.HI.X R3, R190, R19.reuse, R199, 0x1, P6 ;  /* 0x00000013be03c211 */ /* 0x090fe400030f0cc7 */
[-C--:B------:R-:W-:Y:S02]  /*219a0*/  @!P2 LEA R6, P6, R191, R18.reuse, 0x1 ;  /* 0x00000012bf06a211 */ /* 0x080fe400078c08ff */
        /* <DEDUP_REMOVED lines=8> */
.L_x_2119:
[----:B------:R-:W-:Y:S05]  /*21a30*/  BSYNC B1 ;  /* 0x0000000000017941 */ /* 0x000fea0003800000 */
.L_x_2118:
[----:B0----5:R0:W0:Y:S01]  /*21a40*/  SHFL.IDX PT, R9, R79, 0x2, 0x181f ;  /* 0x00581f004f097f89 */ /* 0x02102200000e0000 */
        /* <DEDUP_REMOVED lines=9> */
[-C--:B------:R-:W-:Y:S02]  /*21ae0*/  @!P2 LEA R4, P5, R192, R8.reuse, 0x1 ;  /* 0x00000008c004a211 */ /* 0x080fe400078a08ff */
[-C--:B------:R-:W-:Y:S02]  /*21af0*/  @!P1 LEA R6, P4, R191, R8.reuse, 0x1 ;  /* 0x00000008bf069211 */ /* 0x080fe400078808ff */
[-C--:B------:R-:W-:Y:S02]  /*21b00*/  @!P3 LEA.HI.X R3, R190, R9.reuse, R199, 0x1, P6 ;  /* 0x00000009be03b211 */ /* 0x080fe400030f0cc7 */
        /* <DEDUP_REMOVED lines=8> */
.L_x_2121:
[----:B------:R-:W-:Y:S05]  /*21b90*/  BSYNC B1 ;  /* 0x0000000000017941 */ /* 0x000fea0003800000 */
.L_x_2120:
[----:B0-----:R-:W-:Y:S01]  /*21ba0*/  VIADD R3, R81, 0x60 ;  /* 0x0000006051037836 */ /* 0x001fe20000000000 */
[----:B---3--:R-:W0:Y:S04]  /*21bb0*/  SHFL.IDX PT, R79, R79, 0x3, 0x181f ;  /* 0x00781f004f4f7f89 */ /* 0x008e2800000e0000 */
[----:B------:R-:W-:Y:S01]  /*21bc0*/  ISETP.GE.AND P0, PT, R3, R0, PT ;  /* 0x000000000300720c */ /* 0x000fe20003f06270 */
[----:B------:R-:W3:-:S12]  /*21bd0*/  SHFL.IDX PT, R78, R78, 0x3, 0x181f ;  /* 0x00781f004e4e7f89 */ /* 0x000ed800000e0000 */
[----:B------:R-:W-:Y:S05]  /*21be0*/  @P0 BRA `(.L_x_2122) ;  /* 0x0000000c001c0947 */ /* 0x000fea0003800000 */
[----:B------:R-:W-:Y:S02]  /*21bf0*/  ULDC UR5, c[0x0][0xbc8] ;  /* 0x0002f20000057ab9 */ /* 0x000fe40000000800 */
[----:B------:R-:W-:Y:S02]  /*21c00*/  ISETP.GE.AND P3, PT, R190, UR5, PT ;  /* 0x00000005be007c0c */ /* 0x000fe4000bf66270 */
[----:B------:R-:W-:Y:S02]  /*21c10*/  ISETP.GE.AND P4, PT, R192, UR5, PT ;  /* 0x00000005c0007c0c */ /* 0x000fe4000bf86270 */
[----:B------:R-:W-:-:S09]  /*21c20*/  ISETP.GE.AND P5, PT, R191, UR5, PT ;  /* 0x00000005bf007c0c */ /* 0x000fd2000bfa6270 */
[-C--:B---3--:R-:W-:Y:S02]  /*21c30*/  @!P3 LEA R2, P0, R190, R78.reuse, 0x1 ;  /* 0x0000004ebe02b211 */ /* 0x088fe400078008ff */
[-C--:B------:R-:W-:Y:S02]  /*21c40*/  @!P4 LEA R4, P1, R192, R78.reuse, 0x1 ;  /* 0x0000004ec004c211 */ /* 0x080fe400078208ff */
[C---:B------:R-:W-:Y:S02]  /*21c50*/  @!P5 LEA R6, P2, R191.reuse, R78, 0x1 ;  /* 0x0000004ebf06d211 */ /* 0x040fe400078408ff */
[-C--:B0-----:R-:W-:Y:S02]  /*21c60*/  @!P3 LEA.HI.X R3, R190, R79.reuse, R199, 0x1, P0 ;  /* 0x0000004fbe03b211 */ /* 0x081fe400000f0cc7 */
        /* <DEDUP_REMOVED lines=11> */
.L_x_2115:
[----:B0-----:R-:W0:Y:S01]  /*21d20*/  LDC R6, c[0x0][0xce8] ;  /* 0x00033a00ff067b82 */ /* 0x001e220000000800 */
[----:B------:R-:W-:Y:S01]  /*21d30*/  ISETP.GE.AND P0, PT, R202, 0x80, PT ;  /* 0x00000080ca00780c */ /* 0x000fe20003f06270 */
[----:B------:R-:W-:Y:S01]  /*21d40*/  USHF.R.S32.HI UR8, URZ, 0x1f, UR42 ;  /* 0x0000001f3f087899 */ /* 0x000fe2000801142a */
[----:B------:R-:W-:Y:S01]  /*21d50*/  BSSY B1, `(.L_x_2123) ;  /* 0x000002e000017945 */ /* 0x000fe20003800000 */
[----:B------:R-:W-:Y:S01]  /*21d60*/  USHF.R.S32.HI UR9, URZ, 0x1f, UR38 ;  /* 0x0000001f3f097899 */ /* 0x000fe20008011426 */
        /* <DEDUP_REMOVED lines=44> */
.L_x_2124:
[----:B------:R-:W-:Y:S05]  /*22030*/  BSYNC B1 ;  /* 0x0000000000017941 */ /* 0x000fea0003800000 */
.L_x_2123:
[----:B------:R-:W-:Y:S01]  /*22040*/  ULDC.64 UR10, c[0x0][0xbe8] ;  /* 0x0002fa00000a7ab9 */ /* 0x000fe20000000a00 */
[----:B--2---:R-:W-:Y:S01]  /*22050*/  VIADD R4, R207, UR39 ;  /* 0x00000027cf047c36 */ /* 0x004fe20008000000 */
[----:B------:R-:W-:Y:S01]  /*22060*/  UIMAD UR5, UR8, UR10, URZ ;  /* 0x0000000a080572a4 */ /* 0x000fe2000f8e023f */
[----:B------:R-:W-:Y:S01]  /*22070*/  VIADD R8, R206, UR39 ;  /* 0x00000027ce087c36 */ /* 0x000fe20008000000 */
[----:B------:R-:W-:Y:S01]  /*22080*/  UIMAD.WIDE.U32 UR6, UR42, UR10, URZ ;  /* 0x0000000a2a0672a5 */ /* 0x000fe2000f8e003f */
[----:B0-----:R-:W-:Y:S01]  /*22090*/  @P1 IMAD.HI.U32 R0, R4, R9, RZ ;  /* 0x0000000904001227 */ /* 0x001fe200078e00ff */
[----:B------:R-:W-:Y:S01]  /*220a0*/  UIMAD UR5, UR42, UR11, UR5 ;  /* 0x0000000b2a0572a4 */ /* 0x000fe2000f8e0205 */
[----:B------:R-:W-:Y:S02]  /*220b0*/  BSSY B1, `(.L_x_2125) ;  /* 0x0000038000017945 */ /* 0x000fe40003800000 */
[----:B------:R-:W-:Y:S01]  /*220c0*/  ULDC.64 UR10, c[0x0][0xbf0] ;  /* 0x0002fc00000a7ab9 */ /* 0x000fe20000000a00 */
[----:B------:R-:W-:Y:S01]  /*220d0*/  UIADD3 UR7, UR7, UR5, URZ ;  /* 0x0000000507077290 */ /* 0x000fe2000fffe03f */
[----:B------:R-:W-:Y:S01]  /*220e0*/  IMAD.MOV.U32 R5, RZ, RZ, R4 ;  /* 0x000000ffff057224 */ /* 0x000fe200078e0004 */
[----:B------:R-:W-:Y:S01]  /*220f0*/  UIMAD UR5, UR9, UR10, URZ ;  /* 0x0000000a090572a4 */ /* 0x000fe2000f8e023f */
[----:B-1----:R-:W-:Y:S01]  /*22100*/  @P1 SHF.R.U32.HI R5, RZ, R11, R0 ;  /* 0x0000000bff051219 */ /* 0x002fe20000011600 */
[----:B------:R-:W-:-:S02]  /*22110*/  UIMAD.WIDE.U32 UR6, UR38, UR10, UR6 ;  /* 0x0000000a260672a5 */ /* 0x000fc4000f8e0006 */
[----:B------:R-:W-:Y:S01]  /*22120*/  UIMAD UR5, UR38, UR11, UR5 ;  /* 0x0000000b260572a4 */ /* 0x000fe2000f8e0205 */
[--C-:B------:R-:W-:Y:S01]  /*22130*/  SHF.R.S32.HI R0, RZ, 0x1f, R5.reuse ;  /* 0x0000001fff007819 */ /* 0x100fe20000011405 */
[----:B------:R-:W-:Y:S01]  /*22140*/  IMAD.MOV R7, RZ, RZ, -R5 ;  /* 0x000000ffff077224 */ /* 0x000fe200078e0a05 */
[----:B------:R-:W-:Y:S01]  /*22150*/  ULDC.64 UR8, c[0x0][0xbe0] ;  /* 0x0002f80000087ab9 */ /* 0x000fe20000000a00 */
[----:B------:R-:W-:Y:S02]  /*22160*/  UIADD3 UR5, UR7, UR5, URZ ;  /* 0x0000000507057290 */ /* 0x000fe4000fffe03f */
[----:B------:R-:W-:Y:S02]  /*22170*/  IMAD.U32 R3, RZ, RZ, UR7 ;  /* 0x00000007ff037e24 */ /* 0x000fe4000f8e00ff */
[----:B------:R-:W-:Y:S02]  /*22180*/  IMAD R0, R0, UR8, RZ ;  /* 0x0000000800007c24 */ /* 0x000fe4000f8e02ff */
[----:B------:R-:W-:-:S02]  /*22190*/  IMAD R7, R6, R7, R4 ;  /* 0x0000000706077224 */ /* 0x000fc400078e0204 */
        /* <DEDUP_REMOVED lines=41> */
.L_x_2126:
[----:B------:R-:W-:Y:S05]  /*22430*/  BSYNC B1 ;  /* 0x0000000000017941 */ /* 0x000fea0003800000 */
.L_x_2125:
        /* <DEDUP_REMOVED lines=10> */
[----:B------:R-:W-:Y:S02]  /*224e0*/  @!P3 LEA R10, P5, R192, R2, 0x1 ;  /* 0x00000002c00ab211 */ /* 0x000fe400078a08ff */
        /* <DEDUP_REMOVED lines=10> */
.L_x_2128:
[----:B------:R-:W-:Y:S05]  /*22590*/  BSYNC B1 ;  /* 0x0000000000017941 */ /* 0x000fea0003800000 */
.L_x_2127:
        /* <DEDUP_REMOVED lines=10> */
[-C--:B------:R-:W-:Y:S02]  /*22640*/  @!P2 LEA R10, P5, R192, R2.reuse, 0x1 ;  /* 0x00000002c00aa211 */ /* 0x080fe400078a08ff */
        /* <DEDUP_REMOVED lines=10> */
.L_x_2130:
[----:B------:R-:W-:Y:S05]  /*226f0*/  BSYNC B1 ;  /* 0x0000000000017941 */ /* 0x000fea0003800000 */
.L_x_2129:
        /* <DEDUP_REMOVED lines=11> */
[-C--:B------:R-:W-:Y:S02]  /*227b0*/  @!P2 LEA R6, P5, R192, R2.reuse, 0x1 ;  /* 0x00000002c006a211 */ /* 0x080fe400078a08ff */
        /* <DEDUP_REMOVED lines=10> */
.L_x_2122:
[----:B------:R-:W-:Y:S05]  /*22860*/  BSYNC B0 ;  /* 0x0000000000007941 */ /* 0x000fea0003800000 */
.L_x_2114:
[----:B------:R-:W-:Y:S02]  /*22870*/  ULDC UR5, c[0x0][0xd38] ;  /* 0x00034e0000057ab9 */ /* 0x000fe40000000800 */
[----:B------:R-:W-:-:S06]  /*22880*/  UISETP.GE.AND UP0, UPT, UR4, UR5, UPT ;  /* 0x000000050400728c */ /* 0x000fcc000bf06270 */
[----:B------:R-:W-:-:S13]  /*22890*/  PLOP3.LUT P0, PT, PT, PT, UP0, 0x80, 0x0 ;  /* 0x000000000000781c */ /* 0x000fda0003f0f008 */
[----:B------:R-:W-:Y:S05]  /*228a0*/  @!P0 BRA `(.L_x_2131) ;  /* 0xfffffde800208947 */ /* 0x000fea000383ffff */
[----:B------:R-:W-:Y:S05]  /*228b0*/  EXIT ;  /* 0x000000000000794d */ /* 0x000fea0003800000 */
.L_x_2007:
[----:B------:R-:W-:-:S08]  /*228c0*/  NOP ;  /* 0x0000000000007918 */ /* 0x000fd00000000000 */
[----:B----4-:R-:W0:-:S00]  /*228d0*/  USETMAXREG.DEALLOC.CTAPOOL 0x18 ;  /* 0x00000018000079c8 */ /* 0x010e0000080e0500 */
[----:B0-----:R-:W2:Y:S01]  /*228e0*/  LDL.LU R2, [R1+0x47c] ;  /* 0x00047c0001027983 */ /* 0x001ea20000300800 */
[----:B------:R-:W-:-:S05]  /*228f0*/  LOP3.LUT R0, R0, 0x3, RZ, 0xc0, !PT ;  /* 0x0000000300007812 */ /* 0x000fca00078ec0ff */
[----:B------:R-:W0:Y:S01]  /*22900*/  S2UR UR6, SR_CTAID.X ;  /* 0x00000000000679c3 */ /* 0x000e220000002500 */
[----:B------:R-:W-:Y:S01]  /*22910*/  IMAD.MOV.U32 R18, RZ, RZ, RZ ;  /* 0x000000ffff127224 */ /* 0x000fe200078e00ff */
[----:B------:R-:W-:Y:S04]  /*22920*/  STL [R1+0x4a8], RZ ;  /* 0x0004a8ff01007387 */ /* 0x000fe80000100800 */
[----:B------:R-:W1:Y:S02]  /*22930*/  SHFL.IDX PT, R0, R0, RZ, 0x1f ;  /* 0x00001fff00007589 */ /* 0x000e6400000e0000 */
[----:B-1----:R-:W-:Y:S02]  /*22940*/  ISETP.NE.AND P0, PT, R0, RZ, PT ;  /* 0x000000ff0000720c */ /* 0x002fe40003f05270 */
[----:B------:R-:W0:Y:S11]  /*22950*/  LDC R0, c[0x0][0xd38] ;  /* 0x00034e00ff007b82 */ /* 0x000e360000000800 */
[----:B------:R-:W-:Y:S06]  /*22960*/  @P0 BAR.ARV 0x4, 0x180 ;  /* 0x0106000000000b1d */ /* 0x000fec0000002000 */
[----:B--2---:R-:W-:-:S04]  /*22970*/  LOP3.LUT R2, R2, 0xffffff7f, RZ, 0xc0, !PT ;  /* 0xffffff7f02027812 */ /* 0x004fc800078ec0ff */
[----:B------:R-:W-:Y:S02]  /*22980*/  @P0 LOP3.LUT R2, R2, 0x80, RZ, 0xfc, !PT ;  /* 0x0000008002020812 */ /* 0x000fe400078efcff */
[----:B0-----:R-:W-:Y:S01]  /*22990*/  ISETP.LE.AND P0, PT, R0, UR6, PT ;  /* 0x0000000600007c0c */ /* 0x001fe2000bf03270 */
[----:B------:R-:W-:Y:S02]  /*229a0*/  IMAD.MOV.U32 R0, RZ, RZ, 0x1 ;  /* 0x00000001ff007424 */ /* 0x000fe400078e00ff */
[----:B------:R0:W-:Y:S04]  /*229b0*/  STL [R1+0x47c], R2 ;  /* 0x00047c0201007387 */ /* 0x0001e80000100800 */
[----:B------:R0:W-:Y:S06]  /*229c0*/  STL [R1+0x474], R0 ;  /* 0x0004740001007387 */ /* 0x0001ec0000100800 */
[----:B------:R-:W-:Y:S05]  /*229d0*/  @P0 BRA `(.L_x_2132) ;  /* 0x0000005000e80947 */ /* 0x000fea0003800000 */
[----:B------:R-:W1:Y:S01]  /*229e0*/  S2R R5, SR_TID.X ;  /* 0x0000000000057919 */ /* 0x000e620000002100 */
[----:B------:R-:W2:Y:S01]  /*229f0*/  S2UR UR5, SR_CgaCtaId ;  /* 0x00000000000579c3 */ /* 0x000ea20000008800 */
[----:B------:R-:W-:Y:S01]  /*22a00*/  UMOV UR4, 0x400 ;  /* 0x0000040000047882 */ /* 0x000fe20000000000 */
[----:B------:R-:W-:Y:S01]  /*22a10*/  IMAD.MOV.U32 R18, RZ, RZ, RZ ;  /* 0x000000ffff127224 */ /* 0x000fe200078e00ff */
[----:B------:R-:W-:Y:S01]  /*22a20*/  STL [R1+0x4a8], RZ ;  /* 0x0004a8ff01007387 */ /* 0x000fe20000100800 */
[----:B------:R-:W-:Y:S01]  /*22a30*/  ULDC UR42, c[0x0][0xc] ;  /* 0x00000300002a7ab9 */ /* 0x000fe20000000800 */
[----:B------:R-:W-:Y:S01]  /*22a40*/  ULDC.64 UR46, c[0x0][0x198] ;  /* 0x00006600002e7ab9 */ /* 0x000fe20000000a00 */
[----:B--2---:R-:W-:-:S06]  /*22a50*/  ULEA UR4, UR5, UR4, 0x18 ;  /* 0x0000000405047291 */ /* 0x004fcc000f8ec03f */
[----:B------:R-:W-:Y:S01]  /*22a60*/  IMAD.U32 R17, RZ, RZ, UR4 ;  /* 0x00000004ff117e24 */ /* 0x000fe2000f8e00ff */
[C---:B-1----:R-:W-:Y:S01]  /*22a70*/  LOP3.LUT R4, R5.reuse, 0x7f, RZ, 0xc0, !PT ;  /* 0x0000007f05047812 */ /* 0x042fe200078ec0ff */
[----:B0-----:R-:W-:-:S05]  /*22a80*/  IMAD.SHL.U32 R0, R5, 0x8, RZ ;  /* 0x0000000805007824 */ /* 0x001fca00078e00ff */
[C---:B------:R-:W-:Y:S02]  /*22a90*/  LOP3.LUT R2, R0.reuse, 0x1f8, RZ, 0xc0, !PT ;  /* 0x000001f800027812 */ /* 0x040fe400078ec0ff */
[----:B------:R-:W-:Y:S02]  /*22aa0*/  LOP3.LUT R0, R0, 0x38, RZ, 0xc0, !PT ;  /* 0x0000003800007812 */ /* 0x000fe400078ec0ff */
[----:B------:R-:W-:Y:S01]  /*22ab0*/  LOP3.LUT R3, R2, 0x38, R5, 0x78, !PT ;  /* 0x0000003802037812 */ /* 0x000fe200078e7805 */
[----:B------:R-:W-:Y:S01]  /*22ac0*/  IMAD.SHL.U32 R2, R4, 0x8, RZ ;  /* 0x0000000804027824 */ /* 0x000fe200078e00ff */
[----:B------:R-:W-:-:S04]  /*22ad0*/  SHF.R.U32.HI R4, RZ, 0x3, R4 ;  /* 0x00000003ff047819 */ /* 0x000fc80000011604 */
[----:B------:R-:W-:Y:S01]  /*22ae0*/  LOP3.LUT R2, R3, 0x200, R2, 0xf8, !PT ;  /* 0x0000020003027812 */ /* 0x000fe200078ef802 */
[----:B------:R-:W-:-:S05]  /*22af0*/  IMAD.SHL.U32 R3, R5, 0x10, RZ ;  /* 0x0000001005037824 */ /* 0x000fca00078e00ff */
[----:B------:R-:W-:Y:S01]  /*22b00*/  LOP3.LUT R5, R4, 0x70, R3, 0xf8, !PT ;  /* 0x0000007004057812 */ /* 0x000fe200078ef803 */
[----:B------:R-:W-:Y:S02]  /*22b10*/  IMAD R4, R2, 0x2, R17 ;  /* 0x0000000202047824 */ /* 0x000fe400078e0211 */
[----:B------:R-:W-:Y:S02]  /*22b20*/  IMAD.U32 R3, RZ, RZ, UR6 ;  /* 0x00000006ff037e24 */ /* 0x000fe4000f8e00ff */
[----:B------:R-:W-:Y:S01]  /*22b30*/  IMAD.MOV.U32 R2, RZ, RZ, 0x1 ;  /* 0x00000001ff027424 */ /* 0x000fe200078e00ff */
[----:B------:R-:W-:Y:S04]  /*22b40*/  STL [R1+0x470], R4 ;  /* 0x0004700401007387 */ /* 0x000fe80000100800 */
[----:B------:R0:W-:Y:S04]  /*22b50*/  STL [R1+0x484], R3 ;  /* 0x0004840301007387 */ /* 0x0001e80000100800 */
[----:B------:R1:W-:Y:S01]  /*22b60*/  STL [R1+0x474], R2 ;  /* 0x0004740201007387 */ /* 0x0003e20000100800 */
[----:B0-----:R-:W-:-:S02]  /*22b70*/  LOP3.LUT R3, R0, 0x40, RZ, 0xfc, !PT ;  /* 0x0000004000037812 */ /* 0x001fc400078efcff */
[C---:B-1----:R-:W-:Y:S02]  /*22b80*/  LOP3.LUT R2, R0.reuse, 0x80, RZ, 0xfc, !PT ;  /* 0x0000008000027812 */ /* 0x042fe400078efcff */
[----:B------:R-:W-:-:S07]  /*22b90*/  LOP3.LUT R0, R0, 0xc0, RZ, 0xfc, !PT ;  /* 0x000000c000007812 */ /* 0x000fce00078efcff */
.L_x_2234:
[----:B--2---:R-:W2:Y:S01]  /*22ba0*/  LDL R0, [R1+0x484] ;  /* 0x0004840001007983 */ /* 0x004ea20000100800 */
        /* <DEDUP_REMOVED lines=13> */
[----:B01-34-:R-:W-:Y:S05]  /*22c80*/  @!P0 BRA `(.L_x_2133) ;  /* 0x0000000000208947 */ /* 0x01bfea0003800000 */
        /* <DEDUP_REMOVED lines=8> */
.L_x_2133:
[----:B------:R-:W-:Y:S01]  /*22d10*/  ULDC UR9, c[0x0][0xd54] ;  /* 0x0003550000097ab9 */ /* 0x000fe20000000800 */
[----:B------:R-:W-:Y:S01]  /*22d20*/  UMOV UR6, UR8 ;  /* 0x0000000800067c82 */ /* 0x000fe20008000000 */
[----:B------:R-:W-:-:S11]  /*22d30*/  UISETP.NE.AND UP0, UPT, UR9, 0x1, UPT ;  /* 0x000000010900788c */ /* 0x000fd6000bf05270 */
[----:B------:R-:W-:Y:S02]  /*22d40*/  @UP0 ULDC.64 UR10, c[0x0][0xd58] ;  /* 0x00035600000a0ab9 */ /* 0x000fe40000000a00 */
[----:B------:R-:W-:-:S04]  /*22d50*/  UIMAD.WIDE.U32 UR4, UR8, UR10, URZ ;  /* 0x0000000a080472a5 */ /* 0x000fc8000f8e003f */
[----:B------:R-:W-:-:S04]  /*22d60*/  @UP0 USHF.R.U32.HI UR6, URZ, UR11, UR5 ;  /* 0x0000000b3f060299 */ /* 0x000fc80008011605 */
[----:B------:R-:W-:-:S12]  /*22d70*/  UIMAD UR4, UR6, UR9, URZ ;  /* 0x00000009060472a4 */ /* 0x000fd8000f8e023f */
.L_x_2134:
        /* <DEDUP_REMOVED lines=48> */
.L_x_2136:
[----:B------:R-:W-:-:S11]  /*23080*/  UISETP.NE.AND UP0, UPT, UR5, 0x1, UPT ;  /* 0x000000010500788c */ /* 0x000fd6000bf05270 */
[----:B------:R-:W-:Y:S02]  /*23090*/  @UP0 ULDC.64 UR12, c[0x0][0xae0] ;  /* 0x0002b800000c0ab9 */ /* 0x000fe40000000a00 */
[----:B------:R-:W-:-:S04]  /*230a0*/  UIMAD.WIDE.U32 UR8, UR10, UR12, URZ ;  /* 0x0000000c0a0872a5 */ /* 0x000fc8000f8e003f */
[----:B------:R-:W-:-:S12]  /*230b0*/  @UP0 USHF.R.U32.HI UR10, URZ, UR13, UR9 ;  /* 0x0000000d3f0a0299 */ /* 0x000fd80008011609 */
.L_x_2137:
[----:B------:R-:W-:-:S04]  /*230c0*/  UIMAD UR10, UR10, UR5, UR5 ;  /* 0x000000050a0a72a4 */ /* 0x000fc8000f8e0205 */
[----:B------:R-:W-:-:S04]  /*230d0*/  UISETP.LT.AND UP0, UPT, UR4, UR10, UPT ;  /* 0x0000000a0400728c */ /* 0x000fc8000bf01270 */
[----:B------:R-:W-:-:S12]  /*230e0*/  USEL UR4, UR4, UR10, UP0 ;  /* 0x0000000a04047287 */ /* 0x000fd80008000000 */
.L_x_2135:
        /* <DEDUP_REMOVED lines=31> */
.L_x_2139:
[----:B------:R-:W-:-:S11]  /*232e0*/  UISETP.NE.AND UP0, UPT, UR5, 0x1, UPT ;  /* 0x000000010500788c */ /* 0x000fd6000bf05270 */
[----:B------:R-:W-:Y:S02]  /*232f0*/  @UP0 ULDC.64 UR10, c[0x0][0xae0] ;  /* 0x0002b800000a0ab9 */ /* 0x000fe40000000a00 */
[----:B------:R-:W-:-:S04]  /*23300*/  UIMAD.WIDE.U32 UR6, UR4, UR10, URZ ;  /* 0x0000000a040672a5 */ /* 0x000fc8000f8e003f */
[----:B------:R-:W-:-:S12]  /*23310*/  @UP0 USHF.R.U32.HI UR4, URZ, UR11, UR7 ;  /* 0x0000000b3f040299 */ /* 0x000fd80008011607 */
.L_x_2140:
[----:B------:R-:W-:-:S04]  /*23320*/  UIMAD UR4, UR4, UR5, URZ ;  /* 0x00000005040472a4 */ /* 0x000fc8000f8e023f */
[----:B------:R-:W-:-:S04]  /*23330*/  UISETP.LT.AND UP0, UPT, UR8, UR4, UPT ;  /* 0x000000040800728c */ /* 0x000fc8000bf01270 */
[----:B------:R-:W-:-:S12]  /*23340*/  USEL UR8, UR8, UR4, !UP0 ;  /* 0x0000000408087287 */ /* 0x000fd8000c000000 */
.L_x_2138:
        /* <DEDUP_REMOVED lines=27> */
.L_x_2142:
        /* <DEDUP_REMOVED lines=20> */
.L_x_2145:
[----:B------:R-:W-:Y:S05]  /*23640*/  BSYNC B6 ;  /* 0x0000000000067941 */ /* 0x000fea0003800000 */
.L_x_2144:
        /* <DEDUP_REMOVED lines=20> */
.L_x_2148:
        /* <DEDUP_REMOVED lines=15> */
.L_x_2147:
[----:B------:R-:W-:Y:S05]  /*23880*/  BSYNC B6 ;  /* 0x0000000000067941 */ /* 0x000fea0003800000 */
.L_x_2146:
[----:B------:R-:W-:Y:S01]  /*23890*/  ULDC.64 UR4, c[0x0][0xaf0] ;  /* 0x0002bc0000047ab9 */ /* 0x000fe20000000a00 */
[----:B------:R-:W2:Y:S01]  /*238a0*/  LDL.LU R4, [R1+0x47c] ;  /* 0x00047c0001047983 */ /* 0x000ea20000300800 */
[----:B------:R-:W-:Y:S01]  /*238b0*/  UISETP.NE.U32.AND UP0, UPT, UR4, URZ, UPT ;  /* 0x0000003f0400728c */ /* 0x000fe2000bf05070 */
[----:B------:R-:W-:-:S03]  /*238c0*/  IMAD.U32 R19, RZ, RZ, UR43 ;  /* 0x0000002bff137e24 */ /* 0x000fc6000f8e00ff */
[----:B------:R-:W-:-:S06]  /*238d0*/  UISETP.NE.AND.EX UP0, UPT, UR5, URZ, UPT, UP0 ;  /* 0x0000003f0500728c */ /* 0x000fcc000bf05300 */
[----:B------:R-:W-:-:S05]  /*238e0*/  PLOP3.LUT P0, PT, PT, PT, UP0, 0x80, 0x0 ;  /* 0x000000000000781c */ /* 0x000fca0003f0f008 */
[----:B------:R-:W-:Y:S02]  /*238f0*/  @UP0 ULDC.64 UR4, c[0x0][0xaf0] ;  /* 0x0002bc0000040ab9 */ /* 0x000fe40000000a00 */
[----:B------:R-:W-:-:S06]  /*23900*/  @UP0 UIMAD.WIDE UR4, UR43, 0x4, UR4 ;  /* 0x000000042b0408a5 */ /* 0x000fcc000f8e0204 */
[----:B------:R-:W-:Y:S02]  /*23910*/  IMAD.U32 R2, RZ, RZ, UR4 ;  /* 0x00000004ff027e24 */ /* 0x000fe4000f8e00ff */
[----:B------:R-:W-:-:S05]  /*23920*/  IMAD.U32 R3, RZ, RZ, UR5 ;  /* 0x00000005ff037e24 */ /* 0x000fca000f8e00ff */
[----:B------:R0:W3:Y:S01]  /*23930*/  @P0 LDG.E R19, desc[UR48][R2.64] ;  /* 0x0000003002130981 */ /* 0x0000e2000c1e1900 */
[----:B------:R-:W-:Y:S01]  /*23940*/  UMOV UR4, 0xffffffff ;  /* 0xffffffff00047882 */ /* 0x000fe20000000000 */
[----:B------:R-:W-:Y:S01]  /*23950*/  IMAD.U32 R0, RZ, RZ, UR39 ;  /* 0x00000027ff007e24 */ /* 0x000fe2000f8e00ff */
[----:B------:R-:W1:Y:S03]  /*23960*/  S2R R5, SR_TID.X ;  /* 0x0000000000057919 */ /* 0x000e660000002100 */
[----:B------:R-:W-:Y:S01]  /*23970*/  VIADD R0, R0, 0xffffffff ;  /* 0xffffffff00007836 */ /* 0x000fe20000000000 */
[----:B0-----:R-:W0:Y:S02]  /*23980*/  LDC.64 R2, c[0x0][0x418] ;  /* 0x00010600ff027b82 */ /* 0x001e240000000a00 */
[----:B0-----:R-:W-:Y:S02]  /*23990*/  ISETP.NE.U32.AND P0, PT, R2, RZ, PT ;  /* 0x000000ff0200720c */ /* 0x001fe40003f05070 */
[----:B-1----:R-:W-:-:S02]  /*239a0*/  SHF.R.U32.HI R5, RZ, 0x5, R5 ;  /* 0x00000005ff057819 */ /* 0x002fc40000011605 */
[----:B------:R-:W-:Y:S02]  /*239b0*/  ISETP.NE.AND.EX P1, PT, R3, RZ, PT, P0 ;  /* 0x000000ff0300720c */ /* 0x000fe40003f25300 */
[----:B------:R-:W-:Y:S02]  /*239c0*/  LOP3.LUT R5, R5, 0x3, RZ, 0xc0, !PT ;  /* 0x0000000305057812 */ /* 0x000fe400078ec0ff */
[----:B--2---:R-:W-:-:S09]  /*239d0*/  LOP3.LUT R4, R4, 0xfffffffe, RZ, 0xc0, !PT ;  /* 0xfffffffe04047812 */ /* 0x004fd200078ec0ff */
[----:B------:R-:W-:-:S05]  /*239e0*/  @P1 LOP3.LUT R4, R4, 0x1, RZ, 0xfc, !PT ;  /* 0x0000000104041812 */ /* 0x000fca00078efcff */
[----:B------:R0:W-:Y:S01]  /*239f0*/  STL [R1+0x47c], R4 ;  /* 0x00047c0401007387 */ /* 0x0001e20000100800 */
[----:B---3--:R-:W-:Y:S02]  /*23a00*/  SHF.R.S32.HI R7, RZ, 0x1f, R19 ;  /* 0x0000001fff077819 */ /* 0x008fe40000011413 */
[----:B------:R-:W-:-:S03]  /*23a10*/  SEL R16, R19, RZ, !P1 ;  /* 0x000000ff13107207 */ /* 0x000fc60004800000 */
[----:B------:R0:W-:Y:S01]  /*23a20*/  STL [R1+0x478], R7 ;  /* 0x0004780701007387 */ /* 0x0001e20000100800 */
[----:B------:R-:W-:Y:S05]  /*23a30*/  BRA.DIV UR4, `(.L_x_2149) ;  /* 0x0000004a04647947 */ /* 0x000fea000b800000 */
[----:B------:R1:W2:Y:S02]  /*23a40*/  SHFL.IDX PT, R14, R5, RZ, 0x1f ;  /* 0x00001fff050e7589 */ /* 0x0002a400000e0000 */
.L_x_2250:
[----:B------:R-:W-:Y:S01]  /*23a50*/  PLOP3.LUT P2, PT, PT, PT, PT, 0x8, 0x0 ;  /* 0x000000000000781c */ /* 0x000fe20003f4e170 */
[----:B------:R3:W-:Y:S01]  /*23a60*/  STL [R1+0x48c], R0 ;  /* 0x00048c0001007387 */ /* 0x0007e20000100800 */
[----:B0-----:R-:W-:Y:S02]  /*23a70*/  LOP3.LUT R4, R4, 0xfffffffd, RZ, 0xc0, !PT ;  /* 0xfffffffd04047812 */ /* 0x001fe400078ec0ff */
[----:B--2---:R-:W-:-:S09]  /*23a80*/  ISETP.NE.AND P0, PT, R14, RZ, PT ;  /* 0x000000ff0e00720c */ /* 0x004fd20003f05270 */
[----:B------:R-:W-:-:S05]  /*23a90*/  @P2 LOP3.LUT R4, R4, 0x2, RZ, 0xfc, !PT ;  /* 0x0000000204042812 */ /* 0x000fca00078efcff */
[----:B------:R3:W-:Y:S01]  /*23aa0*/  STL [R1+0x47c], R4 ;  /* 0x00047c0401007387 */ /* 0x0007e20000100800 */
[----:B------:R-:W-:Y:S05]  /*23ab0*/  @P0 BRA `(.L_x_2150) ;  /* 0x0000000000f80947 */ /* 0x000fea0003800000 */
[----:B------:R-:W-:-:S03]  /*23ac0*/  UMOV UR4, 0xffffffff ;  /* 0xffffffff00047882 */ /* 0x000fc60000000000 */
[----:B------:R-:W-:Y:S05]  /*23ad0*/  BRA.DIV UR4, `(.L_x_2151) ;  /* 0x0000004a045c7947 */ /* 0x000fea000b800000 */
[----:B------:R-:W-:-:S13]  /*23ae0*/  ELECT P6, URZ, PT ;  /* 0x00000000003f782f */ /* 0x000fda00038c0000 */
.L_x_2253:
[----:B------:R-:W-:Y:S05]  /*23af0*/  @!P6 BRA `(.L_x_2150) ;  /* 0x0000000000e8e947 */ /* 0x000fea0003800000 */
[----:B------:R-:W-:Y:S01]  /*23b00*/  IMAD.MOV.U32 R16, RZ, RZ, R19 ;  /* 0x000000ffff107224 */ /* 0x000fe200078e0013 */
[----:B------:R-:W-:Y:S06]  /*23b10*/  @!P1 BRA `(.L_x_2152) ;  /* 0x00000000004c9947 */ /* 0x000fec0003800000 */
[----:B------:R-:W0:Y:S01]  /*23b20*/  LDC R6, c[0x0][0x43c] ;  /* 0x00010f00ff067b82 */ /* 0x000e220000000800 */
[----:B------:R-:W-:Y:S01]  /*23b30*/  IMAD.MOV.U32 R8, RZ, RZ, R0 ;  /* 0x000000ffff087224 */ /* 0x000fe200078e0000 */
[----:B------:R-:W-:Y:S01]  /*23b40*/  ULDC.64 UR4, c[0x0][0x428] ;  /* 0x00010a0000047ab9 */ /* 0x000fe20000000a00 */
[----:B0-----:R-:W-:-:S13]  /*23b50*/  ISETP.NE.AND P0, PT, R6, 0x1, PT ;  /* 0x000000010600780c */ /* 0x001fda0003f05270 */
[----:B-1-3--:R-:W0:Y:S02]  /*23b60*/  @P0 LDC.64 R4, c[0x0][0x440] ;  /* 0x00011000ff040b82 */ /* 0x00ae240000000a00 */
[----:B0-----:R-:W-:-:S04]  /*23b70*/  @P0 IMAD.HI.U32 R0, R8, R4, RZ ;  /* 0x0000000408000227 */ /* 0x001fc800078e00ff */
[----:B------:R-:W-:Y:S01]  /*23b80*/  IMAD.MOV.U32 R4, RZ, RZ, R8 ;  /* 0x000000ffff047224 */ /* 0x000fe200078e0008 */
[----:B------:R-:W-:-:S04]  /*23b90*/  @P0 SHF.R.U32.HI R4, RZ, R5, R0 ;  /* 0x00000005ff040219 */ /* 0x000fc80000011600 */
[--C-:B------:R-:W-:Y:S01]  /*23ba0*/  SHF.R.S32.HI R5, RZ, 0x1f, R4.reuse ;  /* 0x0000001fff057819 */ /* 0x100fe20000011404 */
[----:B------:R-:W-:-:S04]  /*23bb0*/  IMAD.MOV R0, RZ, RZ, -R4 ;  /* 0x000000ffff007224 */ /* 0x000fc800078e0a04 */
[----:B------:R-:W-:Y:S02]  /*23bc0*/  IMAD R8, R6, R0, R8 ;  /* 0x0000000006087224 */ /* 0x000fe400078e0208 */
[----:B------:R-:W-:Y:S02]  /*23bd0*/  IMAD R0, R7, UR4, RZ ;  /* 0x0000000407007c24 */ /* 0x000fe4000f8e02ff */
[C---:B------:R-:W-:Y:S01]  /*23be0*/  IMAD.WIDE.U32 R4, R19.reuse, UR4, R4 ;  /* 0x0000000413047c25 */ /* 0x040fe2000f8e0004 */
[----:B------:R0:W-:Y:S03]  /*23bf0*/  STL [R1+0x48c], R8 ;  /* 0x00048c0801007387 */ /* 0x0001e60000100800 */
[----:B------:R-:W-:Y:S01]  /*23c00*/  IMAD R0, R19, UR5, R0 ;  /* 0x0000000513007c24 */ /* 0x000fe2000f8e0200 */
[----:B------:R-:W-:-:S03]  /*23c10*/  LEA R2, P0, R4, R2, 0x2 ;  /* 0x0000000204027211 */ /* 0x000fc600078010ff */
[----:B------:R-:W-:-:S05]  /*23c20*/  IMAD.IADD R0, R5, 0x1, R0 ;  /* 0x0000000105007824 */ /* 0x000fca00078e0200 */
[----:B------:R-:W-:-:S05]  /*23c30*/  LEA.HI.X R3, R4, R3, R0, 0x2, P0 ;  /* 0x0000000304037211 */ /* 0x000fca00000f1400 */
[----:B------:R0:W5:Y:S02]  /*23c40*/  LDG.E R16, desc[UR48][R2.64] ;  /* 0x0000003002107981 */ /* 0x000164000c1e1900 */
.L_x_2152:
[----:B0-----:R-:W2:Y:S01]  /*23c50*/  LDL R2, [R1+0x474] ;  /* 0x0004740001027983 */ /* 0x001ea20000100800 */
[----:B---3--:R-:W-:Y:S01]  /*23c60*/  IMAD R0, R18, 0x8, R17 ;  /* 0x0000000812007824 */ /* 0x008fe200078e0211 */
[----:B--2---:R-:W-:-:S04]  /*23c70*/  SHF.L.U32 R2, R2, 0x1f, RZ ;  /* 0x0000001f02027819 */ /* 0x004fc800000006ff */
[----:B------:R-:W0:Y:S02]  /*23c80*/  SYNCS.PHASECHK.TRANS64.TRYWAIT P0, [R0+URZ+0x32440], R2 ;  /* 0x03244002000075a7 */ /* 0x000e24000800017f */
[----:B0-----:R-:W-:Y:S05]  /*23c90*/  @!P0 BRA `(.L_x_2153) ;  /* 0x00000048000c8947 */ /* 0x001fea0003800000 */
.L_x_2254:
        /* <DEDUP_REMOVED lines=11> */
.L_x_2154:
[----:B------:R-:W2:Y:S04]  /*23d50*/  LDL R3, [R1+0x48c] ;  /* 0x00048c0001037983 */ /* 0x000ea80000100800 */
[----:B0-----:R-:W3:Y:S01]  /*23d60*/  LDL.LU R2, [R1+0x47c] ;  /* 0x00047c0001027983 */ /* 0x001ee20000300800 */
[----:B------:R-:W-:Y:S01]  /*23d70*/  R2UR UR33, R0 ;  /* 0x00000000002172ca */ /* 0x000fe200000e0000 */
[----:B------:R-:W-:Y:S01]  /*23d80*/  IMAD R0, R18, 0x3000, R17 ;  /* 0x0000300012007824 */ /* 0x000fe200078e0211 */
[----:B------:R-:W-:Y:S01]  /*23d90*/  PLOP3.LUT P0, PT, PT, PT, PT, 0x80, 0x0 ;  /* 0x000000000000781c */ /* 0x000fe20003f0f070 */
[----:B------:R-:W-:Y:S01]  /*23da0*/  UIADD3 UR4, UP0, UR46, 0x370, URZ ;  /* 0x000003702e047890 */ /* 0x000fe2000ff1e03f */
[----:B-----5:R-:W-:Y:S01]  /*23db0*/  R2UR UR37, R16 ;  /* 0x00000000102572ca */ /* 0x020fe200000e0000 */
[----:B------:R-:W-:Y:S01]  /*23dc0*/  UMOV UR6, 0x0 ;  /* 0x0000000000067882 */ /* 0x000fe20000000000 */
[----:B------:R-:W-:Y:S01]  /*23dd0*/  R2UR UR32, R0 ;  /* 0x00000000002072ca */ /* 0x000fe200000e0000 */
[----:B------:R-:W-:Y:S01]  /*23de0*/  UIADD3.X UR5, URZ, UR47, URZ, UP0, !UPT ;  /* 0x0000002f3f057290 */ /* 0x000fe200087fe43f */
[----:B------:R-:W-:Y:S01]  /*23df0*/  UMOV UR7, 0x14f00000 ;  /* 0x14f0000000077882 */ /* 0x000fe20000000000 */
[----:B------:R-:W-:-:S04]  /*23e00*/  UMOV UR34, URZ ;  /* 0x0000003f00227c82 */ /* 0x000fc80008000000 */
[----:B------:R-:W-:-:S06]  /*23e10*/  UIADD3 UR33, UR33, 0x32430, URZ ;  /* 0x0003243021217890 */ /* 0x000fcc000fffe03f */
[----:B------:R-:W-:Y:S01]  /*23e20*/  UIADD3 UR32, UR32, 0x1c400, URZ ;  /* 0x0001c40020207890 */ /* 0x000fe2000fffe03f */
[----:B--2---:R-:W-:Y:S02]  /*23e30*/  R2UR UR35, R3 ;  /* 0x00000000032372ca */ /* 0x004fe400000e0000 */
[----:B---3--:R-:W-:-:S04]  /*23e40*/  LOP3.LUT R2, R2, 0xfffffffd, RZ, 0xc0, !PT ;  /* 0xfffffffd02027812 */ /* 0x008fc800078ec0ff */
[----:B------:R-:W-:-:S07]  /*23e50*/  @P0 LOP3.LUT R2, R2, 0x2, RZ, 0xfc, !PT ;  /* 0x0000000202020812 */ /* 0x000fce00078efcff */
[----:B------:R-:W-:Y:S01]  /*23e60*/  UIMAD UR35, UR35, 0x60, URZ ;  /* 0x00000060232378a4 */ /* 0x000fe2000f8e023f */
[----:B------:R0:W-:Y:S08]  /*23e70*/  STL [R1+0x47c], R2 ;  /* 0x00047c0201007387 */ /* 0x0001f00000100800 */
[----:B------:R0:W-:Y:S01]  /*23e80*/  UTMALDG.4D [UR32], [UR4], desc[UR6] ;  /* 0x00000620040075b4 */ /* 0x0001e20008019000 */
[----:B------:R-:W-:-:S02]  /*23e90*/  NOP ;  /* 0x0000000000007918 */ /* 0x000fc40000000000 */
.L_x_2150:
[----:B------:R-:W-:Y:S05]  /*23ea0*/  WARPSYNC.ALL ;  /* 0x0000000000007948 */ /* 0x000fea0003800000 */
[----:B---3--:R-:W-:Y:S01]  /*23eb0*/  VIADD R0, R17, 0x18400 ;  /* 0x0001840011007836 */ /* 0x008fe20000000000 */
[----:B------:R-:W-:Y:S01]  /*23ec0*/  BAR.SYNC.DEFER_BLOCKING 0x8, 0x180 ;  /* 0x0206000000007b1d */ /* 0x000fe20000010000 */
[----:B------:R-:W-:Y:S02]  /*23ed0*/  USHF.R.S32.HI UR44, URZ, 0x1f, UR36 ;  /* 0x0000001f3f2c7899 */ /* 0x000fe40008011424 */
[----:B0-----:R-:W-:Y:S01]  /*23ee0*/  USHF.R.S32.HI UR37, URZ, 0x1f, UR43 ;  /* 0x0000001f3f257899 */ /* 0x001fe2000801142b */
[----:B------:R-:W-:-:S02]  /*23ef0*/  LOP3.LUT P0, RZ, R0, 0x3ff, RZ, 0xc0, !PT ;  /* 0x000003ff00ff7812 */ /* 0x000fc4000780c0ff */
[----:B------:R-:W-:Y:S11]  /*23f00*/  BSSY B6, `(.L_x_2155) ;  /* 0x0000012000067945 */ /* 0x000ff60003800000 */
[----:B------:R-:W-:Y:S05]  /*23f10*/  @!P0 BRA `(.L_x_2156) ;  /* 0x0000000000408947 */ /* 0x000fea0003800000 */
[----:B------:R-:W-:Y:S01]  /*23f20*/  MOV R2, 0x0 ;  /* 0x0000000000027802 */ /* 0x000fe20000000f00 */
[----:B------:R-:W-:Y:S01]  /*23f30*/  ULDC.64 UR6, c[0x4][0x98] ;  /* 0x0100260000067ab9 */ /* 0x000fe20000000a00 */
[----:B------:R-:W-:Y:S01]  /*23f40*/  ULDC.64 UR8, c[0x4][0xa0] ;  /* 0x0100280000087ab9 */ /* 0x000fe20000000a00 */
[----:B------:R-:W-:Y:S01]  /*23f50*/  ULDC.64 UR4, c[0x4][0x20] ;  /* 0x0100080000047ab9 */ /* 0x000fe20000000a00 */
[----:B------:R-:W-:Y:S02]  /*23f60*/  IMAD.U32 R4, RZ, RZ, UR6 ;  /* 0x00000006ff047e24 */ /* 0x000fe4000f8e00ff */
[----:B------:R-:W0:Y:S01]  /*23f70*/  LDC.64 R2, c[0x4][R2] ;  /* 0x0100000002027b82 */ /* 0x000e220000000a00 */
[----:B-1----:R-:W-:Y:S02]  /*23f80*/  IMAD.U32 R5, RZ, RZ, UR7 ;  /* 0x00000007ff057e24 */ /* 0x002fe4000f8e00ff */
        /* <DEDUP_REMOVED lines=9> */
.L_x_2156:
[----:B------:R-:W-:Y:S05]  /*24020*/  BSYNC B6 ;  /* 0x0000000000067941 */ /* 0x000fea0003800000 */
.L_x_2155:
[----:B------:R0:W5:Y:S01]  /*24030*/  LDL R8, [R1+0x470] ;  /* 0x0004700001087983 */ /* 0x0001620000100800 */
[----:B------:R-:W2:Y:S01]  /*24040*/  LDC R6, c[0x0][0x448] ;  /* 0x00011200ff067b82 */ /* 0x000ea20000000800 */
[----:B------:R-:W-:Y:S01]  /*24050*/  ULDC.64 UR8, c[0x0][0x2d8] ;  /* 0x0000b60000087ab9 */ /* 0x000fe20000000a00 */
[----:B------:R-:W3:Y:S01]  /*24060*/  S2R R2, SR_TID.X ;  /* 0x0000000000027919 */ /* 0x000ee20000002100 */
[----:B------:R-:W-:Y:S02]  /*24070*/  UIMAD UR6, UR44, UR8, URZ ;  /* 0x000000082c0672a4 */ /* 0x000fe4000f8e023f */
[----:B------:R-:W-:Y:S01]  /*24080*/  UIMAD.WIDE.U32 UR4, UR36, UR8, URZ ;  /* 0x00000008240472a5 */ /* 0x000fe2000f8e003f */
[----:B------:R-:W4:Y:S01]  /*24090*/  S2R R0, SR_TID.X ;  /* 0x0000000000007919 */ /* 0x000f220000002100 */
[----:B------:R-:W-:-:S03]  /*240a0*/  UIMAD UR6, UR36, UR9, UR6 ;  /* 0x00000009240672a4 */ /* 0x000fc6000f8e0206 */
[----:B------:R-:W-:Y:S01]  /*240b0*/  ULDC.64 UR8, c[0x0][0x2e0] ;  /* 0x0000b80000087ab9 */ /* 0x000fe20000000a00 */
[----:B------:R-:W-:Y:S02]  /*240c0*/  UIADD3 UR5, UR5, UR6, URZ ;  /* 0x0000000605057290 */ /* 0x000fe4000fffe03f */
[----:B------:R-:W-:Y:S02]  /*240d0*/  UIMAD UR6, UR37, UR8, URZ ;  /* 0x00000008250672a4 */ /* 0x000fe4000f8e023f */
[----:B------:R-:W-:Y:S02]  /*240e0*/  UIMAD.WIDE.U32 UR4, UR43, UR8, UR4 ;  /* 0x000000082b0472a5 */ /* 0x000fe4000f8e0004 */
[----:B------:R-:W-:-:S04]  /*240f0*/  UIMAD UR6, UR43, UR9, UR6 ;  /* 0x000000092b0672a4 */ /* 0x000fc8000f8e0206 */
[----:B------:R-:W-:Y:S02]  /*24100*/  UIADD3 UR6, UR5, UR6, URZ ;  /* 0x0000000605067290 */ /* 0x000fe4000fffe03f */
[----:B-1----:R-:W-:Y:S01]  /*24110*/  IMAD.U32 R5, RZ, RZ, UR5 ;  /* 0x00000005ff057e24 */ /* 0x002fe2000f8e00ff */
[----:B--2---:R-:W-:Y:S02]  /*24120*/  ISETP.NE.AND P0, PT, R6, 0x1, PT ;  /* 0x000000010600780c */ /* 0x004fe40003f05270 */
[----:B---3--:R-:W-:-:S11]  /*24130*/  LOP3.LUT R4, R2, 0x7f, RZ, 0xc0, !PT ;  /* 0x0000007f02047812 */ /* 0x008fd600078ec0ff */
[----:B------:R-:W1:Y:S01]  /*24140*/  @P0 LDC R3, c[0x0][0x44c] ;  /* 0x00011300ff030b82 */ /* 0x000e620000000800 */
[----:B----4-:R-:W-:Y:S01]  /*24150*/  IMAD.SHL.U32 R0, R0, 0x10, RZ ;  /* 0x0000001000007824 */ /* 0x010fe200078e00ff */
[----:B------:R-:W-:-:S04]  /*24160*/  SHF.R.U32.HI R4, RZ, 0x3, R4 ;  /* 0x00000003ff047819 */ /* 0x000fc80000011604 */
[----:B------:R-:W-:Y:S02]  /*24170*/  LOP3.LUT R0, R4, 0x70, R0, 0xf8, !PT ;  /* 0x0000007004007812 */ /* 0x000fe400078ef800 */
[----:B------:R-:W2:Y:S01]  /*24180*/  @P0 LDC R2, c[0x0][0x450] ;  /* 0x00011400ff020b82 */ /* 0x000ea20000000800 */
[----:B------:R-:W-:Y:S01]  /*24190*/  IMAD.U32 R4, RZ, RZ, UR4 ;  /* 0x00000004ff047e24 */ /* 0x000fe2000f8e00ff */
[----:B------:R-:W-:Y:S01]  /*241a0*/  ULDC.64 UR4, c[0x0][0x2d0] ;  /* 0x0000b40000047ab9 */ /* 0x000fe20000000a00 */
[----:B------:R-:W-:-:S04]  /*241b0*/  VIADD R7, R0, UR40 ;  /* 0x0000002800077c36 */ /* 0x000fc80008000000 */
[----:B------:R-:W-:Y:S01]  /*241c0*/  IMAD.MOV.U32 R0, RZ, RZ, R7 ;  /* 0x000000ffff007224 */ /* 0x000fe200078e0007 */
[----:B------:R3:W-:Y:S01]  /*241d0*/  STL [R1+0x488], R7 ;  /* 0x0004880701007387 */ /* 0x0007e20000100800 */
[----:B-1----:R-:W-:-:S05]  /*241e0*/  @P0 IMAD.HI.U32 R3, R7, R3, RZ ;  /* 0x0000000307030227 */ /* 0x002fca00078e00ff */
[----:B--2---:R-:W-:Y:S01]  /*241f0*/  @P0 SHF.R.U32.HI R0, RZ, R2, R3 ;  /* 0x00000002ff000219 */ /* 0x004fe20000011603 */
[----:B------:R-:W-:Y:S02]  /*24200*/  IMAD.MOV.U32 R2, RZ, RZ, R4 ;  /* 0x000000ffff027224 */ /* 0x000fe400078e0004 */
[----:B------:R-:W-:Y:S01]  /*24210*/  IMAD.U32 R3, RZ, RZ, UR6 ;  /* 0x00000006ff037e24 */ /* 0x000fe2000f8e00ff */
[----:B------:R-:W-:Y:S01]  /*24220*/  SHF.R.S32.HI R4, RZ, 0x1f, R0 ;  /* 0x0000001fff047819 */ /* 0x000fe20000011400 */
[----:B------:R-:W-:Y:S01]  /*24230*/  ULDC.64 UR6, c[0x0][0x280] ;  /* 0x0000a00000067ab9 */ /* 0x000fe20000000a00 */
[----:B------:R-:W-:-:S04]  /*24240*/  IMAD.WIDE.U32 R2, R0, UR4, R2 ;  /* 0x0000000400027c25 */ /* 0x000fc8000f8e0002 */
[----:B------:R-:W-:-:S04]  /*24250*/  IMAD R4, R4, UR4, RZ ;  /* 0x0000000404047c24 */ /* 0x000fc8000f8e02ff */
[----:B------:R-:W-:Y:S01]  /*24260*/  IMAD R4, R0, UR5, R4 ;  /* 0x0000000500047c24 */ /* 0x000fe2000f8e0204 */
[----:B------:R-:W-:Y:S01]  /*24270*/  ULDC.64 UR4, c[0x0][0x2c8] ;  /* 0x0000b20000047ab9 */ /* 0x000fe20000000a00 */
[----:B------:R-:W-:Y:S02]  /*24280*/  IMAD.MOV R0, RZ, RZ, -R0 ;  /* 0x000000ffff007224 */ /* 0x000fe400078e0a00 */
[----:B------:R-:W-:Y:S02]  /*24290*/  IMAD.IADD R3, R3, 0x1, R4 ;  /* 0x0000000103037824 */ /* 0x000fe400078e0204 */
[----:B------:R-:W-:Y:S02]  /*242a0*/  IMAD R0, R6, R0, R7 ;  /* 0x0000000006007224 */ /* 0x000fe400078e0207 */
[----:B---3--:R-:W1:Y:S03]  /*242b0*/  S2R R7, SR_TID.X ;  /* 0x0000000000077919 */ /* 0x008e660000002100 */
[----:B------:R-:W-:Y:S01]  /*242c0*/  SHF.R.S32.HI R4, RZ, 0x1f, R0 ;  /* 0x0000001fff047819 */ /* 0x000fe20000011400 */
[----:B------:R-:W-:-:S04]  /*242d0*/  IMAD.WIDE.U32 R2, R0, UR4, R2 ;  /* 0x0000000400027c25 */ /* 0x000fc8000f8e0002 */
[----:B------:R-:W-:Y:S01]  /*242e0*/  IMAD R4, R4, UR4, RZ ;  /* 0x0000000404047c24 */ /* 0x000fe2000f8e02ff */
[----:B------:R-:W-:-:S03]  /*242f0*/  ULDC UR4, c[0x0][0x2b8] ;  /* 0x0000ae0000047ab9 */ /* 0x000fc60000000800 */
[----:B------:R-:W-:Y:S01]  /*24300*/  IMAD R4, R0, UR5, R4 ;  /* 0x0000000500047c24 */ /* 0x000fe2000f8e0204 */
[----:B------:R-:W-:-:S03]  /*24310*/  LEA R0, P1, R2, UR6, 0x1 ;  /* 0x0000000602007c11 */ /* 0x000fc6000f8208ff */
[----:B------:R-:W-:Y:S02]  /*24320*/  IMAD.IADD R3, R3, 0x1, R4 ;  /* 0x0000000103037824 */ /* 0x000fe400078e0204 */
[----:B-1----:R-:W-:-:S05]  /*24330*/  IMAD.SHL.U32 R9, R7, 0x8, RZ ;  /* 0x0000000807097824 */ /* 0x002fca00078e00ff */
[----:B------:R-:W-:Y:S02]  /*24340*/  LOP3.LUT R9, R9, 0x38, RZ, 0xc0, !PT ;  /* 0x0000003809097812 */ /* 0x000fe400078ec0ff */
[----:B------:R-:W-:Y:S02]  /*24350*/  LOP3.LUT R7, R7, 0x7f, RZ, 0xc0, !PT ;  /* 0x0000007f07077812 */ /* 0x000fe400078ec0ff */
[----:B------:R-:W-:Y:S01]  /*24360*/  ISETP.GE.AND P0, PT, R9, UR4, PT ;  /* 0x0000000409007c0c */ /* 0x000fe2000bf06270 */
[----:B------:R-:W-:Y:S01]  /*24370*/  UMOV UR4, 0xffffffff ;  /* 0xffffffff00047882 */ /* 0x000fe20000000000 */
[----:B------:R-:W-:Y:S02]  /*24380*/  LEA.HI.X R3, R2, UR7, R3, 0x1, P1 ;  /* 0x0000000702037c11 */ /* 0x000fe400088f0c03 */
[----:B------:R-:W-:Y:S01]  /*24390*/  SHF.R.U32.HI R10, RZ, 0x3, R7 ;  /* 0x00000003ff0a7819 */ /* 0x000fe20000011607 */
[----:B0-----:R-:W-:Y:S08]  /*243a0*/  BRA.DIV UR4, `(.L_x_2157) ;  /* 0x00000042045c7947 */ /* 0x001ff0000b800000 */
[----:B------:R-:W0:Y:S01]  /*243b0*/  SHFL.IDX PT, R5, R0, RZ, 0x181f ;  /* 0x00181fff00057589 */ /* 0x000e2200000e0000 */
[----:B------:R-:W-:Y:S01]  /*243c0*/  ULDC UR4, c[0x0][0x288] ;  /* 0x0000a20000047ab9 */ /* 0x000fe20000000800 */
[----:B------:R-:W-:Y:S02]  /*243d0*/  VIADD R10, R10, UR40 ;  /* 0x000000280a0a7c36 */ /* 0x000fe40008000000 */
[----:B------:R-:W1:Y:S01]  /*243e0*/  SHFL.IDX PT, R4, R3, RZ, 0x181f ;  /* 0x00181fff03047589 */ /* 0x000e6200000e0000 */
[----:B------:R-:W-:Y:S02]  /*243f0*/  IMAD R2, R6, UR4, RZ ;  /* 0x0000000406027c24 */ /* 0x000fe4000f8e02ff */
[C---:B------:R-:W-:Y:S01]  /*24400*/  VIADD R11, R10.reuse, 0x10 ;  /* 0x000000100a0b7836 */ /* 0x040fe20000000000 */
[----:B------:R-:W2:Y:S02]  /*24410*/  SHFL.IDX PT, R6, R0, 0x1, 0x181f ;  /* 0x00381f0000067f89 */ /* 0x000ea400000e0000 */
[----:B------:R-:W-:-:S02]  /*24420*/  ISETP.GE.AND P3, PT, R10, R2, PT ;  /* 0x000000020a00720c */ /* 0x000fc40003f66270 */
[----:B------:R-:W3:Y:S01]  /*24430*/  SHFL.IDX PT, R7, R3, 0x1, 0x181f ;  /* 0x00381f0003077f89 */ /* 0x000ee200000e0000 */
[----:B------:R-:W-:-:S03]  /*24440*/  ISETP.GE.AND P1, PT, R11, R2, PT ;  /* 0x000000020b00720c */ /* 0x000fc60003f26270 */
[----:B------:R4:W-:Y:S04]  /*24450*/  STL [R1+0x490], R11 ;  /* 0x0004900b01007387 */ /* 0x0009e80000100800 */
[----:B------:R-:W-:Y:S03]  /*24460*/  STL [R1+0x480], R10 ;  /* 0x0004800a01007387 */ /* 0x000fe60000100800 */
[----:B0-----:R-:W-:Y:S01]  /*24470*/  @!P3 LEA R5, P2, R9, R5, 0x1 ;  /* 0x000000050905b211 */ /* 0x001fe200078408ff */
[----:B----4-:R-:W-:-:S04]  /*24480*/  VIADD R11, R10, 0x20 ;  /* 0x000000200a0b7836 */ /* 0x010fc80000000000 */
[----:B-1----:R-:W-:Y:S01]  /*24490*/  @!P3 IMAD.X R4, RZ, RZ, R4, P2 ;  /* 0x000000ffff04b224 */ /* 0x002fe200010e0604 */
[----:B------:R-:W-:Y:S04]  /*244a0*/  STL [R1+0x494], R11 ;  /* 0x0004940b01007387 */ /* 0x000fe80000100800 */
[----:B------:R-:W-:-:S04]  /*244b0*/  @!P3 LOP3.LUT R5, R5, R4, RZ, 0x3c, !PT ;  /* 0x000000040505b212 */ /* 0x000fc800078e3cff */
[----:B------:R-:W-:-:S04]  /*244c0*/  @!P3 LOP3.LUT R4, R5, R4, RZ, 0x3c, !PT ;  /* 0x000000040504b212 */ /* 0x000fc800078e3cff */
[----:B------:R-:W-:-:S05]  /*244d0*/  @!P3 LOP3.LUT R5, R5, R4, RZ, 0x3c, !PT ;  /* 0x000000040505b212 */ /* 0x000fca00078e3cff */
[----:B-----5:R2:W-:Y:S02]  /*244e0*/  @!P3 LDGSTS.E.BYPASS.LTC128B.128 [R8+0x18400], desc[UR48][R4.64], !P0 ;  /* 0x184000000408bfae */ /* 0x0205e4000c101d70 */
[----:B--2---:R-:W-:Y:S02]  /*244f0*/  @!P1 LEA R4, P2, R9, R6, 0x1 ;  /* 0x0000000609049211 */ /* 0x004fe400078408ff */
[----:B------:R-:W-:Y:S03]  /*24500*/  SHFL.IDX PT, R6, R3, 0x3, 0x181f ;  /* 0x00781f0003067f89 */ /* 0x000fe600000e0000 */
[----:B---3--:R-:W-:Y:S02]  /*24510*/  @!P1 IMAD.X R5, RZ, RZ, R7, P2 ;  /* 0x000000ffff059224 */ /* 0x008fe400010e0607 */
[----:B------:R-:W-:-:S03]  /*24520*/  VIADD R7, R10, 0x30 ;  /* 0x000000300a077836 */ /* 0x000fc60000000000 */
[----:B------:R0:W-:Y:S01]  /*24530*/  @!P1 LDGSTS.E.BYPASS.LTC128B.128 [R8+0x18c00], desc[UR48][R4.64], !P0 ;  /* 0x18c0000004089fae */ /* 0x0001e2000c101d70 */
[----:B------:R-:W-:-:S03]  /*24540*/  ISETP.GE.AND P1, PT, R11, R2, PT ;  /* 0x000000020b00720c */ /* 0x000fc60003f26270 */
[----:B------:R-:W-:Y:S04]  /*24550*/  STL [R1+0x498], R7 ;  /* 0x0004980701007387 */ /* 0x000fe80000100800 */
[----:B0-----:R-:W0:Y:S04]  /*24560*/  SHFL.IDX PT, R5, R0, 0x2, 0x181f ;  /* 0x00581f0000057f89 */ /* 0x001e2800000e0000 */
[----:B------:R-:W1:Y:S02]  /*24570*/  SHFL.IDX PT, R4, R3, 0x2, 0x181f ;  /* 0x00581f0003047f89 */ /* 0x000e6400000e0000 */
[----:B0-----:R-:W-:-:S05]  /*24580*/  @!P1 LEA R5, P2, R9, R5, 0x1 ;  /* 0x0000000509059211 */ /* 0x001fca00078408ff */
[----:B-1----:R-:W-:-:S05]  /*24590*/  @!P1 IMAD.X R4, RZ, RZ, R4, P2 ;  /* 0x000000ffff049224 */ /* 0x002fca00010e0604 */
        /* <DEDUP_REMOVED lines=33> */
[-C--:B------:R-:W-:Y:S01]  /*247b0*/  @!P1 LOP3.LUT R5, R5, R4.reuse, RZ, 0x3c, !PT ;  /* 0x0000000405059212 */ /* 0x080fe200078e3cff */
[----:B------:R-:W-:Y:S03]  /*247c0*/  SHFL.IDX PT, R3, R3, 0x7, 0x181f ;  /* 0x00f81f0003037f89 */ /* 0x000fe600000e0000 */
        /* <DEDUP_REMOVED lines=11> */
[----:B-1----:R2:W-:Y:S02]  /*24880*/  @!P1 LDGSTS.E.BYPASS.LTC128B.128 [R8+0x1b400], desc[UR48][R4.64], !P0 ;  /* 0x1b40000004089fae */ /* 0x0025e4000c101d70 */
.L_x_2271:
[----:B0-2---:R-:W2:Y:S02]  /*24890*/  LDL R4, [R1+0x480] ;  /* 0x0004800001047983 */ /* 0x005ea40000100800 */
[----:B--2---:R-:W-:-:S05]  /*248a0*/  VIADD R4, R4, 0x70 ;  /* 0x0000007004047836 */ /* 0x004fca0000000000 */
[----:B------:R-:W-:Y:S01]  /*248b0*/  ISETP.GE.AND P1, PT, R4, R2, PT ;  /* 0x000000020400720c */ /* 0x000fe20003f26270 */
[----:B------:R0:W-:-:S12]  /*248c0*/  STL [R1+0x4ac], R4 ;  /* 0x0004ac0401007387 */ /* 0x0001d80000100800 */
        /* <DEDUP_REMOVED lines=8> */
.L_x_2158:
[----:B------:R-:W-:Y:S02]  /*24950*/  PLOP3.LUT P1, PT, P1, P0, PT, 0xa2, 0x0 ;  /* 0x000000000000781c */ /* 0x000fe40000f21472 */
[----:B------:R-:W-:-:S08]  /*24960*/  @P0 R2UR P1, UR4, R17 ;  /* 0x00000000110402ca */ /* 0x000fd00000020000 */
[----:B------:R-:W-:-:S05]  /*24970*/  @P0 PLOP3.LUT P0, PT, P1, PT, PT, 0x80, 0x0 ;  /* 0x000000000000081c */ /* 0x000fca0000f0f070 */
[----:B------:R-:W-:Y:S01]  /*24980*/  @!P1 SYNCS.ARRIVE.TRANS64.RED.A0T1 RZ, [UR4+0x32400], RZ ;  /* 0x032400ffffff99a7 */ /* 0x000fe20008200404 */
[----:B------:R-:W-:Y:S07]  /*24990*/  @!P1 ARRIVES.LDGSTSBAR.64.TRANSCNT [UR4+0x32400] ;  /* 0x03240000ff0099b0 */ /* 0x000fee0008000a84 */
[----:B------:R-:W-:Y:S05]  /*249a0*/  @P0 BRA.U.ANY `(.L_x_2158) ;  /* 0xfffffffd00e80947 */ /* 0x000fea000393ffff */
[----:B0-----:R-:W0:Y:S01]  /*249b0*/  LDC.64 R2, c[0x0][0x3d8] ;  /* 0x0000f600ff027b82 */ /* 0x001e220000000a00 */
[----:B------:R-:W-:Y:S01]  /*249c0*/  NOP ;  /* 0x0000000000007918 */ /* 0x000fe20000000000 */
[C---:B0-----:R-:W-:Y:S01]  /*249d0*/  IMAD R0, R2.reuse, UR44, RZ ;  /* 0x0000002c02007c24 */ /* 0x041fe2000f8e02ff */
[----:B------:R0:W-:Y:S01]  /*249e0*/  SYNCS.ARRIVE.TRANS64.A1T0 RZ, [R17+URZ+0x32400], RZ ;  /* 0x032400ff11ff79a7 */ /* 0x0001e2000810003f */
[----:B------:R-:W-:Y:S01]  /*249f0*/  IMAD.WIDE.U32 R4, R2, UR36, RZ ;  /* 0x0000002402047c25 */ /* 0x000fe2000f8e00ff */
[----:B------:R-:W-:Y:S03]  /*24a00*/  BSSY B6, `(.L_x_2159) ;  /* 0x0000018000067945 */ /* 0x000fe60003800000 */
[----:B------:R-:W-:Y:S01]  /*24a10*/  IMAD R3, R3, UR36, R0 ;  /* 0x0000002403037c24 */ /* 0x000fe2000f8e0200 */
[----:B------:R0:W-:Y:S01]  /*24a20*/  STL.64 [R1+0x4b0], R4 ;  /* 0x0004b00401007387 */ /* 0x0001e20000100a00 */
[----:B------:R-:W-:-:S05]  /*24a30*/  VIADD R0, R17, 0x22400 ;  /* 0x0002240011007836 */ /* 0x000fca0000000000 */
[----:B------:R-:W-:Y:S01]  /*24a40*/  LOP3.LUT P0, RZ, R0, 0x3ff, RZ, 0xc0, !PT ;  /* 0x000003ff00ff7812 */ /* 0x000fe2000780c0ff */
[----:B------:R-:W-:-:S05]  /*24a50*/  IMAD.IADD R0, R5, 0x1, R3 ;  /* 0x0000000105007824 */ /* 0x000fca00078e0203 */
[----:B------:R0:W-:Y:S07]  /*24a60*/  STL [R1+0x4b8], R0 ;  /* 0x0004b80001007387 */ /* 0x0001ee0000100800 */
[----:B------:R-:W-:Y:S05]  /*24a70*/  @!P0 BRA `(.L_x_2160) ;  /* 0x0000000000408947 */ /* 0x000fea0003800000 */
[----:B------:R-:W-:Y:S01]  /*24a80*/  MOV R2, 0x0 ;  /* 0x0000000000027802 */ /* 0x000fe20000000f00 */
[----:B------:R-:W-:Y:S01]  /*24a90*/  ULDC.64 UR6, c[0x4][0x98] ;  /* 0x0100260000067ab9 */ /* 0x000fe20000000a00 */
[----:B------:R-:W-:Y:S01]  /*24aa0*/  ULDC.64 UR8, c[0x4][0xa0] ;  /* 0x0100280000087ab9 */ /* 0x000fe20000000a00 */
[----:B------:R-:W-:Y:S01]  /*24ab0*/  ULDC.64 UR4, c[0x4][0x28] ;  /* 0x01000a0000047ab9 */ /* 0x000fe20000000a00 */
[----:B0-----:R-:W-:Y:S02]  /*24ac0*/  IMAD.U32 R4, RZ, RZ, UR6 ;  /* 0x00000006ff047e24 */ /* 0x001fe4000f8e00ff */
        /* <DEDUP_REMOVED lines=11> */
.L_x_2160:
[----:B------:R-:W-:Y:S05]  /*24b80*/  BSYNC B6 ;  /* 0x0000000000067941 */ /* 0x000fea0003800000 */
.L_x_2159:
[----:B0-----:R-:W2:Y:S01]  /*24b90*/  LDL.LU.64 R4, [R1+0x4b0] ;  /* 0x0004b00001047983 */ /* 0x001ea20000300a00 */
[----:B------:R-:W0:Y:S01]  /*24ba0*/  LDC R8, c[0x0][0x448] ;  /* 0x00011200ff087b82 */ /* 0x000e220000000800 */
[----:B------:R-:W-:Y:S02]  /*24bb0*/  ULDC.64 UR8, c[0x0][0x3e0] ;  /* 0x0000f80000087ab9 */ /* 0x000fe40000000a00 */
[----:B------:R-:W3:Y:S04]  /*24bc0*/  LDL.LU R2, [R1+0x4b8] ;  /* 0x0004b80001027983 */ /* 0x000ee80000300800 */
[----:B------:R-:W4:Y:S01]  /*24bd0*/  LDL.LU R3, [R1+0x488] ;  /* 0x0004880001037983 */ /* 0x000f220000300800 */
[----:B------:R-:W-:Y:S01]  /*24be0*/  UIMAD UR6, UR37, UR8, URZ ;  /* 0x00000008250672a4 */ /* 0x000fe2000f8e023f */
[----:B------:R-:W1:Y:S03]  /*24bf0*/  S2R R10, SR_TID.X ;  /* 0x00000000000a7919 */ /* 0x000e660000002100 */
[----:B------:R-:W-:Y:S01]  /*24c00*/  UIMAD UR6, UR43, UR9, UR6 ;  /* 0x000000092b0672a4 */ /* 0x000fe2000f8e0206 */
[----:B0-----:R-:W-:-:S13]  /*24c10*/  ISETP.NE.AND P0, PT, R8, 0x1, PT ;  /* 0x000000010800780c */ /* 0x001fda0003f05270 */
[----:B------:R-:W4:Y:S01]  /*24c20*/  @P0 LDC R0, c[0x0][0x44c] ;  /* 0x00011300ff000b82 */ /* 0x000f220000000800 */
[C---:B-1----:R-:W-:Y:S02]  /*24c30*/  IMAD.SHL.U32 R9, R10.reuse, 0x8, RZ ;  /* 0x000000080a097824 */ /* 0x042fe400078e00ff */
[----:B------:R-:W-:-:S03]  /*24c40*/  IMAD.SHL.U32 R10, R10, 0x8, RZ ;  /* 0x000000080a0a7824 */ /* 0x000fc600078e00ff */
[----:B------:R-:W-:Y:S02]  /*24c50*/  LOP3.LUT R9, R9, 0x38, RZ, 0xc0, !PT ;  /* 0x0000003809097812 */ /* 0x000fe400078ec0ff */
[----:B------:R-:W-:-:S04]  /*24c60*/  LOP3.LUT R10, R10, 0x38, RZ, 0xc0, !PT ;  /* 0x000000380a0a7812 */ /* 0x000fc800078ec0ff */
[C---:B------:R-:W-:Y:S02]  /*24c70*/  LOP3.LUT R12, R10.reuse, 0x40, RZ, 0xfc, !PT ;  /* 0x000000400a0c7812 */ /* 0x040fe400078efcff */
[C---:B------:R-:W-:Y:S02]  /*24c80*/  LOP3.LUT R11, R10.reuse, 0x80, RZ, 0xfc, !PT ;  /* 0x000000800a0b7812 */ /* 0x040fe400078efcff */
[----:B------:R-:W-:Y:S02]  /*24c90*/  LOP3.LUT R10, R10, 0xc0, RZ, 0xfc, !PT ;  /* 0x000000c00a0a7812 */ /* 0x000fe400078efcff */
[----:B--2---:R-:W-:Y:S02]  /*24ca0*/  R2UR UR5, R5 ;  /* 0x00000000050572ca */ /* 0x004fe400000e0000 */
[----:B------:R-:W-:Y:S02]  /*24cb0*/  R2UR UR4, R4 ;  /* 0x00000000040472ca */ /* 0x000fe400000e0000 */
[----:B---3--:R-:W-:-:S02]  /*24cc0*/  R2UR UR5, R2 ;  /* 0x00000000020572ca */ /* 0x008fc400000e0000 */
[----:B------:R-:W0:Y:S01]  /*24cd0*/  @P0 LDC R2, c[0x0][0x450] ;  /* 0x00011400ff020b82 */ /* 0x000e220000000800 */
[----:B----4-:R-:W-:-:S04]  /*24ce0*/  @P0 IMAD.HI.U32 R0, R3, R0, RZ ;  /* 0x0000000003000227 */ /* 0x010fc800078e00ff */
[----:B------:R-:W-:-:S06]  /*24cf0*/  IMAD.MOV.U32 R4, RZ, RZ, R3 ;  /* 0x000000ffff047224 */ /* 0x000fcc00078e0003 */
[----:B------:R-:W-:-:S04]  /*24d00*/  UIMAD.WIDE.U32 UR4, UR43, UR8, UR4 ;  /* 0x000000082b0472a5 */ /* 0x000fc8000f8e0004 */
[----:B------:R-:W-:Y:S02]  /*24d10*/  UIADD3 UR6, UR5, UR6, URZ ;  /* 0x0000000605067290 */ /* 0x000fe4000fffe03f */
[----:B------:R-:W-:Y:S02]  /*24d20*/  IMAD.U32 R6, RZ, RZ, UR4 ;  /* 0x00000004ff067e24 */ /* 0x000fe4000f8e00ff */
[----:B------:R-:W-:Y:S01]  /*24d30*/  IMAD.U32 R7, RZ, RZ, UR5 ;  /* 0x00000005ff077e24 */ /* 0x000fe2000f8e00ff */
[----:B------:R-:W-:Y:S01]  /*24d40*/  ULDC.64 UR4, c[0x0][0x3d0] ;  /* 0x0000f40000047ab9 */ /* 0x000fe20000000a00 */
[----:B0-----:R-:W-:Y:S01]  /*24d50*/  @P0 SHF.R.U32.HI R4, RZ, R2, R0 ;  /* 0x00000002ff040219 */ /* 0x001fe20000011600 */
[----:B------:R-:W-:-:S03]  /*24d60*/  IMAD.MOV.U32 R2, RZ, RZ, R6 ;  /* 0x000000ffff027224 */ /* 0x000fc600078e0006 */
[--C-:B------:R-:W-:Y:S01]  /*24d70*/  SHF.R.S32.HI R5, RZ, 0x1f, R4.reuse ;  /* 0x0000001fff057819 */ /* 0x100fe20000011404 */
[----:B------:R-:W-:-:S04]  /*24d80*/  IMAD.MOV R0, RZ, RZ, -R4 ;  /* 0x000000ffff007224 */ /* 0x000fc800078e0a04 */
[----:B------:R-:W-:Y:S02]  /*24d90*/  IMAD R0, R8, R0, R3 ;  /* 0x0000000008007224 */ /* 0x000fe400078e0203 */
[----:B------:R-:W-:Y:S02]  /*24da0*/  IMAD.U32 R3, RZ, RZ, UR6 ;  /* 0x00000006ff037e24 */ /* 0x000fe4000f8e00ff */
[----:B------:R-:W-:Y:S02]  /*24db0*/  IMAD R5, R5, UR4, RZ ;  /* 0x0000000405057c24 */ /* 0x000fe4000f8e02ff */
[----:B------:R-:W-:-:S04]  /*24dc0*/  IMAD.WIDE.U32 R2, R4, UR4, R2 ;  /* 0x0000000404027c25 */ /* 0x000fc8000f8e0002 */
[----:B------:R-:W-:Y:S01]  /*24dd0*/  IMAD R4, R4, UR5, R5 ;  /* 0x0000000504047c24 */ /* 0x000fe2000f8e0205 */
[----:B------:R-:W-:-:S03]  /*24de0*/  ULDC.64 UR4, c[0x0][0x3c8] ;  /* 0x0000f20000047ab9 */ /* 0x000fc60000000a00 */
[----:B------:R-:W-:Y:S01]  /*24df0*/  IMAD.IADD R3, R3, 0x1, R4 ;  /* 0x0000000103037824 */ /* 0x000fe200078e0204 */
[----:B------:R-:W-:Y:S01]  /*24e00*/  SHF.R.S32.HI R4, RZ, 0x1f, R0 ;  /* 0x0000001fff047819 */ /* 0x000fe20000011400 */
[----:B------:R-:W-:-:S04]  /*24e10*/  IMAD.WIDE.U32 R2, R0, UR4, R2 ;  /* 0x0000000400027c25 */ /* 0x000fc8000f8e0002 */
[----:B------:R-:W-:-:S04]  /*24e20*/  IMAD R4, R4, UR4, RZ ;  /* 0x0000000404047c24 */ /* 0x000fc8000f8e02ff */
[----:B------:R-:W-:Y:S01]  /*24e30*/  IMAD R0, R0, UR5, R4 ;  /* 0x0000000500007c24 */ /* 0x000fe2000f8e0204 */
[----:B------:R-:W-:Y:S02]  /*24e40*/  ULDC.64 UR4, c[0x0][0x390] ;  /* 0x0000e40000047ab9 */ /* 0x000fe40000000a00 */
[----:B------:R-:W-:Y:S01]  /*24e50*/  LEA R5, P0, R2, UR4, 0x1 ;  /* 0x0000000402057c11 */ /* 0x000fe2000f8008ff */
[----:B------:R-:W-:Y:S01]  /*24e60*/  IMAD.IADD R0, R3, 0x1, R0 ;  /* 0x0000000103007824 */ /* 0x000fe200078e0200 */
[----:B------:R-:W-:Y:S02]  /*24e70*/  ULDC UR4, c[0x0][0x3b8] ;  /* 0x0000ee0000047ab9 */ /* 0x000fe40000000800 */
[----:B------:R-:W-:Y:S02]  /*24e80*/  ISETP.GE.AND P1, PT, R12, UR4, PT ;  /* 0x000000040c007c0c */ /* 0x000fe4000bf26270 */
[----:B------:R-:W-:Y:S02]  /*24e90*/  LEA.HI.X R4, R2, UR5, R0, 0x1, P0 ;  /* 0x0000000502047c11 */ /* 0x000fe400080f0c00 */
[----:B------:R-:W-:-:S02]  /*24ea0*/  ISETP.GE.AND P0, PT, R9, UR4, PT ;  /* 0x0000000409007c0c */ /* 0x000fc4000bf06270 */
[----:B------:R-:W-:Y:S02]  /*24eb0*/  ISETP.GE.AND P2, PT, R11, UR4, PT ;  /* 0x000000040b007c0c */ /* 0x000fe4000bf46270 */
[----:B------:R-:W-:Y:S01]  /*24ec0*/  ISETP.GE.AND P3, PT, R10, UR4, PT ;  /* 0x000000040a007c0c */ /* 0x000fe2000bf66270 */
[----:B------:R-:W-:-:S03]  /*24ed0*/  UMOV UR4, 0xffffffff ;  /* 0xffffffff00047882 */ /* 0x000fc60000000000 */
[----:B------:R-:W-:Y:S09]  /*24ee0*/  BRA.DIV UR4, `(.L_x_2161) ;  /* 0x0000004204447947 */ /* 0x000ff2000b800000 */
[----:B------:R-:W2:Y:S01]  /*24ef0*/  LDL.LU R10, [R1+0x480] ;  /* 0x00048000010a7983 */ /* 0x000ea20000300800 */
[----:B------:R-:W-:-:S03]  /*24f00*/  ULDC UR4, c[0x0][0x288] ;  /* 0x0000a20000047ab9 */ /* 0x000fc60000000800 */
[----:B------:R-:W3:Y:S04]  /*24f10*/  LDL.LU R3, [R1+0x490] ;  /* 0x0004900001037983 */ /* 0x000ee80000300800 */
[----:B------:R-:W4:Y:S04]  /*24f20*/  LDL R7, [R1+0x470] ;  /* 0x0004700001077983 */ /* 0x000f280000100800 */
[----:B------:R-:W5:Y:S01]  /*24f30*/  LDL.LU R11, [R1+0x494] ;  /* 0x00049400010b7983 */ /* 0x000f620000300800 */
[----:B------:R-:W-:-:S03]  /*24f40*/  IMAD R0, R8, UR4, RZ ;  /* 0x0000000408007c24 */ /* 0x000fc6000f8e02ff */
[----:B------:R-:W-:Y:S04]  /*24f50*/  SHFL.IDX PT, R2, R4, RZ, 0x181f ;  /* 0x00181fff04027589 */ /* 0x000fe800000e0000 */
[----:B------:R-:W5:Y:S04]  /*24f60*/  LDL.LU R12, [R1+0x49c] ;  /* 0x00049c00010c7983 */ /* 0x000f680000300800 */
[----:B------:R-:W-:Y:S01]  /*24f70*/  SHFL.IDX PT, R6, R4, 0x1, 0x181f ;  /* 0x00381f0004067f89 */ /* 0x000fe200000e0000 */
[----:B--2---:R-:W-:-:S03]  /*24f80*/  ISETP.GE.AND P5, PT, R10, R0, PT ;  /* 0x000000000a00720c */ /* 0x004fc60003fa6270 */
[----:B------:R-:W2:Y:S01]  /*24f90*/  LDL.LU R10, [R1+0x498] ;  /* 0x00049800010a7983 */ /* 0x000ea20000300800 */
[----:B---3--:R-:W-:-:S03]  /*24fa0*/  ISETP.GE.AND P4, PT, R3, R0, PT ;  /* 0x000000000300720c */ /* 0x008fc60003f86270 */
[----:B------:R-:W0:Y:S06]  /*24fb0*/  SHFL.IDX PT, R3, R5, RZ, 0x181f ;  /* 0x00181fff05037589 */ /* 0x000e2c00000e0000 */
[----:B0-----:R-:W-:-:S05]  /*24fc0*/  @!P5 LEA R3, P6, R9, R3, 0x1 ;  /* 0x000000030903d211 */ /* 0x001fca00078c08ff */
[----:B------:R-:W-:-:S05]  /*24fd0*/  @!P5 IMAD.X R2, RZ, RZ, R2, P6 ;  /* 0x000000ffff02d224 */ /* 0x000fca00030e0602 */
[----:B------:R-:W-:-:S04]  /*24fe0*/  @!P5 LOP3.LUT R3, R3, R2, RZ, 0x3c, !PT ;  /* 0x000000020303d212 */ /* 0x000fc800078e3cff */
[----:B------:R-:W-:-:S04]  /*24ff0*/  @!P5 LOP3.LUT R2, R3, R2, RZ, 0x3c, !PT ;  /* 0x000000020302d212 */ /* 0x000fc800078e3cff */
[----:B------:R-:W-:-:S05]  /*25000*/  @!P5 LOP3.LUT R3, R3, R2, RZ, 0x3c, !PT ;  /* 0x000000020303d212 */ /* 0x000fca00078e3cff */
[----:B----4-:R-:W-:Y:S04]  /*25010*/  @!P5 LDGSTS.E.BYPASS.LTC128B.128 [R7+0x22400], desc[UR48][R2.64], !P0 ;  /* 0x224000000207dfae */ /* 0x010fe8000c101d70 */
        /* <DEDUP_REMOVED lines=10> */
[----:B-----5:R-:W-:-:S03]  /*250c0*/  ISETP.GE.AND P4, PT, R11, R0, PT ;  /* 0x000000000b00720c */ /* 0x020fc60003f86270 */
[----:B------:R-:W3:Y:S04]  /*250d0*/  LDL.LU R11, [R1+0x4a0] ;  /* 0x0004a000010b7983 */ /* 0x000ee80000300800 */
        /* <DEDUP_REMOVED lines=47> */
.L_x_2289:
[----:B------:R-:W3:Y:S01]  /*253d0*/  LDL.LU R3, [R1+0x4ac] ;  /* 0x0004ac0001037983 */ /* 0x000ee20000300800 */
[----:B------:R-:W-:Y:S01]  /*253e0*/  BSSY B0, `(.L_x_2162) ;  /* 0x000000d000007945 */ /* 0x000fe20003800000 */
[----:B---3--:R-:W-:-:S13]  /*253f0*/  ISETP.GE.AND P4, PT, R3, R0, PT ;  /* 0x000000000300720c */ /* 0x008fda0003f86270 */
[----:B------:R-:W-:Y:S05]  /*25400*/  @P4 BRA `(.L_x_2163) ;  /* 0x0000000000284947 */ /* 0x000fea0003800000 */
[----:B-1----:R-:W3:Y:S01]  /*25410*/  LDL R4, [R1+0x470] ;  /* 0x0004700001047983 */ /* 0x002ee20000100800 */
        /* <DEDUP_REMOVED lines=9> */
.L_x_2163:
[----:B------:R-:W-:Y:S05]  /*254b0*/  BSYNC B0 ;  /* 0x0000000000007941 */ /* 0x000fea0003800000 */
.L_x_2162:
[----:B------:R-:W-:Y:S01]  /*254c0*/  NOP ;  /* 0x0000000000007918 */ /* 0x000fe20000000000 */
[----:B------:R-:W-:-:S13]  /*254d0*/  PLOP3.LUT P0, PT, PT, PT, PT, 0x80, 0x0 ;  /* 0x000000000000781c */ /* 0x000fda0003f0f070 */
.L_x_2164:
[----:B------:R-:W-:Y:S02]  /*254e0*/  PLOP3.LUT P1, PT, P1, P0, PT, 0xa2, 0x0 ;  /* 0x000000000000781c */ /* 0x000fe40000f21472 */
[----:B------:R-:W-:-:S08]  /*254f0*/  @P0 R2UR P1, UR4, R17 ;  /* 0x00000000110402ca */ /* 0x000fd00000020000 */
[----:B------:R-:W-:-:S05]  /*25500*/  @P0 PLOP3.LUT P0, PT, P1, PT, PT, 0x80, 0x0 ;  /* 0x000000000000081c */ /* 0x000fca0000f0f070 */
[----:B------:R-:W-:Y:S01]  /*25510*/  @!P1 SYNCS.ARRIVE.TRANS64.RED.A0T1 RZ, [UR4+0x32410], RZ ;  /* 0x032410ffffff99a7 */ /* 0x000fe20008200404 */
[----:B------:R-:W-:Y:S07]  /*25520*/  @!P1 ARRIVES.LDGSTSBAR.64.TRANSCNT [UR4+0x32410] ;  /* 0x03241000ff0099b0 */ /* 0x000fee0008000a84 */
[----:B------:R-:W-:Y:S05]  /*25530*/  @P0 BRA.U.ANY `(.L_x_2164) ;  /* 0xfffffffd00e80947 */ /* 0x000fea000393ffff */
[----:B0--3--:R-:W3:Y:S02]  /*25540*/  LDL.LU R2, [R1+0x4a8] ;  /* 0x0004a80001027983 */ /* 0x009ee40000300800 */
        /* <DEDUP_REMOVED lines=10> */
[----:B0--3--:R-:W-:Y:S05]  /*255f0*/  @!P0 BRA `(.L_x_2166) ;  /* 0x0000004400d88947 */ /* 0x009fea0003800000 */
.L_x_2290:
[----:B------:R-:W-:Y:S05]  /*25600*/  BSYNC B0 ;  /* 0x0000000000007941 */ /* 0x000fea0003800000 */
.L_x_2165:
[----:B------:R-:W3:Y:S01]  /*25610*/  LDL R2, [R1+0x47c] ;  /* 0x00047c0001027983 */ /* 0x000ee20000100800 */
[----:B------:R-:W-:Y:S01]  /*25620*/  BSSY B0, `(.L_x_2167) ;  /* 0x0000059000007945 */ /* 0x000fe20003800000 */
[----:B---3--:R-:W-:-:S13]  /*25630*/  LOP3.LUT P0, RZ, R2, 0x2, RZ, 0xc0, !PT ;  /* 0x0000000202ff7812 */ /* 0x008fda000780c0ff */
[----:B------:R-:W-:Y:S05]  /*25640*/  @!P0 BRA `(.L_x_2168) ;  /* 0x0000000400588947 */ /* 0x000fea0003800000 */
[----:B-1----:R-:W0:Y:S01]  /*25650*/  LDL R4, [R1+0x474] ;  /* 0x0004740001047983 */ /* 0x002e220000100800 */
[----:B------:R-:W1:Y:S02]  /*25660*/  S2R R2, SR_TID.X ;  /* 0x0000000000027919 */ /* 0x000e640000002100 */
[----:B-1----:R-:W-:Y:S01]  /*25670*/  LOP3.LUT R3, R2, 0x7f, RZ, 0xc0, !PT ;  /* 0x0000007f02037812 */ /* 0x002fe200078ec0ff */
[----:B------:R-:W-:Y:S01]  /*25680*/  IMAD R2, R18, 0x8, R17 ;  /* 0x0000000812027824 */ /* 0x000fe200078e0211 */
[----:B------:R-:W-:Y:S02]  /*25690*/  BSSY B1, `(.L_x_2169) ;  /* 0x0000005000017945 */ /* 0x000fe40003800000 */
[----:B------:R-:W-:Y:S02]  /*256a0*/  ISETP.NE.AND P1, PT, R3, RZ, PT ;  /* 0x000000ff0300720c */ /* 0x000fe40003f25270 */
[----:B0-----:R-:W-:-:S04]  /*256b0*/  SHF.L.U32 R0, R4, 0x1f, RZ ;  /* 0x0000001f04007819 */ /* 0x001fc800000006ff */
[----:B------:R-:W0:Y:S02]  /*256c0*/  SYNCS.PHASECHK.TRANS64.TRYWAIT P0, [R2+URZ+0x32460], R0 ;  /* 0x03246000020075a7 */ /* 0x000e24000800017f */
[----:B0-----:R-:W-:Y:S05]  /*256d0*/  @!P0 BRA `(.L_x_2170) ;  /* 0x0000004400b48947 */ /* 0x001fea0003800000 */
.L_x_2291:
[----:B------:R-:W-:Y:S05]  /*256e0*/  BSYNC B1 ;  /* 0x0000000000017941 */ /* 0x000fea0003800000 */
.L_x_2169:
[----:B------:R-:W-:Y:S04]  /*256f0*/  BSSY B1, `(.L_x_2171) ;  /* 0x0000009000017945 */ /* 0x000fe80003800000 */
[----:B------:R-:W-:Y:S05]  /*25700*/  @P1 BRA `(.L_x_2172) ;  /* 0x00000000001c1947 */ /* 0x000fea0003800000 */
[----:B------:R-:W1:Y:S01]  /*25710*/  S2R R3, SR_TID.X ;  /* 0x0000000000037919 */ /* 0x000e620000002100 */
[----:B0-----:R-:W-:-:S04]  /*25720*/  IMAD.MOV.U32 R0, RZ, RZ, 0xc000 ;  /* 0x0000c000ff007424 */ /* 0x001fc800078e00ff */
[----:B------:R3:W-:Y:S01]  /*25730*/  SYNCS.ARRIVE.TRANS64 RZ, [R2+URZ+0x32450], R0 ;  /* 0x0324500002ff79a7 */ /* 0x0007e2000800003f */
[----:B-1----:R-:W-:-:S04]  /*25740*/  LOP3.LUT R3, R3, 0x1f, RZ, 0xc0, !PT ;  /* 0x0000001f03037812 */ /* 0x002fc800078ec0ff */
[----:B------:R-:W-:-:S13]  /*25750*/  ISETP.NE.AND P0, PT, R3, RZ, PT ;  /* 0x000000ff0300720c */ /* 0x000fda0003f05270 */
[----:B---3--:R-:W-:Y:S05]  /*25760*/  @!P0 BRA `(.L_x_2172) ;  /* 0x0000000000048947 */ /* 0x008fea0003800000 */
[----:B------:R-:W-:Y:S01]  /*25770*/  BPT.TRAP 0x1 ;  /* 0x000000040000795c */ /* 0x000fe20000300000 */
.L_x_2172:
[----:B------:R-:W-:Y:S05]  /*25780*/  BSYNC B1 ;  /* 0x0000000000017941 */ /* 0x000fea0003800000 */
.L_x_2171:
[----:B------:R-:W3:Y:S01]  /*25790*/  LDL.LU R3, [R1+0x48c] ;  /* 0x00048c0001037983 */ /* 0x000ee20000300800 */
[----:B0-----:R-:W-:Y:S01]  /*257a0*/  IMAD R0, R18, 0xc000, R17 ;  /* 0x0000c00012007824 */ /* 0x001fe200078e0211 */
        /* <DEDUP_REMOVED lines=8> */
[----:B---3--:R-:W-:-:S09]  /*25830*/  IMAD R3, R3, 0x60, RZ ;  /* 0x0000006003037824 */ /* 0x008fd200078e02ff */
.L_x_2173:
        /* <DEDUP_REMOVED lines=15> */
.L_x_2174:
        /* <DEDUP_REMOVED lines=15> */
.L_x_2175:
        /* <DEDUP_REMOVED lines=15> */
.L_x_2176:
        /* <DEDUP_REMOVED lines=9> */
[----:B---3--:R-:W-:Y:S05]  /*25ba0*/  @P0 BRA.U.ANY `(.L_x_2176) ;  /* 0xfffffffd00d80947 */ /* 0x008fea000393ffff */
.L_x_2168:
[----:B------:R-:W-:Y:S05]  /*25bb0*/  BSYNC B0 ;  /* 0x0000000000007941 */ /* 0x000fea0003800000 */
.L_x_2167:
[----:B------:R-:W-:-:S04]  /*25bc0*/  UIADD3 UR4, UR39, -0x2, URZ ;  /* 0xfffffffe27047890 */ /* 0x000fc8000fffe03f */
[----:B------:R-:W-:-:S06]  /*25bd0*/  UISETP.GE.AND UP0, UPT, UR4, UR38, UPT ;  /* 0x000000260400728c */ /* 0x000fcc000bf06270 */
[----:B------:R-:W-:-:S13]  /*25be0*/  PLOP3.LUT P0, PT, PT, PT, UP0, 0x80, 0x0 ;  /* 0x000000000000781c */ /* 0x000fda0003f0f008 */
[----:B------:R-:W-:Y:S05]  /*25bf0*/  @!P0 BRA `(.L_x_2177) ;  /* 0x0000001c00808947 */ /* 0x000fea0003800000 */
[----:B------:R-:W-:Y:S01]  /*25c00*/  IMAD R3, RZ, RZ, -UR39 ;  /* 0x80000027ff037e24 */ /* 0x000fe2000f8e02ff */
[----:B--2---:R-:W-:-:S04]  /*25c10*/  LOP3.LUT R6, RZ, UR38, RZ, 0x33, !PT ;  /* 0x00000026ff067c12 */ /* 0x004fc8000f8e33ff */
[----:B------:R-:W-:-:S05]  /*25c20*/  VIADDMNMX R6, R3, 0x1, R6, !PT ;  /* 0x0000000103067846 */ /* 0x000fca0007800106 */
[----:B0-----:R-:W-:-:S05]  /*25c30*/  VIADD R0, R6, UR39 ;  /* 0x0000002706007c36 */ /* 0x001fca0008000000 */
[----:B------:R-:W-:-:S04]  /*25c40*/  LOP3.LUT R0, R0, 0x1, RZ, 0xc0, !PT ;  /* 0x0000000100007812 */ /* 0x000fc800078ec0ff */
[----:B------:R-:W-:Y:S01]  /*25c50*/  ISETP.NE.U32.AND P0, PT, R0, 0x1, PT ;  /* 0x000000010000780c */ /* 0x000fe20003f05070 */
[----:B------:R-:W-:-:S12]  /*25c60*/  IMAD.U32 R0, RZ, RZ, UR4 ;  /* 0x00000004ff007e24 */ /* 0x000fd8000f8e00ff */
[----:B------:R-:W-:Y:S05]  /*25c70*/  @P0 BRA `(.L_x_2178) ;  /* 0x00000008006c0947 */ /* 0x000fea0003800000 */
[----:B------:R-:W2:Y:S04]  /*25c80*/  LDL.LU R8, [R1+0x474] ;  /* 0x0004740001087983 */ /* 0x000ea80000300800 */
[----:B-1----:R-:W3:Y:S01]  /*25c90*/  LDL R4, [R1+0x47c] ;  /* 0x00047c0001047983 */ /* 0x002ee20000100800 */
[----:B------:R-:W-:-:S05]  /*25ca0*/  VIADD R18, R18, 0x1 ;  /* 0x0000000112127836 */ /* 0x000fca0000000000 */
[----:B------:R-:W-:-:S04]  /*25cb0*/  ISETP.NE.AND P0, PT, R18, 0x2, PT ;  /* 0x000000021200780c */ /* 0x000fc80003f05270 */
[----:B------:R-:W-:Y:S01]  /*25cc0*/  SEL R2, RZ, 0x1, P0 ;  /* 0x00000001ff027807 */ /* 0x000fe20000000000 */
[----:B------:R-:W-:Y:S01]  /*25cd0*/  BSSY B0, `(.L_x_2179) ;  /* 0x0000093000007945 */ /* 0x000fe20003800000 */
[----:B------:R-:W-:Y:S02]  /*25ce0*/  SEL R18, R18, RZ, P0 ;  /* 0x000000ff12127207 */ /* 0x000fe40000000000 */
[----:B--2---:R-:W-:-:S05]  /*25cf0*/  LOP3.LUT R8, R8, R2, RZ, 0x3c, !PT ;  /* 0x0000000208087212 */ /* 0x004fca00078e3cff */
[----:B------:R0:W-:Y:S01]  /*25d00*/  STL [R1+0x474], R8 ;  /* 0x0004740801007387 */ /* 0x0001e20000100800 */
[----:B---3--:R-:W-:-:S13]  /*25d10*/  LOP3.LUT P2, RZ, R4, 0x2, RZ, 0xc0, !PT ;  /* 0x0000000204ff7812 */ /* 0x008fda000784c0ff */
[----:B0-----:R-:W-:Y:S05]  /*25d20*/  @!P2 BRA `(.L_x_2180) ;  /* 0x000000080034a947 */ /* 0x001fea0003800000 */
[----:B------:R-:W-:-:S13]  /*25d30*/  LOP3.LUT P2, RZ, R4, 0x1, RZ, 0xc0, !PT ;  /* 0x0000000104ff7812 */ /* 0x000fda000784c0ff */
[----:B------:R-:W-:Y:S05]  /*25d40*/  @!P2 BRA `(.L_x_2181) ;  /* 0x00000000004ca947 */ /* 0x000fea0003800000 */
[----:B------:R-:W2:Y:S01]  /*25d50*/  LDL R7, [R1+0x478] ;  /* 0x0004780001077983 */ /* 0x000ea20000100800 */
[----:B------:R-:W0:Y:S01]  /*25d60*/  LDC R5, c[0x0][0x43c] ;  /* 0x00010f00ff057b82 */ /* 0x000e220000000800 */
[----:B------:R-:W-:Y:S01]  /*25d70*/  IMAD.MOV.U32 R4, RZ, RZ, R0 ;  /* 0x000000ffff047224 */ /* 0x000fe200078e0000 */
[----:B------:R-:W-:Y:S01]  /*25d80*/  ULDC.64 UR4, c[0x0][0x428] ;  /* 0x00010a0000047ab9 */ /* 0x000fe20000000a00 */
[----:B0-----:R-:W-:-:S13]  /*25d90*/  ISETP.NE.AND P0, PT, R5, 0x1, PT ;  /* 0x000000010500780c */ /* 0x001fda0003f05270 */
[----:B------:R-:W0:Y:S02]  /*25da0*/  @P0 LDC.64 R2, c[0x0][0x440] ;  /* 0x00011000ff020b82 */ /* 0x000e240000000a00 */
[----:B0-----:R-:W-:-:S05]  /*25db0*/  @P0 IMAD.HI.U32 R2, R0, R2, RZ ;  /* 0x0000000200020227 */ /* 0x001fca00078e00ff */
[----:B------:R-:W-:-:S05]  /*25dc0*/  @P0 SHF.R.U32.HI R4, RZ, R3, R2 ;  /* 0x00000003ff040219 */ /* 0x000fca0000011602 */
[----:B------:R-:W-:-:S04]  /*25dd0*/  IMAD.MOV R2, RZ, RZ, -R4 ;  /* 0x000000ffff027224 */ /* 0x000fc800078e0a04 */
[----:B------:R-:W-:Y:S01]  /*25de0*/  IMAD R0, R5, R2, R0 ;  /* 0x0000000205007224 */ /* 0x000fe200078e0200 */
[--C-:B------:R-:W-:Y:S01]  /*25df0*/  SHF.R.S32.HI R5, RZ, 0x1f, R4.reuse ;  /* 0x0000001fff057819 */ /* 0x100fe20000011404 */
[----:B------:R-:W0:Y:S02]  /*25e00*/  LDC.64 R2, c[0x0][0x418] ;  /* 0x00010600ff027b82 */ /* 0x000e240000000a00 */
[----:B------:R-:W-:-:S03]  /*25e10*/  IMAD.WIDE.U32 R4, R19, UR4, R4 ;  /* 0x0000000413047c25 */ /* 0x000fc6000f8e0004 */
[----:B0-----:R-:W-:Y:S01]  /*25e20*/  LEA R2, P0, R4, R2, 0x2 ;  /* 0x0000000204027211 */ /* 0x001fe200078010ff */
[----:B--2---:R-:W-:-:S04]  /*25e30*/  IMAD R7, R7, UR4, RZ ;  /* 0x0000000407077c24 */ /* 0x004fc8000f8e02ff */
[----:B------:R-:W-:-:S04]  /*25e40*/  IMAD R7, R19, UR5, R7 ;  /* 0x0000000513077c24 */ /* 0x000fc8000f8e0207 */
[----:B------:R-:W-:-:S05]  /*25e50*/  IMAD.IADD R7, R7, 0x1, R5 ;  /* 0x0000000107077824 */ /* 0x000fca00078e0205 */
[----:B------:R-:W-:-:S05]  /*25e60*/  LEA.HI.X R3, R4, R3, R7, 0x2, P0 ;  /* 0x0000000304037211 */ /* 0x000fca00000f1407 */
[----:B------:R0:W5:Y:S02]  /*25e70*/  LDG.E R16, desc[UR48][R2.64] ;  /* 0x0000003002107981 */ /* 0x000164000c1e1900 */
.L_x_2181:
[----:B0-----:R-:W0:Y:S01]  /*25e80*/  S2R R2, SR_TID.X ;  /* 0x0000000000027919 */ /* 0x001e220000002100 */
[----:B------:R-:W-:Y:S01]  /*25e90*/  IMAD R3, R18, 0x8, R17 ;  /* 0x0000000812037824 */ /* 0x000fe200078e0211 */
[----:B------:R-:W-:Y:S01]  /*25ea0*/  BSSY B1, `(.L_x_2182) ;  /* 0x0000006000017945 */ /* 0x000fe20003800000 */
[----:B0-----:R-:W-:Y:S02]  /*25eb0*/  LOP3.LUT R4, R2, 0x7f, RZ, 0xc0, !PT ;  /* 0x0000007f02047812 */ /* 0x001fe400078ec0ff */
[----:B------:R-:W-:Y:S02]  /*25ec0*/  SHF.L.U32 R2, R8, 0x1f, RZ ;  /* 0x0000001f08027819 */ /* 0x000fe400000006ff */
[----:B------:R-:W-:Y:S02]  /*25ed0*/  ISETP.NE.AND P1, PT, R4, RZ, PT ;  /* 0x000000ff0400720c */ /* 0x000fe40003f25270 */
[----:B------:R-:W0:Y:S02]  /*25ee0*/  SYNCS.PHASECHK.TRANS64.TRYWAIT P0, [R3+URZ+0x32440], R2 ;  /* 0x03244002030075a7 */ /* 0x000e24000800017f */
[----:B0-----:R-:W-:Y:S09]  /*25ef0*/  @!P0 BRA `(.L_x_2183) ;  /* 0x0000003c00c08947 */ /* 0x001ff20003800000 */
.L_x_2292:
[----:B------:R-:W-:Y:S05]  /*25f00*/  BSYNC B1 ;  /* 0x0000000000017941 */ /* 0x000fea0003800000 */
.L_x_2182:
        /* <DEDUP_REMOVED lines=9> */
.L_x_2185:
[----:B------:R-:W-:Y:S05]  /*25fa0*/  BSYNC B1 ;  /* 0x0000000000017941 */ /* 0x000fea0003800000 */
.L_x_2184:
        /* <DEDUP_REMOVED lines=11> */
.L_x_2186:
        /* <DEDUP_REMOVED lines=13> */
.L_x_2293:
[----:B------:R-:W-:Y:S05]  /*26130*/  BSYNC B1 ;  /* 0x0000000000017941 */ /* 0x000fea0003800000 */
.L_x_2187:
        /* <DEDUP_REMOVED lines=11> */
.L_x_2190:
[----:B------:R-:W-:Y:S05]  /*261f0*/  BSYNC B1 ;  /* 0x0000000000017941 */ /* 0x000fea0003800000 */
.L_x_2189:
        /* <DEDUP_REMOVED lines=9> */
.L_x_2191:
        /* <DEDUP_REMOVED lines=15> */
.L_x_2192:
        /* <DEDUP_REMOVED lines=15> */
.L_x_2193:
        /* <DEDUP_REMOVED lines=15> */
.L_x_2194:
        /* <DEDUP_REMOVED lines=10> */
.L_x_2180:
[----:B------:R-:W-:Y:S05]  /*26600*/  BSYNC B0 ;  /* 0x0000000000007941 */ /* 0x000fea0003800000 */
.L_x_2179:
[----:B------:R-:W-:-:S06]  /*26610*/  UIADD3 UR4, UR39, -0x3, URZ ;  /* 0xfffffffd27047890 */ /* 0x000fcc000fffe03f */
[----:B------:R-:W-:-:S07]  /*26620*/  IMAD.U32 R0, RZ, RZ, UR4 ;  /* 0x00000004ff007e24 */ /* 0x000fce000f8e00ff */
.L_x_2178:
[----:B------:R-:W-:Y:S01]  /*26630*/  ULOP3.LUT UR4, URZ, UR39, URZ, 0x33, !UPT ;  /* 0x000000273f047292 */ /* 0x000fe2000f8e333f */
[----:B------:R-:W-:Y:S01]  /*26640*/  VIADD R6, R6, 0xfffffffe ;  /* 0xfffffffe06067836 */ /* 0x000fe20000000000 */
[----:B------:R-:W-:Y:S04]  /*26650*/  BSSY B0, `(.L_x_2177) ;  /* 0x000013a000007945 */ /* 0x000fe80003800000 */
[----:B------:R-:W-:-:S13]  /*26660*/  ISETP.NE.AND P0, PT, R6, UR4, PT ;  /* 0x0000000406007c0c */ /* 0x000fda000bf05270 */
[----:B------:R-:W-:Y:S05]  /*26670*/  @!P0 BRA `(.L_x_2195) ;  /* 0x0000001000dc8947 */ /* 0x000fea0003800000 */
.L_x_2228:
[----:B------:R-:W2:Y:S04]  /*26680*/  LDL R2, [R1+0x47c] ;  /* 0x00047c0001027983 */ /* 0x000ea80000100800 */
[----:B------:R-:W3:Y:S01]  /*26690*/  LDL.LU R3, [R1+0x474] ;  /* 0x0004740001037983 */ /* 0x000ee20000300800 */
[----:B------:R-:W-:Y:S01]  /*266a0*/  VIADD R6, R18, 0x1 ;  /* 0x0000000112067836 */ /* 0x000fe20000000000 */
[----:B------:R-:W-:Y:S05]  /*266b0*/  YIELD ;  /* 0x0000000000007946 */ /* 0x000fea0003800000 */
[----:B------:R-:W-:Y:S01]  /*266c0*/  ISETP.NE.AND P0, PT, R6, 0x2, PT ;  /* 0x000000020600780c */ /* 0x000fe20003f05270 */
[----:B------:R-:W-:Y:S03]  /*266d0*/  BSSY B1, `(.L_x_2196) ;  /* 0x0000094000017945 */ /* 0x000fe60003800000 */
[----:B------:R-:W-:-:S02]  /*266e0*/  SEL R7, RZ, 0x1, P0 ;  /* 0x00000001ff077807 */ /* 0x000fc40000000000 */
[----:B------:R-:W-:Y:S02]  /*266f0*/  SEL R6, R6, RZ, P0 ;  /* 0x000000ff06067207 */ /* 0x000fe40000000000 */
[----:B--2---:R-:W-:Y:S02]  /*26700*/  LOP3.LUT P1, RZ, R2, 0x2, RZ, 0xc0, !PT ;  /* 0x0000000202ff7812 */ /* 0x004fe4000782c0ff */
[----:B---3--:R-:W-:-:S11]  /*26710*/  LOP3.LUT R7, R3, R7, RZ, 0x3c, !PT ;  /* 0x0000000703077212 */ /* 0x008fd600078e3cff */
[----:B------:R-:W-:Y:S05]  /*26720*/  @!P1 BRA `(.L_x_2197) ;  /* 0x0000000800389947 */ /* 0x000fea0003800000 */
[----:B------:R-:W-:Y:S01]  /*26730*/  LOP3.LUT P1, RZ, R2, 0x1, RZ, 0xc0, !PT ;  /* 0x0000000102ff7812 */ /* 0x000fe2000782c0ff */
[----:B------:R-:W-:-:S12]  /*26740*/  IMAD.MOV.U32 R8, RZ, RZ, R0 ;  /* 0x000000ffff087224 */ /* 0x000fd800078e0000 */
[----:B------:R-:W-:Y:S05]  /*26750*/  @!P1 BRA `(.L_x_2198) ;  /* 0x00000000004c9947 */ /* 0x000fea0003800000 */
[----:B-1----:R-:W2:Y:S01]  /*26760*/  LDL R5, [R1+0x478] ;  /* 0x0004780001057983 */ /* 0x002ea20000100800 */
[----:B------:R-:W0:Y:S01]  /*26770*/  LDC R8, c[0x0][0x43c] ;  /* 0x00010f00ff087b82 */ /* 0x000e220000000800 */
[----:B------:R-:W-:Y:S01]  /*26780*/  ULDC.64 UR4, c[0x0][0x428] ;  /* 0x00010a0000047ab9 */ /* 0x000fe20000000a00 */
[----:B0-----:R-:W-:-:S13]  /*26790*/  ISETP.NE.AND P0, PT, R8, 0x1, PT ;  /* 0x000000010800780c */ /* 0x001fda0003f05270 */
[----:B------:R-:W0:Y:S02]  /*267a0*/  @P0 LDC.64 R2, c[0x0][0x440] ;  /* 0x00011000ff020b82 */ /* 0x000e240000000a00 */
[----:B0-----:R-:W-:-:S04]  /*267b0*/  @P0 IMAD.HI.U32 R4, R0, R2, RZ ;  /* 0x0000000200040227 */ /* 0x001fc800078e00ff */
        /* <DEDUP_REMOVED lines=13> */
.L_x_2198:
[----:B------:R-:W2:Y:S01]  /*26890*/  S2R R2, SR_TID.X ;  /* 0x0000000000027919 */ /* 0x000ea20000002100 */
[----:B01----:R-:W-:Y:S01]  /*268a0*/  IMAD R4, R6, 0x8, R17 ;  /* 0x0000000806047824 */ /* 0x003fe200078e0211 */
[----:B------:R-:W-:Y:S01]  /*268b0*/  BSSY B2, `(.L_x_2199) ;  /* 0x0000006000027945 */ /* 0x000fe20003800000 */
[----:B--2---:R-:W-:Y:S02]  /*268c0*/  LOP3.LUT R3, R2, 0x7f, RZ, 0xc0, !PT ;  /* 0x0000007f02037812 */ /* 0x004fe400078ec0ff */
[----:B------:R-:W-:Y:S02]  /*268d0*/  SHF.L.U32 R2, R7, 0x1f, RZ ;  /* 0x0000001f07027819 */ /* 0x000fe400000006ff */
[----:B------:R-:W-:Y:S02]  /*268e0*/  ISETP.NE.AND P1, PT, R3, RZ, PT ;  /* 0x000000ff0300720c */ /* 0x000fe40003f25270 */
[----:B------:R-:W0:Y:S02]  /*268f0*/  SYNCS.PHASECHK.TRANS64.TRYWAIT P0, [R4+URZ+0x32440], R2 ;  /* 0x03244002040075a7 */ /* 0x000e24000800017f */
[----:B0-----:R-:W-:Y:S09]  /*26900*/  @!P0 BRA `(.L_x_2200) ;  /* 0x0000003400648947 */ /* 0x001ff20003800000 */
.L_x_2294:
[----:B------:R-:W-:Y:S05]  /*26910*/  BSYNC B2 ;  /* 0x0000000000027941 */ /* 0x000fea0003800000 */
.L_x_2199:
        /* <DEDUP_REMOVED lines=9> */
.L_x_2202:
[----:B------:R-:W-:Y:S05]  /*269b0*/  BSYNC B2 ;  /* 0x0000000000027941 */ /* 0x000fea0003800000 */
.L_x_2201:
        /* <DEDUP_REMOVED lines=11> */
.L_x_2203:
        /* <DEDUP_REMOVED lines=13> */
.L_x_2295:
[----:B------:R-:W-:Y:S05]  /*26b40*/  BSYNC B2 ;  /* 0x0000000000027941 */ /* 0x000fea0003800000 */
.L_x_2204:
        /* <DEDUP_REMOVED lines=11> */
.L_x_2207:
[----:B------:R-:W-:Y:S05]  /*26c00*/  BSYNC B2 ;  /* 0x0000000000027941 */ /* 0x000fea0003800000 */
.L_x_2206:
        /* <DEDUP_REMOVED lines=9> */
.L_x_2208:
        /* <DEDUP_REMOVED lines=15> */
.L_x_2209:
        /* <DEDUP_REMOVED lines=15> */
.L_x_2210:
        /* <DEDUP_REMOVED lines=15> */
.L_x_2211:
        /* <DEDUP_REMOVED lines=10> */
.L_x_2197:
[----:B------:R-:W-:Y:S05]  /*27010*/  BSYNC B1 ;  /* 0x0000000000017941 */ /* 0x000fea0003800000 */
.L_x_2196:
[----:B------:R-:W2:Y:S01]  /*27020*/  LDL R3, [R1+0x47c] ;  /* 0x00047c0001037983 */ /* 0x000ea20000100800 */
[----:B------:R-:W-:Y:S01]  /*27030*/  VIADD R6, R6, 0x1 ;  /* 0x0000000106067836 */ /* 0x000fe20000000000 */
[----:B------:R-:W-:Y:S04]  /*27040*/  BSSY B1, `(.L_x_2212) ;  /* 0x0000097000017945 */ /* 0x000fe80003800000 */
[----:B------:R-:W-:-:S04]  /*27050*/  ISETP.NE.AND P0, PT, R6, 0x2, PT ;  /* 0x000000020600780c */ /* 0x000fc80003f05270 */
[----:B------:R-:W-:Y:S02]  /*27060*/  SEL R2, RZ, 0x1, P0 ;  /* 0x00000001ff027807 */ /* 0x000fe40000000000 */
[----:B------:R-:W-:Y:S01]  /*27070*/  SEL R18, R6, RZ, P0 ;  /* 0x000000ff06127207 */ /* 0x000fe20000000000 */
[----:B------:R-:W-:Y:S01]  /*27080*/  VIADD R6, R0, 0xffffffff ;  /* 0xffffffff00067836 */ /* 0x000fe20000000000 */
[----:B------:R-:W-:-:S05]  /*27090*/  LOP3.LUT R8, R7, R2, RZ, 0x3c, !PT ;  /* 0x0000000207087212 */ /* 0x000fca00078e3cff */
[----:B------:R0:W-:Y:S01]  /*270a0*/  STL [R1+0x474], R8 ;  /* 0x0004740801007387 */ /* 0x0001e20000100800 */
[----:B--2---:R-:W-:-:S13]  /*270b0*/  LOP3.LUT P2, RZ, R3, 0x2, RZ, 0xc0, !PT ;  /* 0x0000000203ff7812 */ /* 0x004fda000784c0ff */
[----:B0-----:R-:W-:Y:S05]  /*270c0*/  @!P2 BRA `(.L_x_2213) ;  /* 0x000000080038a947 */ /* 0x001fea0003800000 */
[----:B------:R-:W-:Y:S01]  /*270d0*/  LOP3.LUT P2, RZ, R3, 0x1, RZ, 0xc0, !PT ;  /* 0x0000000103ff7812 */ /* 0x000fe2000784c0ff */
[----:B------:R-:W-:-:S12]  /*270e0*/  IMAD.MOV.U32 R7, RZ, RZ, R6 ;  /* 0x000000ffff077224 */ /* 0x000fd800078e0006 */
        /* <DEDUP_REMOVED lines=20> */
.L_x_2214:
        /* <DEDUP_REMOVED lines=8> */
.L_x_2296:
[----:B------:R-:W-:Y:S05]  /*272b0*/  BSYNC B2 ;  /* 0x0000000000027941 */ /* 0x000fea0003800000 */
.L_x_2215:
        /* <DEDUP_REMOVED lines=9> */
.L_x_2218:
[----:B------:R-:W-:Y:S05]  /*27350*/  BSYNC B2 ;  /* 0x0000000000027941 */ /* 0x000fea0003800000 */
.L_x_2217:
        /* <DEDUP_REMOVED lines=11> */
.L_x_2219:
        /* <DEDUP_REMOVED lines=13> */
.L_x_2297:
[----:B------:R-:W-:Y:S05]  /*274e0*/  BSYNC B2 ;  /* 0x0000000000027941 */ /* 0x000fea0003800000 */
.L_x_2220:
        /* <DEDUP_REMOVED lines=11> */
.L_x_2223:
[----:B------:R-:W-:Y:S05]  /*275a0*/  BSYNC B2 ;  /* 0x0000000000027941 */ /* 0x000fea0003800000 */
.L_x_2222:
        /* <DEDUP_REMOVED lines=9> */
.L_x_2224:
        /* <DEDUP_REMOVED lines=15> */
.L_x_2225:
        /* <DEDUP_REMOVED lines=15> */
.L_x_2226:
        /* <DEDUP_REMOVED lines=15> */
.L_x_2227:
        /* <DEDUP_REMOVED lines=10> */
.L_x_2213:
[----:B------:R-:W-:Y:S05]  /*279b0*/  BSYNC B1 ;  /* 0x0000000000017941 */ /* 0x000fea0003800000 */
.L_x_2212:
[----:B------:R-:W-:Y:S01]  /*279c0*/  ISETP.GT.AND P0, PT, R6, UR38, PT ;  /* 0x0000002606007c0c */ /* 0x000fe2000bf04270 */
[----:B------:R-:W-:-:S12]  /*279d0*/  VIADD R0, R0, 0xfffffffe ;  /* 0xfffffffe00007836 */ /* 0x000fd80000000000 */
[----:B------:R-:W-:Y:S05]  /*279e0*/  @P0 BRA `(.L_x_2228) ;  /* 0xffffffec00240947 */ /* 0x000fea000383ffff */
.L_x_2195:
[----:B------:R-:W-:Y:S05]  /*279f0*/  BSYNC B0 ;  /* 0x0000000000007941 */ /* 0x000fea0003800000 */
.L_x_2177:
[----:B------:R-:W3:Y:S01]  /*27a00*/  LDL.LU R2, [R1+0x474] ;  /* 0x0004740001027983 */ /* 0x000ee20000300800 */
[----:B0-----:R-:W0:Y:S01]  /*27a10*/  S2R R0, SR_TID.X ;  /* 0x0000000000007919 */ /* 0x001e220000002100 */
[----:B------:R-:W-:-:S05]  /*27a20*/  VIADD R18, R18, 0x1 ;  /* 0x0000000112127836 */ /* 0x000fca0000000000 */
[----:B------:R-:W-:Y:S02]  /*27a30*/  ISETP.NE.AND P0, PT, R18, 0x2, PT ;  /* 0x000000021200780c */ /* 0x000fe40003f05270 */
[----:B0-----:R-:W-:-:S04]  /*27a40*/  LOP3.LUT R0, R0, 0x7f, RZ, 0xc0, !PT ;  /* 0x0000007f00007812 */ /* 0x001fc800078ec0ff */
[----:B------:R-:W-:Y:S02]  /*27a50*/  ISETP.NE.AND P2, PT, R0, RZ, PT ;  /* 0x000000ff0000720c */ /* 0x000fe40003f45270 */
[----:B------:R-:W-:Y:S01]  /*27a60*/  SEL R0, RZ, 0x1, P0 ;  /* 0x00000001ff007807 */ /* 0x000fe20000000000 */
[----:B------:R-:W-:Y:S03]  /*27a70*/  BSSY B0, `(.L_x_2229) ;  /* 0x0000011000007945 */ /* 0x000fe60003800000 */
[----:B---3--:R-:W-:-:S05]  /*27a80*/  LOP3.LUT R2, R2, R0, RZ, 0x3c, !PT ;  /* 0x0000000002027212 */ /* 0x008fca00078e3cff */
[----:B------:R0:W-:Y:S02]  /*27a90*/  STL [R1+0x474], R2 ;  /* 0x0004740201007387 */ /* 0x0001e40000100800 */
[----:B------:R-:W-:Y:S05]  /*27aa0*/  @P2 BRA `(.L_x_2230) ;  /* 0x0000000000342947 */ /* 0x000fea0003800000 */
[----:B-1----:R-:W1:Y:S01]  /*27ab0*/  S2R R5, SR_LANEID ;  /* 0x0000000000057919 */ /* 0x002e620000000000 */
[----:B------:R-:W-:Y:S01]  /*27ac0*/  VOTEU.ANY UR4, UPT, PT ;  /* 0x0000000000047886 */ /* 0x000fe200038e0100 */
[----:B0-----:R-:W0:Y:S01]  /*27ad0*/  LDC.64 R2, c[0x0][0xd80] ;  /* 0x00036000ff027b82 */ /* 0x001e220000000a00 */
[----:B------:R-:W1:Y:S02]  /*27ae0*/  FLO.U32 R0, UR4 ;  /* 0x0000000400007d00 */ /* 0x000e6400080e0000 */
[----:B-1----:R-:W-:-:S06]  /*27af0*/  ISETP.EQ.U32.AND P1, PT, R0, R5, PT ;  /* 0x000000050000720c */ /* 0x002fcc0003f22070 */
[----:B------:R-:W0:Y:S07]  /*27b00*/  POPC R5, UR4 ;  /* 0x0000000400057d09 */ /* 0x000e2e0008000000 */
[----:B0-----:R-:W3:Y:S01]  /*27b10*/  @P1 ATOMG.E.ADD.STRONG.GPU PT, R3, desc[UR48][R2.64], R5 ;  /* 0x00000005020319a8 */ /* 0x001ee200081ee1f0 */
[----:B------:R-:W0:Y:S02]  /*27b20*/  S2R R4, SR_LTMASK ;  /* 0x0000000000047919 */ /* 0x000e240000003900 */
[----:B0-----:R-:W-:-:S04]  /*27b30*/  LOP3.LUT R4, R4, UR4, RZ, 0xc0, !PT ;  /* 0x0000000404047c12 */ /* 0x001fc8000f8ec0ff */
[----:B------:R-:W0:Y:S01]  /*27b40*/  POPC R7, R4 ;  /* 0x0000000400077309 */ /* 0x000e220000000000 */
[----:B---3--:R-:W0:Y:S02]  /*27b50*/  SHFL.IDX PT, R0, R3, R0, 0x1f ;  /* 0x00001f0003007589 */ /* 0x008e2400000e0000 */
[----:B0-----:R-:W-:-:S05]  /*27b60*/  IADD3 R0, R0, UR42, R7 ;  /* 0x0000002a00007c10 */ /* 0x001fca000fffe007 */
[----:B------:R3:W-:Y:S02]  /*27b70*/  STL [R1+0x484], R0 ;  /* 0x0004840001007387 */ /* 0x0007e40000100800 */
.L_x_2230:
[----:B------:R-:W-:Y:S05]  /*27b80*/  BSYNC B0 ;  /* 0x0000000000007941 */ /* 0x000fea0003800000 */
.L_x_2229:
[----:B------:R-:W-:-:S07]  /*27b90*/  SEL R18, R18, RZ, P0 ;  /* 0x000000ff12127207 */ /* 0x000fce0000000000 */
.L_x_2143:
[----:B------:R-:W-:Y:S05]  /*27ba0*/  BSYNC B7 ;  /* 0x0000000000077941 */ /* 0x000fea0003800000 */
.L_x_2141:
[----:B---34-:R-:W3:Y:S04]  /*27bb0*/  LDL R0, [R1+0x47c] ;  /* 0x00047c0001007983 */ /* 0x018ee80000100800 */
[----:B0-----:R0:W5:Y:S01]  /*27bc0*/  LDL R2, [R1+0x484] ;  /* 0x0004840001027983 */ /* 0x0011620000100800 */
[----:B---3--:R-:W-:-:S13]  /*27bd0*/  LOP3.LUT P0, RZ, R0, 0x80, RZ, 0xc0, !PT ;  /* 0x0000008000ff7812 */ /* 0x008fda000780c0ff */
[----:B0-----:R-:W-:Y:S05]  /*27be0*/  @!P0 BRA `(.L_x_2231) ;  /* 0x0000000000288947 */ /* 0x001fea0003800000 */
[----:B------:R-:W-:Y:S05]  /*27bf0*/  WARPSYNC.ALL ;  /* 0x0000000000007948 */ /* 0x000fea0003800000 */
[----:B------:R-:W0:Y:S08]  /*27c00*/  S2UR UR5, SR_CgaCtaId ;  /* 0x00000000000579c3 */ /* 0x000e300000008800 */
[----:B------:R-:W-:Y:S06]  /*27c10*/  BAR.SYNC.DEFER_BLOCKING 0x5, 0x180 ;  /* 0x0146000000007b1d */ /* 0x000fec0000010000 */
[----:B------:R-:W-:-:S02]  /*27c20*/  UMOV UR4, 0x400 ;  /* 0x0000040000047882 */ /* 0x000fc40000000000 */
[----:B0-----:R-:W-:-:S06]  /*27c30*/  ULEA UR4, UR5, UR4, 0x18 ;  /* 0x0000000405047291 */ /* 0x001fcc000f8ec03f */
[----:B------:R-:W-:-:S05]  /*27c40*/  IMAD.U32 R17, RZ, RZ, UR4 ;  /* 0x00000004ff117e24 */ /* 0x000fca000f8e00ff */
[----:B-----5:R-:W0:Y:S04]  /*27c50*/  LDS R2, [R17+0x324d0] ;  /* 0x0324d00011027984 */ /* 0x020e280000000800 */
[----:B0-----:R4:W-:Y:S01]  /*27c60*/  STL [R1+0x484], R2 ;  /* 0x0004840201007387 */ /* 0x0019e20000100800 */
[----:B------:R-:W-:Y:S06]  /*27c70*/  BAR.ARV 0x4, 0x180 ;  /* 0x0106000000007b1d */ /* 0x000fec0000002000 */
[----:B------:R-:W-:Y:S05]  /*27c80*/  BRA `(.L_x_2232) ;  /* 0x00000000002c7947 */ /* 0x000fea0003800000 */
.L_x_2231:
[----:B------:R-:W-:-:S03]  /*27c90*/  UMOV UR4, 0xffffffff ;  /* 0xffffffff00047882 */ /* 0x000fc60000000000 */
[----:B------:R-:W-:Y:S05]  /*27ca0*/  BRA.DIV UR4, `(.L_x_2233) ;  /* 0x0000002204cc7947 */ /* 0x000fea000b800000 */
[----:B-----5:R0:W3:Y:S02]  /*27cb0*/  SHFL.IDX PT, R14, R2, RZ, 0x1f ;  /* 0x00001fff020e7589 */ /* 0x0200e400000e0000 */
.L_x_2300:
[----:B------:R-:W4:Y:S01]  /*27cc0*/  @!P2 S2R R3, SR_CgaCtaId ;  /* 0x000000000003a919 */ /* 0x000f220000008800 */
[----:B------:R-:W-:Y:S05]  /*27cd0*/  WARPSYNC.ALL ;  /* 0x0000000000007948 */ /* 0x000fea0003800000 */
[----:B------:R-:W-:Y:S01]  /*27ce0*/  BAR.SYNC.DEFER_BLOCKING 0x4, 0x180 ;  /* 0x0106000000007b1d */ /* 0x000fe20000010000 */
[----:B------:R-:W-:-:S05]  /*27cf0*/  @!P2 MOV R0, 0x400 ;  /* 0x000004000000a802 */ /* 0x000fca0000000f00 */
[----:B---3--:R3:W-:Y:S01]  /*27d00*/  STL [R1+0x484], R14 ;  /* 0x0004840e01007387 */ /* 0x0087e20000100800 */
[----:B----4-:R-:W-:-:S05]  /*27d10*/  @!P2 LEA R17, R3, R0, 0x18 ;  /* 0x000000000311a211 */ /* 0x010fca00078ec0ff */
[----:B------:R3:W-:Y:S01]  /*27d20*/  @!P2 STS [R17+0x324d0], R2 ;  /* 0x0324d0021100a388 */ /* 0x0007e20000000800 */
[----:B------:R-:W-:Y:S06]  /*27d30*/  BAR.ARV 0x5, 0x180 ;  /* 0x0146000000007b1d */ /* 0x000fec0000002000 */
.L_x_2232:
[----:B------:R-:W5:Y:S01]  /*27d40*/  LDL R0, [R1+0x484] ;  /* 0x0004840001007983 */ /* 0x000f620000100800 */
[----:B------:R-:W-:Y:S02]  /*27d50*/  ULDC UR4, c[0x0][0xd38] ;  /* 0x00034e0000047ab9 */ /* 0x000fe40000000800 */
[----:B-----5:R-:W-:-:S13]  /*27d60*/  ISETP.GE.AND P0, PT, R0, UR4, PT ;  /* 0x0000000400007c0c */ /* 0x020fda000bf06270 */
[----:B------:R-:W-:Y:S05]  /*27d70*/  @!P0 BRA `(.L_x_2234) ;  /* 0xffffffac00888947 */ /* 0x000fea000383ffff */
.L_x_2132:
[----:B0-----:R-:W5:Y:S01]  /*27d80*/  LDL.LU R0, [R1+0x4a8] ;  /* 0x0004a80001007983 */ /* 0x001f620000300800 */
[----:B------:R-:W-:Y:S01]  /*27d90*/  BSSY B0, `(.L_x_2235) ;  /* 0x000000b000007945 */ /* 0x000fe20003800000 */
[----:B-1----:R-:W0:Y:S01]  /*27da0*/  S2R R5, SR_CgaCtaId ;  /* 0x0000000000057919 */ /* 0x002e220000008800 */
[----:B-----5:R-:W-:-:S05]  /*27db0*/  VIADD R0, R0, 0x1 ;  /* 0x0000000100007836 */ /* 0x020fca0000000000 */
[----:B---34-:R-:W-:-:S04]  /*27dc0*/  LEA.HI R2, R0, R0, RZ, 0x1 ;  /* 0x0000000000027211 */ /* 0x018fc800078f08ff */
[----:B------:R-:W-:-:S05]  /*27dd0*/  LOP3.LUT R3, R2, 0xfffffffe, RZ, 0xc0, !PT ;  /* 0xfffffffe02037812 */ /* 0x000fca00078ec0ff */
[----:B------:R-:W-:Y:S01]  /*27de0*/  IMAD.IADD R3, R0, 0x1, -R3 ;  /* 0x0000000100037824 */ /* 0x000fe200078e0a03 */
[----:B------:R-:W-:-:S04]  /*27df0*/  MOV R0, 0x400 ;  /* 0x0000040000007802 */ /* 0x000fc80000000f00 */
[----:B0-----:R-:W-:Y:S02]  /*27e00*/  LEA R0, R5, R0, 0x18 ;  /* 0x0000000005007211 */ /* 0x001fe400078ec0ff */
[----:B------:R-:W-:-:S04]  /*27e10*/  SHF.L.U32 R3, R3, 0x1f, RZ ;  /* 0x0000001f03037819 */ /* 0x000fc800000006ff */
[----:B------:R-:W0:Y:S02]  /*27e20*/  SYNCS.PHASECHK.TRANS64.TRYWAIT P0, [R0+URZ+0x32420], R3 ;  /* 0x03242003000075a7 */ /* 0x000e24000800017f */
[----:B0-----:R-:W-:Y:S05]  /*27e30*/  @!P0 BRA `(.L_x_2236) ;  /* 0x0000002000908947 */ /* 0x001fea0003800000 */
.L_x_2301:
[----:B------:R-:W-:Y:S05]  /*27e40*/  BSYNC B0 ;  /* 0x0000000000007941 */ /* 0x000fea0003800000 */
.L_x_2235:
[----:B------:R-:W-:-:S03]  /*27e50*/  UMOV UR4, 0xffffffff ;  /* 0xffffffff00047882 */ /* 0x000fc60000000000 */
[----:B------:R-:W-:Y:S05]  /*27e60*/  BRA.DIV UR4, `(.L_x_2237) ;  /* 0x0000002204987947 */ /* 0x000fea000b800000 */
[----:B------:R-:W1:Y:S02]  /*27e70*/  S2R R2, SR_TID.X ;  /* 0x0000000000027919 */ /* 0x000e640000002100 */
[----:B-1----:R-:W-:-:S04]  /*27e80*/  SHF.R.U32.HI R2, RZ, 0x5, R2 ;  /* 0x00000005ff027819 */ /* 0x002fc80000011602 */
[----:B------:R-:W-:-:S05]  /*27e90*/  LOP3.LUT R2, R2, 0x3, RZ, 0xc0, !PT ;  /* 0x0000000302027812 */ /* 0x000fca00078ec0ff */
[----:B------:R1:W3:Y:S02]  /*27ea0*/  SHFL.IDX PT, R14, R2, RZ, 0x1f ;  /* 0x00001fff020e7589 */ /* 0x0002e400000e0000 */
.L_x_2304:
[----:B---3--:R-:W-:Y:S01]  /*27eb0*/  ISETP.NE.AND P0, PT, R14, RZ, PT ;  /* 0x000000ff0e00720c */ /* 0x008fe20003f05270 */
[----:B------:R-:W-:-:S12]  /*27ec0*/  BSSY B0, `(.L_x_2238) ;  /* 0x0000025000007945 */ /* 0x000fd80003800000 */
[----:B------:R-:W-:Y:S05]  /*27ed0*/  @P0 BRA `(.L_x_2239) ;  /* 0x00000000008c0947 */ /* 0x000fea0003800000 */
[----:B------:R-:W-:-:S03]  /*27ee0*/  UMOV UR4, 0xffffffff ;  /* 0xffffffff00047882 */ /* 0x000fc60000000000 */
[----:B------:R-:W-:Y:S05]  /*27ef0*/  BRA.DIV UR4, `(.L_x_2240) ;  /* 0x0000002204a87947 */ /* 0x000fea000b800000 */
[----:B------:R-:W-:-:S13]  /*27f00*/  ELECT P6, URZ, PT ;  /* 0x00000000003f782f */ /* 0x000fda00038c0000 */
.L_x_2307:
[----:B------:R-:W-:Y:S05]  /*27f10*/  @!P6 BRA `(.L_x_2239) ;  /* 0x00000000007ce947 */ /* 0x000fea0003800000 */
[----:B------:R-:W-:-:S06]  /*27f20*/  ULOP3.LUT UR4, UR41, 0x2, URZ, 0xfc, !UPT ;  /* 0x0000000229047892 */ /* 0x000fcc000f8efc3f */
[----:B-1----:R-:W-:-:S05]  /*27f30*/  IMAD.U32 R2, RZ, RZ, UR4 ;  /* 0x00000004ff027e24 */ /* 0x002fca000f8e00ff */
[----:B------:R-:W-:-:S13]  /*27f40*/  ISETP.NE.AND P2, PT, R2, 0x3, PT ;  /* 0x000000030200780c */ /* 0x000fda0003f45270 */
[----:B------:R-:W-:Y:S05]  /*27f50*/  @!P2 BRA `(.L_x_2241) ;  /* 0x000000000004a947 */ /* 0x000fea0003800000 */
[----:B------:R-:W-:Y:S01]  /*27f60*/  BPT.TRAP 0x1 ;  /* 0x000000040000795c */ /* 0x000fe20000300000 */
.L_x_2241:
[----:B------:R-:W3:Y:S01]  /*27f70*/  LDL.LU R7, [R1+0x474] ;  /* 0x0004740001077983 */ /* 0x000ee20000300800 */
[----:B0-----:R-:W-:Y:S02]  /*27f80*/  VIADD R3, R0, 0x32440 ;  /* 0x0003244000037836 */ /* 0x001fe40000000000 */
[C---:B------:R-:W-:Y:S02]  /*27f90*/  VIADD R2, R18.reuse, 0x1 ;  /* 0x0000000112027836 */ /* 0x040fe40000000000 */
[----:B--2---:R-:W-:-:S03]  /*27fa0*/  IMAD R6, R18, 0x8, R3 ;  /* 0x0000000812067824 */ /* 0x004fc600078e0203 */
[----:B------:R-:W-:-:S04]  /*27fb0*/  ISETP.NE.AND P1, PT, R2, 0x2, PT ;  /* 0x000000020200780c */ /* 0x000fc80003f25270 */
[----:B------:R-:W-:Y:S02]  /*27fc0*/  SEL R4, RZ, 0x1, P1 ;  /* 0x00000001ff047807 */ /* 0x000fe40000800000 */
[C---:B---3--:R-:W-:Y:S02]  /*27fd0*/  SHF.L.U32 R5, R7.reuse, 0x1f, RZ ;  /* 0x0000001f07057819 */ /* 0x048fe400000006ff */
[----:B------:R-:W-:Y:S02]  /*27fe0*/  LOP3.LUT R7, R7, R4, RZ, 0x3c, !PT ;  /* 0x0000000407077212 */ /* 0x000fe400078e3cff */
[----:B------:R-:W0:Y:S01]  /*27ff0*/  SYNCS.PHASECHK.TRANS64.TRYWAIT P0, [R6+URZ], R5 ;  /* 0x00000005060075a7 */ /* 0x000e22000800017f */
[----:B------:R-:W-:Y:S02]  /*28000*/  SEL R4, R2, RZ, P1 ;  /* 0x000000ff02047207 */ /* 0x000fe40000800000 */
[----:B------:R-:W-:-:S03]  /*28010*/  SHF.L.U32 R2, R7, 0x1f, RZ ;  /* 0x0000001f07027819 */ /* 0x000fc600000006ff */
[----:B------:R-:W-:Y:S01]  /*28020*/  IMAD R3, R4, 0x8, R3 ;  /* 0x0000000804037824 */ /* 0x000fe200078e0203 */
[----:B0-----:R-:W-:Y:S06]  /*28030*/  @!P0 BRA `(.L_x_2242) ;  /* 0x0000002000788947 */ /* 0x001fec0003800000 */
.L_x_2308:
[----:B------:R-:W1:Y:S02]  /*28040*/  SYNCS.PHASECHK.TRANS64.TRYWAIT P0, [R3+URZ], R2 ;  /* 0x00000002030075a7 */ /* 0x000e64000800017f */
[----:B-1----:R-:W-:Y:S05]  /*28050*/  @!P0 BRA `(.L_x_2243) ;  /* 0x0000002000848947 */ /* 0x002fea0003800000 */
.L_x_2309:
[----:B------:R-:W-:Y:S05]  /*28060*/  @!P2 BRA `(.L_x_2244) ;  /* 0x000000000004a947 */ /* 0x000fea0003800000 */
[----:B------:R-:W-:Y:S01]  /*28070*/  BPT.TRAP 0x1 ;  /* 0x000000040000795c */ /* 0x000fe20000300000 */
.L_x_2244:
[----:B-1----:R-:W-:-:S04]  /*28080*/  VIADD R3, R0, 0x32460 ;  /* 0x0003246000037836 */ /* 0x002fc80000000000 */
[----:B------:R-:W-:-:S04]  /*28090*/  IMAD R18, R18, 0x8, R3 ;  /* 0x0000000812127824 */ /* 0x000fc800078e0203 */
[----:B------:R-:W1:Y:S02]  /*280a0*/  SYNCS.PHASECHK.TRANS64.TRYWAIT P0, [R18+URZ], R5 ;  /* 0x00000005120075a7 */ /* 0x000e64000800017f */
[----:B-1----:R-:W-:Y:S05]  /*280b0*/  @!P0 BRA `(.L_x_2245) ;  /* 0x0000002000808947 */ /* 0x002fea0003800000 */
.L_x_2310:
[----:B------:R-:W-:-:S07]  /*280c0*/  IMAD R3, R4, 0x8, R3 ;  /* 0x0000000804037824 */ /* 0x000fce00078e0203 */
.L_x_2246:
[----:B--2---:R2:W3:Y:S02]  /*280d0*/  SYNCS.PHASECHK.TRANS64.TRYWAIT P0, [R3+URZ], R2 ;  /* 0x00000002030075a7 */ /* 0x0044e4000800017f */
[----:B---3--:R-:W-:Y:S05]  /*280e0*/  @!P0 NANOSLEEP.SYNCS 0x989680 ;  /* 0x009896800000895d */ /* 0x008fea0003900000 */
[----:B------:R-:W3:Y:S02]  /*280f0*/  @!P0 SYNCS.PHASECHK.TRANS64 P0, [R3+URZ], R2 ;  /* 0x00000002030085a7 */ /* 0x000ee4000800007f */
[----:B---3--:R-:W-:Y:S05]  /*28100*/  @!P0 BRA `(.L_x_2246) ;  /* 0xfffffffc00f08947 */ /* 0x008fea000383ffff */
.L_x_2239:
[----:B------:R-:W-:Y:S05]  /*28110*/  BSYNC B0 ;  /* 0x0000000000007941 */ /* 0x000fea0003800000 */
.L_x_2238:
[----:B------:R-:W-:Y:S05]  /*28120*/  EXIT ;  /* 0x000000000000794d */ /* 0x000fea0003800000 */
.L_x_2020:
[----:B0-----:R-:W-:-:S04]  /*28130*/  IMAD.U32 R9, RZ, RZ, UR44 ;  /* 0x0000002cff097e24 */ /* 0x001fc8000f8e00ff */
[----:B------:R0:W1:Y:S03]  /*28140*/  SYNCS.PHASECHK.TRANS64.TRYWAIT P0, [R9+URZ+0x32400], R0 ;  /* 0x03240000090075a7 */ /* 0x000066000800017f */
[----:B-1----:R-:W-:Y:S05]  /*28150*/  @!P0 NANOSLEEP.SYNCS 0x989680 ;  /* 0x009896800000895d */ /* 0x002fea0003900000 */
[----:B------:R-:W1:Y:S02]  /*28160*/  @!P0 SYNCS.PHASECHK.TRANS64 P0, [R9+URZ+0x32400], R0 ;  /* 0x03240000090085a7 */ /* 0x000e64000800007f */
[----:B-1----:R-:W-:Y:S05]  /*28170*/  @!P0 BRA `(.L_x_2020) ;  /* 0xfffffffc00ec8947 */ /* 0x002fea000383ffff */
[----:B------:R-:W-:Y:S05]  /*28180*/  BRA `(.L_x_2247) ;  /* 0xfffffda400547947 */ /* 0x000fea000383ffff */
.L_x_2027:
[----:B-1----:R1:W2:Y:S02]  /*28190*/  SYNCS.PHASECHK.TRANS64.TRYWAIT P0, [R20+URZ], R21 ;  /* 0x00000015140075a7 */ /* 0x0022a4000800017f */
[----:B--2---:R-:W-:Y:S05]  /*281a0*/  @!P0 NANOSLEEP.SYNCS 0x989680 ;  /* 0x009896800000895d */ /* 0x004fea0003900000 */
[----:B------:R-:W2:Y:S02]  /*281b0*/  @!P0 SYNCS.PHASECHK.TRANS64 P0, [R20+URZ], R21 ;  /* 0x00000015140085a7 */ /* 0x000ea4000800007f */
[----:B--2---:R-:W-:Y:S05]  /*281c0*/  @!P0 BRA `(.L_x_2027) ;  /* 0xfffffffc00f08947 */ /* 0x004fea000383ffff */
[----:B------:R-:W-:Y:S05]  /*281d0*/  BRA `(.L_x_2026) ;  /* 0xfffffda800647947 */ /* 0x000fea000383ffff */
.L_x_2029:
[----:B0-----:R-:W-:-:S04]  /*281e0*/  IMAD.U32 R9, RZ, RZ, UR44 ;  /* 0x0000002cff097e24 */ /* 0x001fc8000f8e00ff */
[----:B------:R0:W1:Y:S03]  /*281f0*/  SYNCS.PHASECHK.TRANS64.TRYWAIT P0, [R9+URZ+0x32410], R8 ;  /* 0x03241008090075a7 */ /* 0x000066000800017f */
[----:B-1----:R-:W-:Y:S05]  /*28200*/  @!P0 NANOSLEEP.SYNCS 0x989680 ;  /* 0x009896800000895d */ /* 0x002fea0003900000 */
[----:B------:R-:W1:Y:S02]  /*28210*/  @!P0 SYNCS.PHASECHK.TRANS64 P0, [R9+URZ+0x32410], R8 ;  /* 0x03241008090085a7 */ /* 0x000e64000800007f */
[----:B-1----:R-:W-:Y:S05]  /*28220*/  @!P0 BRA `(.L_x_2029) ;  /* 0xfffffffc00ec8947 */ /* 0x002fea000383ffff */
[----:B------:R-:W-:Y:S05]  /*28230*/  BRA `(.L_x_2248) ;  /* 0xfffffdac00387947 */ /* 0x000fea000383ffff */
.L_x_2036:
[----:B-1----:R1:W2:Y:S02]  /*28240*/  SYNCS.PHASECHK.TRANS64.TRYWAIT P0, [R8+URZ], R9 ;  /* 0x00000009080075a7 */ /* 0x0022a4000800017f */
[----:B--2---:R-:W-:Y:S05]  /*28250*/  @!P0 NANOSLEEP.SYNCS 0x989680 ;  /* 0x009896800000895d */ /* 0x004fea0003900000 */
[----:B------:R-:W2:Y:S02]  /*28260*/  @!P0 SYNCS.PHASECHK.TRANS64 P0, [R8+URZ], R9 ;  /* 0x00000009080085a7 */ /* 0x000ea4000800007f */
[----:B--2---:R-:W-:Y:S05]  /*28270*/  @!P0 BRA `(.L_x_2036) ;  /* 0xfffffffc00f08947 */ /* 0x004fea000383ffff */
[----:B------:R-:W-:Y:S05]  /*28280*/  BRA `(.L_x_2035) ;  /* 0xfffffdac007c7947 */ /* 0x000fea000383ffff */
.L_x_2071:
[----:B0-----:R0:W1:Y:S02]  /*28290*/  SYNCS.PHASECHK.TRANS64.TRYWAIT P2, [R0+URZ], R3 ;  /* 0x00000003000075a7 */ /* 0x001064000804017f */
[----:B-1----:R-:W-:Y:S05]  /*282a0*/  @!P2 NANOSLEEP.SYNCS 0x989680 ;  /* 0x009896800000a95d */ /* 0x002fea0003900000 */
[----:B------:R-:W1:Y:S02]  /*282b0*/  @!P2 SYNCS.PHASECHK.TRANS64 P2, [R0+URZ], R3 ;  /* 0x000000030000a5a7 */ /* 0x000e64000804007f */
[----:B-1----:R-:W-:Y:S05]  /*282c0*/  @!P2 BRA `(.L_x_2071) ;  /* 0xfffffffc00f0a947 */ /* 0x002fea000383ffff */
[----:B------:R-:W-:Y:S05]  /*282d0*/  BRA `(.L_x_2070) ;  /* 0xfffffe1800dc7947 */ /* 0x000fea000383ffff */
.L_x_2078:
[----:B-1----:R1:W2:Y:S02]  /*282e0*/  SYNCS.PHASECHK.TRANS64.TRYWAIT P2, [R4+URZ], R5 ;  /* 0x00000005040075a7 */ /* 0x0022a4000804017f */
[----:B--2---:R-:W-:Y:S05]  /*282f0*/  @!P2 NANOSLEEP.SYNCS 0x989680 ;  /* 0x009896800000a95d */ /* 0x004fea0003900000 */
[----:B------:R-:W2:Y:S02]  /*28300*/  @!P2 SYNCS.PHASECHK.TRANS64 P2, [R4+URZ], R5 ;  /* 0x000000050400a5a7 */ /* 0x000ea4000804007f */
[----:B--2---:R-:W-:Y:S05]  /*28310*/  @!P2 BRA `(.L_x_2078) ;  /* 0xfffffffc00f0a947 */ /* 0x004fea000383ffff */
[----:B------:R-:W-:Y:S05]  /*28320*/  BRA `(.L_x_2077) ;  /* 0xfffffe2000007947 */ /* 0x000fea000383ffff */
.L_x_2089:
[----:B-1----:R1:W2:Y:S02]  /*28330*/  SYNCS.PHASECHK.TRANS64.TRYWAIT P1, [R0+URZ], R7 ;  /* 0x00000007000075a7 */ /* 0x0022a4000802017f */
[----:B--2---:R-:W-:Y:S05]  /*28340*/  @!P1 NANOSLEEP.SYNCS 0x989680 ;  /* 0x009896800000995d */ /* 0x004fea0003900000 */
[----:B------:R-:W2:Y:S02]  /*28350*/  @!P1 SYNCS.PHASECHK.TRANS64 P1, [R0+URZ], R7 ;  /* 0x00000007000095a7 */ /* 0x000ea4000802007f */
[----:B--2---:R-:W-:Y:S05]  /*28360*/  @!P1 BRA `(.L_x_2089) ;  /* 0xfffffffc00f09947 */ /* 0x004fea000383ffff */
[----:B------:R-:W-:Y:S05]  /*28370*/  BRA `(.L_x_2088) ;  /* 0xfffffeb800287947 */ /* 0x000fea000383ffff */
.L_x_2096:
[----:B-1----:R1:W2:Y:S02]  /*28380*/  SYNCS.PHASECHK.TRANS64.TRYWAIT P1, [R4+URZ], R5 ;  /* 0x00000005040075a7 */ /* 0x0022a4000802017f */
[----:B--2---:R-:W-:Y:S05]  /*28390*/  @!P1 NANOSLEEP.SYNCS 0x989680 ;  /* 0x009896800000995d */ /* 0x004fea0003900000 */
[----:B------:R-:W2:Y:S02]  /*283a0*/  @!P1 SYNCS.PHASECHK.TRANS64 P1, [R4+URZ], R5 ;  /* 0x00000005040095a7 */ /* 0x000ea4000802007f */
[----:B--2---:R-:W-:Y:S05]  /*283b0*/  @!P1 BRA `(.L_x_2096) ;  /* 0xfffffffc00f09947 */ /* 0x004fea000383ffff */
[----:B------:R-:W-:Y:S05]  /*283c0*/  BRA `(.L_x_2095) ;  /* 0xfffffebc004c7947 */ /* 0x000fea000383ffff */
.L_x_2149:
[----:B------:R-:W-:Y:S02]  /*283d0*/  IMAD.MOV.U32 R13, RZ, RZ, R5 ;  /* 0x000000ffff0d7224 */ /* 0x000fe400078e0005 */
[----:B------:R-:W-:Y:S02]  /*283e0*/  IMAD.MOV.U32 R12, RZ, RZ, RZ ;  /* 0x000000ffff0c7224 */ /* 0x000fe400078e00ff */
[----:B------:R-:W-:Y:S02]  /*283f0*/  IMAD.MOV.U32 R11, RZ, RZ, 0x1f ;  /* 0x0000001fff0b7424 */ /* 0x000fe400078e00ff */
[----:B------:R-:W-:-:S07]  /*28400*/  IMAD.MOV.U32 R15, RZ, RZ, -0x1 ;  /* 0xffffffffff0f7424 */ /* 0x000fce00078e00ff */
[----:B0-----:R-:W-:Y:S05]  /*28410*/  WARPSYNC.COLLECTIVE R15, `(.L_x_2249) ;  /* 0x000000000f087348 */ /* 0x001fea0003c00000 */
[----:B------:R1:W2:Y:S02]  /*28420*/  SHFL.IDX P6, R14, R13, R12, R11 ;  /* 0x0000000c0d0e7389 */ /* 0x0002a400000c000b */
[----:B012---:R-:W-:Y:S01]  /*28430*/  ENDCOLLECTIVE ;  /* 0x000000000000791b */ /* 0x007fe20003800000 */
.L_x_2249:
[----:B------:R-:W-:Y:S05]  /*28440*/  BRA `(.L_x_2250) ;  /* 0xffffffb400807947 */ /* 0x000fea000383ffff */
.L_x_2151:
[----:B------:R-:W-:Y:S01]  /*28450*/  BSSY B0, `(.L_x_2251) ;  /* 0x0000006000007945 */ /* 0x000fe20003800000 */
[----:B------:R-:W-:-:S07]  /*28460*/  IMAD.MOV.U32 R15, RZ, RZ, -0x1 ;  /* 0xffffffffff0f7424 */ /* 0x000fce00078e00ff */
[----:B-1-3--:R-:W-:Y:S05]  /*28470*/  WARPSYNC.COLLECTIVE R15, `(.L_x_2252) ;  /* 0x000000000f0c7348 */ /* 0x00afea0003c00000 */
[----:B------:R-:W-:Y:S02]  /*28480*/  ELECT P6, UR62, PT ;  /* 0x00000000003e782f */ /* 0x000fe400038c0000 */
[----:B------:R-:W-:Y:S01]  /*28490*/  MOV R14, UR62 ;  /* 0x0000003e000e7c02 */ /* 0x000fe20008000f00 */
[----:B-1-3--:R-:W-:Y:S10]  /*284a0*/  ENDCOLLECTIVE ;  /* 0x000000000000791b */ /* 0x00aff40003800000 */
.L_x_2252:
[----:B------:R-:W-:Y:S05]  /*284b0*/  BSYNC B0 ;  /* 0x0000000000007941 */ /* 0x000fea0003800000 */
.L_x_2251:
[----:B------:R-:W-:Y:S05]  /*284c0*/  BRA `(.L_x_2253) ;  /* 0xffffffb400887947 */ /* 0x000fea000383ffff */
.L_x_2153:
[----:B0-----:R0:W2:Y:S02]  /*284d0*/  SYNCS.PHASECHK.TRANS64.TRYWAIT P0, [R0+URZ+0x32440], R2 ;  /* 0x03244002000075a7 */ /* 0x0010a4000800017f */
[----:B--2---:R-:W-:Y:S05]  /*284e0*/  @!P0 NANOSLEEP.SYNCS 0x989680 ;  /* 0x009896800000895d */ /* 0x004fea0003900000 */
[----:B------:R-:W2:Y:S02]  /*284f0*/  @!P0 SYNCS.PHASECHK.TRANS64 P0, [R0+URZ+0x32440], R2 ;  /* 0x03244002000085a7 */ /* 0x000ea4000800007f */
[----:B--2---:R-:W-:Y:S05]  /*28500*/  @!P0 BRA `(.L_x_2153) ;  /* 0xfffffffc00f08947 */ /* 0x004fea000383ffff */
[----:B------:R-:W-:Y:S05]  /*28510*/  BRA `(.L_x_2254) ;  /* 0xffffffb400e07947 */ /* 0x000fea000383ffff */
.L_x_2157:
[----:B------:R-:W-:Y:S02]  /*28520*/  IMAD.MOV.U32 R13, RZ, RZ, R3 ;  /* 0x000000ffff0d7224 */ /* 0x000fe400078e0003 */
[----:B------:R-:W-:Y:S02]  /*28530*/  IMAD.MOV.U32 R12, RZ, RZ, RZ ;  /* 0x000000ffff0c7224 */ /* 0x000fe400078e00ff */
[----:B------:R-:W-:Y:S02]  /*28540*/  IMAD.MOV.U32 R11, RZ, RZ, 0x181f ;  /* 0x0000181fff0b7424 */ /* 0x000fe400078e00ff */
[----:B------:R-:W-:Y:S02]  /*28550*/  IMAD.MOV.U32 R15, RZ, RZ, -0x1 ;  /* 0xffffffffff0f7424 */ /* 0x000fe400078e00ff */
[----:B------:R-:W-:-:S07]  /*28560*/  VIADD R10, R10, UR40 ;  /* 0x000000280a0a7c36 */ /* 0x000fce0008000000 */
[----:B-----5:R-:W-:Y:S05]  /*28570*/  WARPSYNC.COLLECTIVE R15, `(.L_x_2255) ;  /* 0x000000000f087348 */ /* 0x020fea0003c00000 */
[----:B------:R0:W1:Y:S02]  /*28580*/  SHFL.IDX P6, R14, R13, R12, R11 ;  /* 0x0000000c0d0e7389 */ /* 0x00006400000c000b */
[----:B01---5:R-:W-:Y:S01]  /*28590*/  ENDCOLLECTIVE ;  /* 0x000000000000791b */ /* 0x023fe20003800000 */
.L_x_2255:
[----:B------:R0:W-:Y:S01]  /*285a0*/  STL [R1+0x480], R10 ;  /* 0x0004800a01007387 */ /* 0x0001e20000100800 */
[----:B------:R-:W-:Y:S02]  /*285b0*/  IMAD.MOV.U32 R13, RZ, RZ, R0 ;  /* 0x000000ffff0d7224 */ /* 0x000fe400078e0000 */
[----:B------:R-:W-:-:S07]  /*285c0*/  IMAD.MOV.U32 R4, RZ, RZ, R14 ;  /* 0x000000ffff047224 */ /* 0x000fce00078e000e */
[----:B0-----:R-:W-:Y:S05]  /*285d0*/  WARPSYNC.COLLECTIVE R15, `(.L_x_2256) ;  /* 0x000000000f087348 */ /* 0x001fea0003c00000 */
[----:B------:R1:W2:Y:S02]  /*285e0*/  SHFL.IDX P6, R14, R13, R12, R11 ;  /* 0x0000000c0d0e7389 */ /* 0x0002a400000c000b */
[----:B012---:R-:W-:Y:S01]  /*285f0*/  ENDCOLLECTIVE ;  /* 0x000000000000791b */ /* 0x007fe20003800000 */
.L_x_2256:
        /* <DEDUP_REMOVED lines=9> */
.L_x_2257:
        /* <DEDUP_REMOVED lines=10> */
.L_x_2258:
[----:B------:R-:W-:Y:S01]  /*28730*/  @!PT LDS RZ, [RZ] ;  /* 0x00000000fffff984 */ /* 0x000fe20000000800 */
[----:B------:R-:W-:Y:S01]  /*28740*/  @!PT LDS RZ, [RZ] ;  /* 0x00000000fffff984 */ /* 0x000fe20000000800 */
[----:B------:R-:W-:Y:S01]  /*28750*/  @!PT LDS RZ, [RZ] ;  /* 0x00000000fffff984 */ /* 0x000fe20000000800 */
[----:B------:R0:W-:Y:S01]  /*28760*/  @!P1 LDGSTS.E.BYPASS.LTC128B.128 [R8+0x18400], desc[UR48][R4.64], !P0 ;  /* 0x1840000004089fae */ /* 0x0001e2000c101d70 */
[----:B------:R-:W-:Y:S02]  /*28770*/  IMAD.MOV.U32 R13, RZ, RZ, R3 ;  /* 0x000000ffff0d7224 */ /* 0x000fe400078e0003 */
[----:B0-----:R-:W-:Y:S02]  /*28780*/  VIADD R5, R10, 0x10 ;  /* 0x000000100a057836 */ /* 0x001fe40000000000 */
[----:B------:R-:W-:-:S03]  /*28790*/  IMAD.MOV.U32 R12, RZ, RZ, 0x2 ;  /* 0x00000002ff0c7424 */ /* 0x000fc600078e00ff */
[----:B------:R-:W-:Y:S01]  /*287a0*/  ISETP.GE.AND P1, PT, R5, R2, PT ;  /* 0x000000020500720c */ /* 0x000fe20003f26270 */
[----:B------:R0:W-:Y:S01]  /*287b0*/  STL [R1+0x490], R5 ;  /* 0x0004900501007387 */ /* 0x0001e20000100800 */
[----:B------:R-:W-:-:S11]  /*287c0*/  IMAD.MOV.U32 R6, RZ, RZ, R14 ;  /* 0x000000ffff067224 */ /* 0x000fd600078e000e */
[----:B0-----:R-:W-:Y:S05]  /*287d0*/  WARPSYNC.COLLECTIVE R15, `(.L_x_2259) ;  /* 0x000000000f087348 */ /* 0x001fea0003c00000 */
[----:B------:R1:W2:Y:S02]  /*287e0*/  SHFL.IDX P6, R14, R13, R12, R11 ;  /* 0x0000000c0d0e7389 */ /* 0x0002a400000c000b */
[----:B012---:R-:W-:Y:S01]  /*287f0*/  ENDCOLLECTIVE ;  /* 0x000000000000791b */ /* 0x007fe20003800000 */
.L_x_2259:
[----:B------:R-:W-:Y:S01]  /*28800*/  @!P1 LEA R4, P2, R9, R6, 0x1 ;  /* 0x0000000609049211 */ /* 0x000fe200078408ff */
[----:B------:R-:W-:-:S04]  /*28810*/  VIADD R6, R10, 0x20 ;  /* 0x000000200a067836 */ /* 0x000fc80000000000 */
[----:B------:R-:W-:Y:S01]  /*28820*/  @!P1 IMAD.X R5, RZ, RZ, R7, P2 ;  /* 0x000000ffff059224 */ /* 0x000fe200010e0607 */
[----:B------:R0:W-:Y:S01]  /*28830*/  STL [R1+0x494], R6 ;  /* 0x0004940601007387 */ /* 0x0001e20000100800 */
[----:B------:R-:W-:Y:S02]  /*28840*/  IMAD.MOV.U32 R13, RZ, RZ, R0 ;  /* 0x000000ffff0d7224 */ /* 0x000fe400078e0000 */
[----:B------:R-:W-:Y:S01]  /*28850*/  VIADD R7, R10, 0x30 ;  /* 0x000000300a077836 */ /* 0x000fe20000000000 */
[----:B------:R-:W-:Y:S01]  /*28860*/  @!PT LDS RZ, [RZ] ;  /* 0x00000000fffff984 */ /* 0x000fe20000000800 */
[----:B------:R-:W-:Y:S01]  /*28870*/  @!PT LDS RZ, [RZ] ;  /* 0x00000000fffff984 */ /* 0x000fe20000000800 */
[----:B------:R-:W-:Y:S01]  /*28880*/  @!PT LDS RZ, [RZ] ;  /* 0x00000000fffff984 */ /* 0x000fe20000000800 */
[----:B------:R1:W-:Y:S01]  /*28890*/  @!P1 LDGSTS.E.BYPASS.LTC128B.128 [R8+0x18c00], desc[UR48][R4.64], !P0 ;  /* 0x18c0000004089fae */ /* 0x0003e2000c101d70 */
[----:B------:R-:W-:-:S03]  /*288a0*/  ISETP.GE.AND P1, PT, R6, R2, PT ;  /* 0x000000020600720c */ /* 0x000fc60003f26270 */
[----:B------:R0:W-:Y:S01]  /*288b0*/  STL [R1+0x498], R7 ;  /* 0x0004980701007387 */ /* 0x0001e20000100800 */
[----:B-1----:R-:W-:-:S09]  /*288c0*/  IMAD.MOV.U32 R4, RZ, RZ, R14 ;  /* 0x000000ffff047224 */ /* 0x002fd200078e000e */
[----:B0-----:R-:W-:Y:S05]  /*288d0*/  WARPSYNC.COLLECTIVE R15, `(.L_x_2260) ;  /* 0x000000000f087348 */ /* 0x001fea0003c00000 */
[----:B------:R1:W2:Y:S02]  /*288e0*/  SHFL.IDX P6, R14, R13, R12, R11 ;  /* 0x0000000c0d0e7389 */ /* 0x0002a400000c000b */
[----:B012---:R-:W-:Y:S01]  /*288f0*/  ENDCOLLECTIVE ;  /* 0x000000000000791b */ /* 0x007fe20003800000 */
.L_x_2260:
[----:B------:R-:W-:Y:S02]  /*28900*/  IMAD.MOV.U32 R13, RZ, RZ, R3 ;  /* 0x000000ffff0d7224 */ /* 0x000fe400078e0003 */
[----:B------:R-:W-:Y:S02]  /*28910*/  IMAD.MOV.U32 R12, RZ, RZ, 0x3 ;  /* 0x00000003ff0c7424 */ /* 0x000fe400078e00ff */
[----:B------:R-:W-:-:S07]  /*28920*/  IMAD.MOV.U32 R5, RZ, RZ, R14 ;  /* 0x000000ffff057224 */ /* 0x000fce00078e000e */
[----:B------:R-:W-:Y:S05]  /*28930*/  WARPSYNC.COLLECTIVE R15, `(.L_x_2261) ;  /* 0x000000000f087348 */ /* 0x000fea0003c00000 */
[----:B------:R0:W1:Y:S02]  /*28940*/  SHFL.IDX P6, R14, R13, R12, R11 ;  /* 0x0000000c0d0e7389 */ /* 0x00006400000c000b */
[----:B01----:R-:W-:Y:S01]  /*28950*/  ENDCOLLECTIVE ;  /* 0x000000000000791b */ /* 0x003fe20003800000 */
.L_x_2261:
        /* <DEDUP_REMOVED lines=10> */
.L_x_2262:
        /* <DEDUP_REMOVED lines=13> */
.L_x_2263:
        /* <DEDUP_REMOVED lines=10> */
.L_x_2264:
        /* <DEDUP_REMOVED lines=13> */
.L_x_2265:
        /* <DEDUP_REMOVED lines=10> */
.L_x_2266:
        /* <DEDUP_REMOVED lines=13> */
.L_x_2267:
        /* <DEDUP_REMOVED lines=10> */
.L_x_2268:
        /* <DEDUP_REMOVED lines=11> */
.L_x_2269:
        /* <DEDUP_REMOVED lines=10> */
.L_x_2270:
[----:B------:R-:W-:Y:S01]  /*28fa0*/  @!PT LDS RZ, [RZ] ;  /* 0x00000000fffff984 */ /* 0x000fe20000000800 */
[----:B------:R-:W-:Y:S01]  /*28fb0*/  @!PT LDS RZ, [RZ] ;  /* 0x00000000fffff984 */ /* 0x000fe20000000800 */
[----:B------:R-:W-:Y:S01]  /*28fc0*/  @!PT LDS RZ, [RZ] ;  /* 0x00000000fffff984 */ /* 0x000fe20000000800 */
[----:B------:R0:W-:Y:S01]  /*28fd0*/  @!P1 LDGSTS.E.BYPASS.LTC128B.128 [R8+0x1b400], desc[UR48][R4.64], !P0 ;  /* 0x1b40000004089fae */ /* 0x0001e2000c101d70 */
[----:B------:R-:W-:Y:S01]  /*28fe0*/  IMAD.MOV.U32 R0, RZ, RZ, R14 ;  /* 0x000000ffff007224 */ /* 0x000fe200078e000e */
[----:B------:R-:W-:Y:S06]  /*28ff0*/  BRA `(.L_x_2271) ;  /* 0xffffffb800247947 */ /* 0x000fec000383ffff */
.L_x_2161:
        /* <DEDUP_REMOVED lines=8> */
.L_x_2273:
[----:B------:R-:W-:Y:S05]  /*29080*/  BSYNC B0 ;  /* 0x0000000000007941 */ /* 0x000fea0003800000 */
.L_x_2272:
[----:B------:R-:W-:Y:S01]  /*29090*/  IMAD.MOV.U32 R13, RZ, RZ, R5 ;  /* 0x000000ffff0d7224 */ /* 0x000fe200078e0005 */
[----:B------:R0:W5:Y:S01]  /*290a0*/  LDL.LU R10, [R1+0x47c] ;  /* 0x00047c00010a7983 */ /* 0x0001620000300800 */
[----:B------:R-:W-:Y:S02]  /*290b0*/  IMAD.MOV.U32 R12, RZ, RZ, RZ ;  /* 0x000000ffff0c7224 */ /* 0x000fe400078e00ff */
[----:B------:R-:W-:Y:S01]  /*290c0*/  IMAD.MOV.U32 R11, RZ, RZ, 0x181f ;  /* 0x0000181fff0b7424 */ /* 0x000fe200078e00ff */
[----:B------:R0:W5:Y:S01]  /*290d0*/  LDL.LU R7, [R1+0x498] ;  /* 0x0004980001077983 */ /* 0x0001620000300800 */
[----:B------:R-:W-:Y:S02]  /*290e0*/  IMAD.MOV.U32 R15, RZ, RZ, -0x1 ;  /* 0xffffffffff0f7424 */ /* 0x000fe400078e00ff */
[----:B------:R-:W-:Y:S01]  /*290f0*/  IMAD.MOV.U32 R2, RZ, RZ, R14 ;  /* 0x000000ffff027224 */ /* 0x000fe200078e000e */
[----:B------:R0:W5:Y:S06]  /*29100*/  LDL.LU R6, [R1+0x4a4] ;  /* 0x0004a40001067983 */ /* 0x00016c0000300800 */
[----:B0----5:R-:W-:Y:S05]  /*29110*/  WARPSYNC.COLLECTIVE R15, `(.L_x_2274) ;  /* 0x000000000f087348 */ /* 0x021fea0003c00000 */
[----:B------:R1:W2:Y:S02]  /*29120*/  SHFL.IDX P6, R14, R13, R12, R11 ;  /* 0x0000000c0d0e7389 */ /* 0x0002a400000c000b */
[----:B012--5:R-:W-:Y:S01]  /*29130*/  ENDCOLLECTIVE ;  /* 0x000000000000791b */ /* 0x027fe20003800000 */
.L_x_2274:
[----:B------:R-:W-:Y:S01]  /*29140*/  ULDC UR4, c[0x0][0x288] ;  /* 0x0000a20000047ab9 */ /* 0x000fe20000000800 */
[----:B------:R-:W2:Y:S04]  /*29150*/  LDL.LU R13, [R1+0x490] ;  /* 0x00049000010d7983 */ /* 0x000ea80000300800 */
[----:B------:R-:W3:Y:S04]  /*29160*/  LDL.LU R12, [R1+0x494] ;  /* 0x00049400010c7983 */ /* 0x000ee80000300800 */
[----:B------:R-:W4:Y:S01]  /*29170*/  LDL.LU R11, [R1+0x49c] ;  /* 0x00049c00010b7983 */ /* 0x000f220000300800 */
[----:B------:R-:W-:-:S03]  /*29180*/  IMAD.MOV.U32 R3, RZ, RZ, R14 ;  /* 0x000000ffff037224 */ /* 0x000fc600078e000e */
[----:B------:R-:W4:Y:S04]  /*29190*/  LDL.LU R15, [R1+0x4a0] ;  /* 0x0004a000010f7983 */ /* 0x000f280000300800 */
[----:B------:R-:W4:Y:S01]  /*291a0*/  LDL.LU R14, [R1+0x480] ;  /* 0x00048000010e7983 */ /* 0x000f220000300800 */
[----:B------:R-:W-:Y:S01]  /*291b0*/  IMAD R0, R8, UR4, RZ ;  /* 0x0000000408007c24 */ /* 0x000fe2000f8e02ff */
[----:B------:R-:W-:-:S04]  /*291c0*/  LOP3.LUT R10, R10, 0xffffffbf, RZ, 0xc0, !PT ;  /* 0xffffffbf0a0a7812 */ /* 0x000fc800078ec0ff */
[----:B--2---:R-:W-:-:S13]  /*291d0*/  ISETP.GE.AND P6, PT, R13, R0, PT ;  /* 0x000000000d00720c */ /* 0x004fda0003fc6270 */
[----:B------:R-:W-:Y:S02]  /*291e0*/  @P6 LOP3.LUT R10, R10, 0x40, RZ, 0xfc, !PT ;  /* 0x000000400a0a6812 */ /* 0x000fe400078efcff */
[-C--:B------:R-:W-:Y:S02]  /*291f0*/  ISETP.GE.AND P6, PT, R7, R0.reuse, PT ;  /* 0x000000000700720c */ /* 0x080fe40003fc6270 */
[----:B------:R0:W5:Y:S01]  /*29200*/  LDL R7, [R1+0x470] ;  /* 0x0004700001077983 */ /* 0x0001620000100800 */
[----:B---3--:R-:W-:Y:S02]  /*29210*/  ISETP.GE.AND P5, PT, R12, R0, PT ;  /* 0x000000000c00720c */ /* 0x008fe40003fa6270 */
[----:B------:R-:W-:-:S11]  /*29220*/  LOP3.LUT R10, R10, 0xffffffdf, RZ, 0xc0, !PT ;  /* 0xffffffdf0a0a7812 */ /* 0x000fd600078ec0ff */
[----:B------:R-:W-:Y:S02]  /*29230*/  @P5 LOP3.LUT R10, R10, 0x20, RZ, 0xfc, !PT ;  /* 0x000000200a0a5812 */ /* 0x000fe400078efcff */
[----:B----4-:R-:W-:Y:S02]  /*29240*/  ISETP.GE.AND P5, PT, R11, R0, PT ;  /* 0x000000000b00720c */ /* 0x010fe40003fa6270 */
[----:B------:R-:W-:-:S04]  /*29250*/  LOP3.LUT R10, R10, 0xffffffef, RZ, 0xc0, !PT ;  /* 0xffffffef0a0a7812 */ /* 0x000fc800078ec0ff */
[----:B------:R-:W-:-:S04]  /*29260*/  @P6 LOP3.LUT R10, R10, 0x10, RZ, 0xfc, !PT ;  /* 0x000000100a0a6812 */ /* 0x000fc800078efcff */
[----:B------:R-:W-:Y:S02]  /*29270*/  LOP3.LUT R10, R10, 0xfffffff7, RZ, 0xc0, !PT ;  /* 0xfffffff70a0a7812 */ /* 0x000fe400078ec0ff */
[-C--:B------:R-:W-:Y:S02]  /*29280*/  ISETP.GE.AND P6, PT, R15, R0.reuse, PT ;  /* 0x000000000f00720c */ /* 0x080fe40003fc6270 */
[----:B------:R-:W-:Y:S02]  /*29290*/  ISETP.GE.AND P4, PT, R14, R0, PT ;  /* 0x000000000e00720c */ /* 0x000fe40003f86270 */
[----:B------:R-:W-:-:S04]  /*292a0*/  @P5 LOP3.LUT R10, R10, 0x8, RZ, 0xfc, !PT ;  /* 0x000000080a0a5812 */ /* 0x000fc800078efcff */
[----:B------:R-:W-:-:S04]  /*292b0*/  LOP3.LUT R10, R10, 0xffdfffff, RZ, 0xc0, !PT ;  /* 0xffdfffff0a0a7812 */ /* 0x000fc800078ec0ff */
[----:B------:R-:W-:-:S04]  /*292c0*/  LOP3.LUT R10, R10, 0xfffffffb, RZ, 0xc0, !PT ;  /* 0xfffffffb0a0a7812 */ /* 0x000fc800078ec0ff */
[----:B------:R-:W-:Y:S02]  /*292d0*/  @P6 LOP3.LUT R10, R10, 0x4, RZ, 0xfc, !PT ;  /* 0x000000040a0a6812 */ /* 0x000fe400078efcff */
[----:B------:R-:W-:Y:S01]  /*292e0*/  @!P4 LEA R3, P6, R9, R3, 0x1 ;  /* 0x000000030903c211 */ /* 0x000fe200078c08ff */
[----:B------:R-:W-:Y:S02]  /*292f0*/  IMAD.MOV.U32 R13, RZ, RZ, R4 ;  /* 0x000000ffff0d7224 */ /* 0x000fe400078e0004 */
[----:B------:R-:W-:Y:S02]  /*29300*/  IMAD.MOV.U32 R12, RZ, RZ, 0x1 ;  /* 0x00000001ff0c7424 */ /* 0x000fe400078e00ff */
[----:B------:R-:W-:Y:S02]  /*29310*/  IMAD.MOV.U32 R11, RZ, RZ, 0x181f ;  /* 0x0000181fff0b7424 */ /* 0x000fe400078e00ff */
[----:B------:R-:W-:Y:S02]  /*29320*/  IMAD.MOV.U32 R15, RZ, RZ, -0x1 ;  /* 0xffffffffff0f7424 */ /* 0x000fe400078e00ff */
[----:B0-----:R-:W-:-:S07]  /*29330*/  @!P4 IMAD.X R2, RZ, RZ, R2, P6 ;  /* 0x000000ffff02c224 */ /* 0x001fce00030e0602 */
[----:B-----5:R-:W-:Y:S05]  /*29340*/  WARPSYNC.COLLECTIVE R15, `(.L_x_2275) ;  /* 0x000000000f087348 */ /* 0x020fea0003c00000 */
[----:B------:R0:W1:Y:S02]  /*29350*/  SHFL.IDX P6, R14, R13, R12, R11 ;  /* 0x0000000c0d0e7389 */ /* 0x00006400000c000b */
[----:B01---5:R-:W-:Y:S01]  /*29360*/  ENDCOLLECTIVE ;  /* 0x000000000000791b */ /* 0x023fe20003800000 */
.L_x_2275:
[----:B------:R-:W-:Y:S02]  /*29370*/  ISETP.GE.AND P5, PT, R6, R0, PT ;  /* 0x000000000600720c */ /* 0x000fe40003fa6270 */
[----:B------:R-:W-:Y:S01]  /*29380*/  @!P4 LOP3.LUT R3, R3, R2, RZ, 0x3c, !PT ;  /* 0x000000020303c212 */ /* 0x000fe200078e3cff */
[----:B------:R-:W-:-:S03]  /*29390*/  IMAD.MOV.U32 R13, RZ, RZ, R5 ;  /* 0x000000ffff0d7224 */ /* 0x000fc600078e0005 */
[----:B------:R-:W-:Y:S01]  /*293a0*/  @!P4 LOP3.LUT R2, R3, R2, RZ, 0x3c, !PT ;  /* 0x000000020302c212 */ /* 0x000fe200078e3cff */
[----:B------:R-:W-:-:S07]  /*293b0*/  IMAD.MOV.U32 R6, RZ, RZ, R14 ;  /* 0x000000ffff067224 */ /* 0x000fce00078e000e */
[----:B------:R-:W-:Y:S05]  /*293c0*/  WARPSYNC.COLLECTIVE R15, `(.L_x_2276) ;  /* 0x000000000f087348 */ /* 0x000fea0003c00000 */
[----:B------:R0:W1:Y:S02]  /*293d0*/  SHFL.IDX P6, R14, R13, R12, R11 ;  /* 0x0000000c0d0e7389 */ /* 0x00006400000c000b */
[----:B01----:R-:W-:Y:S01]  /*293e0*/  ENDCOLLECTIVE ;  /* 0x000000000000791b */ /* 0x003fe20003800000 */
.L_x_2276:
[----:B------:R-:W-:Y:S02]  /*293f0*/  @!P4 LOP3.LUT R3, R3, R2, RZ, 0x3c, !PT ;  /* 0x000000020303c212 */ /* 0x000fe400078e3cff */
[----:B------:R-:W-:Y:S01]  /*29400*/  @P5 LOP3.LUT R10, R10, 0x200000, RZ, 0xfc, !PT ;  /* 0x002000000a0a5812 */ /* 0x000fe200078efcff */
[----:B------:R-:W-:Y:S02]  /*29410*/  IMAD.MOV.U32 R13, RZ, RZ, R4 ;  /* 0x000000ffff0d7224 */ /* 0x000fe400078e0004 */
[----:B------:R-:W-:Y:S01]  /*29420*/  IMAD.MOV.U32 R12, RZ, RZ, 0x2 ;  /* 0x00000002ff0c7424 */ /* 0x000fe200078e00ff */
[C---:B------:R-:W-:Y:S01]  /*29430*/  LOP3.LUT P5, RZ, R10.reuse, 0x20, RZ, 0xc0, !PT ;  /* 0x000000200aff7812 */ /* 0x040fe200078ac0ff */
        /* <DEDUP_REMOVED lines=8> */
[----:B0-----:R-:W-:-:S12]  /*294c0*/  IMAD.MOV.U32 R2, RZ, RZ, R14 ;  /* 0x000000ffff027224 */ /* 0x001fd800078e000e */
[----:B------:R-:W-:-:S05]  /*294d0*/  @!P4 LEA R2, P6, R9, R2, 0x1 ;  /* 0x000000020902c211 */ /* 0x000fca00078c08ff */
[----:B------:R-:W-:-:S05]  /*294e0*/  @!P4 IMAD.X R3, RZ, RZ, R6, P6 ;  /* 0x000000ffff03c224 */ /* 0x000fca00030e0606 */
[----:B------:R0:W-:Y:S03]  /*294f0*/  @!P4 LDGSTS.E.BYPASS.LTC128B.128 [R7+0x22c00], desc[UR48][R2.64], !P0 ;  /* 0x22c000000207cfae */ /* 0x0001e6000c101d70 */
[----:B0-----:R-:W-:Y:S05]  /*29500*/  WARPSYNC.COLLECTIVE R15, `(.L_x_2277) ;  /* 0x000000000f087348 */ /* 0x001fea0003c00000 */
[----:B------:R1:W2:Y:S02]  /*29510*/  SHFL.IDX P6, R14, R13, R12, R11 ;  /* 0x0000000c0d0e7389 */ /* 0x0002a400000c000b */
[----:B012---:R-:W-:Y:S01]  /*29520*/  ENDCOLLECTIVE ;  /* 0x000000000000791b */ /* 0x007fe20003800000 */
.L_x_2277:
        /* <DEDUP_REMOVED lines=11> */
.L_x_2278:
[----:B------:R-:W-:-:S05]  /*295e0*/  IMAD.MOV.U32 R2, RZ, RZ, R14 ;  /* 0x000000ffff027224 */ /* 0x000fca00078e000e */
[----:B------:R-:W-:Y:S01]  /*295f0*/  @!P5 LEA R2, P6, R9, R2, 0x1 ;  /* 0x000000020902d211 */ /* 0x000fe200078c08ff */
[----:B------:R-:W-:Y:S02]  /*29600*/  IMAD.MOV.U32 R13, RZ, RZ, R4 ;  /* 0x000000ffff0d7224 */ /* 0x000fe400078e0004 */
[----:B------:R-:W-:Y:S02]  /*29610*/  IMAD.MOV.U32 R12, RZ, RZ, 0x3 ;  /* 0x00000003ff0c7424 */ /* 0x000fe400078e00ff */
[----:B------:R-:W-:Y:S01]  /*29620*/  @!P5 IMAD.X R3, RZ, RZ, R6, P6 ;  /* 0x000000ffff03d224 */ /* 0x000fe200030e0606 */
[----:B------:R-:W-:-:S04]  /*29630*/  LOP3.LUT P4, RZ, R10, 0x10, RZ, 0xc0, !PT ;  /* 0x000000100aff7812 */ /* 0x000fc8000788c0ff */
[----:B------:R-:W-:Y:S01]  /*29640*/  @!PT LDS RZ, [RZ] ;  /* 0x00000000fffff984 */ /* 0x000fe20000000800 */
[----:B------:R-:W-:Y:S01]  /*29650*/  @!PT LDS RZ, [RZ] ;  /* 0x00000000fffff984 */ /* 0x000fe20000000800 */
[----:B------:R-:W-:Y:S01]  /*29660*/  @!PT LDS RZ, [RZ] ;  /* 0x00000000fffff984 */ /* 0x000fe20000000800 */
[----:B------:R0:W-:Y:S09]  /*29670*/  @!P5 LDGSTS.E.BYPASS.LTC128B.128 [R7+0x23400], desc[UR48][R2.64], !P0 ;  /* 0x234000000207dfae */ /* 0x0001f2000c101d70 */
[----:B0-----:R-:W-:Y:S05]  /*29680*/  WARPSYNC.COLLECTIVE R15, `(.L_x_2279) ;  /* 0x000000000f087348 */ /* 0x001fea0003c00000 */
[----:B------:R1:W2:Y:S02]  /*29690*/  SHFL.IDX P6, R14, R13, R12, R11 ;  /* 0x0000000c0d0e7389 */ /* 0x0002a400000c000b */
[----:B012---:R-:W-:Y:S01]  /*296a0*/  ENDCOLLECTIVE ;  /* 0x000000000000791b */ /* 0x007fe20003800000 */
.L_x_2279:
        /* <DEDUP_REMOVED lines=11> */
.L_x_2280:
        /* <DEDUP_REMOVED lines=13> */
.L_x_2281:
        /* <DEDUP_REMOVED lines=11> */
.L_x_2282:
[----:B------:R-:W-:-:S05]  /*298e0*/  IMAD.MOV.U32 R2, RZ, RZ, R14 ;  /* 0x000000ffff027224 */ /* 0x000fca00078e000e */
[----:B------:R-:W-:-:S05]  /*298f0*/  @!P5 LEA R2, P6, R9, R2, 0x1 ;  /* 0x000000020902d211 */ /* 0x000fca00078c08ff */
[----:B------:R-:W-:Y:S01]  /*29900*/  @!P5 IMAD.X R3, RZ, RZ, R6, P6 ;  /* 0x000000ffff03d224 */ /* 0x000fe200030e0606 */
[----:B------:R-:W-:Y:S01]  /*29910*/  LOP3.LUT P6, RZ, R10, 0x8, RZ, 0xc0, !PT ;  /* 0x000000080aff7812 */ /* 0x000fe200078cc0ff */
[----:B------:R-:W-:Y:S02]  /*29920*/  IMAD.MOV.U32 R13, RZ, RZ, R4 ;  /* 0x000000ffff0d7224 */ /* 0x000fe400078e0004 */
[----:B------:R-:W-:-:S10]  /*29930*/  IMAD.MOV.U32 R12, RZ, RZ, 0x5 ;  /* 0x00000005ff0c7424 */ /* 0x000fd400078e00ff */
        /* <DEDUP_REMOVED lines=10> */
.L_x_2283:
[----:B------:R-:W-:Y:S02]  /*299e0*/  IMAD.MOV.U32 R13, RZ, RZ, R5 ;  /* 0x000000ffff0d7224 */ /* 0x000fe400078e0005 */
[----:B------:R-:W-:-:S07]  /*299f0*/  IMAD.MOV.U32 R6, RZ, RZ, R14 ;  /* 0x000000ffff067224 */ /* 0x000fce00078e000e */
[----:B------:R-:W-:Y:S05]  /*29a00*/  WARPSYNC.COLLECTIVE R15, `(.L_x_2284) ;  /* 0x000000000f087348 */ /* 0x000fea0003c00000 */
[----:B------:R0:W1:Y:S02]  /*29a10*/  SHFL.IDX P6, R14, R13, R12, R11 ;  /* 0x0000000c0d0e7389 */ /* 0x00006400000c000b */
[----:B01----:R-:W-:Y:S01]  /*29a20*/  ENDCOLLECTIVE ;  /* 0x000000000000791b */ /* 0x003fe20003800000 */
.L_x_2284:
[----:B------:R-:W-:Y:S01]  /*29a30*/  LOP3.LUT P4, RZ, R10, 0x4, RZ, 0xc0, !PT ;  /* 0x000000040aff7812 */ /* 0x000fe2000788c0ff */
[----:B------:R-:W-:-:S12]  /*29a40*/  IMAD.MOV.U32 R2, RZ, RZ, R14 ;  /* 0x000000ffff027224 */ /* 0x000fd800078e000e */
        /* <DEDUP_REMOVED lines=12> */
.L_x_2285:
        /* <DEDUP_REMOVED lines=11> */
.L_x_2286:
[----:B------:R-:W-:-:S05]  /*29bc0*/  IMAD.MOV.U32 R2, RZ, RZ, R14 ;  /* 0x000000ffff027224 */ /* 0x000fca00078e000e */
[----:B------:R-:W-:Y:S01]  /*29bd0*/  @!P5 LEA R2, P6, R9, R2, 0x1 ;  /* 0x000000020902d211 */ /* 0x000fe200078c08ff */
[----:B------:R-:W-:Y:S02]  /*29be0*/  IMAD.MOV.U32 R13, RZ, RZ, R4 ;  /* 0x000000ffff0d7224 */ /* 0x000fe400078e0004 */
[----:B------:R-:W-:Y:S02]  /*29bf0*/  IMAD.MOV.U32 R12, RZ, RZ, 0x7 ;  /* 0x00000007ff0c7424 */ /* 0x000fe400078e00ff */
[----:B------:R-:W-:Y:S01]  /*29c00*/  @!P5 IMAD.X R3, RZ, RZ, R6, P6 ;  /* 0x000000ffff03d224 */ /* 0x000fe200030e0606 */
[----:B------:R0:W-:Y:S04]  /*29c10*/  STL [R1+0x47c], R10 ;  /* 0x00047c0a01007387 */ /* 0x0001e80000100800 */
[----:B------:R-:W-:Y:S01]  /*29c20*/  @!PT LDS RZ, [RZ] ;  /* 0x00000000fffff984 */ /* 0x000fe20000000800 */
[----:B------:R-:W-:Y:S01]  /*29c30*/  @!PT LDS RZ, [RZ] ;  /* 0x00000000fffff984 */ /* 0x000fe20000000800 */
[----:B------:R-:W-:Y:S01]  /*29c40*/  @!PT LDS RZ, [RZ] ;  /* 0x00000000fffff984 */ /* 0x000fe20000000800 */
[----:B------:R0:W-:Y:S03]  /*29c50*/  @!P5 LDGSTS.E.BYPASS.LTC128B.128 [R7+0x25400], desc[UR48][R2.64], !P0 ;  /* 0x254000000207dfae */ /* 0x0001e6000c101d70 */
[----:B0-----:R-:W-:Y:S05]  /*29c60*/  WARPSYNC.COLLECTIVE R15, `(.L_x_2287) ;  /* 0x000000000f087348 */ /* 0x001fea0003c00000 */
[----:B------:R1:W2:Y:S02]  /*29c70*/  SHFL.IDX P6, R14, R13, R12, R11 ;  /* 0x0000000c0d0e7389 */ /* 0x0002a400000c000b */
[----:B012---:R-:W-:Y:S01]  /*29c80*/  ENDCOLLECTIVE ;  /* 0x000000000000791b */ /* 0x007fe20003800000 */
.L_x_2287:
        /* <DEDUP_REMOVED lines=11> */
.L_x_2288:
[----:B------:R-:W-:Y:S01]  /*29d40*/  IMAD.MOV.U32 R2, RZ, RZ, R14 ;  /* 0x000000ffff027224 */ /* 0x000fe200078e000e */
[----:B------:R-:W-:Y:S06]  /*29d50*/  BRA `(.L_x_2289) ;  /* 0xffffffb4009c7947 */ /* 0x000fec000383ffff */
.L_x_2166:
[----:B0-----:R0:W3:Y:S02]  /*29d60*/  SYNCS.PHASECHK.TRANS64.TRYWAIT P0, [R17+URZ+0x32420], R0 ;  /* 0x03242000110075a7 */ /* 0x0010e4000800017f */
[----:B---3--:R-:W-:Y:S05]  /*29d70*/  @!P0 NANOSLEEP.SYNCS 0x989680 ;  /* 0x009896800000895d */ /* 0x008fea0003900000 */
[----:B------:R-:W3:Y:S02]  /*29d80*/  @!P0 SYNCS.PHASECHK.TRANS64 P0, [R17+URZ+0x32420], R0 ;  /* 0x03242000110085a7 */ /* 0x000ee4000800007f */
[----:B---3--:R-:W-:Y:S05]  /*29d90*/  @!P0 BRA `(.L_x_2166) ;  /* 0xfffffffc00f08947 */ /* 0x008fea000383ffff */
[----:B------:R-:W-:Y:S05]  /*29da0*/  BRA `(.L_x_2290) ;  /* 0xffffffb800147947 */ /* 0x000fea000383ffff */
.L_x_2170:
[----:B0-----:R0:W1:Y:S02]  /*29db0*/  SYNCS.PHASECHK.TRANS64.TRYWAIT P0, [R2+URZ+0x32460], R0 ;  /* 0x03246000020075a7 */ /* 0x001064000800017f */
[----:B-1----:R-:W-:Y:S05]  /*29dc0*/  @!P0 NANOSLEEP.SYNCS 0x989680 ;  /* 0x009896800000895d */ /* 0x002fea0003900000 */
[----:B------:R-:W1:Y:S02]  /*29dd0*/  @!P0 SYNCS.PHASECHK.TRANS64 P0, [R2+URZ+0x32460], R0 ;  /* 0x03246000020085a7 */ /* 0x000e64000800007f */
[----:B-1----:R-:W-:Y:S05]  /*29de0*/  @!P0 BRA `(.L_x_2170) ;  /* 0xfffffffc00f08947 */ /* 0x002fea000383ffff */
[----:B------:R-:W-:Y:S05]  /*29df0*/  BRA `(.L_x_2291) ;  /* 0xffffffb800387947 */ /* 0x000fea000383ffff */
.L_x_2183:
[----:B0-----:R0:W1:Y:S02]  /*29e00*/  SYNCS.PHASECHK.TRANS64.TRYWAIT P0, [R3+URZ+0x32440], R2 ;  /* 0x03244002030075a7 */ /* 0x001064000800017f */
[----:B-1----:R-:W-:Y:S05]  /*29e10*/  @!P0 NANOSLEEP.SYNCS 0x989680 ;  /* 0x009896800000895d */ /* 0x002fea0003900000 */
[----:B------:R-:W1:Y:S02]  /*29e20*/  @!P0 SYNCS.PHASECHK.TRANS64 P0, [R3+URZ+0x32440], R2 ;  /* 0x03244002030085a7 */ /* 0x000e64000800007f */
[----:B-1----:R-:W-:Y:S05]  /*29e30*/  @!P0 BRA `(.L_x_2183) ;  /* 0xfffffffc00f08947 */ /* 0x002fea000383ffff */
[----:B------:R-:W-:Y:S05]  /*29e40*/  BRA `(.L_x_2292) ;  /* 0xffffffc0002c7947 */ /* 0x000fea000383ffff */
.L_x_2188:
[----:B-1----:R1:W2:Y:S02]  /*29e50*/  SYNCS.PHASECHK.TRANS64.TRYWAIT P0, [R3+URZ+0x32460], R2 ;  /* 0x03246002030075a7 */ /* 0x0022a4000800017f */
[----:B--2---:R-:W-:Y:S05]  /*29e60*/  @!P0 NANOSLEEP.SYNCS 0x989680 ;  /* 0x009896800000895d */ /* 0x004fea0003900000 */
[----:B------:R-:W2:Y:S02]  /*29e70*/  @!P0 SYNCS.PHASECHK.TRANS64 P0, [R3+URZ+0x32460], R2 ;  /* 0x03246002030085a7 */ /* 0x000ea4000800007f */
[----:B--2---:R-:W-:Y:S05]  /*29e80*/  @!P0 BRA `(.L_x_2188) ;  /* 0xfffffffc00f08947 */ /* 0x004fea000383ffff */
[----:B------:R-:W-:Y:S05]  /*29e90*/  BRA `(.L_x_2293) ;  /* 0xffffffc000a47947 */ /* 0x000fea000383ffff */
.L_x_2200:
[----:B0-----:R0:W1:Y:S02]  /*29ea0*/  SYNCS.PHASECHK.TRANS64.TRYWAIT P0, [R4+URZ+0x32440], R2 ;  /* 0x03244002040075a7 */ /* 0x001064000800017f */
[----:B-1----:R-:W-:Y:S05]  /*29eb0*/  @!P0 NANOSLEEP.SYNCS 0x989680 ;  /* 0x009896800000895d */ /* 0x002fea0003900000 */
[----:B------:R-:W1:Y:S02]  /*29ec0*/  @!P0 SYNCS.PHASECHK.TRANS64 P0, [R4+URZ+0x32440], R2 ;  /* 0x03244002040085a7 */ /* 0x000e64000800007f */
[----:B-1----:R-:W-:Y:S05]  /*29ed0*/  @!P0 BRA `(.L_x_2200) ;  /* 0xfffffffc00f08947 */ /* 0x002fea000383ffff */
[----:B------:R-:W-:Y:S05]  /*29ee0*/  BRA `(.L_x_2294) ;  /* 0xffffffc800887947 */ /* 0x000fea000383ffff */
.L_x_2205:
[----:B-1----:R1:W2:Y:S02]  /*29ef0*/  SYNCS.PHASECHK.TRANS64.TRYWAIT P0, [R4+URZ+0x32460], R2 ;  /* 0x03246002040075a7 */ /* 0x0022a4000800017f */
[----:B--2---:R-:W-:Y:S05]  /*29f00*/  @!P0 NANOSLEEP.SYNCS 0x989680 ;  /* 0x009896800000895d */ /* 0x004fea0003900000 */
[----:B------:R-:W2:Y:S02]  /*29f10*/  @!P0 SYNCS.PHASECHK.TRANS64 P0, [R4+URZ+0x32460], R2 ;  /* 0x03246002040085a7 */ /* 0x000ea4000800007f */
[----:B--2---:R-:W-:Y:S05]  /*29f20*/  @!P0 BRA `(.L_x_2205) ;  /* 0xfffffffc00f08947 */ /* 0x004fea000383ffff */
[----:B------:R-:W-:Y:S05]  /*29f30*/  BRA `(.L_x_2295) ;  /* 0xffffffcc00007947 */ /* 0x000fea000383ffff */
.L_x_2216:
[----:B0-----:R0:W1:Y:S02]  /*29f40*/  SYNCS.PHASECHK.TRANS64.TRYWAIT P0, [R4+URZ+0x32440], R2 ;  /* 0x03244002040075a7 */ /* 0x001064000800017f */
[----:B-1----:R-:W-:Y:S05]  /*29f50*/  @!P0 NANOSLEEP.SYNCS 0x989680 ;  /* 0x009896800000895d */ /* 0x002fea0003900000 */
[----:B------:R-:W1:Y:S02]  /*29f60*/  @!P0 SYNCS.PHASECHK.TRANS64 P0, [R4+URZ+0x32440], R2 ;  /* 0x03244002040085a7 */ /* 0x000e64000800007f */
[----:B-1----:R-:W-:Y:S05]  /*29f70*/  @!P0 BRA `(.L_x_2216) ;  /* 0xfffffffc00f08947 */ /* 0x002fea000383ffff */
[----:B------:R-:W-:Y:S05]  /*29f80*/  BRA `(.L_x_2296) ;  /* 0xffffffd000c87947 */ /* 0x000fea000383ffff */
.L_x_2221:
[----:B-1----:R1:W2:Y:S02]  /*29f90*/  SYNCS.PHASECHK.TRANS64.TRYWAIT P0, [R4+URZ+0x32460], R2 ;  /* 0x03246002040075a7 */ /* 0x0022a4000800017f */
[----:B--2---:R-:W-:Y:S05]  /*29fa0*/  @!P0 NANOSLEEP.SYNCS 0x989680 ;  /* 0x009896800000895d */ /* 0x004fea0003900000 */
[----:B------:R-:W2:Y:S02]  /*29fb0*/  @!P0 SYNCS.PHASECHK.TRANS64 P0, [R4+URZ+0x32460], R2 ;  /* 0x03246002040085a7 */ /* 0x000ea4000800007f */
[----:B--2---:R-:W-:Y:S05]  /*29fc0*/  @!P0 BRA `(.L_x_2221) ;  /* 0xfffffffc00f08947 */ /* 0x004fea000383ffff */
[----:B------:R-:W-:Y:S05]  /*29fd0*/  BRA `(.L_x_2297) ;  /* 0xffffffd400407947 */ /* 0x000fea000383ffff */
.L_x_2233:
[----:B------:R-:W-:Y:S01]  /*29fe0*/  BSSY B0, `(.L_x_2298) ;  /* 0x0000008000007945 */ /* 0x000fe20003800000 */
[----:B-----5:R-:W-:Y:S02]  /*29ff0*/  IMAD.MOV.U32 R13, RZ, RZ, R2 ;  /* 0x000000ffff0d7224 */ /* 0x020fe400078e0002 */
[----:B------:R-:W-:Y:S02]  /*2a000*/  IMAD.MOV.U32 R12, RZ, RZ, RZ ;  /* 0x000000ffff0c7224 */ /* 0x000fe400078e00ff */
[----:B------:R-:W-:Y:S02]  /*2a010*/  IMAD.MOV.U32 R11, RZ, RZ, 0x1f ;  /* 0x0000001fff0b7424 */ /* 0x000fe400078e00ff */
[----:B------:R-:W-:-:S07]  /*2a020*/  IMAD.MOV.U32 R15, RZ, RZ, -0x1 ;  /* 0xffffffffff0f7424 */ /* 0x000fce00078e00ff */
[----:B-12---:R-:W-:Y:S05]  /*2a030*/  WARPSYNC.COLLECTIVE R15, `(.L_x_2299) ;  /* 0x000000000f087348 */ /* 0x006fea0003c00000 */
[----:B------:R0:W3:Y:S02]  /*2a040*/  SHFL.IDX P6, R14, R13, R12, R11 ;  /* 0x0000000c0d0e7389 */ /* 0x0000e400000c000b */
[----:B0123--:R-:W-:Y:S01]  /*2a050*/  ENDCOLLECTIVE ;  /* 0x000000000000791b */ /* 0x00ffe20003800000 */
.L_x_2299:
[----:B------:R-:W-:Y:S05]  /*2a060*/  BSYNC B0 ;  /* 0x0000000000007941 */ /* 0x000fea0003800000 */
.L_x_2298:
[----:B------:R-:W-:Y:S05]  /*2a070*/  BRA `(.L_x_2300) ;  /* 0xffffffdc00107947 */ /* 0x000fea000383ffff */
.L_x_2236:
[----:B0-----:R0:W1:Y:S02]  /*2a080*/  SYNCS.PHASECHK.TRANS64.TRYWAIT P0, [R0+URZ+0x32420], R3 ;  /* 0x03242003000075a7 */ /* 0x001064000800017f */
[----:B-1----:R-:W-:Y:S05]  /*2a090*/  @!P0 NANOSLEEP.SYNCS 0x989680 ;  /* 0x009896800000895d */ /* 0x002fea0003900000 */
[----:B------:R-:W1:Y:S02]  /*2a0a0*/  @!P0 SYNCS.PHASECHK.TRANS64 P0, [R0+URZ+0x32420], R3 ;  /* 0x03242003000085a7 */ /* 0x000e64000800007f */
[----:B-1----:R-:W-:Y:S05]  /*2a0b0*/  @!P0 BRA `(.L_x_2236) ;  /* 0xfffffffc00f08947 */ /* 0x002fea000383ffff */
[----:B------:R-:W-:Y:S05]  /*2a0c0*/  BRA `(.L_x_2301) ;  /* 0xffffffdc005c7947 */ /* 0x000fea000383ffff */
.L_x_2237:
        /* <DEDUP_REMOVED lines=8> */
[----:B0-2---:R-:W-:Y:S05]  /*2a150*/  WARPSYNC.COLLECTIVE R15, `(.L_x_2303) ;  /* 0x000000000f087348 */ /* 0x005fea0003c00000 */
[----:B------:R1:W3:Y:S02]  /*2a160*/  SHFL.IDX P6, R14, R13, R12, R11 ;  /* 0x0000000c0d0e7389 */ /* 0x0002e400000c000b */
[----:B0123--:R-:W-:Y:S01]  /*2a170*/  ENDCOLLECTIVE ;  /* 0x000000000000791b */ /* 0x00ffe20003800000 */
.L_x_2303:
[----:B------:R-:W-:Y:S05]  /*2a180*/  BSYNC B0 ;  /* 0x0000000000007941 */ /* 0x000fea0003800000 */
.L_x_2302:
[----:B------:R-:W-:Y:S05]  /*2a190*/  BRA `(.L_x_2304) ;  /* 0xffffffdc00447947 */ /* 0x000fea000383ffff */
.L_x_2240:
[----:B------:R-:W-:Y:S01]  /*2a1a0*/  BSSY B1, `(.L_x_2305) ;  /* 0x0000006000017945 */ /* 0x000fe20003800000 */
[----:B------:R-:W-:-:S07]  /*2a1b0*/  IMAD.MOV.U32 R15, RZ, RZ, -0x1 ;  /* 0xffffffffff0f7424 */ /* 0x000fce00078e00ff */
[----:B012---:R-:W-:Y:S05]  /*2a1c0*/  WARPSYNC.COLLECTIVE R15, `(.L_x_2306) ;  /* 0x000000000f0c7348 */ /* 0x007fea0003c00000 */
[----:B------:R-:W-:Y:S02]  /*2a1d0*/  ELECT P6, UR62, PT ;  /* 0x00000000003e782f */ /* 0x000fe400038c0000 */
[----:B------:R-:W-:Y:S01]  /*2a1e0*/  MOV R14, UR62 ;  /* 0x0000003e000e7c02 */ /* 0x000fe20008000f00 */
[----:B012---:R-:W-:Y:S10]  /*2a1f0*/  ENDCOLLECTIVE ;  /* 0x000000000000791b */ /* 0x007ff40003800000 */
.L_x_2306:
[----:B------:R-:W-:Y:S05]  /*2a200*/  BSYNC B1 ;  /* 0x0000000000017941 */ /* 0x000fea0003800000 */
.L_x_2305:
[----:B------:R-:W-:Y:S05]  /*2a210*/  BRA `(.L_x_2307) ;  /* 0xffffffdc003c7947 */ /* 0x000fea000383ffff */
.L_x_2242:
[----:B0-----:R0:W1:Y:S02]  /*2a220*/  SYNCS.PHASECHK.TRANS64.TRYWAIT P0, [R6+URZ], R5 ;  /* 0x00000005060075a7 */ /* 0x001064000800017f */
[----:B-1----:R-:W-:Y:S05]  /*2a230*/  @!P0 NANOSLEEP.SYNCS 0x989680 ;  /* 0x009896800000895d */ /* 0x002fea0003900000 */
[----:B------:R-:W1:Y:S02]  /*2a240*/  @!P0 SYNCS.PHASECHK.TRANS64 P0, [R6+URZ], R5 ;  /* 0x00000005060085a7 */ /* 0x000e64000800007f */
[----:B-1----:R-:W-:Y:S05]  /*2a250*/  @!P0 BRA `(.L_x_2242) ;  /* 0xfffffffc00f08947 */ /* 0x002fea000383ffff */
[----:B------:R-:W-:Y:S05]  /*2a260*/  BRA `(.L_x_2308) ;  /* 0xffffffdc00747947 */ /* 0x000fea000383ffff */
.L_x_2243:
[----:B-1----:R1:W2:Y:S02]  /*2a270*/  SYNCS.PHASECHK.TRANS64.TRYWAIT P0, [R3+URZ], R2 ;  /* 0x00000002030075a7 */ /* 0x0022a4000800017f */
[----:B--2---:R-:W-:Y:S05]  /*2a280*/  @!P0 NANOSLEEP.SYNCS 0x989680 ;  /* 0x009896800000895d */ /* 0x004fea0003900000 */
[----:B------:R-:W2:Y:S02]  /*2a290*/  @!P0 SYNCS.PHASECHK.TRANS64 P0, [R3+URZ], R2 ;  /* 0x00000002030085a7 */ /* 0x000ea4000800007f */
[----:B--2---:R-:W-:Y:S05]  /*2a2a0*/  @!P0 BRA `(.L_x_2243) ;  /* 0xfffffffc00f08947 */ /* 0x004fea000383ffff */
[----:B------:R-:W-:Y:S05]  /*2a2b0*/  BRA `(.L_x_2309) ;  /* 0xffffffdc00687947 */ /* 0x000fea000383ffff */
.L_x_2245:
[----:B-1----:R1:W2:Y:S02]  /*2a2c0*/  SYNCS.PHASECHK.TRANS64.TRYWAIT P0, [R18+URZ], R5 ;  /* 0x00000005120075a7 */ /* 0x0022a4000800017f */
[----:B--2---:R-:W-:Y:S05]  /*2a2d0*/  @!P0 NANOSLEEP.SYNCS 0x989680 ;  /* 0x009896800000895d */ /* 0x004fea0003900000 */
[----:B------:R-:W2:Y:S02]  /*2a2e0*/  @!P0 SYNCS.PHASECHK.TRANS64 P0, [R18+URZ], R5 ;  /* 0x00000005120085a7 */ /* 0x000ea4000800007f */
[----:B--2---:R-:W-:Y:S05]  /*2a2f0*/  @!P0 BRA `(.L_x_2245) ;  /* 0xfffffffc00f08947 */ /* 0x004fea000383ffff */
[----:B------:R-:W-:Y:S05]  /*2a300*/  BRA `(.L_x_2310) ;  /* 0xffffffdc006c7947 */ /* 0x000fea000383ffff */
        .type           $_ZN7cutlass13device_kernelIN5flash11enable_sm90INS1_16FlashAttnFwdSm90INS1_25CollectiveMainloopFwdSm90ILi2EN4cute5tupleIJNS5_1CILi1EEES8_S8_EEENS6_IJNS7_ILi128EEENS7_ILi96EEENS7_ILi64EEEEEELi256ENS_10bfloat16_tEfNS_4arch4Sm90ELb0ELb1ELb1ELb0ELb0ELb0ELb1ELb1ELb0ELb1ELb0ELb0EEENS1_21CollectiveEpilogueFwdINS6_IJSA_NS7_ILi256EEESB_EEES9_SE_SG_Li256ELb0ELb1ELb0ELb0EEENS1_30DynamicPersistentTileSchedulerILi256ELi128ELb0ELb1ELb1EEEEEEEEEvNT_6ParamsE$_ZZN5flash25CollectiveMainloopFwdSm90ILi2EN4cute5tupleIJNS1_1CILi1EEES4_S4_EEENS2_IJNS3_ILi128EEENS3_ILi96EEENS3_ILi64EEEEEELi256EN7cutlass10bfloat16_tEfNSA_4arch4Sm90ELb0ELb1ELb1ELb0ELb0ELb0ELb1ELb1ELb0ELb1ELb0ELb0EE3mmaINS_16FlashAttnFwdSm90ISE_NS_21CollectiveEpilogueFwdINS2_IJS6_NS3_ILi256EEES7_EEES5_SB_SD_Li256ELb0ELb1ELb0ELb0EEENS_30DynamicPersistentTileSchedulerILi256ELi128ELb0ELb1ELb1EEEE13SharedStorageENS1_6TensorINS1_11ArrayEngineIfLm128EEENS1_6LayoutINS2_IJNS2_IJNS3_ILi2EEEST_NS3_ILi32EEEEEES4_S4_EEENS2_IJNS2_IJS4_ST_NS3_ILi4EEEEEENS3_ILi0EEESZ_EEEEEEENS_7SoftmaxILi2ELi0EEEEEbRKNSE_6ParamsENSA_25PipelineTmaAsyncNoClusterILi2ENSA_16PipelineTmaAsyncILi2EEEEES1B_RNSA_13PipelineStateILj2EEERT0_RT1_iRiRKNS_16SeqlenInfoQKNewKILb0ELb0EEENS2_IJiiiiEEERT_ENKUliT_T0_T1_E_clIZSF_ISO_S12_S14_EbS17_S1B_S1B_S1E_S1G_S1I_iS1J_S1N_S1O_S1Q_EUlRS1R_iE1_NS3_ILb0EEENS3_ILb1EEEEEDaiS1R_S1S_S1T_,@function
        .size           $_ZN7cutlass13device_kernelIN5flash11enable_sm90INS1_16FlashAttnFwdSm90INS1_25CollectiveMainloopFwdSm90ILi2EN4cute5tupleIJNS5_1CILi1EEES8_S8_EEENS6_IJNS7_ILi128EEENS7_ILi96EEENS7_ILi64EEEEEELi256ENS_10bfloat16_tEfNS_4arch4Sm90ELb0ELb1ELb1ELb0ELb0ELb0ELb1ELb1ELb0ELb1ELb0ELb0EEENS1_21CollectiveEpilogueFwdINS6_IJSA_NS7_ILi256EEESB_EEES9_SE_SG_Li256ELb0ELb1ELb0ELb0EEENS1_30DynamicPersistentTileSchedulerILi256ELi128ELb0ELb1ELb1EEEEEEEEEvNT_6ParamsE$_ZZN5flash25CollectiveMainloopFwdSm90ILi2EN4cute5tupleIJNS1_1CILi1EEES4_S4_EEENS2_IJNS3_ILi128EEENS3_ILi96EEENS3_ILi64EEEEEELi256EN7cutlass10bfloat16_tEfNSA_4arch4Sm90ELb0ELb1ELb1ELb0ELb0ELb0ELb1ELb1ELb0ELb1ELb0ELb0EE3mmaINS_16FlashAttnFwdSm90ISE_NS_21CollectiveEpilogueFwdINS2_IJS6_NS3_ILi256EEES7_EEES5_SB_SD_Li256ELb0ELb1ELb0ELb0EEENS_30DynamicPersistentTileSchedulerILi256ELi128ELb0ELb1ELb1EEEE13SharedStorageENS1_6TensorINS1_11ArrayEngineIfLm128EEENS1_6LayoutINS2_IJNS2_IJNS3_ILi2EEEST_NS3_ILi32EEEEEES4_S4_EEENS2_IJNS2_IJS4_ST_NS3_ILi4EEEEEENS3_ILi0EEESZ_EEEEEEENS_7SoftmaxILi2ELi0EEEEEbRKNSE_6ParamsENSA_25PipelineTmaAsyncNoClusterILi2ENSA_16PipelineTmaAsyncILi2EEEEES1B_RNSA_13PipelineStateILj2EEERT0_RT1_iRiRKNS_16SeqlenInfoQKNewKILb0ELb0EEENS2_IJiiiiEEERT_ENKUliT_T0_T1_E_clIZSF_ISO_S12_S14_EbS17_S1B_S1B_S1E_S1G_S1I_iS1J_S1N_S1O_S1Q_EUlRS1R_iE1_NS3_ILb0EEENS3_ILb1EEEEEDaiS1R_S1S_S1T_,(.L_x_6037 - $_ZN7cutlass13device_kernelIN5flash11enable_sm90INS1_16FlashAttnFwdSm90INS1_25CollectiveMainloopFwdSm90ILi2EN4cute5tupleIJNS5_1CILi1EEES8_S8_EEENS6_IJNS7_ILi128EEENS7_ILi96EEENS7_ILi64EEEEEELi256ENS_10bfloat16_tEfNS_4arch4Sm90ELb0ELb1ELb1ELb0ELb0ELb0ELb1ELb1ELb0ELb1ELb0ELb0EEENS1_21CollectiveEpilogueFwdINS6_IJSA_NS7_ILi256EEESB_EEES9_SE_SG_Li256ELb0ELb1ELb0ELb0EEENS1_30DynamicPersistentTileSchedulerILi256ELi128ELb0ELb1ELb1EEEEEEEEEvNT_6ParamsE$_ZZN5flash25CollectiveMainloopFwdSm90ILi2EN4cute5tupleIJNS1_1CILi1EEES4_S4_EEENS2_IJNS3_ILi128EEENS3_ILi96EEENS3_ILi64EEEEEELi256EN7cutlass10bfloat16_tEfNSA_4arch4Sm90ELb0ELb1ELb1ELb0ELb0ELb0ELb1ELb1ELb0ELb1ELb0ELb0EE3mmaINS_16FlashAttnFwdSm90ISE_NS_21CollectiveEpilogueFwdINS2_IJS6_NS3_ILi256EEES7_EEES5_SB_SD_Li256ELb0ELb1ELb0ELb0EEENS_30DynamicPersistentTileSchedulerILi256ELi128ELb0ELb1ELb1EEEE13SharedStorageENS1_6TensorINS1_11ArrayEngineIfLm128EEENS1_6LayoutINS2_IJNS2_IJNS3_ILi2EEEST_NS3_ILi32EEEEEES4_S4_EEENS2_IJNS2_IJS4_ST_NS3_ILi4EEEEEENS3_ILi0EEESZ_EEEEEEENS_7SoftmaxILi2ELi0EEEEEbRKNSE_6ParamsENSA_25PipelineTmaAsyncNoClusterILi2ENSA_16PipelineTmaAsyncILi2EEEEES1B_RNSA_13PipelineStateILj2EEERT0_RT1_iRiRKNS_16SeqlenInfoQKNewKILb0ELb0EEENS2_IJiiiiEEERT_ENKUliT_T0_T1_E_clIZSF_ISO_S12_S14_EbS17_S1B_S1B_S1E_S1G_S1I_iS1J_S1N_S1O_S1Q_EUlRS1R_iE1_NS3_ILb0EEENS3_ILb1EEEEEDaiS1R_S1S_S1T_)
$_ZN7cutlass13device_kernelIN5flash11enable_sm90INS1_16FlashAttnFwdSm90INS1_25CollectiveMainloopFwdSm90ILi2EN4cute5tupleIJNS5_1CILi1EEES8_S8_EEENS6_IJNS7_ILi128EEENS7_ILi96EEENS7_ILi64EEEEEELi256ENS_10bfloat16_tEfNS_4arch4Sm90ELb0ELb1ELb1ELb0ELb0ELb0ELb1ELb1ELb0ELb1ELb0ELb0EEENS1_21CollectiveEpilogueFwdINS6_IJSA_NS7_ILi256EEESB_EEES9_SE_SG_Li256ELb0ELb1ELb0ELb0EEENS1_30DynamicPersistentTileSchedulerILi256ELi128ELb0ELb1ELb1EEEEEEEEEvNT_6ParamsE$_ZZN5flash25CollectiveMainloopFwdSm90ILi2EN4cute5tupleIJNS1_1CILi1EEES4_S4_EEENS2_IJNS3_ILi128EEENS3_ILi96EEENS3_ILi64EEEEEELi256EN7cutlass10bfloat16_tEfNSA_4arch4Sm90ELb0ELb1ELb1ELb0ELb0ELb0ELb1ELb1ELb0ELb1ELb0ELb0EE3mmaINS_16FlashAttnFwdSm90ISE_NS_21CollectiveEpilogueFwdINS2_IJS6_NS3_ILi256EEES7_EEES5_SB_SD_Li256ELb0ELb1ELb0ELb0EEENS_30DynamicPersistentTileSchedulerILi256ELi128ELb0ELb1ELb1EEEE13SharedStorageENS1_6TensorINS1_11ArrayEngineIfLm128EEENS1_6LayoutINS2_IJNS2_IJNS3_ILi2EEEST_NS3_ILi32EEEEEES4_S4_EEENS2_IJNS2_IJS4_ST_NS3_ILi4EEEEEENS3_ILi0EEESZ_EEEEEEENS_7SoftmaxILi2ELi0EEEEEbRKNSE_6ParamsENSA_25PipelineTmaAsyncNoClusterILi2ENSA_16PipelineTmaAsyncILi2EEEEES1B_RNSA_13PipelineStateILj2EEERT0_RT1_iRiRKNS_16SeqlenInfoQKNewKILb0ELb0EEENS2_IJiiiiEEERT_ENKUliT_T0_T1_E_clIZSF_ISO_S12_S14_EbS17_S1B_S1B_S1E_S1G_S1I_iS1J_S1N_S1O_S1Q_EUlRS1R_iE1_NS3_ILb0EEENS3_ILb1EEEEEDaiS1R_S1S_S1T_:
[----:B------:R-:W-:Y:S05]  /*2a310*/  YIELD ;  /* 0x0000000000007946 */ /* 0x000fea0003800000 */
[----:B------:R-:W-:Y:S02]  /*2a320*/  ULDC UR4, c[0x0][0x20] ;  /* 0x0000080000047ab9 */ /* 0x000fe40000000800 */
[----:B------:R-:W-:-:S05]  /*2a330*/  VIADD R0, R0, -UR4 ;  /* 0x8000000400007c36 */ /* 0x000fca0008000000 */
[----:B------:R-:W2:Y:S01]  /*2a340*/  LDL.64 R2, [R0] ;  /* 0x0000000000027983 */ /* 0x000ea20000100a00 */
[----:B------:R-:W0:Y:S02]  /*2a350*/  LDC.64 R4, c[0x0][0x208] ;  /* 0x00008200ff047b82 */ /* 0x000e240000000a00 */
[----:B0-----:R-:W-:Y:S02]  /*2a360*/  R2UR UR4, R4 ;  /* 0x00000000040472ca */ /* 0x001fe400000e0000 */
[----:B------:R-:W-:-:S13]  /*2a370*/  R2UR UR5, R5 ;  /* 0x00000000050572ca */ /* 0x000fda00000e0000 */
[----:B--2---:R-:W2:Y:S01]  /*2a380*/  LD.E R6, desc[UR4][R2.64] ;  /* 0x0000000402067980 */ /* 0x004ea2000c101900 */
[----:B------:R-:W-:Y:S02]  /*2a390*/  R2UR UR4, R4 ;  /* 0x00000000040472ca */ /* 0x000fe400000e0000 */
[----:B------:R-:W-:Y:S01]  /*2a3a0*/  R2UR UR5, R5 ;  /* 0x00000000050572ca */ /* 0x000fe200000e0000 */
[----:B--2---:R-:W-:-:S12]  /*2a3b0*/  VIADD R11, R6, 0x1 ;  /* 0x00000001060b7836 */ /* 0x004fd80000000000 */
[----:B------:R-:W2:Y:S01]  /*2a3c0*/  LD.E R6, desc[UR4][R2.64+0x8] ;  /* 0x0000080402067980 */ /* 0x000ea2000c101900 */
[----:B------:R-:W-:-:S13]  /*2a3d0*/  ISETP.NE.AND P1, PT, R11, 0x2, PT ;  /* 0x000000020b00780c */ /* 0x000fda0003f25270 */
[----:B------:R-:W-:Y:S02]  /*2a3e0*/  @!P1 R2UR UR6, R4 ;  /* 0x00000000040692ca */ /* 0x000fe400000e0000 */
[----:B------:R-:W-:-:S13]  /*2a3f0*/  @!P1 R2UR UR7, R5 ;  /* 0x00000000050792ca */ /* 0x000fda00000e0000 */
[----:B------:R-:W3:Y:S01]  /*2a400*/  @!P1 LD.E R7, desc[UR6][R2.64+0x4] ;  /* 0x0000040602079980 */ /* 0x000ee2000c101900 */
[C---:B------:R-:W-:Y:S02]  /*2a410*/  R2UR UR4, R4.reuse ;  /* 0x00000000040472ca */ /* 0x040fe400000e0000 */
[C---:B------:R-:W-:Y:S02]  /*2a420*/  R2UR UR5, R5.reuse ;  /* 0x00000000050572ca */ /* 0x040fe400000e0000 */
[C---:B------:R-:W-:Y:S02]  /*2a430*/  R2UR UR6, R4.reuse ;  /* 0x00000000040672ca */ /* 0x040fe400000e0000 */
[C---:B------:R-:W-:Y:S02]  /*2a440*/  R2UR UR7, R5.reuse ;  /* 0x00000000050772ca */ /* 0x040fe400000e0000 */
[----:B------:R-:W-:Y:S02]  /*2a450*/  @!P1 R2UR UR8, R4 ;  /* 0x00000000040892ca */ /* 0x000fe400000e0000 */
[----:B------:R-:W-:-:S02]  /*2a460*/  @!P1 R2UR UR9, R5 ;  /* 0x00000000050992ca */ /* 0x000fc400000e0000 */
[----:B------:R-:W-:Y:S02]  /*2a470*/  @!P1 R2UR UR10, R4 ;  /* 0x00000000040a92ca */ /* 0x000fe400000e0000 */
[----:B------:R-:W-:Y:S01]  /*2a480*/  @!P1 R2UR UR11, R5 ;  /* 0x00000000050b92ca */ /* 0x000fe200000e0000 */
[----:B------:R0:W-:Y:S08]  /*2a490*/  ST.E desc[UR4][R2.64], R11 ;  /* 0x0000000b02007985 */ /* 0x0001f0000c101904 */
[----:B------:R1:W-:Y:S01]  /*2a4a0*/  @!P1 ST.E desc[UR8][R2.64], RZ ;  /* 0x000000ff02009985 */ /* 0x0003e2000c101908 */
[----:B--2---:R-:W-:-:S05]  /*2a4b0*/  VIADD R13, R6, 0x1 ;  /* 0x00000001060d7836 */ /* 0x004fca0000000000 */
[----:B------:R1:W-:Y:S01]  /*2a4c0*/  ST.E desc[UR6][R2.64+0x8], R13 ;  /* 0x0000080d02007985 */ /* 0x0003e2000c101906 */
[----:B---3--:R-:W-:-:S05]  /*2a4d0*/  @!P1 LOP3.LUT R15, R7, 0x1, RZ, 0x3c, !PT ;  /* 0x00000001070f9812 */ /* 0x008fca00078e3cff */
[----:B------:R1:W-:Y:S04]  /*2a4e0*/  @!P1 ST.E desc[UR10][R2.64+0x4], R15 ;  /* 0x0000040f02009985 */ /* 0x0003e8000c10190a */
[----:B------:R-:W2:Y:S01]  /*2a4f0*/  LDL.64 R8, [R0+0x18] ;  /* 0x0000180000087983 */ /* 0x000ea20000100a00 */
[----:B------:R-:W-:Y:S02]  /*2a500*/  R2UR UR4, R4 ;  /* 0x00000000040472ca */ /* 0x000fe400000e0000 */
[----:B------:R-:W-:Y:S01]  /*2a510*/  R2UR UR5, R5 ;  /* 0x00000000050572ca */ /* 0x000fe200000e0000 */
[----:B------:R-:W3:-:S12]  /*2a520*/  LDL.64 R6, [R0] ;  /* 0x0000000000067983 */ /* 0x000ed80000100a00 */
[----:B--2---:R-:W2:Y:S01]  /*2a530*/  LD.E R14, desc[UR4][R8.64+0x1c] ;  /* 0x00001c04080e7980 */ /* 0x004ea2000c101900 */
[C---:B------:R-:W-:Y:S02]  /*2a540*/  R2UR UR4, R4.reuse ;  /* 0x00000000040472ca */ /* 0x040fe400000e0000 */
[C---:B------:R-:W-:Y:S02]  /*2a550*/  R2UR UR5, R5.reuse ;  /* 0x00000000050572ca */ /* 0x040fe400000e0000 */
[----:B------:R-:W-:Y:S02]  /*2a560*/  R2UR UR6, R4 ;  /* 0x00000000040672ca */ /* 0x000fe400000e0000 */
[----:B------:R-:W-:Y:S01]  /*2a570*/  R2UR UR7, R5 ;  /* 0x00000000050772ca */ /* 0x000fe200000e0000 */
[----:B------:R-:W-:Y:S08]  /*2a580*/  BSSY B3, `(.L_x_2311) ;  /* 0x0000007000037945 */ /* 0x000ff00003800000 */
[----:B---3--:R1:W5:Y:S04]  /*2a590*/  LD.E R12, desc[UR4][R6.64] ;  /* 0x00000004060c7980 */ /* 0x008368000c101900 */
[----:B0-----:R1:W5:Y:S01]  /*2a5a0*/  LD.E R11, desc[UR6][R6.64+0x4] ;  /* 0x00000406060b7980 */ /* 0x001362000c101900 */
[----:B--2---:R-:W-:-:S04]  /*2a5b0*/  LOP3.LUT R14, R14, 0x1, RZ, 0xfc, !PT ;  /* 0x000000010e0e7812 */ /* 0x004fc800078efcff */
[----:B------:R-:W-:-:S13]  /*2a5c0*/  ISETP.NE.AND P1, PT, R14, 0x3, PT ;  /* 0x000000030e00780c */ /* 0x000fda0003f25270 */
[----:B-1----:R-:W-:Y:S05]  /*2a5d0*/  @!P1 BRA `(.L_x_2312) ;  /* 0x0000000000049947 */ /* 0x002fea0003800000 */
[----:B------:R-:W-:Y:S01]  /*2a5e0*/  BPT.TRAP 0x1 ;  /* 0x000000040000795c */ /* 0x000fe20000300000 */
.L_x_2312:
[----:B------:R-:W-:Y:S05]  /*2a5f0*/  BSYNC B3 ;  /* 0x0000000000037941 */ /* 0x000fea0003800000 */
.L_x_2311:
[----:B------:R-:W-:Y:S02]  /*2a600*/  R2UR UR4, R4 ;  /* 0x00000000040472ca */ /* 0x000fe400000e0000 */
[----:B------:R-:W-:-:S13]  /*2a610*/  R2UR UR5, R5 ;  /* 0x00000000050572ca */ /* 0x000fda00000e0000 */
[----:B------:R-:W2:Y:S01]  /*2a620*/  LD.E.64 R2, desc[UR4][R8.64+0x8] ;  /* 0x0000080408027980 */ /* 0x000ea2000c101b00 */
[----:B-----5:R-:W-:Y:S02]  /*2a630*/  SHF.L.U32 R13, R11, 0x1f, RZ ;  /* 0x0000001f0b0d7819 */ /* 0x020fe400000006ff */
[----:B--2---:R-:W-:-:S05]  /*2a640*/  MOV R3, R2 ;  /* 0x0000000200037202 */ /* 0x004fca0000000f00 */
[----:B------:R-:W-:-:S04]  /*2a650*/  IMAD R12, R12, 0x8, R3 ;  /* 0x000000080c0c7824 */ /* 0x000fc800078e0203 */
[----:B------:R0:W1:Y:S01]  /*2a660*/  SYNCS.PHASECHK.TRANS64.TRYWAIT P1, [R12+URZ], R13 ;  /* 0x0000000d0c0075a7 */ /* 0x000062000802017f */
[----:B------:R-:W2:Y:S01]  /*2a670*/  LD.E R11, desc[UR4][R8.64+0x1c] ;  /* 0x00001c04080b7980 */ /* 0x000ea2000c101900 */
[----:B------:R-:W-:Y:S02]  /*2a680*/  R2UR UR6, R4 ;  /* 0x00000000040672ca */ /* 0x000fe400000e0000 */
[----:B------:R-:W-:Y:S01]  /*2a690*/  R2UR UR7, R5 ;  /* 0x00000000050772ca */ /* 0x000fe200000e0000 */
[----:B------:R0:W5:Y:S01]  /*2a6a0*/  LD.E R2, desc[UR4][R6.64] ;  /* 0x0000000406027980 */ /* 0x000162000c101900 */
[----:B------:R-:W-:Y:S11]  /*2a6b0*/  BSSY B3, `(.L_x_2313) ;  /* 0x0000006000037945 */ /* 0x000ff60003800000 */
[----:B------:R0:W5:Y:S01]  /*2a6c0*/  LD.E R3, desc[UR6][R6.64+0x4] ;  /* 0x0000040606037980 */ /* 0x000162000c101900 */
[----:B--2---:R-:W-:-:S04]  /*2a6d0*/  LOP3.LUT R11, R11, 0x1, RZ, 0xfc, !PT ;  /* 0x000000010b0b7812 */ /* 0x004fc800078efcff */
[----:B------:R-:W-:-:S13]  /*2a6e0*/  ISETP.NE.AND P2, PT, R11, 0x3, PT ;  /* 0x000000030b00780c */ /* 0x000fda0003f45270 */
[----:B01----:R-:W-:Y:S05]  /*2a6f0*/  @!P2 BRA `(.L_x_2314) ;  /* 0x000000000004a947 */ /* 0x003fea0003800000 */
[----:B------:R-:W-:Y:S01]  /*2a700*/  BPT.TRAP 0x1 ;  /* 0x000000040000795c */ /* 0x000fe20000300000 */
.L_x_2314:
[----:B------:R-:W-:Y:S05]  /*2a710*/  BSYNC B3 ;  /* 0x0000000000037941 */ /* 0x000fea0003800000 */
.L_x_2313:
[----:B------:R-:W-:Y:S04]  /*2a720*/  BSSY B3, `(.L_x_2315) ;  /* 0x000000a000037945 */ /* 0x000fe80003800000 */
[----:B------:R-:W-:Y:S05]  /*2a730*/  @P1 BRA `(.L_x_2316) ;  /* 0x0000000000201947 */ /* 0x000fea0003800000 */
[----:B------:R-:W-:Y:S02]  /*2a740*/  R2UR UR4, R4 ;  /* 0x00000000040472ca */ /* 0x000fe400000e0000 */
[----:B------:R-:W-:-:S13]  /*2a750*/  R2UR UR5, R5 ;  /* 0x00000000050572ca */ /* 0x000fda00000e0000 */
[----:B------:R-:W2:Y:S01]  /*2a760*/  LD.E.64 R8, desc[UR4][R8.64+0x8] ;  /* 0x0000080408087980 */ /* 0x000ea2000c101b00 */
[----:B-----5:R-:W-:Y:S02]  /*2a770*/  SHF.L.U32 R3, R3, 0x1f, RZ ;  /* 0x0000001f03037819 */ /* 0x020fe400000006ff */
[----:B--2---:R-:W-:-:S05]  /*2a780*/  MOV R7, R8 ;  /* 0x0000000800077202 */ /* 0x004fca0000000f00 */
[----:B------:R-:W-:-:S04]  /*2a790*/  IMAD R2, R2, 0x8, R7 ;  /* 0x0000000802027824 */ /* 0x000fc800078e0207 */
[----:B------:R-:W0:Y:S02]  /*2a7a0*/  SYNCS.PHASECHK.TRANS64.TRYWAIT P1, [R2+URZ], R3 ;  /* 0x00000003020075a7 */ /* 0x000e24000802017f */
[----:B0-----:R-:W-:Y:S05]  /*2a7b0*/  @!P1 BRA `(.L_x_2317) ;  /* 0x000001b400fc9947 */ /* 0x001fea0003800000 */
.L_x_2316:
[----:B------:R-:W-:Y:S05]  /*2a7c0*/  BSYNC B3 ;  /* 0x0000000000037941 */ /* 0x000fea0003800000 */
.L_x_2315:
[----:B------:R-:W2:Y:S04]  /*2a7d0*/  LDL.64 R8, [R0] ;  /* 0x0000000000087983 */ /* 0x000ea80000100a00 */
[----:B------:R-:W3:Y:S01]  /*2a7e0*/  LDL.64 R6, [R0+0x28] ;  /* 0x0000280000067983 */ /* 0x000ee20000100a00 */
[C---:B------:R-:W-:Y:S02]  /*2a7f0*/  R2UR UR6, R4.reuse ;  /* 0x00000000040672ca */ /* 0x040fe400000e0000 */
[C---:B------:R-:W-:Y:S01]  /*2a800*/  R2UR UR7, R5.reuse ;  /* 0x00000000050772ca */ /* 0x040fe200000e0000 */
[----:B0----5:R-:W4:Y:S01]  /*2a810*/  LDL.64 R2, [R0+0x20] ;  /* 0x0000200000027983 */ /* 0x021f220000100a00 */
[C---:B------:R-:W-:Y:S02]  /*2a820*/  R2UR UR4, R4.reuse ;  /* 0x00000000040472ca */ /* 0x040fe400000e0000 */
[----:B------:R-:W-:Y:S01]  /*2a830*/  R2UR UR5, R5 ;  /* 0x00000000050572ca */ /* 0x000fe200000e0000 */
[----:B------:R-:W4:Y:S08]  /*2a840*/  LDL.64 R12, [R0+0x8] ;  /* 0x00000800000c7983 */ /* 0x000f300000100a00 */
[----:B--2---:R-:W2:Y:S04]  /*2a850*/  LD.E R9, desc[UR6][R8.64] ;  /* 0x0000000608097980 */ /* 0x004ea8000c101900 */
[----:B---3--:R-:W2:Y:S01]  /*2a860*/  LD.E.64 R14, desc[UR4][R6.64] ;  /* 0x00000004060e7980 */ /* 0x008ea2000c101b00 */
[----:B------:R-:W-:Y:S05]  /*2a870*/  WARPSYNC.ALL ;  /* 0x0000000000007948 */ /* 0x000fea0003800000 */
[----:B------:R-:W-:-:S02]  /*2a880*/  R2UR UR4, R4 ;  /* 0x00000000040472ca */ /* 0x000fc400000e0000 */
[C---:B------:R-:W-:Y:S02]  /*2a890*/  R2UR UR5, R5.reuse ;  /* 0x00000000050572ca */ /* 0x040fe400000e0000 */
[----:B------:R-:W-:Y:S02]  /*2a8a0*/  R2UR UR6, R4 ;  /* 0x00000000040672ca */ /* 0x000fe400000e0000 */
[----:B------:R-:W-:-:S09]  /*2a8b0*/  R2UR UR7, R5 ;  /* 0x00000000050772ca */ /* 0x000fd200000e0000 */
[----:B----4-:R0:W-:Y:S04]  /*2a8c0*/  ST.E desc[UR4][R12.64], RZ ;  /* 0x000000ff0c007985 */ /* 0x0101e8000c101904 */
[----:B------:R-:W3:Y:S01]  /*2a8d0*/  LD.E.64 R6, desc[UR6][R2.64] ;  /* 0x0000000602067980 */ /* 0x000ee2000c101b00 */
[----:B--2---:R-:W-:Y:S01]  /*2a8e0*/  IMAD R8, R9, 0x300, R14 ;  /* 0x0000030009087824 */ /* 0x004fe200078e020e */
[----:B------:R-:W-:Y:S01]  /*2a8f0*/  WARPGROUP.ARRIVE ;  /* 0x00000000000079c5 */ /* 0x000fe20000000000 */
[----:B------:R-:W-:Y:S01]  /*2a900*/  IMAD.MOV.U32 R9, RZ, RZ, R15 ;  /* 0x000000ffff097224 */ /* 0x000fe200078e000f */
[----:B------:R-:W-:Y:S01]  /*2a910*/  R2UR UR8, R4 ;  /* 0x00000000040872ca */ /* 0x000fe200000e0000 */
[----:B------:R-:W-:Y:S01]  /*2a920*/  IMAD.MOV.U32 R195, RZ, RZ, 0x1 ;  /* 0x00000001ffc37424 */ /* 0x000fe200078e00ff */
[----:B------:R-:W-:-:S02]  /*2a930*/  R2UR UR6, R8 ;  /* 0x00000000080672ca */ /* 0x000fc400000e0000 */
[----:B------:R-:W-:Y:S02]  /*2a940*/  R2UR UR7, R9 ;  /* 0x00000000090772ca */ /* 0x000fe400000e0000 */
[C---:B------:R-:W-:Y:S02]  /*2a950*/  R2UR UR9, R5.reuse ;  /* 0x00000000050972ca */ /* 0x040fe400000e0000 */
[----:B------:R-:W-:Y:S02]  /*2a960*/  R2UR UR10, R4 ;  /* 0x00000000040a72ca */ /* 0x000fe400000e0000 */
[----:B------:R-:W-:Y:S02]  /*2a970*/  R2UR UR11, R5 ;  /* 0x00000000050b72ca */ /* 0x000fe400000e0000 */
[----:B---3--:R-:W-:Y:S02]  /*2a980*/  R2UR UR4, R6 ;  /* 0x00000000060472ca */ /* 0x008fe400000e0000 */
[----:B------:R-:W-:-:S13]  /*2a990*/  R2UR UR5, R7 ;  /* 0x00000000070572ca */ /* 0x000fda00000e0000 */
[----:B------:R-:W-:Y:S03]  /*2a9a0*/  HGMMA.64x96x16.F32.BF16 R24, gdesc[UR4], RZ, !UPT, gsb0 ;  /* 0x01600000041879f0 */ /* 0x000fe6000c0018ff */
[----:B------:R-:W-:Y:S02]  /*2a9b0*/  WARPGROUP.DEPBAR.LE gsb0, 0x0 ;  /* 0x00008000000079c5 */ /* 0x000fe40000010000 */
[----:B------:R0:W-:Y:S04]  /*2a9c0*/  ST.E desc[UR8][R12.64], R195 ;  /* 0x000000c30c007985 */ /* 0x0001e8000c101908 */
[----:B------:R-:W2:Y:S01]  /*2a9d0*/  LD.E.64 R6, desc[UR10][R2.64] ;  /* 0x0000000a02067980 */ /* 0x000ea2000c101b00 */
[----:B------:R-:W-:Y:S01]  /*2a9e0*/  VIADD R14, R8, 0x2 ;  /* 0x00000002080e7836 */ /* 0x000fe20000000000 */
[----:B------:R-:W-:Y:S01]  /*2a9f0*/  R2UR UR7, R15 ;  /* 0x000000000f0772ca */ /* 0x000fe200000e0000 */
[----:B------:R-:W-:Y:S01]  /*2aa00*/  WARPGROUP.ARRIVE ;  /* 0x00000000000079c5 */ /* 0x000fe20000000000 */
[----:B------:R-:W-:-:S02]  /*2aa10*/  R2UR UR8, R4 ;  /* 0x00000000040872ca */ /* 0x000fc400000e0000 */
[----:B------:R-:W-:Y:S02]  /*2aa20*/  R2UR UR6, R14 ;  /* 0x000000000e0672ca */ /* 0x000fe400000e0000 */
[C---:B------:R-:W-:Y:S02]  /*2aa30*/  R2UR UR9, R5.reuse ;  /* 0x00000000050972ca */ /* 0x040fe400000e0000 */
[----:B------:R-:W-:Y:S02]  /*2aa40*/  R2UR UR10, R4 ;  /* 0x00000000040a72ca */ /* 0x000fe400000e0000 */
[----:B------:R-:W-:Y:S01]  /*2aa50*/  R2UR UR11, R5 ;  /* 0x00000000050b72ca */ /* 0x000fe200000e0000 */
[----:B--2---:R-:W-:Y:S01]  /*2aa60*/  VIADD R6, R6, 0x2 ;  /* 0x0000000206067836 */ /* 0x004fe20000000000 */
[----:B------:R-:W-:-:S04]  /*2aa70*/  R2UR UR5, R7 ;  /* 0x00000000070572ca */ /* 0x000fc800000e0000 */
[----:B------:R-:W-:-:S13]  /*2aa80*/  R2UR UR4, R6 ;  /* 0x00000000060472ca */ /* 0x000fda00000e0000 */
[----:B------:R-:W-:Y:S03]  /*2aa90*/  HGMMA.64x96x16.F32.BF16 R24, gdesc[UR4], R24, gsb0 ;  /* 0x01600000041879f0 */ /* 0x000fe60008001818 */
        /* <DEDUP_REMOVED lines=19> */
[----:B------:R-:W-:Y:S01]  /*2abd0*/  WARPGROUP.ARRIVE ;  /* 0x00000000000079c5 */ /* 0x000fe20000000000 */
[----:B------:R-:W-:Y:S01]  /*2abe0*/  IMAD.MOV.U32 R9, RZ, RZ, R15 ;  /* 0x000000ffff097224 */ /* 0x000fe200078e000f */
[----:B------:R-:W-:-:S02]  /*2abf0*/  R2UR UR8, R4 ;  /* 0x00000000040872ca */ /* 0x000fc400000e0000 */
[----:B------:R-:W-:Y:S02]  /*2ac00*/  R2UR UR6, R8 ;  /* 0x00000000080672ca */ /* 0x000fe400000e0000 */
        /* <DEDUP_REMOVED lines=8> */
[----:B------:R-:W2:Y:S01]  /*2ac90*/  LDL.64 R6, [R0+0x40] ;  /* 0x0000400000067983 */ /* 0x000ea20000100a00 */
[----:B------:R-:W-:-:S02]  /*2aca0*/  R2UR UR4, R4 ;  /* 0x00000000040472ca */ /* 0x000fc400000e0000 */
        /* <DEDUP_REMOVED lines=9> */
[----:B------:R0:W5:Y:S01]  /*2ad40*/  LD.E R14, desc[UR6][R2.64+0x4] ;  /* 0x00000406020e7980 */ /* 0x000162000c101900 */
[----:B--2---:R-:W-:-:S04]  /*2ad50*/  LOP3.LUT R8, R8, 0x1, RZ, 0xfc, !PT ;  /* 0x0000000108087812 */ /* 0x004fc800078efcff */
[----:B------:R-:W-:-:S13]  /*2ad60*/  ISETP.NE.AND P1, PT, R8, 0x3, PT ;  /* 0x000000030800780c */ /* 0x000fda0003f25270 */
[----:B0-----:R-:W-:Y:S05]  /*2ad70*/  @!P1 BRA `(.L_x_2319) ;  /* 0x0000000000049947 */ /* 0x001fea0003800000 */
[----:B------:R-:W-:Y:S01]  /*2ad80*/  BPT.TRAP 0x1 ;  /* 0x000000040000795c */ /* 0x000fe20000300000 */
.L_x_2319:
[----:B------:R-:W-:Y:S05]  /*2ad90*/  BSYNC B3 ;  /* 0x0000000000037941 */ /* 0x000fea0003800000 */
.L_x_2318:
        /* <DEDUP_REMOVED lines=17> */
.L_x_2321:
[----:B------:R-:W-:Y:S05]  /*2aeb0*/  BSYNC B3 ;  /* 0x0000000000037941 */ /* 0x000fea0003800000 */
.L_x_2320:
        /* <DEDUP_REMOVED lines=10> */
.L_x_2323:
[----:B------:R-:W-:Y:S05]  /*2af60*/  BSYNC B3 ;  /* 0x0000000000037941 */ /* 0x000fea0003800000 */
.L_x_2322:
[----:B------:R-:W2:Y:S04]  /*2af70*/  LDL.64 R14, [R0] ;  /* 0x00000000000e7983 */ /* 0x000ea80000100a00 */
[----:B------:R-:W3:Y:S04]  /*2af80*/  LDL.64 R12, [R0+0x58] ;  /* 0x00005800000c7983 */ /* 0x000ee80000100a00 */
[----:B------:R-:W4:Y:S04]  /*2af90*/  LDL.64 R2, [R0+0x48] ;  /* 0x0000480000027983 */ /* 0x000f280000100a00 */
[----:B0----5:R-:W4:Y:S01]  /*2afa0*/  LDL.64 R8, [R0+0x50] ;  /* 0x0000500000087983 */ /* 0x021f220000100a00 */
[----:B------:R-:W-:-:S02]  /*2afb0*/  R2UR UR6, R4 ;  /* 0x00000000040672ca */ /* 0x000fc400000e0000 */
[C---:B------:R-:W-:Y:S01]  /*2afc0*/  R2UR UR7, R5.reuse ;  /* 0x00000000050772ca */ /* 0x040fe200000e0000 */
[----:B------:R-:W4:Y:S01]  /*2afd0*/  LDL R21, [R1+0x470] ;  /* 0x0004700001157983 */ /* 0x000f220000100800 */
[C---:B------:R-:W-:Y:S02]  /*2afe0*/  R2UR UR4, R4.reuse ;  /* 0x00000000040472ca */ /* 0x040fe400000e0000 */
[----:B------:R-:W-:Y:S01]  /*2aff0*/  R2UR UR5, R5 ;  /* 0x00000000050572ca */ /* 0x000fe200000e0000 */
[----:B------:R-:W4:Y:S04]  /*2b000*/  LDL R20, [R1+0x474] ;  /* 0x0004740001147983 */ /* 0x000f280000100800 */
[----:B------:R-:W4:Y:S04]  /*2b010*/  LDL.LU R72, [R1+0x47c] ;  /* 0x00047c0001487983 */ /* 0x000f280000300800 */
[----:B--2---:R-:W2:Y:S04]  /*2b020*/  LD.E R15, desc[UR6][R14.64] ;  /* 0x000000060e0f7980 */ /* 0x004ea8000c101900 */
[----:B---3--:R-:W2:Y:S01]  /*2b030*/  LD.E.64 R6, desc[UR4][R12.64] ;  /* 0x000000040c067980 */ /* 0x008ea2000c101b00 */
[----:B------:R-:W-:Y:S05]  /*2b040*/  WARPSYNC.ALL ;  /* 0x0000000000007948 */ /* 0x000fea0003800000 */
[----:B------:R-:W-:-:S02]  /*2b050*/  R2UR UR6, R4 ;  /* 0x00000000040672ca */ /* 0x000fc400000e0000 */
[C---:B------:R-:W-:Y:S02]  /*2b060*/  R2UR UR7, R5.reuse ;  /* 0x00000000050772ca */ /* 0x040fe400000e0000 */
[----:B------:R-:W-:Y:S02]  /*2b070*/  R2UR UR4, R4 ;  /* 0x00000000040472ca */ /* 0x000fe400000e0000 */
[----:B------:R-:W-:-:S09]  /*2b080*/  R2UR UR5, R5 ;  /* 0x00000000050572ca */ /* 0x000fd200000e0000 */
[----:B----4-:R-:W3:Y:S04]  /*2b090*/  LD.E R11, desc[UR6][R2.64] ;  /* 0x00000006020b7980 */ /* 0x010ee8000c101900 */
[----:B------:R-:W4:Y:S01]  /*2b0a0*/  LD.E.64 R18, desc[UR4][R8.64] ;  /* 0x0000000408127980 */ /* 0x000f22000c101b00 */
[----:B------:R-:W-:Y:S01]  /*2b0b0*/  WARPGROUP.ARRIVE ;  /* 0x00000000000079c5 */ /* 0x000fe20000000000 */
[C---:B------:R-:W-:Y:S02]  /*2b0c0*/  R2UR UR8, R4.reuse ;  /* 0x00000000040872ca */ /* 0x040fe400000e0000 */
[----:B------:R-:W-:Y:S02]  /*2b0d0*/  R2UR UR9, R5 ;  /* 0x00000000050972ca */ /* 0x000fe400000e0000 */
[----:B------:R-:W-:-:S02]  /*2b0e0*/  R2UR UR10, R4 ;  /* 0x00000000040a72ca */ /* 0x000fc400000e0000 */
[----:B------:R-:W-:Y:S01]  /*2b0f0*/  R2UR UR11, R5 ;  /* 0x00000000050b72ca */ /* 0x000fe200000e0000 */
[----:B--2---:R-:W-:Y:S01]  /*2b100*/  IMAD R6, R15, 0xc00, R6 ;  /* 0x00000c000f067824 */ /* 0x004fe200078e0206 */
[----:B------:R-:W-:-:S04]  /*2b110*/  R2UR UR7, R7 ;  /* 0x00000000070772ca */ /* 0x000fc800000e0000 */
[----:B------:R-:W-:Y:S02]  /*2b120*/  R2UR UR6, R6 ;  /* 0x00000000060672ca */ /* 0x000fe400000e0000 */
[----:B---3--:R-:W-:Y:S02]  /*2b130*/  ISETP.NE.U32.AND P1, PT, R11, RZ, PT ;  /* 0x000000ff0b00720c */ /* 0x008fe40003f25070 */
[----:B----4-:R-:W-:Y:S02]  /*2b140*/  R2UR UR4, R18 ;  /* 0x00000000120472ca */ /* 0x010fe400000e0000 */
[----:B------:R-:W-:-:S09]  /*2b150*/  R2UR UR5, R19 ;  /* 0x00000000130572ca */ /* 0x000fd200000e0000 */
[----:B------:R-:W-:-:S05]  /*2b160*/  VOTEU.ANY UP0, P1 ;  /* 0x00000000003f7886 */ /* 0x000fca0000800100 */
[----:B------:R-:W-:Y:S03]  /*2b170*/  HGMMA.64x96x16.F32.BF16 R24, gdesc[UR4], R24, UP0, gsb0 ;  /* 0x01600000041879f0 */ /* 0x000fe6000b801818 */
[----:B------:R-:W-:Y:S02]  /*2b180*/  WARPGROUP.DEPBAR.LE gsb0, 0x0 ;  /* 0x00008000000079c5 */ /* 0x000fe40000010000 */
[----:B------:R-:W-:Y:S04]  /*2b190*/  ST.E desc[UR8][R2.64], R195 ;  /* 0x000000c302007985 */ /* 0x000fe8000c101908 */
[----:B------:R-:W2:Y:S01]  /*2b1a0*/  LD.E.64 R12, desc[UR10][R8.64] ;  /* 0x0000000a080c7980 */ /* 0x000ea2000c101b00 */
[----:B------:R-:W-:-:S02]  /*2b1b0*/  VIADD R14, R6, 0x2 ;  /* 0x00000002060e7836 */ /* 0x000fc40000000000 */
[----:B------:R-:W-:-:S03]  /*2b1c0*/  IMAD.MOV.U32 R15, RZ, RZ, R7 ;  /* 0x000000ffff0f7224 */ /* 0x000fc600078e0007 */
[----:B------:R-:W-:Y:S02]  /*2b1d0*/  R2UR UR6, R14 ;  /* 0x000000000e0672ca */ /* 0x000fe400000e0000 */
[----:B------:R-:W-:Y:S01]  /*2b1e0*/  R2UR UR7, R15 ;  /* 0x000000000f0772ca */ /* 0x000fe200000e0000 */
[----:B------:R-:W-:Y:S01]  /*2b1f0*/  WARPGROUP.ARRIVE ;  /* 0x00000000000079c5 */ /* 0x000fe20000000000 */
[C---:B------:R-:W-:Y:S02]  /*2b200*/  R2UR UR8, R4.reuse ;  /* 0x00000000040872ca */ /* 0x040fe400000e0000 */
        /* <DEDUP_REMOVED lines=222> */
[----:B------:R-:W-:-:S06]  /*2bff0*/  WARPGROUP.ARRIVE ;  /* 0x00000000000079c5 */ /* 0x000fcc0000000000 */
[----:B------:R-:W0:Y:S01]  /*2c000*/  S2R R203, SR_TID.X ;  /* 0x0000000000cb7919 */ /* 0x000e220000002100 */
[----:B------:R-:W-:Y:S02]  /*2c010*/  R2UR UR8, R4 ;  /* 0x00000000040872ca */ /* 0x000fe400000e0000 */
[----:B------:R-:W-:Y:S02]  /*2c020*/  R2UR UR9, R5 ;  /* 0x00000000050972ca */ /* 0x000fe400000e0000 */
[----:B0-----:R-:W-:Y:S01]  /*2c030*/  LOP3.LUT P2, RZ, R203, 0x7f, RZ, 0xc0, !PT ;  /* 0x0000007fcbff7812 */ /* 0x001fe2000784c0ff */
[----:B--2---:R-:W-:Y:S02]  /*2c040*/  VIADD R6, R8, 0xc06 ;  /* 0x00000c0608067836 */ /* 0x004fe40000000000 */
[----:B------:R-:W-:-:S03]  /*2c050*/  IMAD.MOV.U32 R7, RZ, RZ, R9 ;  /* 0x000000ffff077224 */ /* 0x000fc600078e0009 */
[----:B------:R-:W-:Y:S02]  /*2c060*/  R2UR UR4, R6 ;  /* 0x00000000060472ca */ /* 0x000fe400000e0000 */
[----:B------:R-:W-:-:S13]  /*2c070*/  R2UR UR5, R7 ;  /* 0x00000000070572ca */ /* 0x000fda00000e0000 */
[----:B------:R-:W-:Y:S03]  /*2c080*/  HGMMA.64x96x16.F32.BF16 R24, gdesc[UR4], R24, gsb0 ;  /* 0x01600000041879f0 */ /* 0x000fe60008001818 */
[----:B------:R-:W-:Y:S02]  /*2c090*/  WARPGROUP.DEPBAR.LE gsb0, 0x0 ;  /* 0x00008000000079c5 */ /* 0x000fe40000010000 */
[----:B------:R0:W-:Y:S04]  /*2c0a0*/  ST.E desc[UR8][R2.64], R195 ;  /* 0x000000c302007985 */ /* 0x0001e8000c101908 */
[----:B------:R-:W2:Y:S04]  /*2c0b0*/  @!P2 LDL.64 R6, [R0+0x18] ;  /* 0x000018000006a983 */ /* 0x000ea80000100a00 */
[----:B------:R-:W3:Y:S01]  /*2c0c0*/  @!P2 LDL.64 R8, [R0] ;  /* 0x000000000008a983 */ /* 0x000ee20000100a00 */
[----:B------:R-:W-:-:S02]  /*2c0d0*/  @!P2 R2UR UR4, R4 ;  /* 0x000000000404a2ca */ /* 0x000fc400000e0000 */
[C---:B------:R-:W-:Y:S02]  /*2c0e0*/  @!P2 R2UR UR5, R5.reuse ;  /* 0x000000000505a2ca */ /* 0x040fe400000e0000 */
[----:B------:R-:W-:Y:S02]  /*2c0f0*/  SHF.R.U32.HI R11, RZ, 0x7, R203 ;  /* 0x00000007ff0b7819 */ /* 0x000fe400000116cb */
[----:B------:R-:W-:Y:S02]  /*2c100*/  @!P2 R2UR UR6, R4 ;  /* 0x000000000406a2ca */ /* 0x000fe400000e0000 */
[----:B------:R-:W-:Y:S02]  /*2c110*/  @!P2 R2UR UR7, R5 ;  /* 0x000000000507a2ca */ /* 0x000fe400000e0000 */
[----:B------:R-:W-:-:S05]  /*2c120*/  IADD3 R11, -R11, 0xb, RZ ;  /* 0x0000000b0b0b7810 */ /* 0x000fca0007ffe1ff */
[----:B------:R1:W-:Y:S06]  /*2c130*/  BAR.ARV R11, 0x100 ;  /* 0x0004000b0000751d */ /* 0x0003ec0000002000 */
[----:B--2---:R-:W2:Y:S04]  /*2c140*/  @!P2 LD.E.64 R6, desc[UR4][R6.64+0x30] ;  /* 0x000030040606a980 */ /* 0x004ea8000c101b00 */
[----:B---3--:R-:W0:Y:S01]  /*2c150*/  @!P2 LD.E R8, desc[UR6][R8.64] ;  /* 0x000000060808a980 */ /* 0x008e22000c101900 */
[----:B--2---:R-:W-:-:S05]  /*2c160*/  @!P2 MOV R13, R6 ;  /* 0x00000006000da202 */ /* 0x004fca0000000f00 */
[----:B0-----:R-:W-:-:S05]  /*2c170*/  @!P2 IMAD R2, R8, 0x8, R13 ;  /* 0x000000080802a824 */ /* 0x001fca00078e020d */
[----:B------:R-:W-:-:S04]  /*2c180*/  @!P2 PRMT R2, RZ, 0x654, R2 ;  /* 0x00000654ff02a816 */ /* 0x000fc80000000002 */
[----:B------:R0:W-:Y:S02]  /*2c190*/  @!P2 SYNCS.ARRIVE.TRANS64.RED.A1T0 RZ, [R2+URZ], RZ ;  /* 0x000000ff02ffa9a7 */ /* 0x0001e4000810043f */
[----:B0-----:R-:W2:Y:S01]  /*2c1a0*/  LDL.64 R2, [R0+0x68] ;  /* 0x0000680000027983 */ /* 0x001ea20000100a00 */
[----:B------:R-:W-:Y:S02]  /*2c1b0*/  R2UR UR4, R4 ;  /* 0x00000000040472ca */ /* 0x000fe400000e0000 */
[----:B------:R-:W-:-:S13]  /*2c1c0*/  R2UR UR5, R5 ;  /* 0x00000000050572ca */ /* 0x000fda00000e0000 */
[----:B--2---:R-:W2:Y:S01]  /*2c1d0*/  LD.E.64 R2, desc[UR4][R2.64] ;  /* 0x0000000402027980 */ /* 0x004ea2000c101b00 */
[----:B------:R-:W-:Y:S02]  /*2c1e0*/  R2UR UR4, R4 ;  /* 0x00000000040472ca */ /* 0x000fe400000e0000 */
[----:B------:R-:W-:-:S13]  /*2c1f0*/  R2UR UR5, R5 ;  /* 0x00000000050572ca */ /* 0x000fda00000e0000 */
[----:B-1----:R-:W3:Y:S01]  /*2c200*/  LD.E R11, desc[UR4][R22.64+0x24] ;  /* 0x00002404160b7980 */ /* 0x002ee2000c101900 */
[C---:B------:R-:W-:Y:S02]  /*2c210*/  R2UR UR4, R4.reuse ;  /* 0x00000000040472ca */ /* 0x040fe400000e0000 */
[C---:B------:R-:W-:Y:S02]  /*2c220*/  R2UR UR5, R5.reuse ;  /* 0x00000000050572ca */ /* 0x040fe400000e0000 */
[C---:B------:R-:W-:Y:S02]  /*2c230*/  R2UR UR14, R4.reuse ;  /* 0x00000000040e72ca */ /* 0x040fe400000e0000 */
[C---:B------:R-:W-:Y:S02]  /*2c240*/  R2UR UR15, R5.reuse ;  /* 0x00000000050f72ca */ /* 0x040fe400000e0000 */
[----:B------:R-:W-:Y:S02]  /*2c250*/  R2UR UR10, R4 ;  /* 0x00000000040a72ca */ /* 0x000fe400000e0000 */
[----:B------:R-:W-:-:S02]  /*2c260*/  R2UR UR11, R5 ;  /* 0x00000000050b72ca */ /* 0x000fc400000e0000 */
[----:B------:R-:W-:Y:S02]  /*2c270*/  R2UR UR8, R4 ;  /* 0x00000000040872ca */ /* 0x000fe400000e0000 */
[----:B------:R-:W-:Y:S02]  /*2c280*/  R2UR UR9, R5 ;  /* 0x00000000050972ca */ /* 0x000fe400000e0000 */
[----:B------:R-:W-:-:S03]  /*2c290*/  LOP3.LUT R72, R72, 0xfff7ffff, RZ, 0xc0, !PT ;  /* 0xfff7ffff48487812 */ /* 0x000fc600078ec0ff */
[----:B------:R-:W4:Y:S01]  /*2c2a0*/  LD.E R7, desc[UR14][R22.64+0x18] ;  /* 0x0000180e16077980 */ /* 0x000f22000c101900 */
[----:B------:R-:W-:Y:S02]  /*2c2b0*/  R2UR UR12, R4 ;  /* 0x00000000040c72ca */ /* 0x000fe400000e0000 */
[----:B------:R-:W-:Y:S01]  /*2c2c0*/  R2UR UR13, R5 ;  /* 0x00000000050d72ca */ /* 0x000fe200000e0000 */
[----:B------:R-:W4:Y:S01]  /*2c2d0*/  LD.E R74, desc[UR10][R22.64+0xc] ;  /* 0x00000c0a164a7980 */ /* 0x000f22000c101900 */
[----:B------:R-:W-:-:S05]  /*2c2e0*/  @P2 LOP3.LUT R72, R72, 0x80000, RZ, 0xfc, !PT ;  /* 0x0008000048482812 */ /* 0x000fca00078efcff */
[----:B------:R0:W-:Y:S06]  /*2c2f0*/  STL [R1+0x47c], R72 ;  /* 0x00047c4801007387 */ /* 0x0001ec0000100800 */
[----:B------:R-:W4:Y:S04]  /*2c300*/  LD.E R73, desc[UR12][R22.64+0x14] ;  /* 0x0000140c16497980 */ /* 0x000f28000c101900 */
[----:B0-----:R-:W4:Y:S04]  /*2c310*/  LD.E R72, desc[UR8][R22.64+0x10] ;  /* 0x0000100816487980 */ /* 0x001f28000c101900 */
[----:B--2---:R0:W2:Y:S01]  /*2c320*/  LD.E R75, desc[UR4][R2.64] ;  /* 0x00000004024b7980 */ /* 0x0040a2000c101900 */
[----:B------:R-:W-:-:S02]  /*2c330*/  R2UR UR4, R4 ;  /* 0x00000000040472ca */ /* 0x000fc400000e0000 */
[----:B------:R-:W-:-:S13]  /*2c340*/  R2UR UR5, R5 ;  /* 0x00000000050572ca */ /* 0x000fda00000e0000 */
[----:B------:R-:W2:Y:S01]  /*2c350*/  LD.E R76, desc[UR4][R22.64] ;  /* 0x00000004164c7980 */ /* 0x000ea2000c101900 */
[----:B------:R-:W-:Y:S02]  /*2c360*/  R2UR UR4, R4 ;  /* 0x00000000040472ca */ /* 0x000fe400000e0000 */
[----:B------:R-:W-:Y:S02]  /*2c370*/  R2UR UR5, R5 ;  /* 0x00000000050572ca */ /* 0x000fe400000e0000 */
[----:B---3--:R-:W-:Y:S01]  /*2c380*/  ISETP.NE.AND P1, PT, R11, 0x1, PT ;  /* 0x000000010b00780c */ /* 0x008fe20003f25270 */
[----:B0-----:R-:W-:Y:S02]  /*2c390*/  IMAD.MOV.U32 R2, RZ, RZ, R20 ;  /* 0x000000ffff027224 */ /* 0x001fe400078e0014 */
[----:B------:R-:W-:-:S08]  /*2c3a0*/  IMAD.MOV.U32 R3, RZ, RZ, R21 ;  /* 0x000000ffff037224 */ /* 0x000fd000078e0015 */
[----:B------:R0:W3:Y:S02]  /*2c3b0*/  LD.E R78, desc[UR4][R2.64] ;  /* 0x00000004024e7980 */ /* 0x0000e4000c101900 */
[C---:B------:R-:W-:Y:S02]  /*2c3c0*/  @P1 R2UR UR4, R4.reuse ;  /* 0x00000000040412ca */ /* 0x040fe400000e0000 */
[C---:B------:R-:W-:Y:S02]  /*2c3d0*/  @P1 R2UR UR5, R5.reuse ;  /* 0x00000000050512ca */ /* 0x040fe400000e0000 */
[----:B------:R-:W-:Y:S02]  /*2c3e0*/  @P1 R2UR UR6, R4 ;  /* 0x00000000040612ca */ /* 0x000fe400000e0000 */
[----:B------:R-:W-:-:S09]  /*2c3f0*/  @P1 R2UR UR7, R5 ;  /* 0x00000000050712ca */ /* 0x000fd200000e0000 */
[----:B------:R-:W3:Y:S04]  /*2c400*/  @P1 LD.E R80, desc[UR4][R22.64+0x28] ;  /* 0x0000280416501980 */ /* 0x000ee8000c101900 */
[----:B------:R-:W3:Y:S01]  /*2c410*/  @P1 LD.E R77, desc[UR6][R22.64+0x2c] ;  /* 0x00002c06164d1980 */ /* 0x000ee2000c101900 */
[C---:B------:R-:W-:Y:S02]  /*2c420*/  R2UR UR4, R4.reuse ;  /* 0x00000000040472ca */ /* 0x040fe400000e0000 */
[C---:B------:R-:W-:Y:S02]  /*2c430*/  R2UR UR5, R5.reuse ;  /* 0x00000000050572ca */ /* 0x040fe400000e0000 */
[----:B------:R-:W-:Y:S02]  /*2c440*/  R2UR UR6, R4 ;  /* 0x00000000040672ca */ /* 0x000fe400000e0000 */
[----:B------:R-:W-:-:S09]  /*2c450*/  R2UR UR7, R5 ;  /* 0x00000000050772ca */ /* 0x000fd200000e0000 */
[----:B------:R-:W3:Y:S04]  /*2c460*/  LD.E R3, desc[UR4][R22.64+0x8] ;  /* 0x0000080416037980 */ /* 0x000ee8000c101900 */
[----:B------:R-:W3:Y:S01]  /*2c470*/  LD.E R6, desc[UR6][R22.64+0x4] ;  /* 0x0000040616067980 */ /* 0x000ee2000c101900 */
[----:B----4-:R-:W-:Y:S02]  /*2c480*/  ISETP.GE.AND P2, PT, R7, 0x1, PT ;  /* 0x000000010700780c */ /* 0x010fe40003f46270 */
[----:B------:R-:W-:Y:S01]  /*2c490*/  LOP3.LUT R74, RZ, R74, RZ, 0x33, !PT ;  /* 0x0000004aff4a7212 */ /* 0x000fe200078e33ff */
[----:B------:R-:W-:Y:S01]  /*2c4a0*/  BSSY B3, `(.L_x_2325) ;  /* 0x00000ad000037945 */ /* 0x000fe20003800000 */
[----:B------:R-:W-:Y:S02]  /*2c4b0*/  IMAD R73, R10, -0x60, R73 ;  /* 0xffffffa00a497824 */ /* 0x000fe400078e0249 */
[-C--:B--2---:R-:W-:Y:S01]  /*2c4c0*/  FMUL.FTZ R19, R48, R75.reuse ;  /* 0x0000004b30137220 */ /* 0x084fe20000410000 */
[-C--:B------:R-:W-:Y:S01]  /*2c4d0*/  FMUL.FTZ R21, R28, R75.reuse ;  /* 0x0000004b1c157220 */ /* 0x080fe20000410000 */
[-C--:B------:R-:W-:Y:S01]  /*2c4e0*/  FMUL.FTZ R9, R27, R75.reuse ;  /* 0x0000004b1b097220 */ /* 0x080fe20000410000 */
[-C--:B------:R-:W-:Y:S01]  /*2c4f0*/  FMUL.FTZ R28, R42, R75.reuse ;  /* 0x0000004b2a1c7220 */ /* 0x080fe20000410000 */
[-C--:B------:R-:W-:Y:S01]  /*2c500*/  FMUL.FTZ R27, R49, R75.reuse ;  /* 0x0000004b311b7220 */ /* 0x080fe20000410000 */
[----:B------:R1:W2:Y:S01]  /*2c510*/  MUFU.TANH R42, R19 ;  /* 0x00000013002a7308 */ /* 0x0002a20000002400 */
[-C--:B------:R-:W-:Y:S01]  /*2c520*/  FMUL.FTZ R8, R24, R75.reuse ;  /* 0x0000004b18087220 */ /* 0x080fe20000410000 */
[-C--:B------:R-:W-:Y:S01]  /*2c530*/  FMUL.FTZ R24, R29, R75.reuse ;  /* 0x0000004b1d187220 */ /* 0x080fe20000410000 */
[-C--:B------:R-:W-:Y:S01]  /*2c540*/  FMUL.FTZ R44, R44, R75.reuse ;  /* 0x0000004b2c2c7220 */ /* 0x080fe20000410000 */
[-C--:B------:R-:W-:Y:S01]  /*2c550*/  FMUL.FTZ R12, R31, R75.reuse ;  /* 0x0000004b1f0c7220 */ /* 0x080fe20000410000 */
[-C--:B------:R-:W-:Y:S01]  /*2c560*/  FMUL.FTZ R29, R43, R75.reuse ;  /* 0x0000004b2b1d7220 */ /* 0x080fe20000410000 */
[-C--:B------:R-:W-:Y:S01]  /*2c570*/  FMUL.FTZ R31, R52, R75.reuse ;  /* 0x0000004b341f7220 */ /* 0x080fe20000410000 */
[-C--:B------:R-:W-:Y:S01]  /*2c580*/  FMUL.FTZ R15, R38, R75.reuse ;  /* 0x0000004b260f7220 */ /* 0x080fe20000410000 */
[----:B------:R4:W0:Y:S01]  /*2c590*/  MUFU.TANH R43, R27 ;  /* 0x0000001b002b7308 */ /* 0x0008220000002400 */
[----:B-1----:R-:W-:Y:S01]  /*2c5a0*/  SHF.R.S32.HI R19, RZ, 0x1f, R76 ;  /* 0x0000001fff137819 */ /* 0x002fe2000001144c */
[----:B------:R-:W-:-:S03]  /*2c5b0*/  FMUL.FTZ R38, R40, R75 ;  /* 0x0000004b28267220 */ /* 0x000fc60000410000 */
[----:B----4-:R-:W-:-:S03]  /*2c5c0*/  LEA.HI R27, R19, R76, RZ, 0x7 ;  /* 0x0000004c131b7211 */ /* 0x010fc600078f38ff */
[----:B------:R-:W1:Y:S01]  /*2c5d0*/  MUFU.TANH R40, R44 ;  /* 0x0000002c00287308 */ /* 0x000e620000002400 */
[-C--:B------:R-:W-:Y:S01]  /*2c5e0*/  FMUL.FTZ R20, R25, R75.reuse ;  /* 0x0000004b19147220 */ /* 0x080fe20000410000 */
[----:B------:R-:W-:-:S06]  /*2c5f0*/  FMUL.FTZ R25, R32, R75 ;  /* 0x0000004b20197220 */ /* 0x000fcc0000410000 */
[----:B------:R4:W1:Y:S01]  /*2c600*/  MUFU.TANH R44, R31 ;  /* 0x0000001f002c7308 */ /* 0x0008620000002400 */
[-C--:B------:R-:W-:Y:S01]  /*2c610*/  FMUL.FTZ R32, R53, R75.reuse ;  /* 0x0000004b35207220 */ /* 0x080fe20000410000 */
[-C--:B0-----:R-:W-:Y:S01]  /*2c620*/  FMUL.FTZ R2, R26, R75.reuse ;  /* 0x0000004b1a027220 */ /* 0x081fe20000410000 */
[----:B----4-:R-:W-:Y:S01]  /*2c630*/  LOP3.LUT R31, R27, 0xffffff80, RZ, 0xc0, !PT ;  /* 0xffffff801b1f7812 */ /* 0x010fe200078ec0ff */
[-C--:B------:R-:W-:Y:S01]  /*2c640*/  FMUL.FTZ R11, R30, R75.reuse ;  /* 0x0000004b1e0b7220 */ /* 0x080fe20000410000 */
[----:B------:R-:W-:-:S03]  /*2c650*/  FMUL.FTZ R26, R33, R75 ;  /* 0x0000004b211a7220 */ /* 0x000fc60000410000 */
[----:B------:R-:W-:Y:S02]  /*2c660*/  IMAD.IADD R31, R76, 0x1, -R31 ;  /* 0x000000014c1f7824 */ /* 0x000fe400078e0a1f */
[-C--:B------:R-:W-:Y:S01]  /*2c670*/  FMUL.FTZ R30, R46, R75.reuse ;  /* 0x0000004b2e1e7220 */ /* 0x080fe20000410000 */
[----:B------:R-:W-:Y:S01]  /*2c680*/  LEA.HI R33, R19, R76, RZ, 0x2 ;  /* 0x0000004c13217211 */ /* 0x000fe200078f10ff */
[----:B------:R0:W4:Y:S01]  /*2c690*/  MUFU.TANH R46, R32 ;  /* 0x00000020002e7308 */ /* 0x0001220000002400 */
[-C--:B------:R-:W-:Y:S02]  /*2c6a0*/  FMUL.FTZ R14, R35, R75.reuse ;  /* 0x0000004b230e7220 */ /* 0x080fe40000410000 */
[----:B------:R-:W-:Y:S02]  /*2c6b0*/  LOP3.LUT R35, R33, 0xfffffffc, RZ, 0xc0, !PT ;  /* 0xfffffffc21237812 */ /* 0x000fe400078ec0ff */
[----:B0-----:R-:W-:Y:S01]  /*2c6c0*/  SHF.R.S32.HI R32, RZ, 0x1f, R31 ;  /* 0x0000001fff207819 */ /* 0x001fe2000001141f */
[----:B------:R-:W-:-:S03]  /*2c6d0*/  FMUL.FTZ R18, R39, R75 ;  /* 0x0000004b27127220 */ /* 0x000fc60000410000 */
[----:B------:R-:W-:Y:S01]  /*2c6e0*/  LEA.HI R33, R32, R31, RZ, 0x2 ;  /* 0x0000001f20217211 */ /* 0x000fe200078f10ff */
[-C--:B------:R-:W-:Y:S01]  /*2c6f0*/  FMUL.FTZ R13, R34, R75.reuse ;  /* 0x0000004b220d7220 */ /* 0x080fe20000410000 */
[----:B------:R-:W-:Y:S01]  /*2c700*/  FMUL.FTZ R39, R41, R75 ;  /* 0x0000004b29277220 */ /* 0x000fe20000410000 */
[----:B------:R-:W-:Y:S01]  /*2c710*/  IMAD.IADD R76, R76, 0x1, -R35 ;  /* 0x000000014c4c7824 */ /* 0x000fe200078e0a23 */
[--C-:B------:R-:W-:Y:S02]  /*2c720*/  SHF.R.S32.HI R34, RZ, 0x2, R33.reuse ;  /* 0x00000002ff227819 */ /* 0x100fe40000011421 */
[----:B------:R-:W-:Y:S02]  /*2c730*/  SHF.R.S32.HI R41, RZ, 0x1f, R33 ;  /* 0x0000001fff297819 */ /* 0x000fe40000011421 */
[----:B------:R-:W-:Y:S02]  /*2c740*/  LEA.HI R35, R32, R31, RZ, 0x5 ;  /* 0x0000001f20237211 */ /* 0x000fe400078f28ff */
[----:B------:R-:W-:-:S02]  /*2c750*/  SHF.R.S32.HI R32, RZ, 0x7, R27 ;  /* 0x00000007ff207819 */ /* 0x000fc4000001141b */
[----:B------:R-:W-:Y:S02]  /*2c760*/  LEA.HI R41, R41, R34, RZ, 0x3 ;  /* 0x0000002229297211 */ /* 0x000fe400078f18ff */
[----:B------:R-:W-:Y:S02]  /*2c770*/  SHF.R.S32.HI R35, RZ, 0x5, R35 ;  /* 0x00000005ff237819 */ /* 0x000fe40000011423 */
[----:B------:R-:W-:Y:S02]  /*2c780*/  LEA.HI R27, R27, R32, RZ, 0x1 ;  /* 0x000000201b1b7211 */ /* 0x000fe400078f08ff */
[----:B------:R-:W-:Y:S01]  /*2c790*/  LOP3.LUT R41, R41, 0xfffffff8, RZ, 0xc0, !PT ;  /* 0xfffffff829297812 */ /* 0x000fe200078ec0ff */
[----:B---3--:R-:W-:Y:S01]  /*2c7a0*/  IMAD R78, R78, 0x8, R35 ;  /* 0x000000084e4e7824 */ /* 0x008fe200078e0223 */
[----:B------:R-:W-:Y:S02]  /*2c7b0*/  LOP3.LUT R27, R27, 0x3fffffe, RZ, 0xc0, !PT ;  /* 0x03fffffe1b1b7812 */ /* 0x000fe400078ec0ff */
[----:B------:R-:W-:Y:S01]  /*2c7c0*/  LEA.HI R35, R76, R76, RZ, 0x1 ;  /* 0x0000004c4c237211 */ /* 0x000fe200078f08ff */
[----:B------:R-:W-:-:S02]  /*2c7d0*/  IMAD.IADD R41, R34, 0x1, -R41 ;  /* 0x0000000122297824 */ /* 0x000fc400078e0a29 */
[----:B------:R-:W-:Y:S01]  /*2c7e0*/  IMAD.IADD R27, R32, 0x1, -R27 ;  /* 0x00000001201b7824 */ /* 0x000fe200078e0a1b */
[----:B------:R-:W-:Y:S01]  /*2c7f0*/  LOP3.LUT R35, R35, 0x1ffffffe, RZ, 0xc0, !PT ;  /* 0x1ffffffe23237812 */ /* 0x000fe200078ec0ff */
[----:B------:R-:W-:Y:S02]  /*2c800*/  IMAD.U32 R32, R78, 0x10, R41 ;  /* 0x000000104e207824 */ /* 0x000fe400078e0029 */
[-C--:B------:R-:W-:Y:S02]  /*2c810*/  FMUL.FTZ R53, R55, R75.reuse ;  /* 0x0000004b37357220 */ /* 0x080fe40000410000 */
[----:B------:R-:W-:Y:S02]  /*2c820*/  IMAD.IADD R35, R76, 0x1, -R35 ;  /* 0x000000014c237824 */ /* 0x000fe400078e0a23 */
[----:B------:R-:W-:Y:S02]  /*2c830*/  IMAD R32, R27, 0x40, R32 ;  /* 0x000000401b207824 */ /* 0x000fe400078e0220 */
[----:B------:R-:W-:-:S02]  /*2c840*/  FMUL.FTZ R55, R59, R75 ;  /* 0x0000004b3b377220 */ /* 0x000fc40000410000 */
[----:B------:R-:W-:-:S04]  /*2c850*/  IMAD R59, R35, 0x8, R32 ;  /* 0x00000008233b7824 */ /* 0x000fc800078e0220 */
[----:B------:R-:W-:-:S05]  /*2c860*/  @P1 IMAD.HI.U32 R80, R59, R80, RZ ;  /* 0x000000503b501227 */ /* 0x000fca00078e00ff */
[----:B------:R-:W-:Y:S01]  /*2c870*/  @P1 SHF.R.U32.HI R59, RZ, R77, R80 ;  /* 0x0000004dff3b1219 */ /* 0x000fe20000011650 */
[-C--:B------:R-:W-:Y:S01]  /*2c880*/  FMUL.FTZ R56, R56, R75.reuse ;  /* 0x0000004b38387220 */ /* 0x080fe20000410000 */
[-C--:B------:R-:W-:Y:S01]  /*2c890*/  FMUL.FTZ R57, R57, R75.reuse ;  /* 0x0000004b39397220 */ /* 0x080fe20000410000 */
[----:B------:R-:W-:Y:S02]  /*2c8a0*/  LOP3.LUT R32, R33, 0x7ffffffc, RZ, 0xc0, !PT ;  /* 0x7ffffffc21207812 */ /* 0x000fe400078ec0ff */
[----:B------:R-:W0:Y:S01]  /*2c8b0*/  SHFL.IDX PT, R35, R59, RZ, 0x1c1f ;  /* 0x001c1fff3b237589 */ /* 0x000e2200000e0000 */
[----:B------:R-:W-:Y:S02]  /*2c8c0*/  IMAD.MOV.U32 R27, RZ, RZ, -0x60 ;  /* 0xffffffa0ff1b7424 */ /* 0x000fe400078e00ff */
[-C--:B------:R-:W-:Y:S01]  /*2c8d0*/  FMUL.FTZ R52, R54, R75.reuse ;  /* 0x0000004b36347220 */ /* 0x080fe20000410000 */
[-C--:B------:R-:W-:Y:S01]  /*2c8e0*/  FMUL.FTZ R48, R50, R75.reuse ;  /* 0x0000004b32307220 */ /* 0x080fe20000410000 */
[-C--:B------:R-:W-:Y:S01]  /*2c8f0*/  FMUL.FTZ R49, R51, R75.reuse ;  /* 0x0000004b33317220 */ /* 0x080fe20000410000 */
[----:B------:R3:W0:Y:S01]  /*2c900*/  MUFU.TANH R79, R56 ;  /* 0x00000038004f7308 */ /* 0x0006220000002400 */
        /* <DEDUP_REMOVED lines=15> */
[----:B---3--:R-:W-:Y:S01]  /*2ca00*/  FMUL.FTZ R56, R70, R75 ;  /* 0x0000004b46387220 */ /* 0x008fe20000410000 */
[----:B------:R-:W-:-:S02]  /*2ca10*/  IMAD.IADD R32, R31, 0x1, -R32 ;  /* 0x000000011f207824 */ /* 0x000fc400078e0a20 */
[----:B--2---:R-:W-:Y:S01]  /*2ca20*/  FMUL.FTZ R57, R71, R75 ;  /* 0x0000004b47397220 */ /* 0x004fe20000410000 */
[----:B------:R-:W-:Y:S01]  /*2ca30*/  IMAD R27, R10, R27, 0x1 ;  /* 0x000000010a1b7424 */ /* 0x000fe200078e021b */
[----:B------:R-:W2:Y:S03]  /*2ca40*/  MUFU.TANH R8, R8 ;  /* 0x0000000800087308 */ /* 0x000ea60000002400 */
[----:B------:R-:W-:-:S05]  /*2ca50*/  IMAD R27, R32, -0x2, R27 ;  /* 0xfffffffe201b7824 */ /* 0x000fca00078e021b */
[----:B------:R-:W3:Y:S01]  /*2ca60*/  MUFU.TANH R20, R20 ;  /* 0x0000001400147308 */ /* 0x000ee20000002400 */
[----:B------:R-:W-:-:S07]  /*2ca70*/  IADD3 R31, -R6, R27, R3 ;  /* 0x0000001b061f7210 */ /* 0x000fce0007ffe103 */
[----:B------:R-:W0:Y:S01]  /*2ca80*/  MUFU.TANH R2, R2 ;  /* 0x0000000200027308 */ /* 0x000e220000002400 */
[----:B------:R-:W-:-:S07]  /*2ca90*/  FMUL.FTZ R60, R60, R75 ;  /* 0x0000004b3c3c7220 */ /* 0x000fce0000410000 */
        /* <DEDUP_REMOVED lines=35> */
[----:B------:R-:W1:Y:S08]  /*2ccd0*/  MUFU.TANH R56, R56 ;  /* 0x0000003800387308 */ /* 0x000e700000002400 */
[----:B------:R-:W1:Y:S01]  /*2cce0*/  MUFU.TANH R57, R57 ;  /* 0x0000003900397308 */ /* 0x000e620000002400 */
[----:B------:R-:W-:-:S02]  /*2ccf0*/  IMAD.IADD R72, R31, 0x1, R72 ;  /* 0x000000011f487824 */ /* 0x000fc400078e0248 */
[----:B------:R-:W-:Y:S02]  /*2cd00*/  IMAD.IADD R74, R31, 0x1, R74 ;  /* 0x000000011f4a7824 */ /* 0x000fe400078e024a */
[----:B------:R-:W-:Y:S02]  /*2cd10*/  VIADD R66, R27, 0xffffffff ;  /* 0xffffffff1b427836 */ /* 0x000fe40000000000 */
[--C-:B0-----:R-:W-:Y:S01]  /*2cd20*/  IMAD.IADD R62, R74, 0x1, R35.reuse ;  /* 0x000000014a3e7824 */ /* 0x101fe200078e0223 */
[----:B------:R0:W1:Y:S02]  /*2cd30*/  MUFU.TANH R82, R60 ;  /* 0x0000003c00527308 */ /* 0x0000640000002400 */
[----:B0-----:R-:W-:Y:S01]  /*2cd40*/  IMAD.IADD R60, R72, 0x1, R35 ;  /* 0x00000001483c7824 */ /* 0x001fe200078e0223 */
        /* <DEDUP_REMOVED lines=9> */
[C---:B------:R-:W-:Y:S02]  /*2cde0*/  R2UR UR4, R4.reuse ;  /* 0x00000000040472ca */ /* 0x040fe400000e0000 */
[C---:B------:R-:W-:Y:S02]  /*2cdf0*/  R2UR UR5, R5.reuse ;  /* 0x00000000050572ca */ /* 0x040fe400000e0000 */
[----:B------:R-:W-:Y:S02]  /*2ce00*/  R2UR UR6, R4 ;  /* 0x00000000040672ca */ /* 0x000fe400000e0000 */
[----:B------:R-:W-:-:S09]  /*2ce10*/  R2UR UR7, R5 ;  /* 0x00000000050772ca */ /* 0x000fd200000e0000 */
[----:B------:R-:W2:Y:S04]  /*2ce20*/  LD.E R27, desc[UR4][R22.64+0x1c] ;  /* 0x00001c04161b7980 */ /* 0x000ea8000c101900 */
[----:B------:R-:W3:Y:S01]  /*2ce30*/  LD.E R34, desc[UR6][R22.64+0x20] ;  /* 0x0000200616227980 */ /* 0x000ee2000c101900 */
[----:B--2---:R-:W-:-:S05]  /*2ce40*/  IMAD.HI.U32 R27, R32, R27, RZ ;  /* 0x0000001b201b7227 */ /* 0x004fca00078e00ff */
[----:B---3--:R-:W-:-:S07]  /*2ce50*/  SHF.R.U32.HI R32, RZ, R34, R27 ;  /* 0x00000022ff207219 */ /* 0x008fce000001161b */
.L_x_2330:
[----:B------:R-:W-:Y:S05]  /*2ce60*/  BSYNC B5 ;  /* 0x0000000000057941 */ /* 0x000fea0003800000 */
.L_x_2329:
[----:B------:R-:W-:Y:S01]  /*2ce70*/  LOP3.LUT R32, RZ, R32, RZ, 0x33, !PT ;  /* 0x00000020ff207212 */ /* 0x000fe200078e33ff */
[----:B------:R-:W-:Y:S06]  /*2ce80*/  BRA `(.L_x_2331) ;  /* 0x0000000000287947 */ /* 0x000fec0003800000 */
.L_x_2328:
[----:B------:R-:W-:-:S13]  /*2ce90*/  ISETP.NE.AND P1, PT, R7, 0x1, PT ;  /* 0x000000010700780c */ /* 0x000fda0003f25270 */
        /* <DEDUP_REMOVED lines=9> */
.L_x_2331:
[----:B------:R-:W-:Y:S05]  /*2cf30*/  BSYNC B4 ;  /* 0x0000000000047941 */ /* 0x000fea0003800000 */
.L_x_2327:
[----:B------:R-:W-:-:S05]  /*2cf40*/  IMAD R27, R7, R32, R66 ;  /* 0x00000020071b7224 */ /* 0x000fca00078e0242 */
[----:B------:R-:W-:Y:S02]  /*2cf50*/  VIMNMX R62, R62, R27, !PT ;  /* 0x0000001b3e3e7248 */ /* 0x000fe40007fe0100 */
[----:B------:R-:W-:-:S07]  /*2cf60*/  VIADDMNMX R60, R27, R7, R60, PT ;  /* 0x000000071b3c7246 */ /* 0x000fce000380013c */
.L_x_2326:
[----:B------:R-:W-:Y:S05]  /*2cf70*/  BSYNC B3 ;  /* 0x0000000000037941 */ /* 0x000fea0003800000 */
.L_x_2325:
[C---:B------:R-:W-:Y:S01]  /*2cf80*/  ISETP.GE.AND P2, PT, R73.reuse, 0x9, PT ;  /* 0x000000094900780c */ /* 0x040fe20003f46270 */
[----:B------:R-:W0:Y:S01]  /*2cf90*/  SHFL.IDX PT, R59, R59, 0x1, 0x1c1f ;  /* 0x003c1f003b3b7f89 */ /* 0x000e2200000e0000 */
[C---:B------:R-:W-:Y:S01]  /*2cfa0*/  ISETP.GE.AND P1, PT, R73.reuse, 0x2, PT ;  /* 0x000000024900780c */ /* 0x040fe20003f26270 */
[----:B------:R-:W-:Y:S01]  /*2cfb0*/  BSSY B3, `(.L_x_2332) ;  /* 0x0000097000037945 */ /* 0x000fe20003800000 */
[C---:B------:R-:W-:Y:S02]  /*2cfc0*/  ISETP.GT.AND P3, PT, R62.reuse, 0x8, !P2 ;  /* 0x000000083e00780c */ /* 0x040fe40005764270 */
[----:B------:R-:W-:Y:S02]  /*2cfd0*/  ISETP.GT.AND P4, PT, R62, 0x1, !P1 ;  /* 0x000000013e00780c */ /* 0x000fe40004f84270 */
[----:B------:R-:W-:Y:S02]  /*2cfe0*/  ISETP.LT.OR P3, PT, R60, 0x9, P3 ;  /* 0x000000093c00780c */ /* 0x000fe40001f61670 */
[----:B------:R-:W-:-:S02]  /*2cff0*/  ISETP.GE.AND P5, PT, R73, 0xa, PT ;  /* 0x0000000a4900780c */ /* 0x000fc40003fa6270 */
[----:B------:R-:W-:Y:S02]  /*2d000*/  FSEL R32, R21, -INF , !P3 ;  /* 0xff80000015207808 */ /* 0x000fe40005800000 */
[----:B------:R-:W-:Y:S02]  /*2d010*/  ISETP.LT.OR P4, PT, R60, 0x2, P4 ;  /* 0x000000023c00780c */ /* 0x000fe40002781670 */
[----:B------:R-:W-:Y:S02]  /*2d020*/  ISETP.GT.AND P3, PT, R62, 0x9, !P5 ;  /* 0x000000093e00780c */ /* 0x000fe40006f64270 */
[----:B------:R-:W-:Y:S02]  /*2d030*/  FSEL R31, R20, -INF , !P4 ;  /* 0xff800000141f7808 */ /* 0x000fe40006000000 */
[----:B------:R-:W-:Y:S02]  /*2d040*/  ISETP.LT.OR P3, PT, R60, 0xa, P3 ;  /* 0x0000000a3c00780c */ /* 0x000fe40001f61670 */
[----:B------:R-:W-:-:S02]  /*2d050*/  ISETP.GE.AND P4, PT, R73, 0x11, PT ;  /* 0x000000114900780c */ /* 0x000fc40003f86270 */
[----:B------:R-:W-:Y:S01]  /*2d060*/  FSEL R33, R24, -INF , !P3 ;  /* 0xff80000018217808 */ /* 0x000fe20005800000 */
[----:B0-----:R-:W-:Y:S01]  /*2d070*/  IMAD.IADD R63, R74, 0x1, R59 ;  /* 0x000000014a3f7824 */ /* 0x001fe200078e023b */
        /* <DEDUP_REMOVED lines=34> */
[----:B-1----:R-:W-:-:S02]  /*2d2a0*/  FSEL R40, R40, -INF , !P3 ;  /* 0xff80000028287808 */ /* 0x002fc40005800000 */
        /* <DEDUP_REMOVED lines=65> */
[----:B------:R-:W-:-:S03]  /*2d6c0*/  IMAD.IADD R62, R72, 0x1, R59 ;  /* 0x00000001483e7824 */ /* 0x000fc600078e023b */
[----:B------:R-:W-:-:S04]  /*2d6d0*/  ISETP.LT.OR P6, PT, R60, 0x5a, P6 ;  /* 0x0000005a3c00780c */ /* 0x000fc800037c1670 */
        /* <DEDUP_REMOVED lines=19> */
.L_x_2337:
[----:B------:R-:W-:Y:S05]  /*2d810*/  BSYNC B5 ;  /* 0x0000000000057941 */ /* 0x000fea0003800000 */
.L_x_2336:
[----:B------:R-:W-:Y:S01]  /*2d820*/  LOP3.LUT R6, RZ, R6, RZ, 0x33, !PT ;  /* 0x00000006ff067212 */ /* 0x000fe200078e33ff */
[----:B------:R-:W-:Y:S06]  /*2d830*/  BRA `(.L_x_2338) ;  /* 0x0000000000287947 */ /* 0x000fec0003800000 */
.L_x_2335:
        /* <DEDUP_REMOVED lines=10> */
.L_x_2338:
[----:B------:R-:W-:Y:S05]  /*2d8e0*/  BSYNC B4 ;  /* 0x0000000000047941 */ /* 0x000fea0003800000 */
.L_x_2334:
[----:B------:R-:W-:-:S05]  /*2d8f0*/  IMAD R6, R7, R6, R66 ;  /* 0x0000000607067224 */ /* 0x000fca00078e0242 */
[----:B------:R-:W-:Y:S02]  /*2d900*/  VIADDMNMX R62, R6, R7, R62, PT ;  /* 0x00000007063e7246 */ /* 0x000fe4000380013e */
[----:B------:R-:W-:-:S07]  /*2d910*/  VIMNMX R63, R63, R6, !PT ;  /* 0x000000063f3f7248 */ /* 0x000fce0007fe0100 */
.L_x_2333:
[----:B------:R-:W-:Y:S05]  /*2d920*/  BSYNC B3 ;  /* 0x0000000000037941 */ /* 0x000fea0003800000 */
.L_x_2332:
[----:B------:R-:W2:Y:S01]  /*2d930*/  LDL.64 R6, [R0+0x70] ;  /* 0x0000700000067983 */ /* 0x000ea20000100a00 */
[C---:B------:R-:W-:Y:S02]  /*2d940*/  ISETP.GT.AND P1, PT, R63.reuse, 0x1, !P1 ;  /* 0x000000013f00780c */ /* 0x040fe40004f24270 */
[----:B------:R-:W-:Y:S02]  /*2d950*/  ISETP.GT.AND P2, PT, R63, 0x8, !P2 ;  /* 0x000000083f00780c */ /* 0x000fe40005744270 */
[C---:B------:R-:W-:Y:S02]  /*2d960*/  ISETP.LT.OR P1, PT, R62.reuse, 0x2, P1 ;  /* 0x000000023e00780c */ /* 0x040fe40000f21670 */
[----:B------:R-:W-:Y:S02]  /*2d970*/  ISETP.LT.OR P2, PT, R62, 0x9, P2 ;  /* 0x000000093e00780c */ /* 0x000fe40001741670 */
[----:B------:R-:W-:Y:S02]  /*2d980*/  FSEL R59, R9, -INF , !P1 ;  /* 0xff800000093b7808 */ /* 0x000fe40004800000 */
[----:B------:R-:W-:-:S02]  /*2d990*/  ISETP.NE.AND P1, PT, R67, RZ, PT ;  /* 0x000000ff4300720c */ /* 0x000fc40003f25270 */
[----:B------:R-:W-:Y:S02]  /*2d9a0*/  FSEL R11, R11, -INF , !P2 ;  /* 0xff8000000b0b7808 */ /* 0x000fe40005000000 */
[----:B------:R-:W-:Y:S02]  /*2d9b0*/  ISETP.GT.AND P1, PT, R63, 0x9, !P1 ;  /* 0x000000093f00780c */ /* 0x000fe40004f24270 */
[----:B------:R-:W-:Y:S02]  /*2d9c0*/  ISETP.NE.AND P2, PT, R76, RZ, PT ;  /* 0x000000ff4c00720c */ /* 0x000fe40003f45270 */
[----:B------:R-:W-:Y:S02]  /*2d9d0*/  ISETP.LT.OR P1, PT, R62, 0xa, P1 ;  /* 0x0000000a3e00780c */ /* 0x000fe40000f21670 */
[----:B------:R-:W-:Y:S02]  /*2d9e0*/  ISETP.NE.AND P6, PT, R77, RZ, PT ;  /* 0x000000ff4d00720c */ /* 0x000fe40003fc5270 */
[----:B------:R-:W-:-:S02]  /*2d9f0*/  FSEL R12, R12, -INF , !P1 ;  /* 0xff8000000c0c7808 */ /* 0x000fc40004800000 */
[----:B------:R-:W-:-:S04]  /*2da00*/  ISETP.NE.AND P1, PT, R70, RZ, PT ;  /* 0x000000ff4600720c */ /* 0x000fc80003f25270 */
[----:B------:R-:W-:-:S04]  /*2da10*/  ISETP.GT.AND P1, PT, R63, 0x10, !P1 ;  /* 0x000000103f00780c */ /* 0x000fc80004f24270 */
[----:B------:R-:W-:-:S04]  /*2da20*/  ISETP.LT.OR P1, PT, R62, 0x11, P1 ;  /* 0x000000113e00780c */ /* 0x000fc80000f21670 */
[----:B------:R-:W-:Y:S02]  /*2da30*/  FSEL R13, R13, -INF , !P1 ;  /* 0xff8000000d0d7808 */ /* 0x000fe40004800000 */
        /* <DEDUP_REMOVED lines=8> */
[----:B------:R-:W-:Y:S02]  /*2dac0*/  ISETP.GT.AND P1, PT, R63, 0x19, !P2 ;  /* 0x000000193f00780c */ /* 0x000fe40005724270 */
[----:B------:R-:W-:Y:S02]  /*2dad0*/  ISETP.NE.AND P2, PT, R81, RZ, PT ;  /* 0x000000ff5100720c */ /* 0x000fe40003f45270 */
[----:B------:R-:W-:-:S04]  /*2dae0*/  ISETP.LT.OR P1, PT, R62, 0x1a, P1 ;  /* 0x0000001a3e00780c */ /* 0x000fc80000f21670 */
[----:B------:R-:W-:Y:S02]  /*2daf0*/  FSEL R18, R18, -INF , !P1 ;  /* 0xff80000012127808 */ /* 0x000fe40004800000 */
[----:B------:R-:W-:Y:S02]  /*2db00*/  ISETP.GT.AND P1, PT, R63, 0x20, !P6 ;  /* 0x000000203f00780c */ /* 0x000fe40007724270 */
[----:B------:R-:W-:Y:S02]  /*2db10*/  ISETP.NE.AND P6, PT, R64, RZ, PT ;  /* 0x000000ff4000720c */ /* 0x000fe40003fc5270 */
        /* <DEDUP_REMOVED lines=39> */
[----:B------:R-:W-:Y:S02]  /*2dd90*/  R2UR UR4, R4 ;  /* 0x00000000040472ca */ /* 0x000fe400000e0000 */
[----:B------:R-:W-:Y:S02]  /*2dda0*/  ISETP.LT.OR P1, PT, R62, 0x49, P1 ;  /* 0x000000493e00780c */ /* 0x000fe40000f21670 */
[----:B------:R-:W-:Y:S02]  /*2ddb0*/  R2UR UR5, R5 ;  /* 0x00000000050572ca */ /* 0x000fe400000e0000 */
[----:B------:R-:W-:-:S02]  /*2ddc0*/  FSEL R58, R58, -INF , !P1 ;  /* 0xff8000003a3a7808 */ /* 0x000fc40004800000 */
[----:B------:R-:W-:Y:S02]  /*2ddd0*/  ISETP.GT.AND P1, PT, R63, RZ, !P6 ;  /* 0x000000ff3f00720c */ /* 0x000fe40007724270 */
[----:B------:R-:W-:Y:S02]  /*2dde0*/  ISETP.NE.AND P6, PT, R65, RZ, PT ;  /* 0x000000ff4100720c */ /* 0x000fe40003fc5270 */
[----:B------:R-:W-:Y:S02]  /*2ddf0*/  ISETP.LT.OR P1, PT, R62, 0x1, P1 ;  /* 0x000000013e00780c */ /* 0x000fe40000f21670 */
[----:B------:R-:W-:Y:S02]  /*2de00*/  ISETP.NE.AND P2, PT, R82, RZ, PT ;  /* 0x000000ff5200720c */ /* 0x000fe40003f45270 */
[----:B------:R-:W-:Y:S02]  /*2de10*/  FSEL R54, R2, -INF , !P1 ;  /* 0xff80000002367808 */ /* 0x000fe40004800000 */
[----:B--2---:R-:W2:Y:S01]  /*2de20*/  LD.E.64 R2, desc[UR4][R6.64] ;  /* 0x0000000406027980 */ /* 0x004ea2000c101b00 */
[----:B------:R-:W-:-:S02]  /*2de30*/  ISETP.GT.AND P1, PT, R63, 0x49, !P2 ;  /* 0x000000493f00780c */ /* 0x000fc40005724270 */
[C---:B------:R-:W-:Y:S02]  /*2de40*/  ISETP.GT.AND P3, PT, R63.reuse, 0x50, !P3 ;  /* 0x000000503f00780c */ /* 0x040fe40005f64270 */
[C---:B------:R-:W-:Y:S02]  /*2de50*/  ISETP.GT.AND P4, PT, R63.reuse, 0x51, !P4 ;  /* 0x000000513f00780c */ /* 0x040fe40006784270 */
[C---:B------:R-:W-:Y:S02]  /*2de60*/  ISETP.GT.AND P5, PT, R63.reuse, 0x58, !P5 ;  /* 0x000000583f00780c */ /* 0x040fe40006fa4270 */
[----:B------:R-:W-:Y:S02]  /*2de70*/  ISETP.GT.AND P2, PT, R63, 0x59, !P6 ;  /* 0x000000593f00780c */ /* 0x000fe40007744270 */
[C---:B------:R-:W-:Y:S02]  /*2de80*/  ISETP.LT.OR P1, PT, R62.reuse, 0x4a, P1 ;  /* 0x0000004a3e00780c */ /* 0x040fe40000f21670 */
[----:B------:R-:W-:-:S02]  /*2de90*/  ISETP.LT.OR P3, PT, R62, 0x51, P3 ;  /* 0x000000513e00780c */ /* 0x000fc40001f61670 */
[----:B------:R-:W-:Y:S02]  /*2dea0*/  FSEL R19, R19, -INF , !P1 ;  /* 0xff80000013137808 */ /* 0x000fe40004800000 */
[----:B------:R-:W-:Y:S02]  /*2deb0*/  ISETP.LT.OR P4, PT, R62, 0x52, P4 ;  /* 0x000000523e00780c */ /* 0x000fe40002781670 */
[----:B------:R-:W-:Y:S02]  /*2dec0*/  FSEL R50, R50, -INF , !P3 ;  /* 0xff80000032327808 */ /* 0x000fe40005800000 */
[C---:B------:R-:W-:Y:S02]  /*2ded0*/  ISETP.LT.OR P5, PT, R62.reuse, 0x59, P5 ;  /* 0x000000593e00780c */ /* 0x040fe40002fa1670 */
[----:B------:R-:W-:Y:S02]  /*2dee0*/  ISETP.LT.OR P2, PT, R62, 0x5a, P2 ;  /* 0x0000005a3e00780c */ /* 0x000fe40001741670 */
[----:B------:R-:W-:-:S02]  /*2def0*/  FSEL R51, R51, -INF , !P4 ;  /* 0xff80000033337808 */ /* 0x000fc40006000000 */
[----:B------:R-:W-:Y:S02]  /*2df00*/  FSEL R56, R56, -INF , !P5 ;  /* 0xff80000038387808 */ /* 0x000fe40006800000 */
[----:B------:R-:W-:Y:S02]  /*2df10*/  R2UR UR6, R4 ;  /* 0x00000000040672ca */ /* 0x000fe400000e0000 */
[----:B------:R-:W-:Y:S02]  /*2df20*/  R2UR UR7, R5 ;  /* 0x00000000050772ca */ /* 0x000fe400000e0000 */
[----:B------:R-:W-:-:S11]  /*2df30*/  FSEL R57, R57, -INF , !P2 ;  /* 0xff80000039397808 */ /* 0x000fd60005000000 */
[----:B------:R-:W3:Y:S01]  /*2df40*/  LD.E R69, desc[UR6][R6.64+0x14] ;  /* 0x0000140606457980 */ /* 0x000ee2000c101900 */
[----:B--2---:R-:W-:Y:S02]  /*2df50*/  FMNMX.FTZ R28, R61, R2, !PT ;  /* 0x000000023d1c7209 */ /* 0x004fe40007810000 */
        /* <DEDUP_REMOVED lines=39> */
[----:B------:R-:W-:Y:S01]  /*2e1d0*/  FMNMX.FTZ R28, R24, R9, !PT ;  /* 0x00000009181c7209 */ /* 0x000fe20007810000 */
[----:B------:R-:W2:Y:S01]  /*2e1e0*/  LD.E R66, desc[UR4][R6.64+0x20] ;  /* 0x0000200406427980 */ /* 0x000ea2000c101900 */
[----:B------:R-:W-:-:S02]  /*2e1f0*/  FMNMX.FTZ R62, R50, R63, !PT ;  /* 0x0000003f323e7209 */ /* 0x000fc40007810000 */
[----:B------:R-:W-:Y:S02]  /*2e200*/  FMNMX.FTZ R9, R21, R28, !PT ;  /* 0x0000001c15097209 */ /* 0x000fe40007810000 */
[----:B------:R-:W-:Y:S02]  /*2e210*/  FMNMX.FTZ R63, R51, R62, !PT ;  /* 0x0000003e333f7209 */ /* 0x000fe40007810000 */
[----:B------:R-:W-:Y:S02]  /*2e220*/  FMNMX.FTZ R9, R20, R9, !PT ;  /* 0x0000000914097209 */ /* 0x000fe40007810000 */
[----:B------:R-:W-:Y:S02]  /*2e230*/  FMNMX.FTZ R28, R56, R63, !PT ;  /* 0x0000003f381c7209 */ /* 0x000fe40007810000 */
[----:B------:R-:W-:Y:S02]  /*2e240*/  FMNMX.FTZ R62, R8, R9, !PT ;  /* 0x00000009083e7209 */ /* 0x000fe40007810000 */
[----:B------:R-:W-:-:S03]  /*2e250*/  FMNMX.FTZ R63, R57, R28, !PT ;  /* 0x0000001c393f7209 */ /* 0x000fc60007810000 */
[----:B------:R-:W0:Y:S04]  /*2e260*/  SHFL.BFLY PT, R9, R62, 0x2, 0x1f ;  /* 0x0c401f003e097f89 */ /* 0x000e2800000e0000 */
[----:B------:R1:W-:Y:S04]  /*2e270*/  ST.E.64 desc[UR4][R6.64], R62 ;  /* 0x0000003e06007985 */ /* 0x0003e8000c101b04 */
[----:B------:R-:W4:Y:S01]  /*2e280*/  LD.E R70, desc[UR6][R6.64+0x4] ;  /* 0x0000040606467980 */ /* 0x000f22000c101900 */
[----:B0-----:R-:W-:-:S03]  /*2e290*/  FMNMX.FTZ R9, R62, R9, !PT ;  /* 0x000000093e097209 */ /* 0x001fc60007810000 */
[----:B-1----:R-:W5:Y:S04]  /*2e2a0*/  LD.E R62, desc[UR4][R6.64+0x10] ;  /* 0x00001004063e7980 */ /* 0x002f68000c101900 */
[----:B------:R-:W0:Y:S02]  /*2e2b0*/  SHFL.BFLY PT, R28, R9, 0x1, 0x1f ;  /* 0x0c201f00091c7f89 */ /* 0x000e2400000e0000 */
[----:B0-----:R-:W-:-:S05]  /*2e2c0*/  FMNMX.FTZ R65, R9, R28, !PT ;  /* 0x0000001c09417209 */ /* 0x001fca0007810000 */
[----:B------:R-:W-:Y:S04]  /*2e2d0*/  ST.E desc[UR4][R6.64], R65 ;  /* 0x0000004106007985 */ /* 0x000fe8000c101904 */
[----:B------:R-:W3:Y:S01]  /*2e2e0*/  LD.E R67, desc[UR6][R6.64] ;  /* 0x0000000606437980 */ /* 0x000ee2000c101900 */
[----:B------:R-:W-:Y:S02]  /*2e2f0*/  R2UR UR8, R4 ;  /* 0x00000000040872ca */ /* 0x000fe400000e0000 */
[----:B------:R-:W-:Y:S01]  /*2e300*/  R2UR UR9, R5 ;  /* 0x00000000050972ca */ /* 0x000fe200000e0000 */
[----:B----4-:R-:W0:Y:S02]  /*2e310*/  SHFL.BFLY PT, R9, R70, 0x2, 0x1f ;  /* 0x0c401f0046097f89 */ /* 0x010e2400000e0000 */
[----:B0-----:R-:W-:-:S05]  /*2e320*/  FMNMX.FTZ R28, R9, R70, !PT ;  /* 0x00000046091c7209 */ /* 0x001fca0007810000 */
[----:B------:R-:W0:Y:S02]  /*2e330*/  SHFL.BFLY PT, R9, R28, 0x1, 0x1f ;  /* 0x0c201f001c097f89 */ /* 0x000e2400000e0000 */
[----:B0-----:R-:W-:Y:S02]  /*2e340*/  FMNMX.FTZ R63, R28, R9, !PT ;  /* 0x000000091c3f7209 */ /* 0x001fe40007810000 */
[----:B---3--:R-:W-:Y:S02]  /*2e350*/  FSETP.NEU.FTZ.AND P1, PT, R67, -INF , PT ;  /* 0xff8000004300780b */ /* 0x008fe40003f3d000 */
[----:B------:R-:W-:Y:S02]  /*2e360*/  FSETP.NEU.FTZ.AND P2, PT, R63, -INF , PT ;  /* 0xff8000003f00780b */ /* 0x000fe40003f5d000 */
[----:B------:R-:W-:Y:S02]  /*2e370*/  FSEL R9, R67, RZ, P1 ;  /* 0x000000ff43097208 */ /* 0x000fe40000800000 */
[----:B------:R-:W-:-:S03]  /*2e380*/  FSEL R68, R63, RZ, P2 ;  /* 0x000000ff3f447208 */ /* 0x000fc60001000000 */
[----:B------:R-:W-:Y:S02]  /*2e390*/  FADD.FTZ R9, R2, -R9 ;  /* 0x8000000902097221 */ /* 0x000fe40000010000 */
[----:B------:R-:W-:Y:S02]  /*2e3a0*/  FADD.FTZ R3, R3, -R68 ;  /* 0x8000004403037221 */ /* 0x000fe40000010000 */
[----:B--2---:R-:W-:Y:S02]  /*2e3b0*/  FMUL.FTZ R9, R9, R66 ;  /* 0x0000004209097220 */ /* 0x004fe40000410000 */
[----:B------:R-:W-:-:S04]  /*2e3c0*/  FMUL.FTZ R66, R66, R3 ;  /* 0x0000000342427220 */ /* 0x000fc80000410000 */
[----:B------:R-:W5:Y:S08]  /*2e3d0*/  MUFU.EX2 R9, R9 ;  /* 0x0000000900097308 */ /* 0x000f700000000800 */
[----:B------:R-:W0:Y:S01]  /*2e3e0*/  MUFU.EX2 R28, R66 ;  /* 0x00000042001c7308 */ /* 0x000e220000000800 */
[----:B------:R1:W-:Y:S01]  /*2e3f0*/  ST.E desc[UR4][R6.64+0x4], R63 ;  /* 0x0000043f06007985 */ /* 0x0003e2000c101904 */
[----:B-----5:R-:W-:Y:S01]  /*2e400*/  FMUL.FTZ R65, R9, R62 ;  /* 0x0000003e09417220 */ /* 0x020fe20000410000 */
[----:B0-----:R-:W-:-:S04]  /*2e410*/  FMUL.FTZ R67, R28, R69 ;  /* 0x000000451c437220 */ /* 0x001fc80000410000 */
[----:B------:R-:W-:Y:S04]  /*2e420*/  ST.E desc[UR6][R6.64+0x10], R65 ;  /* 0x0000104106007985 */ /* 0x000fe8000c101906 */
[----:B------:R0:W-:Y:S04]  /*2e430*/  ST.E desc[UR8][R6.64+0x14], R67 ;  /* 0x0000144306007985 */ /* 0x0001e8000c101908 */
[----:B------:R-:W2:Y:S04]  /*2e440*/  LDL.64 R2, [R0+0x70] ;  /* 0x0000700000027983 */ /* 0x000ea80000100a00 */
[----:B--2---:R-:W0:Y:S04]  /*2e450*/  LD.E R69, desc[UR6][R2.64+0x20] ;  /* 0x0000200602457980 */ /* 0x004e28000c101900 */
[----:B------:R-:W0:Y:S04]  /*2e460*/  LD.E R62, desc[UR4][R2.64] ;  /* 0x00000004023e7980 */ /* 0x000e28000c101900 */
[----:B------:R-:W2:Y:S04]  /*2e470*/  LD.E R66, desc[UR8][R2.64+0x4] ;  /* 0x0000040802427980 */ /* 0x000ea8000c101900 */
[----:B-1----:R-:W3:Y:S04]  /*2e480*/  LD.E R63, desc[UR4][R2.64+0x10] ;  /* 0x00001004023f7980 */ /* 0x002ee8000c101900 */
[----:B------:R-:W4:Y:S01]  /*2e490*/  LD.E R68, desc[UR6][R2.64+0x14] ;  /* 0x0000140602447980 */ /* 0x000f22000c101900 */
[C---:B0-----:R-:W-:Y:S01]  /*2e4a0*/  FMUL.FTZ R6, R62.reuse, R69 ;  /* 0x000000453e067220 */ /* 0x041fe20000410000 */
[----:B------:R-:W-:-:S02]  /*2e4b0*/  FSETP.NEU.FTZ.AND P1, PT, R62, -INF , PT ;  /* 0xff8000003e00780b */ /* 0x000fc40003f3d000 */
[----:B--2---:R-:W-:Y:S01]  /*2e4c0*/  FSETP.NEU.FTZ.AND P2, PT, R66, -INF , PT ;  /* 0xff8000004200780b */ /* 0x004fe20003f5d000 */
[----:B------:R-:W-:Y:S01]  /*2e4d0*/  FMUL.FTZ R66, R69, R66 ;  /* 0x0000004245427220 */ /* 0x000fe20000410000 */
[----:B------:R-:W-:-:S04]  /*2e4e0*/  FSEL R6, R6, RZ, P1 ;  /* 0x000000ff06067208 */ /* 0x000fc80000800000 */
[----:B------:R-:W-:Y:S01]  /*2e4f0*/  FSEL R66, R66, RZ, P2 ;  /* 0x000000ff42427208 */ /* 0x000fe20001000000 */
[-CC-:B------:R-:W-:Y:S01]  /*2e500*/  FFMA.FTZ R152, R61, R69.reuse, -R6.reuse ;  /* 0x000000453d987223 */ /* 0x180fe20000010806 */
[----:B------:R-:W-:-:S03]  /*2e510*/  FFMA.FTZ R215, R31, R69, -R6 ;  /* 0x000000451fd77223 */ /* 0x000fc60000010806 */
[-CC-:B------:R-:W-:Y:S01]  /*2e520*/  FFMA.FTZ R153, R54, R69.reuse, -R66.reuse ;  /* 0x0000004536997223 */ /* 0x180fe20000010842 */
[-C--:B------:R-:W-:Y:S01]  /*2e530*/  FFMA.FTZ R212, R59, R69.reuse, -R66 ;  /* 0x000000453bd47223 */ /* 0x080fe20000010842 */
[----:B------:R-:W3:Y:S01]  /*2e540*/  MUFU.EX2 R152, R152 ;  /* 0x0000009800987308 */ /* 0x000ee20000000800 */
[-C--:B------:R-:W-:Y:S01]  /*2e550*/  FFMA.FTZ R154, R32, R69.reuse, -R6 ;  /* 0x00000045209a7223 */ /* 0x080fe20000010806 */
[-C--:B------:R-:W-:Y:S01]  /*2e560*/  FFMA.FTZ R155, R11, R69.reuse, -R66 ;  /* 0x000000450b9b7223 */ /* 0x080fe20000010842 */
[----:B------:R-:W-:-:S05]  /*2e570*/  FFMA.FTZ R213, R33, R69, -R6 ;  /* 0x0000004521d57223 */ /* 0x000fca0000010806 */
[----:B------:R-:W4:Y:S01]  /*2e580*/  MUFU.EX2 R153, R153 ;  /* 0x0000009900997308 */ /* 0x000f220000000800 */
[----:B------:R-:W-:-:S07]  /*2e590*/  FFMA.FTZ R214, R12, R69, -R66 ;  /* 0x000000450cd67223 */ /* 0x000fce0000010842 */
[----:B------:R-:W0:Y:S01]  /*2e5a0*/  MUFU.EX2 R215, R215 ;  /* 0x000000d700d77308 */ /* 0x000e220000000800 */
[----:B------:R-:W-:-:S07]  /*2e5b0*/  FFMA.FTZ R34, R34, R69, -R6 ;  /* 0x0000004522227223 */ /* 0x000fce0000010806 */
[----:B------:R-:W1:Y:S01]  /*2e5c0*/  MUFU.EX2 R212, R212 ;  /* 0x000000d400d47308 */ /* 0x000e620000000800 */
[-CC-:B------:R-:W-:Y:S01]  /*2e5d0*/  FFMA.FTZ R35, R35, R69.reuse, -R6.reuse ;  /* 0x0000004523237223 */ /* 0x180fe20000010806 */
[-CC-:B------:R-:W-:Y:S01]  /*2e5e0*/  FFMA.FTZ R36, R36, R69.reuse, -R6.reuse ;  /* 0x0000004524247223 */ /* 0x180fe20000010806 */
[-CC-:B------:R-:W-:Y:S01]  /*2e5f0*/  FFMA.FTZ R37, R37, R69.reuse, -R6.reuse ;  /* 0x0000004525257223 */ /* 0x180fe20000010806 */
[----:B------:R-:W-:-:S04]  /*2e600*/  FFMA.FTZ R163, R38, R69, -R6 ;  /* 0x0000004526a37223 */ /* 0x000fc80000010806 */
[----:B------:R-:W2:Y:S01]  /*2e610*/  MUFU.EX2 R154, R154 ;  /* 0x0000009a009a7308 */ /* 0x000ea20000000800 */
[-CC-:B------:R-:W-:Y:S01]  /*2e620*/  FFMA.FTZ R162, R39, R69.reuse, -R6.reuse ;  /* 0x0000004527a27223 */ /* 0x180fe20000010806 */
[-CC-:B------:R-:W-:Y:S01]  /*2e630*/  FFMA.FTZ R165, R40, R69.reuse, -R6.reuse ;  /* 0x0000004528a57223 */ /* 0x180fe20000010806 */
[-CC-:B------:R-:W-:Y:S01]  /*2e640*/  FFMA.FTZ R164, R41, R69.reuse, -R6.reuse ;  /* 0x0000004529a47223 */ /* 0x180fe20000010806 */
[-CC-:B------:R-:W-:Y:S01]  /*2e650*/  FFMA.FTZ R170, R42, R69.reuse, -R6.reuse ;  /* 0x000000452aaa7223 */ /* 0x180fe20000010806 */
[----:B------:R-:W-:-:S03]  /*2e660*/  FFMA.FTZ R169, R43, R69, -R6 ;  /* 0x000000452ba97223 */ /* 0x000fc60000010806 */
        /* <DEDUP_REMOVED lines=11> */
[----:B------:R-:W5:Y:S01]  /*2e720*/  MUFU.EX2 R213, R213 ;  /* 0x000000d500d57308 */ /* 0x000f620000000800 */
[-CC-:B------:R-:W-:Y:S01]  /*2e730*/  FFMA.FTZ R6, R13, R69.reuse, -R66.reuse ;  /* 0x000000450d067223 */ /* 0x180fe20000010842 */
[-CC-:B------:R-:W-:Y:S01]  /*2e740*/  FFMA.FTZ R14, R14, R69.reuse, -R66.reuse ;  /* 0x000000450e0e7223 */ /* 0x180fe20000010842 */
[----:B------:R-:W-:Y:S01]  /*2e750*/  FFMA.FTZ R13, R15, R69, -R66 ;  /* 0x000000450f0d7223 */ /* 0x000fe20000010842 */
[----:B---3--:R-:W-:-:S04]  /*2e760*/  FADD.FTZ R8, R152, R63 ;  /* 0x0000003f98087221 */ /* 0x008fc80000010000 */
[----:B------:R-:W3:Y:S01]  /*2e770*/  MUFU.EX2 R214, R214 ;  /* 0x000000d600d67308 */ /* 0x000ee20000000800 */
[----:B----4-:R-:W-:Y:S01]  /*2e780*/  FADD.FTZ R7, R153, R68 ;  /* 0x0000004499077221 */ /* 0x010fe20000010000 */
[----:B0-----:R-:W-:-:S06]  /*2e790*/  FADD.FTZ R25, R215, R8 ;  /* 0x00000008d7197221 */ /* 0x001fcc0000010000 */
[----:B------:R-:W0:Y:S01]  /*2e7a0*/  MUFU.EX2 R21, R34 ;  /* 0x0000002200157308 */ /* 0x000e220000000800 */
[----:B-1----:R-:W-:Y:S01]  /*2e7b0*/  FADD.FTZ R8, R212, R7 ;  /* 0x00000007d4087221 */ /* 0x002fe20000010000 */
[----:B------:R-:W-:-:S06]  /*2e7c0*/  FFMA.FTZ R12, R18, R69, -R66 ;  /* 0x00000045120c7223 */ /* 0x000fcc0000010842 */
[----:B------:R-:W1:Y:S01]  /*2e7d0*/  MUFU.EX2 R15, R6 ;  /* 0x00000006000f7308 */ /* 0x000e620000000800 */
[----:B------:R-:W-:Y:S01]  /*2e7e0*/  FFMA.FTZ R156, R19, R69, -R66 ;  /* 0x00000045139c7223 */ /* 0x000fe20000010842 */
[----:B--2---:R-:W-:-:S06]  /*2e7f0*/  FADD.FTZ R24, R154, R25 ;  /* 0x000000199a187221 */ /* 0x004fcc0000010000 */
[----:B------:R-:W2:Y:S01]  /*2e800*/  MUFU.EX2 R20, R35 ;  /* 0x0000002300147308 */ /* 0x000ea20000000800 */
[----:B-----5:R-:W-:Y:S01]  /*2e810*/  FADD.FTZ R7, R155, R8 ;  /* 0x000000089b077221 */ /* 0x020fe20000010000 */
[----:B------:R-:W-:-:S06]  /*2e820*/  FFMA.FTZ R11, R60, R69, -R66 ;  /* 0x000000453c0b7223 */ /* 0x000fcc0000010842 */
[----:B------:R-:W4:Y:S01]  /*2e830*/  MUFU.EX2 R14, R14 ;  /* 0x0000000e000e7308 */ /* 0x000f220000000800 */
[----:B------:R-:W-:Y:S01]  /*2e840*/  FADD.FTZ R24, R213, R24 ;  /* 0x00000018d5187221 */ /* 0x000fe20000010000 */
[----:B---3--:R-:W-:-:S06]  /*2e850*/  FADD.FTZ R8, R214, R7 ;  /* 0x00000007d6087221 */ /* 0x008fcc0000010000 */
[----:B------:R-:W3:Y:S01]  /*2e860*/  MUFU.EX2 R19, R36 ;  /* 0x0000002400137308 */ /* 0x000ee20000000800 */
[----:B------:R-:W-:-:S07]  /*2e870*/  FFMA.FTZ R166, R29, R69, -R66 ;  /* 0x000000451da67223 */ /* 0x000fce0000010842 */
[----:B------:R-:W5:Y:S01]  /*2e880*/  MUFU.EX2 R13, R13 ;  /* 0x0000000d000d7308 */ /* 0x000f620000000800 */
[----:B0-----:R-:W-:Y:S01]  /*2e890*/  FADD.FTZ R7, R21, R24 ;  /* 0x0000001815077221 */ /* 0x001fe20000010000 */
[----:B-1----:R-:W-:-:S06]  /*2e8a0*/  FADD.FTZ R25, R15, R8 ;  /* 0x000000080f197221 */ /* 0x002fcc0000010000 */
[----:B------:R-:W0:Y:S01]  /*2e8b0*/  MUFU.EX2 R18, R37 ;  /* 0x0000002500127308 */ /* 0x000e220000000800 */
[----:B------:R-:W-:-:S07]  /*2e8c0*/  FFMA.FTZ R168, R30, R69, -R66 ;  /* 0x000000451ea87223 */ /* 0x000fce0000010842 */
[----:B------:R-:W1:Y:S01]  /*2e8d0*/  MUFU.EX2 R12, R12 ;  /* 0x0000000c000c7308 */ /* 0x000e620000000800 */
[----:B--2---:R-:W-:Y:S01]  /*2e8e0*/  FADD.FTZ R6, R20, R7 ;  /* 0x0000000714067221 */ /* 0x004fe20000010000 */
[----:B----4-:R-:W-:-:S06]  /*2e8f0*/  FADD.FTZ R8, R14, R25 ;  /* 0x000000190e087221 */ /* 0x010fcc0000010000 */
[----:B------:R-:W2:Y:S01]  /*2e900*/  MUFU.EX2 R163, R163 ;  /* 0x000000a300a37308 */ /* 0x000ea20000000800 */
[----:B------:R-:W-:-:S07]  /*2e910*/  FFMA.FTZ R167, R47, R69, -R66 ;  /* 0x000000452fa77223 */ /* 0x000fce0000010842 */
[----:B------:R-:W4:Y:S01]  /*2e920*/  MUFU.EX2 R11, R11 ;  /* 0x0000000b000b7308 */ /* 0x000f220000000800 */
[----:B---3--:R-:W-:Y:S01]  /*2e930*/  FADD.FTZ R7, R19, R6 ;  /* 0x0000000613077221 */ /* 0x008fe20000010000 */
[----:B-----5:R-:W-:-:S06]  /*2e940*/  FADD.FTZ R25, R13, R8 ;  /* 0x000000080d197221 */ /* 0x020fcc0000010000 */
        /* <DEDUP_REMOVED lines=35> */
[----:B------:R-:W0:Y:S08]  /*2eb80*/  MUFU.EX2 R180, R180 ;  /* 0x000000b400b47308 */ /* 0x000e300000000800 */
        /* <DEDUP_REMOVED lines=23> */
[----:B------:R-:W3:Y:S08]  /*2ed00*/  MUFU.EX2 R187, R187 ;  /* 0x000000bb00bb7308 */ /* 0x000ef00000000800 */
[----:B------:R-:W5:Y:S01]  /*2ed10*/  MUFU.EX2 R160, R160 ;  /* 0x000000a000a07308 */ /* 0x000f620000000800 */
[----:B0-----:R-:W-:Y:S01]  /*2ed20*/  FADD.FTZ R7, R181, R6 ;  /* 0x00000006b5077221 */ /* 0x001fe20000010000 */
[----:B-1----:R-:W-:-:S06]  /*2ed30*/  FADD.FTZ R6, R156, R25 ;  /* 0x000000199c067221 */ /* 0x002fcc0000010000 */
[----:B------:R-:W0:Y:S08]  /*2ed40*/  MUFU.EX2 R186, R186 ;  /* 0x000000ba00ba7308 */ /* 0x000e300000000800 */
[----:B------:R-:W1:Y:S01]  /*2ed50*/  MUFU.EX2 R159, R159 ;  /* 0x0000009f009f7308 */ /* 0x000e620000000800 */
[----:B--2---:R-:W-:Y:S01]  /*2ed60*/  FADD.FTZ R8, R188, R7 ;  /* 0x00000007bc087221 */ /* 0x004fe20000010000 */
[----:B----4-:R-:W-:-:S06]  /*2ed70*/  FADD.FTZ R7, R161, R6 ;  /* 0x00000006a1077221 */ /* 0x010fcc0000010000 */
[----:B------:R-:W2:Y:S08]  /*2ed80*/  MUFU.EX2 R185, R185 ;  /* 0x000000b900b97308 */ /* 0x000eb00000000800 */
[----:B------:R-:W4:Y:S01]  /*2ed90*/  MUFU.EX2 R158, R158 ;  /* 0x0000009e009e7308 */ /* 0x000f220000000800 */
[----:B---3--:R-:W-:Y:S01]  /*2eda0*/  FADD.FTZ R25, R187, R8 ;  /* 0x00000008bb197221 */ /* 0x008fe20000010000 */
[----:B-----5:R-:W-:-:S03]  /*2edb0*/  FADD.FTZ R6, R160, R7 ;  /* 0x00000007a0067221 */ /* 0x020fc60000010000 */
[----:B0-----:R-:W-:Y:S01]  /*2edc0*/  FADD.FTZ R8, R186, R25 ;  /* 0x00000019ba087221 */ /* 0x001fe20000010000 */
[----:B-1----:R-:W-:-:S03]  /*2edd0*/  FADD.FTZ R7, R159, R6 ;  /* 0x000000069f077221 */ /* 0x002fc60000010000 */
[----:B--2---:R-:W-:Y:S01]  /*2ede0*/  FADD.FTZ R25, R185, R8 ;  /* 0x00000008b9197221 */ /* 0x004fe20000010000 */
[----:B----4-:R-:W-:-:S04]  /*2edf0*/  FADD.FTZ R27, R158, R7 ;  /* 0x000000079e1b7221 */ /* 0x010fc80000010000 */
[----:B------:R-:W-:Y:S04]  /*2ee00*/  ST.E desc[UR4][R2.64+0x10], R25 ;  /* 0x0000101902007985 */ /* 0x000fe8000c101904 */
[----:B------:R0:W-:Y:S04]  /*2ee10*/  ST.E desc[UR6][R2.64+0x14], R27 ;  /* 0x0000141b02007985 */ /* 0x0001e8000c101906 */
[----:B------:R-:W0:Y:S01]  /*2ee20*/  LDL.64 R6, [R0+0x80] ;  /* 0x0000800000067983 */ /* 0x000e220000100a00 */
[----:B------:R-:W-:Y:S02]  /*2ee30*/  R2UR UR10, R4 ;  /* 0x00000000040a72ca */ /* 0x000fe400000e0000 */
[----:B------:R-:W-:-:S02]  /*2ee40*/  R2UR UR11, R5 ;  /* 0x00000000050b72ca */ /* 0x000fc400000e0000 */
[----:B------:R-:W-:Y:S02]  /*2ee50*/  R2UR UR18, R4 ;  /* 0x00000000041272ca */ /* 0x000fe400000e0000 */
[----:B------:R-:W-:-:S09]  /*2ee60*/  R2UR UR19, R5 ;  /* 0x00000000051372ca */ /* 0x000fd200000e0000 */
[----:B0-----:R-:W2:Y:S04]  /*2ee70*/  LD.E R2, desc[UR10][R6.64+0x14] ;  /* 0x0000140a06027980 */ /* 0x001ea8000c101900 */
[----:B------:R-:W3:Y:S04]  /*2ee80*/  LD.E R8, desc[UR4][R6.64] ;  /* 0x0000000406087980 */ /* 0x000ee8000c101900 */
[----:B------:R-:W4:Y:S04]  /*2ee90*/  LD.E R34, desc[UR4][R6.64+0x30] ;  /* 0x0000300406227980 */ /* 0x000f28000c101900 */
        /* <DEDUP_REMOVED lines=16> */
[----:B------:R-:W-:-:S02]  /*2efa0*/  R2UR UR12, R4 ;  /* 0x00000000040c72ca */ /* 0x000fc400000e0000 */
[C---:B------:R-:W-:Y:S01]  /*2efb0*/  R2UR UR13, R5.reuse ;  /* 0x00000000050d72ca */ /* 0x040fe200000e0000 */
[----:B------:R-:W5:Y:S01]  /*2efc0*/  LD.E R40, desc[UR10][R6.64+0x44] ;  /* 0x0000440a06287980 */ /* 0x000f62000c101900 */
[C---:B------:R-:W-:Y:S02]  /*2efd0*/  R2UR UR14, R4.reuse ;  /* 0x00000000040e72ca */ /* 0x040fe400000e0000 */
[C---:B------:R-:W-:Y:S01]  /*2efe0*/  R2UR UR15, R5.reuse ;  /* 0x00000000050f72ca */ /* 0x040fe200000e0000 */
[----:B------:R-:W5:Y:S01]  /*2eff0*/  LD.E R52, desc[UR10][R6.64+0x74] ;  /* 0x0000740a06347980 */ /* 0x000f62000c101900 */
[----:B------:R-:W-:Y:S02]  /*2f000*/  R2UR UR16, R4 ;  /* 0x00000000041072ca */ /* 0x000fe400000e0000 */
[----:B------:R-:W-:Y:S01]  /*2f010*/  R2UR UR17, R5 ;  /* 0x00000000051172ca */ /* 0x000fe200000e0000 */
        /* <DEDUP_REMOVED lines=21> */
[----:B--2---:R-:W-:-:S03]  /*2f170*/  FMUL.FTZ R29, R9, R2 ;  /* 0x00000002091d7220 */ /* 0x004fc60000410000 */
[----:B------:R-:W2:Y:S01]  /*2f180*/  LD.E R2, desc[UR18][R6.64+0x150] ;  /* 0x0001501206027980 */ /* 0x000ea2000c101900 */
[----:B---3--:R-:W-:-:S05]  /*2f190*/  FMUL.FTZ R3, R9, R8 ;  /* 0x0000000809037220 */ /* 0x008fca0000410000 */
[----:B------:R4:W-:Y:S02]  /*2f1a0*/  ST.E desc[UR4][R6.64], R3 ;  /* 0x0000000306007985 */ /* 0x0009e4000c101904 */
[----:B----4-:R-:W-:-:S05]  /*2f1b0*/  FMUL.FTZ R3, R9, R34 ;  /* 0x0000002209037220 */ /* 0x010fca0000410000 */
[----:B------:R5:W-:Y:S02]  /*2f1c0*/  ST.E desc[UR4][R6.64+0x30], R3 ;  /* 0x0000300306007985 */ /* 0x000be4000c101904 */
[----:B-----5:R-:W-:-:S05]  /*2f1d0*/  FMUL.FTZ R3, R9, R46 ;  /* 0x0000002e09037220 */ /* 0x020fca0000410000 */
[----:B------:R0:W-:Y:S02]  /*2f1e0*/  ST.E desc[UR4][R6.64+0x60], R3 ;  /* 0x0000600306007985 */ /* 0x0001e4000c101904 */
[----:B0-----:R-:W-:-:S05]  /*2f1f0*/  FMUL.FTZ R3, R9, R60 ;  /* 0x0000003c09037220 */ /* 0x001fca0000410000 */
[----:B------:R0:W-:Y:S02]  /*2f200*/  ST.E desc[UR4][R6.64+0x94], R3 ;  /* 0x0000940306007985 */ /* 0x0001e4000c101904 */
[----:B0-----:R-:W-:-:S05]  /*2f210*/  FMUL.FTZ R3, R9, R76 ;  /* 0x0000004c09037220 */ /* 0x001fca0000410000 */
[----:B------:R0:W-:Y:S02]  /*2f220*/  ST.E desc[UR4][R6.64+0xd4], R3 ;  /* 0x0000d40306007985 */ /* 0x0001e4000c101904 */
[----:B0-----:R-:W-:-:S05]  /*2f230*/  FMUL.FTZ R3, R9, R92 ;  /* 0x0000005c09037220 */ /* 0x001fca0000410000 */
[----:B------:R2:W-:Y:S02]  /*2f240*/  ST.E desc[UR4][R6.64+0x114], R3 ;  /* 0x0001140306007985 */ /* 0x0005e4000c101904 */
[C---:B--2---:R-:W-:Y:S02]  /*2f250*/  FMUL.FTZ R3, R9.reuse, R2 ;  /* 0x0000000209037220 */ /* 0x044fe40000410000 */
[----:B------:R-:W2:Y:S01]  /*2f260*/  LD.E R2, desc[UR6][R6.64+0x154] ;  /* 0x0001540606027980 */ /* 0x000ea2000c101900 */
[----:B------:R-:W-:-:S05]  /*2f270*/  FMUL.FTZ R25, R9, R24 ;  /* 0x0000001809197220 */ /* 0x000fca0000410000 */
[----:B------:R0:W-:Y:S02]  /*2f280*/  ST.E desc[UR6][R6.64+0x4], R25 ;  /* 0x0000041906007985 */ /* 0x0001e4000c101906 */
[----:B0-----:R-:W-:-:S05]  /*2f290*/  FMUL.FTZ R25, R9, R36 ;  /* 0x0000002409197220 */ /* 0x001fca0000410000 */
        /* <DEDUP_REMOVED lines=24> */
[----:B------:R-:W2:Y:S04]  /*2f420*/  LD.E R2, desc[UR6][R6.64+0x164] ;  /* 0x0001640606027980 */ /* 0x000ea8000c101900 */
[----:B------:R2:W-:Y:S02]  /*2f430*/  ST.E desc[UR4][R6.64+0x150], R3 ;  /* 0x0001500306007985 */ /* 0x0005e4000c101904 */
[----:B--2---:R-:W-:-:S02]  /*2f440*/  FMUL.FTZ R3, R9, R2 ;  /* 0x0000000209037220 */ /* 0x004fc40000410000 */
[----:B------:R-:W2:Y:S04]  /*2f450*/  LD.E R2, desc[UR6][R6.64+0x170] ;  /* 0x0001700606027980 */ /* 0x000ea8000c101900 */
        /* <DEDUP_REMOVED lines=48> */
[----:B------:R-:W-:Y:S04]  /*2f760*/  ST.E desc[UR4][R6.64+0x1d4], R27 ;  /* 0x0001d41b06007985 */ /* 0x000fe8000c101904 */
[----:B------:R0:W-:Y:S04]  /*2f770*/  ST.E desc[UR4][R6.64+0x1e0], R3 ;  /* 0x0001e00306007985 */ /* 0x0001e8000c101904 */
[----:B------:R1:W-:Y:S04]  /*2f780*/  ST.E desc[UR4][R6.64+0x1e4], R25 ;  /* 0x0001e41906007985 */ /* 0x0003e8000c101904 */
[----:B0-----:R-:W3:Y:S04]  /*2f790*/  LD.E R3, desc[UR6][R6.64+0x8] ;  /* 0x0000080606037980 */ /* 0x001ee8000c101900 */
[----:B-1----:R-:W4:Y:S01]  /*2f7a0*/  LD.E R25, desc[UR6][R6.64+0xc] ;  /* 0x00000c0606197980 */ /* 0x002f22000c101900 */
[C---:B------:R-:W-:Y:S01]  /*2f7b0*/  FMUL.FTZ R31, R9.reuse, R30 ;  /* 0x0000001e091f7220 */ /* 0x040fe20000410000 */
[----:B--2---:R-:W-:-:S02]  /*2f7c0*/  FMUL.FTZ R27, R9, R2 ;  /* 0x00000002091b7220 */ /* 0x004fc40000410000 */
[----:B------:R-:W2:Y:S01]  /*2f7d0*/  LD.E R2, desc[UR6][R6.64+0x1f4] ;  /* 0x0001f40606027980 */ /* 0x000ea2000c101900 */
[C---:B------:R-:W-:Y:S01]  /*2f7e0*/  FMUL.FTZ R33, R9.reuse, R32 ;  /* 0x0000002009217220 */ /* 0x040fe20000410000 */
[C---:B------:R-:W-:Y:S02]  /*2f7f0*/  FMUL.FTZ R35, R9.reuse, R42 ;  /* 0x0000002a09237220 */ /* 0x040fe40000410000 */
[----:B------:R0:W-:Y:S04]  /*2f800*/  ST.E desc[UR10][R6.64+0x14], R29 ;  /* 0x0000141d06007985 */ /* 0x0001e8000c10190a */
[----:B------:R1:W-:Y:S01]  /*2f810*/  ST.E desc[UR12][R6.64+0x20], R31 ;  /* 0x0000201f06007985 */ /* 0x0003e2000c10190c */
[C---:B0-----:R-:W-:Y:S01]  /*2f820*/  FMUL.FTZ R29, R9.reuse, R40 ;  /* 0x00000028091d7220 */ /* 0x041fe20000410000 */
[----:B-1----:R-:W-:-:S02]  /*2f830*/  FMUL.FTZ R31, R9, R44 ;  /* 0x0000002c091f7220 */ /* 0x002fc40000410000 */
[----:B------:R0:W-:Y:S04]  /*2f840*/  ST.E desc[UR14][R6.64+0x24], R33 ;  /* 0x0000242106007985 */ /* 0x0001e8000c10190e */
[----:B------:R1:W-:Y:S04]  /*2f850*/  ST.E desc[UR10][R6.64+0x44], R29 ;  /* 0x0000441d06007985 */ /* 0x0003e8000c10190a */
[----:B------:R5:W-:Y:S04]  /*2f860*/  ST.E desc[UR16][R6.64+0x50], R35 ;  /* 0x0000502306007985 */ /* 0x000be8000c101910 */
[----:B------:R3:W-:Y:S01]  /*2f870*/  ST.E desc[UR12][R6.64+0x54], R31 ;  /* 0x0000541f06007985 */ /* 0x0007e2000c10190c */
[C---:B0-----:R-:W-:Y:S01]  /*2f880*/  FMUL.FTZ R33, R9.reuse, R54 ;  /* 0x0000003609217220 */ /* 0x041fe20000410000 */
[C---:B-1----:R-:W-:Y:S01]  /*2f890*/  FMUL.FTZ R29, R9.reuse, R52 ;  /* 0x00000034091d7220 */ /* 0x042fe20000410000 */
[C---:B-----5:R-:W-:Y:S01]  /*2f8a0*/  FMUL.FTZ R35, R9.reuse, R58 ;  /* 0x0000003a09237220 */ /* 0x060fe20000410000 */
[----:B---3--:R-:W-:-:S03]  /*2f8b0*/  FMUL.FTZ R31, R9, R56 ;  /* 0x00000038091f7220 */ /* 0x008fc60000410000 */
[----:B------:R0:W-:Y:S04]  /*2f8c0*/  ST.E desc[UR10][R6.64+0x74], R29 ;  /* 0x0000741d06007985 */ /* 0x0001e8000c10190a */
[----:B------:R1:W-:Y:S04]  /*2f8d0*/  ST.E desc[UR14][R6.64+0x80], R33 ;  /* 0x0000802106007985 */ /* 0x0003e8000c10190e */
[----:B------:R3:W-:Y:S04]  /*2f8e0*/  ST.E desc[UR12][R6.64+0x84], R31 ;  /* 0x0000841f06007985 */ /* 0x0007e8000c10190c */
[----:B------:R5:W-:Y:S01]  /*2f8f0*/  ST.E desc[UR16][R6.64+0x90], R35 ;  /* 0x0000902306007985 */ /* 0x000be2000c101910 */
[C---:B0-----:R-:W-:Y:S01]  /*2f900*/  FMUL.FTZ R29, R9.reuse, R66 ;  /* 0x00000042091d7220 */ /* 0x041fe20000410000 */
[C---:B-1----:R-:W-:Y:S01]  /*2f910*/  FMUL.FTZ R33, R9.reuse, R70 ;  /* 0x0000004609217220 */ /* 0x042fe20000410000 */
[C---:B---3--:R-:W-:Y:S01]  /*2f920*/  FMUL.FTZ R31, R9.reuse, R68 ;  /* 0x00000044091f7220 */ /* 0x048fe20000410000 */
[----:B-----5:R-:W-:-:S02]  /*2f930*/  FMUL.FTZ R35, R9, R72 ;  /* 0x0000004809237220 */ /* 0x020fc40000410000 */
[----:B------:R0:W-:Y:S01]  /*2f940*/  ST.E desc[UR10][R6.64+0xb0], R29 ;  /* 0x0000b01d06007985 */ /* 0x0001e2000c10190a */
[----:B------:R-:W-:-:S03]  /*2f950*/  FMUL.FTZ R37, R9, R74 ;  /* 0x0000004a09257220 */ /* 0x000fc60000410000 */
[----:B------:R1:W-:Y:S04]  /*2f960*/  ST.E desc[UR12][R6.64+0xb4], R31 ;  /* 0x0000b41f06007985 */ /* 0x0003e8000c10190c */
[----:B------:R3:W-:Y:S04]  /*2f970*/  ST.E desc[UR14][R6.64+0xc0], R33 ;  /* 0x0000c02106007985 */ /* 0x0007e8000c10190e */
[----:B------:R5:W-:Y:S01]  /*2f980*/  ST.E desc[UR16][R6.64+0xc4], R35 ;  /* 0x0000c42306007985 */ /* 0x000be2000c101910 */
[C---:B0-----:R-:W-:Y:S01]  /*2f990*/  FMUL.FTZ R29, R9.reuse, R82 ;  /* 0x00000052091d7220 */ /* 0x041fe20000410000 */
[C---:B-1----:R-:W-:Y:S01]  /*2f9a0*/  FMUL.FTZ R31, R9.reuse, R84 ;  /* 0x00000054091f7220 */ /* 0x042fe20000410000 */
[C---:B---3--:R-:W-:Y:S01]  /*2f9b0*/  FMUL.FTZ R33, R9.reuse, R86 ;  /* 0x0000005609217220 */ /* 0x048fe20000410000 */
[----:B-----5:R-:W-:Y:S01]  /*2f9c0*/  FMUL.FTZ R35, R9, R88 ;  /* 0x0000005809237220 */ /* 0x020fe20000410000 */
[----:B------:R0:W-:Y:S01]  /*2f9d0*/  ST.E desc[UR18][R6.64+0xd0], R37 ;  /* 0x0000d02506007985 */ /* 0x0001e2000c101912 */
[----:B------:R-:W-:-:S03]  /*2f9e0*/  FMUL.FTZ R3, R28, R3 ;  /* 0x000000031c037220 */ /* 0x000fc60000410000 */
[----:B------:R1:W-:Y:S01]  /*2f9f0*/  ST.E desc[UR10][R6.64+0xf0], R29 ;  /* 0x0000f01d06007985 */ /* 0x0003e2000c10190a */
[----:B----4-:R-:W-:-:S03]  /*2fa00*/  FMUL.FTZ R25, R28, R25 ;  /* 0x000000191c197220 */ /* 0x010fc60000410000 */
[----:B------:R3:W-:Y:S04]  /*2fa10*/  ST.E desc[UR12][R6.64+0xf4], R31 ;  /* 0x0000f41f06007985 */ /* 0x0007e8000c10190c */
[----:B------:R4:W-:Y:S01]  /*2fa20*/  ST.E desc[UR14][R6.64+0x100], R33 ;  /* 0x0001002106007985 */ /* 0x0009e2000c10190e */
[----:B0-----:R-:W-:-:S03]  /*2fa30*/  FMUL.FTZ R37, R9, R90 ;  /* 0x0000005a09257220 */ /* 0x001fc60000410000 */
[----:B------:R0:W-:Y:S01]  /*2fa40*/  ST.E desc[UR16][R6.64+0x104], R35 ;  /* 0x0001042306007985 */ /* 0x0001e2000c101910 */
[C---:B-1----:R-:W-:Y:S01]  /*2fa50*/  FMUL.FTZ R29, R9.reuse, R98 ;  /* 0x00000062091d7220 */ /* 0x042fe20000410000 */
[C---:B---3--:R-:W-:Y:S01]  /*2fa60*/  FMUL.FTZ R31, R9.reuse, R100 ;  /* 0x00000064091f7220 */ /* 0x048fe20000410000 */
[C---:B----4-:R-:W-:Y:S01]  /*2fa70*/  FMUL.FTZ R33, R9.reuse, R102 ;  /* 0x0000006609217220 */ /* 0x050fe20000410000 */
[C---:B0-----:R-:W-:Y:S01]  /*2fa80*/  FMUL.FTZ R35, R9.reuse, R104 ;  /* 0x0000006809237220 */ /* 0x041fe20000410000 */
[----:B------:R0:W-:Y:S04]  /*2fa90*/  ST.E desc[UR4][R6.64+0x8], R3 ;  /* 0x0000080306007985 */ /* 0x0001e8000c101904 */
[----:B------:R1:W-:Y:S04]  /*2faa0*/  ST.E desc[UR4][R6.64+0xc], R25 ;  /* 0x00000c1906007985 */ /* 0x0003e8000c101904 */
[----:B0-----:R-:W3:Y:S04]  /*2fab0*/  LD.E R3, desc[UR6][R6.64+0x1c] ;  /* 0x00001c0606037980 */ /* 0x001ee8000c101900 */
[----:B-1----:R-:W4:Y:S01]  /*2fac0*/  LD.E R25, desc[UR6][R6.64+0x28] ;  /* 0x0000280606197980 */ /* 0x002f22000c101900 */
[----:B--2---:R-:W-:-:S05]  /*2fad0*/  FMUL.FTZ R9, R9, R2 ;  /* 0x0000000209097220 */ /* 0x004fca0000410000 */
[----:B------:R0:W-:Y:S04]  /*2fae0*/  ST.E desc[UR4][R6.64+0x1f4], R9 ;  /* 0x0001f40906007985 */ /* 0x0001e8000c101904 */
[----:B0-----:R-:W2:Y:S01]  /*2faf0*/  LD.E R9, desc[UR6][R6.64+0x18] ;  /* 0x0000180606097980 */ /* 0x001ea2000c101900 */
[C---:B---3--:R-:W-:Y:S01]  /*2fb00*/  FMUL.FTZ R3, R28.reuse, R3 ;  /* 0x000000031c037220 */ /* 0x048fe20000410000 */
[----:B----4-:R-:W-:-:S04]  /*2fb10*/  FMUL.FTZ R25, R28, R25 ;  /* 0x000000191c197220 */ /* 0x010fc80000410000 */
        /* <DEDUP_REMOVED lines=42> */
[----:B0-----:R-:W2:Y:S04]  /*2fdc0*/  LD.E R9, desc[UR6][R6.64+0x8c] ;  /* 0x00008c0606097980 */ /* 0x001ea8000c101900 */
[----:B------:R-:W-:Y:S04]  /*2fdd0*/  ST.E desc[UR18][R6.64+0x110], R37 ;  /* 0x0001102506007985 */ /* 0x000fe8000c101912 */
[----:B------:R-:W-:Y:S04]  /*2fde0*/  ST.E desc[UR10][R6.64+0x130], R29 ;  /* 0x0001301d06007985 */ /* 0x000fe8000c10190a */
[----:B------:R-:W-:Y:S04]  /*2fdf0*/  ST.E desc[UR12][R6.64+0x134], R31 ;  /* 0x0001341f06007985 */ /* 0x000fe8000c10190c */
[----:B------:R-:W-:Y:S04]  /*2fe00*/  ST.E desc[UR14][R6.64+0x140], R33 ;  /* 0x0001402106007985 */ /* 0x000fe8000c10190e */
[----:B------:R-:W-:Y:S04]  /*2fe10*/  ST.E desc[UR16][R6.64+0x144], R35 ;  /* 0x0001442306007985 */ /* 0x000fe8000c101910 */
[----:B------:R-:W-:Y:S01]  /*2fe20*/  ST.E desc[UR4][R6.64+0x1f0], R27 ;  /* 0x0001f01b06007985 */ /* 0x000fe2000c101904 */
[C---:B---3--:R-:W-:Y:S01]  /*2fe30*/  FMUL.FTZ R3, R28.reuse, R3 ;  /* 0x000000031c037220 */ /* 0x048fe20000410000 */
[----:B----4-:R-:W-:-:S04]  /*2fe40*/  FMUL.FTZ R25, R28, R25 ;  /* 0x000000191c197220 */ /* 0x010fc80000410000 */
[----:B------:R-:W-:Y:S01]  /*2fe50*/  ST.E desc[UR4][R6.64+0x98], R3 ;  /* 0x0000980306007985 */ /* 0x000fe2000c101904 */
[----:B--2---:R-:W-:-:S05]  /*2fe60*/  FMUL.FTZ R9, R28, R9 ;  /* 0x000000091c097220 */ /* 0x004fca0000410000 */
[----:B------:R0:W-:Y:S04]  /*2fe70*/  ST.E desc[UR4][R6.64+0x8c], R9 ;  /* 0x00008c0906007985 */ /* 0x0001e8000c101904 */
[----:B------:R1:W-:Y:S04]  /*2fe80*/  ST.E desc[UR4][R6.64+0x9c], R25 ;  /* 0x00009c1906007985 */ /* 0x0003e8000c101904 */
[----:B0-----:R-:W2:Y:S02]  /*2fe90*/  LD.E R9, desc[UR6][R6.64+0xa8] ;  /* 0x0000a80606097980 */ /* 0x001ea4000c101900 */
[----:B--2---:R-:W-:-:S05]  /*2fea0*/  FMUL.FTZ R9, R28, R9 ;  /* 0x000000091c097220 */ /* 0x004fca0000410000 */
[----:B------:R0:W-:Y:S04]  /*2feb0*/  ST.E desc[UR4][R6.64+0xa8], R9 ;  /* 0x0000a80906007985 */ /* 0x0001e8000c101904 */
[----:B------:R-:W2:Y:S02]  /*2fec0*/  LD.E R3, desc[UR6][R6.64+0xac] ;  /* 0x0000ac0606037980 */ /* 0x000ea4000c101900 */
[----:B--2---:R-:W-:-:S05]  /*2fed0*/  FMUL.FTZ R3, R28, R3 ;  /* 0x000000031c037220 */ /* 0x004fca0000410000 */
[----:B------:R2:W-:Y:S04]  /*2fee0*/  ST.E desc[UR4][R6.64+0xac], R3 ;  /* 0x0000ac0306007985 */ /* 0x0005e8000c101904 */
[----:B-1----:R-:W3:Y:S02]  /*2fef0*/  LD.E R25, desc[UR6][R6.64+0xb8] ;  /* 0x0000b80606197980 */ /* 0x002ee4000c101900 */
[----:B---3--:R-:W-:-:S05]  /*2ff00*/  FMUL.FTZ R25, R28, R25 ;  /* 0x000000191c197220 */ /* 0x008fca0000410000 */
[----:B------:R1:W-:Y:S04]  /*2ff10*/  ST.E desc[UR4][R6.64+0xb8], R25 ;  /* 0x0000b81906007985 */ /* 0x0003e8000c101904 */
[----:B0-----:R-:W3:Y:S02]  /*2ff20*/  LD.E R9, desc[UR6][R6.64+0xbc] ;  /* 0x0000bc0606097980 */ /* 0x001ee4000c101900 */
[----:B---3--:R-:W-:-:S05]  /*2ff30*/  FMUL.FTZ R9, R28, R9 ;  /* 0x000000091c097220 */ /* 0x008fca0000410000 */
[----:B------:R0:W-:Y:S04]  /*2ff40*/  ST.E desc[UR4][R6.64+0xbc], R9 ;  /* 0x0000bc0906007985 */ /* 0x0001e8000c101904 */
[----:B--2---:R-:W2:Y:S02]  /*2ff50*/  LD.E R3, desc[UR6][R6.64+0xc8] ;  /* 0x0000c80606037980 */ /* 0x004ea4000c101900 */
        /* <DEDUP_REMOVED lines=119> */
[----:B------:R-:W3:Y:S01]  /*306d0*/  LDL.64 R2, [R0+0x80] ;  /* 0x0000800000027983 */ /* 0x000ee20000100a00 */
[----:B------:R-:W-:-:S03]  /*306e0*/  LEA.HI R28, R203, 0x8, RZ, 0x19 ;  /* 0x00000008cb1c7811 */ /* 0x000fc600078fc8ff */
[----:B------:R-:W4:Y:S02]  /*306f0*/  LDL.64 R26, [R0] ;  /* 0x00000000001a7983 */ /* 0x000f240000100a00 */
[----:B------:R5:W-:Y:S06]  /*30700*/  BAR.SYNC.DEFER_BLOCKING R28, 0x100 ;  /* 0x0004001c0000751d */ /* 0x000bec0000010000 */
[----:B-1----:R-:W2:Y:S04]  /*30710*/  LDL.64 R24, [R0+0x98] ;  /* 0x0000980000187983 */ /* 0x002ea80000100a00 */
[----:B0-----:R-:W5:Y:S04]  /*30720*/  LDL.64 R8, [R0+0x88] ;  /* 0x0000880000087983 */ /* 0x001f680000100a00 */
[----:B---3--:R-:W3:Y:S04]  /*30730*/  LD.E R31, desc[UR4][R2.64] ;  /* 0x00000004021f7980 */ /* 0x008ee8000c101900 */
[----:B----4-:R-:W4:Y:S04]  /*30740*/  LD.E R217, desc[UR6][R26.64] ;  /* 0x000000061ad97980 */ /* 0x010f28000c101900 */
[----:B--2---:R-:W4:Y:S04]  /*30750*/  LD.E.64 R6, desc[UR4][R24.64] ;  /* 0x0000000418067980 */ /* 0x004f28000c101b00 */
[----:B---3--:R-:W-:Y:S04]  /*30760*/  ST.E desc[UR8][R2.64], R31 ;  /* 0x0000001f02007985 */ /* 0x008fe8000c101908 */
[----:B------:R-:W2:Y:S04]  /*30770*/  LD.E R29, desc[UR10][R2.64+0x4] ;  /* 0x0000040a021d7980 */ /* 0x000ea8000c101900 */
[----:B--2---:R0:W-:Y:S04]  /*30780*/  ST.E desc[UR4][R2.64+0x4], R29 ;  /* 0x0000041d02007985 */ /* 0x0041e8000c101904 */
[----:B------:R-:W2:Y:S04]  /*30790*/  LD.E R33, desc[UR6][R2.64+0x8] ;  /* 0x0000080602217980 */ /* 0x000ea8000c101900 */
[----:B--2---:R-:W-:Y:S04]  /*307a0*/  ST.E desc[UR4][R2.64+0x8], R33 ;  /* 0x0000082102007985 */ /* 0x004fe8000c101904 */
[----:B------:R-:W2:Y:S04]  /*307b0*/  LD.E R27, desc[UR6][R2.64+0xc] ;  /* 0x00000c06021b7980 */ /* 0x000ea8000c101900 */
[----:B--2---:R1:W-:Y:S04]  /*307c0*/  ST.E desc[UR4][R2.64+0xc], R27 ;  /* 0x00000c1b02007985 */ /* 0x0043e8000c101904 */
[----:B------:R-:W2:Y:S04]  /*307d0*/  LD.E R25, desc[UR6][R2.64+0x10] ;  /* 0x0000100602197980 */ /* 0x000ea8000c101900 */
[----:B--2---:R2:W-:Y:S04]  /*307e0*/  ST.E desc[UR4][R2.64+0x10], R25 ;  /* 0x0000101902007985 */ /* 0x0045e8000c101904 */
[----:B0-----:R-:W3:Y:S04]  /*307f0*/  LD.E R29, desc[UR6][R2.64+0x14] ;  /* 0x00001406021d7980 */ /* 0x001ee8000c101900 */
[----:B---3--:R0:W-:Y:S04]  /*30800*/  ST.E desc[UR4][R2.64+0x14], R29 ;  /* 0x0000141d02007985 */ /* 0x0081e8000c101904 */
[----:B------:R-:W3:Y:S04]  /*30810*/  LD.E R31, desc[UR6][R2.64+0x18] ;  /* 0x00001806021f7980 */ /* 0x000ee8000c101900 */
[----:B---3--:R3:W-:Y:S04]  /*30820*/  ST.E desc[UR4][R2.64+0x18], R31 ;  /* 0x0000181f02007985 */ /* 0x0087e8000c101904 */
[----:B-1----:R-:W5:Y:S04]  /*30830*/  LD.E R27, desc[UR6][R2.64+0x1c] ;  /* 0x00001c06021b7980 */ /* 0x002f68000c101900 */
[----:B-----5:R1:W-:Y:S04]  /*30840*/  ST.E desc[UR4][R2.64+0x1c], R27 ;  /* 0x00001c1b02007985 */ /* 0x0203e8000c101904 */
[----:B--2---:R-:W2:Y:S04]  /*30850*/  LD.E R25, desc[UR6][R2.64+0x20] ;  /* 0x0000200602197980 */ /* 0x004ea8000c101900 */
[----:B--2---:R2:W-:Y:S04]  /*30860*/  ST.E desc[UR4][R2.64+0x20], R25 ;  /* 0x0000201902007985 */ /* 0x0045e8000c101904 */
[----:B0-----:R-:W5:Y:S04]  /*30870*/  LD.E R29, desc[UR6][R2.64+0x24] ;  /* 0x00002406021d7980 */ /* 0x001f68000c101900 */
[----:B-----5:R0:W-:Y:S04]  /*30880*/  ST.E desc[UR4][R2.64+0x24], R29 ;  /* 0x0000241d02007985 */ /* 0x0201e8000c101904 */
[----:B---3--:R-:W3:Y:S04]  /*30890*/  LD.E R31, desc[UR6][R2.64+0x28] ;  /* 0x00002806021f7980 */ /* 0x008ee8000c101900 */
        /* <DEDUP_REMOVED lines=230> */
[----:B-----5:R-:W-:Y:S04]  /*31700*/  ST.E desc[UR4][R2.64+0x1f4], R29 ;  /* 0x0001f41d02007985 */ /* 0x020fe8000c101904 */
[----:B---3--:R-:W3:Y:S01]  /*31710*/  LD.E R31, desc[UR6][R2.64+0x1f8] ;  /* 0x0001f806021f7980 */ /* 0x008ee2000c101900 */
[----:B------:R-:W-:-:S02]  /*31720*/  R2UR UR28, R4 ;  /* 0x00000000041c72ca */ /* 0x000fc400000e0000 */
[C---:B------:R-:W-:Y:S01]  /*31730*/  R2UR UR29, R5.reuse ;  /* 0x00000000051d72ca */ /* 0x040fe200000e0000 */
[----:B---3--:R-:W-:Y:S04]  /*31740*/  ST.E desc[UR4][R2.64+0x1f8], R31 ;  /* 0x0001f81f02007985 */ /* 0x008fe8000c101904 */
[----:B-1----:R-:W3:Y:S01]  /*31750*/  LD.E R27, desc[UR6][R2.64+0x1fc] ;  /* 0x0001fc06021b7980 */ /* 0x002ee2000c101900 */
[C---:B------:R-:W-:Y:S02]  /*31760*/  R2UR UR30, R4.reuse ;  /* 0x00000000041e72ca */ /* 0x040fe400000e0000 */
[----:B------:R-:W-:Y:S02]  /*31770*/  R2UR UR31, R5 ;  /* 0x00000000051f72ca */ /* 0x000fe400000e0000 */
[----:B------:R-:W-:-:S02]  /*31780*/  R2UR UR32, R4 ;  /* 0x00000000042072ca */ /* 0x000fc400000e0000 */
[C---:B------:R-:W-:Y:S02]  /*31790*/  R2UR UR33, R5.reuse ;  /* 0x00000000052172ca */ /* 0x040fe400000e0000 */
[C---:B------:R-:W-:Y:S02]  /*317a0*/  R2UR UR34, R4.reuse ;  /* 0x00000000042272ca */ /* 0x040fe400000e0000 */
[C---:B------:R-:W-:Y:S02]  /*317b0*/  R2UR UR35, R5.reuse ;  /* 0x00000000052372ca */ /* 0x040fe400000e0000 */
        /* <DEDUP_REMOVED lines=22> */
[----:B------:R-:W-:Y:S02]  /*31920*/  R2UR UR26, R4 ;  /* 0x00000000041a72ca */ /* 0x000fe400000e0000 */
[----:B------:R-:W-:Y:S01]  /*31930*/  R2UR UR27, R5 ;  /* 0x00000000051b72ca */ /* 0x000fe200000e0000 */
[----:B---3--:R0:W-:Y:S04]  /*31940*/  ST.E desc[UR4][R2.64+0x1fc], R27 ;  /* 0x0001fc1b02007985 */ /* 0x0081e8000c101904 */
[----:B------:R-:W3:Y:S04]  /*31950*/  LD.E R216, desc[UR28][R8.64] ;  /* 0x0000001c08d87980 */ /* 0x000ee8000c101900 */
[----:B------:R-:W5:Y:S04]  /*31960*/  LD.E R24, desc[UR30][R2.64] ;  /* 0x0000001e02187980 */ /* 0x000f68000c101900 */
[----:B--2---:R-:W5:Y:S04]  /*31970*/  LD.E R25, desc[UR32][R2.64+0x4] ;  /* 0x0000042002197980 */ /* 0x004f68000c101900 */
[----:B------:R-:W5:Y:S04]  /*31980*/  LD.E R26, desc[UR34][R2.64+0x8] ;  /* 0x00000822021a7980 */ /* 0x000f68000c101900 */
[----:B0-----:R-:W5:Y:S04]  /*31990*/  LD.E R27, desc[UR44][R2.64+0xc] ;  /* 0x00000c2c021b7980 */ /* 0x001f68000c101900 */
        /* <DEDUP_REMOVED lines=124> */
[----:B----4-:R-:W-:Y:S01]  /*32160*/  IMAD R6, R217, 0xc00, R6 ;  /* 0x00000c00d9067824 */ /* 0x010fe200078e0206 */
[----:B---3--:R-:W-:-:S02]  /*32170*/  ISETP.NE.U32.AND P1, PT, R216, RZ, PT ;  /* 0x000000ffd800720c */ /* 0x008fc40003f25070 */
[----:B------:R-:W-:Y:S02]  /*32180*/  R2UR UR7, R7 ;  /* 0x00000000070772ca */ /* 0x000fe400000e0000 */
[----:B------:R-:W-:Y:S02]  /*32190*/  R2UR UR6, R6 ;  /* 0x00000000060672ca */ /* 0x000fe400000e0000 */
[----:B------:R-:W-:Y:S02]  /*321a0*/  F2FP.BF16.F32.PACK_AB R152, R215, R152 ;  /* 0x00000098d798723e */ /* 0x000fe400000010ff */
[----:B------:R-:W-:Y:S02]  /*321b0*/  F2FP.BF16.F32.PACK_AB R154, R213, R154 ;  /* 0x0000009ad59a723e */ /* 0x000fe400000010ff */
[----:B------:R-:W-:Y:S02]  /*321c0*/  F2FP.BF16.F32.PACK_AB R153, R212, R153 ;  /* 0x00000099d499723e */ /* 0x000fe400000010ff */
[----:B------:R-:W-:Y:S01]  /*321d0*/  F2FP.BF16.F32.PACK_AB R155, R214, R155 ;  /* 0x0000009bd69b723e */ /* 0x000fe200000010ff */
[----:B------:R-:W-:Y:S01]  /*321e0*/  VOTEU.ANY UP0, P1 ;  /* 0x00000000003f7886 */ /* 0x000fe20000800100 */
        /* <DEDUP_REMOVED lines=19> */
[----:B------:R-:W-:Y:S01]  /*32320*/  R2UR UR25, R5 ;  /* 0x00000000051972ca */ /* 0x000fe200000e0000 */
[----:B-----5:R-:W-:-:S06]  /*32330*/  WARPGROUP.ARRIVE ;  /* 0x00000000000079c5 */ /* 0x020fcc0000000000 */
[----:B------:R-:W-:Y:S01]  /*32340*/  HGMMA.64x256x16.F32.BF16 R24, R152, gdesc[UR4].tnspB, R24, UP0, gsb0 ;  /* 0x43e0000498187df0 */ /* 0x000fe2000b801818 */
        /* <DEDUP_REMOVED lines=15> */
[----:B------:R-:W-:Y:S02]  /*32440*/  R2UR UR51, R5 ;  /* 0x00000000053372ca */ /* 0x000fe400000e0000 */
[C---:B------:R-:W-:Y:S01]  /*32450*/  R2UR UR52, R4.reuse ;  /* 0x00000000043472ca */ /* 0x040fe200000e0000 */
[----:B------:R-:W-:Y:S02]  /*32460*/  WARPGROUP.DEPBAR.LE gsb0, 0x0 ;  /* 0x00008000000079c5 */ /* 0x000fe40000010000 */
[----:B------:R0:W-:Y:S01]  /*32470*/  ST.E desc[UR4][R2.64], R24 ;  /* 0x0000001802007985 */ /* 0x0001e2000c101904 */
[----:B------:R-:W-:-:S02]  /*32480*/  R2UR UR4, R4 ;  /* 0x00000000040472ca */ /* 0x000fc400000e0000 */
[----:B------:R-:W-:-:S13]  /*32490*/  R2UR UR5, R5 ;  /* 0x00000000050572ca */ /* 0x000fda00000e0000 */
[----:B------:R1:W-:Y:S01]  /*324a0*/  ST.E desc[UR4][R2.64+0x4], R25 ;  /* 0x0000041902007985 */ /* 0x0003e2000c101904 */
[C---:B------:R-:W-:Y:S02]  /*324b0*/  R2UR UR4, R4.reuse ;  /* 0x00000000040472ca */ /* 0x040fe400000e0000 */
[C---:B------:R-:W-:Y:S01]  /*324c0*/  R2UR UR5, R5.reuse ;  /* 0x00000000050572ca */ /* 0x040fe200000e0000 */
[----:B------:R2:W-:Y:S01]  /*324d0*/  ST.E desc[UR6][R2.64+0x8], R26 ;  /* 0x0000081a02007985 */ /* 0x0005e2000c101906 */
[C---:B------:R-:W-:Y:S02]  /*324e0*/  R2UR UR6, R4.reuse ;  /* 0x00000000040672ca */ /* 0x040fe400000e0000 */
[C---:B------:R-:W-:Y:S01]  /*324f0*/  R2UR UR7, R5.reuse ;  /* 0x00000000050772ca */ /* 0x040fe200000e0000 */
[----:B------:R3:W-:Y:S01]  /*32500*/  ST.E desc[UR8][R2.64+0xc], R27 ;  /* 0x00000c1b02007985 */ /* 0x0007e2000c101908 */
[C---:B------:R-:W-:Y:S02]  /*32510*/  R2UR UR8, R4.reuse ;  /* 0x00000000040872ca */ /* 0x040fe400000e0000 */
[----:B------:R-:W-:Y:S01]  /*32520*/  R2UR UR9, R5 ;  /* 0x00000000050972ca */ /* 0x000fe200000e0000 */
[----:B------:R4:W-:Y:S01]  /*32530*/  ST.E desc[UR10][R2.64+0x10], R28 ;  /* 0x0000101c02007985 */ /* 0x0009e2000c10190a */
[----:B------:R-:W-:-:S02]  /*32540*/  R2UR UR10, R4 ;  /* 0x00000000040a72ca */ /* 0x000fc400000e0000 */
        /* <DEDUP_REMOVED lines=25> */
[----:B------:R5:W-:Y:S04]  /*326e0*/  ST.E desc[UR8][R2.64+0x34], R37 ;  /* 0x0000342502007985 */ /* 0x000be8000c101908 */
[----:B------:R5:W-:Y:S04]  /*326f0*/  ST.E desc[UR10][R2.64+0x38], R38 ;  /* 0x0000382602007985 */ /* 0x000be8000c10190a */
[----:B------:R5:W-:Y:S01]  /*32700*/  ST.E desc[UR12][R2.64+0x3c], R39 ;  /* 0x00003c2702007985 */ /* 0x000be2000c10190c */
[----:B------:R-:W-:-:S03]  /*32710*/  R2UR UR8, R4 ;  /* 0x00000000040872ca */ /* 0x000fc600000e0000 */
[----:B------:R5:W-:Y:S01]  /*32720*/  ST.E desc[UR14][R2.64+0x40], R40 ;  /* 0x0000402802007985 */ /* 0x000be2000c10190e */
[----:B------:R-:W-:-:S03]  /*32730*/  R2UR UR9, R5 ;  /* 0x00000000050972ca */ /* 0x000fc600000e0000 */
[----:B------:R5:W-:Y:S04]  /*32740*/  ST.E desc[UR16][R2.64+0x44], R41 ;  /* 0x0000442902007985 */ /* 0x000be8000c101910 */
[----:B------:R5:W-:Y:S04]  /*32750*/  ST.E desc[UR18][R2.64+0x48], R42 ;  /* 0x0000482a02007985 */ /* 0x000be8000c101912 */
[----:B------:R5:W-:Y:S04]  /*32760*/  ST.E desc[UR20][R2.64+0x4c], R43 ;  /* 0x00004c2b02007985 */ /* 0x000be8000c101914 */
[----:B------:R5:W-:Y:S04]  /*32770*/  ST.E desc[UR22][R2.64+0x50], R44 ;  /* 0x0000502c02007985 */ /* 0x000be8000c101916 */
[----:B------:R5:W-:Y:S01]  /*32780*/  ST.E desc[UR24][R2.64+0x54], R45 ;  /* 0x0000542d02007985 */ /* 0x000be2000c101918 */
[----:B------:R-:W-:-:S03]  /*32790*/  R2UR UR10, R4 ;  /* 0x00000000040a72ca */ /* 0x000fc600000e0000 */
[----:B------:R5:W-:Y:S01]  /*327a0*/  ST.E desc[UR4][R2.64+0x58], R46 ;  /* 0x0000582e02007985 */ /* 0x000be2000c101904 */
[C---:B------:R-:W-:Y:S02]  /*327b0*/  R2UR UR4, R4.reuse ;  /* 0x00000000040472ca */ /* 0x040fe400000e0000 */
[C---:B------:R-:W-:Y:S01]  /*327c0*/  R2UR UR5, R5.reuse ;  /* 0x00000000050572ca */ /* 0x040fe200000e0000 */
[----:B------:R5:W-:Y:S01]  /*327d0*/  ST.E desc[UR6][R2.64+0x5c], R47 ;  /* 0x00005c2f02007985 */ /* 0x000be2000c101906 */
        /* <DEDUP_REMOVED lines=12> */
[C---:B------:R-:W-:Y:S01]  /*328a0*/  R2UR UR21, R5.reuse ;  /* 0x00000000051572ca */ /* 0x040fe200000e0000 */
[----:B------:R5:W-:Y:S01]  /*328b0*/  ST.E desc[UR8][R2.64+0x60], R48 ;  /* 0x0000603002007985 */ /* 0x000be2000c101908 */
        /* <DEDUP_REMOVED lines=8> */
[----:B------:R-:W-:Y:S01]  /*32940*/  R2UR UR5, R5 ;  /* 0x00000000050572ca */ /* 0x000fe200000e0000 */
[----:B------:R5:W-:Y:S04]  /*32950*/  ST.E desc[UR6][R2.64+0x68], R50 ;  /* 0x0000683202007985 */ /* 0x000be8000c101906 */
[----:B------:R5:W-:Y:S04]  /*32960*/  ST.E desc[UR10][R2.64+0x6c], R51 ;  /* 0x00006c3302007985 */ /* 0x000be8000c10190a */
[----:B------:R5:W-:Y:S04]  /*32970*/  ST.E desc[UR12][R2.64+0x70], R52 ;  /* 0x0000703402007985 */ /* 0x000be8000c10190c */
        /* <DEDUP_REMOVED lines=8> */
[----:B------:R5:W-:Y:S01]  /*32a00*/  ST.E desc[UR8][R2.64+0x8c], R59 ;  /* 0x00008c3b02007985 */ /* 0x000be2000c101908 */
[C---:B------:R-:W-:Y:S02]  /*32a10*/  R2UR UR8, R4.reuse ;  /* 0x00000000040872ca */ /* 0x040fe400000e0000 */
[----:B------:R-:W-:Y:S01]  /*32a20*/  R2UR UR9, R5 ;  /* 0x00000000050972ca */ /* 0x000fe200000e0000 */
[----:B------:R5:W-:Y:S01]  /*32a30*/  ST.E desc[UR4][R2.64+0x90], R60 ;  /* 0x0000903c02007985 */ /* 0x000be2000c101904 */
        /* <DEDUP_REMOVED lines=13> */
[C---:B------:R-:W-:Y:S01]  /*32b10*/  R2UR UR21, R5.reuse ;  /* 0x00000000051572ca */ /* 0x040fe200000e0000 */
[----:B------:R5:W-:Y:S01]  /*32b20*/  ST.E desc[UR6][R2.64+0x94], R61 ;  /* 0x0000943d02007985 */ /* 0x000be2000c101906 */
        /* <DEDUP_REMOVED lines=245> */
[C---:B------:R-:W-:Y:S02]  /*33a80*/  R2UR UR54, R4.reuse ;  /* 0x00000000043672ca */ /* 0x040fe400000e0000 */
[----:B------:R-:W-:Y:S01]  /*33a90*/  R2UR UR55, R5 ;  /* 0x00000000053772ca */ /* 0x000fe200000e0000 */
        /* <DEDUP_REMOVED lines=12> */
[----:B------:R-:W-:Y:S01]  /*33b60*/  ST.E desc[UR28][R8.64], R195 ;  /* 0x000000c308007985 */ /* 0x000fe2000c10191c */
[C---:B------:R-:W-:Y:S02]  /*33b70*/  R2UR UR58, R4.reuse ;  /* 0x00000000043a72ca */ /* 0x040fe400000e0000 */
[C---:B------:R-:W-:Y:S01]  /*33b80*/  R2UR UR59, R5.reuse ;  /* 0x00000000053b72ca */ /* 0x040fe200000e0000 */
[----:B0-----:R-:W5:Y:S01]  /*33b90*/  LD.E R24, desc[UR30][R2.64] ;  /* 0x0000001e02187980 */ /* 0x001f62000c101900 */
[C---:B------:R-:W-:Y:S02]  /*33ba0*/  R2UR UR56, R4.reuse ;  /* 0x00000000043872ca */ /* 0x040fe400000e0000 */
[C---:B------:R-:W-:Y:S01]  /*33bb0*/  R2UR UR57, R5.reuse ;  /* 0x00000000053972ca */ /* 0x040fe200000e0000 */
[----:B-1----:R-:W5:Y:S01]  /*33bc0*/  LD.E R25, desc[UR32][R2.64+0x4] ;  /* 0x0000042002197980 */ /* 0x002f62000c101900 */
[C---:B------:R-:W-:Y:S02]  /*33bd0*/  R2UR UR4, R4.reuse ;  /* 0x00000000040472ca */ /* 0x040fe400000e0000 */
[----:B------:R-:W-:Y:S01]  /*33be0*/  R2UR UR5, R5 ;  /* 0x00000000050572ca */ /* 0x000fe200000e0000 */
[----:B--2---:R-:W2:Y:S01]  /*33bf0*/  LD.E R26, desc[UR34][R2.64+0x8] ;  /* 0x00000822021a7980 */ /* 0x004ea2000c101900 */
[----:B------:R-:W-:-:S02]  /*33c00*/  R2UR UR6, R4 ;  /* 0x00000000040672ca */ /* 0x000fc400000e0000 */
[C---:B------:R-:W-:Y:S01]  /*33c10*/  R2UR UR7, R5.reuse ;  /* 0x00000000050772ca */ /* 0x040fe200000e0000 */
[----:B---3--:R-:W2:Y:S01]  /*33c20*/  LD.E R27, desc[UR44][R2.64+0xc] ;  /* 0x00000c2c021b7980 */ /* 0x008ea2000c101900 */
[C---:B------:R-:W-:Y:S02]  /*33c30*/  R2UR UR8, R4.reuse ;  /* 0x00000000040872ca */ /* 0x040fe400000e0000 */
[C---:B------:R-:W-:Y:S01]  /*33c40*/  R2UR UR9, R5.reuse ;  /* 0x00000000050972ca */ /* 0x040fe200000e0000 */
[----:B----4-:R-:W2:Y:S01]  /*33c50*/  LD.E R28, desc[UR46][R2.64+0x10] ;  /* 0x0000102e021c7980 */ /* 0x010ea2000c101900 */
[C---:B------:R-:W-:Y:S02]  /*33c60*/  R2UR UR10, R4.reuse ;  /* 0x00000000040a72ca */ /* 0x040fe400000e0000 */
[----:B------:R-:W-:Y:S01]  /*33c70*/  R2UR UR11, R5 ;  /* 0x00000000050b72ca */ /* 0x000fe200000e0000 */
[----:B-----5:R-:W2:Y:S01]  /*33c80*/  LD.E R29, desc[UR50][R2.64+0x14] ;  /* 0x00001432021d7980 */ /* 0x020ea2000c101900 */
[----:B------:R-:W-:-:S02]  /*33c90*/  R2UR UR12, R4 ;  /* 0x00000000040c72ca */ /* 0x000fc400000e0000 */
[C---:B------:R-:W-:Y:S01]  /*33ca0*/  R2UR UR13, R5.reuse ;  /* 0x00000000050d72ca */ /* 0x040fe200000e0000 */
[----:B------:R-:W2:Y:S01]  /*33cb0*/  LD.E R30, desc[UR52][R2.64+0x18] ;  /* 0x00001834021e7980 */ /* 0x000ea2000c101900 */
[C---:B------:R-:W-:Y:S02]  /*33cc0*/  R2UR UR14, R4.reuse ;  /* 0x00000000040e72ca */ /* 0x040fe400000e0000 */
[C---:B------:R-:W-:Y:S01]  /*33cd0*/  R2UR UR15, R5.reuse ;  /* 0x00000000050f72ca */ /* 0x040fe200000e0000 */
[----:B------:R-:W2:Y:S01]  /*33ce0*/  LD.E R31, desc[UR54][R2.64+0x1c] ;  /* 0x00001c36021f7980 */ /* 0x000ea2000c101900 */
[C---:B------:R-:W-:Y:S02]  /*33cf0*/  R2UR UR16, R4.reuse ;  /* 0x00000000041072ca */ /* 0x040fe400000e0000 */
[----:B------:R-:W-:Y:S01]  /*33d00*/  R2UR UR17, R5 ;  /* 0x00000000051172ca */ /* 0x000fe200000e0000 */
[----:B------:R-:W2:Y:S01]  /*33d10*/  LD.E R32, desc[UR60][R2.64+0x20] ;  /* 0x0000203c02207980 */ /* 0x000ea2000c101900 */
        /* <DEDUP_REMOVED lines=327> */
[----:B------:R-:W-:Y:S02]  /*35190*/  R2UR UR54, R4 ;  /* 0x00000000043672ca */ /* 0x000fe400000e0000 */
[----:B------:R-:W-:Y:S01]  /*351a0*/  R2UR UR55, R5 ;  /* 0x00000000053772ca */ /* 0x000fe200000e0000 */
        /* <DEDUP_REMOVED lines=10> */
[----:B------:R-:W-:-:S02]  /*35250*/  VIADD R152, R6, 0x80 ;  /* 0x0000008006987836 */ /* 0x000fc40000000000 */
[----:B------:R-:W-:-:S03]  /*35260*/  IMAD.MOV.U32 R153, RZ, RZ, R7 ;  /* 0x000000ffff997224 */ /* 0x000fc600078e0007 */
[----:B------:R-:W-:Y:S02]  /*35270*/  R2UR UR6, R152 ;  /* 0x00000000980672ca */ /* 0x000fe400000e0000 */
[----:B------:R-:W-:Y:S02]  /*35280*/  R2UR UR7, R153 ;  /* 0x00000000990772ca */ /* 0x000fe400000e0000 */
[----:B------:R-:W-:Y:S02]  /*35290*/  F2FP.BF16.F32.PACK_AB R152, R20, R21 ;  /* 0x000000151498723e */ /* 0x000fe400000010ff */
[----:B------:R-:W-:Y:S02]  /*352a0*/  F2FP.BF16.F32.PACK_AB R154, R18, R19 ;  /* 0x00000013129a723e */ /* 0x000fe400000010ff */
[----:B------:R-:W-:Y:S02]  /*352b0*/  F2FP.BF16.F32.PACK_AB R153, R14, R15 ;  /* 0x0000000f0e99723e */ /* 0x000fe400000010ff */
[----:B------:R-:W-:-:S02]  /*352c0*/  F2FP.BF16.F32.PACK_AB R155, R12, R13 ;  /* 0x0000000d0c9b723e */ /* 0x000fc400000010ff */
        /* <DEDUP_REMOVED lines=18> */
[----:B------:R-:W-:Y:S02]  /*353f0*/  R2UR UR24, R4 ;  /* 0x00000000041872ca */ /* 0x000fe400000e0000 */
[----:B------:R-:W-:Y:S01]  /*35400*/  R2UR UR25, R5 ;  /* 0x00000000051972ca */ /* 0x000fe200000e0000 */
[----:B--2---:R-:W-:-:S06]  /*35410*/  WARPGROUP.ARRIVE ;  /* 0x00000000000079c5 */ /* 0x004fcc0000000000 */
[----:B------:R-:W-:Y:S01]  /*35420*/  HGMMA.64x256x16.F32.BF16 R24, R152, gdesc[UR4].tnspB, R24, gsb0 ;  /* 0x43e0000498187df0 */ /* 0x000fe20008001818 */
        /* <DEDUP_REMOVED lines=19> */
[C---:B------:R-:W-:Y:S01]  /*35560*/  R2UR UR55, R5.reuse ;  /* 0x00000000053772ca */ /* 0x040fe200000e0000 */
[----:B------:R-:W-:Y:S02]  /*35570*/  WARPGROUP.DEPBAR.LE gsb0, 0x0 ;  /* 0x00008000000079c5 */ /* 0x000fe40000010000 */
        /* <DEDUP_REMOVED lines=2670> */
[----:B------:R5:W-:Y:S04]  /*3fc60*/  ST.E desc[UR6][R2.64+0x1b4], R133 ;  /* 0x0001b48502007985 */ /* 0x000be8000c101906 */
[----:B------:R5:W-:Y:S04]  /*3fc70*/  ST.E desc[UR8][R2.64+0x1b8], R134 ;  /* 0x0001b88602007985 */ /* 0x000be8000c101908 */
[----:B------:R5:W-:Y:S04]  /*3fc80*/  ST.E desc[UR4][R2.64+0x1bc], R135 ;  /* 0x0001bc8702007985 */ /* 0x000be8000c101904 */
[----:B------:R5:W-:Y:S01]  /*3fc90*/  ST.E desc[UR10][R2.64+0x1c0], R136 ;  /* 0x0001c08802007985 */ /* 0x000be2000c10190a */
[----:B------:R-:W-:-:S03]  /*3fca0*/  R2UR UR6, R4 ;  /* 0x00000000040672ca */ /* 0x000fc600000e0000 */
[----:B------:R5:W-:Y:S01]  /*3fcb0*/  ST.E desc[UR12][R2.64+0x1c4], R137 ;  /* 0x0001c48902007985 */ /* 0x000be2000c10190c */
[----:B------:R-:W-:-:S03]  /*3fcc0*/  R2UR UR7, R5 ;  /* 0x00000000050772ca */ /* 0x000fc600000e0000 */
[----:B------:R5:W-:Y:S01]  /*3fcd0*/  ST.E desc[UR14][R2.64+0x1c8], R138 ;  /* 0x0001c88a02007985 */ /* 0x000be2000c10190e */
[----:B------:R-:W-:-:S03]  /*3fce0*/  R2UR UR8, R4 ;  /* 0x00000000040872ca */ /* 0x000fc600000e0000 */
[----:B------:R5:W-:Y:S01]  /*3fcf0*/  ST.E desc[UR16][R2.64+0x1cc], R139 ;  /* 0x0001cc8b02007985 */ /* 0x000be2000c101910 */
[----:B------:R-:W-:-:S03]  /*3fd00*/  R2UR UR9, R5 ;  /* 0x00000000050972ca */ /* 0x000fc600000e0000 */
        /* <DEDUP_REMOVED lines=13> */
[----:B------:R-:W-:-:S03]  /*3fde0*/  R2UR UR51, R5 ;  /* 0x00000000053372ca */ /* 0x000fc600000e0000 */
[----:B------:R5:W-:Y:S01]  /*3fdf0*/  ST.E desc[UR28][R2.64+0x1e4], R145 ;  /* 0x0001e49102007985 */ /* 0x000be2000c10191c */
[C---:B------:R-:W-:Y:S02]  /*3fe00*/  R2UR UR28, R4.reuse ;  /* 0x00000000041c72ca */ /* 0x040fe400000e0000 */
[C---:B------:R-:W-:Y:S02]  /*3fe10*/  R2UR UR29, R5.reuse ;  /* 0x00000000051d72ca */ /* 0x040fe400000e0000 */
[C---:B------:R-:W-:Y:S02]  /*3fe20*/  R2UR UR52, R4.reuse ;  /* 0x00000000043472ca */ /* 0x040fe400000e0000 */
[C---:B------:R-:W-:Y:S02]  /*3fe30*/  R2UR UR53, R5.reuse ;  /* 0x00000000053572ca */ /* 0x040fe400000e0000 */
[C---:B------:R-:W-:Y:S02]  /*3fe40*/  R2UR UR54, R4.reuse ;  /* 0x00000000043672ca */ /* 0x040fe400000e0000 */
[----:B------:R-:W-:Y:S01]  /*3fe50*/  R2UR UR55, R5 ;  /* 0x00000000053772ca */ /* 0x000fe200000e0000 */
[----:B------:R-:W-:Y:S04]  /*3fe60*/  ST.E desc[UR6][R2.64+0x1ec], R147 ;  /* 0x0001ec9302007985 */ /* 0x000fe8000c101906 */
[----:B------:R-:W-:Y:S04]  /*3fe70*/  ST.E desc[UR8][R2.64+0x1f0], R148 ;  /* 0x0001f09402007985 */ /* 0x000fe8000c101908 */
[----:B------:R-:W-:Y:S04]  /*3fe80*/  ST.E desc[UR10][R2.64+0x1f4], R149 ;  /* 0x0001f49502007985 */ /* 0x000fe8000c10190a */
[----:B------:R-:W-:Y:S04]  /*3fe90*/  ST.E desc[UR12][R2.64+0x1f8], R150 ;  /* 0x0001f89602007985 */ /* 0x000fe8000c10190c */
[----:B------:R-:W-:Y:S01]  /*3fea0*/  ST.E desc[UR14][R2.64+0x1fc], R151 ;  /* 0x0001fc9702007985 */ /* 0x000fe2000c10190e */
        /* <DEDUP_REMOVED lines=370> */
[----:B------:R-:W-:Y:S01]  /*415d0*/  VIADD R6, R6, 0x280 ;  /* 0x0000028006067836 */ /* 0x000fe20000000000 */
[----:B------:R-:W-:-:S02]  /*415e0*/  R2UR UR7, R7 ;  /* 0x00000000070772ca */ /* 0x000fc400000e0000 */
[----:B------:R-:W-:Y:S02]  /*415f0*/  F2FP.BF16.F32.PACK_AB R184, R187, R188 ;  /* 0x000000bcbbb8723e */ /* 0x000fe400000010ff */
[----:B------:R-:W-:Y:S02]  /*41600*/  R2UR UR6, R6 ;  /* 0x00000000060672ca */ /* 0x000fe400000e0000 */
[----:B------:R-:W-:Y:S02]  /*41610*/  F2FP.BF16.F32.PACK_AB R186, R185, R186 ;  /* 0x000000bab9ba723e */ /* 0x000fe400000010ff */
[----:B------:R-:W-:Y:S02]  /*41620*/  F2FP.BF16.F32.PACK_AB R185, R160, R161 ;  /* 0x000000a1a0b9723e */ /* 0x000fe400000010ff */
[----:B------:R-:W-:Y:S02]  /*41630*/  F2FP.BF16.F32.PACK_AB R187, R158, R159 ;  /* 0x0000009f9ebb723e */ /* 0x000fe400000010ff */
        /* <DEDUP_REMOVED lines=27> */
[----:B------:R-:W-:Y:S01]  /*417f0*/  R2UR UR29, R5 ;  /* 0x00000000051d72ca */ /* 0x000fe200000e0000 */
[----:B------:R-:W-:-:S02]  /*41800*/  WARPGROUP.DEPBAR.LE gsb0, 0x0 ;  /* 0x00008000000079c5 */ /* 0x000fc40000010000 */
[----:B------:R-:W-:Y:S01]  /*41810*/  ST.E desc[UR4][R2.64], R24 ;  /* 0x0000001802007985 */ /* 0x000fe2000c101904 */
[C---:B------:R-:W-:Y:S02]  /*41820*/  R2UR UR4, R4.reuse ;  /* 0x00000000040472ca */ /* 0x040fe400000e0000 */
[C---:B------:R-:W-:Y:S01]  /*41830*/  R2UR UR5, R5.reuse ;  /* 0x00000000050572ca */ /* 0x040fe200000e0000 */
[----:B------:R-:W-:Y:S01]  /*41840*/  ST.E desc[UR6][R2.64+0x4], R25 ;  /* 0x0000041902007985 */ /* 0x000fe2000c101906 */
[C---:B------:R-:W-:Y:S02]  /*41850*/  R2UR UR6, R4.reuse ;  /* 0x00000000040672ca */ /* 0x040fe400000e0000 */
[----:B------:R-:W-:Y:S01]  /*41860*/  R2UR UR7, R5 ;  /* 0x00000000050772ca */ /* 0x000fe200000e0000 */
[----:B------:R-:W-:Y:S04]  /*41870*/  ST.E desc[UR8][R2.64+0x8], R26 ;  /* 0x0000081a02007985 */ /* 0x000fe8000c101908 */
[----:B------:R-:W-:Y:S04]  /*41880*/  ST.E desc[UR10][R2.64+0xc], R27 ;  /* 0x00000c1b02007985 */ /* 0x000fe8000c10190a */
[----:B------:R-:W-:Y:S01]  /*41890*/  ST.E desc[UR12][R2.64+0x10], R28 ;  /* 0x0000101c02007985 */ /* 0x000fe2000c10190c */
[----:B------:R-:W-:-:S03]  /*418a0*/  R2UR UR8, R4 ;  /* 0x00000000040872ca */ /* 0x000fc600000e0000 */
[----:B------:R-:W-:Y:S01]  /*418b0*/  ST.E desc[UR14][R2.64+0x14], R29 ;  /* 0x0000141d02007985 */ /* 0x000fe2000c10190e */
[----:B------:R-:W-:-:S03]  /*418c0*/  R2UR UR9, R5 ;  /* 0x00000000050972ca */ /* 0x000fc600000e0000 */
[----:B------:R-:W-:Y:S04]  /*418d0*/  ST.E desc[UR16][R2.64+0x18], R30 ;  /* 0x0000181e02007985 */ /* 0x000fe8000c101910 */
[----:B------:R-:W-:Y:S04]  /*418e0*/  ST.E desc[UR18][R2.64+0x1c], R31 ;  /* 0x00001c1f02007985 */ /* 0x000fe8000c101912 */
[----:B------:R-:W-:Y:S04]  /*418f0*/  ST.E desc[UR20][R2.64+0x20], R32 ;  /* 0x0000202002007985 */ /* 0x000fe8000c101914 */
[----:B------:R-:W-:Y:S04]  /*41900*/  ST.E desc[UR22][R2.64+0x24], R33 ;  /* 0x0000242102007985 */ /* 0x000fe8000c101916 */
[----:B------:R-:W-:Y:S01]  /*41910*/  ST.E desc[UR24][R2.64+0x28], R34 ;  /* 0x0000282202007985 */ /* 0x000fe2000c101918 */
[----:B------:R-:W-:-:S03]  /*41920*/  R2UR UR10, R4 ;  /* 0x00000000040a72ca */ /* 0x000fc600000e0000 */
[----:B------:R-:W-:Y:S01]  /*41930*/  ST.E desc[UR4][R2.64+0x2c], R35 ;  /* 0x00002c2302007985 */ /* 0x000fe2000c101904 */
[C---:B------:R-:W-:Y:S02]  /*41940*/  R2UR UR4, R4.reuse ;  /* 0x00000000040472ca */ /* 0x040fe400000e0000 */
[C---:B------:R-:W-:Y:S01]  /*41950*/  R2UR UR5, R5.reuse ;  /* 0x00000000050572ca */ /* 0x040fe200000e0000 */
[----:B------:R-:W-:Y:S01]  /*41960*/  ST.E desc[UR6][R2.64+0x30], R36 ;  /* 0x0000302402007985 */ /* 0x000fe2000c101906 */
        /* <DEDUP_REMOVED lines=13> */
[----:B------:R-:W-:Y:S01]  /*41a40*/  ST.E desc[UR8][R2.64+0x34], R37 ;  /* 0x0000342502007985 */ /* 0x000fe2000c101908 */
        /* <DEDUP_REMOVED lines=8> */
[----:B------:R-:W-:Y:S01]  /*41ad0*/  R2UR UR5, R5 ;  /* 0x00000000050572ca */ /* 0x000fe200000e0000 */
[----:B------:R-:W-:Y:S04]  /*41ae0*/  ST.E desc[UR6][R2.64+0x3c], R39 ;  /* 0x00003c2702007985 */ /* 0x000fe8000c101906 */
[----:B------:R-:W-:Y:S04]  /*41af0*/  ST.E desc[UR10][R2.64+0x40], R40 ;  /* 0x0000402802007985 */ /* 0x000fe8000c10190a */
[----:B------:R-:W-:Y:S04]  /*41b00*/  ST.E desc[UR12][R2.64+0x44], R41 ;  /* 0x0000442902007985 */ /* 0x000fe8000c10190c */
        /* <DEDUP_REMOVED lines=8> */
[----:B------:R-:W-:Y:S01]  /*41b90*/  ST.E desc[UR8][R2.64+0x60], R48 ;  /* 0x0000603002007985 */ /* 0x000fe2000c101908 */
[C---:B------:R-:W-:Y:S02]  /*41ba0*/  R2UR UR8, R4.reuse ;  /* 0x00000000040872ca */ /* 0x040fe400000e0000 */
[----:B------:R-:W-:Y:S01]  /*41bb0*/  R2UR UR9, R5 ;  /* 0x00000000050972ca */ /* 0x000fe200000e0000 */
[----:B------:R-:W-:Y:S01]  /*41bc0*/  ST.E desc[UR4][R2.64+0x64], R49 ;  /* 0x0000643102007985 */ /* 0x000fe2000c101904 */
        /* <DEDUP_REMOVED lines=14> */
[----:B------:R-:W-:Y:S01]  /*41cb0*/  ST.E desc[UR6][R2.64+0x68], R50 ;  /* 0x0000683202007985 */ /* 0x000fe2000c101906 */
        /* <DEDUP_REMOVED lines=288> */
[----:B------:R-:W2:Y:S01]  /*42ec0*/  LD.E R7, desc[UR28][R2.64] ;  /* 0x0000001c02077980 */ /* 0x000ea2000c101900 */
[----:B------:R-:W-:-:S02]  /*42ed0*/  R2UR UR4, R4 ;  /* 0x00000000040472ca */ /* 0x000fc400000e0000 */
[C---:B------:R-:W-:Y:S02]  /*42ee0*/  R2UR UR5, R5.reuse ;  /* 0x00000000050572ca */ /* 0x040fe400000e0000 */
[----:B------:R-:W-:Y:S02]  /*42ef0*/  R2UR UR6, R4 ;  /* 0x00000000040672ca */ /* 0x000fe400000e0000 */
[----:B------:R-:W-:-:S09]  /*42f00*/  R2UR UR7, R5 ;  /* 0x00000000050772ca */ /* 0x000fd200000e0000 */
[----:B--2---:R1:W-:Y:S04]  /*42f10*/  ST.E desc[UR4][R2.64], R7 ;  /* 0x0000000702007985 */ /* 0x0043e8000c101904 */
[----:B------:R-:W2:Y:S01]  /*42f20*/  LD.E R11, desc[UR6][R2.64+0x4] ;  /* 0x00000406020b7980 */ /* 0x000ea2000c101900 */
[C---:B------:R-:W-:Y:S02]  /*42f30*/  R2UR UR4, R4.reuse ;  /* 0x00000000040472ca */ /* 0x040fe400000e0000 */
[C---:B------:R-:W-:Y:S02]  /*42f40*/  R2UR UR5, R5.reuse ;  /* 0x00000000050572ca */ /* 0x040fe400000e0000 */
[----:B------:R-:W-:Y:S02]  /*42f50*/  R2UR UR6, R4 ;  /* 0x00000000040672ca */ /* 0x000fe400000e0000 */
[----:B------:R-:W-:-:S09]  /*42f60*/  R2UR UR7, R5 ;  /* 0x00000000050772ca */ /* 0x000fd200000e0000 */
[----:B--2---:R2:W-:Y:S04]  /*42f70*/  ST.E desc[UR4][R2.64+0x4], R11 ;  /* 0x0000040b02007985 */ /* 0x0045e8000c101904 */
[----:B------:R-:W3:Y:S01]  /*42f80*/  LD.E R13, desc[UR6][R2.64+0x8] ;  /* 0x00000806020d7980 */ /* 0x000ee2000c101900 */
[C---:B------:R-:W-:Y:S02]  /*42f90*/  R2UR UR4, R4.reuse ;  /* 0x00000000040472ca */ /* 0x040fe400000e0000 */
[C---:B------:R-:W-:Y:S02]  /*42fa0*/  R2UR UR5, R5.reuse ;  /* 0x00000000050572ca */ /* 0x040fe400000e0000 */
[----:B------:R-:W-:Y:S02]  /*42fb0*/  R2UR UR6, R4 ;  /* 0x00000000040672ca */ /* 0x000fe400000e0000 */
[----:B------:R-:W-:-:S09]  /*42fc0*/  R2UR UR7, R5 ;  /* 0x00000000050772ca */ /* 0x000fd200000e0000 */
[----:B---3--:R3:W-:Y:S04]  /*42fd0*/  ST.E desc[UR4][R2.64+0x8], R13 ;  /* 0x0000080d02007985 */ /* 0x0087e8000c101904 */
[----:B0-----:R-:W4:Y:S01]  /*42fe0*/  LD.E R9, desc[UR6][R2.64+0xc] ;  /* 0x00000c0602097980 */ /* 0x001f22000c101900 */
[C---:B------:R-:W-:Y:S02]  /*42ff0*/  R2UR UR4, R4.reuse ;  /* 0x00000000040472ca */ /* 0x040fe400000e0000 */
[C---:B------:R-:W-:Y:S02]  /*43000*/  R2UR UR5, R5.reuse ;  /* 0x00000000050572ca */ /* 0x040fe400000e0000 */
[----:B------:R-:W-:Y:S02]  /*43010*/  R2UR UR6, R4 ;  /* 0x00000000040672ca */ /* 0x000fe400000e0000 */
[----:B------:R-:W-:-:S09]  /*43020*/  R2UR UR7, R5 ;  /* 0x00000000050772ca */ /* 0x000fd200000e0000 */
[----:B----4-:R0:W-:Y:S04]  /*43030*/  ST.E desc[UR4][R2.64+0xc], R9 ;  /* 0x00000c0902007985 */ /* 0x0101e8000c101904 */
[----:B-1----:R-:W4:Y:S01]  /*43040*/  LD.E R7, desc[UR6][R2.64+0x10] ;  /* 0x0000100602077980 */ /* 0x002f22000c101900 */
[C---:B------:R-:W-:Y:S02]  /*43050*/  R2UR UR4, R4.reuse ;  /* 0x00000000040472ca */ /* 0x040fe400000e0000 */
[C---:B------:R-:W-:Y:S02]  /*43060*/  R2UR UR5, R5.reuse ;  /* 0x00000000050572ca */ /* 0x040fe400000e0000 */
[----:B------:R-:W-:Y:S02]  /*43070*/  R2UR UR6, R4 ;  /* 0x00000000040672ca */ /* 0x000fe400000e0000 */
[----:B------:R-:W-:-:S09]  /*43080*/  R2UR UR7, R5 ;  /* 0x00000000050772ca */ /* 0x000fd200000e0000 */
[----:B----4-:R1:W-:Y:S04]  /*43090*/  ST.E desc[UR4][R2.64+0x10], R7 ;  /* 0x0000100702007985 */ /* 0x0103e8000c101904 */
[----:B--2---:R-:W2:Y:S01]  /*430a0*/  LD.E R11, desc[UR6][R2.64+0x14] ;  /* 0x00001406020b7980 */ /* 0x004ea2000c101900 */
[C---:B------:R-:W-:Y:S02]  /*430b0*/  R2UR UR4, R4.reuse ;  /* 0x00000000040472ca */ /* 0x040fe400000e0000 */
[C---:B------:R-:W-:Y:S02]  /*430c0*/  R2UR UR5, R5.reuse ;  /* 0x00000000050572ca */ /* 0x040fe400000e0000 */
[----:B------:R-:W-:Y:S02]  /*430d0*/  R2UR UR6, R4 ;  /* 0x00000000040672ca */ /* 0x000fe400000e0000 */
[----:B------:R-:W-:-:S09]  /*430e0*/  R2UR UR7, R5 ;  /* 0x00000000050772ca */ /* 0x000fd200000e0000 */
[----:B--2---:R2:W-:Y:S04]  /*430f0*/  ST.E desc[UR4][R2.64+0x14], R11 ;  /* 0x0000140b02007985 */ /* 0x0045e8000c101904 */
[----:B---3--:R-:W3:Y:S01]  /*43100*/  LD.E R13, desc[UR6][R2.64+0x18] ;  /* 0x00001806020d7980 */ /* 0x008ee2000c101900 */
        /* <DEDUP_REMOVED lines=719> */
[----:B---3--:R-:W2:Y:S01]  /*45e00*/  LD.E R13, desc[UR6][R2.64+0x1f8] ;  /* 0x0001f806020d7980 */ /* 0x008ea2000c101900 */
[C---:B------:R-:W-:Y:S02]  /*45e10*/  R2UR UR4, R4.reuse ;  /* 0x00000000040472ca */ /* 0x040fe400000e0000 */
[C---:B------:R-:W-:Y:S02]  /*45e20*/  R2UR UR5, R5.reuse ;  /* 0x00000000050572ca */ /* 0x040fe400000e0000 */
[----:B------:R-:W-:Y:S02]  /*45e30*/  R2UR UR6, R4 ;  /* 0x00000000040672ca */ /* 0x000fe400000e0000 */
[----:B------:R-:W-:-:S02]  /*45e40*/  R2UR UR7, R5 ;  /* 0x00000000050772ca */ /* 0x000fc400000e0000 */
[----:B------:R-:W-:-:S07]  /*45e50*/  LOP3.LUT P6, RZ, R203, 0x7f, RZ, 0xc0, !PT ;  /* 0x0000007fcbff7812 */ /* 0x000fce00078cc0ff */
[----:B--2---:R1:W-:Y:S04]  /*45e60*/  ST.E desc[UR4][R2.64+0x1f8], R13 ;  /* 0x0001f80d02007985 */ /* 0x0043e8000c101904 */
[----:B0-----:R-:W2:Y:S01]  /*45e70*/  LD.E R9, desc[UR6][R2.64+0x1fc] ;  /* 0x0001fc0602097980 */ /* 0x001ea2000c101900 */
[----:B------:R-:W-:Y:S02]  /*45e80*/  R2UR UR4, R4 ;  /* 0x00000000040472ca */ /* 0x000fe400000e0000 */
[----:B------:R-:W-:-:S13]  /*45e90*/  R2UR UR5, R5 ;  /* 0x00000000050572ca */ /* 0x000fda00000e0000 */
[----:B--2---:R1:W-:Y:S01]  /*45ea0*/  ST.E desc[UR4][R2.64+0x1fc], R9 ;  /* 0x0001fc0902007985 */ /* 0x0043e2000c101904 */
[----:B------:R-:W-:Y:S05]  /*45eb0*/  @P6 BRA `(.L_x_2339) ;  /* 0x0000000000306947 */ /* 0x000fea0003800000 */
[----:B-1----:R-:W2:Y:S04]  /*45ec0*/  LDL.64 R2, [R0+0x40] ;  /* 0x0000400000027983 */ /* 0x002ea80000100a00 */
[----:B------:R-:W3:Y:S01]  /*45ed0*/  LDL.64 R6, [R0] ;  /* 0x0000000000067983 */ /* 0x000ee20000100a00 */
[C---:B------:R-:W-:Y:S02]  /*45ee0*/  R2UR UR4, R4.reuse ;  /* 0x00000000040472ca */ /* 0x040fe400000e0000 */
[C---:B------:R-:W-:Y:S02]  /*45ef0*/  R2UR UR5, R5.reuse ;  /* 0x00000000050572ca */ /* 0x040fe400000e0000 */
[----:B------:R-:W-:Y:S02]  /*45f00*/  R2UR UR6, R4 ;  /* 0x00000000040672ca */ /* 0x000fe400000e0000 */
[----:B------:R-:W-:-:S09]  /*45f10*/  R2UR UR7, R5 ;  /* 0x00000000050772ca */ /* 0x000fd200000e0000 */
[----:B--2---:R-:W2:Y:S04]  /*45f20*/  LD.E.64 R2, desc[UR4][R2.64+0x30] ;  /* 0x0000300402027980 */ /* 0x004ea8000c101b00 */
[----:B---3--:R-:W3:Y:S01]  /*45f30*/  LD.E R6, desc[UR6][R6.64] ;  /* 0x0000000606067980 */ /* 0x008ee2000c101900 */
[----:B--2---:R-:W-:-:S05]  /*45f40*/  MOV R5, R2 ;  /* 0x0000000200057202 */ /* 0x004fca0000000f00 */
[----:B---3--:R-:W-:-:S05]  /*45f50*/  IMAD R4, R6, 0x8, R5 ;  /* 0x0000000806047824 */ /* 0x008fca00078e0205 */
[----:B------:R-:W-:-:S04]  /*45f60*/  PRMT R4, RZ, 0x654, R4 ;  /* 0x00000654ff047816 */ /* 0x000fc80000000004 */
[----:B------:R0:W-:Y:S03]  /*45f70*/  SYNCS.ARRIVE.TRANS64.RED.A1T0 RZ, [R4+URZ], RZ ;  /* 0x000000ff04ff79a7 */ /* 0x0001e6000810043f */
.L_x_2339:
[----:B-1----:R-:W-:Y:S02]  /*45f80*/  IMAD.MOV.U32 R2, RZ, RZ, R211 ;  /* 0x000000ffff027224 */ /* 0x002fe400078e00d3 */
[----:B------:R-:W-:-:S04]  /*45f90*/  IMAD.MOV.U32 R3, RZ, RZ, 0x0 ;  /* 0x00000000ff037424 */ /* 0x000fc800078e00ff */
[----:B0-----:R-:W-:Y:S05]  /*45fa0*/  RET.REL.NODEC R2 `(_ZN7cutlass13device_kernelIN5flash11enable_sm90INS1_16FlashAttnFwdSm90INS1_25CollectiveMainloopFwdSm90ILi2EN4cute5tupleIJNS5_1CILi1EEES8_S8_EEENS6_IJNS7_ILi128EEENS7_ILi96EEENS7_ILi64EEEEEELi256ENS_10bfloat16_tEfNS_4arch4Sm90ELb0ELb1ELb1ELb0ELb0ELb0ELb1ELb1ELb0ELb1ELb0ELb0EEENS1_21CollectiveEpilogueFwdINS6_IJSA_NS7_ILi256EEESB_EEES9_SE_SG_Li256ELb0ELb1ELb0ELb0EEENS1_30DynamicPersistentTileSchedulerILi256ELi128ELb0ELb1ELb1EEEEEEEEEvNT_6ParamsE) ;  /* 0xfffffba002147950 */ /* 0x001fea0003c3ffff */
.L_x_2317:
[----:B0-----:R0:W1:Y:S02]  /*45fb0*/  SYNCS.PHASECHK.TRANS64.TRYWAIT P1, [R2+URZ], R3 ;  /* 0x00000003020075a7 */ /* 0x001064000802017f */
[----:B-1----:R-:W-:Y:S05]  /*45fc0*/  @!P1 NANOSLEEP.SYNCS 0x989680 ;  /* 0x009896800000995d */ /* 0x002fea0003900000 */
[----:B------:R-:W1:Y:S02]  /*45fd0*/  @!P1 SYNCS.PHASECHK.TRANS64 P1, [R2+URZ], R3 ;  /* 0x00000003020095a7 */ /* 0x000e64000802007f */
[----:B-1----:R-:W-:Y:S05]  /*45fe0*/  @!P1 BRA `(.L_x_2317) ;  /* 0xfffffffc00f09947 */ /* 0x002fea000383ffff */
[----:B------:R-:W-:Y:S05]  /*45ff0*/  BRA `(.L_x_2316) ;  /* 0xfffffe4400f07947 */ /* 0x000fea000383ffff */
.L_x_2324:
[----:B0-----:R0:W1:Y:S02]  /*46000*/  SYNCS.PHASECHK.TRANS64.TRYWAIT P1, [R8+URZ], R9 ;  /* 0x00000009080075a7 */ /* 0x001064000802017f */
[----:B-1----:R-:W-:Y:S05]  /*46010*/  @!P1 NANOSLEEP.SYNCS 0x989680 ;  /* 0x009896800000995d */ /* 0x002fea0003900000 */
[----:B------:R-:W1:Y:S02]  /*46020*/  @!P1 SYNCS.PHASECHK.TRANS64 P1, [R8+URZ], R9 ;  /* 0x00000009080095a7 */ /* 0x000e64000802007f */
[----:B-1----:R-:W-:Y:S05]  /*46030*/  @!P1 BRA `(.L_x_2324) ;  /* 0xfffffffc00f09947 */ /* 0x002fea000383ffff */
[----:B------:R-:W-:Y:S05]  /*46040*/  BRA `(.L_x_2323) ;  /* 0xfffffe4c00c47947 */ /* 0x000fea000383ffff */
.L_x_2340:
        /* <DEDUP_REMOVED lines=11> */
.L_x_6037:


//--------------------- .text._ZN7cutlass13device_kernelIN5flash11enable_sm90INS1_16FlashAttnFwdSm90INS1_25CollectiveMainloopFwdSm90ILi2EN4cute5tupleIJNS5_1CILi1EEES8_S8_EEENS6_IJNS7_ILi128EEENS7_ILi96EEENS7_ILi64EEEEEELi256ENS_10bfloat16_tEfNS_4arch4Sm90ELb0ELb1ELb1ELb1ELb0ELb0ELb0ELb1ELb0ELb1ELb0ELb0EEENS1_21CollectiveEpilogueFwdINS6_IJSA_NS7_ILi256EEESB_EEES9_SE_SG_Li256ELb1ELb1ELb0ELb0EEENS1_36VarlenDynamicPersistentTileSchedulerILi128ELi96ELi256ELi128ELb0ELb1ELb1ELb1ELb0ELb1EEEEEEEEEvNT_6ParamsE --------------------------
	.section	.text._ZN7cutlass13device_kernelIN5flash11enable_sm90INS1_16FlashAttnFwdSm90INS1_25CollectiveMainloopFwdSm90ILi2EN4cute5tupleIJNS5_1CILi1EEES8_S8_EEENS6_IJNS7_ILi128EEENS7_ILi96EEENS7_ILi64EEEEEELi256ENS_10bfloat16_tEfNS_4arch4Sm90ELb0ELb1ELb1ELb1ELb0ELb0ELb0ELb1ELb0ELb1ELb0ELb0EEENS1_21CollectiveEpilogueFwdINS6_IJSA_NS7_ILi256EEESB_EEES9_SE_SG_Li256ELb1ELb1ELb0ELb0EEENS1_36VarlenDynamicPersistentTileSchedulerILi128ELi96ELi256ELi128ELb0ELb1ELb1ELb1ELb0ELb1EEEEEEEEEvNT_6ParamsE,"ax",@progbits
	.align	128
.text._ZN7cutlass13device_kernelIN5flash11enable_sm90INS1_16FlashAttnFwdSm90INS1_25CollectiveMainloopFwdSm90ILi2EN4cute5tupleIJNS5_1CILi1EEES8_S8_EEENS6_IJNS7_ILi128EEENS7_ILi96EEENS7_ILi64EEEEEELi256ENS_10bfloat16_tEfNS_4arch4Sm90ELb0ELb1ELb1ELb1ELb0ELb0ELb0ELb1ELb0ELb1ELb0ELb0EEENS1_21CollectiveEpilogueFwdINS6_IJSA_NS7_ILi256EEESB_EEES9_SE_SG_Li256ELb1ELb1ELb0ELb0EEENS1_36VarlenDynamicPersistentTileSchedulerILi128ELi96ELi256ELi128ELb0ELb1ELb1ELb1ELb0ELb1EEEEEEEEEvNT_6ParamsE:
        .type           _ZN7cutlass13device_kernelIN5flash11enable_sm90INS1_16FlashAttnFwdSm90INS1_25CollectiveMainloopFwdSm90ILi2EN4cute5tupleIJNS5_1CILi1EEES8_S8_EEENS6_IJNS7_ILi128EEENS7_ILi96EEENS7_ILi64EEEEEELi256ENS_10bfloat16_tEfNS_4arch4Sm90ELb0ELb1ELb1ELb1ELb0ELb0ELb0ELb1ELb0ELb1ELb0ELb0EEENS1_21CollectiveEpilogueFwdINS6_IJSA_NS7_ILi256EEESB_EEES9_SE_SG_Li256ELb1ELb1ELb0ELb0EEENS1_36VarlenDynamicPersistentTileSchedulerILi128ELi96ELi256ELi128ELb0ELb1ELb1ELb1ELb0ELb1EEEEEEEEEvNT_6ParamsE,@function
        .size           _ZN7cutlass13device_kernelIN5flash11enable_sm90INS1_16FlashAttnFwdSm90INS1_25CollectiveMainloopFwdSm90ILi2EN4cute5tupleIJNS5_1CILi1EEES8_S8_EEENS6_IJNS7_ILi128EEENS7_ILi96EEENS7_ILi64EEEEEELi256ENS_10bfloat16_tEfNS_4arch4Sm90ELb0ELb1ELb1ELb1ELb0ELb0ELb0ELb1ELb0ELb1ELb0ELb0EEENS1_21CollectiveEpilogueFwdINS6_IJSA_NS7_ILi256EEESB_EEES9_SE_SG_Li256ELb1ELb1ELb0ELb0EEENS1_36VarlenDynamicPersistentTileSchedulerILi128ELi96ELi256ELi128ELb0ELb1ELb1ELb1ELb0ELb1EEEEEEEEEvNT_6ParamsE,(.L_x_6039 - _ZN7cutlass13device_kernelIN5flash11enable_sm90INS1_16FlashAttnFwdSm90INS1_25CollectiveMainloopFwdSm90ILi2EN4cute5tupleIJNS5_1CILi1EEES8_S8_EEENS6_IJNS7_ILi128EEENS7_ILi96EEENS7_ILi64EEEEEELi256ENS_10bfloat16_tEfNS_4arch4Sm90ELb0ELb1ELb1ELb1ELb0ELb0ELb0ELb1ELb0ELb1ELb0ELb0EEENS1_21CollectiveEpilogueFwdINS6_IJSA_NS7_ILi256EEESB_EEES9_SE_SG_Li256ELb1ELb1ELb0ELb0EEENS1_36VarlenDynamicPersistentTileSchedulerILi128ELi96ELi256ELi128ELb0ELb1ELb1ELb1ELb0ELb1EEEEEEEEEvNT_6ParamsE)
        .other          _ZN7cutlass13device_kernelIN5flash11enable_sm90INS1_16FlashAttnFwdSm90INS1_25CollectiveMainloopFwdSm90ILi2EN4cute5tupleIJNS5_1CILi1EEES8_S8_EEENS6_IJNS7_ILi128EEENS7_ILi96EEENS7_ILi64EEEEEELi256ENS_10bfloat16_tEfNS_4arch4Sm90ELb0ELb1ELb1ELb1ELb0ELb0ELb0ELb1ELb0ELb1ELb0ELb0EEENS1_21CollectiveEpilogueFwdINS6_IJSA_NS7_ILi256EEESB_EEES9_SE_SG_Li256ELb1ELb1ELb0ELb0EEENS1_36VarlenDynamicPersistentTileSchedulerILi128ELi96ELi256ELi128ELb0ELb1ELb1ELb1ELb0ELb1EEEEEEEEEvNT_6ParamsE,@"STO_CUDA_ENTRY STV_DEFAULT"
_ZN7cutlass13device_kernelIN5flash11enable_sm90INS1_16FlashAttnFwdSm90INS1_25CollectiveMainloopFwdSm90ILi2EN4cute5tupleIJNS5_1CILi1EEES8_S8_EEENS6_IJNS7_ILi128EEENS7_ILi96EEENS7_ILi64EEEEEELi256ENS_10bfloat16_tEfNS_4arch4Sm90ELb0ELb1ELb1ELb1ELb0ELb0ELb0ELb1ELb0ELb1ELb0ELb0EEENS1_21CollectiveEpilogueFwdINS6_IJSA_NS7_ILi256EEESB_EEES9_SE_SG_Li256ELb1ELb1ELb0ELb0EEENS1_36VarlenDynamicPersistentTileSchedulerILi128ELi96ELi256ELi128ELb0ELb1ELb1ELb1ELb0ELb1EEEEEEEEEvNT_6ParamsE:
        /* <DEDUP_REMOVED lines=18> */
.L_x_2342:
[----:B------:R-:W-:Y:S05]  /*0120*/  BSYNC B0 ;  /* 0x0000000000007941 */ /* 0x000fea0003800000 */
.L_x_2341:
        /* <DEDUP_REMOVED lines=41> */
.L_x_2343:
        /* <DEDUP_REMOVED lines=22> */
.L_x_2344:
        /* <DEDUP_REMOVED lines=18> */
.L_x_2345:
        /* <DEDUP_REMOVED lines=22> */
.L_x_2346:
        /* <DEDUP_REMOVED lines=22> */
.L_x_2347:
[----:B------:R-:W-:Y:S01]  /*0900*/  PLOP3.LUT P0, PT, PT, PT, UP0, 0x80, 0x0 ;  /* 0x000000000000781c */ /* 0x000fe20003f0f008 */
[----:B------:R-:W-:Y:S01]  /*0910*/  UMOV UR36, 0x1 ;  /* 0x0000000100247882 */ /* 0x000fe20000000000 */
[----:B------:R-:W-:Y:S01]  /*0920*/  NOP ;  /* 0x0000000000007918 */ /* 0x000fe20000000000 */
[----:B------:R-:W-:Y:S01]  /*0930*/  USEL UR36, UR36, 0x2, !UP0 ;  /* 0x0000000224247887 */ /* 0x000fe2000c000000 */
[----:B------:R-:W-:Y:S01]  /*0940*/  ULDC.64 UR40, c[0x0][0x208] ;  /* 0x0000820000287ab9 */ /* 0x000fe20000000a00 */
[----:B012-4-:R-:W-:Y:S08]  /*0950*/  BAR.SYNC.DEFER_BLOCKING 0x0 ;  /* 0x0000000000007b1d */ /* 0x017ff00000010000 */
[----:B------:R-:W-:Y:S05]  /*0960*/  @!P0 BRA `(.L_x_2348) ;  /* 0x0000010c00648947 */ /* 0x000fea0003800000 */
.L_x_2349:
        /* <DEDUP_REMOVED lines=23> */
[----:B------:R-:W-:Y:S01]  /*0ae0*/  R2UR UR6, R11 ;  /* 0x000000000b0672ca */ /* 0x000fe200000e0000 */
[----:B------:R-:W-:Y:S01]  /*0af0*/  UMOV UR38, URZ ;  /* 0x0000003f00267c82 */ /* 0x000fe20008000000 */
[----:B------:R-:W-:Y:S01]  /*0b00*/  UMOV UR37, URZ ;  /* 0x0000003f00257c82 */ /* 0x000fe20008000000 */
[----:B0-----:R-:W-:-:S05]  /*0b10*/  VIADD R212, R0, 0xffffff80 ;  /* 0xffffff8000d47836 */ /* 0x001fca0000000000 */
[----:B------:R-:W-:-:S04]  /*0b20*/  SHF.R.S32.HI R3, RZ, 0x1f, R212 ;  /* 0x0000001fff037819 */ /* 0x000fc800000114d4 */
[CC--:B------:R-:W-:Y:S02]  /*0b30*/  LEA.HI R0, R3.reuse, R212.reuse, RZ, 0x7 ;  /* 0x000000d403007211 */ /* 0x0c0fe400078f38ff */
[CC--:B------:R-:W-:Y:S02]  /*0b40*/  LEA.HI R2, R3.reuse, R212.reuse, RZ, 0x4 ;  /* 0x000000d403027211 */ /* 0x0c0fe400078f20ff */
[----:B------:R-:W-:Y:S02]  /*0b50*/  LOP3.LUT R5, R0, 0xffffff80, RZ, 0xc0, !PT ;  /* 0xffffff8000057812 */ /* 0x000fe400078ec0ff */
[----:B------:R-:W-:Y:S02]  /*0b60*/  SHF.R.S32.HI R7, RZ, 0x4, R2 ;  /* 0x00000004ff077819 */ /* 0x000fe40000011402 */
[----:B------:R-:W-:Y:S01]  /*0b70*/  LEA.HI R4, R3, R212, RZ, 0x5 ;  /* 0x000000d403047211 */ /* 0x000fe200078f28ff */
[----:B------:R-:W-:Y:S01]  /*0b80*/  IMAD.IADD R204, R212, 0x1, -R5 ;  /* 0x00000001d4cc7824 */ /* 0x000fe200078e0a05 */
[----:B------:R-:W-:-:S02]  /*0b90*/  LOP3.LUT R5, R2, 0x3fffff0, RZ, 0xc0, !PT ;  /* 0x03fffff002057812 */ /* 0x000fc400078ec0ff */
[----:B------:R-:W-:Y:S01]  /*0ba0*/  LEA.HI R2, R2, R7, RZ, 0x1 ;  /* 0x0000000702027211 */ /* 0x000fe200078f08ff */
[----:B------:R-:W-:Y:S01]  /*0bb0*/  IMAD.SHL.U32 R4, R4, 0x20, RZ ;  /* 0x0000002004047824 */ /* 0x000fe200078e00ff */
[----:B------:R-:W-:Y:S01]  /*0bc0*/  SHF.R.S32.HI R9, RZ, 0x1f, R204 ;  /* 0x0000001fff097819 */ /* 0x000fe200000114cc */
[----:B------:R-:W-:Y:S01]  /*0bd0*/  IMAD.IADD R5, R212, 0x1, -R5 ;  /* 0x00000001d4057824 */ /* 0x000fe200078e0a05 */
[----:B------:R-:W-:Y:S02]  /*0be0*/  LOP3.LUT R2, R2, 0x1ffffffe, RZ, 0xc0, !PT ;  /* 0x1ffffffe02027812 */ /* 0x000fe400078ec0ff */
[----:B------:R-:W-:Y:S02]  /*0bf0*/  LEA.HI R6, R9, R204, RZ, 0x2 ;  /* 0x000000cc09067211 */ /* 0x000fe400078f10ff */
[----:B------:R-:W-:Y:S01]  /*0c00*/  LEA.HI R10, R3, R212, RZ, 0x2 ;  /* 0x000000d4030a7211 */ /* 0x000fe200078f10ff */
[----:B------:R-:W-:Y:S01]  /*0c10*/  IMAD.IADD R2, R7, 0x1, -R2 ;  /* 0x0000000107027824 */ /* 0x000fe200078e0a02 */
[----:B------:R-:W-:-:S02]  /*0c20*/  SHF.R.S32.HI R8, RZ, 0x2, R6 ;  /* 0x00000002ff087819 */ /* 0x000fc40000011406 */
[----:B------:R-:W-:Y:S02]  /*0c30*/  SHF.R.S32.HI R11, RZ, 0x1f, R6 ;  /* 0x0000001fff0b7819 */ /* 0x000fe40000011406 */
[----:B------:R-:W-:Y:S02]  /*0c40*/  LOP3.LUT R4, R4, 0xfffffc00, RZ, 0xc0, !PT ;  /* 0xfffffc0004047812 */ /* 0x000fe400078ec0ff */
[----:B------:R-:W-:Y:S02]  /*0c50*/  LOP3.LUT R7, R10, 0xfffffffc, RZ, 0xc0, !PT ;  /* 0xfffffffc0a077812 */ /* 0x000fe400078ec0ff */
[----:B------:R-:W-:Y:S01]  /*0c60*/  LEA.HI R3, R3, R212, RZ, 0x3 ;  /* 0x000000d403037211 */ /* 0x000fe200078f18ff */
[----:B------:R-:W-:Y:S01]  /*0c70*/  IMAD R5, R5, 0x40, R4 ;  /* 0x0000004005057824 */ /* 0x000fe200078e0204 */
[----:B------:R-:W-:Y:S01]  /*0c80*/  LEA.HI R11, R11, R8, RZ, 0x3 ;  /* 0x000000080b0b7211 */ /* 0x000fe200078f18ff */
[----:B------:R-:W-:Y:S01]  /*0c90*/  IMAD.IADD R4, R212, 0x1, -R7 ;  /* 0x00000001d4047824 */ /* 0x000fe200078e0a07 */
[----:B------:R-:W-:Y:S01]  /*0ca0*/  SHF.R.S32.HI R205, RZ, 0x7, R0 ;  /* 0x00000007ffcd7819 */ /* 0x000fe20000011400 */
[----:B------:R-:W-:Y:S01]  /*0cb0*/  IMAD R207, R2, 0x8, R5 ;  /* 0x0000000802cf7824 */ /* 0x000fe200078e0205 */
[----:B------:R-:W-:-:S02]  /*0cc0*/  LOP3.LUT R7, R3, 0xfffffff8, RZ, 0xc0, !PT ;  /* 0xfffffff803077812 */ /* 0x000fc400078ec0ff */
[----:B------:R-:W-:Y:S02]  /*0cd0*/  LOP3.LUT R11, R11, 0xfffffff8, RZ, 0xc0, !PT ;  /* 0xfffffff80b0b7812 */ /* 0x000fe400078ec0ff */
[----:B------:R-:W-:Y:S01]  /*0ce0*/  LEA.HI R9, R9, R204, RZ, 0x5 ;  /* 0x000000cc09097211 */ /* 0x000fe200078f28ff */
[----:B------:R-:W-:Y:S01]  /*0cf0*/  IMAD.IADD R202, R212, 0x1, -R7 ;  /* 0x00000001d4ca7824 */ /* 0x000fe200078e0a07 */
[----:B------:R-:W-:Y:S01]  /*0d00*/  LEA.HI R0, R0, R205, RZ, 0x1 ;  /* 0x000000cd00007211 */ /* 0x000fe200078f08ff */
[----:B------:R-:W-:Y:S01]  /*0d10*/  IMAD.IADD R8, R8, 0x1, -R11 ;  /* 0x0000000108087824 */ /* 0x000fe200078e0a0b */
[----:B------:R-:W-:Y:S01]  /*0d20*/  SHF.R.S32.HI R9, RZ, 0x5, R9 ;  /* 0x00000005ff097819 */ /* 0x000fe20000011409 */
[----:B------:R-:W-:Y:S01]  /*0d30*/  IMAD.SHL.U32 R19, R202, 0x8, RZ ;  /* 0x00000008ca137824 */ /* 0x000fe200078e00ff */
[----:B------:R-:W-:Y:S02]  /*0d40*/  LEA.HI R10, R4, R4, RZ, 0x1 ;  /* 0x00000004040a7211 */ /* 0x000fe400078f08ff */
[----:B------:R-:W-:Y:S01]  /*0d50*/  LOP3.LUT R0, R0, 0x3fffffe, RZ, 0xc0, !PT ;  /* 0x03fffffe00007812 */ /* 0x000fe200078ec0ff */
[----:B------:R-:W-:Y:S01]  /*0d60*/  IMAD R9, R9, 0x10, R8 ;  /* 0x0000001009097824 */ /* 0x000fe200078e0208 */
[----:B------:R-:W-:Y:S01]  /*0d70*/  LOP3.LUT R11, R10, 0x1ffffffe, RZ, 0xc0, !PT ;  /* 0x1ffffffe0a0b7812 */ /* 0x000fe200078ec0ff */
[----:B------:R-:W-:Y:S01]  /*0d80*/  VIADD R200, R19, 0x40 ;  /* 0x0000004013c87836 */ /* 0x000fe20000000000 */
[----:B------:R-:W-:Y:S01]  /*0d90*/  SHF.R.S32.HI R203, RZ, 0x3, R3 ;  /* 0x00000003ffcb7819 */ /* 0x000fe20000011403 */
[----:B------:R-:W-:Y:S01]  /*0da0*/  IMAD.IADD R0, R205, 0x1, -R0 ;  /* 0x00000001cd007824 */ /* 0x000fe200078e0a00 */
[----:B------:R-:W-:Y:S01]  /*0db0*/  LOP3.LUT R3, R6, 0x7ffffffc, RZ, 0xc0, !PT ;  /* 0x7ffffffc06037812 */ /* 0x000fe200078ec0ff */
        /* <DEDUP_REMOVED lines=8> */
[----:B------:R-:W-:-:S02]  /*0e40*/  IMAD.IADD R18, R204, 0x1, -R3 ;  /* 0x00000001cc127824 */ /* 0x000fc400078e0a03 */
[----:B------:R-:W-:-:S07]  /*0e50*/  IMAD R22, R11, 0x8, R206 ;  /* 0x000000080b167824 */ /* 0x000fce00078e02ce */
.L_x_2449:
[----:B------:R-:W-:Y:S01]  /*0e60*/  ULDC.64 UR8, c[0x0][0xa28] ;  /* 0x00028a0000087ab9 */ /* 0x000fe20000000a00 */
[----:B------:R-:W-:Y:S01]  /*0e70*/  IMAD.MOV.U32 R0, RZ, RZ, RZ ;  /* 0x000000ffff007224 */ /* 0x000fe200078e00ff */
[----:B------:R-:W-:-:S04]  /*0e80*/  UISETP.NE.U32.AND UP0, UPT, UR8, URZ, UPT ;  /* 0x0000003f0800728c */ /* 0x000fc8000bf05070 */
[----:B------:R-:W-:-:S03]  /*0e90*/  UISETP.NE.AND.EX UP0, UPT, UR9, URZ, UPT, UP0 ;  /* 0x0000003f0900728c */ /* 0x000fc6000bf05300 */
[----:B------:R-:W-:Y:S02]  /*0ea0*/  ULDC.64 UR8, c[0x0][0xa18] ;  /* 0x0002860000087ab9 */ /* 0x000fe40000000a00 */
[----:B------:R-:W-:Y:S01]  /*0eb0*/  UISETP.NE.U32.AND UP1, UPT, UR8, URZ, UPT ;  /* 0x0000003f0800728c */ /* 0x000fe2000bf25070 */
[----:B------:R-:W-:-:S03]  /*0ec0*/  PLOP3.LUT P0, PT, PT, PT, UP0, 0x80, 0x0 ;  /* 0x000000000000781c */ /* 0x000fc60003f0f008 */
[----:B------:R-:W-:-:S03]  /*0ed0*/  UISETP.NE.AND.EX UP1, UPT, UR9, URZ, UPT, UP1 ;  /* 0x0000003f0900728c */ /* 0x000fc6000bf25310 */
[----:B------:R-:W-:Y:S02]  /*0ee0*/  @UP0 ULDC.64 UR8, c[0x0][0xa28] ;  /* 0x00028a0000080ab9 */ /* 0x000fe40000000a00 */
[----:B------:R-:W-:Y:S01]  /*0ef0*/  @UP0 UIMAD.WIDE UR8, UR6, 0x4, UR8 ;  /* 0x00000004060808a5 */ /* 0x000fe2000f8e0208 */
[----:B------:R-:W-:-:S05]  /*0f00*/  PLOP3.LUT P2, PT, PT, PT, UP1, 0x80, 0x0 ;  /* 0x000000000000781c */ /* 0x000fca0003f4f018 */
[----:B------:R-:W-:Y:S01]  /*0f10*/  @UP1 ULDC.64 UR10, c[0x0][0xa18] ;  /* 0x00028600000a1ab9 */ /* 0x000fe20000000a00 */
[----:B01--4-:R-:W-:Y:S02]  /*0f20*/  IMAD.U32 R2, RZ, RZ, UR8 ;  /* 0x00000008ff027e24 */ /* 0x013fe4000f8e00ff */
[----:B------:R-:W-:Y:S01]  /*0f30*/  IMAD.U32 R3, RZ, RZ, UR9 ;  /* 0x00000009ff037e24 */ /* 0x000fe2000f8e00ff */
[----:B------:R-:W-:Y:S01]  /*0f40*/  @UP1 UIMAD.WIDE UR8, UR6, 0x4, UR10 ;  /* 0x00000004060818a5 */ /* 0x000fe2000f8e020a */
[----:B------:R-:W-:Y:S02]  /*0f50*/  ULDC UR4, c[0x0][0x288] ;  /* 0x0000a20000047ab9 */ /* 0x000fe40000000800 */
[----:B------:R-:W-:Y:S01]  /*0f60*/  IMAD.U32 R16, RZ, RZ, UR4 ;  /* 0x00000004ff107e24 */ /* 0x000fe2000f8e00ff */
[----:B------:R0:W5:Y:S02]  /*0f70*/  @P0 LDG.E R0, desc[UR40][R2.64] ;  /* 0x0000002802000981 */ /* 0x000164000c1e1900 */
[----:B--2---:R-:W-:Y:S01]  /*0f80*/  IMAD.U32 R4, RZ, RZ, UR8 ;  /* 0x00000008ff047e24 */ /* 0x004fe2000f8e00ff */
[----:B------:R-:W-:Y:S01]  /*0f90*/  ULDC UR4, c[0x0][0x424] ;  /* 0x0001090000047ab9 */ /* 0x000fe20000000800 */
[----:B------:R-:W-:Y:S01]  /*0fa0*/  IMAD.U32 R5, RZ, RZ, UR9 ;  /* 0x00000009ff057e24 */ /* 0x000fe2000f8e00ff */
[----:B------:R-:W-:-:S04]  /*0fb0*/  ULDC.64 UR8, c[0x0][0x418] ;  /* 0x0001060000087ab9 */ /* 0x000fc80000000a00 */
[----:B------:R0:W5:Y:S01]  /*0fc0*/  @P2 LDG.E R16, desc[UR40][R4.64] ;  /* 0x0000002804102981 */ /* 0x000162000c1e1900 */
[----:B------:R-:W-:Y:S01]  /*0fd0*/  UISETP.NE.U32.AND UP0, UPT, UR8, URZ, UPT ;  /* 0x0000003f0800728c */ /* 0x000fe2000bf05070 */
[----:B------:R-:W-:-:S03]  /*0fe0*/  UMOV UR45, UR7 ;  /* 0x00000007002d7c82 */ /* 0x000fc60008000000 */
[----:B------:R-:W-:-:S03]  /*0ff0*/  UISETP.NE.AND.EX UP0, UPT, UR9, URZ, UPT, UP0 ;  /* 0x0000003f0900728c */ /* 0x000fc6000bf05300 */
[----:B------:R-:W-:Y:S01]  /*1000*/  ULDC.64 UR8, c[0x0][0xa20] ;  /* 0x0002880000087ab9 */ /* 0x000fe20000000a00 */
[----:B------:R-:W-:Y:S01]  /*1010*/  USEL UR4, UR4, 0x1, UP0 ;  /* 0x0000000104047887 */ /* 0x000fe20008000000 */
[----:B------:R-:W-:Y:S01]  /*1020*/  ISETP.NE.U32.AND P1, PT, RZ, UR8, PT ;  /* 0x00000008ff007c0c */ /* 0x000fe2000bf25070 */
[----:B------:R-:W-:Y:S02]  /*1030*/  ULDC UR8, c[0x0][0x2f0] ;  /* 0x0000bc0000087ab9 */ /* 0x000fe40000000800 */
[----:B------:R-:W-:Y:S01]  /*1040*/  UIMAD UR4, UR4, UR8, URZ ;  /* 0x00000008040472a4 */ /* 0x000fe2000f8e023f */
[----:B------:R-:W-:Y:S01]  /*1050*/  ISETP.NE.AND.EX P1, PT, RZ, UR9, PT, P1 ;  /* 0x00000009ff007c0c */ /* 0x000fe2000bf25310 */
[----:B0--3--:R-:W-:-:S12]  /*1060*/  @P2 BRA `(.L_x_2350) ;  /* 0x00000000002c2947 */ /* 0x009fd80003800000 */
        /* <DEDUP_REMOVED lines=8> */
[----:B-----5:R-:W2:Y:S04]  /*10f0*/  LDG.E R16, desc[UR40][R2.64] ;  /* 0x0000002802107981 */ /* 0x020ea8000c1e1900 */
[----:B------:R-:W2:Y:S02]  /*1100*/  LDG.E R5, desc[UR40][R2.64+0x4] ;  /* 0x0000042802057981 */ /* 0x000ea4000c1e1900 */
[----:B--2---:R-:W-:-:S07]  /*1110*/  IMAD.IADD R16, R5, 0x1, -R16 ;  /* 0x0000000105107824 */ /* 0x004fce00078e0a10 */
.L_x_2350:
[----:B------:R-:W-:Y:S01]  /*1120*/  IMAD.U32 R17, RZ, RZ, UR4 ;  /* 0x00000004ff117e24 */ /* 0x000fe2000f8e00ff */
[----:B------:R-:W-:Y:S01]  /*1130*/  UMOV UR44, UR6 ;  /* 0x00000006002c7c82 */ /* 0x000fe20008000000 */
[----:B------:R-:W-:Y:S05]  /*1140*/  @!P1 BRA `(.L_x_2351) ;  /* 0x0000000000189947 */ /* 0x000fea0003800000 */
[----:B------:R-:W-:Y:S02]  /*1150*/  ULDC.64 UR8, c[0x0][0xa20] ;  /* 0x0002880000087ab9 */ /* 0x000fe40000000a00 */
[----:B------:R-:W-:-:S06]  /*1160*/  UIMAD.WIDE UR6, UR6, 0x4, UR8 ;  /* 0x00000004060678a5 */ /* 0x000fcc000f8e0208 */
[----:B------:R-:W-:Y:S02]  /*1170*/  IMAD.U32 R2, RZ, RZ, UR6 ;  /* 0x00000006ff027e24 */ /* 0x000fe4000f8e00ff */
[----:B------:R-:W-:-:S05]  /*1180*/  IMAD.U32 R3, RZ, RZ, UR7 ;  /* 0x00000007ff037e24 */ /* 0x000fca000f8e00ff */
[----:B------:R0:W5:Y:S01]  /*1190*/  LDG.E R17, desc[UR40][R2.64] ;  /* 0x0000002802117981 */ /* 0x000162000c1e1900 */
[----:B------:R-:W-:Y:S05]  /*11a0*/  BRA `(.L_x_2352) ;  /* 0x00000000002c7947 */ /* 0x000fea0003800000 */
.L_x_2351:
        /* <DEDUP_REMOVED lines=9> */
[----:B------:R-:W2:Y:S02]  /*1240*/  LDG.E R4, desc[UR40][R2.64+0x4] ;  /* 0x0000042802047981 */ /* 0x000ea4000c1e1900 */
[----:B--2---:R-:W-:-:S07]  /*1250*/  IMAD.IADD R17, R4, 0x1, -R17 ;  /* 0x0000000104117824 */ /* 0x004fce00078e0a11 */
.L_x_2352:
[----:B0-----:R-:W0:Y:S01]  /*1260*/  LDC R2, c[0x0][0x448] ;  /* 0x00011200ff027b82 */ /* 0x001e220000000800 */
[----:B------:R-:W-:Y:S01]  /*1270*/  USHF.L.U32 UR43, UR5, 0x7, URZ ;  /* 0x00000007052b7899 */ /* 0x000fe2000800063f */
[----:B-----5:R-:W-:-:S03]  /*1280*/  IMAD.IADD R17, R17, 0x1, -R0 ;  /* 0x0000000111117824 */ /* 0x020fc600078e0a00 */
[----:B------:R-:W-:Y:S02]  /*1290*/  UIADD3 UR4, UR43, 0x7f, URZ ;  /* 0x0000007f2b047890 */ /* 0x000fe4000fffe03f */
[----:B------:R-:W-:Y:S01]  /*12a0*/  IADD3 R3, R17, 0x1, -R16 ;  /* 0x0000000111037810 */ /* 0x000fe20007ffe810 */
[----:B------:R-:W1:Y:S03]  /*12b0*/  LDC.64 R6, c[0x0][0x9e0] ;  /* 0x00027800ff067b82 */ /* 0x000e660000000a00 */
[----:B------:R-:W-:Y:S01]  /*12c0*/  IMAD.U32 R0, RZ, RZ, UR4 ;  /* 0x00000004ff007e24 */ /* 0x000fe2000f8e00ff */
[----:B0-----:R-:W-:Y:S02]  /*12d0*/  ISETP.NE.AND P1, PT, R2, 0x1, PT ;  /* 0x000000010200780c */ /* 0x001fe40003f25270 */
[----:B-1----:R-:W-:-:S11]  /*12e0*/  ISETP.GE.AND P2, PT, R7, 0x1, PT ;  /* 0x000000010700780c */ /* 0x002fd60003f46270 */
[----:B------:R-:W0:Y:S08]  /*12f0*/  @P1 LDC R2, c[0x0][0x44c] ;  /* 0x00011300ff021b82 */ /* 0x000e300000000800 */
[----:B------:R-:W1:Y:S01]  /*1300*/  @P1 LDC R5, c[0x0][0x450] ;  /* 0x00011400ff051b82 */ /* 0x000e620000000800 */
[----:B0-----:R-:W-:-:S05]  /*1310*/  @P1 IMAD.HI.U32 R2, R2, UR4, RZ ;  /* 0x0000000402021c27 */ /* 0x001fca000f8e00ff */
[----:B-1----:R-:W-:-:S05]  /*1320*/  @P1 SHF.R.U32.HI R0, RZ, R5, R2 ;  /* 0x00000005ff001219 */ /* 0x002fca0000011602 */
        /* <DEDUP_REMOVED lines=13> */
.L_x_2354:
[----:B------:R-:W-:-:S13]  /*1400*/  ISETP.NE.AND P0, PT, R7, 0x1, PT ;  /* 0x000000010700780c */ /* 0x000fda0003f05270 */
[----:B------:R-:W0:Y:S02]  /*1410*/  @P0 LDC.64 R4, c[0x0][0x9e8] ;  /* 0x00027a00ff040b82 */ /* 0x000e240000000a00 */
[----:B0-----:R-:W-:-:S05]  /*1420*/  @P0 IMAD.HI.U32 R4, R2, R4, RZ ;  /* 0x0000000402040227 */ /* 0x001fca00078e00ff */
[----:B------:R-:W-:-:S07]  /*1430*/  @P0 SHF.R.U32.HI R2, RZ, R5, R4 ;  /* 0x00000005ff020219 */ /* 0x000fce0000011604 */
.L_x_2355:
[----:B------:R-:W-:-:S05]  /*1440*/  IMAD R3, R2, R7, R7 ;  /* 0x0000000702037224 */ /* 0x000fca00078e0207 */
[----:B------:R-:W-:-:S07]  /*1450*/  VIMNMX R0, R0, R3, PT ;  /* 0x0000000300007248 */ /* 0x000fce0003fe0100 */
.L_x_2353:
[----:B------:R-:W0:Y:S01]  /*1460*/  @P1 LDC R4, c[0x0][0x44c] ;  /* 0x00011300ff041b82 */ /* 0x000e220000000800 */
[----:B------:R-:W-:Y:S01]  /*1470*/  IMAD.U32 R3, RZ, RZ, UR43 ;  /* 0x0000002bff037e24 */ /* 0x000fe2000f8e00ff */
[----:B------:R-:W-:Y:S01]  /*1480*/  ULDC UR4, c[0x0][0x9dc] ;  /* 0x0002770000047ab9 */ /* 0x000fe20000000800 */
[----:B------:R-:W-:Y:S02]  /*1490*/  VIADD R2, R0, 0x5f ;  /* 0x0000005f00027836 */ /* 0x000fe40000000000 */
[----:B------:R-:W-:Y:S02]  /*14a0*/  VIADD R0, R17, 0x5f ;  /* 0x0000005f11007836 */ /* 0x000fe40000000000 */
[----:B------:R-:W-:Y:S01]  /*14b0*/  IMAD.HI R2, R2, 0x2aaaaaab, RZ ;  /* 0x2aaaaaab02027827 */ /* 0x000fe200078e02ff */
[----:B------:R-:W1:Y:S03]  /*14c0*/  @P1 LDC R5, c[0x0][0x450] ;  /* 0x00011400ff051b82 */ /* 0x000e660000000800 */
[----:B------:R-:W-:-:S04]  /*14d0*/  IMAD.HI R0, R0, 0x2aaaaaab, RZ ;  /* 0x2aaaaaab00007827 */ /* 0x000fc800078e02ff */
[----:B0-----:R-:W-:-:S05]  /*14e0*/  @P1 IMAD.HI.U32 R4, R4, UR43, RZ ;  /* 0x0000002b04041c27 */ /* 0x001fca000f8e00ff */
[----:B-1----:R-:W-:Y:S02]  /*14f0*/  @P1 SHF.R.U32.HI R3, RZ, R5, R4 ;  /* 0x00000005ff031219 */ /* 0x002fe40000011604 */
[----:B------:R-:W-:Y:S02]  /*1500*/  SHF.R.U32.HI R5, RZ, 0x1f, R2 ;  /* 0x0000001fff057819 */ /* 0x000fe40000011602 */
[----:B------:R-:W-:Y:S02]  /*1510*/  IADD3 R4, R3, R17, -R16 ;  /* 0x0000001103047210 */ /* 0x000fe40007ffe810 */
        /* <DEDUP_REMOVED lines=16> */
.L_x_2357:
[----:B------:R-:W-:-:S13]  /*1620*/  ISETP.NE.AND P0, PT, R7, 0x1, PT ;  /* 0x000000010700780c */ /* 0x000fda0003f05270 */
[----:B------:R-:W0:Y:S02]  /*1630*/  @P0 LDC.64 R2, c[0x0][0x9e8] ;  /* 0x00027a00ff020b82 */ /* 0x000e240000000a00 */
[----:B0-----:R-:W-:-:S05]  /*1640*/  @P0 IMAD.HI.U32 R0, R4, R2, RZ ;  /* 0x0000000204000227 */ /* 0x001fca00078e00ff */
[----:B------:R-:W-:-:S07]  /*1650*/  @P0 SHF.R.U32.HI R4, RZ, R3, R0 ;  /* 0x00000003ff040219 */ /* 0x000fce0000011600 */
.L_x_2358:
[----:B------:R-:W-:-:S05]  /*1660*/  IMAD R4, R4, R7, RZ ;  /* 0x0000000704047224 */ /* 0x000fca00078e02ff */
[----:B------:R-:W-:-:S13]  /*1670*/  R2UR UR5, R4 ;  /* 0x00000000040572ca */ /* 0x000fda00000e0000 */
[----:B------:R-:W-:-:S04]  /*1680*/  UISETP.LT.AND UP0, UPT, UR4, UR5, UPT ;  /* 0x000000050400728c */ /* 0x000fc8000bf01270 */
[----:B------:R-:W-:-:S12]  /*1690*/  USEL UR4, UR4, UR5, !UP0 ;  /* 0x0000000504047287 */ /* 0x000fd8000c000000 */
.L_x_2356:
[----:B------:R-:W-:Y:S01]  /*16a0*/  UIMAD.WIDE UR4, UR4, 0x2aaaaaab, URZ ;  /* 0x2aaaaaab040478a5 */ /* 0x000fe2000f8e023f */
[----:B------:R-:W-:Y:S02]  /*16b0*/  PLOP3.LUT P0, PT, PT, PT, PT, 0x80, 0x0 ;  /* 0x000000000000781c */ /* 0x000fe40003f0f070 */
[----:B------:R-:W-:Y:S01]  /*16c0*/  CS2R R2, SRZ ;  /* 0x0000000000027805 */ /* 0x000fe2000001ff00 */
[----:B------:R-:W-:Y:S01]  /*16d0*/  IMAD.MOV.U32 R0, RZ, RZ, RZ ;  /* 0x000000ffff007224 */ /* 0x000fe200078e00ff */
[----:B------:R-:W-:Y:S01]  /*16e0*/  USHF.R.U32.HI UR4, URZ, 0x1f, UR5 ;  /* 0x0000001f3f047899 */ /* 0x000fe20008011605 */
[----:B------:R-:W-:Y:S01]  /*16f0*/  IMAD.MOV.U32 R150, RZ, RZ, RZ ;  /* 0x000000ffff967224 */ /* 0x000fe200078e00ff */
        /* <DEDUP_REMOVED lines=24> */
[----:B------:R-:W-:Y:S01]  /*1880*/  CS2R R108, SRZ ;  /* 0x00000000006c7805 */ /* 0x000fe2000001ff00 */
        /* <DEDUP_REMOVED lines=75> */
.L_x_2360:
        /* <DEDUP_REMOVED lines=13> */
.L_x_2582:
[----:B------:R-:W-:Y:S01]  /*1e10*/  IMAD.U32 R0, RZ, RZ, UR46 ;  /* 0x0000002eff007e24 */ /* 0x000fe2000f8e00ff */
[----:B------:R-:W-:Y:S05]  /*1e20*/  WARPSYNC.ALL ;  /* 0x0000000000007948 */ /* 0x000fea0003800000 */
[----:B------:R1:W-:Y:S01]  /*1e30*/  BAR.SYNC.DEFER_BLOCKING R9, 0x100 ;  /* 0x000400090000751d */ /* 0x0003e20000010000 */
[----:B------:R-:W-:-:S13]  /*1e40*/  ISETP.NE.AND P0, PT, R0, 0x3, PT ;  /* 0x000000030000780c */ /* 0x000fda0003f05270 */
[----:B-1----:R-:W-:Y:S05]  /*1e50*/  @!P0 BRA `(.L_x_2362) ;  /* 0x0000000000048947 */ /* 0x002fea0003800000 */
[----:B------:R-:W-:Y:S01]  /*1e60*/  BPT.TRAP 0x1 ;  /* 0x000000040000795c */ /* 0x000fe20000300000 */
.L_x_2362:
[----:B------:R-:W-:Y:S02]  /*1e70*/  IMAD.U32 R10, RZ, RZ, UR38 ;  /* 0x00000026ff0a7e24 */ /* 0x000fe4000f8e00ff */
[----:B0-----:R-:W-:-:S03]  /*1e80*/  IMAD.U32 R3, RZ, RZ, UR37 ;  /* 0x00000025ff037e24 */ /* 0x001fc6000f8e00ff */
[----:B------:R-:W-:Y:S01]  /*1e90*/  SHF.L.U32 R10, R10, 0x1f, RZ ;  /* 0x0000001f0a0a7819 */ /* 0x000fe200000006ff */
[----:B------:R-:W-:-:S04]  /*1ea0*/  IMAD R3, R3, 0x8, R8 ;  /* 0x0000000803037824 */ /* 0x000fc800078e0208 */
[----:B------:R0:W1:Y:S01]  /*1eb0*/  SYNCS.PHASECHK.TRANS64.TRYWAIT P1, [R3+URZ+0x22830], R10 ;  /* 0x0228300a030075a7 */ /* 0x000062000802017f */
[----:B------:R-:W-:Y:S05]  /*1ec0*/  @!P0 BRA `(.L_x_2363) ;  /* 0x0000000000048947 */ /* 0x000fea0003800000 */
[----:B------:R-:W-:Y:S01]  /*1ed0*/  BPT.TRAP 0x1 ;  /* 0x000000040000795c */ /* 0x000fe20000300000 */
.L_x_2363:
[----:B-1----:R-:W-:Y:S05]  /*1ee0*/  @P1 BRA `(.L_x_2364) ;  /* 0x0000000000081947 */ /* 0x002fea0003800000 */
[----:B------:R-:W1:Y:S02]  /*1ef0*/  SYNCS.PHASECHK.TRANS64.TRYWAIT P1, [R3+URZ+0x22830], R10 ;  /* 0x0228300a030075a7 */ /* 0x000e64000802017f */
[----:B-1----:R-:W-:Y:S05]  /*1f00*/  @!P1 BRA `(.L_x_2365) ;  /* 0x0000015c005c9947 */ /* 0x002fea0003800000 */
.L_x_2364:
[----:B------:R-:W-:Y:S01]  /*1f10*/  R2UR UR4, R8 ;  /* 0x00000000080472ca */ /* 0x000fe200000e0000 */
[----:B------:R-:W-:Y:S01]  /*1f20*/  ULOP3.LUT UR16, UR47, 0x10000, URZ, 0xfc, !UPT ;  /* 0x000100002f107892 */ /* 0x000fe2000f8efc3f */
[----:B------:R-:W-:Y:S01]  /*1f30*/  WARPGROUP.ARRIVE ;  /* 0x00000000000079c5 */ /* 0x000fe20000000000 */
[----:B------:R-:W-:Y:S01]  /*1f40*/  UMOV UR17, 0x40000040 ;  /* 0x4000004000117882 */ /* 0x000fe20000000000 */
[----:B------:R-:W-:Y:S01]  /*1f50*/  UMOV UR19, 0x40000040 ;  /* 0x4000004000137882 */ /* 0x000fe20000000000 */
[----:B------:R-:W2:Y:S01]  /*1f60*/  LDL.LU R13, [R1] ;  /* 0x00000000010d7983 */ /* 0x000ea20000300800 */
[----:B------:R-:W-:Y:S01]  /*1f70*/  UMOV UR5, 0x40000040 ;  /* 0x4000004000057882 */ /* 0x000fe20000000000 */
[----:B------:R-:W-:Y:S01]  /*1f80*/  UMOV UR7, 0x40000040 ;  /* 0x4000004000077882 */ /* 0x000fe20000000000 */
[----:B------:R-:W-:Y:S01]  /*1f90*/  UIADD3 UR8, UR16, 0x4, URZ ;  /* 0x0000000410087890 */ /* 0x000fe2000fffe03f */
[----:B------:R-:W3:Y:S01]  /*1fa0*/  LDC R6, c[0x0][0x448] ;  /* 0x00011200ff067b82 */ /* 0x000ee20000000800 */
[----:B------:R-:W-:Y:S01]  /*1fb0*/  UMOV UR9, 0x40000040 ;  /* 0x4000004000097882 */ /* 0x000fe20000000000 */
[----:B------:R-:W-:Y:S01]  /*1fc0*/  UMOV UR11, 0x40000040 ;  /* 0x40000040000b7882 */ /* 0x000fe20000000000 */
[----:B------:R-:W-:Y:S01]  /*1fd0*/  UIADD3 UR12, UR16, 0x6, URZ ;  /* 0x00000006100c7890 */ /* 0x000fe2000fffe03f */
[----:B------:R-:W4:Y:S01]  /*1fe0*/  S2R R7, SR_TID.X ;  /* 0x0000000000077919 */ /* 0x000f220000002100 */
[----:B------:R-:W-:Y:S01]  /*1ff0*/  UIADD3 UR4, UR4, 0x1c400, URZ ;  /* 0x0001c40004047890 */ /* 0x000fe2000fffe03f */
[----:B------:R-:W-:Y:S01]  /*2000*/  VIADD R2, R22, UR43 ;  /* 0x0000002b16027c36 */ /* 0x000fe20008000000 */
[----:B------:R-:W-:Y:S01]  /*2010*/  UMOV UR13, 0x40000040 ;  /* 0x40000040000d7882 */ /* 0x000fe20000000000 */
[----:B------:R-:W-:Y:S01]  /*2020*/  UMOV UR15, 0x40000040 ;  /* 0x40000040000f7882 */ /* 0x000fe20000000000 */
[----:B------:R-:W-:Y:S01]  /*2030*/  USHF.R.U32.HI UR4, URZ, 0x4, UR4 ;  /* 0x000000043f047899 */ /* 0x000fe20008011604 */
[----:B------:R-:W-:-:S03]  /*2040*/  ULDC UR22, c[0x0][0x9dc] ;  /* 0x0002770000167ab9 */ /* 0x000fc60000000800 */
[----:B------:R-:W-:Y:S02]  /*2050*/  ULOP3.LUT UR4, UR4, 0x3fff, URZ, 0xc0, !UPT ;  /* 0x00003fff04047892 */ /* 0x000fe4000f8ec03f */
[----:B------:R-:W-:Y:S02]  /*2060*/  ULOP3.LUT UR22, URZ, UR22, URZ, 0x33, !UPT ;  /* 0x000000163f167292 */ /* 0x000fe4000f8e333f */
[----:B------:R-:W-:Y:S02]  /*2070*/  ULOP3.LUT UR20, UR4, 0x10000, URZ, 0xfc, !UPT ;  /* 0x0001000004147892 */ /* 0x000fe4000f8efc3f */
[----:B------:R-:W-:Y:S02]  /*2080*/  UIADD3 UR4, UR16, 0x2, URZ ;  /* 0x0000000210047890 */ /* 0x000fe4000fffe03f */
[----:B------:R-:W-:Y:S01]  /*2090*/  UIMAD UR18, UR37, 0x300, UR20 ;  /* 0x00000300251278a4 */ /* 0x000fe2000f8e0214 */
[----:B---3--:R-:W-:-:S03]  /*20a0*/  ISETP.NE.AND P2, PT, R6, 0x1, PT ;  /* 0x000000010600780c */ /* 0x008fc60003f45270 */
[----:B------:R-:W-:Y:S02]  /*20b0*/  UIADD3 UR6, UR18, 0x2, URZ ;  /* 0x0000000212067890 */ /* 0x000fe4000fffe03f */
[----:B------:R-:W-:Y:S02]  /*20c0*/  UIADD3 UR10, UR18, 0x4, URZ ;  /* 0x00000004120a7890 */ /* 0x000fe4000fffe03f */
[----:B------:R-:W-:Y:S02]  /*20d0*/  UIADD3 UR14, UR18, 0x6, URZ ;  /* 0x00000006120e7890 */ /* 0x000fe4000fffe03f */
[----:B------:R-:W-:Y:S01]  /*20e0*/  HGMMA.64x96x16.F32.BF16 R24, gdesc[UR16], RZ, !UPT, gsb0 ;  /* 0x01600000101879f0 */ /* 0x000fe2000c0018ff */
[----:B----4-:R-:W-:-:S03]  /*20f0*/  LOP3.LUT P1, RZ, R7, 0x7f, RZ, 0xc0, !PT ;  /* 0x0000007f07ff7812 */ /* 0x010fc6000782c0ff */
[----:B------:R-:W3:Y:S01]  /*2100*/  @P2 LDC R5, c[0x0][0x44c] ;  /* 0x00011300ff052b82 */ /* 0x000ee20000000800 */
[----:B------:R-:W-:-:S04]  /*2110*/  SHF.R.U32.HI R7, RZ, 0x7, R7 ;  /* 0x00000007ff077819 */ /* 0x000fc80000011607 */
[----:B------:R-:W-:-:S03]  /*2120*/  IADD3 R7, -R7, 0xb, RZ ;  /* 0x0000000b07077810 */ /* 0x000fc60007ffe1ff */
[----:B------:R-:W4:Y:S01]  /*2130*/  @P2 LDC R14, c[0x0][0x450] ;  /* 0x00011400ff0e2b82 */ /* 0x000f220000000800 */
[----:B---3--:R-:W-:Y:S01]  /*2140*/  @P2 IMAD.HI.U32 R5, R2, R5, RZ ;  /* 0x0000000502052227 */ /* 0x008fe200078e00ff */
[----:B------:R-:W-:Y:S02]  /*2150*/  WARPGROUP.DEPBAR.LE gsb0, 0x0 ;  /* 0x00008000000079c5 */ /* 0x000fe40000010000 */
[----:B------:R-:W-:-:S06]  /*2160*/  WARPGROUP.ARRIVE ;  /* 0x00000000000079c5 */ /* 0x000fcc0000000000 */
[----:B------:R-:W-:Y:S01]  /*2170*/  HGMMA.64x96x16.F32.BF16 R24, gdesc[UR4], R24, gsb0 ;  /* 0x01600000041879f0 */ /* 0x000fe20008001818 */
[----:B------:R-:W-:Y:S02]  /*2180*/  ULDC UR6, c[0x0][0x9d8] ;  /* 0x0002760000067ab9 */ /* 0x000fe40000000800 */
[----:B------:R-:W-:Y:S02]  /*2190*/  WARPGROUP.DEPBAR.LE gsb0, 0x0 ;  /* 0x00008000000079c5 */ /* 0x000fe40000010000 */
[----:B------:R-:W-:-:S06]  /*21a0*/  WARPGROUP.ARRIVE ;  /* 0x00000000000079c5 */ /* 0x000fcc0000000000 */
[----:B------:R-:W-:Y:S01]  /*21b0*/  HGMMA.64x96x16.F32.BF16 R24, gdesc[UR8], R24, gsb0 ;  /* 0x01600000081879f0 */ /* 0x000fe20008001818 */
[----:B--2---:R-:W-:-:S04]  /*21c0*/  LOP3.LUT R13, R13, 0xffefffff, RZ, 0xc0, !PT ;  /* 0xffefffff0d0d7812 */ /* 0x004fc800078ec0ff */
[----:B------:R-:W-:-:S04]  /*21d0*/  @P2 LOP3.LUT R13, R13, 0x100000, RZ, 0xfc, !PT ;  /* 0x001000000d0d2812 */ /* 0x000fc800078efcff */
[----:B------:R-:W-:-:S04]  /*21e0*/  LOP3.LUT R13, R13, 0xfff7ffff, RZ, 0xc0, !PT ;  /* 0xfff7ffff0d0d7812 */ /* 0x000fc800078ec0ff */
[----:B------:R-:W-:-:S05]  /*21f0*/  @P1 LOP3.LUT R13, R13, 0x80000, RZ, 0xfc, !PT ;  /* 0x000800000d0d1812 */ /* 0x000fca00078efcff */
[----:B------:R2:W-:Y:S02]  /*2200*/  STL [R1], R13 ;  /* 0x0000000d01007387 */ /* 0x0005e40000100800 */
[----:B--2---:R-:W-:Y:S01]  /*2210*/  IMAD.MOV.U32 R13, RZ, RZ, R2 ;  /* 0x000000ffff0d7224 */ /* 0x004fe200078e0002 */
[----:B----4-:R-:W-:Y:S01]  /*2220*/  @P2 SHF.R.U32.HI R13, RZ, R14, R5 ;  /* 0x0000000eff0d2219 */ /* 0x010fe20000011605 */
[----:B------:R-:W-:Y:S02]  /*2230*/  @!P1 VIADD R2, R3, 0x22840 ;  /* 0x0002284003029836 */ /* 0x000fe40000000000 */
[----:B------:R-:W-:Y:S02]  /*2240*/  IMAD R5, R176, -0x60, R17 ;  /* 0xffffffa0b0057824 */ /* 0x000fe400078e0211 */
[----:B------:R-:W2:Y:S01]  /*2250*/  SHFL.IDX PT, R73, R13, RZ, 0x1c1f ;  /* 0x001c1fff0d497589 */ /* 0x000ea200000e0000 */
[----:B------:R-:W-:Y:S01]  /*2260*/  @!P1 PRMT R2, RZ, 0x654, R2 ;  /* 0x00000654ff029816 */ /* 0x000fe20000000002 */
[----:B------:R-:W-:-:S02]  /*2270*/  VIADD R21, R5, 0x61 ;  /* 0x0000006105157836 */ /* 0x000fc40000000000 */
[----:B------:R-:W-:Y:S02]  /*2280*/  VIADD R5, R5, 0x60 ;  /* 0x0000006005057836 */ /* 0x000fe40000000000 */
[----:B------:R-:W-:-:S04]  /*2290*/  IMAD R21, R18, -0x2, R21 ;  /* 0xfffffffe12157824 */ /* 0x000fc800078e0215 */
[----:B------:R-:W-:Y:S01]  /*22a0*/  IMAD.IADD R21, R21, 0x1, -R16 ;  /* 0x0000000115157824 */ /* 0x000fe200078e0a10 */
        /* <DEDUP_REMOVED lines=52> */
[----:B------:R3:W-:Y:S06]  /*25f0*/  BAR.ARV R7, 0x100 ;  /* 0x000400070000751d */ /* 0x0007ec0000002000 */
[----:B------:R2:W-:Y:S01]  /*2600*/  @!P1 SYNCS.ARRIVE.TRANS64.RED.A1T0 RZ, [R2+URZ], RZ ;  /* 0x000000ff02ff99a7 */ /* 0x0005e2000810043f */
[----:B------:R-:W-:Y:S01]  /*2610*/  FMUL.FTZ R25, R25, UR6 ;  /* 0x0000000619197c20 */ /* 0x000fe20008410000 */
[----:B------:R-:W-:Y:S01]  /*2620*/  PLOP3.LUT P1, PT, PT, PT, UP0, 0x40, 0x0 ;  /* 0x000000000000781c */ /* 0x000fe20003f2e808 */
[----:B------:R-:W4:Y:S01]  /*2630*/  MUFU.TANH R24, R24 ;  /* 0x0000001800187308 */ /* 0x000f220000002400 */
[----:B------:R-:W-:Y:S01]  /*2640*/  FMUL.FTZ R30, R30, UR6 ;  /* 0x000000061e1e7c20 */ /* 0x000fe20008410000 */
[----:B------:R-:W-:-:S06]  /*2650*/  VIADD R26, R21, UR14 ;  /* 0x0000000e151a7c36 */ /* 0x000fcc0008000000 */
        /* <DEDUP_REMOVED lines=47> */
[----:B-----5:R-:W-:-:S04]  /*2950*/  IMAD.MOV.U32 R25, RZ, RZ, -0x60 ;  /* 0xffffffa0ff197424 */ /* 0x020fc800078e00ff */
[----:B------:R-:W-:Y:S02]  /*2960*/  IMAD R67, R176, R25, 0x60 ;  /* 0x00000060b0437424 */ /* 0x000fe400078e0219 */
[C---:B------:R-:W-:Y:S02]  /*2970*/  IMAD R25, R18.reuse, -0x2, R5 ;  /* 0xfffffffe12197824 */ /* 0x040fe400078e0205 */
[----:B-1----:R-:W-:Y:S02]  /*2980*/  VIADD R30, R21, UR22 ;  /* 0x00000016151e7c36 */ /* 0x002fe40008000000 */
[----:B------:R-:W-:Y:S01]  /*2990*/  IMAD R71, R18, -0x2, R67 ;  /* 0xfffffffe12477824 */ /* 0x000fe200078e0243 */
[----:B--2---:R-:W-:Y:S01]  /*29a0*/  VIADDMNMX R2, R73, R26, R25, PT ;  /* 0x0000001a49027246 */ /* 0x004fe20003800119 */
[----:B------:R-:W-:Y:S01]  /*29b0*/  IMAD.IADD R5, R30, 0x1, R73 ;  /* 0x000000011e057824 */ /* 0x000fe200078e0249 */
[----:B---34-:R-:W-:Y:S06]  /*29c0*/  @P1 BRA `(.L_x_2366) ;  /* 0x0000000000541947 */ /* 0x018fec0003800000 */
[----:B------:R-:W-:Y:S01]  /*29d0*/  IADD3 R20, -R16, R17, R73 ;  /* 0x0000001110147210 */ /* 0x000fe20007ffe149 */
        /* <DEDUP_REMOVED lines=11> */
.L_x_2368:
[----:B------:R-:W-:-:S06]  /*2a90*/  UISETP.NE.AND UP1, UPT, UR15, 0x1, UPT ;  /* 0x000000010f00788c */ /* 0x000fcc000bf25270 */
[----:B------:R-:W-:-:S05]  /*2aa0*/  PLOP3.LUT P1, PT, PT, PT, UP1, 0x80, 0x0 ;  /* 0x000000000000781c */ /* 0x000fca0003f2f018 */
[----:B------:R-:W-:-:S08]  /*2ab0*/  @UP1 ULDC.64 UR6, c[0x0][0x9e8] ;  /* 0x00027a0000061ab9 */ /* 0x000fd00000000a00 */
[----:B------:R-:W-:-:S05]  /*2ac0*/  @P1 IMAD.HI.U32 R21, R20, UR6, RZ ;  /* 0x0000000614151c27 */ /* 0x000fca000f8e00ff */
[----:B------:R-:W-:-:S07]  /*2ad0*/  @P1 SHF.R.U32.HI R20, RZ, UR7, R21 ;  /* 0x00000007ff141c19 */ /* 0x000fce0008011615 */
.L_x_2369:
[----:B------:R-:W-:Y:S05]  /*2ae0*/  BSYNC B0 ;  /* 0x0000000000007941 */ /* 0x000fea0003800000 */
.L_x_2367:
[----:B------:R-:W-:-:S05]  /*2af0*/  IMAD R20, R20, UR15, R71 ;  /* 0x0000000f14147c24 */ /* 0x000fca000f8e0247 */
[----:B------:R-:W-:Y:S02]  /*2b00*/  VIMNMX R5, R5, R20, !PT ;  /* 0x0000001405057248 */ /* 0x000fe40007fe0100 */
[----:B------:R-:W-:-:S07]  /*2b10*/  VIADDMNMX R2, R20, UR15, R2, PT ;  /* 0x0000000f14027c46 */ /* 0x000fce000b800102 */
.L_x_2366:
[C---:B------:R-:W-:Y:S01]  /*2b20*/  ISETP.GE.AND P6, PT, R67.reuse, 0x9, PT ;  /* 0x000000094300780c */ /* 0x040fe20003fc6270 */
[----:B------:R-:W1:Y:S01]  /*2b30*/  SHFL.IDX PT, R13, R13, 0x1, 0x1c1f ;  /* 0x003c1f000d0d7f89 */ /* 0x000e6200000e0000 */
[----:B------:R-:W-:Y:S02]  /*2b40*/  ISETP.GE.AND P1, PT, R67, 0x2, PT ;  /* 0x000000024300780c */ /* 0x000fe40003f26270 */
        /* <DEDUP_REMOVED lines=98> */
[----:B------:R-:W-:Y:S02]  /*3170*/  ISETP.GT.AND P3, PT, R5, 0x51, !P2 ;  /* 0x000000510500780c */ /* 0x000fe40005764270 */
[----:B-1----:R-:W-:-:S02]  /*3180*/  VIADDMNMX R21, R13, R26, R25, PT ;  /* 0x0000001a0d157246 */ /* 0x002fc40003800119 */
        /* <DEDUP_REMOVED lines=8> */
[----:B------:R-:W-:Y:S01]  /*3210*/  FSEL R44, R24, -INF , !P4 ;  /* 0xff800000182c7808 */ /* 0x000fe20006000000 */
[----:B------:R-:W-:Y:S01]  /*3220*/  IMAD.IADD R24, R30, 0x1, R13 ;  /* 0x000000011e187824 */ /* 0x000fe200078e020d */
[----:B------:R-:W-:-:S04]  /*3230*/  ISETP.GE.AND P4, PT, R67, 0x5a, PT ;  /* 0x0000005a4300780c */ /* 0x000fc80003f86270 */
[----:B------:R-:W-:Y:S02]  /*3240*/  P2R R65, PR, RZ, 0x10 ;  /* 0x00000010ff417803 */ /* 0x000fe40000000000 */
[----:B------:R-:W-:-:S04]  /*3250*/  ISETP.GT.AND P4, PT, R5, 0x59, !P4 ;  /* 0x000000590500780c */ /* 0x000fc80006784270 */
[----:B------:R-:W-:-:S04]  /*3260*/  ISETP.LT.OR P4, PT, R2, 0x5a, P4 ;  /* 0x0000005a0200780c */ /* 0x000fc80002781670 */
[----:B------:R-:W-:Y:S02]  /*3270*/  FSEL R68, R69, -INF , !P4 ;  /* 0xff80000045447808 */ /* 0x000fe40006000000 */
[----:B------:R-:W-:-:S13]  /*3280*/  PLOP3.LUT P4, PT, PT, PT, UP0, 0x40, 0x0 ;  /* 0x000000000000781c */ /* 0x000fda0003f8e808 */
[----:B------:R-:W-:Y:S05]  /*3290*/  @P4 BRA `(.L_x_2370) ;  /* 0x00000000005c4947 */ /* 0x000fea0003800000 */
        /* <DEDUP_REMOVED lines=13> */
.L_x_2372:
[----:B------:R-:W-:-:S06]  /*3370*/  UISETP.NE.AND UP1, UPT, UR15, 0x1, UPT ;  /* 0x000000010f00788c */ /* 0x000fcc000bf25270 */
[----:B------:R-:W-:-:S05]  /*3380*/  PLOP3.LUT P4, PT, PT, PT, UP1, 0x80, 0x0 ;  /* 0x000000000000781c */ /* 0x000fca0003f8f018 */
[----:B------:R-:W-:-:S08]  /*3390*/  @UP1 ULDC.64 UR6, c[0x0][0x9e8] ;  /* 0x00027a0000061ab9 */ /* 0x000fd00000000a00 */
[----:B------:R-:W-:Y:S01]  /*33a0*/  @P4 IMAD.HI.U32 R5, R2, UR6, RZ ;  /* 0x0000000602054c27 */ /* 0x000fe2000f8e00ff */
[----:B------:R-:W-:-:S13]  /*33b0*/  PLOP3.LUT P4, PT, PT, PT, UP1, 0x80, 0x0 ;  /* 0x000000000000781c */ /* 0x000fda0003f8f018 */
[----:B------:R-:W-:-:S07]  /*33c0*/  @P4 SHF.R.U32.HI R2, RZ, UR7, R5 ;  /* 0x00000007ff024c19 */ /* 0x000fce0008011605 */
.L_x_2373:
[----:B------:R-:W-:Y:S05]  /*33d0*/  BSYNC B0 ;  /* 0x0000000000007941 */ /* 0x000fea0003800000 */
.L_x_2371:
[----:B------:R-:W-:-:S05]  /*33e0*/  IMAD R2, R2, UR15, R71 ;  /* 0x0000000f02027c24 */ /* 0x000fca000f8e0247 */
[----:B------:R-:W-:Y:S02]  /*33f0*/  VIMNMX R24, R24, R2, !PT ;  /* 0x0000000218187248 */ /* 0x000fe40007fe0100 */
[----:B------:R-:W-:-:S07]  /*3400*/  VIADDMNMX R21, R2, UR15, R21, PT ;  /* 0x0000000f02157c46 */ /* 0x000fce000b800115 */
.L_x_2370:
[C---:B------:R-:W-:Y:S01]  /*3410*/  ISETP.GT.AND P1, PT, R24.reuse, 0x1, !P1 ;  /* 0x000000011800780c */ /* 0x040fe20004f24270 */
[----:B------:R-:W-:Y:S01]  /*3420*/  ULDC UR10, c[0x0][0x988] ;  /* 0x00026200000a7ab9 */ /* 0x000fe20000000800 */
[----:B------:R-:W-:Y:S02]  /*3430*/  ISETP.GT.AND P5, PT, R24, RZ, !P5 ;  /* 0x000000ff1800720c */ /* 0x000fe40006fa4270 */
[C---:B------:R-:W-:Y:S02]  /*3440*/  ISETP.LT.OR P1, PT, R21.reuse, 0x2, P1 ;  /* 0x000000021500780c */ /* 0x040fe40000f21670 */
[----:B------:R-:W-:Y:S02]  /*3450*/  ISETP.LT.OR P5, PT, R21, 0x1, P5 ;  /* 0x000000011500780c */ /* 0x000fe40002fa1670 */
[----:B------:R-:W-:Y:S02]  /*3460*/  FSEL R26, R0, -INF , !P1 ;  /* 0xff800000001a7808 */ /* 0x000fe40004800000 */
[----:B------:R-:W-:-:S02]  /*3470*/  ISETP.NE.AND P1, PT, R28, RZ, PT ;  /* 0x000000ff1c00720c */ /* 0x000fc40003f25270 */
[----:B------:R-:W-:Y:S02]  /*3480*/  FSEL R25, R4, -INF , !P5 ;  /* 0xff80000004197808 */ /* 0x000fe40006800000 */
[----:B------:R-:W-:Y:S02]  /*3490*/  ISETP.GT.AND P1, PT, R24, 0x9, !P1 ;  /* 0x000000091800780c */ /* 0x000fe40004f24270 */
[----:B------:R-:W-:Y:S02]  /*34a0*/  FMNMX.FTZ R4, R44, R72, !PT ;  /* 0x000000482c047209 */ /* 0x000fe40007810000 */
[----:B------:R-:W-:Y:S02]  /*34b0*/  ISETP.LT.OR P1, PT, R21, 0xa, P1 ;  /* 0x0000000a1500780c */ /* 0x000fe40000f21670 */
[----:B------:R-:W-:Y:S02]  /*34c0*/  ISETP.GT.AND P6, PT, R24, 0x8, !P6 ;  /* 0x000000081800780c */ /* 0x000fe400077c4270 */
[----:B------:R-:W-:-:S02]  /*34d0*/  FSEL R28, R31, -INF , !P1 ;  /* 0xff8000001f1c7808 */ /* 0x000fc40004800000 */
[----:B------:R-:W-:Y:S02]  /*34e0*/  ISETP.NE.AND P1, PT, R29, RZ, PT ;  /* 0x000000ff1d00720c */ /* 0x000fe40003f25270 */
[----:B------:R-:W-:Y:S02]  /*34f0*/  FMNMX.FTZ R4, R66, R4, !PT ;  /* 0x0000000442047209 */ /* 0x000fe40007810000 */
[----:B------:R-:W-:Y:S02]  /*3500*/  ISETP.GT.AND P1, PT, R24, 0x10, !P1 ;  /* 0x000000101800780c */ /* 0x000fe40004f24270 */
[C---:B------:R-:W-:Y:S02]  /*3510*/  ISETP.LT.OR P6, PT, R21.reuse, 0x9, P6 ;  /* 0x000000091500780c */ /* 0x040fe400037c1670 */
[----:B------:R-:W-:Y:S02]  /*3520*/  ISETP.LT.OR P1, PT, R21, 0x11, P1 ;  /* 0x000000111500780c */ /* 0x000fe40000f21670 */
[----:B------:R-:W-:-:S02]  /*3530*/  FMNMX.FTZ R4, R70, R4, !PT ;  /* 0x0000000446047209 */ /* 0x000fc40007810000 */
[----:B------:R-:W-:Y:S02]  /*3540*/  FSEL R29, R34, -INF , !P1 ;  /* 0xff800000221d7808 */ /* 0x000fe40004800000 */
[----:B------:R-:W-:Y:S02]  /*3550*/  ISETP.NE.AND P1, PT, R32, RZ, PT ;  /* 0x000000ff2000720c */ /* 0x000fe40003f25270 */
[----:B------:R-:W-:Y:S02]  /*3560*/  FSEL R27, R27, -INF , !P6 ;  /* 0xff8000001b1b7808 */ /* 0x000fe40007000000 */
[----:B------:R-:W-:Y:S02]  /*3570*/  ISETP.GT.AND P1, PT, R24, 0x11, !P1 ;  /* 0x000000111800780c */ /* 0x000fe40004f24270 */
[----:B------:R-:W-:Y:S02]  /*3580*/  ISETP.NE.AND P6, PT, R33, RZ, PT ;  /* 0x000000ff2100720c */ /* 0x000fe40003fc5270 */
[----:B------:R-:W-:-:S02]  /*3590*/  ISETP.LT.OR P1, PT, R21, 0x12, P1 ;  /* 0x000000121500780c */ /* 0x000fc40000f21670 */
[----:B------:R-:W-:Y:S02]  /*35a0*/  FMNMX.FTZ R4, R74, R4, !PT ;  /* 0x000000044a047209 */ /* 0x000fe40007810000 */
[----:B------:R-:W-:Y:S02]  /*35b0*/  FSEL R30, R35, -INF , !P1 ;  /* 0xff800000231e7808 */ /* 0x000fe40004800000 */
[----:B------:R-:W-:Y:S02]  /*35c0*/  ISETP.GT.AND P1, PT, R24, 0x18, !P6 ;  /* 0x000000181800780c */ /* 0x000fe40007724270 */
[----:B------:R-:W-:Y:S02]  /*35d0*/  FMNMX.FTZ R4, R76, R4, !PT ;  /* 0x000000044c047209 */ /* 0x000fe40007810000 */
[----:B------:R-:W-:Y:S02]  /*35e0*/  ISETP.LT.OR P1, PT, R21, 0x19, P1 ;  /* 0x000000191500780c */ /* 0x000fe40000f21670 */
[----:B------:R-:W-:-:S02]  /*35f0*/  ISETP.NE.AND P4, PT, R36, RZ, PT ;  /* 0x000000ff2400720c */ /* 0x000fc40003f85270 */
[----:B------:R-:W-:Y:S02]  /*3600*/  FMNMX.FTZ R4, R78, R4, !PT ;  /* 0x000000044e047209 */ /* 0x000fe40007810000 */
[----:B------:R-:W-:Y:S02]  /*3610*/  FSEL R31, R38, -INF , !P1 ;  /* 0xff800000261f7808 */ /* 0x000fe40004800000 */
[----:B------:R-:W-:Y:S02]  /*3620*/  ISETP.GT.AND P1, PT, R24, 0x19, !P4 ;  /* 0x000000191800780c */ /* 0x000fe40006724270 */
[----:B------:R-:W-:Y:S02]  /*3630*/  FMNMX.FTZ R4, R80, R4, !PT ;  /* 0x0000000450047209 */ /* 0x000fe40007810000 */
[----:B------:R-:W-:Y:S02]  /*3640*/  ISETP.LT.OR P1, PT, R21, 0x1a, P1 ;  /* 0x0000001a1500780c */ /* 0x000fe40000f21670 */
[----:B------:R-:W-:-:S02]  /*3650*/  FMNMX.FTZ R4, R82, R4, !PT ;  /* 0x0000000452047209 */ /* 0x000fc40007810000 */
[----:B------:R-:W-:Y:S02]  /*3660*/  FSEL R32, R39, -INF , !P1 ;  /* 0xff80000027207808 */ /* 0x000fe40004800000 */
[----:B------:R-:W-:Y:S02]  /*3670*/  FMNMX.FTZ R4, R84, R4, !PT ;  /* 0x0000000454047209 */ /* 0x000fe40007810000 */
        /* <DEDUP_REMOVED lines=21> */
[----:B------:R-:W-:-:S02]  /*37d0*/  ISETP.NE.AND P1, PT, R73, RZ, PT ;  /* 0x000000ff4900720c */ /* 0x000fc40003f25270 */
[----:B------:R-:W-:Y:S02]  /*37e0*/  FMNMX.FTZ R4, R104, R4, !PT ;  /* 0x0000000468047209 */ /* 0x000fe40007810000 */
        /* <DEDUP_REMOVED lines=9> */
[----:B------:R-:W-:Y:S01]  /*3880*/  ISETP.NE.AND P6, PT, R56, RZ, PT ;  /* 0x000000ff3800720c */ /* 0x000fe20003fc5270 */
[----:B------:R-:W0:Y:S01]  /*3890*/  SHFL.BFLY PT, R5, R4, 0x2, 0x1f ;  /* 0x0c401f0004057f89 */ /* 0x000e2200000e0000 */
[----:B------:R-:W-:-:S02]  /*38a0*/  ISETP.LT.OR P1, PT, R21, 0x31, P1 ;  /* 0x000000311500780c */ /* 0x000fc40000f21670 */
[----:B------:R-:W-:Y:S02]  /*38b0*/  ISETP.NE.AND P4, PT, R57, RZ, PT ;  /* 0x000000ff3900720c */ /* 0x000fe40003f85270 */
[----:B------:R-:W-:Y:S02]  /*38c0*/  FSEL R37, R50, -INF , !P1 ;  /* 0xff80000032257808 */ /* 0x000fe40004800000 */
[----:B------:R-:W-:Y:S02]  /*38d0*/  ISETP.NE.AND P1, PT, R48, RZ, PT ;  /* 0x000000ff3000720c */ /* 0x000fe40003f25270 */
[C---:B------:R-:W-:Y:S02]  /*38e0*/  ISETP.GT.AND P2, PT, R24.reuse, 0x51, !P2 ;  /* 0x000000511800780c */ /* 0x040fe40005744270 */
[C---:B------:R-:W-:Y:S02]  /*38f0*/  ISETP.GT.AND P1, PT, R24.reuse, 0x31, !P1 ;  /* 0x000000311800780c */ /* 0x040fe40004f24270 */
[----:B------:R-:W-:-:S02]  /*3900*/  ISETP.GT.AND P3, PT, R24, 0x58, !P3 ;  /* 0x000000581800780c */ /* 0x000fc40005f64270 */
[C---:B------:R-:W-:Y:S02]  /*3910*/  ISETP.LT.OR P1, PT, R21.reuse, 0x32, P1 ;  /* 0x000000321500780c */ /* 0x040fe40000f21670 */
[----:B------:R-:W-:Y:S02]  /*3920*/  ISETP.LT.OR P2, PT, R21, 0x52, P2 ;  /* 0x000000521500780c */ /* 0x000fe40001741670 */
[----:B------:R-:W-:Y:S02]  /*3930*/  FSEL R38, R51, -INF , !P1 ;  /* 0xff80000033267808 */ /* 0x000fe40004800000 */
[----:B------:R-:W-:Y:S02]  /*3940*/  ISETP.NE.AND P1, PT, R49, RZ, PT ;  /* 0x000000ff3100720c */ /* 0x000fe40003f25270 */
[----:B------:R-:W-:Y:S02]  /*3950*/  ISETP.LT.OR P3, PT, R21, 0x59, P3 ;  /* 0x000000591500780c */ /* 0x000fe40001f61670 */
[----:B------:R-:W-:-:S02]  /*3960*/  ISETP.GT.AND P1, PT, R24, 0x38, !P1 ;  /* 0x000000381800780c */ /* 0x000fc40004f24270 */
[----:B0-----:R-:W-:Y:S02]  /*3970*/  FMNMX.FTZ R42, R4, R5, !PT ;  /* 0x00000005042a7209 */ /* 0x001fe40007810000 */
[----:B------:R-:W-:Y:S02]  /*3980*/  FMNMX.FTZ R4, R25, R26, !PT ;  /* 0x0000001a19047209 */ /* 0x000fe40007810000 */
[----:B------:R-:W-:Y:S01]  /*3990*/  ISETP.LT.OR P1, PT, R21, 0x39, P1 ;  /* 0x000000391500780c */ /* 0x000fe20000f21670 */
[----:B------:R-:W0:Y:S01]  /*39a0*/  SHFL.BFLY PT, R5, R42, 0x1, 0x1f ;  /* 0x0c201f002a057f89 */ /* 0x000e2200000e0000 */
        /* <DEDUP_REMOVED lines=9> */
[----:B------:R-:W-:Y:S02]  /*3a40*/  ISETP.NE.AND P1, PT, R53, RZ, PT ;  /* 0x000000ff3500720c */ /* 0x000fe40003f25270 */
[----:B------:R-:W-:Y:S02]  /*3a50*/  FMNMX.FTZ R43, R31, R4, !PT ;  /* 0x000000041f2b7209 */ /* 0x000fe40007810000 */
[----:B------:R-:W-:Y:S02]  /*3a60*/  ISETP.GT.AND P1, PT, R24, 0x40, !P1 ;  /* 0x000000401800780c */ /* 0x000fe40004f24270 */
[----:B------:R-:W-:Y:S02]  /*3a70*/  FMNMX.FTZ R4, R32, R43, !PT ;  /* 0x0000002b20047209 */ /* 0x000fe40007810000 */
        /* <DEDUP_REMOVED lines=9> */
[----:B------:R-:W-:Y:S02]  /*3b10*/  ISETP.GT.AND P1, PT, R24, 0x48, !P4 ;  /* 0x000000481800780c */ /* 0x000fe40006724270 */
[----:B0-----:R-:W-:Y:S02]  /*3b20*/  FMNMX.FTZ R5, R42, R5, !PT ;  /* 0x000000052a057209 */ /* 0x001fe40007810000 */
[----:B------:R-:W-:Y:S02]  /*3b30*/  FMNMX.FTZ R43, R37, R4, !PT ;  /* 0x00000004252b7209 */ /* 0x000fe40007810000 */
[----:B------:R-:W-:Y:S01]  /*3b40*/  ISETP.LT.OR P1, PT, R21, 0x49, P1 ;  /* 0x000000491500780c */ /* 0x000fe20000f21670 */
[----:B------:R-:W-:Y:S01]  /*3b50*/  FMUL.FTZ R41, R5, UR10 ;  /* 0x0000000a05297c20 */ /* 0x000fe20008410000 */
[----:B------:R-:W-:-:S02]  /*3b60*/  FMNMX.FTZ R4, R38, R43, !PT ;  /* 0x0000002b26047209 */ /* 0x000fc40007810000 */
[----:B------:R-:W-:Y:S02]  /*3b70*/  FSEL R0, R62, -INF , !P1 ;  /* 0xff8000003e007808 */ /* 0x000fe40004800000 */
[----:B------:R-:W-:Y:S02]  /*3b80*/  FSETP.NEU.FTZ.AND P1, PT, R5, -INF , PT ;  /* 0xff8000000500780b */ /* 0x000fe40003f3d000 */
[----:B------:R-:W-:Y:S02]  /*3b90*/  ISETP.NE.AND P4, PT, R60, RZ, PT ;  /* 0x000000ff3c00720c */ /* 0x000fe40003f85270 */
[----:B------:R-:W-:Y:S02]  /*3ba0*/  FMNMX.FTZ R43, R39, R4, !PT ;  /* 0x00000004272b7209 */ /* 0x000fe40007810000 */
[----:B------:R-:W-:Y:S02]  /*3bb0*/  FSEL R45, R41, RZ, P1 ;  /* 0x000000ff292d7208 */ /* 0x000fe40000800000 */
[----:B------:R-:W-:-:S02]  /*3bc0*/  ISETP.GT.AND P1, PT, R24, 0x49, !P4 ;  /* 0x000000491800780c */ /* 0x000fc40006724270 */
        /* <DEDUP_REMOVED lines=26> */
[----:B------:R-:W-:Y:S01]  /*3d70*/  FSEL R11, R11, -INF , !P2 ;  /* 0xff8000000b0b7808 */ /* 0x000fe20005000000 */
[--C-:B------:R-:W-:Y:S01]  /*3d80*/  FFMA.FTZ R24, R82, UR10, -R45.reuse ;  /* 0x0000000a52187c23 */ /* 0x100fe2000801082d */
[----:B------:R-:W-:Y:S01]  /*3d90*/  FMNMX.FTZ R4, R12, R43, !PT ;  /* 0x0000002b0c047209 */ /* 0x000fe20007810000 */
[----:B------:R-:W-:Y:S01]  /*3da0*/  FFMA.FTZ R58, R94, UR10, -R45 ;  /* 0x0000000a5e3a7c23 */ /* 0x000fe2000801082d */
[----:B------:R-:W-:Y:S01]  /*3db0*/  ISETP.LT.OR P4, PT, R21, 0x5a, P4 ;  /* 0x0000005a1500780c */ /* 0x000fe20002781670 */
[----:B------:R0:W2:Y:S01]  /*3dc0*/  MUFU.EX2 R49, R48 ;  /* 0x0000003000317308 */ /* 0x0000a20000000800 */
[----:B------:R-:W-:Y:S01]  /*3dd0*/  FSEL R14, R14, -INF , !P3 ;  /* 0xff8000000e0e7808 */ /* 0x000fe20005800000 */
[----:B-1----:R-:W-:Y:S01]  /*3de0*/  FADD.FTZ R67, R44, R47 ;  /* 0x0000002f2c437221 */ /* 0x002fe20000010000 */
[----:B------:R-:W-:Y:S01]  /*3df0*/  FMNMX.FTZ R21, R11, R4, !PT ;  /* 0x000000040b157209 */ /* 0x000fe20007810000 */
[--C-:B------:R-:W-:Y:S01]  /*3e00*/  FFMA.FTZ R59, R96, UR10, -R45.reuse ;  /* 0x0000000a603b7c23 */ /* 0x100fe2000801082d */
[----:B------:R-:W-:Y:S01]  /*3e10*/  FSEL R15, R15, -INF , !P4 ;  /* 0xff8000000f0f7808 */ /* 0x000fe20006000000 */
[--C-:B------:R-:W-:Y:S01]  /*3e20*/  FFMA.FTZ R60, R98, UR10, -R45.reuse ;  /* 0x0000000a623c7c23 */ /* 0x100fe2000801082d */
[----:B------:R-:W-:Y:S01]  /*3e30*/  FMNMX.FTZ R4, R14, R21, !PT ;  /* 0x000000150e047209 */ /* 0x000fe20007810000 */
[----:B------:R-:W-:Y:S01]  /*3e40*/  MUFU.EX2 R50, R50 ;  /* 0x0000003200327308 */ /* 0x000fe20000000800 */
[--C-:B0-----:R-:W-:Y:S01]  /*3e50*/  FFMA.FTZ R48, R80, UR10, -R45.reuse ;  /* 0x0000000a50307c23 */ /* 0x101fe2000801082d */
[--C-:B------:R-:W-:Y:S01]  /*3e60*/  FFMA.FTZ R64, R64, UR10, -R45.reuse ;  /* 0x0000000a40407c23 */ /* 0x100fe2000801082d */
[----:B------:R-:W-:Y:S01]  /*3e70*/  FMNMX.FTZ R4, R15, R4, !PT ;  /* 0x000000040f047209 */ /* 0x000fe20007810000 */
[--C-:B------:R-:W-:Y:S01]  /*3e80*/  FFMA.FTZ R65, R106, UR10, -R45.reuse ;  /* 0x0000000a6a417c23 */ /* 0x100fe2000801082d */
[----:B------:R-:W-:Y:S01]  /*3e90*/  F2FP.BF16.F32.PACK_AB R152, R47, R44 ;  /* 0x0000002c2f98723e */ /* 0x000fe200000010ff */
[----:B------:R-:W-:-:S02]  /*3ea0*/  FFMA.FTZ R20, R20, UR10, -R45 ;  /* 0x0000000a14147c23 */ /* 0x000fc4000801082d */
[----:B------:R-:W0:Y:S01]  /*3eb0*/  SHFL.BFLY PT, R21, R4, 0x2, 0x1f ;  /* 0x0c401f0004157f89 */ /* 0x000e2200000e0000 */
[----:B------:R1:W-:Y:S01]  /*3ec0*/  MUFU.EX2 R55, R54 ;  /* 0x0000003600377308 */ /* 0x0003e20000000800 */
[----:B--2---:R-:W-:-:S07]  /*3ed0*/  F2FP.BF16.F32.PACK_AB R154, R49, R46 ;  /* 0x0000002e319a723e */ /* 0x004fce00000010ff */
[----:B------:R2:W3:Y:S01]  /*3ee0*/  MUFU.EX2 R51, R42 ;  /* 0x0000002a00337308 */ /* 0x0004e20000000800 */
[----:B-1----:R-:W-:-:S07]  /*3ef0*/  FFMA.FTZ R54, R100, UR10, -R45 ;  /* 0x0000000a64367c23 */ /* 0x002fce000801082d */
[----:B------:R-:W-:Y:S01]  /*3f00*/  MUFU.EX2 R52, R52 ;  /* 0x0000003400347308 */ /* 0x000fe20000000800 */
[----:B--2---:R-:W-:Y:S01]  /*3f10*/  FFMA.FTZ R42, R84, UR10, -R45 ;  /* 0x0000000a542a7c23 */ /* 0x004fe2000801082d */
[----:B0-----:R-:W-:-:S06]  /*3f20*/  FMNMX.FTZ R21, R4, R21, !PT ;  /* 0x0000001504157209 */ /* 0x001fcc0007810000 */
[----:B------:R0:W-:Y:S01]  /*3f30*/  MUFU.EX2 R61, R54 ;  /* 0x00000036003d7308 */ /* 0x0001e20000000800 */
[----:B---3--:R-:W-:Y:S01]  /*3f40*/  F2FP.BF16.F32.PACK_AB R156, R51, R50 ;  /* 0x00000032339c723e */ /* 0x008fe200000010ff */
[----:B------:R-:W1:Y:S06]  /*3f50*/  SHFL.BFLY PT, R4, R21, 0x1, 0x1f ;  /* 0x0c201f0015047f89 */ /* 0x000e6c00000e0000 */
[----:B------:R2:W3:Y:S01]  /*3f60*/  MUFU.EX2 R53, R48 ;  /* 0x0000003000357308 */ /* 0x0004e20000000800 */
[----:B0-----:R-:W-:-:S04]  /*3f70*/  FADD.FTZ R54, R46, R67 ;  /* 0x000000432e367221 */ /* 0x001fc80000010000 */
[----:B------:R-:W-:-:S03]  /*3f80*/  FADD.FTZ R67, R49, R54 ;  /* 0x0000003631437221 */ /* 0x000fc60000010000 */
[----:B------:R-:W0:Y:S01]  /*3f90*/  MUFU.EX2 R24, R24 ;  /* 0x0000001800187308 */ /* 0x000e220000000800 */
[----:B--2---:R-:W-:-:S07]  /*3fa0*/  FFMA.FTZ R48, R86, UR10, -R45 ;  /* 0x0000000a56307c23 */ /* 0x004fce000801082d */
[----:B------:R2:W-:Y:S01]  /*3fb0*/  MUFU.EX2 R63, R62 ;  /* 0x0000003e003f7308 */ /* 0x0005e20000000800 */
[----:B---3--:R-:W-:Y:S02]  /*3fc0*/  F2FP.BF16.F32.PACK_AB R158, R53, R52 ;  /* 0x00000034359e723e */ /* 0x008fe400000010ff */
[----:B-1----:R-:W-:-:S04]  /*3fd0*/  FMNMX.FTZ R4, R21, R4, !PT ;  /* 0x0000000415047209 */ /* 0x002fc80007810000 */
[C---:B------:R-:W-:Y:S01]  /*3fe0*/  FSETP.NEU.FTZ.AND P1, PT, R4.reuse, -INF , PT ;  /* 0xff8000000400780b */ /* 0x040fe20003f3d000 */
[----:B------:R-:W-:Y:S01]  /*3ff0*/  FMUL.FTZ R21, R4, UR10 ;  /* 0x0000000a04157c20 */ /* 0x000fe20008410000 */
[----:B--2---:R-:W-:Y:S01]  /*4000*/  FADD.FTZ R62, R50, R67 ;  /* 0x00000043323e7221 */ /* 0x004fe20000010000 */
[----:B------:R1:W2:Y:S03]  /*4010*/  MUFU.EX2 R43, R42 ;  /* 0x0000002a002b7308 */ /* 0x0002a60000000800 */
[----:B------:R-:W-:Y:S01]  /*4020*/  FSEL R21, R21, RZ, P1 ;  /* 0x000000ff15157208 */ /* 0x000fe20000800000 */
[----:B------:R-:W-:-:S04]  /*4030*/  FADD.FTZ R69, R51, R62 ;  /* 0x0000003e33457221 */ /* 0x000fc80000010000 */
        /* <DEDUP_REMOVED lines=9> */
[----:B------:R-:W-:Y:S01]  /*40d0*/  FFMA.FTZ R33, R33, UR10, -R21 ;  /* 0x0000000a21217c23 */ /* 0x000fe20008010815 */
[----:B------:R-:W-:Y:S01]  /*40e0*/  FADD.FTZ R62, R52, R69 ;  /* 0x00000045343e7221 */ /* 0x000fe20000010000 */
[--C-:B------:R-:W-:Y:S01]  /*40f0*/  FFMA.FTZ R34, R34, UR10, -R21.reuse ;  /* 0x0000000a22227c23 */ /* 0x100fe20008010815 */
[----:B------:R-:W-:Y:S01]  /*4100*/  FFMA.FTZ R35, R35, UR10, -R21 ;  /* 0x0000000a23237c23 */ /* 0x000fe20008010815 */
[----:B-1----:R-:W-:Y:S01]  /*4110*/  FFMA.FTZ R42, R92, UR10, -R45 ;  /* 0x0000000a5c2a7c23 */ /* 0x002fe2000801082d */
[----:B------:R-:W1:Y:S01]  /*4120*/  MUFU.EX2 R26, R26 ;  /* 0x0000001a001a7308 */ /* 0x000e620000000800 */
[----:B------:R-:W-:Y:S01]  /*4130*/  FADD.FTZ R69, R53, R62 ;  /* 0x0000003e35457221 */ /* 0x000fe20000010000 */
[--C-:B------:R-:W-:Y:S01]  /*4140*/  FFMA.FTZ R36, R36, UR10, -R21.reuse ;  /* 0x0000000a24247c23 */ /* 0x100fe20008010815 */
[--C-:B------:R-:W-:Y:S01]  /*4150*/  FFMA.FTZ R37, R37, UR10, -R21.reuse ;  /* 0x0000000a25257c23 */ /* 0x100fe20008010815 */
[----:B------:R-:W-:Y:S01]  /*4160*/  FFMA.FTZ R38, R38, UR10, -R21 ;  /* 0x0000000a26267c23 */ /* 0x000fe20008010815 */
[----:B0-----:R-:W-:Y:S01]  /*4170*/  FADD.FTZ R62, R24, R69 ;  /* 0x00000045183e7221 */ /* 0x001fe20000010000 */
[--C-:B------:R-:W-:Y:S01]  /*4180*/  FFMA.FTZ R39, R39, UR10, -R21.reuse ;  /* 0x0000000a27277c23 */ /* 0x100fe20008010815 */
[--C-:B------:R-:W-:Y:S01]  /*4190*/  FFMA.FTZ R40, R40, UR10, -R21.reuse ;  /* 0x0000000a28287c23 */ /* 0x100fe20008010815 */
[----:B------:R-:W0:Y:S01]  /*41a0*/  MUFU.EX2 R27, R27 ;  /* 0x0000001b001b7308 */ /* 0x000e220000000800 */
[----:B--2---:R-:W-:Y:S01]  /*41b0*/  FADD.FTZ R69, R43, R62 ;  /* 0x0000003e2b457221 */ /* 0x004fe20000010000 */
[--C-:B------:R-:W-:Y:S01]  /*41c0*/  FFMA.FTZ R2, R2, UR10, -R21.reuse ;  /* 0x0000000a02027c23 */ /* 0x100fe20008010815 */
[--C-:B------:R-:W-:Y:S01]  /*41d0*/  FFMA.FTZ R13, R13, UR10, -R21.reuse ;  /* 0x0000000a0d0d7c23 */ /* 0x100fe20008010815 */
[--C-:B------:R-:W-:Y:S01]  /*41e0*/  FFMA.FTZ R0, R0, UR10, -R21.reuse ;  /* 0x0000000a00007c23 */ /* 0x100fe20008010815 */
[--C-:B------:R-:W-:Y:S01]  /*41f0*/  FFMA.FTZ R41, R41, UR10, -R21.reuse ;  /* 0x0000000a29297c23 */ /* 0x100fe20008010815 */
[--C-:B------:R-:W-:Y:S01]  /*4200*/  FFMA.FTZ R12, R12, UR10, -R21.reuse ;  /* 0x0000000a0c0c7c23 */ /* 0x100fe20008010815 */
[--C-:B------:R-:W-:Y:S01]  /*4210*/  FFMA.FTZ R11, R11, UR10, -R21.reuse ;  /* 0x0000000a0b0b7c23 */ /* 0x100fe20008010815 */
[----:B------:R-:W2:Y:S01]  /*4220*/  MUFU.EX2 R28, R28 ;  /* 0x0000001c001c7308 */ /* 0x000ea20000000800 */
[----:B-1----:R-:W-:Y:S01]  /*4230*/  FADD.FTZ R54, R25, R26 ;  /* 0x0000001a19367221 */ /* 0x002fe20000010000 */
[--C-:B------:R-:W-:Y:S01]  /*4240*/  FFMA.FTZ R14, R14, UR10, -R21.reuse ;  /* 0x0000000a0e0e7c23 */ /* 0x100fe20008010815 */
[----:B------:R-:W-:Y:S01]  /*4250*/  FFMA.FTZ R15, R15, UR10, -R21 ;  /* 0x0000000a0f0f7c23 */ /* 0x000fe20008010815 */
[----:B------:R-:W-:-:S02]  /*4260*/  F2FP.BF16.F32.PACK_AB R160, R43, R24 ;  /* 0x000000182ba0723e */ /* 0x000fc400000010ff */
[----:B------:R-:W-:Y:S02]  /*4270*/  F2FP.BF16.F32.PACK_AB R153, R26, R25 ;  /* 0x000000191a99723e */ /* 0x000fe400000010ff */
        /* <DEDUP_REMOVED lines=13> */
[----:B-1----:R-:W-:Y:S01]  /*4350*/  FADD.FTZ R66, R48, R69 ;  /* 0x0000004530427221 */ /* 0x002fe20000010000 */
[----:B------:R-:W-:-:S03]  /*4360*/  F2FP.BF16.F32.PACK_AB R162, R55, R48 ;  /* 0x0000003037a2723e */ /* 0x000fc600000010ff */
[----:B------:R-:W-:-:S03]  /*4370*/  FADD.FTZ R69, R55, R66 ;  /* 0x0000004237457221 */ /* 0x000fc60000010000 */
[----:B------:R-:W1:Y:S01]  /*4380*/  MUFU.EX2 R56, R56 ;  /* 0x0000003800387308 */ /* 0x000e620000000800 */
[C---:B0-----:R-:W-:Y:S01]  /*4390*/  FADD.FTZ R62, R32.reuse, R67 ;  /* 0x00000043203e7221 */ /* 0x041fe20000010000 */
[----:B------:R-:W-:-:S06]  /*43a0*/  F2FP.BF16.F32.PACK_AB R159, R32, R31 ;  /* 0x0000001f209f723e */ /* 0x000fcc00000010ff */
[----:B------:R-:W0:Y:S01]  /*43b0*/  MUFU.EX2 R34, R34 ;  /* 0x0000002200227308 */ /* 0x000e220000000800 */
[----:B--2---:R-:W-:-:S07]  /*43c0*/  FADD.FTZ R67, R33, R62 ;  /* 0x0000003e21437221 */ /* 0x004fce0000010000 */
[----:B------:R2:W3:Y:S01]  /*43d0*/  MUFU.EX2 R57, R42 ;  /* 0x0000002a00397308 */ /* 0x0004e20000000800 */
[----:B-1----:R-:W-:-:S07]  /*43e0*/  FADD.FTZ R66, R56, R69 ;  /* 0x0000004538427221 */ /* 0x002fce0000010000 */
[----:B------:R-:W1:Y:S01]  /*43f0*/  MUFU.EX2 R35, R35 ;  /* 0x0000002300237308 */ /* 0x000e620000000800 */
[----:B--2---:R-:W-:Y:S01]  /*4400*/  FFMA.FTZ R42, R102, UR10, -R45 ;  /* 0x0000000a662a7c23 */ /* 0x004fe2000801082d */
[----:B0-----:R-:W-:Y:S01]  /*4410*/  FADD.FTZ R62, R34, R67 ;  /* 0x00000043223e7221 */ /* 0x001fe20000010000 */
[----:B------:R-:W-:Y:S01]  /*4420*/  FFMA.FTZ R45, R68, UR10, -R45 ;  /* 0x0000000a442d7c23 */ /* 0x000fe2000801082d */
[----:B------:R-:W-:-:S04]  /*4430*/  F2FP.BF16.F32.PACK_AB R161, R34, R33 ;  /* 0x0000002122a1723e */ /* 0x000fc800000010ff */
[----:B------:R-:W0:Y:S01]  /*4440*/  MUFU.EX2 R58, R58 ;  /* 0x0000003a003a7308 */ /* 0x000e220000000800 */
[C---:B---3--:R-:W-:Y:S01]  /*4450*/  FADD.FTZ R69, R57.reuse, R66 ;  /* 0x0000004239457221 */ /* 0x048fe20000010000 */
[----:B------:R-:W-:-:S06]  /*4460*/  F2FP.BF16.F32.PACK_AB R164, R57, R56 ;  /* 0x0000003839a4723e */ /* 0x000fcc00000010ff */
[----:B------:R-:W2:Y:S01]  /*4470*/  MUFU.EX2 R36, R36 ;  /* 0x0000002400247308 */ /* 0x000ea20000000800 */
[----:B-1----:R-:W-:-:S07]  /*4480*/  FADD.FTZ R67, R35, R62 ;  /* 0x0000003e23437221 */ /* 0x002fce0000010000 */
[----:B------:R-:W1:Y:S01]  /*4490*/  MUFU.EX2 R59, R59 ;  /* 0x0000003b003b7308 */ /* 0x000e620000000800 */
[----:B0-----:R-:W-:-:S07]  /*44a0*/  FADD.FTZ R62, R58, R69 ;  /* 0x000000453a3e7221 */ /* 0x001fce0000010000 */
[----:B------:R-:W-:Y:S01]  /*44b0*/  MUFU.EX2 R37, R37 ;  /* 0x0000002500257308 */ /* 0x000fe20000000800 */
[----:B--2---:R-:W-:-:S07]  /*44c0*/  F2FP.BF16.F32.PACK_AB R163, R36, R35 ;  /* 0x0000002324a3723e */ /* 0x004fce00000010ff */
[----:B------:R-:W0:Y:S01]  /*44d0*/  MUFU.EX2 R60, R60 ;  /* 0x0000003c003c7308 */ /* 0x000e220000000800 */
[----:B-1----:R-:W-:-:S07]  /*44e0*/  F2FP.BF16.F32.PACK_AB R166, R59, R58 ;  /* 0x0000003a3ba6723e */ /* 0x002fce00000010ff */
[----:B------:R-:W1:Y:S08]  /*44f0*/  MUFU.EX2 R38, R38 ;  /* 0x0000002600267308 */ /* 0x000e700000000800 */
[----:B------:R-:W-:Y:S01]  /*4500*/  MUFU.EX2 R39, R39 ;  /* 0x0000002700277308 */ /* 0x000fe20000000800 */
[----:B0-----:R-:W-:-:S07]  /*4510*/  F2FP.BF16.F32.PACK_AB R168, R61, R60 ;  /* 0x0000003c3da8723e */ /* 0x001fce00000010ff */
[----:B------:R-:W0:Y:S01]  /*4520*/  MUFU.EX2 R42, R42 ;  /* 0x0000002a002a7308 */ /* 0x000e220000000800 */
[----:B-1----:R-:W-:-:S07]  /*4530*/  F2FP.BF16.F32.PACK_AB R165, R38, R37 ;  /* 0x0000002526a5723e */ /* 0x002fce00000010ff */
[----:B------:R-:W1:Y:S08]  /*4540*/  MUFU.EX2 R40, R40 ;  /* 0x0000002800287308 */ /* 0x000e700000000800 */
[----:B------:R2:W-:Y:S01]  /*4550*/  MUFU.EX2 R54, R2 ;  /* 0x0000000200367308 */ /* 0x0005e20000000800 */
[----:B0-----:R-:W-:-:S07]  /*4560*/  F2FP.BF16.F32.PACK_AB R170, R63, R42 ;  /* 0x0000002a3faa723e */ /* 0x001fce00000010ff */
[----:B------:R-:W0:Y:S01]  /*4570*/  MUFU.EX2 R13, R13 ;  /* 0x0000000d000d7308 */ /* 0x000e220000000800 */
[----:B--2---:R-:W-:Y:S01]  /*4580*/  FADD.FTZ R2, R36, R67 ;  /* 0x0000004324027221 */ /* 0x004fe20000010000 */
[----:B------:R-:W-:Y:S01]  /*4590*/  FADD.FTZ R67, R59, R62 ;  /* 0x0000003e3b437221 */ /* 0x000fe20000010000 */
[----:B-1----:R-:W-:Y:S02]  /*45a0*/  F2FP.BF16.F32.PACK_AB R167, R40, R39 ;  /* 0x0000002728a7723e */ /* 0x002fe400000010ff */
[----:B------:R-:W-:Y:S01]  /*45b0*/  FADD.FTZ R21, R37, R2 ;  /* 0x0000000225157221 */ /* 0x000fe20000010000 */
[----:B------:R-:W-:Y:S02]  /*45c0*/  FADD.FTZ R44, R60, R67 ;  /* 0x000000433c2c7221 */ /* 0x000fe40000010000 */
[----:B------:R-:W1:Y:S01]  /*45d0*/  MUFU.EX2 R64, R64 ;  /* 0x0000004000407308 */ /* 0x000e620000000800 */
[----:B------:R-:W-:Y:S01]  /*45e0*/  FADD.FTZ R2, R38, R21 ;  /* 0x0000001526027221 */ /* 0x000fe20000010000 */
[----:B------:R-:W-:-:S03]  /*45f0*/  FADD.FTZ R47, R61, R44 ;  /* 0x0000002c3d2f7221 */ /* 0x000fc60000010000 */
[----:B------:R-:W-:Y:S01]  /*4600*/  FADD.FTZ R21, R39, R2 ;  /* 0x0000000227157221 */ /* 0x000fe20000010000 */
[----:B------:R-:W-:Y:S02]  /*4610*/  FADD.FTZ R44, R42, R47 ;  /* 0x0000002f2a2c7221 */ /* 0x000fe40000010000 */
[----:B------:R-:W2:Y:S01]  /*4620*/  MUFU.EX2 R65, R65 ;  /* 0x0000004100417308 */ /* 0x000ea20000000800 */
[----:B------:R-:W-:Y:S01]  /*4630*/  FADD.FTZ R2, R40, R21 ;  /* 0x0000001528027221 */ /* 0x000fe20000010000 */
[----:B------:R-:W-:Y:S01]  /*4640*/  FADD.FTZ R43, R63, R44 ;  /* 0x0000002c3f2b7221 */ /* 0x000fe20000010000 */
[----:B0-----:R-:W-:Y:S02]  /*4650*/  F2FP.BF16.F32.PACK_AB R169, R54, R13 ;  /* 0x0000000d36a9723e */ /* 0x001fe400000010ff */
[----:B------:R-:W-:-:S03]  /*4660*/  FADD.FTZ R21, R13, R2 ;  /* 0x000000020d157221 */ /* 0x000fc60000010000 */
[----:B------:R-:W0:Y:S01]  /*4670*/  MUFU.EX2 R0, R0 ;  /* 0x0000000000007308 */ /* 0x000e220000000800 */
[----:B-1----:R-:W-:Y:S01]  /*4680*/  FADD.FTZ R2, R64, R43 ;  /* 0x0000002b40027221 */ /* 0x002fe20000010000 */
[----:B------:R-:W-:-:S06]  /*4690*/  FADD.FTZ R21, R54, R21 ;  /* 0x0000001536157221 */ /* 0x000fcc0000010000 */
        /* <DEDUP_REMOVED lines=11> */
[C---:B0-----:R-:W-:Y:S01]  /*4750*/  F2FP.BF16.F32.PACK_AB R174, R45.reuse, R20 ;  /* 0x000000142dae723e */ /* 0x041fe200000010ff */
[----:B------:R-:W-:-:S06]  /*4760*/  FADD.FTZ R2, R45, R24 ;  /* 0x000000182d027221 */ /* 0x000fcc0000010000 */
[----:B------:R-:W0:Y:S01]  /*4770*/  MUFU.EX2 R14, R14 ;  /* 0x0000000e000e7308 */ /* 0x000e220000000800 */
[----:B-1----:R-:W-:-:S07]  /*4780*/  FADD.FTZ R20, R12, R21 ;  /* 0x000000150c147221 */ /* 0x002fce0000010000 */
[----:B------:R-:W1:Y:S01]  /*4790*/  MUFU.EX2 R15, R15 ;  /* 0x0000000f000f7308 */ /* 0x000e620000000800 */
[C---:B--2---:R-:W-:Y:S01]  /*47a0*/  FADD.FTZ R21, R11.reuse, R20 ;  /* 0x000000140b157221 */ /* 0x044fe20000010000 */
[----:B------:R-:W-:-:S03]  /*47b0*/  F2FP.BF16.F32.PACK_AB R173, R11, R12 ;  /* 0x0000000c0bad723e */ /* 0x000fc600000010ff */
[----:B0-----:R-:W-:-:S04]  /*47c0*/  FADD.FTZ R20, R14, R21 ;  /* 0x000000150e147221 */ /* 0x001fc80000010000 */
[C---:B-1----:R-:W-:Y:S01]  /*47d0*/  FADD.FTZ R0, R15.reuse, R20 ;  /* 0x000000140f007221 */ /* 0x042fe20000010000 */
[----:B------:R-:W-:Y:S01]  /*47e0*/  F2FP.BF16.F32.PACK_AB R175, R15, R14 ;  /* 0x0000000e0faf723e */ /* 0x000fe200000010ff */
[----:B------:R-:W-:Y:S06]  /*47f0*/  @!P0 BRA `(.L_x_2374) ;  /* 0x0000000000048947 */ /* 0x000fec0003800000 */
[----:B------:R-:W-:Y:S01]  /*4800*/  BPT.TRAP 0x1 ;  /* 0x000000040000795c */ /* 0x000fe20000300000 */
.L_x_2374:
[----:B------:R0:W1:Y:S01]  /*4810*/  SYNCS.PHASECHK.TRANS64.TRYWAIT P1, [R3+URZ+0x22850], R10 ;  /* 0x0228500a030075a7 */ /* 0x000062000802017f */
[----:B------:R-:W-:Y:S05]  /*4820*/  @!P0 BRA `(.L_x_2375) ;  /* 0x0000000000048947 */ /* 0x000fea0003800000 */
[----:B------:R-:W-:Y:S01]  /*4830*/  BPT.TRAP 0x1 ;  /* 0x000000040000795c */ /* 0x000fe20000300000 */
.L_x_2375:
[----:B-1----:R-:W-:Y:S05]  /*4840*/  @P1 BRA `(.L_x_2376) ;  /* 0x0000000000081947 */ /* 0x002fea0003800000 */
[----:B------:R-:W1:Y:S02]  /*4850*/  SYNCS.PHASECHK.TRANS64.TRYWAIT P1, [R3+URZ+0x22850], R10 ;  /* 0x0228500a030075a7 */ /* 0x000e64000802017f */
[----:B-1----:R-:W-:Y:S05]  /*4860*/  @!P1 BRA `(.L_x_2377) ;  /* 0x0000013400189947 */ /* 0x002fea0003800000 */
.L_x_2376:
[----:B------:R-:W-:Y:S01]  /*4870*/  R2UR UR6, R8 ;  /* 0x00000000080672ca */ /* 0x000fe200000e0000 */
[----:B------:R2:W-:Y:S01]  /*4880*/  BAR.SYNC.DEFER_BLOCKING R9, 0x100 ;  /* 0x000400090000751d */ /* 0x0005e20000010000 */
[----:B------:R-:W-:-:S05]  /*4890*/  ISETP.NE.AND P2, PT, R6, 0x1, PT ;  /* 0x000000010600780c */ /* 0x000fca0003f45270 */
[----:B------:R-:W-:Y:S01]  /*48a0*/  UMOV UR7, 0x40000040 ;  /* 0x4000004000077882 */ /* 0x000fe20000000000 */
[----:B------:R-:W3:Y:S05]  /*48b0*/  S2R R11, SR_TID.X ;  /* 0x00000000000b7919 */ /* 0x000eea0000002100 */
[----:B------:R-:W-:Y:S02]  /*48c0*/  UIADD3 UR6, UR6, 0x400, URZ ;  /* 0x0000040006067890 */ /* 0x000fe4000fffe03f */
[----:B------:R-:W2:Y:S02]  /*48d0*/  @P2 LDC R8, c[0x0][0x44c] ;  /* 0x00011300ff082b82 */ /* 0x000ea40000000800 */
[----:B------:R-:W-:-:S04]  /*48e0*/  USHF.R.U32.HI UR6, URZ, 0x4, UR6 ;  /* 0x000000043f067899 */ /* 0x000fc80008011606 */
[----:B------:R-:W-:Y:S02]  /*48f0*/  ULOP3.LUT UR6, UR6, 0x3fff, URZ, 0xc0, !UPT ;  /* 0x00003fff06067892 */ /* 0x000fe4000f8ec03f */
[----:B01----:R-:W0:Y:S02]  /*4900*/  @P2 LDC R10, c[0x0][0x450] ;  /* 0x00011400ff0a2b82 */ /* 0x003e240000000800 */
        /* <DEDUP_REMOVED lines=8> */
[----:B---3--:R-:W-:Y:S02]  /*4990*/  LOP3.LUT P1, RZ, R11, 0x7f, RZ, 0xc0, !PT ;  /* 0x0000007f0bff7812 */ /* 0x008fe4000782c0ff */
[----:B------:R-:W-:Y:S01]  /*49a0*/  IMAD.U32 R8, RZ, RZ, UR43 ;  /* 0x0000002bff087e24 */ /* 0x000fe2000f8e00ff */
[----:B0-----:R-:W-:-:S04]  /*49b0*/  @P2 SHF.R.U32.HI R8, RZ, R10, R9 ;  /* 0x0000000aff082219 */ /* 0x001fc80000011609 */
[----:B------:R-:W-:-:S06]  /*49c0*/  IADD3 R8, R8, R17, -R16 ;  /* 0x0000001108087210 */ /* 0x000fcc0007ffe810 */
        /* <DEDUP_REMOVED lines=47> */
.L_x_2379:
[----:B------:R-:W-:-:S11]  /*4cc0*/  UISETP.NE.AND UP1, UPT, UR15, 0x1, UPT ;  /* 0x000000010f00788c */ /* 0x000fd6000bf25270 */
[----:B------:R-:W-:Y:S02]  /*4cd0*/  @UP1 ULDC.64 UR18, c[0x0][0x9e8] ;  /* 0x00027a0000121ab9 */ /* 0x000fe40000000a00 */
[----:B------:R-:W-:-:S04]  /*4ce0*/  UIMAD.WIDE.U32 UR6, UR11, UR18, URZ ;  /* 0x000000120b0672a5 */ /* 0x000fc8000f8e003f */
[----:B------:R-:W-:-:S12]  /*4cf0*/  @UP1 USHF.R.U32.HI UR11, URZ, UR19, UR7 ;  /* 0x000000133f0b1299 */ /* 0x000fd80008011607 */
.L_x_2380:
[----:B------:R-:W-:-:S04]  /*4d00*/  UIMAD UR11, UR11, UR15, UR15 ;  /* 0x0000000f0b0b72a4 */ /* 0x000fc8000f8e020f */
[----:B------:R-:W-:-:S04]  /*4d10*/  UISETP.LT.AND UP1, UPT, UR14, UR11, UPT ;  /* 0x0000000b0e00728c */ /* 0x000fc8000bf21270 */
[----:B------:R-:W-:-:S12]  /*4d20*/  USEL UR14, UR14, UR11, UP1 ;  /* 0x0000000b0e0e7287 */ /* 0x000fd80008800000 */
.L_x_2378:
        /* <DEDUP_REMOVED lines=11> */
.L_x_2398:
[----:B------:R-:W-:-:S04]  /*4de0*/  UIADD3 UR37, UR37, 0x1, URZ ;  /* 0x0000000125257890 */ /* 0x000fc8000fffe03f */
[----:B------:R-:W-:-:S04]  /*4df0*/  UISETP.NE.AND UP1, UPT, UR37, 0x2, UPT ;  /* 0x000000022500788c */ /* 0x000fc8000bf25270 */
[----:B------:R-:W-:Y:S02]  /*4e00*/  USEL UR6, URZ, 0x1, UP1 ;  /* 0x000000013f067887 */ /* 0x000fe40008800000 */
[----:B------:R-:W-:Y:S02]  /*4e10*/  USEL UR37, UR37, URZ, UP1 ;  /* 0x0000003f25257287 */ /* 0x000fe40008800000 */
[----:B------:R-:W-:Y:S01]  /*4e20*/  ULOP3.LUT UR38, UR38, UR6, URZ, 0x3c, !UPT ;  /* 0x0000000626267292 */ /* 0x000fe2000f8e3c3f */
[----:B0-----:R-:W-:Y:S11]  /*4e30*/  @!P0 BRA `(.L_x_2382) ;  /* 0x0000000000048947 */ /* 0x001ff60003800000 */
[----:B------:R-:W-:Y:S01]  /*4e40*/  BPT.TRAP 0x1 ;  /* 0x000000040000795c */ /* 0x000fe20000300000 */
.L_x_2382:
        /* <DEDUP_REMOVED lines=9> */
.L_x_2383:
[----:B-1----:R-:W-:Y:S05]  /*4ee0*/  @P1 BRA `(.L_x_2384) ;  /* 0x0000000000081947 */ /* 0x002fea0003800000 */
[----:B------:R-:W1:Y:S02]  /*4ef0*/  SYNCS.PHASECHK.TRANS64.TRYWAIT P1, [UR28+0x22830], R8 ;  /* 0x02283008ff0075a7 */ /* 0x000e64000802015c */
[----:B-1----:R-:W-:Y:S05]  /*4f00*/  @!P1 BRA `(.L_x_2385) ;  /* 0x0000012c00849947 */ /* 0x002fea0003800000 */
.L_x_2384:
        /* <DEDUP_REMOVED lines=14> */
[----:B--2---:R-:W-:Y:S02]  /*4ff0*/  LOP3.LUT P1, RZ, R11, 0x7f, RZ, 0xc0, !PT ;  /* 0x0000007f0bff7812 */ /* 0x004fe4000782c0ff */
[----:B------:R-:W-:Y:S01]  /*5000*/  SHF.R.U32.HI R11, RZ, 0x7, R11 ;  /* 0x00000007ff0b7819 */ /* 0x000fe2000001160b */
        /* <DEDUP_REMOVED lines=24> */
[----:B------:R-:W-:Y:S01]  /*5190*/  IMAD.U32 R177, RZ, RZ, UR28 ;  /* 0x0000001cffb17e24 */ /* 0x000fe2000f8e00ff */
[----:B---3--:R-:W-:Y:S01]  /*51a0*/  @P2 SHF.R.U32.HI R194, RZ, R10, R7 ;  /* 0x0000000affc22219 */ /* 0x008fe20000011607 */
        /* <DEDUP_REMOVED lines=46> */
[----:B------:R-:W3:Y:S04]  /*5490*/  MUFU.TANH R13, R13 ;  /* 0x0000000d000d7308 */ /* 0x000ee80000002400 */
[----:B------:R-:W-:-:S04]  /*54a0*/  IADD3 R11, -R16, R11, R17 ;  /* 0x0000000b100b7210 */ /* 0x000fc80007ffe111 */
[----:B------:R-:W4:Y:S01]  /*54b0*/  MUFU.TANH R14, R14 ;  /* 0x0000000e000e7308 */ /* 0x000f220000002400 */
[C---:B------:R-:W-:Y:S02]  /*54c0*/  VIADD R199, R11.reuse, UR27 ;  /* 0x0000001b0bc77c36 */ /* 0x040fe40008000000 */
[----:B------:R-:W-:Y:S02]  /*54d0*/  VIADD R198, R11, UR22 ;  /* 0x000000160bc67c36 */ /* 0x000fe40008000000 */
        /* <DEDUP_REMOVED lines=49> */
[----:B------:R-:W-:Y:S01]  /*57f0*/  IADD3 R213, -R16, R17, R213 ;  /* 0x0000001110d57210 */ /* 0x000fe20007ffe1d5 */
        /* <DEDUP_REMOVED lines=11> */
.L_x_2388:
[----:B------:R-:W-:-:S05]  /*58b0*/  IMAD.U32 R214, RZ, RZ, UR25 ;  /* 0x00000019ffd67e24 */ /* 0x000fca000f8e00ff */
[----:B------:R-:W-:-:S13]  /*58c0*/  ISETP.NE.AND P1, PT, R214, 0x1, PT ;  /* 0x00000001d600780c */ /* 0x000fda0003f25270 */
[----:B------:R-:W1:Y:S02]  /*58d0*/  @P1 LDC.64 R10, c[0x0][0x9e8] ;  /* 0x00027a00ff0a1b82 */ /* 0x000e640000000a00 */
[----:B-1----:R-:W-:-:S05]  /*58e0*/  @P1 IMAD.HI.U32 R10, R213, R10, RZ ;  /* 0x0000000ad50a1227 */ /* 0x002fca00078e00ff */
[----:B------:R-:W-:-:S07]  /*58f0*/  @P1 SHF.R.U32.HI R213, RZ, R11, R10 ;  /* 0x0000000bffd51219 */ /* 0x000fce000001160a */
.L_x_2389:
[----:B------:R-:W-:Y:S05]  /*5900*/  BSYNC B0 ;  /* 0x0000000000007941 */ /* 0x000fea0003800000 */
.L_x_2387:
[----:B------:R-:W-:-:S04]  /*5910*/  IMAD R10, R18, -0x2, R189 ;  /* 0xfffffffe120a7824 */ /* 0x000fc800078e02bd */
[----:B------:R-:W-:-:S05]  /*5920*/  IMAD R10, R213, R214, R10 ;  /* 0x000000d6d50a7224 */ /* 0x000fca00078e020a */
[----:B------:R-:W-:Y:S02]  /*5930*/  VIADDMNMX R197, R10, R214, R197, PT ;  /* 0x000000d60ac57246 */ /* 0x000fe400038001c5 */
[----:B------:R-:W-:-:S07]  /*5940*/  VIMNMX R196, R196, R10, !PT ;  /* 0x0000000ac4c47248 */ /* 0x000fce0007fe0100 */
.L_x_2386:
[----:B------:R-:W2:Y:S01]  /*5950*/  LDL.LU R213, [R1] ;  /* 0x0000000001d57983 */ /* 0x000ea20000300800 */
[C---:B------:R-:W-:Y:S02]  /*5960*/  ISETP.GE.AND P2, PT, R189.reuse, 0x1, PT ;  /* 0x00000001bd00780c */ /* 0x040fe40003f46270 */
[C---:B------:R-:W-:Y:S02]  /*5970*/  ISETP.GE.AND P1, PT, R189.reuse, 0x2, PT ;  /* 0x00000002bd00780c */ /* 0x040fe40003f26270 */
[----:B------:R-:W-:Y:S02]  /*5980*/  ISETP.GT.AND P3, PT, R196, RZ, !P2 ;  /* 0x000000ffc400720c */ /* 0x000fe40005764270 */
[----:B------:R-:W-:Y:S02]  /*5990*/  ISETP.GE.AND P4, PT, R189, 0x9, PT ;  /* 0x00000009bd00780c */ /* 0x000fe40003f86270 */
[----:B------:R-:W-:-:S04]  /*59a0*/  ISETP.LT.OR P3, PT, R197, 0x1, P3 ;  /* 0x00000001c500780c */ /* 0x000fc80001f61670 */
[----:B------:R-:W-:Y:S02]  /*59b0*/  FSEL R214, R13, -INF , !P3 ;  /* 0xff8000000dd67808 */ /* 0x000fe40005800000 */
[----:B------:R-:W-:Y:S01]  /*59c0*/  ISETP.GE.AND P3, PT, R189, 0xa, PT ;  /* 0x0000000abd00780c */ /* 0x000fe20003f66270 */
[----:B------:R-:W1:Y:S02]  /*59d0*/  SHFL.IDX PT, R13, R194, 0x1, 0x1c1f ;  /* 0x003c1f00c20d7f89 */ /* 0x000e6400000e0000 */
[--C-:B-1----:R-:W-:Y:S02]  /*59e0*/  IMAD.IADD R199, R199, 0x1, R13.reuse ;  /* 0x00000001c7c77824 */ /* 0x102fe400078e020d */
[----:B------:R-:W-:Y:S01]  /*59f0*/  IMAD.IADD R198, R198, 0x1, R13 ;  /* 0x00000001c6c67824 */ /* 0x000fe200078e020d */
[----:B--2---:R-:W-:-:S04]  /*5a00*/  LOP3.LUT R213, R213, 0xfffbffff, RZ, 0xc0, !PT ;  /* 0xfffbffffd5d57812 */ /* 0x004fc800078ec0ff */
[----:B------:R-:W-:Y:S02]  /*5a10*/  @P2 LOP3.LUT R213, R213, 0x40000, RZ, 0xfc, !PT ;  /* 0x00040000d5d52812 */ /* 0x000fe400078efcff */
[----:B------:R-:W-:Y:S02]  /*5a20*/  ISETP.GT.AND P2, PT, R196, 0x1, !P1 ;  /* 0x00000001c400780c */ /* 0x000fe40004f44270 */
[----:B------:R-:W-:Y:S02]  /*5a30*/  LOP3.LUT R213, R213, 0xfffffffd, RZ, 0xc0, !PT ;  /* 0xfffffffdd5d57812 */ /* 0x000fe400078ec0ff */
[----:B------:R-:W-:Y:S02]  /*5a40*/  ISETP.LT.OR P2, PT, R197, 0x2, P2 ;  /* 0x00000002c500780c */ /* 0x000fe40001741670 */
[----:B------:R-:W-:Y:S02]  /*5a50*/  @P4 LOP3.LUT R213, R213, 0x2, RZ, 0xfc, !PT ;  /* 0x00000002d5d54812 */ /* 0x000fe400078efcff */
[----:B------:R-:W-:-:S02]  /*5a60*/  FSEL R14, R14, -INF , !P2 ;  /* 0xff8000000e0e7808 */ /* 0x000fc40005000000 */
[C---:B------:R-:W-:Y:S02]  /*5a70*/  ISETP.GT.AND P2, PT, R196.reuse, 0x8, !P4 ;  /* 0x00000008c400780c */ /* 0x040fe40006744270 */
[----:B------:R-:W-:Y:S02]  /*5a80*/  LOP3.LUT R213, R213, 0xfffffffb, RZ, 0xc0, !PT ;  /* 0xfffffffbd5d57812 */ /* 0x000fe400078ec0ff */
[----:B------:R-:W-:Y:S02]  /*5a90*/  ISETP.LT.OR P2, PT, R197, 0x9, P2 ;  /* 0x00000009c500780c */ /* 0x000fe40001741670 */
[----:B------:R-:W-:Y:S02]  /*5aa0*/  @P3 LOP3.LUT R213, R213, 0x4, RZ, 0xfc, !PT ;  /* 0x00000004d5d53812 */ /* 0x000fe400078efcff */
[----:B0-----:R-:W-:Y:S02]  /*5ab0*/  FSEL R21, R21, -INF , !P2 ;  /* 0xff80000015157808 */ /* 0x001fe40005000000 */
[----:B------:R-:W-:-:S02]  /*5ac0*/  ISETP.GT.AND P2, PT, R196, 0x9, !P3 ;  /* 0x00000009c400780c */ /* 0x000fc40005f44270 */
[----:B------:R-:W-:Y:S02]  /*5ad0*/  ISETP.GE.AND P3, PT, R189, 0x11, PT ;  /* 0x00000011bd00780c */ /* 0x000fe40003f66270 */
[----:B------:R-:W-:Y:S02]  /*5ae0*/  ISETP.LT.OR P2, PT, R197, 0xa, P2 ;  /* 0x0000000ac500780c */ /* 0x000fe40001741670 */
[----:B------:R-:W-:Y:S02]  /*5af0*/  LOP3.LUT R213, R213, 0xfffffff7, RZ, 0xc0, !PT ;  /* 0xfffffff7d5d57812 */ /* 0x000fe400078ec0ff */
        /* <DEDUP_REMOVED lines=108> */
[----:B------:R-:W-:-:S03]  /*61c0*/  ISETP.GT.AND P6, PT, R196, 0x59, !P6 ;  /* 0x00000059c400780c */ /* 0x000fc600077c4270 */
[----:B------:R0:W-:Y:S01]  /*61d0*/  STL [R1], R213 ;  /* 0x000000d501007387 */ /* 0x0001e20000100800 */
[----:B------:R-:W-:-:S04]  /*61e0*/  ISETP.LT.OR P6, PT, R197, 0x5a, P6 ;  /* 0x0000005ac500780c */ /* 0x000fc800037c1670 */
[----:B------:R-:W-:Y:S02]  /*61f0*/  FSEL R195, R195, -INF , !P6 ;  /* 0xff800000c3c37808 */ /* 0x000fe40007000000 */
[----:B------:R-:W-:-:S13]  /*6200*/  PLOP3.LUT P6, PT, PT, PT, UP0, 0x40, 0x0 ;  /* 0x000000000000781c */ /* 0x000fda0003fce808 */
[----:B0-----:R-:W-:Y:S05]  /*6210*/  @P6 BRA `(.L_x_2390) ;  /* 0x0000000000586947 */ /* 0x001fea0003800000 */
[----:B------:R-:W-:Y:S01]  /*6220*/  IADD3 R13, -R16, R17, R13 ;  /* 0x00000011100d7210 */ /* 0x000fe20007ffe10d */
        /* <DEDUP_REMOVED lines=11> */
.L_x_2392:
[----:B------:R-:W-:-:S05]  /*62e0*/  IMAD.U32 R194, RZ, RZ, UR25 ;  /* 0x00000019ffc27e24 */ /* 0x000fca000f8e00ff */
[----:B------:R-:W-:-:S13]  /*62f0*/  ISETP.NE.AND P6, PT, R194, 0x1, PT ;  /* 0x00000001c200780c */ /* 0x000fda0003fc5270 */
[----:B------:R-:W0:Y:S02]  /*6300*/  @P6 LDC.64 R10, c[0x0][0x9e8] ;  /* 0x00027a00ff0a6b82 */ /* 0x000e240000000a00 */
[----:B0-----:R-:W-:-:S05]  /*6310*/  @P6 IMAD.HI.U32 R10, R13, R10, RZ ;  /* 0x0000000a0d0a6227 */ /* 0x001fca00078e00ff */
[----:B------:R-:W-:-:S07]  /*6320*/  @P6 SHF.R.U32.HI R13, RZ, R11, R10 ;  /* 0x0000000bff0d6219 */ /* 0x000fce000001160a */
.L_x_2393:
[----:B------:R-:W-:Y:S05]  /*6330*/  BSYNC B0 ;  /* 0x0000000000007941 */ /* 0x000fea0003800000 */
.L_x_2391:
[----:B------:R-:W-:-:S04]  /*6340*/  IMAD R189, R18, -0x2, R189 ;  /* 0xfffffffe12bd7824 */ /* 0x000fc800078e02bd */
[----:B------:R-:W-:-:S05]  /*6350*/  IMAD R13, R13, R194, R189 ;  /* 0x000000c20d0d7224 */ /* 0x000fca00078e02bd */
[----:B------:R-:W-:Y:S02]  /*6360*/  VIADDMNMX R199, R13, R194, R199, PT ;  /* 0x000000c20dc77246 */ /* 0x000fe400038001c7 */
[----:B------:R-:W-:-:S07]  /*6370*/  VIMNMX R198, R198, R13, !PT ;  /* 0x0000000dc6c67248 */ /* 0x000fce0007fe0100 */
.L_x_2390:
        /* <DEDUP_REMOVED lines=156> */
[----:B------:R-:W-:Y:S01]  /*6d40*/  FFMA.FTZ R193, R193, UR10, -R11 ;  /* 0x0000000ac1c17c23 */ /* 0x000fe2000801080b */
[----:B------:R-:W-:-:S04]  /*6d50*/  FMNMX.FTZ R189, R165, R152, !PT ;  /* 0x00000098a5bd7209 */ /* 0x000fc80007810000 */
[----:B------:R-:W-:Y:S01]  /*6d60*/  FMNMX.FTZ R152, R166, R189, !PT ;  /* 0x000000bda6987209 */ /* 0x000fe20007810000 */
[----:B------:R-:W-:Y:S03]  /*6d70*/  MUFU.EX2 R155, R155 ;  /* 0x0000009b009b7308 */ /* 0x000fe60000000800 */
        /* <DEDUP_REMOVED lines=14> */
[----:B------:R-:W-:Y:S01]  /*6e60*/  MUFU.EX2 R164, R164 ;  /* 0x000000a400a47308 */ /* 0x000fe20000000800 */
[----:B------:R-:W-:Y:S01]  /*6e70*/  FSEL R152, R192, -INF , !P2 ;  /* 0xff800000c0987808 */ /* 0x000fe20005000000 */
[--C-:B------:R-:W-:Y:S01]  /*6e80*/  FFMA.FTZ R192, R176, UR10, -R11.reuse ;  /* 0x0000000ab0c07c23 */ /* 0x100fe2000801080b */
[----:B------:R-:W-:Y:S02]  /*6e90*/  FMNMX.FTZ R189, R191, R196, !PT ;  /* 0x000000c4bfbd7209 */ /* 0x000fe40007810000 */
[----:B------:R-:W-:Y:S02]  /*6ea0*/  FSEL R176, R10, RZ, P1 ;  /* 0x000000ff0ab07208 */ /* 0x000fe40000800000 */
[----:B------:R-:W-:Y:S01]  /*6eb0*/  FMNMX.FTZ R189, R152, R189, !PT ;  /* 0x000000bd98bd7209 */ /* 0x000fe20007810000 */
[----:B------:R-:W-:Y:S04]  /*6ec0*/  MUFU.EX2 R167, R167 ;  /* 0x000000a700a77308 */ /* 0x000fe80000000800 */
[----:B------:R-:W0:Y:S04]  /*6ed0*/  SHFL.BFLY PT, R196, R189, 0x2, 0x1f ;  /* 0x0c401f00bdc47f89 */ /* 0x000e2800000e0000 */
[----:B------:R-:W-:Y:S08]  /*6ee0*/  MUFU.EX2 R168, R168 ;  /* 0x000000a800a87308 */ /* 0x000ff00000000800 */
[----:B------:R-:W-:Y:S08]  /*6ef0*/  MUFU.EX2 R171, R171 ;  /* 0x000000ab00ab7308 */ /* 0x000ff00000000800 */
[----:B------:R-:W-:Y:S01]  /*6f00*/  MUFU.EX2 R172, R172 ;  /* 0x000000ac00ac7308 */ /* 0x000fe20000000800 */
[----:B0-----:R-:W-:Y:S01]  /*6f10*/  FMNMX.FTZ R196, R189, R196, !PT ;  /* 0x000000c4bdc47209 */ /* 0x001fe20007810000 */
[----:B------:R-:W-:Y:S01]  /*6f20*/  FFMA.FTZ R189, R190, UR10, -R11 ;  /* 0x0000000abebd7c23 */ /* 0x000fe2000801080b */
[----:B------:R-:W-:-:S05]  /*6f30*/  FADD.FTZ R190, -R176, R5 ;  /* 0x00000005b0be7221 */ /* 0x000fca0000010100 */
[----:B------:R-:W-:Y:S01]  /*6f40*/  MUFU.EX2 R5, R193 ;  /* 0x000000c100057308 */ /* 0x000fe20000000800 */
[----:B------:R-:W0:Y:S01]  /*6f50*/  SHFL.BFLY PT, R197, R196, 0x1, 0x1f ;  /* 0x0c201f00c4c57f89 */ /* 0x000e2200000e0000 */
[----:B------:R-:W-:-:S06]  /*6f60*/  FMUL.FTZ R190, R190, UR10 ;  /* 0x0000000abebe7c20 */ /* 0x000fcc0008410000 */
[----:B------:R-:W1:Y:S08]  /*6f70*/  MUFU.EX2 R190, R190 ;  /* 0x000000be00be7308 */ /* 0x000e700000000800 */
[----:B------:R-:W2:Y:S08]  /*6f80*/  MUFU.EX2 R175, R175 ;  /* 0x000000af00af7308 */ /* 0x000eb00000000800 */
[----:B------:R-:W3:Y:S01]  /*6f90*/  MUFU.EX2 R192, R192 ;  /* 0x000000c000c07308 */ /* 0x000ee20000000800 */
[----:B0-----:R-:W-:Y:S01]  /*6fa0*/  FMNMX.FTZ R176, R196, R197, !PT ;  /* 0x000000c5c4b07209 */ /* 0x001fe20007810000 */
[----:B------:R-:W-:Y:S01]  /*6fb0*/  FFMA.FTZ R196, R195, UR10, -R11 ;  /* 0x0000000ac3c47c23 */ /* 0x000fe2000801080b */
[----:B-1----:R-:W-:Y:S01]  /*6fc0*/  FFMA.FTZ R11, R190, R2, R13 ;  /* 0x00000002be0b7223 */ /* 0x002fe2000001000d */
[-C--:B------:R-:W-:Y:S01]  /*6fd0*/  FMUL.FTZ R24, R24, R190.reuse ;  /* 0x000000be18187220 */ /* 0x080fe20000410000 */
[C---:B------:R-:W-:Y:S01]  /*6fe0*/  FSETP.NEU.FTZ.AND P1, PT, R176.reuse, -INF , PT ;  /* 0xff800000b000780b */ /* 0x040fe20003f3d000 */
[----:B------:R-:W-:Y:S01]  /*6ff0*/  FMUL.FTZ R197, R176, UR10 ;  /* 0x0000000ab0c57c20 */ /* 0x000fe20008410000 */
[----:B------:R-:W-:Y:S01]  /*7000*/  FADD.FTZ R2, R14, R11 ;  /* 0x0000000b0e027221 */ /* 0x000fe20000010000 */
[----:B------:R-:W0:Y:S01]  /*7010*/  MUFU.EX2 R180, R180 ;  /* 0x000000b400b47308 */ /* 0x000e220000000800 */
[-C--:B------:R-:W-:Y:S01]  /*7020*/  FMUL.FTZ R25, R25, R190.reuse ;  /* 0x000000be19197220 */ /* 0x080fe20000410000 */
[-C--:B------:R-:W-:Y:S01]  /*7030*/  FMUL.FTZ R28, R28, R190.reuse ;  /* 0x000000be1c1c7220 */ /* 0x080fe20000410000 */
[----:B------:R-:W-:Y:S01]  /*7040*/  FSEL R195, R197, RZ, P1 ;  /* 0x000000ffc5c37208 */ /* 0x000fe20000800000 */
[-C--:B------:R-:W-:Y:S01]  /*7050*/  FMUL.FTZ R29, R29, R190.reuse ;  /* 0x000000be1d1d7220 */ /* 0x080fe20000410000 */
[-C--:B------:R-:W-:Y:S01]  /*7060*/  FMUL.FTZ R32, R32, R190.reuse ;  /* 0x000000be20207220 */ /* 0x080fe20000410000 */
[-C--:B------:R-:W-:Y:S01]  /*7070*/  FMUL.FTZ R33, R33, R190.reuse ;  /* 0x000000be21217220 */ /* 0x080fe20000410000 */
[-C--:B------:R-:W-:Y:S01]  /*7080*/  FMUL.FTZ R36, R36, R190.reuse ;  /* 0x000000be24247220 */ /* 0x080fe20000410000 */
[--C-:B------:R-:W-:Y:S01]  /*7090*/  FFMA.FTZ R11, R15, UR10, -R195.reuse ;  /* 0x0000000a0f0b7c23 */ /* 0x100fe200080108c3 */
[----:B------:R-:W-:Y:S01]  /*70a0*/  FADD.FTZ R15, R21, R2 ;  /* 0x00000002150f7221 */ /* 0x000fe20000010000 */
[--C-:B------:R-:W-:Y:S01]  /*70b0*/  FFMA.FTZ R193, R157, UR10, -R195.reuse ;  /* 0x0000000a9dc17c23 */ /* 0x100fe200080108c3 */
[----:B------:R-:W-:Y:S01]  /*70c0*/  FFMA.FTZ R198, R154, UR10, -R195 ;  /* 0x0000000a9ac67c23 */ /* 0x000fe200080108c3 */
[----:B------:R-:W1:Y:S01]  /*70d0*/  MUFU.EX2 R181, R181 ;  /* 0x000000b500b57308 */ /* 0x000e620000000800 */
[----:B------:R-:W-:Y:S01]  /*70e0*/  FADD.FTZ R2, R194, R15 ;  /* 0x0000000fc2027221 */ /* 0x000fe20000010000 */
[--C-:B------:R-:W-:Y:S01]  /*70f0*/  FFMA.FTZ R199, R165, UR10, -R195.reuse ;  /* 0x0000000aa5c77c23 */ /* 0x100fe200080108c3 */
[--C-:B------:R-:W-:Y:S01]  /*7100*/  FFMA.FTZ R162, R162, UR10, -R195.reuse ;  /* 0x0000000aa2a27c23 */ /* 0x100fe200080108c3 */
[--C-:B------:R-:W-:Y:S01]  /*7110*/  FFMA.FTZ R9, R9, UR10, -R195.reuse ;  /* 0x0000000a09097c23 */ /* 0x100fe200080108c3 */
[----:B------:R-:W-:Y:S01]  /*7120*/  FADD.FTZ R15, R155, R2 ;  /* 0x000000029b0f7221 */ /* 0x000fe20000010000 */
[--C-:B------:R-:W-:Y:S01]  /*7130*/  FFMA.FTZ R12, R12, UR10, -R195.reuse ;  /* 0x0000000a0c0c7c23 */ /* 0x100fe200080108c3 */
[----:B------:R-:W-:Y:S01]  /*7140*/  FFMA.FTZ R20, R20, UR10, -R195 ;  /* 0x0000000a14147c23 */ /* 0x000fe200080108c3 */
[----:B------:R-:W-:Y:S01]  /*7150*/  MUFU.EX2 R184, R184 ;  /* 0x000000b800b87308 */ /* 0x000fe20000000800 */
        /* <DEDUP_REMOVED lines=17> */
[----:B------:R-:W-:Y:S01]  /*7270*/  FSEL R153, R176, RZ, P1 ;  /* 0x000000ffb0997208 */ /* 0x000fe20000800000 */
[----:B------:R-:W-:Y:S01]  /*7280*/  FFMA.FTZ R191, R191, UR10, -R195 ;  /* 0x0000000abfbf7c23 */ /* 0x000fe200080108c3 */
[----:B------:R-:W-:Y:S01]  /*7290*/  F2FP.BF16.F32.PACK_AB R156, R156, R155 ;  /* 0x0000009b9c9c723e */ /* 0x000fe200000010ff */
[----:B------:R-:W-:Y:S01]  /*72a0*/  FADD.FTZ R157, R167, R2 ;  /* 0x00000002a79d7221 */ /* 0x000fe20000010000 */
[-C--:B------:R-:W-:Y:S01]  /*72b0*/  FMUL.FTZ R37, R37, R190.reuse ;  /* 0x000000be25257220 */ /* 0x080fe20000410000 */
[----:B------:R-:W-:Y:S01]  /*72c0*/  FADD.FTZ R2, -R153, R4 ;  /* 0x0000000499027221 */ /* 0x000fe20000010100 */
[----:B------:R-:W-:Y:S01]  /*72d0*/  MUFU.EX2 R189, R189 ;  /* 0x000000bd00bd7308 */ /* 0x000fe20000000800 */
[----:B------:R-:W-:Y:S01]  /*72e0*/  FADD.FTZ R154, R168, R157 ;  /* 0x0000009da89a7221 */ /* 0x000fe20000010000 */
[--C-:B------:R-:W-:Y:S01]  /*72f0*/  FFMA.FTZ R4, R158, UR10, -R195.reuse ;  /* 0x0000000a9e047c23 */ /* 0x100fe200080108c3 */
[----:B------:R-:W-:Y:S01]  /*7300*/  FFMA.FTZ R157, R174, UR10, -R195 ;  /* 0x0000000aae9d7c23 */ /* 0x000fe200080108c3 */
[-C--:B------:R-:W-:Y:S01]  /*7310*/  FMUL.FTZ R40, R40, R190.reuse ;  /* 0x000000be28287220 */ /* 0x080fe20000410000 */
[----:B------:R-:W-:Y:S01]  /*7320*/  FADD.FTZ R153, R171, R154 ;  /* 0x0000009aab997221 */ /* 0x000fe20000010000 */
[-C--:B------:R-:W-:Y:S01]  /*7330*/  FMUL.FTZ R41, R41, R190.reuse ;  /* 0x000000be29297220 */ /* 0x080fe20000410000 */
[-C--:B------:R-:W-:Y:S01]  /*7340*/  FMUL.FTZ R44, R44, R190.reuse ;  /* 0x000000be2c2c7220 */ /* 0x080fe20000410000 */
[----:B------:R-:W4:Y:S01]  /*7350*/  MUFU.EX2 R196, R196 ;  /* 0x000000c400c47308 */ /* 0x000f220000000800 */
[----:B------:R-:W-:Y:S01]  /*7360*/  FADD.FTZ R154, R172, R153 ;  /* 0x00000099ac9a7221 */ /* 0x000fe20000010000 */
[----:B------:R-:W-:Y:S01]  /*7370*/  FFMA.FTZ R153, R170, UR10, -R195 ;  /* 0x0000000aaa997c23 */ /* 0x000fe200080108c3 */
[-C--:B------:R-:W-:Y:S01]  /*7380*/  FMUL.FTZ R45, R45, R190.reuse ;  /* 0x000000be2d2d7220 */ /* 0x080fe20000410000 */
[-C--:B------:R-:W-:Y:S01]  /*7390*/  FMUL.FTZ R48, R48, R190.reuse ;  /* 0x000000be30307220 */ /* 0x080fe20000410000 */
[----:B--2---:R-:W-:Y:S01]  /*73a0*/  FADD.FTZ R165, R175, R154 ;  /* 0x0000009aafa57221 */ /* 0x004fe20000010000 */
[-C--:B------:R-:W-:Y:S01]  /*73b0*/  FMUL.FTZ R49, R49, R190.reuse ;  /* 0x000000be31317220 */ /* 0x080fe20000410000 */
[-C--:B------:R-:W-:Y:S01]  /*73c0*/  FMUL.FTZ R52, R52, R190.reuse ;  /* 0x000000be34347220 */ /* 0x080fe20000410000 */
[----:B------:R-:W-:Y:S01]  /*73d0*/  MUFU.EX2 R9, R9 ;  /* 0x0000000900097308 */ /* 0x000fe20000000800 */
[----:B---3--:R-:W-:Y:S01]  /*73e0*/  FADD.FTZ R213, R192, R165 ;  /* 0x000000a5c0d57221 */ /* 0x008fe20000010000 */
[--C-:B------:R-:W-:Y:S01]  /*73f0*/  FFMA.FTZ R165, R182, UR10, -R195.reuse ;  /* 0x0000000ab6a57c23 */ /* 0x100fe200080108c3 */
[----:B------:R-:W-:Y:S01]  /*7400*/  FFMA.FTZ R195, R152, UR10, -R195 ;  /* 0x0000000a98c37c23 */ /* 0x000fe200080108c3 */
[----:B------:R-:W-:Y:S01]  /*7410*/  F2FP.BF16.F32.PACK_AB R152, R14, R13 ;  /* 0x0000000d0e98723e */ /* 0x000fe200000010ff */
[----:B0-----:R-:W-:Y:S01]  /*7420*/  FADD.FTZ R154, R180, R213 ;  /* 0x000000d5b49a7221 */ /* 0x001fe20000010000 */
[-C--:B------:R-:W-:Y:S01]  /*7430*/  FMUL.FTZ R53, R53, R190.reuse ;  /* 0x000000be35357220 */ /* 0x080fe20000410000 */
[-C--:B------:R-:W-:Y:S01]  /*7440*/  FMUL.FTZ R56, R56, R190.reuse ;  /* 0x000000be38387220 */ /* 0x080fe20000410000 */
[----:B------:R0:W-:Y:S01]  /*7450*/  MUFU.EX2 R182, R162 ;  /* 0x000000a200b67308 */ /* 0x0001e20000000800 */
[----:B-1----:R-:W-:Y:S01]  /*7460*/  FADD.FTZ R213, R181, R154 ;  /* 0x0000009ab5d57221 */ /* 0x002fe20000010000 */
[----:B------:R-:W-:Y:S01]  /*7470*/  F2FP.BF16.F32.PACK_AB R154, R194, R21 ;  /* 0x00000015c29a723e */ /* 0x000fe200000010ff */
[-C--:B------:R-:W-:Y:S01]  /*7480*/  FMUL.FTZ R57, R57, R190.reuse ;  /* 0x000000be39397220 */ /* 0x080fe20000410000 */
[----:B----4-:R-:W-:Y:S01]  /*7490*/  F2FP.BF16.F32.PACK_AB R174, R196, R5 ;  /* 0x00000005c4ae723e */ /* 0x010fe200000010ff */
[----:B------:R-:W-:Y:S01]  /*74a0*/  FADD.FTZ R158, R184, R213 ;  /* 0x000000d5b89e7221 */ /* 0x000fe20000010000 */
[-C--:B------:R-:W-:Y:S01]  /*74b0*/  FMUL.FTZ R60, R60, R190.reuse ;  /* 0x000000be3c3c7220 */ /* 0x080fe20000410000 */
[----:B------:R-:W-:Y:S01]  /*74c0*/  FMUL.FTZ R61, R61, R190 ;  /* 0x000000be3d3d7220 */ /* 0x000fe20000410000 */
[----:B------:R-:W-:Y:S01]  /*74d0*/  MUFU.EX2 R12, R12 ;  /* 0x0000000c000c7308 */ /* 0x000fe20000000800 */
[----:B0-----:R-:W-:Y:S01]  /*74e0*/  F2FP.BF16.F32.PACK_AB R162, R168, R167 ;  /* 0x000000a7a8a2723e */ /* 0x001fe200000010ff */
[----:B------:R-:W-:Y:S01]  /*74f0*/  FADD.FTZ R21, R185, R158 ;  /* 0x0000009eb9157221 */ /* 0x000fe20000010000 */
[----:B------:R-:W-:Y:S01]  /*7500*/  F2FP.BF16.F32.PACK_AB R168, R181, R180 ;  /* 0x000000b4b5a8723e */ /* 0x000fe200000010ff */
[----:B------:R-:W-:Y:S01]  /*7510*/  FMUL.FTZ R180, R2, UR10 ;  /* 0x0000000a02b47c20 */ /* 0x000fe20008410000 */
[----:B------:R-:W-:Y:S01]  /*7520*/  F2FP.BF16.F32.PACK_AB R158, R160, R159 ;  /* 0x0000009fa09e723e */ /* 0x000fe200000010ff */
[----:B------:R-:W-:Y:S01]  /*7530*/  FADD.FTZ R166, R188, R21 ;  /* 0x00000015bca67221 */ /* 0x000fe20000010000 */
[----:B------:R-:W-:Y:S01]  /*7540*/  F2FP.BF16.F32.PACK_AB R160, R164, R163 ;  /* 0x000000a3a4a0723e */ /* 0x000fe200000010ff */
[----:B------:R-:W-:Y:S01]  /*7550*/  MUFU.EX2 R11, R11 ;  /* 0x0000000b000b7308 */ /* 0x000fe20000000800 */
[----:B------:R-:W-:Y:S01]  /*7560*/  F2FP.BF16.F32.PACK_AB R164, R172, R171 ;  /* 0x000000abaca4723e */ /* 0x000fe200000010ff */
[C---:B------:R-:W-:Y:S01]  /*7570*/  FADD.FTZ R170, R189.reuse, R166 ;  /* 0x000000a6bdaa7221 */ /* 0x040fe20000010000 */
[----:B------:R-:W-:Y:S01]  /*7580*/  F2FP.BF16.F32.PACK_AB R172, R189, R188 ;  /* 0x000000bcbdac723e */ /* 0x000fe200000010ff */
[----:B------:R-:W-:Y:S01]  /*7590*/  FMUL.FTZ R64, R64, R190 ;  /* 0x000000be40407220 */ /* 0x000fe20000410000 */
[----:B------:R-:W-:Y:S01]  /*75a0*/  F2FP.BF16.F32.PACK_AB R166, R192, R175 ;  /* 0x000000afc0a6723e */ /* 0x000fe200000010ff */
[----:B------:R-:W-:Y:S01]  /*75b0*/  FADD.FTZ R21, R5, R170 ;  /* 0x000000aa05157221 */ /* 0x000fe20000010000 */
[----:B------:R-:W-:Y:S01]  /*75c0*/  F2FP.BF16.F32.PACK_AB R170, R185, R184 ;  /* 0x000000b8b9aa723e */ /* 0x000fe200000010ff */
[----:B------:R-:W0:Y:S01]  /*75d0*/  MUFU.EX2 R180, R180 ;  /* 0x000000b400b47308 */ /* 0x000e220000000800 */
[-C--:B------:R-:W-:Y:S01]  /*75e0*/  FMUL.FTZ R65, R65, R190.reuse ;  /* 0x000000be41417220 */ /* 0x080fe20000410000 */
[----:B------:R-:W-:Y:S01]  /*75f0*/  FADD.FTZ R2, R196, R21 ;  /* 0x00000015c4027221 */ /* 0x000fe20000010000 */
[-C--:B------:R-:W-:Y:S01]  /*7600*/  FMUL.FTZ R68, R68, R190.reuse ;  /* 0x000000be44447220 */ /* 0x080fe20000410000 */
[-C--:B------:R-:W-:Y:S01]  /*7610*/  FMUL.FTZ R69, R69, R190.reuse ;  /* 0x000000be45457220 */ /* 0x080fe20000410000 */
[-C--:B------:R-:W-:Y:S01]  /*7620*/  FMUL.FTZ R72, R72, R190.reuse ;  /* 0x000000be48487220 */ /* 0x080fe20000410000 */
[-C--:B------:R-:W-:Y:S01]  /*7630*/  FMUL.FTZ R73, R73, R190.reuse ;  /* 0x000000be49497220 */ /* 0x080fe20000410000 */
[-C--:B------:R-:W-:Y:S01]  /*7640*/  FMUL.FTZ R76, R76, R190.reuse ;  /* 0x000000be4c4c7220 */ /* 0x080fe20000410000 */
[----:B------:R-:W1:Y:S01]  /*7650*/  MUFU.EX2 R20, R20 ;  /* 0x0000001400147308 */ /* 0x000e620000000800 */
[-C--:B------:R-:W-:Y:S01]  /*7660*/  FMUL.FTZ R77, R77, R190.reuse ;  /* 0x000000be4d4d7220 */ /* 0x080fe20000410000 */
[-C--:B------:R-:W-:Y:S01]  /*7670*/  FMUL.FTZ R80, R80, R190.reuse ;  /* 0x000000be50507220 */ /* 0x080fe20000410000 */
[-C--:B------:R-:W-:Y:S01]  /*7680*/  FMUL.FTZ R81, R81, R190.reuse ;  /* 0x000000be51517220 */ /* 0x080fe20000410000 */
[-C--:B------:R-:W-:Y:S01]  /*7690*/  FMUL.FTZ R84, R84, R190.reuse ;  /* 0x000000be54547220 */ /* 0x080fe20000410000 */
[-C--:B------:R-:W-:Y:S01]  /*76a0*/  FMUL.FTZ R85, R85, R190.reuse ;  /* 0x000000be55557220 */ /* 0x080fe20000410000 */
[-C--:B------:R-:W-:Y:S01]  /*76b0*/  FMUL.FTZ R88, R88, R190.reuse ;  /* 0x000000be58587220 */ /* 0x080fe20000410000 */
[----:B------:R-:W-:Y:S01]  /*76c0*/  FMUL.FTZ R89, R89, R190 ;  /* 0x000000be59597220 */ /* 0x000fe20000410000 */
[----:B------:R-:W2:Y:S01]  /*76d0*/  MUFU.EX2 R15, R15 ;  /* 0x0000000f000f7308 */ /* 0x000ea20000000800 */
[----:B0-----:R-:W-:Y:S01]  /*76e0*/  FFMA.FTZ R5, R180, R0, R9 ;  /* 0x00000000b4057223 */ /* 0x001fe20000010009 */
[-C--:B------:R-:W-:Y:S01]  /*76f0*/  FMUL.FTZ R92, R92, R190.reuse ;  /* 0x000000be5c5c7220 */ /* 0x080fe20000410000 */
[-C--:B------:R-:W-:Y:S01]  /*7700*/  FMUL.FTZ R93, R93, R190.reuse ;  /* 0x000000be5d5d7220 */ /* 0x080fe20000410000 */
[-C--:B------:R-:W-:Y:S01]  /*7710*/  FMUL.FTZ R96, R96, R190.reuse ;  /* 0x000000be60607220 */ /* 0x080fe20000410000 */
[----:B------:R-:W-:Y:S01]  /*7720*/  FADD.FTZ R0, R12, R5 ;  /* 0x000000050c007221 */ /* 0x000fe20000010000 */
[-C--:B------:R-:W-:Y:S01]  /*7730*/  FMUL.FTZ R97, R97, R190.reuse ;  /* 0x000000be61617220 */ /* 0x080fe20000410000 */
[-C--:B------:R-:W-:Y:S01]  /*7740*/  FMUL.FTZ R100, R100, R190.reuse ;  /* 0x000000be64647220 */ /* 0x080fe20000410000 */
[----:B------:R-:W0:Y:S01]  /*7750*/  MUFU.EX2 R198, R198 ;  /* 0x000000c600c67308 */ /* 0x000e220000000800 */
[----:B------:R-:W-:Y:S01]  /*7760*/  FADD.FTZ R5, R11, R0 ;  /* 0x000000000b057221 */ /* 0x000fe20000010000 */
[-C--:B------:R-:W-:Y:S01]  /*7770*/  FMUL.FTZ R101, R101, R190.reuse ;  /* 0x000000be65657220 */ /* 0x080fe20000410000 */
[-C--:B------:R-:W-:Y:S01]  /*7780*/  FMUL.FTZ R104, R104, R190.reuse ;  /* 0x000000be68687220 */ /* 0x080fe20000410000 */
[-C--:B------:R-:W-:Y:S01]  /*7790*/  FMUL.FTZ R105, R105, R190.reuse ;  /* 0x000000be69697220 */ /* 0x080fe20000410000 */
[----:B-1----:R-:W-:Y:S01]  /*77a0*/  FADD.FTZ R188, R20, R5 ;  /* 0x0000000514bc7221 */ /* 0x002fe20000010000 */
        /* <DEDUP_REMOVED lines=30> */
[----:B------:R-:W-:Y:S01]  /*7990*/  FMUL.FTZ R149, R149, R190 ;  /* 0x000000be95957220 */ /* 0x000fe20000410000 */
[----:B------:R-:W-:Y:S01]  /*79a0*/  F2FP.BF16.F32.PACK_AB R155, R20, R11 ;  /* 0x0000000b149b723e */ /* 0x000fe200000010ff */
[-C--:B------:R-:W-:Y:S01]  /*79b0*/  FMUL.FTZ R26, R26, R180.reuse ;  /* 0x000000b41a1a7220 */ /* 0x080fe20000410000 */
[-C--:B------:R-:W-:Y:S01]  /*79c0*/  FMUL.FTZ R27, R27, R180.reuse ;  /* 0x000000b41b1b7220 */ /* 0x080fe20000410000 */
[----:B------:R-:W2:Y:S01]  /*79d0*/  MUFU.EX2 R14, R197 ;  /* 0x000000c5000e7308 */ /* 0x000ea20000000800 */
[----:B0-----:R-:W-:Y:S01]  /*79e0*/  FADD.FTZ R5, R161, R188 ;  /* 0x000000bca1057221 */ /* 0x001fe20000010000 */
[----:B------:R-:W-:Y:S01]  /*79f0*/  F2FP.BF16.F32.PACK_AB R161, R182, R161 ;  /* 0x000000a1b6a1723e */ /* 0x000fe200000010ff */
[-C--:B------:R-:W-:Y:S01]  /*7a00*/  FMUL.FTZ R30, R30, R180.reuse ;  /* 0x000000b41e1e7220 */ /* 0x080fe20000410000 */
[-C--:B------:R-:W-:Y:S01]  /*7a10*/  FMUL.FTZ R31, R31, R180.reuse ;  /* 0x000000b41f1f7220 */ /* 0x080fe20000410000 */
[----:B------:R-:W-:Y:S01]  /*7a20*/  FADD.FTZ R188, R182, R5 ;  /* 0x00000005b6bc7221 */ /* 0x000fe20000010000 */
        /* <DEDUP_REMOVED lines=22> */
[-C--:B------:R-:W-:Y:S01]  /*7b90*/  FMUL.FTZ R62, R62, R180.reuse ;  /* 0x000000b43e3e7220 */ /* 0x080fe20000410000 */
[-C--:B------:R-:W-:Y:S01]  /*7ba0*/  FMUL.FTZ R63, R63, R180.reuse ;  /* 0x000000b43f3f7220 */ /* 0x080fe20000410000 */
[-C--:B------:R-:W-:Y:S01]  /*7bb0*/  FMUL.FTZ R66, R66, R180.reuse ;  /* 0x000000b442427220 */ /* 0x080fe20000410000 */
[-C--:B------:R-:W-:Y:S01]  /*7bc0*/  FMUL.FTZ R67, R67, R180.reuse ;  /* 0x000000b443437220 */ /* 0x080fe20000410000 */
[----:B------:R0:W1:Y:S01]  /*7bd0*/  MUFU.EX2 R0, R157 ;  /* 0x0000009d00007308 */ /* 0x0000620000000800 */
[----:B---3--:R-:W-:Y:S01]  /*7be0*/  FADD.FTZ R192, R184, R5 ;  /* 0x00000005b8c07221 */ /* 0x008fe20000010000 */
[-C--:B------:R-:W-:Y:S01]  /*7bf0*/  FMUL.FTZ R70, R70, R180.reuse ;  /* 0x000000b446467220 */ /* 0x080fe20000410000 */
[-C--:B------:R-:W-:Y:S01]  /*7c00*/  FMUL.FTZ R71, R71, R180.reuse ;  /* 0x000000b447477220 */ /* 0x080fe20000410000 */
[-C--:B------:R-:W-:Y:S01]  /*7c10*/  FMUL.FTZ R74, R74, R180.reuse ;  /* 0x000000b44a4a7220 */ /* 0x080fe20000410000 */
[-C--:B------:R-:W-:Y:S01]  /*7c20*/  FMUL.FTZ R75, R75, R180.reuse ;  /* 0x000000b44b4b7220 */ /* 0x080fe20000410000 */
[-C--:B------:R-:W-:Y:S01]  /*7c30*/  FMUL.FTZ R78, R78, R180.reuse ;  /* 0x000000b44e4e7220 */ /* 0x080fe20000410000 */
[-C--:B------:R-:W-:Y:S01]  /*7c40*/  FMUL.FTZ R79, R79, R180.reuse ;  /* 0x000000b44f4f7220 */ /* 0x080fe20000410000 */
[----:B------:R-:W-:Y:S01]  /*7c50*/  MUFU.EX2 R178, R178 ;  /* 0x000000b200b27308 */ /* 0x000fe20000000800 */
        /* <DEDUP_REMOVED lines=8> */
[C---:B-1----:R-:W-:Y:S01]  /*7ce0*/  FADD.FTZ R5, R0.reuse, R5 ;  /* 0x0000000500057221 */ /* 0x042fe20000010000 */
[----:B------:R-:W-:Y:S01]  /*7cf0*/  F2FP.BF16.F32.PACK_AB R167, R0, R167 ;  /* 0x000000a700a7723e */ /* 0x000fe200000010ff */
[-C--:B------:R-:W-:Y:S01]  /*7d00*/  FMUL.FTZ R91, R91, R180.reuse ;  /* 0x000000b45b5b7220 */ /* 0x080fe20000410000 */
[-C--:B------:R-:W-:Y:S01]  /*7d10*/  FMUL.FTZ R94, R94, R180.reuse ;  /* 0x000000b45e5e7220 */ /* 0x080fe20000410000 */
[-C--:B------:R-:W-:Y:S01]  /*7d20*/  FMUL.FTZ R95, R95, R180.reuse ;  /* 0x000000b45f5f7220 */ /* 0x080fe20000410000 */
[-C--:B------:R-:W-:Y:S01]  /*7d30*/  FMUL.FTZ R98, R98, R180.reuse ;  /* 0x000000b462627220 */ /* 0x080fe20000410000 */
[-C--:B------:R-:W-:Y:S01]  /*7d40*/  FMUL.FTZ R99, R99, R180.reuse ;  /* 0x000000b463637220 */ /* 0x080fe20000410000 */
[----:B------:R1:W2:Y:S01]  /*7d50*/  MUFU.EX2 R171, R165 ;  /* 0x000000a500ab7308 */ /* 0x0002a20000000800 */
[-C--:B------:R-:W-:Y:S01]  /*7d60*/  FMUL.FTZ R102, R102, R180.reuse ;  /* 0x000000b466667220 */ /* 0x080fe20000410000 */
[-C--:B------:R-:W-:Y:S01]  /*7d70*/  FMUL.FTZ R103, R103, R180.reuse ;  /* 0x000000b467677220 */ /* 0x080fe20000410000 */
[-C--:B------:R-:W-:Y:S01]  /*7d80*/  FMUL.FTZ R106, R106, R180.reuse ;  /* 0x000000b46a6a7220 */ /* 0x080fe20000410000 */
[-C--:B------:R-:W-:Y:S01]  /*7d90*/  FMUL.FTZ R107, R107, R180.reuse ;  /* 0x000000b46b6b7220 */ /* 0x080fe20000410000 */
[-C--:B------:R-:W-:Y:S01]  /*7da0*/  FMUL.FTZ R110, R110, R180.reuse ;  /* 0x000000b46e6e7220 */ /* 0x080fe20000410000 */
[-C--:B------:R-:W-:Y:S01]  /*7db0*/  FMUL.FTZ R111, R111, R180.reuse ;  /* 0x000000b46f6f7220 */ /* 0x080fe20000410000 */
[-C--:B------:R-:W-:Y:S01]  /*7dc0*/  FMUL.FTZ R114, R114, R180.reuse ;  /* 0x000000b472727220 */ /* 0x080fe20000410000 */
[----:B------:R-:W3:Y:S01]  /*7dd0*/  MUFU.EX2 R188, R183 ;  /* 0x000000b700bc7308 */ /* 0x000ee20000000800 */
[----:B-1----:R-:W-:Y:S01]  /*7de0*/  F2FP.BF16.F32.PACK_AB R165, R184, R169 ;  /* 0x000000a9b8a5723e */ /* 0x002fe200000010ff */
[----:B------:R-:W-:Y:S01]  /*7df0*/  FMUL.FTZ R115, R115, R180 ;  /* 0x000000b473737220 */ /* 0x000fe20000410000 */
[----:B0-----:R-:W-:Y:S01]  /*7e00*/  F2FP.BF16.F32.PACK_AB R169, R179, R178 ;  /* 0x000000b2b3a9723e */ /* 0x001fe200000010ff */
[-C--:B------:R-:W-:Y:S01]  /*7e10*/  FMUL.FTZ R118, R118, R180.reuse ;  /* 0x000000b476767220 */ /* 0x080fe20000410000 */
[-C--:B------:R-:W-:Y:S01]  /*7e20*/  FMUL.FTZ R119, R119, R180.reuse ;  /* 0x000000b477777220 */ /* 0x080fe20000410000 */
[-C--:B------:R-:W-:Y:S01]  /*7e30*/  FMUL.FTZ R122, R122, R180.reuse ;  /* 0x000000b47a7a7220 */ /* 0x080fe20000410000 */
[-C--:B------:R-:W-:Y:S01]  /*7e40*/  FMUL.FTZ R123, R123, R180.reuse ;  /* 0x000000b47b7b7220 */ /* 0x080fe20000410000 */
[----:B------:R0:W1:Y:S01]  /*7e50*/  MUFU.EX2 R173, R186 ;  /* 0x000000ba00ad7308 */ /* 0x0000620000000800 */
        /* <DEDUP_REMOVED lines=16> */
[----:B--2---:R-:W-:Y:S01]  /*7f60*/  FADD.FTZ R5, R171, R186 ;  /* 0x000000baab057221 */ /* 0x004fe20000010000 */
[----:B---3--:R-:W-:Y:S01]  /*7f70*/  F2FP.BF16.F32.PACK_AB R171, R188, R171 ;  /* 0x000000abbcab723e */ /* 0x008fe200000010ff */
[-C--:B------:R-:W-:Y:S01]  /*7f80*/  FMUL.FTZ R150, R150, R180.reuse ;  /* 0x000000b496967220 */ /* 0x080fe20000410000 */
[----:B------:R-:W-:Y:S01]  /*7f90*/  FMUL.FTZ R151, R151, R180 ;  /* 0x000000b497977220 */ /* 0x000fe20000410000 */
[----:B------:R-:W-:-:S03]  /*7fa0*/  FADD.FTZ R194, R188, R5 ;  /* 0x00000005bcc27221 */ /* 0x000fc60000010000 */
[----:B------:R-:W2:Y:S01]  /*7fb0*/  MUFU.EX2 R186, R195 ;  /* 0x000000c300ba7308 */ /* 0x000ea20000000800 */
[----:B-1----:R-:W-:Y:S01]  /*7fc0*/  FADD.FTZ R5, R173, R194 ;  /* 0x000000c2ad057221 */ /* 0x002fe20000010000 */
[----:B----4-:R-:W-:-:S03]  /*7fd0*/  F2FP.BF16.F32.PACK_AB R173, R192, R173 ;  /* 0x000000adc0ad723e */ /* 0x010fc600000010ff */
[----:B------:R-:W-:-:S04]  /*7fe0*/  FADD.FTZ R4, R192, R5 ;  /* 0x00000005c0047221 */ /* 0x000fc80000010000 */
[----:B0-----:R-:W-:-:S04]  /*7ff0*/  FADD.FTZ R5, R175, R4 ;  /* 0x00000004af057221 */ /* 0x001fc80000010000 */
[C---:B--2---:R-:W-:Y:S01]  /*8000*/  FADD.FTZ R0, R186.reuse, R5 ;  /* 0x00000005ba007221 */ /* 0x044fe20000010000 */
[----:B------:R-:W-:Y:S01]  /*8010*/  F2FP.BF16.F32.PACK_AB R175, R186, R175 ;  /* 0x000000afbaaf723e */ /* 0x000fe200000010ff */
[----:B------:R-:W-:Y:S06]  /*8020*/  @!P0 BRA `(.L_x_2394) ;  /* 0x0000000000048947 */ /* 0x000fec0003800000 */
[----:B------:R-:W-:Y:S01]  /*8030*/  BPT.TRAP 0x1 ;  /* 0x000000040000795c */ /* 0x000fe20000300000 */
.L_x_2394:
[----:B------:R0:W1:Y:S01]  /*8040*/  SYNCS.PHASECHK.TRANS64.TRYWAIT P1, [UR28+0x22850], R8 ;  /* 0x02285008ff0075a7 */ /* 0x000062000802015c */
[----:B------:R-:W-:Y:S05]  /*8050*/  @!P0 BRA `(.L_x_2395) ;  /* 0x0000000000048947 */ /* 0x000fea0003800000 */
[----:B------:R-:W-:Y:S01]  /*8060*/  BPT.TRAP 0x1 ;  /* 0x000000040000795c */ /* 0x000fe20000300000 */
.L_x_2395:
[----:B-1----:R-:W-:Y:S05]  /*8070*/  @P1 BRA `(.L_x_2396) ;  /* 0x0000000000081947 */ /* 0x002fea0003800000 */
[----:B------:R-:W1:Y:S02]  /*8080*/  SYNCS.PHASECHK.TRANS64.TRYWAIT P1, [UR28+0x22850], R8 ;  /* 0x02285008ff0075a7 */ /* 0x000e64000802015c */
[----:B-1----:R-:W-:Y:S05]  /*8090*/  @!P1 BRA `(.L_x_2397) ;  /* 0x000000fc00389947 */ /* 0x002fea0003800000 */
.L_x_2396:
        /* <DEDUP_REMOVED lines=52> */
.L_x_2381:
        /* <DEDUP_REMOVED lines=26> */
.L_x_2400:
[----:B------:R-:W-:-:S11]  /*8580*/  UISETP.NE.AND UP2, UPT, UR15, 0x1, UPT ;  /* 0x000000010f00788c */ /* 0x000fd6000bf45270 */
[----:B------:R-:W-:Y:S02]  /*8590*/  @UP2 ULDC.64 UR18, c[0x0][0x9e8] ;  /* 0x00027a0000122ab9 */ /* 0x000fe40000000a00 */
[----:B------:R-:W-:-:S04]  /*85a0*/  UIMAD.WIDE.U32 UR6, UR11, UR18, URZ ;  /* 0x000000120b0672a5 */ /* 0x000fc8000f8e003f */
[----:B------:R-:W-:-:S12]  /*85b0*/  @UP2 USHF.R.U32.HI UR11, URZ, UR19, UR7 ;  /* 0x000000133f0b2299 */ /* 0x000fd80008011607 */
.L_x_2401:
[----:B------:R-:W-:-:S04]  /*85c0*/  UIMAD UR11, UR11, UR15, URZ ;  /* 0x0000000f0b0b72a4 */ /* 0x000fc8000f8e023f */
[----:B------:R-:W-:-:S04]  /*85d0*/  UISETP.LT.AND UP2, UPT, UR14, UR11, UPT ;  /* 0x0000000b0e00728c */ /* 0x000fc8000bf41270 */
[----:B------:R-:W-:-:S12]  /*85e0*/  USEL UR14, UR14, UR11, !UP2 ;  /* 0x0000000b0e0e7287 */ /* 0x000fd8000d000000 */
.L_x_2399:
        /* <DEDUP_REMOVED lines=8> */
[----:B------:R-:W-:Y:S01]  /*8670*/  IMAD.MOV.U32 R9, RZ, RZ, R4 ;  /* 0x000000ffff097224 */ /* 0x000fe200078e0004 */
[----:B------:R-:W-:Y:S01]  /*8680*/  ULDC UR25, c[0x0][0x9d8] ;  /* 0x0002760000197ab9 */ /* 0x000fe20000000800 */
[----:B0-----:R-:W-:Y:S01]  /*8690*/  IMAD.MOV.U32 R8, RZ, RZ, R5 ;  /* 0x000000ffff087224 */ /* 0x001fe200078e0005 */
[----:B------:R-:W-:Y:S01]  /*86a0*/  ULDC UR24, c[0x0][0x988] ;  /* 0x0002620000187ab9 */ /* 0x000fe20000000800 */
[----:B------:R-:W-:-:S07]  /*86b0*/  IMAD.MOV.U32 R6, RZ, RZ, R3 ;  /* 0x000000ffff067224 */ /* 0x000fce00078e0003 */
.L_x_2411:
        /* <DEDUP_REMOVED lines=9> */
.L_x_2403:
        /* <DEDUP_REMOVED lines=9> */
.L_x_2404:
[----:B-1----:R-:W-:Y:S05]  /*87e0*/  @P2 BRA `(.L_x_2405) ;  /* 0x0000000000082947 */ /* 0x002fea0003800000 */
[----:B------:R-:W1:Y:S02]  /*87f0*/  SYNCS.PHASECHK.TRANS64.TRYWAIT P2, [UR26+0x22830], R3 ;  /* 0x02283003ff0075a7 */ /* 0x000e64000804015a */
[----:B-1----:R-:W-:Y:S05]  /*8800*/  @!P2 BRA `(.L_x_2406) ;  /* 0x000000f40070a947 */ /* 0x002fea0003800000 */
.L_x_2405:
        /* <DEDUP_REMOVED lines=25> */
[----:B-1----:R-:W-:Y:S01]  /*89a0*/  FMUL.FTZ R4, R153, UR25 ;  /* 0x0000001999047c20 */ /* 0x002fe20008410000 */
        /* <DEDUP_REMOVED lines=57> */
[----:B------:R-:W-:-:S05]  /*8d40*/  FMUL.FTZ R189, R199, UR25 ;  /* 0x00000019c7bd7c20 */ /* 0x000fca0008410000 */
        /* <DEDUP_REMOVED lines=14> */
[----:B---3--:R-:W-:Y:S01]  /*8e30*/  FMNMX.FTZ R5, R167, R176, !PT ;  /* 0x000000b0a7057209 */ /* 0x008fe20007810000 */
[----:B------:R-:W-:-:S06]  /*8e40*/  FMUL.FTZ R176, R196, UR25 ;  /* 0x00000019c4b07c20 */ /* 0x000fcc0008410000 */
        /* <DEDUP_REMOVED lines=22> */
[----:B------:R-:W4:Y:S08]  /*8fb0*/  MUFU.TANH R13, R13 ;  /* 0x0000000d000d7308 */ /* 0x000f300000002400 */
[----:B------:R-:W5:Y:S08]  /*8fc0*/  MUFU.TANH R15, R15 ;  /* 0x0000000f000f7308 */ /* 0x000f700000002400 */
[----:B------:R-:W0:Y:S01]  /*8fd0*/  MUFU.TANH R21, R21 ;  /* 0x0000001500157308 */ /* 0x000e220000002400 */
[----:B---3--:R-:W-:Y:S01]  /*8fe0*/  FMNMX.FTZ R192, R5, R184, !PT ;  /* 0x000000b805c07209 */ /* 0x008fe20007810000 */
[----:B------:R-:W-:-:S06]  /*8ff0*/  FMUL.FTZ R184, R190, UR25 ;  /* 0x00000019beb87c20 */ /* 0x000fcc0008410000 */
[----:B------:R-:W3:Y:S01]  /*9000*/  MUFU.TANH R153, R153 ;  /* 0x0000009900997308 */ /* 0x000ee20000002400 */
[----:B------:R-:W1:Y:S07]  /*9010*/  SHFL.BFLY PT, R5, R192, 0x1, 0x1f ;  /* 0x0c201f00c0057f89 */ /* 0x000e6e00000e0000 */
[----:B------:R-:W3:Y:S08]  /*9020*/  MUFU.TANH R156, R156 ;  /* 0x0000009c009c7308 */ /* 0x000ef00000002400 */
[----:B------:R-:W3:Y:S08]  /*9030*/  MUFU.TANH R157, R157 ;  /* 0x0000009d009d7308 */ /* 0x000ef00000002400 */
[----:B------:R-:W3:Y:S01]  /*9040*/  MUFU.TANH R160, R160 ;  /* 0x000000a000a07308 */ /* 0x000ee20000002400 */
[----:B-1----:R-:W-:-:S05]  /*9050*/  FMNMX.FTZ R5, R192, R5, !PT ;  /* 0x00000005c0057209 */ /* 0x002fca0007810000 */
[C---:B------:R-:W-:Y:S01]  /*9060*/  FADD.FTZ R8, -R5.reuse, R8 ;  /* 0x0000000805087221 */ /* 0x040fe20000010100 */
[----:B------:R-:W-:Y:S01]  /*9070*/  FMUL.FTZ R213, R5, UR10 ;  /* 0x0000000a05d57c20 */ /* 0x000fe20008410000 */
[----:B------:R-:W1:Y:S02]  /*9080*/  MUFU.TANH R161, R161 ;  /* 0x000000a100a17308 */ /* 0x000e640000002400 */
[----:B------:R-:W-:Y:S01]  /*9090*/  FMUL.FTZ R191, R8, UR10 ;  /* 0x0000000a08bf7c20 */ /* 0x000fe20008410000 */
[----:B------:R-:W-:Y:S01]  /*90a0*/  FMNMX.FTZ R8, R10, R9, !PT ;  /* 0x000000090a087209 */ /* 0x000fe20007810000 */
[--C-:B------:R-:W-:Y:S01]  /*90b0*/  FFMA.FTZ R192, R7, UR10, -R213.reuse ;  /* 0x0000000a07c07c23 */ /* 0x100fe200080108d5 */
[--C-:B------:R-:W-:Y:S01]  /*90c0*/  FFMA.FTZ R193, R4, UR10, -R213.reuse ;  /* 0x0000000a04c17c23 */ /* 0x100fe200080108d5 */
[--C-:B------:R-:W-:Y:S01]  /*90d0*/  FFMA.FTZ R197, R152, UR10, -R213.reuse ;  /* 0x0000000a98c57c23 */ /* 0x100fe200080108d5 */
[----:B--2---:R-:W-:Y:S01]  /*90e0*/  FMNMX.FTZ R190, R11, R8, !PT ;  /* 0x000000080bbe7209 */ /* 0x004fe20007810000 */
[----:B------:R-:W2:Y:S01]  /*90f0*/  MUFU.TANH R163, R163 ;  /* 0x000000a300a37308 */ /* 0x000ea20000002400 */
[--C-:B------:R-:W-:Y:S01]  /*9100*/  FFMA.FTZ R12, R12, UR10, -R213.reuse ;  /* 0x0000000a0c0c7c23 */ /* 0x100fe200080108d5 */
[--C-:B------:R-:W-:Y:S01]  /*9110*/  FFMA.FTZ R195, R14, UR10, -R213.reuse ;  /* 0x0000000a0ec37c23 */ /* 0x100fe200080108d5 */
[----:B----4-:R-:W-:Y:S01]  /*9120*/  FMNMX.FTZ R190, R13, R190, !PT ;  /* 0x000000be0dbe7209 */ /* 0x010fe20007810000 */
[--C-:B------:R-:W-:Y:S01]  /*9130*/  FFMA.FTZ R14, R20, UR10, -R213.reuse ;  /* 0x0000000a140e7c23 */ /* 0x100fe200080108d5 */
[--C-:B------:R-:W-:Y:S01]  /*9140*/  FFMA.FTZ R20, R154, UR10, -R213.reuse ;  /* 0x0000000a9a147c23 */ /* 0x100fe200080108d5 */
[--C-:B------:R-:W-:Y:S01]  /*9150*/  FFMA.FTZ R155, R155, UR10, -R213.reuse ;  /* 0x0000000a9b9b7c23 */ /* 0x100fe200080108d5 */
[----:B-----5:R-:W-:Y:S01]  /*9160*/  FMNMX.FTZ R190, R15, R190, !PT ;  /* 0x000000be0fbe7209 */ /* 0x020fe20007810000 */
[----:B------:R-:W4:Y:S01]  /*9170*/  MUFU.TANH R175, R175 ;  /* 0x000000af00af7308 */ /* 0x000f220000002400 */
[--C-:B------:R-:W-:Y:S01]  /*9180*/  FFMA.FTZ R159, R159, UR10, -R213.reuse ;  /* 0x0000000a9f9f7c23 */ /* 0x100fe200080108d5 */
[--C-:B------:R-:W-:Y:S01]  /*9190*/  FFMA.FTZ R162, R162, UR10, -R213.reuse ;  /* 0x0000000aa2a27c23 */ /* 0x100fe200080108d5 */
[----:B0-----:R-:W-:Y:S01]  /*91a0*/  FMNMX.FTZ R190, R21, R190, !PT ;  /* 0x000000be15be7209 */ /* 0x001fe20007810000 */
[--C-:B------:R-:W-:Y:S01]  /*91b0*/  FFMA.FTZ R199, R164, UR10, -R213.reuse ;  /* 0x0000000aa4c77c23 */ /* 0x100fe200080108d5 */
[--C-:B------:R-:W-:Y:S01]  /*91c0*/  FFMA.FTZ R164, R165, UR10, -R213.reuse ;  /* 0x0000000aa5a47c23 */ /* 0x100fe200080108d5 */
[--C-:B------:R-:W-:Y:S01]  /*91d0*/  FFMA.FTZ R165, R166, UR10, -R213.reuse ;  /* 0x0000000aa6a57c23 */ /* 0x100fe200080108d5 */
[----:B---3--:R-:W-:Y:S01]  /*91e0*/  FMNMX.FTZ R7, R153, R190, !PT ;  /* 0x000000be99077209 */ /* 0x008fe20007810000 */
[----:B------:R-:W0:Y:S01]  /*91f0*/  MUFU.TANH R178, R178 ;  /* 0x000000b200b27308 */ /* 0x000e220000002400 */
[--C-:B------:R-:W-:Y:S01]  /*9200*/  FFMA.FTZ R190, R158, UR10, -R213.reuse ;  /* 0x0000000a9ebe7c23 */ /* 0x100fe200080108d5 */
[--C-:B------:R-:W-:Y:S01]  /*9210*/  FFMA.FTZ R166, R167, UR10, -R213.reuse ;  /* 0x0000000aa7a67c23 */ /* 0x100fe200080108d5 */
[----:B------:R-:W-:Y:S01]  /*9220*/  FMNMX.FTZ R4, R156, R7, !PT ;  /* 0x000000079c047209 */ /* 0x000fe20007810000 */
[--C-:B------:R-:W-:Y:S01]  /*9230*/  FFMA.FTZ R167, R168, UR10, -R213.reuse ;  /* 0x0000000aa8a77c23 */ /* 0x100fe200080108d5 */
[--C-:B------:R-:W-:Y:S01]  /*9240*/  FFMA.FTZ R168, R169, UR10, -R213.reuse ;  /* 0x0000000aa9a87c23 */ /* 0x100fe200080108d5 */
[--C-:B------:R-:W-:Y:S01]  /*9250*/  FFMA.FTZ R169, R170, UR10, -R213.reuse ;  /* 0x0000000aaaa97c23 */ /* 0x100fe200080108d5 */
[----:B------:R-:W-:Y:S01]  /*9260*/  FMNMX.FTZ R7, R157, R4, !PT ;  /* 0x000000049d077209 */ /* 0x000fe20007810000 */
[----:B------:R-:W3:Y:S01]  /*9270*/  MUFU.TANH R179, R179 ;  /* 0x000000b300b37308 */ /* 0x000ee20000002400 */
[--C-:B------:R-:W-:Y:S01]  /*9280*/  FFMA.FTZ R170, R171, UR10, -R213.reuse ;  /* 0x0000000aabaa7c23 */ /* 0x100fe200080108d5 */
[--C-:B------:R-:W-:Y:S01]  /*9290*/  FFMA.FTZ R171, R172, UR10, -R213.reuse ;  /* 0x0000000aacab7c23 */ /* 0x100fe200080108d5 */
[----:B------:R-:W-:Y:S01]  /*92a0*/  FMNMX.FTZ R4, R160, R7, !PT ;  /* 0x00000007a0047209 */ /* 0x000fe20007810000 */
[--C-:B------:R-:W-:Y:S01]  /*92b0*/  FFMA.FTZ R172, R173, UR10, -R213.reuse ;  /* 0x0000000aadac7c23 */ /* 0x100fe200080108d5 */
[--C-:B------:R-:W-:Y:S01]  /*92c0*/  FFMA.FTZ R173, R174, UR10, -R213.reuse ;  /* 0x0000000aaead7c23 */ /* 0x100fe200080108d5 */
[--C-:B------:R-:W-:Y:S01]  /*92d0*/  FFMA.FTZ R174, R176, UR10, -R213.reuse ;  /* 0x0000000ab0ae7c23 */ /* 0x100fe200080108d5 */
[----:B-1----:R-:W-:Y:S01]  /*92e0*/  FMNMX.FTZ R4, R161, R4, !PT ;  /* 0x00000004a1047209 */ /* 0x002fe20007810000 */
[----:B------:R-:W1:Y:S01]  /*92f0*/  MUFU.TANH R180, R180 ;  /* 0x000000b400b47308 */ /* 0x000e620000002400 */
[----:B------:R-:W-:-:S02]  /*9300*/  FFMA.FTZ R177, R177, UR10, -R213 ;  /* 0x0000000ab1b17c23 */ /* 0x000fc400080108d5 */
[----:B--2---:R-:W-:-:S04]  /*9310*/  FMNMX.FTZ R4, R163, R4, !PT ;  /* 0x00000004a3047209 */ /* 0x004fc80007810000 */
[----:B----4-:R-:W-:Y:S01]  /*9320*/  FMNMX.FTZ R7, R175, R4, !PT ;  /* 0x00000004af077209 */ /* 0x010fe20007810000 */
[----:B------:R-:W2:Y:S03]  /*9330*/  MUFU.TANH R181, R181 ;  /* 0x000000b500b57308 */ /* 0x000ea60000002400 */
[----:B0-----:R-:W-:-:S04]  /*9340*/  FMNMX.FTZ R4, R178, R7, !PT ;  /* 0x00000007b2047209 */ /* 0x001fc80007810000 */
[----:B---3--:R-:W-:Y:S01]  /*9350*/  FMNMX.FTZ R7, R179, R4, !PT ;  /* 0x00000004b3077209 */ /* 0x008fe20007810000 */
[----:B------:R-:W0:Y:S03]  /*9360*/  MUFU.TANH R182, R182 ;  /* 0x000000b600b67308 */ /* 0x000e260000002400 */
[----:B-1----:R-:W-:-:S05]  /*9370*/  FMNMX.FTZ R4, R180, R7, !PT ;  /* 0x00000007b4047209 */ /* 0x002fca0007810000 */
        /* <DEDUP_REMOVED lines=14> */
[----:B------:R-:W2:Y:S01]  /*9460*/  MUFU.EX2 R191, R191 ;  /* 0x000000bf00bf7308 */ /* 0x000ea20000000800 */
[----:B0-----:R-:W-:-:S07]  /*9470*/  FMNMX.FTZ R4, R188, R7, !PT ;  /* 0x00000007bc047209 */ /* 0x001fce0007810000 */
[----:B------:R-:W0:Y:S01]  /*9480*/  MUFU.EX2 R8, R192 ;  /* 0x000000c000087308 */ /* 0x000e220000000800 */
[----:B-1----:R-:W-:-:S05]  /*9490*/  FMNMX.FTZ R4, R189, R4, !PT ;  /* 0x00000004bd047209 */ /* 0x002fca0007810000 */
[----:B------:R-:W1:Y:S02]  /*94a0*/  SHFL.BFLY PT, R7, R4, 0x2, 0x1f ;  /* 0x0c401f0004077f89 */ /* 0x000e6400000e0000 */
[----:B------:R-:W3:Y:S01]  /*94b0*/  MUFU.EX2 R193, R193 ;  /* 0x000000c100c17308 */ /* 0x000ee20000000800 */
        /* <DEDUP_REMOVED lines=20> */
[----:B------:R-:W-:Y:S01]  /*9600*/  FMUL.FTZ R57, R57, R191 ;  /* 0x000000bf39397220 */ /* 0x000fe20000410000 */
[----:B-1----:R-:W-:Y:S01]  /*9610*/  FMNMX.FTZ R7, R4, R7, !PT ;  /* 0x0000000704077209 */ /* 0x002fe20007810000 */
[-C--:B------:R-:W-:Y:S01]  /*9620*/  FMUL.FTZ R60, R60, R191.reuse ;  /* 0x000000bf3c3c7220 */ /* 0x080fe20000410000 */
[----:B------:R-:W-:Y:S01]  /*9630*/  MUFU.EX2 R14, R14 ;  /* 0x0000000e000e7308 */ /* 0x000fe20000000800 */
[-C--:B------:R-:W-:Y:S01]  /*9640*/  FMUL.FTZ R61, R61, R191.reuse ;  /* 0x000000bf3d3d7220 */ /* 0x080fe20000410000 */
[-C--:B------:R-:W-:Y:S01]  /*9650*/  FMUL.FTZ R64, R64, R191.reuse ;  /* 0x000000bf40407220 */ /* 0x080fe20000410000 */
[----:B------:R-:W1:Y:S01]  /*9660*/  SHFL.BFLY PT, R4, R7, 0x1, 0x1f ;  /* 0x0c201f0007047f89 */ /* 0x000e6200000e0000 */
        /* <DEDUP_REMOVED lines=28> */
[C---:B------:R-:W-:Y:S01]  /*9830*/  FMUL.FTZ R152, R4.reuse, UR10 ;  /* 0x0000000a04987c20 */ /* 0x040fe20008410000 */
[----:B------:R-:W-:Y:S01]  /*9840*/  FADD.FTZ R7, -R4, R9 ;  /* 0x0000000904077221 */ /* 0x000fe20000010100 */
[----:B------:R-:W-:Y:S01]  /*9850*/  MUFU.EX2 R190, R190 ;  /* 0x000000be00be7308 */ /* 0x000fe20000000800 */
[----:B------:R-:W-:Y:S01]  /*9860*/  FMUL.FTZ R113, R113, R191 ;  /* 0x000000bf71717220 */ /* 0x000fe20000410000 */
[--C-:B------:R-:W-:Y:S01]  /*9870*/  FFMA.FTZ R198, R175, UR10, -R152.reuse ;  /* 0x0000000aafc67c23 */ /* 0x100fe20008010898 */
[----:B------:R-:W-:Y:S01]  /*9880*/  FFMA.FTZ R175, R178, UR10, -R152 ;  /* 0x0000000ab2af7c23 */ /* 0x000fe20008010898 */
[----:B------:R-:W-:-:S02]  /*9890*/  IMAD.U32 R178, RZ, RZ, UR26 ;  /* 0x0000001affb27e24 */ /* 0x000fc4000f8e00ff */
[----:B------:R-:W-:Y:S01]  /*98a0*/  FMUL.FTZ R7, R7, UR10 ;  /* 0x0000000a07077c20 */ /* 0x000fe20008410000 */
[--C-:B------:R-:W-:Y:S01]  /*98b0*/  FFMA.FTZ R192, R153, UR10, -R152.reuse ;  /* 0x0000000a99c07c23 */ /* 0x100fe20008010898 */
[--C-:B------:R-:W-:Y:S01]  /*98c0*/  FFMA.FTZ R10, R10, UR10, -R152.reuse ;  /* 0x0000000a0a0a7c23 */ /* 0x100fe20008010898 */
[----:B------:R-:W-:Y:S01]  /*98d0*/  @!P2 VIADD R153, R178, 0x22840 ;  /* 0x00022840b299a836 */ /* 0x000fe20000000000 */
[----:B------:R1:W4:Y:S01]  /*98e0*/  MUFU.EX2 R9, R7 ;  /* 0x0000000700097308 */ /* 0x0003220000000800 */
[--C-:B------:R-:W-:Y:S01]  /*98f0*/  FFMA.FTZ R11, R11, UR10, -R152.reuse ;  /* 0x0000000a0b0b7c23 */ /* 0x100fe20008010898 */
[--C-:B------:R-:W-:Y:S01]  /*9900*/  FFMA.FTZ R13, R13, UR10, -R152.reuse ;  /* 0x0000000a0d0d7c23 */ /* 0x100fe20008010898 */
[--C-:B------:R-:W-:Y:S01]  /*9910*/  FFMA.FTZ R176, R15, UR10, -R152.reuse ;  /* 0x0000000a0fb07c23 */ /* 0x100fe20008010898 */
[----:B------:R-:W-:Y:S01]  /*9920*/  @!P2 PRMT R153, RZ, 0x654, R153 ;  /* 0x00000654ff99a816 */ /* 0x000fe20000000099 */
[--C-:B------:R-:W-:Y:S01]  /*9930*/  FFMA.FTZ R15, R21, UR10, -R152.reuse ;  /* 0x0000000a150f7c23 */ /* 0x100fe20008010898 */
[--C-:B------:R-:W-:Y:S01]  /*9940*/  FFMA.FTZ R21, R156, UR10, -R152.reuse ;  /* 0x0000000a9c157c23 */ /* 0x100fe20008010898 */
[--C-:B------:R-:W-:Y:S01]  /*9950*/  FFMA.FTZ R194, R157, UR10, -R152.reuse ;  /* 0x0000000a9dc27c23 */ /* 0x100fe20008010898 */
[----:B------:R-:W5:Y:S01]  /*9960*/  MUFU.EX2 R159, R159 ;  /* 0x0000009f009f7308 */ /* 0x000f620000000800 */
[----:B-1----:R-:W-:Y:S01]  /*9970*/  IADD3 R7, -R215, 0xb, RZ ;  /* 0x0000000bd7077810 */ /* 0x002fe20007ffe1ff */
[--C-:B------:R-:W-:Y:S01]  /*9980*/  FFMA.FTZ R196, R160, UR10, -R152.reuse ;  /* 0x0000000aa0c47c23 */ /* 0x100fe20008010898 */
[--C-:B------:R-:W-:Y:S01]  /*9990*/  FFMA.FTZ R161, R161, UR10, -R152.reuse ;  /* 0x0000000aa1a17c23 */ /* 0x100fe20008010898 */
[--C-:B------:R-:W-:Y:S01]  /*99a0*/  FFMA.FTZ R163, R163, UR10, -R152.reuse ;  /* 0x0000000aa3a37c23 */ /* 0x100fe20008010898 */
[--C-:B------:R-:W-:Y:S01]  /*99b0*/  FFMA.FTZ R214, R179, UR10, -R152.reuse ;  /* 0x0000000ab3d67c23 */ /* 0x100fe20008010898 */
[----:B------:R1:W-:Y:S06]  /*99c0*/  BAR.ARV R7, 0x100 ;  /* 0x000400070000751d */ /* 0x0003ec0000002000 */
[----:B------:R3:W-:Y:S01]  /*99d0*/  @!P2 SYNCS.ARRIVE.TRANS64.RED.A1T0 RZ, [R153+URZ], RZ ;  /* 0x000000ff99ffa9a7 */ /* 0x0007e2000810043f */
[----:B------:R-:W1:Y:S01]  /*99e0*/  MUFU.EX2 R162, R162 ;  /* 0x000000a200a27308 */ /* 0x000e620000000800 */
[--C-:B------:R-:W-:Y:S01]  /*99f0*/  FFMA.FTZ R179, R180, UR10, -R152.reuse ;  /* 0x0000000ab4b37c23 */ /* 0x100fe20008010898 */
[--C-:B------:R-:W-:Y:S01]  /*9a00*/  FFMA.FTZ R180, R181, UR10, -R152.reuse ;  /* 0x0000000ab5b47c23 */ /* 0x100fe20008010898 */
[--C-:B------:R-:W-:Y:S01]  /*9a10*/  FFMA.FTZ R181, R182, UR10, -R152.reuse ;  /* 0x0000000ab6b57c23 */ /* 0x100fe20008010898 */
[--C-:B------:R-:W-:Y:S01]  /*9a20*/  FFMA.FTZ R182, R183, UR10, -R152.reuse ;  /* 0x0000000ab7b67c23 */ /* 0x100fe20008010898 */
[--C-:B------:R-:W-:Y:S01]  /*9a30*/  FFMA.FTZ R183, R184, UR10, -R152.reuse ;  /* 0x0000000ab8b77c23 */ /* 0x100fe20008010898 */
[----:B------:R-:W-:Y:S01]  /*9a40*/  FFMA.FTZ R184, R185, UR10, -R152 ;  /* 0x0000000ab9b87c23 */ /* 0x000fe20008010898 */
[----:B---3--:R-:W-:Y:S01]  /*9a50*/  FADD.FTZ R153, R193, R2 ;  /* 0x00000002c1997221 */ /* 0x008fe20000010000 */
[----:B------:R-:W3:Y:S01]  /*9a60*/  MUFU.EX2 R199, R199 ;  /* 0x000000c700c77308 */ /* 0x000ee20000000800 */
[--C-:B------:R-:W-:Y:S01]  /*9a70*/  FFMA.FTZ R185, R186, UR10, -R152.reuse ;  /* 0x0000000abab97c23 */ /* 0x100fe20008010898 */
[--C-:B------:R-:W-:Y:S01]  /*9a80*/  FFMA.FTZ R187, R187, UR10, -R152.reuse ;  /* 0x0000000abbbb7c23 */ /* 0x100fe20008010898 */
[----:B--2---:R-:W-:Y:S01]  /*9a90*/  FADD.FTZ R2, R12, R153 ;  /* 0x000000990c027221 */ /* 0x004fe20000010000 */
[--C-:B------:R-:W-:Y:S01]  /*9aa0*/  FFMA.FTZ R188, R188, UR10, -R152.reuse ;  /* 0x0000000abcbc7c23 */ /* 0x100fe20008010898 */
[----:B------:R-:W-:Y:S01]  /*9ab0*/  FFMA.FTZ R189, R189, UR10, -R152 ;  /* 0x0000000abdbd7c23 */ /* 0x000fe20008010898 */
[----:B------:R-:W-:Y:S01]  /*9ac0*/  F2FP.BF16.F32.PACK_AB R152, R193, R8 ;  /* 0x00000008c198723e */ /* 0x000fe200000010ff */
[----:B0-----:R-:W-:Y:S01]  /*9ad0*/  FADD.FTZ R153, R195, R2 ;  /* 0x00000002c3997221 */ /* 0x001fe20000010000 */
[----:B------:R-:W0:Y:S01]  /*9ae0*/  MUFU.EX2 R164, R164 ;  /* 0x000000a400a47308 */ /* 0x000e220000000800 */
[-C--:B----4-:R-:W-:Y:S01]  /*9af0*/  FMUL.FTZ R26, R26, R9.reuse ;  /* 0x000000091a1a7220 */ /* 0x090fe20000410000 */
[-C--:B------:R-:W-:Y:S01]  /*9b00*/  FMUL.FTZ R27, R27, R9.reuse ;  /* 0x000000091b1b7220 */ /* 0x080fe20000410000 */
[----:B------:R-:W-:Y:S01]  /*9b10*/  FADD.FTZ R2, R14, R153 ;  /* 0x000000990e027221 */ /* 0x000fe20000010000 */
[-C--:B------:R-:W-:Y:S01]  /*9b20*/  FMUL.FTZ R30, R30, R9.reuse ;  /* 0x000000091e1e7220 */ /* 0x080fe20000410000 */
[-C--:B------:R-:W-:Y:S01]  /*9b30*/  FMUL.FTZ R31, R31, R9.reuse ;  /* 0x000000091f1f7220 */ /* 0x080fe20000410000 */
[-C--:B------:R-:W-:Y:S01]  /*9b40*/  FMUL.FTZ R34, R34, R9.reuse ;  /* 0x0000000922227220 */ /* 0x080fe20000410000 */
[----:B------:R-:W-:Y:S01]  /*9b50*/  FADD.FTZ R153, R197, R2 ;  /* 0x00000002c5997221 */ /* 0x000fe20000010000 */
[----:B------:R-:W2:Y:S01]  /*9b60*/  MUFU.EX2 R165, R165 ;  /* 0x000000a500a57308 */ /* 0x000ea20000000800 */
[-C--:B------:R-:W-:Y:S01]  /*9b70*/  FMUL.FTZ R35, R35, R9.reuse ;  /* 0x0000000923237220 */ /* 0x080fe20000410000 */
[-C--:B------:R-:W-:Y:S01]  /*9b80*/  FMUL.FTZ R38, R38, R9.reuse ;  /* 0x0000000926267220 */ /* 0x080fe20000410000 */
[----:B------:R-:W-:Y:S01]  /*9b90*/  FADD.FTZ R2, R20, R153 ;  /* 0x0000009914027221 */ /* 0x000fe20000010000 */
[-C--:B------:R-:W-:Y:S01]  /*9ba0*/  FMUL.FTZ R39, R39, R9.reuse ;  /* 0x0000000927277220 */ /* 0x080fe20000410000 */
[-C--:B------:R-:W-:Y:S01]  /*9bb0*/  FMUL.FTZ R42, R42, R9.reuse ;  /* 0x000000092a2a7220 */ /* 0x080fe20000410000 */
[-C--:B------:R-:W-:Y:S01]  /*9bc0*/  FMUL.FTZ R43, R43, R9.reuse ;  /* 0x000000092b2b7220 */ /* 0x080fe20000410000 */
[----:B------:R-:W-:Y:S01]  /*9bd0*/  FADD.FTZ R153, R155, R2 ;  /* 0x000000029b997221 */ /* 0x000fe20000010000 */
[----:B------:R-:W4:Y:S01]  /*9be0*/  MUFU.EX2 R166, R166 ;  /* 0x000000a600a67308 */ /* 0x000f220000000800 */
[-C--:B------:R-:W-:Y:S01]  /*9bf0*/  FMUL.FTZ R46, R46, R9.reuse ;  /* 0x000000092e2e7220 */ /* 0x080fe20000410000 */
[-C--:B------:R-:W-:Y:S01]  /*9c00*/  FMUL.FTZ R47, R47, R9.reuse ;  /* 0x000000092f2f7220 */ /* 0x080fe20000410000 */
[----:B------:R-:W-:Y:S01]  /*9c10*/  FADD.FTZ R2, R190, R153 ;  /* 0x00000099be027221 */ /* 0x000fe20000010000 */
[-C--:B------:R-:W-:Y:S01]  /*9c20*/  FMUL.FTZ R50, R50, R9.reuse ;  /* 0x0000000932327220 */ /* 0x080fe20000410000 */
[-C--:B------:R-:W-:Y:S01]  /*9c30*/  FMUL.FTZ R51, R51, R9.reuse ;  /* 0x0000000933337220 */ /* 0x080fe20000410000 */
[-C--:B------:R-:W-:Y:S01]  /*9c40*/  FMUL.FTZ R54, R54, R9.reuse ;  /* 0x0000000936367220 */ /* 0x080fe20000410000 */
[----:B-----5:R-:W-:Y:S01]  /*9c50*/  FADD.FTZ R153, R159, R2 ;  /* 0x000000029f997221 */ /* 0x020fe20000010000 */
[----:B------:R-:W5:Y:S01]  /*9c60*/  MUFU.EX2 R167, R167 ;  /* 0x000000a700a77308 */ /* 0x000f620000000800 */
[-C--:B------:R-:W-:Y:S01]  /*9c70*/  FMUL.FTZ R55, R55, R9.reuse ;  /* 0x0000000937377220 */ /* 0x080fe20000410000 */
[-C--:B------:R-:W-:Y:S01]  /*9c80*/  FMUL.FTZ R58, R58, R9.reuse ;  /* 0x000000093a3a7220 */ /* 0x080fe20000410000 */
[----:B-1----:R-:W-:Y:S01]  /*9c90*/  FADD.FTZ R2, R162, R153 ;  /* 0x00000099a2027221 */ /* 0x002fe20000010000 */
[-C--:B------:R-:W-:Y:S01]  /*9ca0*/  FMUL.FTZ R59, R59, R9.reuse ;  /* 0x000000093b3b7220 */ /* 0x080fe20000410000 */
[-C--:B------:R-:W-:Y:S01]  /*9cb0*/  FMUL.FTZ R62, R62, R9.reuse ;  /* 0x000000093e3e7220 */ /* 0x080fe20000410000 */
[-C--:B------:R-:W-:Y:S01]  /*9cc0*/  FMUL.FTZ R63, R63, R9.reuse ;  /* 0x000000093f3f7220 */ /* 0x080fe20000410000 */
[----:B---3--:R-:W-:Y:S01]  /*9cd0*/  FADD.FTZ R153, R199, R2 ;  /* 0x00000002c7997221 */ /* 0x008fe20000010000 */
[----:B------:R-:W1:Y:S01]  /*9ce0*/  MUFU.EX2 R168, R168 ;  /* 0x000000a800a87308 */ /* 0x000e620000000800 */
[-C--:B------:R-:W-:Y:S01]  /*9cf0*/  FMUL.FTZ R66, R66, R9.reuse ;  /* 0x0000000942427220 */ /* 0x080fe20000410000 */
[-C--:B------:R-:W-:Y:S01]  /*9d00*/  FMUL.FTZ R67, R67, R9.reuse ;  /* 0x0000000943437220 */ /* 0x080fe20000410000 */
[----:B0-----:R-:W-:Y:S01]  /*9d10*/  FADD.FTZ R2, R164, R153 ;  /* 0x00000099a4027221 */ /* 0x001fe20000010000 */
[-C--:B------:R-:W-:Y:S01]  /*9d20*/  FMUL.FTZ R70, R70, R9.reuse ;  /* 0x0000000946467220 */ /* 0x080fe20000410000 */
[-C--:B------:R-:W-:Y:S01]  /*9d30*/  FMUL.FTZ R71, R71, R9.reuse ;  /* 0x0000000947477220 */ /* 0x080fe20000410000 */
[-C--:B------:R-:W-:Y:S01]  /*9d40*/  FMUL.FTZ R74, R74, R9.reuse ;  /* 0x000000094a4a7220 */ /* 0x080fe20000410000 */
[----:B--2---:R-:W-:Y:S01]  /*9d50*/  FADD.FTZ R153, R165, R2 ;  /* 0x00000002a5997221 */ /* 0x004fe20000010000 */
[----:B------:R-:W0:Y:S01]  /*9d60*/  MUFU.EX2 R169, R169 ;  /* 0x000000a900a97308 */ /* 0x000e220000000800 */
[-C--:B------:R-:W-:Y:S01]  /*9d70*/  FMUL.FTZ R75, R75, R9.reuse ;  /* 0x000000094b4b7220 */ /* 0x080fe20000410000 */
[-C--:B------:R-:W-:Y:S01]  /*9d80*/  FMUL.FTZ R78, R78, R9.reuse ;  /* 0x000000094e4e7220 */ /* 0x080fe20000410000 */
[----:B----4-:R-:W-:Y:S01]  /*9d90*/  FADD.FTZ R2, R166, R153 ;  /* 0x00000099a6027221 */ /* 0x010fe20000010000 */
[-C--:B------:R-:W-:Y:S01]  /*9da0*/  FMUL.FTZ R79, R79, R9.reuse ;  /* 0x000000094f4f7220 */ /* 0x080fe20000410000 */
[-C--:B------:R-:W-:Y:S01]  /*9db0*/  FMUL.FTZ R82, R82, R9.reuse ;  /* 0x0000000952527220 */ /* 0x080fe20000410000 */
[-C--:B------:R-:W-:Y:S01]  /*9dc0*/  FMUL.FTZ R83, R83, R9.reuse ;  /* 0x0000000953537220 */ /* 0x080fe20000410000 */
[----:B-----5:R-:W-:Y:S01]  /*9dd0*/  FADD.FTZ R153, R167, R2 ;  /* 0x00000002a7997221 */ /* 0x020fe20000010000 */
[----:B------:R-:W2:Y:S01]  /*9de0*/  MUFU.EX2 R170, R170 ;  /* 0x000000aa00aa7308 */ /* 0x000ea20000000800 */
        /* <DEDUP_REMOVED lines=44> */
[----:B------:R-:W-:Y:S01]  /*a0b0*/  FMUL.FTZ R151, R151, R9 ;  /* 0x0000000997977220 */ /* 0x000fe20000410000 */
[----:B------:R-:W-:Y:S01]  /*a0c0*/  F2FP.BF16.F32.PACK_AB R164, R165, R164 ;  /* 0x000000a4a5a4723e */ /* 0x000fe200000010ff */
[-C--:B------:R-:W-:Y:S01]  /*a0d0*/  FMUL.FTZ R116, R116, R191.reuse ;  /* 0x000000bf74747220 */ /* 0x080fe20000410000 */
[----:B------:R-:W2:Y:S01]  /*a0e0*/  MUFU.EX2 R174, R174 ;  /* 0x000000ae00ae7308 */ /* 0x000ea20000000800 */
[----:B-1----:R-:W-:Y:S01]  /*a0f0*/  FADD.FTZ R153, R173, R2 ;  /* 0x00000002ad997221 */ /* 0x002fe20000010000 */
[----:B------:R-:W-:Y:S01]  /*a100*/  F2FP.BF16.F32.PACK_AB R158, R155, R20 ;  /* 0x000000149b9e723e */ /* 0x000fe200000010ff */
[-C--:B------:R-:W-:Y:S01]  /*a110*/  FMUL.FTZ R117, R117, R191.reuse ;  /* 0x000000bf75757220 */ /* 0x080fe20000410000 */
[----:B------:R-:W-:Y:S01]  /*a120*/  F2FP.BF16.F32.PACK_AB R160, R159, R190 ;  /* 0x000000be9fa0723e */ /* 0x000fe200000010ff */
[-C--:B------:R-:W-:Y:S01]  /*a130*/  FMUL.FTZ R120, R120, R191.reuse ;  /* 0x000000bf78787220 */ /* 0x080fe20000410000 */
[----:B------:R-:W-:Y:S01]  /*a140*/  F2FP.BF16.F32.PACK_AB R166, R167, R166 ;  /* 0x000000a6a7a6723e */ /* 0x000fe200000010ff */
[-C--:B------:R-:W-:Y:S01]  /*a150*/  FMUL.FTZ R121, R121, R191.reuse ;  /* 0x000000bf79797220 */ /* 0x080fe20000410000 */
[----:B------:R-:W1:Y:S01]  /*a160*/  MUFU.EX2 R13, R13 ;  /* 0x0000000d000d7308 */ /* 0x000e620000000800 */
[----:B0-----:R-:W-:Y:S01]  /*a170*/  FADD.FTZ R0, R11, R0 ;  /* 0x000000000b007221 */ /* 0x001fe20000010000 */
[----:B------:R-:W-:Y:S01]  /*a180*/  F2FP.BF16.F32.PACK_AB R168, R169, R168 ;  /* 0x000000a8a9a8723e */ /* 0x000fe200000010ff */
[-C--:B------:R-:W-:Y:S01]  /*a190*/  FMUL.FTZ R124, R124, R191.reuse ;  /* 0x000000bf7c7c7220 */ /* 0x080fe20000410000 */
[----:B------:R-:W-:Y:S01]  /*a1a0*/  F2FP.BF16.F32.PACK_AB R170, R171, R170 ;  /* 0x000000aaabaa723e */ /* 0x000fe200000010ff */
[-C--:B------:R-:W-:Y:S01]  /*a1b0*/  FMUL.FTZ R125, R125, R191.reuse ;  /* 0x000000bf7d7d7220 */ /* 0x080fe20000410000 */
[----:B------:R-:W-:Y:S01]  /*a1c0*/  F2FP.BF16.F32.PACK_AB R172, R173, R172 ;  /* 0x000000acadac723e */ /* 0x000fe200000010ff */
        /* <DEDUP_REMOVED lines=15> */
[----:B------:R-:W-:Y:S01]  /*a2c0*/  FMUL.FTZ R149, R149, R191 ;  /* 0x000000bf95957220 */ /* 0x000fe20000410000 */
[----:B------:R-:W-:Y:S01]  /*a2d0*/  F2FP.BF16.F32.PACK_AB R154, R195, R12 ;  /* 0x0000000cc39a723e */ /* 0x000fe200000010ff */
[----:B------:R-:W1:Y:S01]  /*a2e0*/  MUFU.EX2 R192, R192 ;  /* 0x000000c000c07308 */ /* 0x000e620000000800 */
[----:B0-----:R-:W-:Y:S01]  /*a2f0*/  FADD.FTZ R0, R176, R153 ;  /* 0x00000099b0007221 */ /* 0x001fe20000010000 */
[----:B------:R-:W-:-:S02]  /*a300*/  F2FP.BF16.F32.PACK_AB R156, R197, R14 ;  /* 0x0000000ec59c723e */ /* 0x000fc400000010ff */
[----:B------:R-:W-:Y:S02]  /*a310*/  F2FP.BF16.F32.PACK_AB R162, R199, R162 ;  /* 0x000000a2c7a2723e */ /* 0x000fe400000010ff */
[----:B------:R-:W-:Y:S02]  /*a320*/  F2FP.BF16.F32.PACK_AB R155, R176, R13 ;  /* 0x0000000db09b723e */ /* 0x000fe400000010ff */
        /* <DEDUP_REMOVED lines=39> */
[----:B------:R-:W-:Y:S02]  /*a5a0*/  F2FP.BF16.F32.PACK_AB R153, R11, R10 ;  /* 0x0000000a0b99723e */ /* 0x000fe400000010ff */
[----:B------:R-:W-:-:S04]  /*a5b0*/  F2FP.BF16.F32.PACK_AB R171, R184, R183 ;  /* 0x000000b7b8ab723e */ /* 0x000fc800000010ff */
        /* <DEDUP_REMOVED lines=13> */
.L_x_2407:
[----:B------:R0:W1:Y:S01]  /*a690*/  SYNCS.PHASECHK.TRANS64.TRYWAIT P2, [UR26+0x22850], R3 ;  /* 0x02285003ff0075a7 */ /* 0x000062000804015a */
[----:B------:R-:W-:Y:S05]  /*a6a0*/  @!P0 BRA `(.L_x_2408) ;  /* 0x0000000000048947 */ /* 0x000fea0003800000 */
[----:B------:R-:W-:Y:S01]  /*a6b0*/  BPT.TRAP 0x1 ;  /* 0x000000040000795c */ /* 0x000fe20000300000 */
.L_x_2408:
[----:B-1----:R-:W-:Y:S05]  /*a6c0*/  @P2 BRA `(.L_x_2409) ;  /* 0x0000000000082947 */ /* 0x002fea0003800000 */
[----:B------:R-:W1:Y:S02]  /*a6d0*/  SYNCS.PHASECHK.TRANS64.TRYWAIT P2, [UR26+0x22850], R3 ;  /* 0x02285003ff0075a7 */ /* 0x000e64000804015a */
[----:B-1----:R-:W-:Y:S05]  /*a6e0*/  @!P2 BRA `(.L_x_2410) ;  /* 0x000000d400d0a947 */ /* 0x002fea0003800000 */
.L_x_2409:
        /* <DEDUP_REMOVED lines=48> */
.L_x_2402:
[----:B------:R-:W-:-:S13]  /*a9f0*/  ISETP.GE.AND P1, PT, R3, UR42, PT ;  /* 0x0000002a03007c0c */ /* 0x000fda000bf26270 */
[----:B------:R-:W-:Y:S05]  /*aa00*/  @!P1 BRA `(.L_x_2412) ;  /* 0x00000034003c9947 */ /* 0x000fea0003800000 */
[----:B------:R-:W-:Y:S01]  /*aa10*/  IMAD.MOV.U32 R9, RZ, RZ, R4 ;  /* 0x000000ffff097224 */ /* 0x000fe200078e0004 */
[----:B------:R-:W-:Y:S01]  /*aa20*/  ULDC UR24, c[0x0][0x9e4] ;  /* 0x0002790000187ab9 */ /* 0x000fe20000000800 */
[----:B0-----:R-:W-:Y:S01]  /*aa30*/  IMAD.MOV.U32 R8, RZ, RZ, R5 ;  /* 0x000000ffff087224 */ /* 0x001fe200078e0005 */
[----:B------:R-:W-:Y:S01]  /*aa40*/  ULDC UR25, c[0x0][0x9d8] ;  /* 0x0002760000197ab9 */ /* 0x000fe20000000800 */
[----:B------:R-:W-:Y:S01]  /*aa50*/  ULDC UR23, c[0x0][0x988] ;  /* 0x0002620000177ab9 */ /* 0x000fe20000000800 */
[----:B------:R-:W-:-:S05]  /*aa60*/  ULDC UR26, c[0x0][0x9e0] ;  /* 0x00027800001a7ab9 */ /* 0x000fca0000000800 */
.L_x_2429:
[----:B------:R-:W-:-:S04]  /*aa70*/  UIADD3 UR37, UR37, 0x1, URZ ;  /* 0x0000000125257890 */ /* 0x000fc8000fffe03f */
[----:B------:R-:W-:-:S04]  /*aa80*/  UISETP.NE.AND UP2, UPT, UR37, 0x2, UPT ;  /* 0x000000022500788c */ /* 0x000fc8000bf45270 */
[----:B------:R-:W-:Y:S02]  /*aa90*/  USEL UR6, URZ, 0x1, UP2 ;  /* 0x000000013f067887 */ /* 0x000fe40009000000 */
[----:B------:R-:W-:Y:S02]  /*aaa0*/  USEL UR37, UR37, URZ, UP2 ;  /* 0x0000003f25257287 */ /* 0x000fe40009000000 */
[----:B------:R-:W-:Y:S01]  /*aab0*/  ULOP3.LUT UR38, UR38, UR6, URZ, 0x3c, !UPT ;  /* 0x0000000626267292 */ /* 0x000fe2000f8e3c3f */
[----:B------:R-:W-:Y:S11]  /*aac0*/  @!P0 BRA `(.L_x_2413) ;  /* 0x0000000000048947 */ /* 0x000ff60003800000 */
[----:B------:R-:W-:Y:S01]  /*aad0*/  BPT.TRAP 0x1 ;  /* 0x000000040000795c */ /* 0x000fe20000300000 */
.L_x_2413:
        /* <DEDUP_REMOVED lines=9> */
.L_x_2414:
[----:B-1----:R-:W-:Y:S05]  /*ab70*/  @P1 BRA `(.L_x_2415) ;  /* 0x0000000000081947 */ /* 0x002fea0003800000 */
[----:B------:R-:W1:Y:S02]  /*ab80*/  SYNCS.PHASECHK.TRANS64.TRYWAIT P1, [UR27+0x22830], R6 ;  /* 0x02283006ff0075a7 */ /* 0x000e64000802015b */
[----:B-1----:R-:W-:Y:S05]  /*ab90*/  @!P1 BRA `(.L_x_2416) ;  /* 0x000000d000b89947 */ /* 0x002fea0003800000 */
.L_x_2415:
        /* <DEDUP_REMOVED lines=87> */
[----:B------:R-:W-:Y:S02]  /*b110*/  IADD3 R5, -R16, R5, R17 ;  /* 0x0000000510057210 */ /* 0x000fe40007ffe111 */
        /* <DEDUP_REMOVED lines=67> */
.L_x_2419:
[----:B------:R-:W-:-:S05]  /*b550*/  IMAD.U32 R213, RZ, RZ, UR24 ;  /* 0x00000018ffd57e24 */ /* 0x000fca000f8e00ff */
[----:B------:R-:W-:-:S13]  /*b560*/  ISETP.NE.AND P1, PT, R213, 0x1, PT ;  /* 0x00000001d500780c */ /* 0x000fda0003f25270 */
[----:B------:R-:W1:Y:S02]  /*b570*/  @P1 LDC.64 R4, c[0x0][0x9e8] ;  /* 0x00027a00ff041b82 */ /* 0x000e640000000a00 */
[----:B-1----:R-:W-:-:S05]  /*b580*/  @P1 IMAD.HI.U32 R4, R195, R4, RZ ;  /* 0x00000004c3041227 */ /* 0x002fca00078e00ff */
[----:B------:R-:W-:-:S07]  /*b590*/  @P1 SHF.R.U32.HI R195, RZ, R5, R4 ;  /* 0x00000005ffc31219 */ /* 0x000fce0000011604 */
.L_x_2420:
[----:B------:R-:W-:Y:S05]  /*b5a0*/  BSYNC B0 ;  /* 0x0000000000007941 */ /* 0x000fea0003800000 */
.L_x_2418:
[----:B------:R-:W-:-:S04]  /*b5b0*/  IMAD R4, R18, -0x2, R187 ;  /* 0xfffffffe12047824 */ /* 0x000fc800078e02bb */
[----:B------:R-:W-:-:S05]  /*b5c0*/  IMAD R4, R195, R213, R4 ;  /* 0x000000d5c3047224 */ /* 0x000fca00078e0204 */
[----:B------:R-:W-:Y:S02]  /*b5d0*/  VIADDMNMX R197, R4, R213, R197, PT ;  /* 0x000000d504c57246 */ /* 0x000fe400038001c5 */
[----:B------:R-:W-:-:S07]  /*b5e0*/  VIMNMX R196, R196, R4, !PT ;  /* 0x00000004c4c47248 */ /* 0x000fce0007fe0100 */
.L_x_2417:
[C---:B------:R-:W-:Y:S01]  /*b5f0*/  ISETP.GE.AND P1, PT, R187.reuse, 0x1, PT ;  /* 0x00000001bb00780c */ /* 0x040fe20003f26270 */
[----:B------:R-:W1:Y:S01]  /*b600*/  SHFL.IDX PT, R193, R193, 0x1, 0x1c1f ;  /* 0x003c1f00c1c17f89 */ /* 0x000e6200000e0000 */
[----:B------:R-:W-:Y:S02]  /*b610*/  ISETP.GE.AND P4, PT, R187, 0x9, PT ;  /* 0x00000009bb00780c */ /* 0x000fe40003f86270 */
[----:B------:R-:W-:Y:S02]  /*b620*/  ISETP.GT.AND P2, PT, R196, RZ, !P1 ;  /* 0x000000ffc400720c */ /* 0x000fe40004f44270 */
[----:B------:R-:W-:Y:S02]  /*b630*/  P2R R213, PR, RZ, 0x2 ;  /* 0x00000002ffd57803 */ /* 0x000fe40000000000 */
[----:B------:R-:W-:Y:S02]  /*b640*/  ISETP.LT.OR P2, PT, R197, 0x1, P2 ;  /* 0x00000001c500780c */ /* 0x000fe40001741670 */
[----:B------:R-:W-:-:S02]  /*b650*/  ISETP.GE.AND P1, PT, R187, 0x2, PT ;  /* 0x00000002bb00780c */ /* 0x000fc40003f26270 */
[----:B------:R-:W-:Y:S02]  /*b660*/  FSEL R195, R12, -INF , !P2 ;  /* 0xff8000000cc37808 */ /* 0x000fe40005000000 */
[C---:B------:R-:W-:Y:S02]  /*b670*/  ISETP.GT.AND P2, PT, R196.reuse, 0x8, !P4 ;  /* 0x00000008c400780c */ /* 0x040fe40006744270 */
[----:B------:R-:W-:Y:S02]  /*b680*/  P2R R12, PR, RZ, 0x10 ;  /* 0x00000010ff0c7803 */ /* 0x000fe40000000000 */
[----:B------:R-:W-:Y:S02]  /*b690*/  ISETP.LT.OR P2, PT, R197, 0x9, P2 ;  /* 0x00000009c500780c */ /* 0x000fe40001741670 */
[----:B------:R-:W-:Y:S02]  /*b6a0*/  ISETP.GT.AND P3, PT, R196, 0x1, !P1 ;  /* 0x00000001c400780c */ /* 0x000fe40004f64270 */
[----:B------:R-:W-:-:S02]  /*b6b0*/  ISETP.GE.AND P4, PT, R187, 0xa, PT ;  /* 0x0000000abb00780c */ /* 0x000fc40003f86270 */
[----:B0-----:R-:W-:Y:S01]  /*b6c0*/  FSEL R20, R20, -INF , !P2 ;  /* 0xff80000014147808 */ /* 0x001fe20005000000 */
[--C-:B-1----:R-:W-:Y:S01]  /*b6d0*/  IMAD.IADD R199, R199, 0x1, R193.reuse ;  /* 0x00000001c7c77824 */ /* 0x102fe200078e02c1 */
[----:B------:R-:W-:Y:S01]  /*b6e0*/  ISETP.LT.OR P3, PT, R197, 0x2, P3 ;  /* 0x00000002c500780c */ /* 0x000fe20001f61670 */
[----:B------:R-:W-:Y:S01]  /*b6f0*/  IMAD.IADD R198, R198, 0x1, R193 ;  /* 0x00000001c6c67824 */ /* 0x000fe200078e02c1 */
        /* <DEDUP_REMOVED lines=115> */
.L_x_2423:
[----:B------:R-:W-:-:S05]  /*be30*/  IMAD.U32 R196, RZ, RZ, UR24 ;  /* 0x00000018ffc47e24 */ /* 0x000fca000f8e00ff */
[----:B------:R-:W-:-:S13]  /*be40*/  ISETP.NE.AND P6, PT, R196, 0x1, PT ;  /* 0x00000001c400780c */ /* 0x000fda0003fc5270 */
[----:B------:R-:W0:Y:S02]  /*be50*/  @P6 LDC.64 R4, c[0x0][0x9e8] ;  /* 0x00027a00ff046b82 */ /* 0x000e240000000a00 */
[----:B0-----:R-:W-:-:S05]  /*be60*/  @P6 IMAD.HI.U32 R4, R193, R4, RZ ;  /* 0x00000004c1046227 */ /* 0x001fca00078e00ff */
[----:B------:R-:W-:-:S07]  /*be70*/  @P6 SHF.R.U32.HI R193, RZ, R5, R4 ;  /* 0x00000005ffc16219 */ /* 0x000fce0000011604 */
.L_x_2424:
[----:B------:R-:W-:Y:S05]  /*be80*/  BSYNC B0 ;  /* 0x0000000000007941 */ /* 0x000fea0003800000 */
.L_x_2422:
[----:B------:R-:W-:-:S04]  /*be90*/  IMAD R187, R18, -0x2, R187 ;  /* 0xfffffffe12bb7824 */ /* 0x000fc800078e02bb */
[----:B------:R-:W-:-:S05]  /*bea0*/  IMAD R193, R193, R196, R187 ;  /* 0x000000c4c1c17224 */ /* 0x000fca00078e02bb */
[----:B------:R-:W-:Y:S02]  /*beb0*/  VIADDMNMX R199, R193, R196, R199, PT ;  /* 0x000000c4c1c77246 */ /* 0x000fe400038001c7 */
[----:B------:R-:W-:-:S07]  /*bec0*/  VIMNMX R198, R198, R193, !PT ;  /* 0x000000c1c6c67248 */ /* 0x000fce0007fe0100 */
.L_x_2421:
[----:B------:R-:W-:Y:S01]  /*bed0*/  ISETP.GT.AND P1, PT, R198, 0x1, !P1 ;  /* 0x00000001c600780c */ /* 0x000fe20004f24270 */
[----:B------:R-:W-:Y:S01]  /*bee0*/  UMOV UR10, UR23 ;  /* 0x00000017000a7c82 */ /* 0x000fe20008000000 */
[----:B------:R-:W-:Y:S02]  /*bef0*/  ISETP.NE.AND P6, PT, R218, RZ, PT ;  /* 0x000000ffda00720c */ /* 0x000fe40003fc5270 */
        /* <DEDUP_REMOVED lines=57> */
[----:B------:R-:W-:Y:S01]  /*c290*/  ISETP.NE.AND P1, PT, R221, RZ, PT ;  /* 0x000000ffdd00720c */ /* 0x000fe20003f25270 */
[----:B------:R-:W0:Y:S01]  /*c2a0*/  SHFL.BFLY PT, R5, R4, 0x2, 0x1f ;  /* 0x0c401f0004057f89 */ /* 0x000e2200000e0000 */
[----:B------:R-:W-:-:S02]  /*c2b0*/  ISETP.NE.AND P6, PT, R229, RZ, PT ;  /* 0x000000ffe500720c */ /* 0x000fc40003fc5270 */
[C---:B------:R-:W-:Y:S02]  /*c2c0*/  ISETP.GT.AND P1, PT, R198.reuse, 0x28, !P1 ;  /* 0x00000028c600780c */ /* 0x040fe40004f24270 */
[----:B------:R-:W-:Y:S02]  /*c2d0*/  ISETP.GT.AND P2, PT, R198, 0x49, !P2 ;  /* 0x00000049c600780c */ /* 0x000fe40005744270 */
        /* <DEDUP_REMOVED lines=8> */
[----:B------:R-:W-:Y:S02]  /*c360*/  ISETP.GT.AND P4, PT, R198, 0x51, !P4 ;  /* 0x00000051c600780c */ /* 0x000fe40006784270 */
[----:B------:R-:W-:-:S02]  /*c370*/  FSEL R165, R165, -INF , !P1 ;  /* 0xff800000a5a57808 */ /* 0x000fc40004800000 */
[----:B------:R-:W-:Y:S02]  /*c380*/  ISETP.NE.AND P1, PT, R223, RZ, PT ;  /* 0x000000ffdf00720c */ /* 0x000fe40003f25270 */
[----:B0-----:R-:W-:Y:S02]  /*c390*/  FMNMX.FTZ R193, R4, R5, !PT ;  /* 0x0000000504c17209 */ /* 0x001fe40007810000 */
[C---:B------:R-:W-:Y:S02]  /*c3a0*/  ISETP.GT.AND P1, PT, R198.reuse, 0x30, !P1 ;  /* 0x00000030c600780c */ /* 0x040fe40004f24270 */
[C---:B------:R-:W-:Y:S01]  /*c3b0*/  ISETP.LT.OR P3, PT, R199.reuse, 0x51, P3 ;  /* 0x00000051c700780c */ /* 0x040fe20001f61670 */
[----:B------:R-:W0:Y:S01]  /*c3c0*/  SHFL.BFLY PT, R12, R193, 0x1, 0x1f ;  /* 0x0c201f00c10c7f89 */ /* 0x000e2200000e0000 */
[----:B------:R-:W-:Y:S02]  /*c3d0*/  ISETP.LT.OR P1, PT, R199, 0x31, P1 ;  /* 0x00000031c700780c */ /* 0x000fe40000f21670 */
[----:B------:R-:W-:-:S02]  /*c3e0*/  ISETP.GT.AND P5, PT, R198, 0x58, !P5 ;  /* 0x00000058c600780c */ /* 0x000fc40006fa4270 */
[----:B------:R-:W-:Y:S02]  /*c3f0*/  FSEL R168, R168, -INF , !P1 ;  /* 0xff800000a8a87808 */ /* 0x000fe40004800000 */
[----:B------:R-:W-:Y:S02]  /*c400*/  ISETP.NE.AND P1, PT, R224, RZ, PT ;  /* 0x000000ffe000720c */ /* 0x000fe40003f25270 */
[C---:B------:R-:W-:Y:S02]  /*c410*/  ISETP.LT.OR P4, PT, R199.reuse, 0x52, P4 ;  /* 0x00000052c700780c */ /* 0x040fe40002781670 */
[----:B------:R-:W-:Y:S02]  /*c420*/  ISETP.GT.AND P1, PT, R198, 0x31, !P1 ;  /* 0x00000031c600780c */ /* 0x000fe40004f24270 */
[----:B------:R-:W-:Y:S02]  /*c430*/  FSEL R184, R184, -INF , !P3 ;  /* 0xff800000b8b87808 */ /* 0x000fe40005800000 */
[----:B------:R-:W-:-:S02]  /*c440*/  ISETP.LT.OR P1, PT, R199, 0x32, P1 ;  /* 0x00000032c700780c */ /* 0x000fc40000f21670 */
[----:B------:R-:W-:Y:S02]  /*c450*/  ISETP.LT.OR P5, PT, R199, 0x59, P5 ;  /* 0x00000059c700780c */ /* 0x000fe40002fa1670 */
[----:B------:R-:W-:Y:S02]  /*c460*/  FSEL R169, R169, -INF , !P1 ;  /* 0xff800000a9a97808 */ /* 0x000fe40004800000 */
[----:B------:R-:W-:Y:S02]  /*c470*/  ISETP.NE.AND P1, PT, R225, RZ, PT ;  /* 0x000000ffe100720c */ /* 0x000fe40003f25270 */
[----:B------:R-:W-:Y:S02]  /*c480*/  FSEL R186, R186, -INF , !P4 ;  /* 0xff800000baba7808 */ /* 0x000fe40006000000 */
[----:B------:R-:W-:Y:S02]  /*c490*/  ISETP.GT.AND P1, PT, R198, 0x38, !P1 ;  /* 0x00000038c600780c */ /* 0x000fe40004f24270 */
[----:B0-----:R-:W-:-:S02]  /*c4a0*/  FMNMX.FTZ R5, R193, R12, !PT ;  /* 0x0000000cc1057209 */ /* 0x001fc40007810000 */
[----:B------:R-:W-:Y:S02]  /*c4b0*/  ISETP.LT.OR P1, PT, R199, 0x39, P1 ;  /* 0x00000039c700780c */ /* 0x000fe40000f21670 */
[----:B------:R-:W-:Y:S01]  /*c4c0*/  FSEL R189, R189, -INF , !P5 ;  /* 0xff800000bdbd7808 */ /* 0x000fe20006800000 */
[----:B------:R-:W-:Y:S01]  /*c4d0*/  FMUL.FTZ R12, R5, UR10 ;  /* 0x0000000a050c7c20 */ /* 0x000fe20008410000 */
        /* <DEDUP_REMOVED lines=17> */
[----:B------:R-:W-:Y:S02]  /*c5f0*/  ISETP.GT.AND P1, PT, R198, RZ, !P6 ;  /* 0x000000ffc600720c */ /* 0x000fe40007724270 */
[----:B------:R-:W-:Y:S02]  /*c600*/  ISETP.NE.AND P6, PT, R230, RZ, PT ;  /* 0x000000ffe600720c */ /* 0x000fe40003fc5270 */
[----:B------:R-:W-:Y:S02]  /*c610*/  ISETP.LT.OR P1, PT, R199, 0x1, P1 ;  /* 0x00000001c700780c */ /* 0x000fe40000f21670 */
[----:B------:R-:W-:Y:S02]  /*c620*/  ISETP.GT.AND P2, PT, R198, 0x59, !P6 ;  /* 0x00000059c600780c */ /* 0x000fe40007744270 */
[----:B------:R-:W-:-:S02]  /*c630*/  FSEL R10, R10, -INF , !P1 ;  /* 0xff8000000a0a7808 */ /* 0x000fc40004800000 */
[----:B------:R-:W-:Y:S02]  /*c640*/  FSETP.NEU.FTZ.AND P1, PT, R5, -INF , PT ;  /* 0xff8000000500780b */ /* 0x000fe40003f3d000 */
[----:B------:R-:W-:Y:S02]  /*c650*/  FMNMX.FTZ R4, R10, R9, !PT ;  /* 0x000000090a047209 */ /* 0x000fe40007810000 */
[----:B------:R-:W-:Y:S02]  /*c660*/  FSEL R12, R12, RZ, P1 ;  /* 0x000000ff0c0c7208 */ /* 0x000fe40000800000 */
[----:B------:R-:W-:-:S03]  /*c670*/  ISETP.LT.OR P2, PT, R199, 0x5a, P2 ;  /* 0x0000005ac700780c */ /* 0x000fc60001741670 */
[--C-:B------:R-:W-:Y:S01]  /*c680*/  FFMA.FTZ R196, R13, UR10, -R12.reuse ;  /* 0x0000000a0dc47c23 */ /* 0x100fe2000801080c */
[----:B------:R-:W-:Y:S01]  /*c690*/  FMNMX.FTZ R13, R11, R4, !PT ;  /* 0x000000040b0d7209 */ /* 0x000fe20007810000 */
[--C-:B------:R-:W-:Y:S01]  /*c6a0*/  FFMA.FTZ R214, R155, UR10, -R12.reuse ;  /* 0x0000000a9bd67c23 */ /* 0x100fe2000801080c */
[----:B------:R-:W-:Y:S01]  /*c6b0*/  FSEL R191, R191, -INF , !P2 ;  /* 0xff800000bfbf7808 */ /* 0x000fe20005000000 */
[--C-:B------:R-:W-:Y:S01]  /*c6c0*/  FFMA.FTZ R198, R185, UR10, -R12.reuse ;  /* 0x0000000ab9c67c23 */ /* 0x100fe2000801080c */
[----:B------:R-:W-:Y:S01]  /*c6d0*/  FMNMX.FTZ R4, R14, R13, !PT ;  /* 0x0000000d0e047209 */ /* 0x000fe20007810000 */
[--C-:B------:R-:W-:Y:S01]  /*c6e0*/  FFMA.FTZ R13, R20, UR10, -R12.reuse ;  /* 0x0000000a140d7c23 */ /* 0x100fe2000801080c */
[--C-:B------:R-:W-:Y:S01]  /*c6f0*/  FFMA.FTZ R20, R21, UR10, -R12.reuse ;  /* 0x0000000a15147c23 */ /* 0x100fe2000801080c */
[----:B------:R-:W-:Y:S01]  /*c700*/  FSEL R185, R5, RZ, P1 ;  /* 0x000000ff05b97208 */ /* 0x000fe20000800000 */
[--C-:B------:R-:W-:Y:S01]  /*c710*/  FFMA.FTZ R187, R195, UR10, -R12.reuse ;  /* 0x0000000ac3bb7c23 */ /* 0x100fe2000801080c */
[----:B------:R-:W-:Y:S01]  /*c720*/  FMNMX.FTZ R193, R15, R4, !PT ;  /* 0x000000040fc17209 */ /* 0x000fe20007810000 */
[----:B------:R-:W-:Y:S01]  /*c730*/  MUFU.EX2 R196, R196 ;  /* 0x000000c400c47308 */ /* 0x000fe20000000800 */
[----:B------:R-:W-:Y:S01]  /*c740*/  FFMA.FTZ R158, R158, UR10, -R12 ;  /* 0x0000000a9e9e7c23 */ /* 0x000fe2000801080c */
[----:B------:R-:W-:Y:S01]  /*c750*/  FADD.FTZ R8, -R185, R8 ;  /* 0x00000008b9087221 */ /* 0x000fe20000010100 */
[----:B------:R-:W-:Y:S01]  /*c760*/  FMNMX.FTZ R4, R152, R193, !PT ;  /* 0x000000c198047209 */ /* 0x000fe20007810000 */
[--C-:B------:R-:W-:Y:S01]  /*c770*/  FFMA.FTZ R180, R180, UR10, -R12.reuse ;  /* 0x0000000ab4b47c23 */ /* 0x100fe2000801080c */
[--C-:B------:R-:W-:Y:S01]  /*c780*/  FFMA.FTZ R192, R192, UR10, -R12.reuse ;  /* 0x0000000ac0c07c23 */ /* 0x100fe2000801080c */
[----:B------:R-:W-:Y:S01]  /*c790*/  FMUL.FTZ R8, R8, UR10 ;  /* 0x0000000a08087c20 */ /* 0x000fe20008410000 */
[----:B------:R-:W-:Y:S01]  /*c7a0*/  FMNMX.FTZ R21, R153, R4, !PT ;  /* 0x0000000499157209 */ /* 0x000fe20007810000 */
[----:B------:R-:W-:Y:S03]  /*c7b0*/  MUFU.EX2 R187, R187 ;  /* 0x000000bb00bb7308 */ /* 0x000fe60000000800 */
[----:B------:R-:W-:Y:S01]  /*c7c0*/  FMNMX.FTZ R4, R156, R21, !PT ;  /* 0x000000159c047209 */ /* 0x000fe20007810000 */
[--C-:B------:R-:W-:Y:S01]  /*c7d0*/  FFMA.FTZ R21, R154, UR10, -R12.reuse ;  /* 0x0000000a9a157c23 */ /* 0x100fe2000801080c */
[--C-:B------:R-:W-:Y:S01]  /*c7e0*/  FFMA.FTZ R154, R166, UR10, -R12.reuse ;  /* 0x0000000aa69a7c23 */ /* 0x100fe2000801080c */
[--C-:B------:R-:W-:Y:S01]  /*c7f0*/  FFMA.FTZ R166, R167, UR10, -R12.reuse ;  /* 0x0000000aa7a67c23 */ /* 0x100fe2000801080c */
[----:B------:R-:W-:Y:S01]  /*c800*/  FMNMX.FTZ R193, R157, R4, !PT ;  /* 0x000000049dc17209 */ /* 0x000fe20007810000 */
[----:B------:R-:W0:Y:S01]  /*c810*/  MUFU.EX2 R8, R8 ;  /* 0x0000000800087308 */ /* 0x000e220000000800 */
        /* <DEDUP_REMOVED lines=11> */
[----:B------:R-:W-:-:S03]  /*c8d0*/  FFMA.FTZ R188, R190, UR10, -R12 ;  /* 0x0000000abebc7c23 */ /* 0x000fc6000801080c */
[----:B------:R-:W-:Y:S01]  /*c8e0*/  FMNMX.FTZ R155, R165, R4, !PT ;  /* 0x00000004a59b7209 */ /* 0x000fe20007810000 */
[----:B------:R-:W1:Y:S01]  /*c8f0*/  MUFU.EX2 R20, R20 ;  /* 0x0000001400147308 */ /* 0x000e620000000800 */
[-C--:B0-----:R-:W-:Y:S01]  /*c900*/  FMUL.FTZ R24, R24, R8.reuse ;  /* 0x0000000818187220 */ /* 0x081fe20000410000 */
[-C--:B------:R-:W-:Y:S01]  /*c910*/  FMUL.FTZ R25, R25, R8.reuse ;  /* 0x0000000819197220 */ /* 0x080fe20000410000 */
[----:B------:R-:W-:Y:S01]  /*c920*/  FMNMX.FTZ R4, R168, R155, !PT ;  /* 0x0000009ba8047209 */ /* 0x000fe20007810000 */
[--C-:B------:R-:W-:Y:S01]  /*c930*/  FFMA.FTZ R155, R159, UR10, -R12.reuse ;  /* 0x0000000a9f9b7c23 */ /* 0x100fe2000801080c */
[-C--:B------:R-:W-:Y:S01]  /*c940*/  FMUL.FTZ R28, R28, R8.reuse ;  /* 0x000000081c1c7220 */ /* 0x080fe20000410000 */
[----:B------:R-:W-:Y:S01]  /*c950*/  FMUL.FTZ R29, R29, R8 ;  /* 0x000000081d1d7220 */ /* 0x000fe20000410000 */
[----:B------:R-:W-:Y:S01]  /*c960*/  FMNMX.FTZ R159, R169, R4, !PT ;  /* 0x00000004a99f7209 */ /* 0x000fe20007810000 */
[----:B------:R-:W0:Y:S01]  /*c970*/  MUFU.EX2 R21, R21 ;  /* 0x0000001500157308 */ /* 0x000e220000000800 */
[-C--:B------:R-:W-:Y:S01]  /*c980*/  FMUL.FTZ R32, R32, R8.reuse ;  /* 0x0000000820207220 */ /* 0x080fe20000410000 */
[----:B------:R-:W-:Y:S01]  /*c990*/  FMUL.FTZ R33, R33, R8 ;  /* 0x0000000821217220 */ /* 0x000fe20000410000 */
[----:B------:R-:W-:Y:S01]  /*c9a0*/  FMNMX.FTZ R4, R172, R159, !PT ;  /* 0x0000009fac047209 */ /* 0x000fe20007810000 */
[--C-:B------:R-:W-:Y:S01]  /*c9b0*/  FFMA.FTZ R159, R162, UR10, -R12.reuse ;  /* 0x0000000aa29f7c23 */ /* 0x100fe2000801080c */
[--C-:B------:R-:W-:Y:S01]  /*c9c0*/  FFMA.FTZ R162, R163, UR10, -R12.reuse ;  /* 0x0000000aa3a27c23 */ /* 0x100fe2000801080c */
[----:B------:R-:W-:Y:S01]  /*c9d0*/  FFMA.FTZ R12, R194, UR10, -R12 ;  /* 0x0000000ac20c7c23 */ /* 0x000fe2000801080c */
[----:B------:R-:W-:Y:S01]  /*c9e0*/  FMNMX.FTZ R193, R173, R4, !PT ;  /* 0x00000004adc17209 */ /* 0x000fe20007810000 */
[----:B------:R-:W2:Y:S01]  /*c9f0*/  MUFU.EX2 R214, R214 ;  /* 0x000000d600d67308 */ /* 0x000ea20000000800 */
[-C--:B------:R-:W-:Y:S01]  /*ca00*/  FMUL.FTZ R36, R36, R8.reuse ;  /* 0x0000000824247220 */ /* 0x080fe20000410000 */
[-C--:B------:R-:W-:Y:S01]  /*ca10*/  FMUL.FTZ R37, R37, R8.reuse ;  /* 0x0000000825257220 */ /* 0x080fe20000410000 */
[----:B------:R-:W-:Y:S01]  /*ca20*/  FMNMX.FTZ R193, R176, R193, !PT ;  /* 0x000000c1b0c17209 */ /* 0x000fe20007810000 */
[-C--:B------:R-:W-:Y:S01]  /*ca30*/  FMUL.FTZ R40, R40, R8.reuse ;  /* 0x0000000828287220 */ /* 0x080fe20000410000 */
[-C--:B------:R-:W-:Y:S01]  /*ca40*/  FMUL.FTZ R41, R41, R8.reuse ;  /* 0x0000000829297220 */ /* 0x080fe20000410000 */
[-C--:B------:R-:W-:Y:S01]  /*ca50*/  FMUL.FTZ R44, R44, R8.reuse ;  /* 0x000000082c2c7220 */ /* 0x080fe20000410000 */
[----:B------:R-:W-:Y:S01]  /*ca60*/  FMNMX.FTZ R4, R178, R193, !PT ;  /* 0x000000c1b2047209 */ /* 0x000fe20007810000 */
[----:B------:R-:W3:Y:S01]  /*ca70*/  MUFU.EX2 R158, R158 ;  /* 0x0000009e009e7308 */ /* 0x000ee20000000800 */
[-C--:B------:R-:W-:Y:S01]  /*ca80*/  FMUL.FTZ R45, R45, R8.reuse ;  /* 0x000000082d2d7220 */ /* 0x080fe20000410000 */
[----:B------:R-:W-:Y:S01]  /*ca90*/  FMUL.FTZ R48, R48, R8 ;  /* 0x0000000830307220 */ /* 0x000fe20000410000 */
[----:B------:R-:W-:Y:S01]  /*caa0*/  FMNMX.FTZ R163, R181, R4, !PT ;  /* 0x00000004b5a37209 */ /* 0x000fe20007810000 */
[-C--:B------:R-:W-:Y:S01]  /*cab0*/  FMUL.FTZ R49, R49, R8.reuse ;  /* 0x0000000831317220 */ /* 0x080fe20000410000 */
[-C--:B------:R-:W-:Y:S01]  /*cac0*/  FMUL.FTZ R52, R52, R8.reuse ;  /* 0x0000000834347220 */ /* 0x080fe20000410000 */
[-C--:B------:R-:W-:Y:S01]  /*cad0*/  FMUL.FTZ R53, R53, R8.reuse ;  /* 0x0000000835357220 */ /* 0x080fe20000410000 */
[----:B------:R-:W-:Y:S01]  /*cae0*/  FMNMX.FTZ R193, R182, R163, !PT ;  /* 0x000000a3b6c17209 */ /* 0x000fe20007810000 */
[----:B------:R-:W4:Y:S01]  /*caf0*/  MUFU.EX2 R155, R155 ;  /* 0x0000009b009b7308 */ /* 0x000f220000000800 */
[-C--:B------:R-:W-:Y:S01]  /*cb00*/  FMUL.FTZ R56, R56, R8.reuse ;  /* 0x0000000838387220 */ /* 0x080fe20000410000 */
[-C--:B------:R-:W-:Y:S01]  /*cb10*/  FMUL.FTZ R57, R57, R8.reuse ;  /* 0x0000000839397220 */ /* 0x080fe20000410000 */
[----:B------:R-:W-:Y:S01]  /*cb20*/  FMNMX.FTZ R193, R184, R193, !PT ;  /* 0x000000c1b8c17209 */ /* 0x000fe20007810000 */
[-C--:B------:R-:W-:Y:S01]  /*cb30*/  FMUL.FTZ R60, R60, R8.reuse ;  /* 0x000000083c3c7220 */ /* 0x080fe20000410000 */
[-C--:B------:R-:W-:Y:S01]  /*cb40*/  FMUL.FTZ R61, R61, R8.reuse ;  /* 0x000000083d3d7220 */ /* 0x080fe20000410000 */
[-C--:B------:R-:W-:Y:S01]  /*cb50*/  FMUL.FTZ R64, R64, R8.reuse ;  /* 0x0000000840407220 */ /* 0x080fe20000410000 */
[----:B------:R-:W-:Y:S01]  /*cb60*/  FMNMX.FTZ R4, R186, R193, !PT ;  /* 0x000000c1ba047209 */ /* 0x000fe20007810000 */
[----:B------:R-:W-:Y:S01]  /*cb70*/  MUFU.EX2 R159, R159 ;  /* 0x0000009f009f7308 */ /* 0x000fe20000000800 */
[-C--:B------:R-:W-:Y:S01]  /*cb80*/  FMUL.FTZ R65, R65, R8.reuse ;  /* 0x0000000841417220 */ /* 0x080fe20000410000 */
[----:B------:R-:W-:Y:S01]  /*cb90*/  FMUL.FTZ R68, R68, R8 ;  /* 0x0000000844447220 */ /* 0x000fe20000410000 */
[----:B------:R-:W-:Y:S01]  /*cba0*/  FMNMX.FTZ R4, R189, R4, !PT ;  /* 0x00000004bd047209 */ /* 0x000fe20007810000 */
[-C--:B------:R-:W-:Y:S01]  /*cbb0*/  FMUL.FTZ R69, R69, R8.reuse ;  /* 0x0000000845457220 */ /* 0x080fe20000410000 */
[-C--:B------:R-:W-:Y:S01]  /*cbc0*/  FMUL.FTZ R72, R72, R8.reuse ;  /* 0x0000000848487220 */ /* 0x080fe20000410000 */
[----:B------:R-:W-:Y:S01]  /*cbd0*/  FMUL.FTZ R73, R73, R8 ;  /* 0x0000000849497220 */ /* 0x000fe20000410000 */
[----:B------:R-:W-:Y:S01]  /*cbe0*/  FMNMX.FTZ R4, R191, R4, !PT ;  /* 0x00000004bf047209 */ /* 0x000fe20007810000 */
[----:B------:R-:W-:Y:S01]  /*cbf0*/  MUFU.EX2 R162, R162 ;  /* 0x000000a200a27308 */ /* 0x000fe20000000800 */
[-C--:B------:R-:W-:Y:S01]  /*cc00*/  FMUL.FTZ R76, R76, R8.reuse ;  /* 0x000000084c4c7220 */ /* 0x080fe20000410000 */
[-C--:B------:R-:W-:Y:S01]  /*cc10*/  FMUL.FTZ R77, R77, R8.reuse ;  /* 0x000000084d4d7220 */ /* 0x080fe20000410000 */
[-C--:B------:R-:W-:Y:S01]  /*cc20*/  FMUL.FTZ R80, R80, R8.reuse ;  /* 0x0000000850507220 */ /* 0x080fe20000410000 */
[----:B------:R-:W5:Y:S01]  /*cc30*/  SHFL.BFLY PT, R193, R4, 0x2, 0x1f ;  /* 0x0c401f0004c17f89 */ /* 0x000f6200000e0000 */
        /* <DEDUP_REMOVED lines=12> */
[----:B-1----:R-:W-:Y:S01]  /*cd00*/  F2FP.BF16.F32.PACK_AB R154, R20, R13 ;  /* 0x0000000d149a723e */ /* 0x002fe200000010ff */
        /* <DEDUP_REMOVED lines=10> */
[----:B-----5:R-:W-:Y:S01]  /*cdb0*/  FMNMX.FTZ R193, R4, R193, !PT ;  /* 0x000000c104c17209 */ /* 0x020fe20007810000 */
[-C--:B------:R-:W-:Y:S01]  /*cdc0*/  FMUL.FTZ R120, R120, R8.reuse ;  /* 0x0000000878787220 */ /* 0x080fe20000410000 */
[-C--:B------:R-:W-:Y:S01]  /*cdd0*/  FMUL.FTZ R121, R121, R8.reuse ;  /* 0x0000000879797220 */ /* 0x080fe20000410000 */
[-C--:B------:R-:W-:Y:S01]  /*cde0*/  FMUL.FTZ R124, R124, R8.reuse ;  /* 0x000000087c7c7220 */ /* 0x080fe20000410000 */
[----:B------:R-:W1:Y:S01]  /*cdf0*/  MUFU.EX2 R170, R170 ;  /* 0x000000aa00aa7308 */ /* 0x000e620000000800 */
[----:B------:R-:W5:Y:S01]  /*ce00*/  SHFL.BFLY PT, R4, R193, 0x1, 0x1f ;  /* 0x0c201f00c1047f89 */ /* 0x000f6200000e0000 */
        /* <DEDUP_REMOVED lines=13> */
[----:B------:R-:W-:Y:S01]  /*cee0*/  FMUL.FTZ R149, R149, R8 ;  /* 0x0000000895957220 */ /* 0x000fe20000410000 */
[----:B------:R-:W-:Y:S08]  /*cef0*/  MUFU.EX2 R174, R174 ;  /* 0x000000ae00ae7308 */ /* 0x000ff00000000800 */
[----:B------:R-:W-:Y:S01]  /*cf00*/  MUFU.EX2 R175, R175 ;  /* 0x000000af00af7308 */ /* 0x000fe20000000800 */
[----:B-----5:R-:W-:-:S04]  /*cf10*/  FMNMX.FTZ R4, R193, R4, !PT ;  /* 0x00000004c1047209 */ /* 0x020fc80007810000 */
[C---:B------:R-:W-:Y:S01]  /*cf20*/  FSETP.NEU.FTZ.AND P1, PT, R4.reuse, -INF , PT ;  /* 0xff8000000400780b */ /* 0x040fe20003f3d000 */
[----:B------:R-:W-:Y:S02]  /*cf30*/  FMUL.FTZ R195, R4, UR10 ;  /* 0x0000000a04c37c20 */ /* 0x000fe40008410000 */
[----:B------:R-:W-:Y:S03]  /*cf40*/  MUFU.EX2 R180, R180 ;  /* 0x000000b400b47308 */ /* 0x000fe60000000800 */
[----:B------:R-:W-:-:S05]  /*cf50*/  FSEL R195, R195, RZ, P1 ;  /* 0x000000ffc3c37208 */ /* 0x000fca0000800000 */
[--C-:B------:R-:W-:Y:S01]  /*cf60*/  FFMA.FTZ R193, R10, UR10, -R195.reuse ;  /* 0x0000000a0ac17c23 */ /* 0x100fe200080108c3 */
[----:B------:R-:W-:Y:S01]  /*cf70*/  FFMA.FTZ R10, R11, UR10, -R195 ;  /* 0x0000000a0b0a7c23 */ /* 0x000fe200080108c3 */
[----:B------:R-:W-:Y:S01]  /*cf80*/  FFMA.FTZ R11, R8, R2, R187 ;  /* 0x00000002080b7223 */ /* 0x000fe200000100bb */
[--C-:B------:R-:W-:Y:S01]  /*cf90*/  FFMA.FTZ R190, R153, UR10, -R195.reuse ;  /* 0x0000000a99be7c23 */ /* 0x100fe200080108c3 */
[----:B------:R-:W-:Y:S01]  /*cfa0*/  MUFU.EX2 R179, R179 ;  /* 0x000000b300b37308 */ /* 0x000fe20000000800 */
[----:B------:R-:W-:Y:S01]  /*cfb0*/  FFMA.FTZ R194, R165, UR10, -R195 ;  /* 0x0000000aa5c27c23 */ /* 0x000fe200080108c3 */
[----:B------:R-:W-:Y:S01]  /*cfc0*/  FADD.FTZ R2, R196, R11 ;  /* 0x0000000bc4027221 */ /* 0x000fe20000010000 */
[--C-:B------:R-:W-:Y:S01]  /*cfd0*/  FFMA.FTZ R11, R14, UR10, -R195.reuse ;  /* 0x0000000a0e0b7c23 */ /* 0x100fe200080108c3 */
[--C-:B------:R-:W-:Y:S01]  /*cfe0*/  FFMA.FTZ R14, R15, UR10, -R195.reuse ;  /* 0x0000000a0f0e7c23 */ /* 0x100fe200080108c3 */
[--C-:B------:R-:W-:Y:S01]  /*cff0*/  FFMA.FTZ R160, R160, UR10, -R195.reuse ;  /* 0x0000000aa0a07c23 */ /* 0x100fe200080108c3 */
[----:B------:R-:W-:Y:S01]  /*d000*/  FADD.FTZ R197, R13, R2 ;  /* 0x000000020dc57221 */ /* 0x000fe20000010000 */
[--C-:B------:R-:W-:Y:S01]  /*d010*/  FFMA.FTZ R199, R164, UR10, -R195.reuse ;  /* 0x0000000aa4c77c23 */ /* 0x100fe200080108c3 */
[----:B------:R-:W-:Y:S01]  /*d020*/  MUFU.EX2 R198, R198 ;  /* 0x000000c600c67308 */ /* 0x000fe20000000800 */
[----:B------:R-:W-:Y:S01]  /*d030*/  FFMA.FTZ R169, R169, UR10, -R195 ;  /* 0x0000000aa9a97c23 */ /* 0x000fe200080108c3 */
[----:B------:R-:W-:Y:S01]  /*d040*/  FADD.FTZ R2, R20, R197 ;  /* 0x000000c514027221 */ /* 0x000fe20000010000 */
[--C-:B------:R-:W-:Y:S01]  /*d050*/  FFMA.FTZ R173, R173, UR10, -R195.reuse ;  /* 0x0000000aadad7c23 */ /* 0x100fe200080108c3 */
[--C-:B------:R-:W-:Y:S01]  /*d060*/  FFMA.FTZ R178, R178, UR10, -R195.reuse ;  /* 0x0000000ab2b27c23 */ /* 0x100fe200080108c3 */
[--C-:B------:R-:W-:Y:S01]  /*d070*/  FFMA.FTZ R181, R181, UR10, -R195.reuse ;  /* 0x0000000ab5b57c23 */ /* 0x100fe200080108c3 */
[----:B0-----:R-:W-:Y:S01]  /*d080*/  FADD.FTZ R15, R21, R2 ;  /* 0x00000002150f7221 */ /* 0x001fe20000010000 */
[--C-:B------:R-:W-:Y:S01]  /*d090*/  FFMA.FTZ R182, R182, UR10, -R195.reuse ;  /* 0x0000000ab6b67c23 */ /* 0x100fe200080108c3 */
[----:B------:R-:W-:Y:S01]  /*d0a0*/  MUFU.EX2 R183, R183 ;  /* 0x000000b700b77308 */ /* 0x000fe20000000800 */
[----:B------:R-:W-:Y:S01]  /*d0b0*/  FFMA.FTZ R184, R184, UR10, -R195 ;  /* 0x0000000ab8b87c23 */ /* 0x000fe200080108c3 */
[----:B--2---:R-:W-:Y:S01]  /*d0c0*/  FADD.FTZ R197, R214, R15 ;  /* 0x0000000fd6c57221 */ /* 0x004fe20000010000 */
[--C-:B------:R-:W-:Y:S01]  /*d0d0*/  FFMA.FTZ R15, R152, UR10, -R195.reuse ;  /* 0x0000000a980f7c23 */ /* 0x100fe200080108c3 */
[--C-:B------:R-:W-:Y:S01]  /*d0e0*/  FFMA.FTZ R186, R186, UR10, -R195.reuse ;  /* 0x0000000ababa7c23 */ /* 0x100fe200080108c3 */
[----:B------:R-:W-:Y:S01]  /*d0f0*/  FFMA.FTZ R189, R189, UR10, -R195 ;  /* 0x0000000abdbd7c23 */ /* 0x000fe200080108c3 */
[----:B---3--:R-:W-:Y:S01]  /*d100*/  FADD.FTZ R2, R158, R197 ;  /* 0x000000c59e027221 */ /* 0x008fe20000010000 */
[--C-:B------:R-:W-:Y:S01]  /*d110*/  FFMA.FTZ R197, R161, UR10, -R195.reuse ;  /* 0x0000000aa1c57c23 */ /* 0x100fe200080108c3 */
[----:B------:R-:W0:Y:S01]  /*d120*/  MUFU.EX2 R188, R188 ;  /* 0x000000bc00bc7308 */ /* 0x000e220000000800 */
[----:B------:R-:W-:Y:S01]  /*d130*/  FFMA.FTZ R191, R191, UR10, -R195 ;  /* 0x0000000abfbf7c23 */ /* 0x000fe200080108c3 */
[----:B----4-:R-:W-:Y:S01]  /*d140*/  FADD.FTZ R2, R155, R2 ;  /* 0x000000029b027221 */ /* 0x010fe20000010000 */
[----:B-1----:R-:W-:-:S02]  /*d150*/  F2FP.BF16.F32.PACK_AB R164, R170, R167 ;  /* 0x000000a7aaa4723e */ /* 0x002fc400000010ff */
[----:B------:R-:W-:Y:S01]  /*d160*/  F2FP.BF16.F32.PACK_AB R158, R155, R158 ;  /* 0x0000009e9b9e723e */ /* 0x000fe200000010ff */
[----:B------:R-:W-:Y:S01]  /*d170*/  FADD.FTZ R153, R159, R2 ;  /* 0x000000029f997221 */ /* 0x000fe20000010000 */
[----:B------:R-:W-:Y:S01]  /*d180*/  FSEL R2, R4, RZ, P1 ;  /* 0x000000ff04027208 */ /* 0x000fe20000800000 */
[----:B------:R1:W2:Y:S02]  /*d190*/  MUFU.EX2 R185, R192 ;  /* 0x000000c000b97308 */ /* 0x0002a40000000800 */
[----:B------:R-:W-:Y:S02]  /*d1a0*/  FADD.FTZ R152, R162, R153 ;  /* 0x00000099a2987221 */ /* 0x000fe40000010000 */
[----:B------:R-:W-:Y:S01]  /*d1b0*/  FADD.FTZ R2, -R2, R9 ;  /* 0x0000000902027221 */ /* 0x000fe20000010100 */
[--C-:B------:R-:W-:Y:S01]  /*d1c0*/  FFMA.FTZ R9, R157, UR10, -R195.reuse ;  /* 0x0000000a9d097c23 */ /* 0x100fe200080108c3 */
[----:B------:R-:W-:Y:S01]  /*d1d0*/  FADD.FTZ R153, R163, R152 ;  /* 0x00000098a3997221 */ /* 0x000fe20000010000 */
[--C-:B------:R-:W-:Y:S01]  /*d1e0*/  FFMA.FTZ R157, R172, UR10, -R195.reuse ;  /* 0x0000000aac9d7c23 */ /* 0x100fe200080108c3 */
[----:B------:R-:W-:Y:S01]  /*d1f0*/  MUFU.EX2 R12, R12 ;  /* 0x0000000c000c7308 */ /* 0x000fe20000000800 */
[----:B-1----:R-:W-:Y:S01]  /*d200*/  FFMA.FTZ R192, R156, UR10, -R195 ;  /* 0x0000000a9cc07c23 */ /* 0x002fe200080108c3 */
[----:B------:R-:W-:Y:S01]  /*d210*/  FADD.FTZ R152, R166, R153 ;  /* 0x00000099a6987221 */ /* 0x000fe20000010000 */
[----:B------:R-:W-:-:S02]  /*d220*/  F2FP.BF16.F32.PACK_AB R156, R214, R21 ;  /* 0x00000015d69c723e */ /* 0x000fc400000010ff */
[----:B0-----:R-:W-:Y:S01]  /*d230*/  F2FP.BF16.F32.PACK_AB R172, R188, R183 ;  /* 0x000000b7bcac723e */ /* 0x001fe200000010ff */
[----:B------:R-:W-:Y:S02]  /*d240*/  FADD.FTZ R153, R167, R152 ;  /* 0x00000098a7997221 */ /* 0x000fe40000010000 */
[----:B------:R-:W-:Y:S02]  /*d250*/  MUFU.EX2 R193, R193 ;  /* 0x000000c100c17308 */ /* 0x000fe40000000800 */
[----:B------:R-:W-:Y:S01]  /*d260*/  FADD.FTZ R152, R170, R153 ;  /* 0x00000099aa987221 */ /* 0x000fe20000010000 */
[----:B------:R-:W-:Y:S01]  /*d270*/  FFMA.FTZ R153, R168, UR10, -R195 ;  /* 0x0000000aa8997c23 */ /* 0x000fe200080108c3 */
[----:B------:R-:W-:Y:S02]  /*d280*/  F2FP.BF16.F32.PACK_AB R168, R180, R175 ;  /* 0x000000afb4a8723e */ /* 0x000fe400000010ff */
[----:B------:R-:W-:Y:S02]  /*d290*/  FADD.FTZ R165, R171, R152 ;  /* 0x00000098aba57221 */ /* 0x000fe40000010000 */
[----:B------:R-:W-:Y:S02]  /*d2a0*/  MUFU.EX2 R10, R10 ;  /* 0x0000000a000a7308 */ /* 0x000fe40000000800 */
[----:B------:R-:W-:Y:S01]  /*d2b0*/  FADD.FTZ R152, R174, R165 ;  /* 0x000000a5ae987221 */ /* 0x000fe20000010000 */
[----:B------:R-:W-:-:S03]  /*d2c0*/  FFMA.FTZ R165, R176, UR10, -R195 ;  /* 0x0000000ab0a57c23 */ /* 0x000fc600080108c3 */
[----:B------:R-:W-:Y:S02]  /*d2d0*/  FADD.FTZ R213, R175, R152 ;  /* 0x00000098afd57221 */ /* 0x000fe40000010000 */
[----:B------:R-:W-:Y:S02]  /*d2e0*/  MUFU.EX2 R11, R11 ;  /* 0x0000000b000b7308 */ /* 0x000fe40000000800 */
[----:B------:R-:W-:Y:S01]  /*d2f0*/  FADD.FTZ R152, R180, R213 ;  /* 0x000000d5b4987221 */ /* 0x000fe20000010000 */
[----:B------:R-:W-:-:S03]  /*d300*/  FMUL.FTZ R180, R2, UR10 ;  /* 0x0000000a02b47c20 */ /* 0x000fc60008410000 */
[----:B------:R-:W-:Y:S01]  /*d310*/  FADD.FTZ R195, R179, R152 ;  /* 0x00000098b3c37221 */ /* 0x000fe20000010000 */
[----:B------:R-:W-:Y:S01]  /*d320*/  F2FP.BF16.F32.PACK_AB R152, R196, R187 ;  /* 0x000000bbc498723e */ /* 0x000fe200000010ff */
[----:B------:R-:W0:Y:S02]  /*d330*/  MUFU.EX2 R14, R14 ;  /* 0x0000000e000e7308 */ /* 0x000e240000000800 */
[----:B------:R-:W-:-:S04]  /*d340*/  FADD.FTZ R20, R198, R195 ;  /* 0x000000c3c6147221 */ /* 0x000fc80000010000 */
[----:B------:R-:W-:Y:S02]  /*d350*/  FADD.FTZ R21, R183, R20 ;  /* 0x00000014b7157221 */ /* 0x000fe40000010000 */
[----:B------:R-:W1:Y:S02]  /*d360*/  MUFU.EX2 R180, R180 ;  /* 0x000000b400b47308 */ /* 0x000e640000000800 */
[----:B------:R-:W-:-:S04]  /*d370*/  FADD.FTZ R170, R188, R21 ;  /* 0x00000015bcaa7221 */ /* 0x000fc80000010000 */
[----:B--2---:R-:W-:Y:S01]  /*d380*/  FADD.FTZ R21, R185, R170 ;  /* 0x000000aab9157221 */ /* 0x004fe20000010000 */
[----:B------:R-:W-:Y:S01]  /*d390*/  F2FP.BF16.F32.PACK_AB R170, R198, R179 ;  /* 0x000000b3c6aa723e */ /* 0x000fe200000010ff */
[----:B------:R-:W-:Y:S01]  /*d3a0*/  MUFU.EX2 R15, R15 ;  /* 0x0000000f000f7308 */ /* 0x000fe20000000800 */
[----:B0-----:R-:W-:Y:S01]  /*d3b0*/  F2FP.BF16.F32.PACK_AB R155, R14, R11 ;  /* 0x0000000b0e9b723e */ /* 0x001fe200000010ff */
[----:B------:R-:W-:-:S06]  /*d3c0*/  FADD.FTZ R2, R12, R21 ;  /* 0x000000150c027221 */ /* 0x000fcc0000010000 */
[----:B------:R-:W-:Y:S01]  /*d3d0*/  MUFU.EX2 R190, R190 ;  /* 0x000000be00be7308 */ /* 0x000fe20000000800 */
[----:B-1----:R-:W-:Y:S01]  /*d3e0*/  FFMA.FTZ R21, R180, R0, R193 ;  /* 0x00000000b4157223 */ /* 0x002fe200000100c1 */
[-C--:B------:R-:W-:Y:S01]  /*d3f0*/  FMUL.FTZ R26, R26, R180.reuse ;  /* 0x000000b41a1a7220 */ /* 0x080fe20000410000 */
[-C--:B------:R-:W-:Y:S01]  /*d400*/  FMUL.FTZ R27, R27, R180.reuse ;  /* 0x000000b41b1b7220 */ /* 0x080fe20000410000 */
[-C--:B------:R-:W-:Y:S01]  /*d410*/  FMUL.FTZ R30, R30, R180.reuse ;  /* 0x000000b41e1e7220 */ /* 0x080fe20000410000 */
[----:B------:R-:W-:Y:S01]  /*d420*/  FADD.FTZ R0, R10, R21 ;  /* 0x000000150a007221 */ /* 0x000fe20000010000 */
[-C--:B------:R-:W-:Y:S01]  /*d430*/  FMUL.FTZ R31, R31, R180.reuse ;  /* 0x000000b41f1f7220 */ /* 0x080fe20000410000 */
[-C--:B------:R-:W-:Y:S01]  /*d440*/  FMUL.FTZ R34, R34, R180.reuse ;  /* 0x000000b422227220 */ /* 0x080fe20000410000 */
[----:B------:R-:W-:Y:S01]  /*d450*/  MUFU.EX2 R192, R192 ;  /* 0x000000c000c07308 */ /* 0x000fe20000000800 */
[----:B------:R-:W-:Y:S01]  /*d460*/  FADD.FTZ R21, R11, R0 ;  /* 0x000000000b157221 */ /* 0x000fe20000010000 */
[-C--:B------:R-:W-:Y:S01]  /*d470*/  FMUL.FTZ R35, R35, R180.reuse ;  /* 0x000000b423237220 */ /* 0x080fe20000410000 */
[-C--:B------:R-:W-:Y:S01]  /*d480*/  FMUL.FTZ R38, R38, R180.reuse ;  /* 0x000000b426267220 */ /* 0x080fe20000410000 */
[-C--:B------:R-:W-:Y:S01]  /*d490*/  FMUL.FTZ R39, R39, R180.reuse ;  /* 0x000000b427277220 */ /* 0x080fe20000410000 */
[----:B------:R-:W-:Y:S01]  /*d4a0*/  FADD.FTZ R188, R14, R21 ;  /* 0x000000150ebc7221 */ /* 0x000fe20000010000 */
        /* <DEDUP_REMOVED lines=10> */
[----:B------:R-:W1:Y:S01]  /*d550*/  MUFU.EX2 R9, R9 ;  /* 0x0000000900097308 */ /* 0x000e620000000800 */
[----:B0-----:R-:W-:Y:S01]  /*d560*/  F2FP.BF16.F32.PACK_AB R160, R162, R159 ;  /* 0x0000009fa2a0723e */ /* 0x001fe200000010ff */
[-C--:B------:R-:W-:Y:S01]  /*d570*/  FMUL.FTZ R59, R59, R180.reuse ;  /* 0x000000b43b3b7220 */ /* 0x080fe20000410000 */
[----:B------:R-:W-:Y:S01]  /*d580*/  F2FP.BF16.F32.PACK_AB R162, R166, R163 ;  /* 0x000000a3a6a2723e */ /* 0x000fe200000010ff */
[-C--:B------:R-:W-:Y:S01]  /*d590*/  FMUL.FTZ R62, R62, R180.reuse ;  /* 0x000000b43e3e7220 */ /* 0x080fe20000410000 */
[----:B------:R-:W-:Y:S01]  /*d5a0*/  F2FP.BF16.F32.PACK_AB R166, R174, R171 ;  /* 0x000000abaea6723e */ /* 0x000fe200000010ff */
[-C--:B------:R-:W-:Y:S01]  /*d5b0*/  FMUL.FTZ R63, R63, R180.reuse ;  /* 0x000000b43f3f7220 */ /* 0x080fe20000410000 */
[----:B------:R-:W-:Y:S01]  /*d5c0*/  F2FP.BF16.F32.PACK_AB R174, R12, R185 ;  /* 0x000000b90cae723e */ /* 0x000fe200000010ff */
[----:B------:R-:W0:Y:S01]  /*d5d0*/  MUFU.EX2 R176, R197 ;  /* 0x000000c500b07308 */ /* 0x000e220000000800 */
[-C--:B------:R-:W-:Y:S01]  /*d5e0*/  FMUL.FTZ R66, R66, R180.reuse ;  /* 0x000000b442427220 */ /* 0x080fe20000410000 */
[-C--:B------:R-:W-:Y:S01]  /*d5f0*/  FMUL.FTZ R67, R67, R180.reuse ;  /* 0x000000b443437220 */ /* 0x080fe20000410000 */
[-C--:B------:R-:W-:Y:S01]  /*d600*/  FMUL.FTZ R70, R70, R180.reuse ;  /* 0x000000b446467220 */ /* 0x080fe20000410000 */
[-C--:B------:R-:W-:Y:S01]  /*d610*/  FMUL.FTZ R71, R71, R180.reuse ;  /* 0x000000b447477220 */ /* 0x080fe20000410000 */
[-C--:B------:R-:W-:Y:S01]  /*d620*/  FMUL.FTZ R74, R74, R180.reuse ;  /* 0x000000b44a4a7220 */ /* 0x080fe20000410000 */
[-C--:B------:R-:W-:Y:S01]  /*d630*/  FMUL.FTZ R75, R75, R180.reuse ;  /* 0x000000b44b4b7220 */ /* 0x080fe20000410000 */
[----:B------:R-:W-:Y:S01]  /*d640*/  FMUL.FTZ R78, R78, R180 ;  /* 0x000000b44e4e7220 */ /* 0x000fe20000410000 */
[----:B------:R2:W-:Y:S01]  /*d650*/  MUFU.EX2 R12, R153 ;  /* 0x00000099000c7308 */ /* 0x0005e20000000800 */
[----:B-1----:R-:W-:Y:S01]  /*d660*/  F2FP.BF16.F32.PACK_AB R159, R9, R192 ;  /* 0x000000c0099f723e */ /* 0x002fe200000010ff */
        /* <DEDUP_REMOVED lines=11> */
[----:B------:R-:W-:Y:S01]  /*d720*/  FADD.FTZ R153, R190, R153 ;  /* 0x00000099be997221 */ /* 0x000fe20000010000 */
[-C--:B------:R-:W-:Y:S01]  /*d730*/  FMUL.FTZ R98, R98, R180.reuse ;  /* 0x000000b462627220 */ /* 0x080fe20000410000 */
        /* <DEDUP_REMOVED lines=8> */
[-C--:B------:R-:W-:Y:S01]  /*d7c0*/  FMUL.FTZ R110, R110, R180.reuse ;  /* 0x000000b46e6e7220 */ /* 0x080fe20000410000 */
[----:B------:R-:W3:Y:S01]  /*d7d0*/  MUFU.EX2 R169, R169 ;  /* 0x000000a900a97308 */ /* 0x000ee20000000800 */
[----:B------:R-:W-:Y:S01]  /*d7e0*/  FADD.FTZ R153, R161, R188 ;  /* 0x000000bca1997221 */ /* 0x000fe20000010000 */
[----:B0-----:R-:W-:Y:S01]  /*d7f0*/  F2FP.BF16.F32.PACK_AB R161, R176, R161 ;  /* 0x000000a1b0a1723e */ /* 0x001fe200000010ff */
[-C--:B------:R-:W-:Y:S01]  /*d800*/  FMUL.FTZ R111, R111, R180.reuse ;  /* 0x000000b46f6f7220 */ /* 0x080fe20000410000 */
[-C--:B------:R-:W-:Y:S01]  /*d810*/  FMUL.FTZ R114, R114, R180.reuse ;  /* 0x000000b472727220 */ /* 0x080fe20000410000 */
[----:B------:R-:W-:Y:S01]  /*d820*/  FADD.FTZ R188, R176, R153 ;  /* 0x00000099b0bc7221 */ /* 0x000fe20000010000 */
[-C--:B------:R-:W-:Y:S01]  /*d830*/  FMUL.FTZ R115, R115, R180.reuse ;  /* 0x000000b473737220 */ /* 0x080fe20000410000 */
[-C--:B------:R-:W-:Y:S01]  /*d840*/  FMUL.FTZ R118, R118, R180.reuse ;  /* 0x000000b476767220 */ /* 0x080fe20000410000 */
[----:B------:R0:W4:Y:S01]  /*d850*/  MUFU.EX2 R167, R157 ;  /* 0x0000009d00a77308 */ /* 0x0001220000000800 */
[----:B-1----:R-:W-:Y:S01]  /*d860*/  FADD.FTZ R153, R13, R188 ;  /* 0x000000bc0d997221 */ /* 0x002fe20000010000 */
[----:B--2---:R-:W-:Y:S01]  /*d870*/  F2FP.BF16.F32.PACK_AB R163, R20, R13 ;  /* 0x0000000d14a3723e */ /* 0x004fe200000010ff */
[-C--:B------:R-:W-:Y:S01]  /*d880*/  FMUL.FTZ R119, R119, R180.reuse ;  /* 0x000000b477777220 */ /* 0x080fe20000410000 */
[-C--:B------:R-:W-:Y:S01]  /*d890*/  FMUL.FTZ R122, R122, R180.reuse ;  /* 0x000000b47a7a7220 */ /* 0x080fe20000410000 */
[----:B------:R-:W-:Y:S01]  /*d8a0*/  FADD.FTZ R153, R20, R153 ;  /* 0x0000009914997221 */ /* 0x000fe20000010000 */
[-C--:B------:R-:W-:Y:S01]  /*d8b0*/  FMUL.FTZ R123, R123, R180.reuse ;  /* 0x000000b47b7b7220 */ /* 0x080fe20000410000 */
[-C--:B------:R-:W-:Y:S01]  /*d8c0*/  FMUL.FTZ R126, R126, R180.reuse ;  /* 0x000000b47e7e7220 */ /* 0x080fe20000410000 */
[----:B------:R-:W1:Y:S01]  /*d8d0*/  MUFU.EX2 R0, R173 ;  /* 0x000000ad00007308 */ /* 0x000e620000000800 */
[----:B------:R-:W-:Y:S01]  /*d8e0*/  FADD.FTZ R188, R12, R153 ;  /* 0x000000990cbc7221 */ /* 0x000fe20000010000 */
[----:B0-----:R-:W-:Y:S01]  /*d8f0*/  F2FP.BF16.F32.PACK_AB R157, R190, R15 ;  /* 0x0000000fbe9d723e */ /* 0x001fe200000010ff */
[-C--:B------:R-:W-:Y:S01]  /*d900*/  FMUL.FTZ R127, R127, R180.reuse ;  /* 0x000000b47f7f7220 */ /* 0x080fe20000410000 */
[-C--:B------:R-:W-:Y:S01]  /*d910*/  FMUL.FTZ R130, R130, R180.reuse ;  /* 0x000000b482827220 */ /* 0x080fe20000410000 */
[----:B---3--:R-:W-:Y:S01]  /*d920*/  FADD.FTZ R188, R169, R188 ;  /* 0x000000bca9bc7221 */ /* 0x008fe20000010000 */
[-C--:B------:R-:W-:Y:S01]  /*d930*/  FMUL.FTZ R131, R131, R180.reuse ;  /* 0x000000b483837220 */ /* 0x080fe20000410000 */
[-C--:B------:R-:W-:Y:S01]  /*d940*/  FMUL.FTZ R134, R134, R180.reuse ;  /* 0x000000b486867220 */ /* 0x080fe20000410000 */
[----:B------:R0:W2:Y:S01]  /*d950*/  MUFU.EX2 R21, R165 ;  /* 0x000000a500157308 */ /* 0x0000a20000000800 */
[----:B----4-:R-:W-:Y:S01]  /*d960*/  FADD.FTZ R153, R167, R188 ;  /* 0x000000bca7997221 */ /* 0x010fe20000010000 */
[-C--:B------:R-:W-:Y:S01]  /*d970*/  FMUL.FTZ R135, R135, R180.reuse ;  /* 0x000000b487877220 */ /* 0x080fe20000410000 */
[-C--:B------:R-:W-:Y:S01]  /*d980*/  FMUL.FTZ R138, R138, R180.reuse ;  /* 0x000000b48a8a7220 */ /* 0x080fe20000410000 */
[-C--:B------:R-:W-:Y:S01]  /*d990*/  FMUL.FTZ R139, R139, R180.reuse ;  /* 0x000000b48b8b7220 */ /* 0x080fe20000410000 */
[-C--:B------:R-:W-:Y:S01]  /*d9a0*/  FMUL.FTZ R142, R142, R180.reuse ;  /* 0x000000b48e8e7220 */ /* 0x080fe20000410000 */
[-C--:B------:R-:W-:Y:S01]  /*d9b0*/  FMUL.FTZ R143, R143, R180.reuse ;  /* 0x000000b48f8f7220 */ /* 0x080fe20000410000 */
[----:B------:R-:W-:Y:S01]  /*d9c0*/  FMUL.FTZ R146, R146, R180 ;  /* 0x000000b492927220 */ /* 0x000fe20000410000 */
[----:B------:R-:W3:Y:S01]  /*d9d0*/  MUFU.EX2 R178, R178 ;  /* 0x000000b200b27308 */ /* 0x000ee20000000800 */
[C---:B-1----:R-:W-:Y:S01]  /*d9e0*/  FADD.FTZ R188, R0.reuse, R153 ;  /* 0x0000009900bc7221 */ /* 0x042fe20000010000 */
[----:B0-----:R-:W-:Y:S01]  /*d9f0*/  F2FP.BF16.F32.PACK_AB R165, R169, R12 ;  /* 0x0000000ca9a5723e */ /* 0x001fe200000010ff */
[-C--:B------:R-:W-:Y:S01]  /*da00*/  FMUL.FTZ R147, R147, R180.reuse ;  /* 0x000000b493937220 */ /* 0x080fe20000410000 */
[----:B------:R-:W-:Y:S01]  /*da10*/  F2FP.BF16.F32.PACK_AB R167, R0, R167 ;  /* 0x000000a700a7723e */ /* 0x000fe200000010ff */
[-C--:B------:R-:W-:Y:S01]  /*da20*/  FMUL.FTZ R150, R150, R180.reuse ;  /* 0x000000b496967220 */ /* 0x080fe20000410000 */
[----:B------:R-:W-:-:S02]  /*da30*/  FMUL.FTZ R151, R151, R180 ;  /* 0x000000b497977220 */ /* 0x000fc40000410000 */
[----:B------:R-:W0:Y:S01]  /*da40*/  MUFU.EX2 R171, R181 ;  /* 0x000000b500ab7308 */ /* 0x000e220000000800 */
[----:B--2---:R-:W-:-:S07]  /*da50*/  FADD.FTZ R153, R21, R188 ;  /* 0x000000bc15997221 */ /* 0x004fce0000010000 */
[----:B------:R-:W1:Y:S01]  /*da60*/  MUFU.EX2 R182, R182 ;  /* 0x000000b600b67308 */ /* 0x000e620000000800 */
[----:B---3--:R-:W-:-:S07]  /*da70*/  F2FP.BF16.F32.PACK_AB R169, R178, R21 ;  /* 0x00000015b2a9723e */ /* 0x008fce00000010ff */
[----:B------:R2:W3:Y:S08]  /*da80*/  MUFU.EX2 R173, R184 ;  /* 0x000000b800ad7308 */ /* 0x0004f00000000800 */
[----:B------:R-:W4:Y:S01]  /*da90*/  MUFU.EX2 R186, R186 ;  /* 0x000000ba00ba7308 */ /* 0x000f220000000800 */
[----:B--2---:R-:W-:-:S04]  /*daa0*/  FADD.FTZ R184, R178, R153 ;  /* 0x00000099b2b87221 */ /* 0x004fc80000010000 */
[----:B0-----:R-:W-:Y:S01]  /*dab0*/  FADD.FTZ R153, R171, R184 ;  /* 0x000000b8ab997221 */ /* 0x001fe20000010000 */
[C---:B-1----:R-:W-:Y:S02]  /*dac0*/  F2FP.BF16.F32.PACK_AB R171, R182.reuse, R171 ;  /* 0x000000abb6ab723e */ /* 0x042fe400000010ff */
[----:B------:R-:W0:Y:S01]  /*dad0*/  MUFU.EX2 R175, R189 ;  /* 0x000000bd00af7308 */ /* 0x000e220000000800 */
[----:B------:R-:W-:Y:S01]  /*dae0*/  FADD.FTZ R188, R182, R153 ;  /* 0x00000099b6bc7221 */ /* 0x000fe20000010000 */
[----:B------:R-:W-:-:S03]  /*daf0*/  F2FP.BF16.F32.PACK_AB R153, R10, R193 ;  /* 0x000000c10a99723e */ /* 0x000fc600000010ff */
[----:B---3--:R-:W-:-:S03]  /*db00*/  FADD.FTZ R11, R173, R188 ;  /* 0x000000bcad0b7221 */ /* 0x008fc60000010000 */
[----:B------:R-:W1:Y:S01]  /*db10*/  MUFU.EX2 R184, R191 ;  /* 0x000000bf00b87308 */ /* 0x000e620000000800 */
[C---:B----4-:R-:W-:Y:S01]  /*db20*/  FADD.FTZ R8, R186.reuse, R11 ;  /* 0x0000000bba087221 */ /* 0x050fe20000010000 */
[----:B------:R-:W-:-:S03]  /*db30*/  F2FP.BF16.F32.PACK_AB R173, R186, R173 ;  /* 0x000000adbaad723e */ /* 0x000fc600000010ff */
[----:B0-----:R-:W-:-:S04]  /*db40*/  FADD.FTZ R9, R175, R8 ;  /* 0x00000008af097221 */ /* 0x001fc80000010000 */
[C---:B-1----:R-:W-:Y:S01]  /*db50*/  FADD.FTZ R0, R184.reuse, R9 ;  /* 0x00000009b8007221 */ /* 0x042fe20000010000 */
[----:B------:R-:W-:Y:S01]  /*db60*/  F2FP.BF16.F32.PACK_AB R175, R184, R175 ;  /* 0x000000afb8af723e */ /* 0x000fe200000010ff */
[----:B------:R-:W-:Y:S06]  /*db70*/  @!P0 BRA `(.L_x_2425) ;  /* 0x0000000000048947 */ /* 0x000fec0003800000 */
[----:B------:R-:W-:Y:S01]  /*db80*/  BPT.TRAP 0x1 ;  /* 0x000000040000795c */ /* 0x000fe20000300000 */
.L_x_2425:
[----:B------:R0:W1:Y:S01]  /*db90*/  SYNCS.PHASECHK.TRANS64.TRYWAIT P1, [UR27+0x22850], R6 ;  /* 0x02285006ff0075a7 */ /* 0x000062000802015b */
[----:B------:R-:W-:Y:S05]  /*dba0*/  @!P0 BRA `(.L_x_2426) ;  /* 0x0000000000048947 */ /* 0x000fea0003800000 */
[----:B------:R-:W-:Y:S01]  /*dbb0*/  BPT.TRAP 0x1 ;  /* 0x000000040000795c */ /* 0x000fe20000300000 */
.L_x_2426:
[----:B-1----:R-:W-:Y:S05]  /*dbc0*/  @P1 BRA `(.L_x_2427) ;  /* 0x0000000000081947 */ /* 0x002fea0003800000 */
[----:B------:R-:W1:Y:S02]  /*dbd0*/  SYNCS.PHASECHK.TRANS64.TRYWAIT P1, [UR27+0x22850], R6 ;  /* 0x02285006ff0075a7 */ /* 0x000e64000802015b */
[----:B-1----:R-:W-:Y:S05]  /*dbe0*/  @!P1 BRA `(.L_x_2428) ;  /* 0x000000a000bc9947 */ /* 0x002fea0003800000 */
.L_x_2427:
        /* <DEDUP_REMOVED lines=49> */
.L_x_2412:
[----:B------:R-:W1:Y:S01]  /*df00*/  SHFL.BFLY PT, R3, R2, 0x2, 0x1f ;  /* 0x0c401f0002037f89 */ /* 0x000e6200000e0000 */
[----:B0-----:R-:W-:Y:S01]  /*df10*/  IMAD.MOV.U32 R8, RZ, RZ, RZ ;  /* 0x000000ffff087224 */ /* 0x001fe200078e00ff */
[----:B------:R-:W-:Y:S01]  /*df20*/  UIADD3 UR37, UR37, 0x1, URZ ;  /* 0x0000000125257890 */ /* 0x000fe2000fffe03f */
[----:B------:R-:W-:Y:S01]  /*df30*/  IMAD.U32 R14, RZ, RZ, UR10 ;  /* 0x0000000aff0e7e24 */ /* 0x000fe2000f8e00ff */
[----:B------:R-:W0:Y:S01]  /*df40*/  SHFL.BFLY PT, R9, R0, 0x2, 0x1f ;  /* 0x0c401f0000097f89 */ /* 0x000e2200000e0000 */
[----:B------:R2:W-:Y:S06]  /*df50*/  BAR.ARV R7, 0x100 ;  /* 0x000400070000751d */ /* 0x0005ec0000002000 */
[----:B------:R-:W-:-:S02]  /*df60*/  UISETP.NE.AND UP0, UPT, UR37, 0x2, UPT ;  /* 0x000000022500788c */ /* 0x000fc4000bf05270 */
[----:B------:R-:W-:Y:S06]  /*df70*/  BAR.ARV 0x8, 0x180 ;  /* 0x0206000000007b1d */ /* 0x000fec0000002000 */
[----:B------:R-:W-:Y:S01]  /*df80*/  USEL UR4, URZ, 0x1, UP0 ;  /* 0x000000013f047887 */ /* 0x000fe20008000000 */
[----:B------:R-:W-:Y:S01]  /*df90*/  PLOP3.LUT P0, PT, PT, PT, PT, 0x8, 0x0 ;  /* 0x000000000000781c */ /* 0x000fe20003f0e170 */
[----:B-1----:R-:W-:Y:S01]  /*dfa0*/  FADD.FTZ R3, R3, R2 ;  /* 0x0000000203037221 */ /* 0x002fe20000010000 */
[----:B------:R-:W-:Y:S01]  /*dfb0*/  IMAD.MOV.U32 R2, RZ, RZ, -0x800000 ;  /* 0xff800000ff027424 */ /* 0x000fe200078e00ff */
[----:B------:R-:W-:Y:S01]  /*dfc0*/  UIADD3 UR39, UR39, 0x1, URZ ;  /* 0x0000000127277890 */ /* 0x000fe2000fffe03f */
[----:B0-----:R-:W-:-:S02]  /*dfd0*/  FADD.FTZ R9, R9, R0 ;  /* 0x0000000009097221 */ /* 0x001fc40000010000 */
[----:B------:R-:W0:Y:S01]  /*dfe0*/  SHFL.BFLY PT, R6, R3, 0x1, 0x1f ;  /* 0x0c201f0003067f89 */ /* 0x000e2200000e0000 */
[----:B------:R-:W-:Y:S01]  /*dff0*/  IMAD.MOV.U32 R0, RZ, RZ, RZ ;  /* 0x000000ffff007224 */ /* 0x000fe200078e00ff */
[----:B------:R-:W-:Y:S02]  /*e000*/  USEL UR37, UR37, URZ, UP0 ;  /* 0x0000003f25257287 */ /* 0x000fe40008000000 */
[----:B------:R-:W-:Y:S01]  /*e010*/  ULOP3.LUT UR38, UR38, UR4, URZ, 0x3c, !UPT ;  /* 0x0000000426267292 */ /* 0x000fe2000f8e3c3f */
[----:B0-----:R-:W-:Y:S01]  /*e020*/  FADD.FTZ R12, R3, R6 ;  /* 0x00000006030c7221 */ /* 0x001fe20000010000 */
[----:B------:R-:W-:Y:S01]  /*e030*/  IMAD.MOV.U32 R3, RZ, RZ, -0x800000 ;  /* 0xff800000ff037424 */ /* 0x000fe200078e00ff */
[----:B------:R-:W0:Y:S03]  /*e040*/  SHFL.BFLY PT, R6, R9, 0x1, 0x1f ;  /* 0x0c201f0009067f89 */ /* 0x000e2600000e0000 */
[----:B------:R-:W-:-:S13]  /*e050*/  FSETP.NE.FTZ.AND P1, PT, R12, RZ, PT ;  /* 0x000000ff0c00720b */ /* 0x000fda0003f35000 */
[----:B------:R-:W1:Y:S01]  /*e060*/  @P1 MUFU.RCP R8, R12 ;  /* 0x0000000c00081308 */ /* 0x000e620000001000 */
[----:B0-----:R-:W-:-:S07]  /*e070*/  FADD.FTZ R11, R9, R6 ;  /* 0x00000006090b7221 */ /* 0x001fce0000010000 */
[----:B--2---:R-:W0:Y:S01]  /*e080*/  @P1 MUFU.LG2 R7, R12 ;  /* 0x0000000c00071308 */ /* 0x004e220000000c00 */
[----:B------:R-:W-:Y:S01]  /*e090*/  IMAD.U32 R6, RZ, RZ, UR10 ;  /* 0x0000000aff067e24 */ /* 0x000fe2000f8e00ff */
[----:B------:R-:W-:-:S03]  /*e0a0*/  FSETP.NE.FTZ.AND P2, PT, R11, RZ, PT ;  /* 0x000000ff0b00720b */ /* 0x000fc60003f55000 */
[----:B------:R-:W-:Y:S01]  /*e0b0*/  @P1 FMUL.FTZ R6, R6, 0.69314718246459960938 ;  /* 0x3f31721806061820 */ /* 0x000fe20000410000 */
        /* <DEDUP_REMOVED lines=9> */
[----:B------:R-:W-:Y:S01]  /*e150*/  @P2 MUFU.RCP R0, R11 ;  /* 0x0000000b00002308 */ /* 0x000fe20000001000 */
[-C--:B------:R-:W-:Y:S01]  /*e160*/  FMUL.FTZ R41, R41, R8.reuse ;  /* 0x0000000829297220 */ /* 0x080fe20000410000 */
        /* <DEDUP_REMOVED lines=55> */
[----:B------:R-:W-:Y:S01]  /*e4e0*/  @P2 FMUL.FTZ R14, R14, 0.69314718246459960938 ;  /* 0x3f3172180e0e2820 */ /* 0x000fe20000410000 */
[----:B0-----:R-:W-:Y:S01]  /*e4f0*/  @P1 FMUL.FTZ R7, R7, 0.69314718246459960938 ;  /* 0x3f31721807071820 */ /* 0x001fe20000410000 */
        /* <DEDUP_REMOVED lines=67> */
.L_x_2359:
[----:B------:R-:W0:Y:S01]  /*e930*/  S2R R4, SR_CgaCtaId ;  /* 0x0000000000047919 */ /* 0x000e220000008800 */
[----:B------:R-:W-:Y:S01]  /*e940*/  MOV R151, 0x400 ;  /* 0x0000040000977802 */ /* 0x000fe20000000f00 */
[----:B------:R-:W-:Y:S01]  /*e950*/  BSSY B0, `(.L_x_2430) ;  /* 0x00002d5000007945 */ /* 0x000fe20003800000 */
[----:B------:R-:W-:Y:S02]  /*e960*/  BAR.SYNC.DEFER_BLOCKING 0x5, 0x180 ;  /* 0x0146000000007b1d */ /* 0x000fe40000010000 */
[----:B0-----:R-:W-:-:S05]  /*e970*/  LEA R151, R4, R151, 0x18 ;  /* 0x0000009704977211 */ /* 0x001fca00078ec0ff */
[----:B------:R-:W0:Y:S02]  /*e980*/  LDS.128 R4, [R151+0x228d0] ;  /* 0x0228d00097047984 */ /* 0x000e240000000c00 */
[----:B0-----:R-:W-:Y:S02]  /*e990*/  R2UR UR5, R5 ;  /* 0x00000000050572ca */ /* 0x001fe400000e0000 */
[----:B------:R-:W-:Y:S02]  /*e9a0*/  R2UR UR7, R6 ;  /* 0x00000000060772ca */ /* 0x000fe400000e0000 */
        /* <DEDUP_REMOVED lines=8> */
[----:B------:R-:W-:Y:S02]  /*ea30*/  F2FP.BF16.F32.PACK_AB R26, R29, R28 ;  /* 0x0000001c1d1a723e */ /* 0x000fe400000010ff */
[----:B------:R-:W-:Y:S01]  /*ea40*/  F2FP.BF16.F32.PACK_AB R27, R10, R27 ;  /* 0x0000001b0a1b723e */ /* 0x000fe200000010ff */
[----:B------:R-:W-:Y:S01]  /*ea50*/  UISETP.NE.AND.EX UP0, UPT, UR9, URZ, UPT, UP0 ;  /* 0x0000003f0900728c */ /* 0x000fe2000bf05300 */
[----:B------:R-:W-:Y:S02]  /*ea60*/  F2FP.BF16.F32.PACK_AB R32, R33, R32 ;  /* 0x000000202120723e */ /* 0x000fe400000010ff */
[----:B------:R-:W-:Y:S01]  /*ea70*/  F2FP.BF16.F32.PACK_AB R33, R161, R34 ;  /* 0x00000022a121723e */ /* 0x000fe200000010ff */
[----:B------:R-:W-:Y:S01]  /*ea80*/  ULDC.64 UR8, c[0x0][0xc00] ;  /* 0x0003000000087ab9 */ /* 0x000fe20000000a00 */
[----:B------:R-:W-:Y:S01]  /*ea90*/  F2FP.BF16.F32.PACK_AB R40, R41, R40 ;  /* 0x000000282928723e */ /* 0x000fe200000010ff */
[----:B------:R-:W-:Y:S01]  /*eaa0*/  UIMAD.WIDE UR8, UR44, 0x4, UR8 ;  /* 0x000000042c0878a5 */ /* 0x000fe2000f8e0208 */
        /* <DEDUP_REMOVED lines=9> */
[----:B------:R-:W-:Y:S02]  /*eb40*/  MOV R4, R151 ;  /* 0x0000009700047202 */ /* 0x000fe40000000f00 */
[----:B0-----:R-:W-:Y:S02]  /*eb50*/  MOV R5, R6 ;  /* 0x0000000600057202 */ /* 0x001fe40000000f00 */
[----:B------:R-:W-:Y:S02]  /*eb60*/  F2FP.BF16.F32.PACK_AB R51, R156, R51 ;  /* 0x000000339c33723e */ /* 0x000fe400000010ff */
[----:B------:R-:W-:Y:S01]  /*eb70*/  F2FP.BF16.F32.PACK_AB R57, R155, R58 ;  /* 0x0000003a9b39723e */ /* 0x000fe200000010ff */
[----:B------:R-:W-:Y:S01]  /*eb80*/  IMAD.WIDE R106, R207, 0x2, R4 ;  /* 0x00000002cf6a7825 */ /* 0x000fe200078e0204 */
[----:B------:R-:W-:-:S02]  /*eb90*/  F2FP.BF16.F32.PACK_AB R64, R65, R64 ;  /* 0x000000404140723e */ /* 0x000fc400000010ff */
[----:B------:R-:W-:Y:S02]  /*eba0*/  F2FP.BF16.F32.PACK_AB R58, R61, R60 ;  /* 0x0000003c3d3a723e */ /* 0x000fe400000010ff */
[C---:B------:R-:W-:Y:S02]  /*ebb0*/  IADD3 R171, P1, R106.reuse, 0x20, RZ ;  /* 0x000000206aab7810 */ /* 0x040fe40007f3e0ff */
[C---:B------:R-:W-:Y:S02]  /*ebc0*/  IADD3 R173, P0, R106.reuse, 0x40, RZ ;  /* 0x000000406aad7810 */ /* 0x040fe40007f1e0ff */
[C---:B------:R-:W-:Y:S01]  /*ebd0*/  IADD3 R179, P6, R106.reuse, 0x4020, RZ ;  /* 0x000040206ab37810 */ /* 0x040fe20007fde0ff */
[--C-:B------:R-:W-:Y:S01]  /*ebe0*/  IMAD.X R13, RZ, RZ, R107.reuse, P1 ;  /* 0x000000ffff0d7224 */ /* 0x100fe200008e066b */
[C---:B------:R-:W-:Y:S01]  /*ebf0*/  IADD3 R185, P1, R106.reuse, 0x8000, RZ ;  /* 0x000080006ab97810 */ /* 0x040fe20007f3e0ff */
[--C-:B------:R-:W-:Y:S01]  /*ec00*/  IMAD.X R15, RZ, RZ, R107.reuse, P0 ;  /* 0x000000ffff0f7224 */ /* 0x100fe200000e066b */
        /* <DEDUP_REMOVED lines=11> */
[----:B------:R-:W-:Y:S01]  /*ecc0*/  LOP3.LUT R12, R171, 0x380, RZ, 0xc0, !PT ;  /* 0x00000380ab0c7812 */ /* 0x000fe200078ec0ff */
[--C-:B------:R-:W-:Y:S01]  /*ecd0*/  IMAD.X R39, RZ, RZ, R107.reuse, P5 ;  /* 0x000000ffff277224 */ /* 0x100fe200028e066b */
[----:B------:R-:W-:Y:S01]  /*ece0*/  LOP3.LUT R14, R173, 0x380, RZ, 0xc0, !PT ;  /* 0x00000380ad0e7812 */ /* 0x000fe200078ec0ff */
[----:B------:R-:W-:Y:S01]  /*ecf0*/  IMAD.X R47, RZ, RZ, R107, P2 ;  /* 0x000000ffff2f7224 */ /* 0x000fe200010e066b */
[----:B------:R-:W-:Y:S02]  /*ed00*/  LOP3.LUT R16, R175, 0x380, RZ, 0xc0, !PT ;  /* 0x00000380af107812 */ /* 0x000fe400078ec0ff */
[----:B------:R-:W-:-:S02]  /*ed10*/  IADD3 R193, P6, R106, 0xc000, RZ ;  /* 0x0000c0006ac17810 */ /* 0x000fc40007fde0ff */
[----:B------:R-:W-:Y:S02]  /*ed20*/  SHF.R.U64 R7, R7, 0x3, RZ ;  /* 0x0000000307077819 */ /* 0x000fe400000012ff */
[----:B------:R-:W-:Y:S01]  /*ed30*/  LOP3.LUT R20, R177, 0x380, RZ, 0xc0, !PT ;  /* 0x00000380b1147812 */ /* 0x000fe200078ec0ff */
[--C-:B------:R-:W-:Y:S01]  /*ed40*/  IMAD.X R99, RZ, RZ, R107.reuse, P6 ;  /* 0x000000ffff637224 */ /* 0x100fe200030e066b */
        /* <DEDUP_REMOVED lines=20> */
[----:B------:R-:W-:Y:S02]  /*ee90*/  LOP3.LUT R98, R193, 0x380, RZ, 0xc0, !PT ;  /* 0x00000380c1627812 */ /* 0x000fe400078ec0ff */
[----:B------:R-:W-:Y:S02]  /*eea0*/  SHF.R.U64 R28, R162, 0x3, RZ ;  /* 0x00000003a21c7819 */ /* 0x000fe400000012ff */
        /* <DEDUP_REMOVED lines=8> */
[----:B------:R-:W-:Y:S02]  /*ef30*/  LOP3.LUT R94, R191, 0x380, RZ, 0xc0, !PT ;  /* 0x00000380bf5e7812 */ /* 0x000fe400078ec0ff */
[----:B------:R-:W-:Y:S02]  /*ef40*/  LOP3.LUT R20, R20, R177, RZ, 0x3c, !PT ;  /* 0x000000b114147212 */ /* 0x000fe400078e3cff */
[----:B------:R-:W-:Y:S02]  /*ef50*/  SHF.R.U64 R54, R54, 0x3, RZ ;  /* 0x0000000336367819 */ /* 0x000fe400000012ff */
[----:B------:R-:W-:Y:S02]  /*ef60*/  SHF.R.U64 R98, R98, 0x3, RZ ;  /* 0x0000000362627819 */ /* 0x000fe400000012ff */
[----:B------:R-:W-:Y:S01]  /*ef70*/  MOV R106, R106 ;  /* 0x0000006a006a7202 */ /* 0x000fe20000000f00 */
[----:B------:R-:W-:Y:S01]  /*ef80*/  BAR.SYNC.DEFER_BLOCKING 0x1, 0x100 ;  /* 0x0044000000007b1d */ /* 0x000fe20000010000 */
[----:B------:R-:W-:-:S02]  /*ef90*/  LOP3.LUT R102, R6, 0x380, RZ, 0xc0, !PT ;  /* 0x0000038006667812 */ /* 0x000fc400078ec0ff */
[----:B------:R-:W-:Y:S02]  /*efa0*/  LOP3.LUT R10, R28, R169, RZ, 0x3c, !PT ;  /* 0x000000a91c0a7212 */ /* 0x000fe400078e3cff */
[----:B------:R-:W-:Y:S02]  /*efb0*/  LOP3.LUT R30, R30, R179, RZ, 0x3c, !PT ;  /* 0x000000b31e1e7212 */ /* 0x000fe400078e3cff */
[----:B------:R-:W-:Y:S02]  /*efc0*/  SHF.R.U64 R62, R62, 0x3, RZ ;  /* 0x000000033e3e7819 */ /* 0x000fe400000012ff */
[----:B------:R-:W-:Y:S02]  /*efd0*/  LOP3.LUT R107, R170, 0x380, RZ, 0xc0, !PT ;  /* 0x00000380aa6b7812 */ /* 0x000fe400078ec0ff */
[----:B------:R-:W-:Y:S02]  /*efe0*/  MOV R28, R12 ;  /* 0x0000000c001c7202 */ /* 0x000fe40000000f00 */
[----:B------:R-:W-:-:S02]  /*eff0*/  LOP3.LUT R38, R38, R181, RZ, 0x3c, !PT ;  /* 0x000000b526267212 */ /* 0x000fc400078e3cff */
[----:B------:R-:W-:Y:S02]  /*f000*/  SHF.R.U64 R70, R70, 0x3, RZ ;  /* 0x0000000346467819 */ /* 0x000fe400000012ff */
[----:B------:R-:W-:Y:S02]  /*f010*/  MOV R14, R14 ;  /* 0x0000000e000e7202 */ /* 0x000fe40000000f00 */
[----:B------:R-:W-:Y:S02]  /*f020*/  LOP3.LUT R46, R46, R183, RZ, 0x3c, !PT ;  /* 0x000000b72e2e7212 */ /* 0x000fe400078e3cff */
[----:B------:R-:W-:Y:S02]  /*f030*/  SHF.R.U64 R94, R94, 0x3, RZ ;  /* 0x000000035e5e7819 */ /* 0x000fe400000012ff */
[----:B------:R-:W-:Y:S01]  /*f040*/  MOV R16, R16 ;  /* 0x0000001000107202 */ /* 0x000fe20000000f00 */
[----:B------:R0:W-:Y:S01]  /*f050*/  STSM.16.M88.4 [R106], R24 ;  /* 0x000000186a007844 */ /* 0x0001e20000000200 */
[----:B------:R-:W-:-:S02]  /*f060*/  LOP3.LUT R54, R54, R185, RZ, 0x3c, !PT ;  /* 0x000000b936367212 */ /* 0x000fc400078e3cff */
[----:B------:R-:W-:Y:S01]  /*f070*/  LOP3.LUT R98, R98, R193, RZ, 0x3c, !PT ;  /* 0x000000c162627212 */ /* 0x000fe200078e3cff */
[----:B------:R-:W-:Y:S01]  /*f080*/  STSM.16.M88.4 [R28], R32 ;  /* 0x000000201c007844 */ /* 0x000fe20000000200 */
[----:B------:R-:W-:Y:S02]  /*f090*/  SHF.R.U64 R29, R102, 0x3, RZ ;  /* 0x00000003661d7819 */ /* 0x000fe400000012ff */
[----:B------:R-:W-:Y:S01]  /*f0a0*/  MOV R20, R20 ;  /* 0x0000001400147202 */ /* 0x000fe20000000f00 */
[----:B------:R1:W-:Y:S01]  /*f0b0*/  STSM.16.M88.4 [R14], R40 ;  /* 0x000000280e007844 */ /* 0x0003e20000000200 */
[----:B------:R-:W-:Y:S02]  /*f0c0*/  F2FP.BF16.F32.PACK_AB R59, R154, R59 ;  /* 0x0000003b9a3b723e */ /* 0x000fe400000010ff */
[----:B------:R-:W-:Y:S01]  /*f0d0*/  F2FP.BF16.F32.PACK_AB R65, R153, R66 ;  /* 0x000000429941723e */ /* 0x000fe200000010ff */
[----:B------:R-:W-:Y:S01]  /*f0e0*/  STSM.16.M88.4 [R16], R48 ;  /* 0x0000003010007844 */ /* 0x000fe20000000200 */
[----:B------:R-:W-:-:S02]  /*f0f0*/  F2FP.BF16.F32.PACK_AB R72, R73, R72 ;  /* 0x000000484948723e */ /* 0x000fc400000010ff */
[----:B------:R-:W-:Y:S01]  /*f100*/  LOP3.LUT R62, R62, R187, RZ, 0x3c, !PT ;  /* 0x000000bb3e3e7212 */ /* 0x000fe200078e3cff */
[----:B------:R-:W-:Y:S01]  /*f110*/  STSM.16.M88.4 [R20], R56 ;  /* 0x0000003814007844 */ /* 0x000fe20000000200 */
[----:B------:R-:W-:Y:S02]  /*f120*/  SHF.R.U64 R107, R107, 0x3, RZ ;  /* 0x000000036b6b7819 */ /* 0x000fe400000012ff */
[----:B------:R-:W-:Y:S02]  /*f130*/  MOV R30, R30 ;  /* 0x0000001e001e7202 */ /* 0x000fe40000000f00 */
[----:B------:R-:W-:Y:S02]  /*f140*/  F2FP.BF16.F32.PACK_AB R66, R69, R68 ;  /* 0x000000444542723e */ /* 0x000fe400000010ff */
[----:B------:R-:W-:Y:S02]  /*f150*/  F2FP.BF16.F32.PACK_AB R67, R152, R67 ;  /* 0x000000439843723e */ /* 0x000fe400000010ff */
[----:B------:R-:W-:-:S02]  /*f160*/  F2FP.BF16.F32.PACK_AB R73, R9, R74 ;  /* 0x0000004a0949723e */ /* 0x000fc400000010ff */
[----:B------:R-:W-:Y:S01]  /*f170*/  F2FP.BF16.F32.PACK_AB R80, R81, R80 ;  /* 0x000000505150723e */ /* 0x000fe200000010ff */
[----:B------:R-:W-:Y:S01]  /*f180*/  STSM.16.M88.4 [R30], R64 ;  /* 0x000000401e007844 */ /* 0x000fe20000000200 */
[----:B------:R-:W-:Y:S02]  /*f190*/  LOP3.LUT R70, R70, R189, RZ, 0x3c, !PT ;  /* 0x000000bd46467212 */ /* 0x000fe400078e3cff */
[----:B------:R-:W-:Y:S02]  /*f1a0*/  MOV R38, R38 ;  /* 0x0000002600267202 */ /* 0x000fe40000000f00 */
[----:B------:R-:W-:Y:S02]  /*f1b0*/  F2FP.BF16.F32.PACK_AB R74, R77, R76 ;  /* 0x0000004c4d4a723e */ /* 0x000fe400000010ff */
[----:B------:R-:W-:Y:S02]  /*f1c0*/  F2FP.BF16.F32.PACK_AB R75, R79, R75 ;  /* 0x0000004b4f4b723e */ /* 0x000fe400000010ff */
[----:B------:R-:W-:-:S02]  /*f1d0*/  F2FP.BF16.F32.PACK_AB R83, R83, R86 ;  /* 0x000000565353723e */ /* 0x000fc400000010ff */
[----:B------:R-:W-:Y:S01]  /*f1e0*/  F2FP.BF16.F32.PACK_AB R87, R87, R78 ;  /* 0x0000004e5757723e */ /* 0x000fe200000010ff */
[----:B------:R-:W-:Y:S01]  /*f1f0*/  STSM.16.M88.4 [R38], R72 ;  /* 0x0000004826007844 */ /* 0x000fe20000000200 */
[----:B------:R-:W-:Y:S02]  /*f200*/  F2FP.BF16.F32.PACK_AB R81, R8, R82 ;  /* 0x000000520851723e */ /* 0x000fe400000010ff */
[----:B------:R-:W-:Y:S02]  /*f210*/  F2FP.BF16.F32.PACK_AB R96, R97, R96 ;  /* 0x000000606160723e */ /* 0x000fe400000010ff */
[----:B------:R-:W-:Y:S02]  /*f220*/  F2FP.BF16.F32.PACK_AB R104, R105, R104 ;  /* 0x000000686968723e */ /* 0x000fe400000010ff */
[----:B------:R-:W-:Y:S02]  /*f230*/  F2FP.BF16.F32.PACK_AB R112, R113, R112 ;  /* 0x000000707170723e */ /* 0x000fe400000010ff */
[----:B------:R-:W-:-:S02]  /*f240*/  F2FP.BF16.F32.PACK_AB R120, R121, R120 ;  /* 0x000000787978723e */ /* 0x000fc400000010ff */
[----:B------:R-:W-:Y:S02]  /*f250*/  F2FP.BF16.F32.PACK_AB R128, R129, R128 ;  /* 0x000000808180723e */ /* 0x000fe400000010ff */
[----:B------:R-:W-:Y:S02]  /*f260*/  F2FP.BF16.F32.PACK_AB R136, R137, R136 ;  /* 0x000000888988723e */ /* 0x000fe400000010ff */
[----:B------:R-:W-:Y:S01]  /*f270*/  F2FP.BF16.F32.PACK_AB R144, R145, R144 ;  /* 0x000000909190723e */ /* 0x000fe200000010ff */
[----:B------:R-:W-:Y:S01]  /*f280*/  ULDC UR10, c[0x0][0xa88] ;  /* 0x0002a200000a7ab9 */ /* 0x000fe20000000800 */
[----:B------:R-:W-:Y:S01]  /*f290*/  LOP3.LUT R94, R94, R191, RZ, 0x3c, !PT ;  /* 0x000000bf5e5e7212 */ /* 0x000fe200078e3cff */
[----:B------:R-:W-:Y:S01]  /*f2a0*/  UMOV UR4, URZ ;  /* 0x0000003f00047c82 */ /* 0x000fe20008000000 */
[----:B------:R-:W-:Y:S01]  /*f2b0*/  MOV R46, R46 ;  /* 0x0000002e002e7202 */ /* 0x000fe20000000f00 */
[----:B------:R-:W2:Y:S01]  /*f2c0*/  LDC R77, c[0x0][0xbe8] ;  /* 0x0002fa00ff4d7b82 */ /* 0x000ea20000000800 */
[----:B------:R-:W-:-:S02]  /*f2d0*/  F2FP.BF16.F32.PACK_AB R82, R85, R84 ;  /* 0x000000545552723e */ /* 0x000fc400000010ff */
[----:B------:R-:W-:Y:S02]  /*f2e0*/  LOP3.LUT R102, R29, R6, RZ, 0x3c, !PT ;  /* 0x000000061d667212 */ /* 0x000fe400078e3cff */
[----:B------:R-:W-:Y:S01]  /*f2f0*/  MOV R54, R54 ;  /* 0x0000003600367202 */ /* 0x000fe20000000f00 */
[----:B------:R-:W-:Y:S01]  /*f300*/  STSM.16.M88.4 [R46], R80 ;  /* 0x000000502e007844 */ /* 0x000fe20000000200 */
[----:B------:R-:W-:Y:S02]  /*f310*/  MOV R13, R98 ;  /* 0x00000062000d7202 */ /* 0x000fe40000000f00 */
[----:B------:R-:W-:Y:S02]  /*f320*/  F2FP.BF16.F32.PACK_AB R84, R89, R88 ;  /* 0x000000585954723e */ /* 0x000fe400000010ff */
[----:B------:R-:W-:Y:S02]  /*f330*/  F2FP.BF16.F32.PACK_AB R85, R91, R90 ;  /* 0x0000005a5b55723e */ /* 0x000fe400000010ff */
[----:B------:R-:W-:-:S02]  /*f340*/  F2FP.BF16.F32.PACK_AB R86, R93, R92 ;  /* 0x0000005c5d56723e */ /* 0x000fc400000010ff */
[----:B------:R-:W-:Y:S02]  /*f350*/  LOP3.LUT R6, R107, R170, RZ, 0x3c, !PT ;  /* 0x000000aa6b067212 */ /* 0x000fe400078e3cff */
[----:B------:R-:W-:Y:S01]  /*f360*/  MOV R62, R62 ;  /* 0x0000003e003e7202 */ /* 0x000fe20000000f00 */
[----:B------:R-:W-:Y:S01]  /*f370*/  STSM.16.M88.4 [R54], R84 ;  /* 0x0000005436007844 */ /* 0x000fe20000000200 */
[----:B------:R-:W-:Y:S02]  /*f380*/  F2FP.BF16.F32.PACK_AB R97, R164, R163 ;  /* 0x000000a3a461723e */ /* 0x000fe400000010ff */
[----:B------:R-:W-:Y:S02]  /*f390*/  F2FP.BF16.F32.PACK_AB R98, R101, R100 ;  /* 0x000000646562723e */ /* 0x000fe400000010ff */
[----:B------:R-:W-:Y:S02]  /*f3a0*/  F2FP.BF16.F32.PACK_AB R99, R166, R165 ;  /* 0x000000a5a663723e */ /* 0x000fe400000010ff */
[----:B------:R-:W-:-:S02]  /*f3b0*/  MOV R70, R70 ;  /* 0x0000004600467202 */ /* 0x000fc40000000f00 */
[----:B------:R-:W-:Y:S01]  /*f3c0*/  F2FP.BF16.F32.PACK_AB R105, R168, R167 ;  /* 0x000000a7a869723e */ /* 0x000fe200000010ff */
[----:B------:R-:W-:Y:S01]  /*f3d0*/  STSM.16.M88.4 [R62], R96 ;  /* 0x000000603e007844 */ /* 0x000fe20000000200 */
[----:B0-----:R-:W-:Y:S02]  /*f3e0*/  F2FP.BF16.F32.PACK_AB R106, R109, R108 ;  /* 0x0000006c6d6a723e */ /* 0x001fe400000010ff */
[----:B------:R-:W-:Y:S02]  /*f3f0*/  F2FP.BF16.F32.PACK_AB R107, R111, R110 ;  /* 0x0000006e6f6b723e */ /* 0x000fe400000010ff */
[----:B------:R-:W-:Y:S02]  /*f400*/  F2FP.BF16.F32.PACK_AB R113, R115, R114 ;  /* 0x000000727371723e */ /* 0x000fe400000010ff */
[----:B------:R-:W-:Y:S01]  /*f410*/  MOV R94, R94 ;  /* 0x0000005e005e7202 */ /* 0x000fe20000000f00 */
[----:B------:R-:W-:Y:S01]  /*f420*/  STSM.16.M88.4 [R70], R104 ;  /* 0x0000006846007844 */ /* 0x000fe20000000200 */
[----:B------:R-:W-:-:S02]  /*f430*/  F2FP.BF16.F32.PACK_AB R114, R117, R116 ;  /* 0x000000747572723e */ /* 0x000fc400000010ff */
[----:B------:R-:W-:Y:S02]  /*f440*/  F2FP.BF16.F32.PACK_AB R115, R119, R118 ;  /* 0x000000767773723e */ /* 0x000fe400000010ff */
[----:B------:R-:W-:Y:S02]  /*f450*/  F2FP.BF16.F32.PACK_AB R121, R123, R122 ;  /* 0x0000007a7b79723e */ /* 0x000fe400000010ff */
[----:B------:R-:W-:Y:S01]  /*f460*/  F2FP.BF16.F32.PACK_AB R122, R125, R124 ;  /* 0x0000007c7d7a723e */ /* 0x000fe200000010ff */
[----:B------:R-:W-:Y:S01]  /*f470*/  STSM.16.M88.4 [R94], R112 ;  /* 0x000000705e007844 */ /* 0x000fe20000000200 */
[----:B------:R-:W-:Y:S02]  /*f480*/  F2FP.BF16.F32.PACK_AB R123, R127, R126 ;  /* 0x0000007e7f7b723e */ /* 0x000fe400000010ff */
[----:B------:R-:W-:Y:S02]  /*f490*/  F2FP.BF16.F32.PACK_AB R129, R131, R130 ;  /* 0x000000828381723e */ /* 0x000fe400000010ff */
[----:B------:R-:W-:Y:S01]  /*f4a0*/  MOV R102, R102 ;  /* 0x0000006600667202 */ /* 0x000fe20000000f00 */
[----:B------:R-:W-:Y:S01]  /*f4b0*/  STSM.16.M88.4 [R13], R120 ;  /* 0x000000780d007844 */ /* 0x000fe20000000200 */
[----:B------:R-:W-:-:S02]  /*f4c0*/  F2FP.BF16.F32.PACK_AB R130, R133, R132 ;  /* 0x000000848582723e */ /* 0x000fc400000010ff */
[----:B------:R-:W-:Y:S02]  /*f4d0*/  F2FP.BF16.F32.PACK_AB R131, R135, R134 ;  /* 0x000000868783723e */ /* 0x000fe400000010ff */
[----:B------:R-:W-:Y:S02]  /*f4e0*/  F2FP.BF16.F32.PACK_AB R137, R139, R138 ;  /* 0x0000008a8b89723e */ /* 0x000fe400000010ff */
[----:B------:R-:W-:Y:S01]  /*f4f0*/  MOV R12, R6 ;  /* 0x00000006000c7202 */ /* 0x000fe20000000f00 */
[----:B------:R-:W-:Y:S01]  /*f500*/  STSM.16.M88.4 [R102], R128 ;  /* 0x0000008066007844 */ /* 0x000fe20000000200 */
[----:B------:R-:W-:Y:S01]  /*f510*/  F2FP.BF16.F32.PACK_AB R138, R141, R140 ;  /* 0x0000008c8d8a723e */ /* 0x000fe200000010ff */
[----:B------:R-:W-:Y:S01]  /*f520*/  IMAD.U32 R6, RZ, RZ, UR8 ;  /* 0x00000008ff067e24 */ /* 0x000fe2000f8e00ff */
[----:B------:R-:W-:Y:S01]  /*f530*/  F2FP.BF16.F32.PACK_AB R139, R143, R142 ;  /* 0x0000008e8f8b723e */ /* 0x000fe200000010ff */
[----:B------:R-:W-:Y:S01]  /*f540*/  IMAD.U32 R7, RZ, RZ, UR9 ;  /* 0x00000009ff077e24 */ /* 0x000fe2000f8e00ff */
[----:B------:R-:W-:Y:S01]  /*f550*/  F2FP.BF16.F32.PACK_AB R145, R147, R146 ;  /* 0x000000929391723e */ /* 0x000fe200000010ff */
[----:B------:R-:W-:Y:S01]  /*f560*/  ULDC.64 UR8, c[0x0][0xc08] ;  /* 0x0003020000087ab9 */ /* 0x000fe20000000a00 */
[----:B------:R-:W-:Y:S01]  /*f570*/  MOV R10, R10 ;  /* 0x0000000a000a7202 */ /* 0x000fe20000000f00 */
[----:B------:R-:W-:Y:S01]  /*f580*/  STSM.16.M88.4 [R12], R136 ;  /* 0x000000880c007844 */ /* 0x000fe20000000200 */
[----:B------:R-:W-:-:S02]  /*f590*/  F2FP.BF16.F32.PACK_AB R146, R149, R148 ;  /* 0x000000949592723e */ /* 0x000fc400000010ff */
[----:B------:R-:W-:Y:S02]  /*f5a0*/  F2FP.BF16.F32.PACK_AB R147, R0, R150 ;  /* 0x000000960093723e */ /* 0x000fe400000010ff */
[----:B------:R-:W-:-:S03]  /*f5b0*/  PLOP3.LUT P0, PT, PT, PT, UP0, 0x80, 0x0 ;  /* 0x000000000000781c */ /* 0x000fc60003f0f008 */
[----:B------:R0:W-:Y:S01]  /*f5c0*/  STSM.16.M88.4 [R10], R144 ;  /* 0x000000900a007844 */ /* 0x0001e20000000200 */
[----:B------:R-:W-:Y:S09]  /*f5d0*/  BAR.SYNC.DEFER_BLOCKING 0x1, 0x100 ;  /* 0x0044000000007b1d */ /* 0x000ff20000010000 */
[----:B------:R-:W3:Y:S01]  /*f5e0*/  @P0 LDG.E R0, desc[UR40][R6.64] ;  /* 0x0000002806000981 */ /* 0x000ee2000c1e1900 */
[----:B------:R-:W-:Y:S01]  /*f5f0*/  UISETP.NE.U32.AND UP1, UPT, UR8, URZ, UPT ;  /* 0x0000003f0800728c */ /* 0x000fe2000bf25070 */
[----:B--2---:R-:W-:-:S03]  /*f600*/  ISETP.NE.AND P1, PT, R77, 0x1, PT ;  /* 0x000000014d00780c */ /* 0x004fc60003f25270 */
[----:B------:R-:W-:-:S06]  /*f610*/  UISETP.NE.AND.EX UP1, UPT, UR9, URZ, UPT, UP1 ;  /* 0x0000003f0900728c */ /* 0x000fcc000bf25310 */
[----:B------:R-:W-:-:S04]  /*f620*/  PLOP3.LUT P2, PT, PT, PT, UP1, 0x80, 0x0 ;  /* 0x000000000000781c */ /* 0x000fc80003f4f018 */
[----:B------:R-:W2:Y:S01]  /*f630*/  @P1 LDC R8, c[0x0][0xbec] ;  /* 0x0002fb00ff081b82 */ /* 0x000ea20000000800 */
[----:B------:R-:W-:Y:S02]  /*f640*/  @UP1 ULDC.64 UR8, c[0x0][0xc08] ;  /* 0x0003020000081ab9 */ /* 0x000fe40000000a00 */
[----:B------:R-:W-:-:S05]  /*f650*/  @UP1 UIMAD.WIDE UR8, UR44, 0x4, UR8 ;  /* 0x000000042c0818a5 */ /* 0x000fca000f8e0208 */
[----:B-1----:R-:W1:Y:S01]  /*f660*/  @P1 LDC R14, c[0x0][0xbf0] ;  /* 0x0002fc00ff0e1b82 */ /* 0x002e620000000800 */
[----:B0-----:R-:W-:Y:S02]  /*f670*/  IMAD.U32 R10, RZ, RZ, UR8 ;  /* 0x00000008ff0a7e24 */ /* 0x001fe4000f8e00ff */
[----:B------:R-:W-:Y:S01]  /*f680*/  IMAD.U32 R11, RZ, RZ, UR9 ;  /* 0x00000009ff0b7e24 */ /* 0x000fe2000f8e00ff */
[----:B---3--:R-:W-:Y:S01]  /*f690*/  @P0 R2UR UR4, R0 ;  /* 0x00000000000402ca */ /* 0x008fe200000e0000 */
[----:B------:R-:W-:-:S06]  /*f6a0*/  IMAD.U32 R0, RZ, RZ, UR10 ;  /* 0x0000000aff007e24 */ /* 0x000fcc000f8e00ff */
[----:B------:R0:W5:Y:S01]  /*f6b0*/  @P2 LDG.E R0, desc[UR40][R10.64] ;  /* 0x000000280a002981 */ /* 0x000162000c1e1900 */
[----:B-12---:R-:W-:Y:S07]  /*f6c0*/  @P2 BRA `(.L_x_2432) ;  /* 0x0000000000102947 */ /* 0x006fee0003800000 */
[----:B------:R-:W-:Y:S05]  /*f6d0*/  @!P0 BRA `(.L_x_2432) ;  /* 0x00000000000c8947 */ /* 0x000fea0003800000 */
[----:B------:R-:W2:Y:S04]  /*f6e0*/  LDG.E R9, desc[UR40][R6.64] ;  /* 0x0000002806097981 */ /* 0x000ea8000c1e1900 */
[----:B-----5:R-:W2:Y:S02]  /*f6f0*/  LDG.E R0, desc[UR40][R6.64+0x4] ;  /* 0x0000042806007981 */ /* 0x020ea4000c1e1900 */
[----:B--2---:R-:W-:-:S07]  /*f700*/  IMAD.IADD R0, R0, 0x1, -R9 ;  /* 0x0000000100007824 */ /* 0x004fce00078e0a09 */
.L_x_2432:
[----:B------:R-:W-:Y:S01]  /*f710*/  USHF.R.S32.HI UR9, URZ, 0x1f, UR4 ;  /* 0x0000001f3f097899 */ /* 0x000fe20008011404 */
[----:B------:R-:W-:Y:S01]  /*f720*/  VIADD R9, R22, UR43 ;  /* 0x0000002b16097c36 */ /* 0x000fe20008000000 */
[----:B------:R-:W-:Y:S01]  /*f730*/  USHF.R.S32.HI UR16, URZ, 0x1f, UR45 ;  /* 0x0000001f3f107899 */ /* 0x000fe2000801142d */
[----:B------:R-:W-:Y:S01]  /*f740*/  VIADD R26, R206, UR43 ;  /* 0x0000002bce1a7c36 */ /* 0x000fe20008000000 */
[----:B------:R-:W-:Y:S01]  /*f750*/  ULDC.64 UR14, c[0x0][0xb90] ;  /* 0x0002e400000e7ab9 */ /* 0x000fe20000000a00 */
[----:B------:R-:W-:Y:S01]  /*f760*/  UMOV UR8, UR4 ;  /* 0x0000000400087c82 */ /* 0x000fe20008000000 */
[----:B------:R-:W-:Y:S01]  /*f770*/  UIMAD UR12, UR16, UR14, URZ ;  /* 0x0000000e100c72a4 */ /* 0x000fe2000f8e023f */
[----:B------:R-:W-:Y:S01]  /*f780*/  @P1 IMAD.HI.U32 R7, R9, R8, RZ ;  /* 0x0000000809071227 */ /* 0x000fe200078e00ff */
[----:B------:R-:W-:Y:S02]  /*f790*/  UIMAD.WIDE.U32 UR10, UR45, UR14, UR8 ;  /* 0x0000000e2d0a72a5 */ /* 0x000fe4000f8e0008 */
[----:B------:R-:W-:Y:S01]  /*f7a0*/  USHF.R.S32.HI UR8, URZ, 0x1f, UR44 ;  /* 0x0000001f3f087899 */ /* 0x000fe2000801142c */
[----:B------:R-:W-:Y:S01]  /*f7b0*/  IMAD.MOV.U32 R6, RZ, RZ, R9 ;  /* 0x000000ffff067224 */ /* 0x000fe200078e0009 */
[----:B------:R-:W-:Y:S01]  /*f7c0*/  UIMAD UR12, UR45, UR15, UR12 ;  /* 0x0000000f2d0c72a4 */ /* 0x000fe2000f8e020c */
[----:B------:R-:W-:Y:S01]  /*f7d0*/  @P1 SHF.R.U32.HI R6, RZ, R14, R7 ;  /* 0x0000000eff061219 */ /* 0x000fe20000011607 */
[----:B------:R-:W-:Y:S01]  /*f7e0*/  USEL UR18, UR8, URZ, !UP0 ;  /* 0x0000003f08127287 */ /* 0x000fe2000c000000 */
[----:B------:R-:W-:Y:S01]  /*f7f0*/  IMAD R7, R203, 0x40, R19 ;  /* 0x00000040cb077824 */ /* 0x000fe200078e0213 */
[----:B------:R-:W-:Y:S01]  /*f800*/  ULDC.64 UR14, c[0x0][0xb98] ;  /* 0x0002e600000e7ab9 */ /* 0x000fe20000000a00 */
[----:B------:R-:W-:Y:S01]  /*f810*/  USEL UR17, UR44, URZ, !UP0 ;  /* 0x0000003f2c117287 */ /* 0x000fe2000c000000 */
[----:B------:R-:W-:Y:S01]  /*f820*/  IMAD.MOV R8, RZ, RZ, -R6 ;  /* 0x000000ffff087224 */ /* 0x000fe200078e0a06 */
[----:B------:R-:W-:Y:S01]  /*f830*/  UIMAD UR8, UR18, UR14, URZ ;  /* 0x0000000e120872a4 */ /* 0x000fe2000f8e023f */
[----:B------:R-:W-:Y:S01]  /*f840*/  IMAD.WIDE R4, R7, 0x2, R4 ;  /* 0x0000000207047825 */ /* 0x000fe200078e0204 */
[----:B------:R-:W-:Y:S01]  /*f850*/  UIADD3 UR11, UR11, UR12, URZ ;  /* 0x0000000c0b0b7290 */ /* 0x000fe2000fffe03f */
[----:B------:R-:W-:Y:S01]  /*f860*/  SHF.R.S32.HI R7, RZ, 0x1f, R6 ;  /* 0x0000001fff077819 */ /* 0x000fe20000011406 */
[----:B------:R-:W-:Y:S01]  /*f870*/  UIMAD UR8, UR17, UR15, UR8 ;  /* 0x0000000f110872a4 */ /* 0x000fe2000f8e0208 */
[----:B------:R-:W-:Y:S01]  /*f880*/  IMAD R9, R77, R8, R9 ;  /* 0x000000084d097224 */ /* 0x000fe200078e0209 */
[----:B------:R-:W-:Y:S01]  /*f890*/  UIMAD.WIDE.U32 UR10, UR17, UR14, UR10 ;  /* 0x0000000e110a72a5 */ /* 0x000fe2000f8e000a */
[----:B------:R-:W-:Y:S01]  /*f8a0*/  IADD3 R29, P2, R4, 0x5000, RZ ;  /* 0x00005000041d7810 */ /* 0x000fe20007f5e0ff */
[----:B-----5:R-:W-:Y:S01]  /*f8b0*/  IMAD R79, R0, R77, RZ ;  /* 0x0000004d004f7224 */ /* 0x020fe200078e02ff */
[----:B------:R-:W-:Y:S01]  /*f8c0*/  IADD3 R53, P3, R4, 0x4000, RZ ;  /* 0x0000400004357810 */ /* 0x000fe20007f7e0ff */
[----:B0-----:R-:W-:Y:S01]  /*f8d0*/  IMAD.U32 R10, RZ, RZ, UR8 ;  /* 0x00000008ff0a7e24 */ /* 0x001fe2000f8e00ff */
[----:B------:R-:W-:Y:S01]  /*f8e0*/  SHF.R.S32.HI R8, RZ, 0x1f, R9 ;  /* 0x0000001fff087819 */ /* 0x000fe20000011409 */
[----:B------:R-:W-:Y:S01]  /*f8f0*/  ULDC.64 UR12, c[0x0][0xaa0] ;  /* 0x0002a800000c7ab9 */ /* 0x000fe20000000a00 */
[----:B------:R-:W-:-:S02]  /*f900*/  IADD3 R6, P0, R6, UR10, RZ ;  /* 0x0000000a06067c10 */ /* 0x000fc4000ff1e0ff */
[----:B------:R-:W-:Y:S02]  /*f910*/  LOP3.LUT R28, R29, 0x380, RZ, 0xc0, !PT ;  /* 0x000003801d1c7812 */ /* 0x000fe400078ec0ff */
[----:B------:R-:W-:Y:S01]  /*f920*/  IADD3.X R7, R7, UR11, R10, P0, !PT ;  /* 0x0000000b07077c10 */ /* 0x000fe200087fe40a */
[----:B------:R-:W-:Y:S01]  /*f930*/  ULDC.64 UR10, c[0x0][0xb88] ;  /* 0x0002e200000a7ab9 */ /* 0x000fe20000000a00 */
[----:B------:R-:W-:Y:S01]  /*f940*/  SHF.R.U64 R28, R28, 0x3, RZ ;  /* 0x000000031c1c7819 */ /* 0x000fe200000012ff */
[----:B------:R-:W-:Y:S01]  /*f950*/  IMAD R10, R8, UR10, RZ ;  /* 0x0000000a080a7c24 */ /* 0x000fe2000f8e02ff */
[----:B------:R-:W-:Y:S01]  /*f960*/  LOP3.LUT R52, R53, 0x380, RZ, 0xc0, !PT ;  /* 0x0000038035347812 */ /* 0x000fe200078ec0ff */
[C---:B------:R-:W-:Y:S01]  /*f970*/  IMAD.WIDE.U32 R6, R9.reuse, UR10, R6 ;  /* 0x0000000a09067c25 */ /* 0x040fe2000f8e0006 */
[----:B------:R-:W-:Y:S02]  /*f980*/  LOP3.LUT R28, R28, R29, RZ, 0x3c, !PT ;  /* 0x0000001d1c1c7212 */ /* 0x000fe400078e3cff */
[----:B------:R-:W-:Y:S01]  /*f990*/  SHF.R.U64 R52, R52, 0x3, RZ ;  /* 0x0000000334347819 */ /* 0x000fe200000012ff */
[----:B------:R-:W-:Y:S01]  /*f9a0*/  IMAD R15, R9, UR11, R10 ;  /* 0x0000000b090f7c24 */ /* 0x000fe2000f8e020a */
[----:B------:R-:W-:Y:S01]  /*f9b0*/  ULDC.64 UR10, c[0x0][0xb50] ;  /* 0x0002d400000a7ab9 */ /* 0x000fe20000000a00 */
[----:B------:R-:W-:Y:S01]  /*f9c0*/  IMAD.X R29, RZ, RZ, R5, P2 ;  /* 0x000000ffff1d7224 */ /* 0x000fe200010e0605 */
[----:B------:R-:W-:Y:S01]  /*f9d0*/  LEA R10, P0, R6, UR10, 0x2 ;  /* 0x0000000a060a7c11 */ /* 0x000fe2000f8010ff */
[----:B------:R-:W-:Y:S01]  /*f9e0*/  IMAD.IADD R7, R7, 0x1, R15 ;  /* 0x0000000107077824 */ /* 0x000fe200078e020f */
[----:B------:R-:W-:-:S02]  /*f9f0*/  IADD3 R41, P2, R4, 0xb000, RZ ;  /* 0x0000b00004297810 */ /* 0x000fc40007f5e0ff */
[----:B------:R-:W-:Y:S01]  /*fa00*/  LOP3.LUT R52, R52, R53, RZ, 0x3c, !PT ;  /* 0x0000003534347212 */ /* 0x000fe200078e3cff */
[----:B------:R-:W-:Y:S01]  /*fa10*/  SHFL.IDX PT, R16, R10, RZ, 0x1c1f ;  /* 0x001c1fff0a107589 */ /* 0x000fe200000e0000 */
[----:B------:R-:W-:Y:S01]  /*fa20*/  LEA.HI.X R14, R6, UR11, R7, 0x2, P0 ;  /* 0x0000000b060e7c11 */ /* 0x000fe200080f1407 */
[----:B------:R-:W-:Y:S01]  /*fa30*/  VIADD R6, R26, 0x8 ;  /* 0x000000081a067836 */ /* 0x000fe20000000000 */
[----:B------:R-:W-:Y:S01]  /*fa40*/  IADD3 R25, P0, R4, 0x3000, RZ ;  /* 0x0000300004197810 */ /* 0x000fe20007f1e0ff */
[----:B------:R-:W-:Y:S01]  /*fa50*/  SHFL.IDX PT, R20, R10, 0x1, 0x1c1f ;  /* 0x003c1f000a147f89 */ /* 0x000fe200000e0000 */
[----:B------:R-:W-:Y:S01]  /*fa60*/  LOP3.LUT R40, R41, 0x380, RZ, 0xc0, !PT ;  /* 0x0000038029287812 */ /* 0x000fe200078ec0ff */
[----:B------:R-:W-:Y:S01]  /*fa70*/  IMAD.X R53, RZ, RZ, R5, P3 ;  /* 0x000000ffff357224 */ /* 0x000fe200018e0605 */
[----:B------:R-:W-:Y:S01]  /*fa80*/  LOP3.LUT R24, R25, 0x380, RZ, 0xc0, !PT ;  /* 0x0000038019187812 */ /* 0x000fe200078ec0ff */
[----:B------:R-:W0:Y:S01]  /*fa90*/  SHFL.IDX PT, R17, R14, RZ, 0x1c1f ;  /* 0x001c1fff0e117589 */ /* 0x000e2200000e0000 */
[----:B------:R-:W-:-:S02]  /*faa0*/  SHF.R.U64 R40, R40, 0x3, RZ ;  /* 0x0000000328287819 */ /* 0x000fc400000012ff */
[----:B------:R-:W-:Y:S01]  /*fab0*/  SHF.R.U64 R24, R24, 0x3, RZ ;  /* 0x0000000318187819 */ /* 0x000fe200000012ff */
[----:B------:R-:W1:Y:S01]  /*fac0*/  SHFL.IDX PT, R21, R14, 0x1, 0x1c1f ;  /* 0x003c1f000e157f89 */ /* 0x000e6200000e0000 */
[----:B------:R-:W-:Y:S01]  /*fad0*/  LOP3.LUT R40, R40, R41, RZ, 0x3c, !PT ;  /* 0x0000002928287212 */ /* 0x000fe200078e3cff */
[--C-:B------:R-:W-:Y:S01]  /*fae0*/  IMAD.X R41, RZ, RZ, R5.reuse, P2 ;  /* 0x000000ffff297224 */ /* 0x100fe200010e0605 */
[----:B------:R-:W-:Y:S01]  /*faf0*/  LOP3.LUT R24, R24, R25, RZ, 0x3c, !PT ;  /* 0x0000001918187212 */ /* 0x000fe200078e3cff */
[----:B------:R-:W-:Y:S01]  /*fb00*/  IMAD.X R25, RZ, RZ, R5, P0 ;  /* 0x000000ffff197224 */ /* 0x000fe200000e0605 */
[C---:B------:R-:W-:Y:S02]  /*fb10*/  IADD3 R57, P0, R4.reuse, 0x9000, RZ ;  /* 0x0000900004397810 */ /* 0x040fe40007f1e0ff */
[----:B------:R-:W-:Y:S02]  /*fb20*/  IADD3 R45, P3, R4, 0xa000, RZ ;  /* 0x0000a000042d7810 */ /* 0x000fe40007f7e0ff */
[----:B------:R-:W-:-:S02]  /*fb30*/  LOP3.LUT R56, R57, 0x380, RZ, 0xc0, !PT ;  /* 0x0000038039387812 */ /* 0x000fc400078ec0ff */
[----:B------:R-:W-:Y:S02]  /*fb40*/  LOP3.LUT R44, R45, 0x380, RZ, 0xc0, !PT ;  /* 0x000003802d2c7812 */ /* 0x000fe400078ec0ff */
[----:B------:R-:W-:Y:S02]  /*fb50*/  SHF.R.U64 R56, R56, 0x3, RZ ;  /* 0x0000000338387819 */ /* 0x000fe400000012ff */
[----:B------:R-:W-:Y:S02]  /*fb60*/  IADD3 R13, P4, R4, 0x2000, RZ ;  /* 0x00002000040d7810 */ /* 0x000fe40007f9e0ff */
[----:B------:R-:W-:Y:S01]  /*fb70*/  LOP3.LUT R56, R56, R57, RZ, 0x3c, !PT ;  /* 0x0000003938387212 */ /* 0x000fe200078e3cff */
[----:B------:R-:W-:Y:S01]  /*fb80*/  IMAD.X R57, RZ, RZ, R5, P0 ;  /* 0x000000ffff397224 */ /* 0x000fe200000e0605 */
[----:B------:R-:W-:Y:S02]  /*fb90*/  LOP3.LUT P0, RZ, R204, 0x3, RZ, 0xc0, !PT ;  /* 0x00000003ccff7812 */ /* 0x000fe4000780c0ff */
[----:B------:R-:W-:-:S02]  /*fba0*/  SHF.R.U64 R44, R44, 0x3, RZ ;  /* 0x000000032c2c7819 */ /* 0x000fc400000012ff */
[-C--:B------:R-:W-:Y:S02]  /*fbb0*/  ISETP.GE.OR P2, PT, R26, R79.reuse, P0 ;  /* 0x0000004f1a00720c */ /* 0x080fe40000746670 */
[----:B------:R-:W-:Y:S02]  /*fbc0*/  ISETP.GE.OR P0, PT, R6, R79, P0 ;  /* 0x0000004f0600720c */ /* 0x000fe40000706670 */
[----:B------:R-:W-:Y:S02]  /*fbd0*/  LOP3.LUT R12, R13, 0x380, RZ, 0xc0, !PT ;  /* 0x000003800d0c7812 */ /* 0x000fe400078ec0ff */
[----:B------:R-:W-:Y:S01]  /*fbe0*/  LOP3.LUT R44, R44, R45, RZ, 0x3c, !PT ;  /* 0x0000002d2c2c7212 */ /* 0x000fe200078e3cff */
[----:B------:R-:W-:Y:S01]  /*fbf0*/  IMAD.X R45, RZ, RZ, R5, P3 ;  /* 0x000000ffff2d7224 */ /* 0x000fe200018e0605 */
[----:B------:R-:W-:Y:S02]  /*fc00*/  IADD3 R11, P5, R4, 0x1000, RZ ;  /* 0x00001000040b7810 */ /* 0x000fe40007fbe0ff */
[----:B------:R-:W-:-:S02]  /*fc10*/  SHF.R.U64 R12, R12, 0x3, RZ ;  /* 0x000000030c0c7819 */ /* 0x000fc400000012ff */
[----:B------:R-:W-:Y:S01]  /*fc20*/  IADD3 R7, P3, R4, 0xf000, RZ ;  /* 0x0000f00004077810 */ /* 0x000fe20007f7e0ff */
[----:B0-----:R0:W-:Y:S01]  /*fc30*/  @!P2 ST.E desc[UR40][R16.64], R3 ;  /* 0x000000031000a985 */ /* 0x0011e2000c101928 */
[----:B------:R-:W-:Y:S01]  /*fc40*/  LOP3.LUT R12, R12, R13, RZ, 0x3c, !PT ;  /* 0x0000000d0c0c7212 */ /* 0x000fe200078e3cff */
[--C-:B------:R-:W-:Y:S01]  /*fc50*/  IMAD.X R9, RZ, RZ, R5.reuse, P5 ;  /* 0x000000ffff097224 */ /* 0x100fe200028e0605 */
[----:B------:R-:W-:Y:S01]  /*fc60*/  LOP3.LUT R0, R7, 0x380, RZ, 0xc0, !PT ;  /* 0x0000038007007812 */ /* 0x000fe200078ec0ff */
[----:B-1----:R1:W-:Y:S01]  /*fc70*/  @!P0 ST.E desc[UR40][R20.64], R2 ;  /* 0x0000000214008985 */ /* 0x0023e2000c101928 */
[--C-:B------:R-:W-:Y:S01]  /*fc80*/  IMAD.X R13, RZ, RZ, R5.reuse, P4 ;  /* 0x000000ffff0d7224 */ /* 0x100fe200020e0605 */
[C---:B------:R-:W-:Y:S01]  /*fc90*/  IADD3 R33, P6, R4.reuse, 0x6000, RZ ;  /* 0x0000600004217810 */ /* 0x040fe20007fde0ff */
[----:B------:R-:W-:Y:S01]  /*fca0*/  UIMAD UR10, UR9, UR12, URZ ;  /* 0x0000000c090a72a4 */ /* 0x000fe2000f8e023f */
[C---:B------:R-:W-:Y:S01]  /*fcb0*/  IADD3 R37, P5, R4.reuse, 0x7000, RZ ;  /* 0x0000700004257810 */ /* 0x040fe20007fbe0ff */
[----:B------:R-:W-:Y:S01]  /*fcc0*/  IMAD.X R49, RZ, RZ, R5, P3 ;  /* 0x000000ffff317224 */ /* 0x000fe200018e0605 */
[----:B------:R-:W-:Y:S01]  /*fcd0*/  IADD3 R65, P4, R4, 0x8000, RZ ;  /* 0x0000800004417810 */ /* 0x000fe20007f9e0ff */
[----:B0-----:R-:W0:Y:S01]  /*fce0*/  @P1 LDC R3, c[0x0][0xbec] ;  /* 0x0002fb00ff031b82 */ /* 0x001e220000000800 */
[----:B------:R-:W-:-:S02]  /*fcf0*/  SHF.R.U64 R0, R0, 0x3, RZ ;  /* 0x0000000300007819 */ /* 0x000fc400000012ff */
[----:B------:R-:W-:-:S05]  /*fd00*/  LOP3.LUT R8, R11, 0x380, RZ, 0xc0, !PT ;  /* 0x000003800b087812 */ /* 0x000fca00078ec0ff */
[----:B-1----:R-:W1:Y:S01]  /*fd10*/  @P1 LDC R21, c[0x0][0xbf0] ;  /* 0x0002fc00ff151b82 */ /* 0x002e620000000800 */
[----:B------:R-:W-:Y:S01]  /*fd20*/  LOP3.LUT R32, R33, 0x380, RZ, 0xc0, !PT ;  /* 0x0000038021207812 */ /* 0x000fe200078ec0ff */
[----:B------:R-:W-:Y:S01]  /*fd30*/  UIMAD.WIDE.U32 UR8, UR4, UR12, URZ ;  /* 0x0000000c040872a5 */ /* 0x000fe2000f8e003f */
[----:B------:R-:W-:Y:S01]  /*fd40*/  LOP3.LUT R36, R37, 0x380, RZ, 0xc0, !PT ;  /* 0x0000038025247812 */ /* 0x000fe200078ec0ff */
[----:B------:R-:W-:Y:S01]  /*fd50*/  UIMAD UR10, UR4, UR13, UR10 ;  /* 0x0000000d040a72a4 */ /* 0x000fe2000f8e020a */
[----:B------:R-:W-:Y:S01]  /*fd60*/  LOP3.LUT R64, R65, 0x380, RZ, 0xc0, !PT ;  /* 0x0000038041407812 */ /* 0x000fe200078ec0ff */
[----:B------:R-:W5:Y:S01]  /*fd70*/  LD.E.128 R12, desc[UR40][R12.64] ;  /* 0x000000280c0c7980 */ /* 0x000f62000c101d00 */
[----:B------:R-:W-:Y:S01]  /*fd80*/  LOP3.LUT R48, R0, R7, RZ, 0x3c, !PT ;  /* 0x0000000700307212 */ /* 0x000fe200078e3cff */
[----:B------:R-:W-:Y:S01]  /*fd90*/  ULDC.64 UR12, c[0x0][0xae8] ;  /* 0x0002ba00000c7ab9 */ /* 0x000fe20000000a00 */
[----:B------:R-:W-:Y:S01]  /*fda0*/  SHF.R.U64 R32, R32, 0x3, RZ ;  /* 0x0000000320207819 */ /* 0x000fe200000012ff */
[----:B------:R-:W-:Y:S01]  /*fdb0*/  IMAD R0, R202, 0x20, R203 ;  /* 0x00000020ca007824 */ /* 0x000fe200078e02cb */
[----:B------:R-:W-:Y:S01]  /*fdc0*/  SHF.R.U64 R36, R36, 0x3, RZ ;  /* 0x0000000324247819 */ /* 0x000fe200000012ff */
[----:B------:R-:W-:Y:S01]  /*fdd0*/  UIADD3 UR9, UR9, UR10, URZ ;  /* 0x0000000a09097290 */ /* 0x000fe2000fffe03f */
        /* <DEDUP_REMOVED lines=8> */
[----:B------:R-:W-:Y:S01]  /*fe60*/  UIMAD UR4, UR45, UR13, UR4 ;  /* 0x0000000d2d0472a4 */ /* 0x000fe2000f8e0204 */
[----:B------:R-:W-:Y:S01]  /*fe70*/  IMAD.X R65, RZ, RZ, R5, P4 ;  /* 0x000000ffff417224 */ /* 0x000fe200020e0605 */
[----:B------:R-:W-:Y:S01]  /*fe80*/  UIMAD.WIDE.U32 UR8, UR45, UR12, UR8 ;  /* 0x0000000c2d0872a5 */ /* 0x000fe2000f8e0008 */
[----:B------:R-:W-:Y:S01]  /*fe90*/  SHF.R.U64 R8, R8, 0x3, RZ ;  /* 0x0000000308087819 */ /* 0x000fe200000012ff */
[----:B------:R-:W-:Y:S01]  /*fea0*/  ULDC.64 UR10, c[0x0][0xaf0] ;  /* 0x0002bc00000a7ab9 */ /* 0x000fe20000000a00 */
[----:B------:R-:W-:Y:S01]  /*feb0*/  IADD3 R73, P6, R4, 0xc000, RZ ;  /* 0x0000c00004497810 */ /* 0x000fe20007fde0ff */
[----:B0-----:R-:W-:Y:S01]  /*fec0*/  @P1 IMAD.HI.U32 R0, R20, R3, RZ ;  /* 0x0000000314001227 */ /* 0x001fe200078e00ff */
[C---:B------:R-:W-:Y:S01]  /*fed0*/  IADD3 R69, P5, R4.reuse, 0xd000, RZ ;  /* 0x0000d00004457810 */ /* 0x040fe20007fbe0ff */
[----:B------:R-:W5:Y:S01]  /*fee0*/  LD.E.128 R24, desc[UR40][R24.64] ;  /* 0x0000002818187980 */ /* 0x000f62000c101d00 */
[----:B------:R-:W-:Y:S01]  /*fef0*/  IADD3 R61, P4, R4, 0xe000, RZ ;  /* 0x0000e000043d7810 */ /* 0x000fe20007f9e0ff */
[----:B------:R-:W-:Y:S01]  /*ff00*/  UIADD3 UR9, UR9, UR4, URZ ;  /* 0x0000000409097290 */ /* 0x000fe2000fffe03f */
[----:B------:R-:W-:Y:S01]  /*ff10*/  LOP3.LUT R8, R8, R11, RZ, 0x3c, !PT ;  /* 0x0000000b08087212 */ /* 0x000fe200078e3cff */
[----:B------:R-:W-:Y:S01]  /*ff20*/  UIMAD UR4, UR18, UR10, URZ ;  /* 0x0000000a120472a4 */ /* 0x000fe2000f8e023f */
[----:B------:R-:W-:Y:S01]  /*ff30*/  LOP3.LUT R72, R73, 0x380, RZ, 0xc0, !PT ;  /* 0x0000038049487812 */ /* 0x000fe200078ec0ff */
[----:B------:R-:W-:Y:S01]  /*ff40*/  IMAD.MOV.U32 R17, RZ, RZ, R20 ;  /* 0x000000ffff117224 */ /* 0x000fe200078e0014 */
[----:B------:R-:W-:Y:S01]  /*ff50*/  LOP3.LUT R68, R69, 0x380, RZ, 0xc0, !PT ;  /* 0x0000038045447812 */ /* 0x000fe200078ec0ff */
[----:B------:R-:W5:Y:S01]  /*ff60*/  LD.E.128 R52, desc[UR40][R52.64] ;  /* 0x0000002834347980 */ /* 0x000f62000c101d00 */
[----:B------:R-:W-:-:S02]  /*ff70*/  LOP3.LUT R60, R61, 0x380, RZ, 0xc0, !PT ;  /* 0x000003803d3c7812 */ /* 0x000fc400078ec0ff */
[----:B------:R-:W-:Y:S01]  /*ff80*/  LOP3.LUT R11, R4, 0x380, RZ, 0xc0, !PT ;  /* 0x00000380040b7812 */ /* 0x000fe200078ec0ff */
[----:B------:R-:W-:Y:S01]  /*ff90*/  UIMAD UR4, UR17, UR11, UR4 ;  /* 0x0000000b110472a4 */ /* 0x000fe2000f8e0204 */
[----:B-1----:R-:W-:Y:S01]  /*ffa0*/  @P1 SHF.R.U32.HI R17, RZ, R21, R0 ;  /* 0x00000015ff111219 */ /* 0x002fe20000011600 */
[----:B------:R-:W-:Y:S01]  /*ffb0*/  UIMAD.WIDE.U32 UR8, UR17, UR10, UR8 ;  /* 0x0000000a110872a5 */ /* 0x000fe2000f8e0008 */
[----:B------:R-:W-:Y:S01]  /*ffc0*/  SHF.R.U64 R72, R72, 0x3, RZ ;  /* 0x0000000348487819 */ /* 0x000fe200000012ff */
[----:B------:R-:W5:Y:S01]  /*ffd0*/  LD.E.128 R28, desc[UR40][R28.64] ;  /* 0x000000281c1c7980 */ /* 0x000f62000c101d00 */
[----:B------:R-:W-:Y:S02]  /*ffe0*/  SHF.R.U64 R68, R68, 0x3, RZ ;  /* 0x0000000344447819 */ /* 0x000fe400000012ff */
[----:B------:R-:W-:Y:S01]  /*fff0*/  SHF.R.U64 R60, R60, 0x3, RZ ;  /* 0x000000033c3c7819 */ /* 0x000fe200000012ff */
[----:B------:R-:W5:Y:S01]  /*10000*/  LD.E.128 R32, desc[UR40][R32.64] ;  /* 0x0000002820207980 */ /* 0x000f62000c101d00 */
[----:B------:R-:W-:Y:S01]  /*10010*/  SHF.R.U64 R11, R11, 0x3, RZ ;  /* 0x000000030b0b7819 */ /* 0x000fe200000012ff */
[----:B------:R-:W-:Y:S01]  /*10020*/  UIADD3 UR4, UR9, UR4, URZ ;  /* 0x0000000409047290 */ /* 0x000fe2000fffe03f */
[--C-:B------:R-:W-:Y:S01]  /*10030*/  SHF.R.S32.HI R0, RZ, 0x1f, R17.reuse ;  /* 0x0000001fff007819 */ /* 0x100fe20000011411 */
[----:B------:R-:W-:Y:S01]  /*10040*/  IMAD.MOV R16, RZ, RZ, -R17 ;  /* 0x000000ffff107224 */ /* 0x000fe200078e0a11 */
        /* <DEDUP_REMOVED lines=8> */
[----:B------:R-:W-:Y:S01]  /*100d0*/  IMAD R21, R77, R16, R20 ;  /* 0x000000104d157224 */ /* 0x000fe200078e0214 */
[----:B------:R-:W5:Y:S01]  /*100e0*/  LD.E.128 R8, desc[UR40][R8.64] ;  /* 0x0000002808087980 */ /* 0x000f62000c101d00 */
[----:B------:R-:W-:-:S02]  /*100f0*/  IMAD R0, R0, UR10, RZ ;  /* 0x0000000a00007c24 */ /* 0x000fc4000f8e02ff */
[----:B------:R-:W-:Y:S01]  /*10100*/  IMAD.U32 R3, RZ, RZ, UR9 ;  /* 0x00000009ff037e24 */ /* 0x000fe2000f8e00ff */
[----:B------:R-:W5:Y:S01]  /*10110*/  LD.E.128 R4, desc[UR40][R4.64] ;  /* 0x0000002804047980 */ /* 0x000f62000c101d00 */
[----:B------:R-:W-:Y:S01]  /*10120*/  IMAD.U32 R2, RZ, RZ, UR8 ;  /* 0x00000008ff027e24 */ /* 0x000fe2000f8e00ff */
[----:B------:R-:W-:Y:S01]  /*10130*/  ULDC.64 UR8, c[0x0][0xad8] ;  /* 0x0002b60000087ab9 */ /* 0x000fe20000000a00 */
[----:B------:R-:W-:Y:S01]  /*10140*/  IMAD.U32 R3, RZ, RZ, UR4 ;  /* 0x00000004ff037e24 */ /* 0x000fe2000f8e00ff */
[----:B------:R-:W5:Y:S01]  /*10150*/  LD.E.128 R36, desc[UR40][R36.64] ;  /* 0x0000002824247980 */ /* 0x000f62000c101d00 */
[C---:B------:R-:W-:Y:S01]  /*10160*/  IMAD R77, R17.reuse, UR11, R0 ;  /* 0x0000000b114d7c24 */ /* 0x040fe2000f8e0200 */
[----:B------:R-:W-:Y:S02]  /*10170*/  SHF.R.S32.HI R0, RZ, 0x1f, R21 ;  /* 0x0000001fff007819 */ /* 0x000fe40000011415 */
[----:B------:R-:W5:Y:S01]  /*10180*/  LD.E.128 R64, desc[UR40][R64.64] ;  /* 0x0000002840407980 */ /* 0x000f62000c101d00 */
[----:B------:R-:W-:-:S03]  /*10190*/  IMAD.WIDE.U32 R2, R17, UR10, R2 ;  /* 0x0000000a11027c25 */ /* 0x000fc6000f8e0002 */
[----:B------:R-:W5:Y:S04]  /*101a0*/  LD.E.128 R56, desc[UR40][R56.64] ;  /* 0x0000002838387980 */ /* 0x000f68000c101d00 */
[----:B------:R-:W5:Y:S04]  /*101b0*/  LD.E.128 R44, desc[UR40][R44.64] ;  /* 0x000000282c2c7980 */ /* 0x000f68000c101d00 */
[----:B------:R-:W5:Y:S04]  /*101c0*/  LD.E.128 R40, desc[UR40][R40.64] ;  /* 0x0000002828287980 */ /* 0x000f68000c101d00 */
[----:B------:R-:W5:Y:S04]  /*101d0*/  LD.E.128 R72, desc[UR40][R72.64] ;  /* 0x0000002848487980 */ /* 0x000f68000c101d00 */
[----:B------:R-:W5:Y:S04]  /*101e0*/  LD.E.128 R68, desc[UR40][R68.64] ;  /* 0x0000002844447980 */ /* 0x000f68000c101d00 */
        /* <DEDUP_REMOVED lines=10> */
[----:B------:R-:W-:Y:S02]  /*10290*/  VIADD R82, R203, UR43 ;  /* 0x0000002bcb527c36 */ /* 0x000fe40008000000 */
[C---:B------:R-:W-:Y:S02]  /*102a0*/  IMAD R17, R21.reuse, UR9, R16 ;  /* 0x0000000915117c24 */ /* 0x040fe4000f8e0210 */
[----:B------:R-:W-:Y:S01]  /*102b0*/  IMAD.WIDE.U32 R2, R21, UR8, R2 ;  /* 0x0000000815027c25 */ /* 0x000fe2000f8e0002 */
[C---:B------:R-:W-:Y:S01]  /*102c0*/  ISETP.GE.AND P2, PT, R82.reuse, R79, PT ;  /* 0x0000004f5200720c */ /* 0x040fe20003f46270 */
[----:B------:R-:W-:Y:S02]  /*102d0*/  ULDC.64 UR8, c[0x0][0xa80] ;  /* 0x0002a00000087ab9 */ /* 0x000fe40000000a00 */
[----:B------:R-:W-:Y:S01]  /*102e0*/  VIADD R0, R82, 0x20 ;  /* 0x0000002052007836 */ /* 0x000fe20000000000 */
[----:B------:R-:W-:Y:S01]  /*102f0*/  LEA R78, P3, R2, UR8, 0x1 ;  /* 0x00000008024e7c11 */ /* 0x000fe2000f8608ff */
[----:B------:R-:W-:-:S02]  /*10300*/  IMAD.IADD R3, R3, 0x1, R17 ;  /* 0x0000000103037824 */ /* 0x000fc400078e0211 */
[----:B------:R-:W-:Y:S01]  /*10310*/  VIADD R151, R151, 0x22820 ;  /* 0x0002282097977836 */ /* 0x000fe20000000000 */
[-C--:B------:R-:W-:Y:S01]  /*10320*/  ISETP.GE.AND P1, PT, R0, R79.reuse, PT ;  /* 0x0000004f0000720c */ /* 0x080fe20003f26270 */
[----:B------:R-:W-:Y:S01]  /*10330*/  VIADD R0, R82, 0x40 ;  /* 0x0000004052007836 */ /* 0x000fe20000000000 */
[----:B------:R-:W-:Y:S02]  /*10340*/  LEA.HI.X R80, R2, UR9, R3, 0x1, P3 ;  /* 0x0000000902507c11 */ /* 0x000fe400098f0c03 */
[----:B------:R-:W-:Y:S01]  /*10350*/  PRMT R151, RZ, 0x654, R151 ;  /* 0x00000654ff977816 */ /* 0x000fe20000000097 */
[----:B0-----:R0:W1:Y:S01]  /*10360*/  SHFL.IDX PT, R76, R78, RZ, 0x181f ;  /* 0x00181fff4e4c7589 */ /* 0x00106200000e0000 */
[----:B------:R-:W-:Y:S01]  /*10370*/  ISETP.GE.AND P0, PT, R0, R79, PT ;  /* 0x0000004f0000720c */ /* 0x000fe20003f06270 */
[----:B------:R-:W-:Y:S01]  /*10380*/  BSSY B1, `(.L_x_2433) ;  /* 0x0000015000017945 */ /* 0x000fe20003800000 */
[----:B------:R0:W-:Y:S01]  /*10390*/  SYNCS.ARRIVE.TRANS64.RED.A1T0 RZ, [R151+URZ], RZ ;  /* 0x000000ff97ff79a7 */ /* 0x0001e2000810043f */
[----:B------:R0:W2:Y:S02]  /*103a0*/  SHFL.IDX PT, R0, R80, RZ, 0x181f ;  /* 0x00181fff50007589 */ /* 0x0000a400000e0000 */
[----:B------:R-:W-:Y:S08]  /*103b0*/  @P2 BRA `(.L_x_2434) ;  /* 0x0000000000442947 */ /* 0x000ff00003800000 */
        /* <DEDUP_REMOVED lines=17> */
.L_x_2434:
[----:B------:R-:W-:Y:S05]  /*104d0*/  BSYNC B1 ;  /* 0x0000000000017941 */ /* 0x000fea0003800000 */
.L_x_2433:
[----:B--2---:R2:W4:Y:S01]  /*104e0*/  SHFL.IDX PT, R0, R80, 0x1, 0x181f ;  /* 0x00381f0050007f89 */ /* 0x00452200000e0000 */
        /* <DEDUP_REMOVED lines=9> */
[C---:B-----5:R-:W-:Y:S02]  /*10580*/  @!P3 LEA R4, P5, R200.reuse, R16, 0x1 ;  /* 0x00000010c804b211 */ /* 0x060fe400078a08ff */
        /* <DEDUP_REMOVED lines=10> */
.L_x_2436:
[----:B------:R-:W-:Y:S05]  /*10630*/  BSYNC B1 ;  /* 0x0000000000017941 */ /* 0x000fea0003800000 */
.L_x_2435:
[----:B----4-:R4:W0:Y:S01]  /*10640*/  SHFL.IDX PT, R0, R80, 0x2, 0x181f ;  /* 0x00581f0050007f89 */ /* 0x01082200000e0000 */
        /* <DEDUP_REMOVED lines=8> */
[-C--:B---3--:R-:W-:Y:S02]  /*106d0*/  @!P3 LEA R2, P6, R19, R8.reuse, 0x1 ;  /* 0x000000081302b211 */ /* 0x088fe400078c08ff */
[CC--:B------:R-:W-:Y:S02]  /*106e0*/  @!P2 LEA R4, P5, R200.reuse, R8.reuse, 0x1 ;  /* 0x00000008c804a211 */ /* 0x0c0fe400078a08ff */
[----:B------:R-:W-:Y:S02]  /*106f0*/  @!P1 LEA R6, P4, R23, R8, 0x1 ;  /* 0x0000000817069211 */ /* 0x000fe400078808ff */
[----:B0-----:R-:W-:Y:S02]  /*10700*/  @!P3 LEA.HI.X R3, R19, R0, R211, 0x1, P6 ;  /* 0x000000001303b211 */ /* 0x001fe400030f0cd3 */
        /* <DEDUP_REMOVED lines=8> */
.L_x_2438:
[----:B------:R-:W-:Y:S05]  /*10790*/  BSYNC B1 ;  /* 0x0000000000017941 */ /* 0x000fea0003800000 */
.L_x_2437:
[----:B0-----:R-:W-:Y:S01]  /*107a0*/  VIADD R0, R82, 0x60 ;  /* 0x0000006052007836 */ /* 0x001fe20000000000 */
[----:B--2-4-:R-:W0:Y:S04]  /*107b0*/  SHFL.IDX PT, R80, R80, 0x3, 0x181f ;  /* 0x00781f0050507f89 */ /* 0x014e2800000e0000 */
[----:B------:R-:W-:Y:S01]  /*107c0*/  ISETP.GE.AND P0, PT, R0, R79, PT ;  /* 0x0000004f0000720c */ /* 0x000fe20003f06270 */
[----:B------:R-:W2:-:S12]  /*107d0*/  SHFL.IDX PT, R78, R78, 0x3, 0x181f ;  /* 0x00781f004e4e7f89 */ /* 0x000e9800000e0000 */
[----:B------:R-:W-:Y:S05]  /*107e0*/  @P0 BRA `(.L_x_2439) ;  /* 0x0000000c00ac0947 */ /* 0x000fea0003800000 */
[----:B------:R-:W-:Y:S02]  /*107f0*/  ULDC UR4, c[0x0][0xac8] ;  /* 0x0002b20000047ab9 */ /* 0x000fe40000000800 */
[----:B------:R-:W-:Y:S02]  /*10800*/  ISETP.GE.AND P3, PT, R19, UR4, PT ;  /* 0x0000000413007c0c */ /* 0x000fe4000bf66270 */
[----:B------:R-:W-:Y:S02]  /*10810*/  ISETP.GE.AND P4, PT, R200, UR4, PT ;  /* 0x00000004c8007c0c */ /* 0x000fe4000bf86270 */
[----:B------:R-:W-:-:S09]  /*10820*/  ISETP.GE.AND P5, PT, R23, UR4, PT ;  /* 0x0000000417007c0c */ /* 0x000fd2000bfa6270 */
[-C--:B--2---:R-:W-:Y:S02]  /*10830*/  @!P3 LEA R2, P0, R19, R78.reuse, 0x1 ;  /* 0x0000004e1302b211 */ /* 0x084fe400078008ff */
[CC--:B------:R-:W-:Y:S02]  /*10840*/  @!P4 LEA R4, P1, R200.reuse, R78.reuse, 0x1 ;  /* 0x0000004ec804c211 */ /* 0x0c0fe400078208ff */
[----:B------:R-:W-:Y:S02]  /*10850*/  @!P5 LEA R6, P2, R23, R78, 0x1 ;  /* 0x0000004e1706d211 */ /* 0x000fe400078408ff */
        /* <DEDUP_REMOVED lines=12> */
.L_x_2431:
        /* <DEDUP_REMOVED lines=11> */
[----:B------:R-:W-:Y:S01]  /*109d0*/  UISETP.NE.U32.AND UP1, UPT, UR8, URZ, UPT ;  /* 0x0000003f0800728c */ /* 0x000fe2000bf25070 */
[----:B------:R-:W-:Y:S02]  /*109e0*/  IMAD.U32 R0, RZ, RZ, UR4 ;  /* 0x00000004ff007e24 */ /* 0x000fe4000f8e00ff */
[----:B------:R-:W2:Y:S01]  /*109f0*/  @P2 LDG.E R6, desc[UR40][R2.64] ;  /* 0x0000002802062981 */ /* 0x000ea2000c1e1900 */
[----:B------:R-:W-:-:S06]  /*10a00*/  UISETP.NE.AND.EX UP1, UPT, UR9, URZ, UPT, UP1 ;  /* 0x0000003f0900728c */ /* 0x000fcc000bf25310 */
        /* <DEDUP_REMOVED lines=11> */
[----:B--2---:R-:W-:Y:S01]  /*10ac0*/  @P2 R2UR UR4, R6 ;  /* 0x00000000060422ca */ /* 0x004fe200000e0000 */
[----:B01----:R-:W-:-:S14]  /*10ad0*/  @P3 BRA `(.L_x_2440) ;  /* 0x0000000000103947 */ /* 0x003fdc0003800000 */
[----:B------:R-:W-:Y:S05]  /*10ae0*/  @!P2 BRA `(.L_x_2440) ;  /* 0x00000000000ca947 */ /* 0x000fea0003800000 */
[----:B------:R-:W2:Y:S04]  /*10af0*/  LDG.E R5, desc[UR40][R2.64] ;  /* 0x0000002802057981 */ /* 0x000ea8000c1e1900 */
[----:B-----5:R-:W2:Y:S02]  /*10b00*/  LDG.E R0, desc[UR40][R2.64+0x4] ;  /* 0x0000042802007981 */ /* 0x020ea4000c1e1900 */
[----:B--2---:R-:W-:-:S07]  /*10b10*/  IMAD.IADD R0, R0, 0x1, -R5 ;  /* 0x0000000100007824 */ /* 0x004fce00078e0a05 */
.L_x_2440:
[----:B------:R-:W-:Y:S01]  /*10b20*/  USHF.R.S32.HI UR8, URZ, 0x1f, UR44 ;  /* 0x0000001f3f087899 */ /* 0x000fe2000801142c */
[----:B------:R-:W-:Y:S01]  /*10b30*/  BSSY B1, `(.L_x_2441) ;  /* 0x000002e000017945 */ /* 0x000fe20003800000 */
[----:B------:R-:W-:Y:S02]  /*10b40*/  USHF.R.S32.HI UR11, URZ, 0x1f, UR4 ;  /* 0x0000001f3f0b7899 */ /* 0x000fe40008011404 */
[----:B------:R-:W-:Y:S02]  /*10b50*/  USEL UR13, UR44, URZ, !UP0 ;  /* 0x0000003f2c0d7287 */ /* 0x000fe4000c000000 */
[----:B------:R-:W-:Y:S01]  /*10b60*/  USEL UR14, UR8, URZ, !UP0 ;  /* 0x0000003f080e7287 */ /* 0x000fe2000c000000 */
[----:B------:R-:W-:Y:S11]  /*10b70*/  @P1 BRA `(.L_x_2442) ;  /* 0x0000000000a41947 */ /* 0x000ff60003800000 */
[----:B------:R-:W0:Y:S01]  /*10b80*/  S2R R3, SR_TID.X ;  /* 0x0000000000037919 */ /* 0x000e220000002100 */
[----:B------:R-:W1:Y:S01]  /*10b90*/  LDC R7, c[0x0][0xbe8] ;  /* 0x0002fa00ff077b82 */ /* 0x000e620000000800 */
[----:B------:R-:W-:Y:S02]  /*10ba0*/  IMAD.U32 R4, RZ, RZ, UR43 ;  /* 0x0000002bff047e24 */ /* 0x000fe4000f8e00ff */
[----:B-1---5:R-:W-:-:S03]  /*10bb0*/  IMAD R2, R0, R7, RZ ;  /* 0x0000000700027224 */ /* 0x022fc600078e02ff */
[----:B0-----:R-:W-:-:S04]  /*10bc0*/  IADD3 R4, R4, -0x80, R3 ;  /* 0xffffff8004047810 */ /* 0x001fc80007ffe003 */
[----:B------:R-:W-:-:S13]  /*10bd0*/  ISETP.GE.AND P1, PT, R4, R2, PT ;  /* 0x000000020400720c */ /* 0x000fda0003f26270 */
[----:B------:R-:W-:Y:S05]  /*10be0*/  @P1 BRA `(.L_x_2442) ;  /* 0x0000000000881947 */ /* 0x000fea0003800000 */
[----:B------:R-:W-:Y:S01]  /*10bf0*/  ISETP.NE.AND P1, PT, R7, 0x1, PT ;  /* 0x000000010700780c */ /* 0x000fe20003f25270 */
[----:B------:R-:W-:Y:S01]  /*10c00*/  ULDC.64 UR16, c[0x0][0xb90] ;  /* 0x0002e40000107ab9 */ /* 0x000fe20000000a00 */
[----:B------:R-:W-:Y:S01]  /*10c10*/  UMOV UR8, UR4 ;  /* 0x0000000400087c82 */ /* 0x000fe20008000000 */
[----:B------:R-:W-:Y:S01]  /*10c20*/  UIMAD UR10, UR12, UR16, URZ ;  /* 0x000000100c0a72a4 */ /* 0x000fe2000f8e023f */
[----:B------:R-:W-:Y:S01]  /*10c30*/  IMAD.MOV.U32 R2, RZ, RZ, R4 ;  /* 0x000000ffff027224 */ /* 0x000fe200078e0004 */
[----:B------:R-:W-:Y:S02]  /*10c40*/  UMOV UR9, UR11 ;  /* 0x0000000b00097c82 */ /* 0x000fe40008000000 */
[----:B------:R-:W-:Y:S02]  /*10c50*/  UIMAD.WIDE.U32 UR8, UR45, UR16, UR8 ;  /* 0x000000102d0872a5 */ /* 0x000fe4000f8e0008 */
[----:B------:R-:W-:-:S03]  /*10c60*/  UIMAD UR10, UR45, UR17, UR10 ;  /* 0x000000112d0a72a4 */ /* 0x000fc6000f8e020a */
[----:B------:R-:W-:Y:S01]  /*10c70*/  ULDC.64 UR16, c[0x0][0xb98] ;  /* 0x0002e60000107ab9 */ /* 0x000fe20000000a00 */
[----:B------:R-:W0:Y:S01]  /*10c80*/  @P1 LDC R3, c[0x0][0xbec] ;  /* 0x0002fb00ff031b82 */ /* 0x000e220000000800 */
[----:B------:R-:W-:Y:S02]  /*10c90*/  UIADD3 UR9, UR9, UR10, URZ ;  /* 0x0000000a09097290 */ /* 0x000fe4000fffe03f */
[----:B------:R-:W-:Y:S02]  /*10ca0*/  UIMAD UR10, UR14, UR16, URZ ;  /* 0x000000100e0a72a4 */ /* 0x000fe4000f8e023f */
[----:B------:R-:W-:Y:S02]  /*10cb0*/  UIMAD.WIDE.U32 UR8, UR13, UR16, UR8 ;  /* 0x000000100d0872a5 */ /* 0x000fe4000f8e0008 */
[----:B------:R-:W-:Y:S01]  /*10cc0*/  UIMAD UR10, UR13, UR17, UR10 ;  /* 0x000000110d0a72a4 */ /* 0x000fe2000f8e020a */
[----:B------:R-:W1:Y:S02]  /*10cd0*/  @P1 LDC R6, c[0x0][0xbf0] ;  /* 0x0002fc00ff061b82 */ /* 0x000e640000000800 */
[----:B------:R-:W-:Y:S01]  /*10ce0*/  ULDC.64 UR16, c[0x0][0xb88] ;  /* 0x0002e20000107ab9 */ /* 0x000fe20000000a00 */
[----:B0-----:R-:W-:-:S05]  /*10cf0*/  @P1 IMAD.HI.U32 R3, R4, R3, RZ ;  /* 0x0000000304031227 */ /* 0x001fca00078e00ff */
[----:B-1----:R-:W-:Y:S01]  /*10d00*/  @P1 SHF.R.U32.HI R2, RZ, R6, R3 ;  /* 0x00000006ff021219 */ /* 0x002fe20000011603 */
[----:B------:R-:W-:-:S03]  /*10d10*/  IMAD.U32 R6, RZ, RZ, UR10 ;  /* 0x0000000aff067e24 */ /* 0x000fc6000f8e00ff */
[--C-:B------:R-:W-:Y:S01]  /*10d20*/  SHF.R.S32.HI R3, RZ, 0x1f, R2.reuse ;  /* 0x0000001fff037819 */ /* 0x100fe20000011402 */
[----:B------:R-:W-:Y:S01]  /*10d30*/  IMAD.MOV R5, RZ, RZ, -R2 ;  /* 0x000000ffff057224 */ /* 0x000fe200078e0a02 */
[----:B------:R-:W-:-:S03]  /*10d40*/  IADD3 R2, P1, R2, UR8, RZ ;  /* 0x0000000802027c10 */ /* 0x000fc6000ff3e0ff */
[----:B------:R-:W-:Y:S01]  /*10d50*/  IMAD R5, R7, R5, R4 ;  /* 0x0000000507057224 */ /* 0x000fe200078e0204 */
[----:B------:R-:W-:Y:S01]  /*10d60*/  IADD3.X R3, R3, UR9, R6, P1, !PT ;  /* 0x0000000903037c10 */ /* 0x000fe20008ffe406 */
[----:B------:R-:W-:-:S03]  /*10d70*/  ULDC.64 UR8, c[0x0][0xb50] ;  /* 0x0002d40000087ab9 */ /* 0x000fc60000000a00 */
[----:B------:R-:W-:Y:S01]  /*10d80*/  SHF.R.S32.HI R4, RZ, 0x1f, R5 ;  /* 0x0000001fff047819 */ /* 0x000fe20000011405 */
[----:B------:R-:W-:-:S04]  /*10d90*/  IMAD.WIDE.U32 R2, R5, UR16, R2 ;  /* 0x0000001005027c25 */ /* 0x000fc8000f8e0002 */
[----:B------:R-:W-:-:S04]  /*10da0*/  IMAD R4, R4, UR16, RZ ;  /* 0x0000001004047c24 */ /* 0x000fc8000f8e02ff */
[----:B------:R-:W-:Y:S01]  /*10db0*/  IMAD R7, R5, UR17, R4 ;  /* 0x0000001105077c24 */ /* 0x000fe2000f8e0204 */
[----:B------:R-:W-:-:S03]  /*10dc0*/  LEA R4, P1, R2, UR8, 0x2 ;  /* 0x0000000802047c11 */ /* 0x000fc6000f8210ff */
[----:B------:R-:W-:-:S05]  /*10dd0*/  IMAD.IADD R3, R3, 0x1, R7 ;  /* 0x0000000103037824 */ /* 0x000fca00078e0207 */
[----:B------:R-:W-:Y:S01]  /*10de0*/  LEA.HI.X R5, R2, UR9, R3, 0x2, P1 ;  /* 0x0000000902057c11 */ /* 0x000fe200088f1403 */
[----:B------:R-:W-:-:S05]  /*10df0*/  IMAD.MOV.U32 R3, RZ, RZ, -0x800000 ;  /* 0xff800000ff037424 */ /* 0x000fca00078e00ff */
[----:B------:R0:W-:Y:S02]  /*10e00*/  STG.E desc[UR40][R4.64], R3 ;  /* 0x0000000304007986 */ /* 0x0001e4000c101928 */
.L_x_2442:
[----:B------:R-:W-:Y:S05]  /*10e10*/  BSYNC B1 ;  /* 0x0000000000017941 */ /* 0x000fea0003800000 */
.L_x_2441:
[----:B0-----:R-:W0:Y:S01]  /*10e20*/  @P0 LDC R3, c[0x0][0xbf0] ;  /* 0x0002fc00ff030b82 */ /* 0x001e220000000800 */
[----:B------:R-:W-:Y:S01]  /*10e30*/  ULDC.64 UR16, c[0x0][0xaa0] ;  /* 0x0002a80000107ab9 */ /* 0x000fe20000000a00 */
[----:B------:R-:W-:Y:S01]  /*10e40*/  IMAD R2, R202, 0x20, R203 ;  /* 0x00000020ca027824 */ /* 0x000fe200078e02cb */
[----:B------:R-:W-:Y:S01]  /*10e50*/  UIMAD UR10, UR11, UR16, URZ ;  /* 0x000000100b0a72a4 */ /* 0x000fe2000f8e023f */
[----:B------:R-:W-:Y:S01]  /*10e60*/  VIADD R8, R203, UR43 ;  /* 0x0000002bcb087c36 */ /* 0x000fe20008000000 */
[----:B------:R-:W-:Y:S01]  /*10e70*/  UIMAD.WIDE.U32 UR8, UR4, UR16, URZ ;  /* 0x00000010040872a5 */ /* 0x000fe2000f8e003f */
[----:B------:R-:W-:Y:S01]  /*10e80*/  VIADD R6, R2, UR43 ;  /* 0x0000002b02067c36 */ /* 0x000fe20008000000 */
[----:B------:R-:W-:Y:S01]  /*10e90*/  UIMAD UR10, UR4, UR17, UR10 ;  /* 0x00000011040a72a4 */ /* 0x000fe2000f8e020a */
[----:B------:R-:W-:Y:S02]  /*10ea0*/  BSSY B1, `(.L_x_2443) ;  /* 0x000003d000017945 */ /* 0x000fe40003800000 */
        /* <DEDUP_REMOVED lines=10> */
[----:B0-----:R-:W-:Y:S01]  /*10f50*/  @P0 SHF.R.U32.HI R5, RZ, R3, R2 ;  /* 0x00000003ff050219 */ /* 0x001fe20000011602 */
        /* <DEDUP_REMOVED lines=11> */
[----:B------:R-:W-:Y:S02]  /*11010*/  IMAD.U32 R3, RZ, RZ, UR4 ;  /* 0x00000004ff037e24 */ /* 0x000fe4000f8e00ff */
[C---:B------:R-:W-:Y:S01]  /*11020*/  IMAD R9, R5.reuse, UR11, R4 ;  /* 0x0000000b05097c24 */ /* 0x040fe2000f8e0204 */
[----:B------:R-:W-:Y:S01]  /*11030*/  SHF.R.S32.HI R4, RZ, 0x1f, R7 ;  /* 0x0000001fff047819 */ /* 0x000fe20000011407 */
[----:B------:R-:W-:-:S04]  /*11040*/  IMAD.WIDE.U32 R2, R5, UR10, R2 ;  /* 0x0000000a05027c25 */ /* 0x000fc8000f8e0002 */
[----:B------:R-:W-:Y:S02]  /*11050*/  IMAD.IADD R3, R3, 0x1, R9 ;  /* 0x0000000103037824 */ /* 0x000fe400078e0209 */
[----:B------:R-:W-:Y:S02]  /*11060*/  IMAD R4, R4, UR8, RZ ;  /* 0x0000000804047c24 */ /* 0x000fe4000f8e02ff */
[----:B-----5:R-:W-:Y:S02]  /*11070*/  IMAD R11, R0, R11, RZ ;  /* 0x0000000b000b7224 */ /* 0x020fe400078e02ff */
        /* <DEDUP_REMOVED lines=31> */
.L_x_2444:
[----:B------:R-:W-:Y:S05]  /*11270*/  BSYNC B1 ;  /* 0x0000000000017941 */ /* 0x000fea0003800000 */
.L_x_2443:
        /* <DEDUP_REMOVED lines=21> */
.L_x_2446:
[----:B------:R-:W-:Y:S05]  /*113d0*/  BSYNC B1 ;  /* 0x0000000000017941 */ /* 0x000fea0003800000 */
.L_x_2445:
        /* <DEDUP_REMOVED lines=21> */
.L_x_2448:
[----:B------:R-:W-:Y:S05]  /*11530*/  BSYNC B1 ;  /* 0x0000000000017941 */ /* 0x000fea0003800000 */
.L_x_2447:
[----:B0-----:R-:W-:Y:S01]  /*11540*/  VIADD R0, R8, 0x60 ;  /* 0x0000006008007836 */ /* 0x001fe20000000000 */
[----:B---3--:R0:W3:Y:S04]  /*11550*/  SHFL.IDX PT, R6, R5, 0x3, 0x181f ;  /* 0x00781f0005067f89 */ /* 0x0080e800000e0000 */
        /* <DEDUP_REMOVED lines=20> */
.L_x_2439:
[----:B------:R-:W-:Y:S05]  /*116a0*/  BSYNC B0 ;  /* 0x0000000000007941 */ /* 0x000fea0003800000 */
.L_x_2430:
[----:B------:R-:W-:Y:S02]  /*116b0*/  ULDC UR4, c[0x0][0xc3c] ;  /* 0x00030f0000047ab9 */ /* 0x000fe40000000800 */
[----:B------:R-:W-:-:S06]  /*116c0*/  UISETP.GE.AND UP0, UPT, UR6, UR4, UPT ;  /* 0x000000040600728c */ /* 0x000fcc000bf06270 */
[----:B------:R-:W-:-:S13]  /*116d0*/  PLOP3.LUT P0, PT, PT, PT, UP0, 0x80, 0x0 ;  /* 0x000000000000781c */ /* 0x000fda0003f0f008 */
[----:B------:R-:W-:Y:S05]  /*116e0*/  @!P0 BRA `(.L_x_2449) ;  /* 0xfffffef400dc8947 */ /* 0x000fea000383ffff */
[----:B------:R-:W-:Y:S05]  /*116f0*/  EXIT ;  /* 0x000000000000794d */ /* 0x000fea0003800000 */
.L_x_2348:
[----:B------:R-:W-:-:S08]  /*11700*/  NOP ;  /* 0x0000000000007918 */ /* 0x000fd00000000000 */
[----:B------:R-:W0:-:S00]  /*11710*/  USETMAXREG.DEALLOC.CTAPOOL 0x18 ;  /* 0x00000018000079c8 */ /* 0x000e0000080e0500 */
[----:B0-----:R-:W2:Y:S01]  /*11720*/  LDL.LU R2, [R1] ;  /* 0x0000000001027983 */ /* 0x001ea20000300800 */
[----:B------:R-:W-:Y:S01]  /*11730*/  LOP3.LUT R0, R0, 0x3, RZ, 0xc0, !PT ;  /* 0x0000000300007812 */ /* 0x000fe200078ec0ff */
[----:B------:R-:W-:-:S05]  /*11740*/  IMAD.MOV.U32 R4, RZ, RZ, RZ ;  /* 0x000000ffff047224 */ /* 0x000fca00078e00ff */
[----:B------:R-:W0:Y:S02]  /*11750*/  SHFL.IDX PT, R0, R0, RZ, 0x1f ;  /* 0x00001fff00007589 */ /* 0x000e2400000e0000 */
[----:B0-----:R-:W-:Y:S02]  /*11760*/  ISETP.NE.AND P0, PT, R0, RZ, PT ;  /* 0x000000ff0000720c */ /* 0x001fe40003f05270 */
[----:B--2---:R-:W-:-:S11]  /*11770*/  LOP3.LUT R2, R2, 0xfffffffd, RZ, 0xc0, !PT ;  /* 0xfffffffd02027812 */ /* 0x004fd600078ec0ff */
[----:B------:R-:W-:-:S05]  /*11780*/  @P0 LOP3.LUT R2, R2, 0x2, RZ, 0xfc, !PT ;  /* 0x0000000202020812 */ /* 0x000fca00078efcff */
[----:B------:R0:W-:Y:S01]  /*11790*/  STL [R1], R2 ;  /* 0x0000000201007387 */ /* 0x0001e20000100800 */
[----:B------:R-:W-:Y:S05]  /*117a0*/  @!P0 BRA `(.L_x_2450) ;  /* 0x00000000001c8947 */ /* 0x000fea0003800000 */
[----:B------:R-:W1:Y:S08]  /*117b0*/  S2UR UR5, SR_CgaCtaId ;  /* 0x00000000000579c3 */ /* 0x000e700000008800 */
[----:B------:R-:W-:Y:S06]  /*117c0*/  BAR.SYNC.DEFER_BLOCKING 0x5, 0x180 ;  /* 0x0146000000007b1d */ /* 0x000fec0000010000 */
[----:B------:R-:W-:-:S02]  /*117d0*/  UMOV UR4, 0x400 ;  /* 0x0000040000047882 */ /* 0x000fc40000000000 */
[----:B-1----:R-:W-:-:S09]  /*117e0*/  ULEA UR4, UR5, UR4, 0x18 ;  /* 0x0000000405047291 */ /* 0x002fd2000f8ec03f */
[----:B------:R-:W2:Y:S01]  /*117f0*/  LDS.128 R16, [UR4+0x228d0] ;  /* 0x0228d004ff107984 */ /* 0x000ea20008000c00 */
[----:B------:R-:W-:Y:S06]  /*11800*/  BAR.ARV 0x4, 0x180 ;  /* 0x0106000000007b1d */ /* 0x000fec0000002000 */
[----:B------:R-:W-:Y:S05]  /*11810*/  BRA `(.L_x_2451) ;  /* 0x0000000800847947 */ /* 0x000fea0003800000 */
.L_x_2450:
[----:B------:R-:W1:Y:S01]  /*11820*/  S2R R0, SR_TID.X ;  /* 0x0000000000007919 */ /* 0x000e620000002100 */
[----:B------:R-:W-:Y:S01]  /*11830*/  ULDC UR4, c[0x0][0xc3c] ;  /* 0x00030f0000047ab9 */ /* 0x000fe20000000800 */
[----:B------:R-:W2:Y:S01]  /*11840*/  S2UR UR6, SR_CTAID.X ;  /* 0x00000000000679c3 */ /* 0x000ea20000002500 */
[----:B------:R-:W-:Y:S01]  /*11850*/  ULDC UR5, c[0x0][0xc38] ;  /* 0x00030e0000057ab9 */ /* 0x000fe20000000800 */
[----:B-1----:R-:W-:-:S04]  /*11860*/  LOP3.LUT R0, R0, 0x1f, RZ, 0xc0, !PT ;  /* 0x0000001f00007812 */ /* 0x002fc800078ec0ff */
[----:B------:R-:W-:-:S04]  /*11870*/  ISETP.NE.AND P0, PT, R0, 0x1f, PT ;  /* 0x0000001f0000780c */ /* 0x000fc80003f05270 */
[----:B------:R-:W-:-:S13]  /*11880*/  ISETP.GE.OR P1, PT, R0, UR4, !P0 ;  /* 0x0000000400007c0c */ /* 0x000fda000c726670 */
[----:B0-----:R-:W0:Y:S02]  /*11890*/  @!P1 LDC.64 R2, c[0x0][0xc80] ;  /* 0x00032000ff029b82 */ /* 0x001e240000000a00 */
[----:B0-----:R-:W-:-:S05]  /*118a0*/  @!P1 IMAD.WIDE.U32 R2, R0, 0x4, R2 ;  /* 0x0000000400029825 */ /* 0x001fca00078e0002 */
[----:B------:R-:W3:Y:S01]  /*118b0*/  @!P1 LDG.E R4, desc[UR40][R2.64] ;  /* 0x0000002802049981 */ /* 0x000ee2000c1e1900 */
[C---:B------:R-:W-:Y:S01]  /*118c0*/  ISETP.NE.AND P1, PT, R0.reuse, RZ, PT ;  /* 0x000000ff0000720c */ /* 0x040fe20003f25270 */
[----:B------:R-:W-:Y:S01]  /*118d0*/  UMOV UR4, URZ ;  /* 0x0000003f00047c82 */ /* 0x000fe20008000000 */
[C---:B------:R-:W-:Y:S01]  /*118e0*/  ISETP.GE.U32.AND P2, PT, R0.reuse, 0x2, PT ;  /* 0x000000020000780c */ /* 0x040fe20003f46070 */
[----:B------:R-:W-:Y:S01]  /*118f0*/  IMAD.MOV.U32 R16, RZ, RZ, RZ ;  /* 0x000000ffff107224 */ /* 0x000fe200078e00ff */
[C---:B------:R-:W-:Y:S02]  /*11900*/  ISETP.GE.U32.AND P3, PT, R0.reuse, 0x4, PT ;  /* 0x000000040000780c */ /* 0x040fe40003f66070 */
[C---:B------:R-:W-:Y:S02]  /*11910*/  ISETP.GE.U32.AND P4, PT, R0.reuse, 0x8, PT ;  /* 0x000000080000780c */ /* 0x040fe40003f86070 */
[----:B------:R-:W-:Y:S01]  /*11920*/  ISETP.GE.U32.AND P5, PT, R0, 0x10, PT ;  /* 0x000000100000780c */ /* 0x000fe20003fa6070 */
[----:B---3--:R-:W0:Y:S02]  /*11930*/  SHFL.UP PT, R5, R4, 0x1, RZ ;  /* 0x0420000004057989 */ /* 0x008e2400000e00ff */
        /* <DEDUP_REMOVED lines=17> */
[----:B--2---:R-:W-:-:S13]  /*11a50*/  ISETP.GT.AND P6, PT, R6, UR6, PT ;  /* 0x0000000606007c0c */ /* 0x004fda000bfc4270 */
[----:B------:R-:W-:Y:S05]  /*11a60*/  @P6 BRA `(.L_x_2452) ;  /* 0x00000000009c6947 */ /* 0x000fea0003800000 */
[----:B------:R-:W0:Y:S01]  /*11a70*/  LDC R5, c[0x0][0xc3c] ;  /* 0x00030f00ff057b82 */ /* 0x000e220000000800 */
[----:B------:R-:W-:Y:S01]  /*11a80*/  IMAD.MOV.U32 R6, RZ, RZ, R3 ;  /* 0x000000ffff067224 */ /* 0x000fe200078e0003 */
[----:B------:R-:W-:Y:S01]  /*11a90*/  UMOV UR4, URZ ;  /* 0x0000003f00047c82 */ /* 0x000fe20008000000 */
[----:B------:R-:W-:Y:S01]  /*11aa0*/  ULDC UR7, c[0x0][0xc3c] ;  /* 0x00030f0000077ab9 */ /* 0x000fe20000000800 */
[----:B------:R-:W-:-:S05]  /*11ab0*/  ULDC UR5, c[0x0][0xc38] ;  /* 0x00030e0000057ab9 */ /* 0x000fca0000000800 */
.L_x_2456:
        /* <DEDUP_REMOVED lines=12> */
.L_x_2455:
[----:B------:R-:W-:Y:S05]  /*11b80*/  BSYNC B0 ;  /* 0x0000000000007941 */ /* 0x000fea0003800000 */
.L_x_2454:
        /* <DEDUP_REMOVED lines=20> */
[----:B------:R-:W-:-:S07]  /*11cd0*/  IMAD.MOV.U32 R5, RZ, RZ, R9 ;  /* 0x000000ffff057224 */ /* 0x000fce00078e0009 */
.L_x_2452:
[----:B------:R-:W-:-:S04]  /*11ce0*/  IMAD.IADD R6, R6, 0x1, -R3 ;  /* 0x0000000106067824 */ /* 0x000fc800078e0a03 */
[----:B------:R-:W-:-:S05]  /*11cf0*/  IMAD R2, R5, UR5, R6 ;  /* 0x0000000505027c24 */ /* 0x000fca000f8e0206 */
[----:B------:R-:W-:Y:S02]  /*11d00*/  ISETP.GT.AND P0, PT, R2, UR6, PT ;  /* 0x0000000602007c0c */ /* 0x000fe4000bf04270 */
[----:B------:R-:W0:Y:S11]  /*11d10*/  LDC.64 R2, c[0x0][0xc90] ;  /* 0x00032400ff027b82 */ /* 0x000e360000000a00 */
[----:B------:R-:W-:-:S04]  /*11d20*/  VOTE.ANY R11, PT, !P0 ;  /* 0x00000000000b7806 */ /* 0x000fc800040e0100 */
[----:B------:R-:W1:Y:S02]  /*11d30*/  POPC R7, R11 ;  /* 0x0000000b00077309 */ /* 0x000e640000000000 */
[----:B-1----:R-:W-:-:S04]  /*11d40*/  VIADD R19, R7, UR4 ;  /* 0x0000000407137c36 */ /* 0x002fc80008000000 */
[----:B0-----:R-:W-:-:S05]  /*11d50*/  IMAD.WIDE R2, R19, 0x4, R2 ;  /* 0x0000000413027825 */ /* 0x001fca00078e0202 */
[----:B------:R-:W2:Y:S01]  /*11d60*/  LDG.E R9, desc[UR40][R2.64] ;  /* 0x0000002802097981 */ /* 0x000ea2000c1e1900 */
[----:B------:R-:W-:-:S03]  /*11d70*/  ISETP.NE.AND P0, PT, R11, RZ, PT ;  /* 0x000000ff0b00720c */ /* 0x000fc60003f05270 */
[----:B------:R-:W2:Y:S02]  /*11d80*/  SHFL.IDX PT, R4, R4, R7, 0x1f ;  /* 0x00001f0704047589 */ /* 0x000ea400000e0000 */
[----:B--2---:R-:W-:-:S05]  /*11d90*/  IMAD R8, R4, R9, RZ ;  /* 0x0000000904087224 */ /* 0x004fca00078e02ff */
[----:B------:R-:W-:-:S04]  /*11da0*/  IABS R10, R8 ;  /* 0x00000008000a7213 */ /* 0x000fc80000000000 */
[----:B------:R-:W0:Y:S08]  /*11db0*/  I2F.RP R12, R10 ;  /* 0x0000000a000c7306 */ /* 0x000e300000209400 */
[----:B0-----:R-:W0:Y:S02]  /*11dc0*/  MUFU.RCP R12, R12 ;  /* 0x0000000c000c7308 */ /* 0x001e240000001000 */
[----:B0-----:R-:W-:-:S06]  /*11dd0*/  VIADD R13, R12, 0xffffffe ;  /* 0x0ffffffe0c0d7836 */ /* 0x001fcc0000000000 */
[----:B------:R0:W1:Y:S01]  /*11de0*/  F2I.FTZ.U32.TRUNC.NTZ R3, R13 ;  /* 0x0000000d00037305 */ /* 0x000062000021f000 */
[----:B------:R-:W-:Y:S05]  /*11df0*/  @!P0 BRA `(.L_x_2457) ;  /* 0x0000000000088947 */ /* 0x000fea0003800000 */
[----:B------:R-:W-:-:S06]  /*11e00*/  VIADD R16, R7, 0xffffffff ;  /* 0xffffffff07107836 */ /* 0x000fcc0000000000 */
[----:B------:R2:W3:Y:S02]  /*11e10*/  SHFL.IDX PT, R16, R5, R16, 0x1f ;  /* 0x00001f1005107589 */ /* 0x0004e400000e0000 */
.L_x_2457:
[--C-:B-12---:R-:W-:Y:S02]  /*11e20*/  IMAD.MOV R5, RZ, RZ, -R3.reuse ;  /* 0x000000ffff057224 */ /* 0x106fe400078e0a03 */
[----:B---3--:R-:W-:Y:S01]  /*11e30*/  IMAD R16, R16, UR5, R6 ;  /* 0x0000000510107c24 */ /* 0x008fe2000f8e0206 */
[----:B------:R-:W-:Y:S01]  /*11e40*/  IABS R6, R8 ;  /* 0x0000000800067213 */ /* 0x000fe20000000000 */
[----:B------:R-:W-:Y:S02]  /*11e50*/  IMAD R5, R5, R10, RZ ;  /* 0x0000000a05057224 */ /* 0x000fe400078e02ff */
[----:B------:R-:W-:Y:S02]  /*11e60*/  IMAD.MOV.U32 R2, RZ, RZ, RZ ;  /* 0x000000ffff027224 */ /* 0x000fe400078e00ff */
[----:B------:R-:W-:Y:S02]  /*11e70*/  IMAD.MOV R6, RZ, RZ, -R6 ;  /* 0x000000ffff067224 */ /* 0x000fe400078e0a06 */
[----:B------:R-:W-:Y:S01]  /*11e80*/  IMAD.HI.U32 R2, R3, R5, R2 ;  /* 0x0000000503027227 */ /* 0x000fe200078e0002 */
[----:B------:R-:W-:-:S04]  /*11e90*/  IADD3 R5, -R16, UR6, RZ ;  /* 0x0000000610057c10 */ /* 0x000fc8000fffe1ff */
        /* <DEDUP_REMOVED lines=13> */
[----:B------:R-:W-:Y:S02]  /*11f70*/  IMAD R6, R9, R2, RZ ;  /* 0x0000000209067224 */ /* 0x000fe400078e02ff */
[----:B------:R-:W-:Y:S02]  /*11f80*/  IMAD.MOV R2, RZ, RZ, -R2 ;  /* 0x000000ffff027224 */ /* 0x000fe400078e0a02 */
[----:B------:R-:W-:Y:S02]  /*11f90*/  IMAD.MOV R10, RZ, RZ, -R6 ;  /* 0x000000ffff0a7224 */ /* 0x000fe400078e0a06 */
[----:B------:R-:W-:-:S03]  /*11fa0*/  IMAD R5, R8, R2, R5 ;  /* 0x0000000208057224 */ /* 0x000fc600078e0205 */
[----:B------:R-:W-:-:S04]  /*11fb0*/  VIADDMNMX R9, R10, UR5, R9, PT ;  /* 0x000000050a097c46 */ /* 0x000fc8000b800109 */
[-C--:B------:R-:W-:Y:S02]  /*11fc0*/  IABS R7, R9.reuse ;  /* 0x0000000900077213 */ /* 0x080fe40000000000 */
[----:B------:R-:W-:Y:S02]  /*11fd0*/  IABS R8, R9 ;  /* 0x0000000900087213 */ /* 0x000fe40000000000 */
[----:B------:R-:W1:Y:S03]  /*11fe0*/  I2F.RP R10, R7 ;  /* 0x00000007000a7306 */ /* 0x000e660000209400 */
[----:B------:R-:W-:-:S05]  /*11ff0*/  IMAD.MOV R8, RZ, RZ, -R8 ;  /* 0x000000ffff087224 */ /* 0x000fca00078e0a08 */
[----:B-1----:R-:W1:Y:S02]  /*12000*/  MUFU.RCP R10, R10 ;  /* 0x0000000a000a7308 */ /* 0x002e640000001000 */
[----:B-1----:R-:W-:-:S06]  /*12010*/  VIADD R3, R10, 0xffffffe ;  /* 0x0ffffffe0a037836 */ /* 0x002fcc0000000000 */
[----:B------:R-:W1:Y:S02]  /*12020*/  F2I.FTZ.U32.TRUNC.NTZ R3, R3 ;  /* 0x0000000300037305 */ /* 0x000e64000021f000 */
[----:B-1----:R-:W-:-:S04]  /*12030*/  IMAD.MOV R2, RZ, RZ, -R3 ;  /* 0x000000ffff027224 */ /* 0x002fc800078e0a03 */
[----:B------:R-:W-:Y:S02]  /*12040*/  IMAD R11, R2, R7, RZ ;  /* 0x00000007020b7224 */ /* 0x000fe400078e02ff */
[----:B------:R-:W-:-:S04]  /*12050*/  IMAD.MOV.U32 R2, RZ, RZ, RZ ;  /* 0x000000ffff027224 */ /* 0x000fc800078e00ff */
[----:B------:R-:W-:Y:S01]  /*12060*/  IMAD.HI.U32 R2, R3, R11, R2 ;  /* 0x0000000b03027227 */ /* 0x000fe200078e0002 */
[----:B------:R-:W-:Y:S02]  /*12070*/  IABS R11, R5 ;  /* 0x00000005000b7213 */ /* 0x000fe40000000000 */
[C---:B------:R-:W-:Y:S01]  /*12080*/  LOP3.LUT R3, R5.reuse, R9, RZ, 0x3c, !PT ;  /* 0x0000000905037212 */ /* 0x040fe200078e3cff */
[----:B------:R-:W-:Y:S02]  /*12090*/  IMAD.IADD R5, R5, 0x1, R6 ;  /* 0x0000000105057824 */ /* 0x000fe400078e0206 */
[----:B------:R-:W-:Y:S01]  /*120a0*/  IMAD.HI.U32 R2, R2, R11, RZ ;  /* 0x0000000b02027227 */ /* 0x000fe200078e00ff */
[----:B------:R-:W-:-:S03]  /*120b0*/  ISETP.GE.AND P2, PT, R3, RZ, PT ;  /* 0x000000ff0300720c */ /* 0x000fc60003f46270 */
[----:B------:R-:W-:-:S05]  /*120c0*/  IMAD R8, R2, R8, R11 ;  /* 0x0000000802087224 */ /* 0x000fca00078e020b */
[----:B------:R-:W-:-:S13]  /*120d0*/  ISETP.GT.U32.AND P1, PT, R7, R8, PT ;  /* 0x000000080700720c */ /* 0x000fda0003f24070 */
[----:B------:R-:W-:Y:S02]  /*120e0*/  @!P1 IMAD.IADD R8, R8, 0x1, -R7 ;  /* 0x0000000108089824 */ /* 0x000fe400078e0a07 */
[----:B------:R-:W-:Y:S01]  /*120f0*/  @!P1 VIADD R2, R2, 0x1 ;  /* 0x0000000102029836 */ /* 0x000fe20000000000 */
[----:B------:R-:W-:Y:S02]  /*12100*/  ISETP.NE.AND P1, PT, R9, RZ, PT ;  /* 0x000000ff0900720c */ /* 0x000fe40003f25270 */
[----:B------:R-:W-:-:S13]  /*12110*/  ISETP.GE.U32.AND P0, PT, R8, R7, PT ;  /* 0x000000070800720c */ /* 0x000fda0003f06070 */
[----:B------:R-:W-:-:S04]  /*12120*/  @P0 VIADD R2, R2, 0x1 ;  /* 0x0000000102020836 */ /* 0x000fc80000000000 */
[----:B------:R-:W-:Y:S01]  /*12130*/  @!P2 IMAD.MOV R2, RZ, RZ, -R2 ;  /* 0x000000ffff02a224 */ /* 0x000fe200078e0a02 */
[----:B------:R-:W-:Y:S01]  /*12140*/  @!P1 LOP3.LUT R2, RZ, R9, RZ, 0x33, !PT ;  /* 0x00000009ff029212 */ /* 0x000fe200078e33ff */
[----:B------:R-:W-:-:S03]  /*12150*/  IMAD.MOV R9, RZ, RZ, -R9 ;  /* 0x000000ffff097224 */ /* 0x000fc600078e0a09 */
[----:B------:R-:W-:Y:S01]  /*12160*/  LOP3.LUT R17, RZ, R2, RZ, 0x33, !PT ;  /* 0x00000002ff117212 */ /* 0x000fe200078e33ff */
[----:B------:R-:W-:-:S04]  /*12170*/  IMAD R18, R2, R9, R5 ;  /* 0x0000000902127224 */ /* 0x000fc800078e0205 */
[----:B------:R-:W-:Y:S01]  /*12180*/  IMAD.IADD R17, R4, 0x1, R17 ;  /* 0x0000000104117824 */ /* 0x000fe200078e0211 */
[----:B------:R-:W-:Y:S06]  /*12190*/  BRA `(.L_x_2458) ;  /* 0x00000000000c7947 */ /* 0x000fec0003800000 */
.L_x_2453:
[----:B------:R-:W-:Y:S02]  /*121a0*/  IMAD.MOV.U32 R17, RZ, RZ, RZ ;  /* 0x000000ffff117224 */ /* 0x000fe400078e00ff */
[----:B------:R-:W-:Y:S02]  /*121b0*/  IMAD.U32 R16, RZ, RZ, UR6 ;  /* 0x00000006ff107e24 */ /* 0x000fe4000f8e00ff */
[----:B------:R-:W-:-:S07]  /*121c0*/  IMAD.MOV.U32 R18, RZ, RZ, RZ ;  /* 0x000000ffff127224 */ /* 0x000fce00078e00ff */
.L_x_2458:
[----:B------:R-:W-:-:S13]  /*121d0*/  ISETP.NE.AND P0, PT, R0, RZ, PT ;  /* 0x000000ff0000720c */ /* 0x000fda0003f05270 */
[----:B------:R-:W1:Y:S01]  /*121e0*/  @!P0 S2R R3, SR_CgaCtaId ;  /* 0x0000000000038919 */ /* 0x000e620000008800 */
[----:B------:R-:W-:-:S04]  /*121f0*/  @!P0 MOV R0, 0x400 ;  /* 0x0000040000008802 */ /* 0x000fc80000000f00 */
[----:B-1----:R-:W-:-:S05]  /*12200*/  @!P0 LEA R0, R3, R0, 0x18 ;  /* 0x0000000003008211 */ /* 0x002fca00078ec0ff */
[----:B------:R1:W-:Y:S01]  /*12210*/  @!P0 STS.128 [R0+0x228d0], R16 ;  /* 0x0228d01000008388 */ /* 0x0003e20000000c00 */
[----:B------:R-:W-:Y:S06]  /*12220*/  BAR.ARV 0x5, 0x180 ;  /* 0x0146000000007b1d */ /* 0x000fec0000002000 */
.L_x_2451:
[----:B-1----:R-:W-:Y:S01]  /*12230*/  IMAD.MOV.U32 R0, RZ, RZ, 0x1 ;  /* 0x00000001ff007424 */ /* 0x002fe200078e00ff */
[----:B------:R1:W-:Y:S01]  /*12240*/  STL [R1+0x8], RZ ;  /* 0x000008ff01007387 */ /* 0x0003e20000100800 */
[----:B------:R-:W-:Y:S02]  /*12250*/  ULDC UR4, c[0x0][0xc3c] ;  /* 0x00030f0000047ab9 */ /* 0x000fe40000000800 */
[----:B--2---:R-:W-:Y:S01]  /*12260*/  ISETP.GE.AND P0, PT, R19, UR4, PT ;  /* 0x0000000413007c0c */ /* 0x004fe2000bf06270 */
[----:B------:R1:W-:Y:S04]  /*12270*/  STL [R1+0x10], R0 ;  /* 0x0000100001007387 */ /* 0x0003e80000100800 */
[----:B------:R1:W-:Y:S08]  /*12280*/  STL [R1+0x40], RZ ;  /* 0x000040ff01007387 */ /* 0x0003f00000100800 */
[----:B-1----:R-:W-:Y:S05]  /*12290*/  @P0 BRA `(.L_x_2459) ;  /* 0x0000005400700947 */ /* 0x002fea0003800000 */
        /* <DEDUP_REMOVED lines=24> */
.L_x_2569:
[----:B------:R-:W-:Y:S05]  /*12420*/  YIELD ;  /* 0x0000000000007946 */ /* 0x000fea0003800000 */
[----:B------:R-:W-:Y:S01]  /*12430*/  ULDC.64 UR4, c[0x0][0xa28] ;  /* 0x00028a0000047ab9 */ /* 0x000fe20000000a00 */
[----:B0--3--:R-:W-:Y:S01]  /*12440*/  IMAD.MOV.U32 R0, RZ, RZ, RZ ;  /* 0x000000ffff007224 */ /* 0x009fe200078e00ff */
[----:B------:R-:W-:Y:S01]  /*12450*/  ISETP.NE.U32.AND P0, PT, RZ, UR4, PT ;  /* 0x00000004ff007c0c */ /* 0x000fe2000bf05070 */
[----:B------:R-:W0:Y:S01]  /*12460*/  LDC.64 R4, c[0x0][0xa00] ;  /* 0x00028000ff047b82 */ /* 0x000e220000000a00 */
[----:B-1---5:R-:W-:Y:S01]  /*12470*/  CS2R R8, SRZ ;  /* 0x0000000000087805 */ /* 0x022fe2000001ff00 */
[----:B------:R-:W-:Y:S01]  /*12480*/  ULDC.64 UR6, c[0x0][0xa08] ;  /* 0x0002820000067ab9 */ /* 0x000fe20000000a00 */
[----:B------:R-:W-:Y:S01]  /*12490*/  ISETP.NE.AND.EX P0, PT, RZ, UR5, PT, P0 ;  /* 0x00000005ff007c0c */ /* 0x000fe2000bf05300 */
[----:B------:R-:W-:-:S12]  /*124a0*/  ULDC.64 UR4, c[0x0][0xa18] ;  /* 0x0002860000047ab9 */ /* 0x000fd80000000a00 */
[----:B------:R-:W1:Y:S02]  /*124b0*/  @P0 LDC.64 R2, c[0x0][0xa28] ;  /* 0x00028a00ff020b82 */ /* 0x000e640000000a00 */
[----:B-1----:R-:W-:-:S05]  /*124c0*/  @P0 IMAD.WIDE R2, R19, 0x4, R2 ;  /* 0x0000000413020825 */ /* 0x002fca00078e0202 */
[----:B------:R1:W5:Y:S01]  /*124d0*/  @P0 LDG.E R0, desc[UR40][R2.64] ;  /* 0x0000002802000981 */ /* 0x000362000c1e1900 */
[----:B------:R-:W-:Y:S01]  /*124e0*/  ISETP.NE.U32.AND P0, PT, RZ, UR4, PT ;  /* 0x00000004ff007c0c */ /* 0x000fe2000bf05070 */
[----:B0-----:R-:W-:Y:S01]  /*124f0*/  IMAD.WIDE R4, R19, 0x4, R4 ;  /* 0x0000000413047825 */ /* 0x001fe200078e0204 */
[----:B------:R-:W-:Y:S02]  /*12500*/  ISETP.NE.U32.AND P1, PT, RZ, UR6, PT ;  /* 0x00000006ff007c0c */ /* 0x000fe4000bf25070 */
[----:B------:R-:W-:Y:S01]  /*12510*/  ISETP.NE.AND.EX P2, PT, RZ, UR5, PT, P0 ;  /* 0x00000005ff007c0c */ /* 0x000fe2000bf45300 */
[----:B------:R-:W-:Y:S01]  /*12520*/  ULDC.64 UR4, c[0x0][0xa00] ;  /* 0x0002800000047ab9 */ /* 0x000fe20000000a00 */
[----:B------:R-:W-:Y:S02]  /*12530*/  ISETP.NE.AND.EX P1, PT, RZ, UR7, PT, P1 ;  /* 0x00000007ff007c0c */ /* 0x000fe4000bf25310 */
[----:B------:R-:W-:Y:S01]  /*12540*/  ISETP.NE.U32.AND P0, PT, RZ, UR4, PT ;  /* 0x00000004ff007c0c */ /* 0x000fe2000bf05070 */
[----:B-1----:R-:W0:Y:S03]  /*12550*/  LDC.64 R2, c[0x0][0xa08] ;  /* 0x00028200ff027b82 */ /* 0x002e260000000a00 */
[----:B------:R-:W-:-:S05]  /*12560*/  ISETP.NE.AND.EX P0, PT, RZ, UR5, PT, P0 ;  /* 0x00000005ff007c0c */ /* 0x000fca000bf05300 */
[----:B--2---:R-:W1:Y:S08]  /*12570*/  @P2 LDC.64 R6, c[0x0][0xa18] ;  /* 0x00028600ff062b82 */ /* 0x004e700000000a00 */
[----:B------:R-:W2:Y:S01]  /*12580*/  @P0 LDG.E R9, desc[UR40][R4.64] ;  /* 0x0000002804090981 */ /* 0x000ea2000c1e1900 */
[----:B------:R-:W-:Y:S01]  /*12590*/  ULDC UR4, c[0x0][0x288] ;  /* 0x0000a20000047ab9 */ /* 0x000fe20000000800 */
[----:B0-----:R-:W-:-:S05]  /*125a0*/  IMAD.WIDE R2, R19, 0x4, R2 ;  /* 0x0000000413027825 */ /* 0x001fca00078e0202 */
[----:B------:R-:W5:Y:S01]  /*125b0*/  @P1 LDG.E R8, desc[UR40][R2.64] ;  /* 0x0000002802081981 */ /* 0x000f62000c1e1900 */
[----:B-1----:R-:W-:-:S03]  /*125c0*/  @P2 IMAD.WIDE R6, R19, 0x4, R6 ;  /* 0x0000000413062825 */ /* 0x002fc600078e0206 */
        /* <DEDUP_REMOVED lines=14> */
[----:B------:R-:W0:Y:S04]  /*126b0*/  LDG.E R7, desc[UR40][R4.64] ;  /* 0x0000002804077981 */ /* 0x000e28000c1e1900 */
[----:B------:R-:W0:Y:S02]  /*126c0*/  LDG.E R4, desc[UR40][R4.64+0x4] ;  /* 0x0000042804047981 */ /* 0x000e24000c1e1900 */
[----:B0-----:R-:W-:-:S05]  /*126d0*/  IMAD.IADD R9, R4, 0x1, -R7 ;  /* 0x0000000104097824 */ /* 0x001fca00078e0a07 */
[----:B------:R1:W-:Y:S02]  /*126e0*/  STL [R1+0x30], R9 ;  /* 0x0000300901007387 */ /* 0x0003e40000100800 */
.L_x_2460:
[----:B-----5:R-:W-:Y:S01]  /*126f0*/  IMAD.IADD R4, R8, 0x1, R0 ;  /* 0x0000000108047824 */ /* 0x020fe200078e0200 */
[----:B------:R-:W-:Y:S02]  /*12700*/  ULDC.64 UR4, c[0x0][0xa20] ;  /* 0x0002880000047ab9 */ /* 0x000fe40000000a00 */
[----:B------:R-:W-:Y:S02]  /*12710*/  ISETP.NE.U32.AND P0, PT, RZ, UR4, PT ;  /* 0x00000004ff007c0c */ /* 0x000fe4000bf05070 */
[----:B------:R2:W-:Y:S02]  /*12720*/  STL [R1+0x18], R4 ;  /* 0x0000180401007387 */ /* 0x0005e40000100800 */
[----:B------:R-:W-:-:S13]  /*12730*/  ISETP.NE.AND.EX P0, PT, RZ, UR5, PT, P0 ;  /* 0x00000005ff007c0c */ /* 0x000fda000bf05300 */
[----:B--2---:R-:W-:Y:S05]  /*12740*/  @!P0 BRA `(.L_x_2461) ;  /* 0x0000000000108947 */ /* 0x004fea0003800000 */
[----:B------:R-:W2:Y:S02]  /*12750*/  LDC.64 R2, c[0x0][0xa20] ;  /* 0x00028800ff027b82 */ /* 0x000ea40000000a00 */
[----:B--2---:R-:W-:-:S05]  /*12760*/  IMAD.WIDE R2, R19, 0x4, R2 ;  /* 0x0000000413027825 */ /* 0x004fca00078e0202 */
[----:B------:R2:W5:Y:S01]  /*12770*/  LDG.E R6, desc[UR40][R2.64] ;  /* 0x0000002802067981 */ /* 0x000562000c1e1900 */
[----:B------:R-:W-:Y:S05]  /*12780*/  BRA `(.L_x_2462) ;  /* 0x0000000000107947 */ /* 0x000fea0003800000 */
.L_x_2461:
[----:B------:R-:W-:Y:S05]  /*12790*/  @!P1 BRA `(.L_x_2462) ;  /* 0x00000000000c9947 */ /* 0x000fea0003800000 */
[----:B------:R-:W2:Y:S04]  /*127a0*/  LDG.E R6, desc[UR40][R2.64] ;  /* 0x0000002802067981 */ /* 0x000ea8000c1e1900 */
[----:B------:R-:W2:Y:S02]  /*127b0*/  LDG.E R2, desc[UR40][R2.64+0x4] ;  /* 0x0000042802027981 */ /* 0x000ea4000c1e1900 */
[----:B--2---:R-:W-:-:S07]  /*127c0*/  IMAD.IADD R6, R2, 0x1, -R6 ;  /* 0x0000000102067824 */ /* 0x004fce00078e0a06 */
.L_x_2462:
[----:B--2---:R-:W2:Y:S01]  /*127d0*/  LDC R2, c[0x0][0x448] ;  /* 0x00011200ff027b82 */ /* 0x004ea20000000800 */
[----:B------:R-:W-:Y:S02]  /*127e0*/  IMAD.SHL.U32 R8, R17, 0x80, RZ ;  /* 0x0000008011087824 */ /* 0x000fe400078e00ff */
[----:B-----5:R-:W-:Y:S02]  /*127f0*/  IMAD.IADD R0, R6, 0x1, -R0 ;  /* 0x0000000106007824 */ /* 0x020fe400078e0a00 */
[----:B------:R-:W-:Y:S01]  /*12800*/  VIADD R4, R8, 0x7f ;  /* 0x0000007f08047836 */ /* 0x000fe20000000000 */
[----:B------:R3:W-:Y:S03]  /*12810*/  STL [R1+0x2c], R8 ;  /* 0x00002c0801007387 */ /* 0x0007e60000100800 */
[----:B------:R-:W-:Y:S01]  /*12820*/  IMAD.MOV.U32 R6, RZ, RZ, R4 ;  /* 0x000000ffff067224 */ /* 0x000fe200078e0004 */
[----:B--2---:R-:W-:-:S13]  /*12830*/  ISETP.NE.AND P1, PT, R2, 0x1, PT ;  /* 0x000000010200780c */ /* 0x004fda0003f25270 */
[----:B------:R-:W2:Y:S08]  /*12840*/  @P1 LDC R3, c[0x0][0x44c] ;  /* 0x00011300ff031b82 */ /* 0x000eb00000000800 */
[----:B------:R-:W4:Y:S01]  /*12850*/  @P1 LDC R2, c[0x0][0x450] ;  /* 0x00011400ff021b82 */ /* 0x000f220000000800 */
[----:B--2---:R-:W-:-:S05]  /*12860*/  @P1 IMAD.HI.U32 R3, R4, R3, RZ ;  /* 0x0000000304031227 */ /* 0x004fca00078e00ff */
[----:B----4-:R-:W-:Y:S02]  /*12870*/  @P1 SHF.R.U32.HI R6, RZ, R2, R3 ;  /* 0x00000002ff061219 */ /* 0x010fe40000011603 */
[----:B------:R-:W-:-:S05]  /*12880*/  IADD3 R2, R0, 0x1, -R9 ;  /* 0x0000000100027810 */ /* 0x000fca0007ffe809 */
[----:B------:R-:W-:Y:S02]  /*12890*/  IMAD.IADD R6, R2, 0x1, R6 ;  /* 0x0000000102067824 */ /* 0x000fe400078e0206 */
[----:B------:R-:W2:Y:S02]  /*128a0*/  LDC.64 R2, c[0x0][0x9e0] ;  /* 0x00027800ff027b82 */ /* 0x000ea40000000a00 */
[----:B--2---:R-:W-:Y:S01]  /*128b0*/  ISETP.GE.AND P2, PT, R3, 0x1, PT ;  /* 0x000000010300780c */ /* 0x004fe20003f46270 */
[----:B------:R-:W-:-:S12]  /*128c0*/  IMAD.IADD R2, R6, 0x1, R2 ;  /* 0x0000000106027824 */ /* 0x000fd800078e0202 */
[----:B---3--:R-:W-:Y:S05]  /*128d0*/  @!P2 BRA `(.L_x_2463) ;  /* 0x000000000048a947 */ /* 0x008fea0003800000 */
[C---:B------:R-:W-:Y:S01]  /*128e0*/  ISETP.GT.AND P0, PT, R6.reuse, RZ, PT ;  /* 0x000000ff0600720c */ /* 0x040fe20003f04270 */
[----:B------:R-:W-:Y:S01]  /*128f0*/  BSSY B0, `(.L_x_2464) ;  /* 0x000000e000007945 */ /* 0x000fe20003800000 */
[----:B------:R-:W-:-:S11]  /*12900*/  VIADD R7, R6, 0xffffffff ;  /* 0xffffffff06077836 */ /* 0x000fd60000000000 */
[----:B------:R-:W-:Y:S05]  /*12910*/  @P0 BRA `(.L_x_2465) ;  /* 0x00000000001c0947 */ /* 0x000fea0003800000 */
[----:B------:R-:W-:Y:S01]  /*12920*/  ISETP.NE.AND P0, PT, R3, 0x1, PT ;  /* 0x000000010300780c */ /* 0x000fe20003f05270 */
[----:B------:R-:W-:-:S12]  /*12930*/  IMAD.MOV R6, RZ, RZ, -R6 ;  /* 0x000000ffff067224 */ /* 0x000fd800078e0a06 */
[----:B------:R-:W2:Y:S02]  /*12940*/  @P0 LDC.64 R4, c[0x0][0x9e8] ;  /* 0x00027a00ff040b82 */ /* 0x000ea40000000a00 */
[----:B--2---:R-:W-:-:S05]  /*12950*/  @P0 IMAD.HI.U32 R4, R6, R4, RZ ;  /* 0x0000000406040227 */ /* 0x004fca00078e00ff */
[----:B------:R-:W-:-:S04]  /*12960*/  @P0 SHF.R.U32.HI R6, RZ, R5, R4 ;  /* 0x00000005ff060219 */ /* 0x000fc80000011604 */
[----:B------:R-:W-:Y:S01]  /*12970*/  LOP3.LUT R7, RZ, R6, RZ, 0x33, !PT ;  /* 0x00000006ff077212 */ /* 0x000fe200078e33ff */
[----:B------:R-:W-:Y:S06]  /*12980*/  BRA `(.L_x_2466) ;  /* 0x0000000000107947 */ /* 0x000fec0003800000 */
.L_x_2465:
[----:B------:R-:W-:-:S13]  /*12990*/  ISETP.NE.AND P0, PT, R3, 0x1, PT ;  /* 0x000000010300780c */ /* 0x000fda0003f05270 */
[----:B------:R-:W2:Y:S02]  /*129a0*/  @P0 LDC.64 R4, c[0x0][0x9e8] ;  /* 0x00027a00ff040b82 */ /* 0x000ea40000000a00 */
[----:B--2---:R-:W-:-:S05]  /*129b0*/  @P0 IMAD.HI.U32 R4, R7, R4, RZ ;  /* 0x0000000407040227 */ /* 0x004fca00078e00ff */
[----:B------:R-:W-:-:S07]  /*129c0*/  @P0 SHF.R.U32.HI R7, RZ, R5, R4 ;  /* 0x00000005ff070219 */ /* 0x000fce0000011604 */
.L_x_2466:
[----:B------:R-:W-:Y:S05]  /*129d0*/  BSYNC B0 ;  /* 0x0000000000007941 */ /* 0x000fea0003800000 */
.L_x_2464:
[----:B------:R-:W-:-:S05]  /*129e0*/  IMAD R7, R7, R3, R3 ;  /* 0x0000000307077224 */ /* 0x000fca00078e0203 */
[----:B------:R-:W-:-:S07]  /*129f0*/  VIMNMX R2, R2, R7, PT ;  /* 0x0000000702027248 */ /* 0x000fce0003fe0100 */
.L_x_2463:
[----:B------:R-:W2:Y:S01]  /*12a00*/  @P1 LDC R6, c[0x0][0x44c] ;  /* 0x00011300ff061b82 */ /* 0x000ea20000000800 */
[----:B------:R-:W-:Y:S01]  /*12a10*/  IMAD.MOV.U32 R4, RZ, RZ, R8 ;  /* 0x000000ffff047224 */ /* 0x000fe200078e0008 */
[----:B------:R-:W-:-:S06]  /*12a20*/  ULDC UR4, c[0x0][0x9dc] ;  /* 0x0002770000047ab9 */ /* 0x000fcc0000000800 */
[----:B------:R-:W3:Y:S01]  /*12a30*/  @P1 LDC R5, c[0x0][0x450] ;  /* 0x00011400ff051b82 */ /* 0x000ee20000000800 */
[----:B--2---:R-:W-:-:S05]  /*12a40*/  @P1 IMAD.HI.U32 R6, R8, R6, RZ ;  /* 0x0000000608061227 */ /* 0x004fca00078e00ff */
[----:B---3--:R-:W-:Y:S01]  /*12a50*/  @P1 SHF.R.U32.HI R4, RZ, R5, R6 ;  /* 0x00000005ff041219 */ /* 0x008fe20000011606 */
[----:B------:R-:W-:Y:S02]  /*12a60*/  VIADD R5, R2, 0x5f ;  /* 0x0000005f02057836 */ /* 0x000fe40000000000 */
[----:B------:R-:W-:Y:S01]  /*12a70*/  VIADD R6, R0, 0x5f ;  /* 0x0000005f00067836 */ /* 0x000fe20000000000 */
[----:B------:R-:W-:Y:S01]  /*12a80*/  IADD3 R2, R4, R0, -R9 ;  /* 0x0000000004027210 */ /* 0x000fe20007ffe809 */
[----:B------:R-:W-:-:S04]  /*12a90*/  IMAD.HI R5, R5, 0x2aaaaaab, RZ ;  /* 0x2aaaaaab05057827 */ /* 0x000fc800078e02ff */
[----:B------:R-:W-:Y:S01]  /*12aa0*/  IMAD.HI R6, R6, 0x2aaaaaab, RZ ;  /* 0x2aaaaaab06067827 */ /* 0x000fe200078e02ff */
[----:B------:R-:W-:-:S04]  /*12ab0*/  SHF.R.U32.HI R0, RZ, 0x1f, R5 ;  /* 0x0000001fff007819 */ /* 0x000fc80000011605 */
[----:B------:R-:W-:Y:S02]  /*12ac0*/  SHF.R.U32.HI R4, RZ, 0x1f, R6 ;  /* 0x0000001fff047819 */ /* 0x000fe40000011606 */
[----:B------:R-:W-:Y:S02]  /*12ad0*/  LEA.HI.SX32 R0, R5, R0, 0x1c ;  /* 0x0000000005007211 */ /* 0x000fe400078fe2ff */
[----:B------:R-:W-:-:S04]  /*12ae0*/  LEA.HI.SX32 R4, R6, R4, 0x1c ;  /* 0x0000000406047211 */ /* 0x000fc800078fe2ff */
[----:B------:R-:W-:Y:S01]  /*12af0*/  VIMNMX R7, R4, R0, PT ;  /* 0x0000000004077248 */ /* 0x000fe20003fe0100 */
[----:B------:R-:W-:-:S04]  /*12b00*/  VIADD R0, R2, -UR4 ;  /* 0x8000000402007c36 */ /* 0x000fc80008000000 */
[----:B------:R2:W-:Y:S01]  /*12b10*/  STL [R1+0x20], R7 ;  /* 0x0000200701007387 */ /* 0x0005e20000100800 */
[----:B------:R-:W-:Y:S05]  /*12b20*/  @!P2 BRA `(.L_x_2467) ;  /* 0x000000000044a947 */ /* 0x000fea0003800000 */
[----:B------:R-:W-:Y:S01]  /*12b30*/  ISETP.GT.AND P0, PT, R2, -0x1, PT ;  /* 0xffffffff0200780c */ /* 0x000fe20003f04270 */
[----:B------:R-:W-:-:S12]  /*12b40*/  BSSY B0, `(.L_x_2468) ;  /* 0x000000d000007945 */ /* 0x000fd80003800000 */
[----:B------:R-:W-:Y:S05]  /*12b50*/  @P0 BRA `(.L_x_2469) ;  /* 0x00000000001c0947 */ /* 0x000fea0003800000 */
[----:B------:R-:W-:Y:S02]  /*12b60*/  ISETP.NE.AND P0, PT, R3, 0x1, PT ;  /* 0x000000010300780c */ /* 0x000fe40003f05270 */
[----:B------:R-:W-:-:S11]  /*12b70*/  LOP3.LUT R2, RZ, R2, RZ, 0x33, !PT ;  /* 0x00000002ff027212 */ /* 0x000fd600078e33ff */
[----:B------:R-:W3:Y:S02]  /*12b80*/  @P0 LDC.64 R4, c[0x0][0x9e8] ;  /* 0x00027a00ff040b82 */ /* 0x000ee40000000a00 */
[----:B---3--:R-:W-:-:S05]  /*12b90*/  @P0 IMAD.HI.U32 R4, R2, R4, RZ ;  /* 0x0000000402040227 */ /* 0x008fca00078e00ff */
[----:B------:R-:W-:-:S04]  /*12ba0*/  @P0 SHF.R.U32.HI R2, RZ, R5, R4 ;  /* 0x00000005ff020219 */ /* 0x000fc80000011604 */
[----:B------:R-:W-:Y:S01]  /*12bb0*/  LOP3.LUT R2, RZ, R2, RZ, 0x33, !PT ;  /* 0x00000002ff027212 */ /* 0x000fe200078e33ff */
[----:B------:R-:W-:Y:S06]  /*12bc0*/  BRA `(.L_x_2470) ;  /* 0x0000000000107947 */ /* 0x000fec0003800000 */
.L_x_2469:
[----:B------:R-:W-:-:S13]  /*12bd0*/  ISETP.NE.AND P0, PT, R3, 0x1, PT ;  /* 0x000000010300780c */ /* 0x000fda0003f05270 */
[----:B------:R-:W3:Y:S02]  /*12be0*/  @P0 LDC.64 R4, c[0x0][0x9e8] ;  /* 0x00027a00ff040b82 */ /* 0x000ee40000000a00 */
[----:B---3--:R-:W-:-:S05]  /*12bf0*/  @P0 IMAD.HI.U32 R4, R2, R4, RZ ;  /* 0x0000000402040227 */ /* 0x008fca00078e00ff */
[----:B------:R-:W-:-:S07]  /*12c00*/  @P0 SHF.R.U32.HI R2, RZ, R5, R4 ;  /* 0x00000005ff020219 */ /* 0x000fce0000011604 */
.L_x_2470:
[----:B------:R-:W-:Y:S05]  /*12c10*/  BSYNC B0 ;  /* 0x0000000000007941 */ /* 0x000fea0003800000 */
.L_x_2468:
[----:B------:R-:W-:-:S05]  /*12c20*/  IMAD R2, R2, R3, RZ ;  /* 0x0000000302027224 */ /* 0x000fca00078e02ff */
[----:B------:R-:W-:-:S07]  /*12c30*/  VIMNMX R0, R0, R2, !PT ;  /* 0x0000000200007248 */ /* 0x000fce0007fe0100 */
.L_x_2467:
[----:B------:R-:W-:Y:S01]  /*12c40*/  IMAD.HI R0, R0, 0x2aaaaaab, RZ ;  /* 0x2aaaaaab00007827 */ /* 0x000fe200078e02ff */
[----:B------:R-:W-:Y:S04]  /*12c50*/  BSSY B7, `(.L_x_2471) ;  /* 0x00003fa000077945 */ /* 0x000fe80003800000 */
[----:B------:R-:W-:-:S04]  /*12c60*/  SHF.R.U32.HI R2, RZ, 0x1f, R0 ;  /* 0x0000001fff027819 */ /* 0x000fc80000011600 */
[----:B------:R-:W-:-:S04]  /*12c70*/  LEA.HI.SX32 R2, R0, R2, 0x1c ;  /* 0x0000000200027211 */ /* 0x000fc800078fe2ff */
[----:B------:R-:W-:-:S04]  /*12c80*/  VIMNMX R3, RZ, R2, !PT ;  /* 0x00000002ff037248 */ /* 0x000fc80007fe0100 */
[----:B------:R-:W-:Y:S01]  /*12c90*/  ISETP.GT.AND P0, PT, R7, R3, PT ;  /* 0x000000030700720c */ /* 0x000fe20003f04270 */
[----:B------:R3:W-:-:S12]  /*12ca0*/  STL [R1+0x1c], R3 ;  /* 0x00001c0301007387 */ /* 0x0007d80000100800 */
[----:B---3--:R-:W-:Y:S05]  /*12cb0*/  @P0 BRA `(.L_x_2472) ;  /* 0x0000000000440947 */ /* 0x008fea0003800000 */
[----:B------:R-:W3:Y:S02]  /*12cc0*/  S2R R3, SR_TID.X ;  /* 0x0000000000037919 */ /* 0x000ee40000002100 */
[----:B---3--:R-:W-:-:S04]  /*12cd0*/  LOP3.LUT R3, R3, 0x7f, RZ, 0xc0, !PT ;  /* 0x0000007f03037812 */ /* 0x008fc800078ec0ff */
[----:B------:R-:W-:-:S13]  /*12ce0*/  ISETP.NE.AND P0, PT, R3, RZ, PT ;  /* 0x000000ff0300720c */ /* 0x000fda0003f05270 */
[----:B------:R-:W-:Y:S05]  /*12cf0*/  @P0 BRA `(.L_x_2473) ;  /* 0x0000003c00bc0947 */ /* 0x000fea0003800000 */
[----:B------:R-:W3:Y:S01]  /*12d00*/  S2R R5, SR_LANEID ;  /* 0x0000000000057919 */ /* 0x000ee20000000000 */
[----:B------:R-:W-:Y:S01]  /*12d10*/  VOTEU.ANY UR4, UPT, PT ;  /* 0x0000000000047886 */ /* 0x000fe200038e0100 */
[----:B------:R-:W4:Y:S01]  /*12d20*/  LDC.64 R2, c[0x0][0xc60] ;  /* 0x00031800ff027b82 */ /* 0x000f220000000a00 */
[----:B------:R-:W3:Y:S02]  /*12d30*/  FLO.U32 R0, UR4 ;  /* 0x0000000400007d00 */ /* 0x000ee400080e0000 */
[----:B---3--:R-:W-:-:S06]  /*12d40*/  ISETP.EQ.U32.AND P0, PT, R0, R5, PT ;  /* 0x000000050000720c */ /* 0x008fcc0003f02070 */
[----:B------:R-:W4:Y:S07]  /*12d50*/  POPC R5, UR4 ;  /* 0x0000000400057d09 */ /* 0x000f2e0008000000 */
[----:B----4-:R-:W3:Y:S01]  /*12d60*/  @P0 ATOMG.E.ADD.STRONG.GPU PT, R3, desc[UR40][R2.64], R5 ;  /* 0x00000005020309a8 */ /* 0x010ee200081ee1e8 */
[----:B------:R-:W4:Y:S02]  /*12d70*/  S2R R4, SR_LTMASK ;  /* 0x0000000000047919 */ /* 0x000f240000003900 */
[----:B----4-:R-:W-:-:S04]  /*12d80*/  LOP3.LUT R4, R4, UR4, RZ, 0xc0, !PT ;  /* 0x0000000404047c12 */ /* 0x010fc8000f8ec0ff */
[----:B--2---:R-:W2:Y:S01]  /*12d90*/  POPC R7, R4 ;  /* 0x0000000400077309 */ /* 0x004ea20000000000 */
[----:B---3--:R-:W2:Y:S02]  /*12da0*/  SHFL.IDX PT, R0, R3, R0, 0x1f ;  /* 0x00001f0003007589 */ /* 0x008ea400000e0000 */
[----:B--2---:R-:W-:Y:S01]  /*12db0*/  IADD3 R16, R0, UR37, R7 ;  /* 0x0000002500107c10 */ /* 0x004fe2000fffe007 */
[----:B------:R-:W-:Y:S06]  /*12dc0*/  BRA `(.L_x_2473) ;  /* 0x0000003c00887947 */ /* 0x000fec0003800000 */
.L_x_2472:
        /* <DEDUP_REMOVED lines=17> */
[----:B------:R-:W-:Y:S02]  /*12ee0*/  IMAD.MOV.U32 R12, RZ, RZ, 0x1 ;  /* 0x00000001ff0c7424 */ /* 0x000fe400078e00ff */
[----:B------:R-:W-:-:S07]  /*12ef0*/  IMAD.MOV.U32 R13, RZ, RZ, RZ ;  /* 0x000000ffff0d7224 */ /* 0x000fce00078e00ff */
[----:B------:R-:W-:-:S07]  /*12f00*/  LEPC R20, `(.L_x_2475) ;  /* 0x000000001014794e */ /* 0x000fce0000000000 */
[----:B01-3--:R-:W-:Y:S05]  /*12f10*/  CALL.ABS.NOINC R2 ;  /* 0x0000000002007343 */ /* 0x00bfea0003c00000 */
.L_x_2475:
[----:B------:R-:W-:Y:S05]  /*12f20*/  BSYNC B6 ;  /* 0x0000000000067941 */ /* 0x000fea0003800000 */
.L_x_2474:
        /* <DEDUP_REMOVED lines=16> */
[----:B------:R-:W-:Y:S02]  /*13030*/  IMAD.MOV.U32 R12, RZ, RZ, 0x1 ;  /* 0x00000001ff0c7424 */ /* 0x000fe400078e00ff */
[----:B---3--:R-:W-:-:S07]  /*13040*/  IMAD.MOV.U32 R13, RZ, RZ, RZ ;  /* 0x000000ffff0d7224 */ /* 0x008fce00078e00ff */
[----:B------:R-:W-:-:S07]  /*13050*/  LEPC R20, `(.L_x_2478) ;  /* 0x000000001014794e */ /* 0x000fce0000000000 */
[----:B01--4-:R-:W-:Y:S05]  /*13060*/  CALL.ABS.NOINC R2 ;  /* 0x0000000002007343 */ /* 0x013fea0003c00000 */
.L_x_2478:
        /* <DEDUP_REMOVED lines=15> */
.L_x_2477:
[----:B------:R-:W-:Y:S05]  /*13160*/  BSYNC B6 ;  /* 0x0000000000067941 */ /* 0x000fea0003800000 */
.L_x_2476:
[----:B------:R-:W-:Y:S01]  /*13170*/  ULDC.64 UR4, c[0x0][0x9f8] ;  /* 0x00027e0000047ab9 */ /* 0x000fe20000000a00 */
[----:B------:R-:W3:Y:S01]  /*13180*/  LDL R17, [R1+0x20] ;  /* 0x0000200001117983 */ /* 0x000ee20000100800 */
[----:B------:R-:W-:Y:S01]  /*13190*/  ISETP.NE.U32.AND P0, PT, RZ, UR4, PT ;  /* 0x00000004ff007c0c */ /* 0x000fe2000bf05070 */
[----:B--2---:R-:W-:-:S03]  /*131a0*/  IMAD.MOV.U32 R7, RZ, RZ, R19 ;  /* 0x000000ffff077224 */ /* 0x004fc600078e0013 */
[----:B------:R-:W-:Y:S01]  /*131b0*/  ISETP.NE.AND.EX P0, PT, RZ, UR5, PT, P0 ;  /* 0x00000005ff007c0c */ /* 0x000fe2000bf05300 */
[----:B------:R-:W-:-:S12]  /*131c0*/  ULDC.64 UR4, c[0x0][0xa08] ;  /* 0x0002820000047ab9 */ /* 0x000fd80000000a00 */
[----:B------:R-:W2:Y:S02]  /*131d0*/  @P0 LDC.64 R2, c[0x0][0x9f8] ;  /* 0x00027e00ff020b82 */ /* 0x000ea40000000a00 */
[----:B--2---:R-:W-:-:S05]  /*131e0*/  @P0 IMAD.WIDE R2, R19, 0x4, R2 ;  /* 0x0000000413020825 */ /* 0x004fca00078e0202 */
[----:B------:R2:W4:Y:S02]  /*131f0*/  @P0 LDG.E R7, desc[UR40][R2.64] ;  /* 0x0000002802070981 */ /* 0x000524000c1e1900 */
[----:B--2---:R-:W2:Y:S02]  /*13200*/  LDC.64 R2, c[0x0][0x418] ;  /* 0x00010600ff027b82 */ /* 0x004ea40000000a00 */
[----:B--2---:R-:W-:Y:S01]  /*13210*/  LOP3.LUT P0, RZ, R2, UR4, RZ, 0xfc, !PT ;  /* 0x0000000402ff7c12 */ /* 0x004fe2000f80fcff */
[----:B------:R-:W-:-:S03]  /*13220*/  UMOV UR4, 0xffffffff ;  /* 0xffffffff00047882 */ /* 0x000fc60000000000 */
[----:B------:R-:W-:Y:S01]  /*13230*/  LOP3.LUT P0, RZ, R3, UR5, RZ, 0xfc, P0 ;  /* 0x0000000503ff7c12 */ /* 0x000fe2000800fcff */
[----:B---3--:R-:W-:Y:S01]  /*13240*/  VIADD R0, R17, 0xffffffff ;  /* 0xffffffff11007836 */ /* 0x008fe20000000000 */
[----:B----4-:R-:W-:Y:S01]  /*13250*/  SHF.R.S32.HI R8, RZ, 0x1f, R7 ;  /* 0x0000001fff087819 */ /* 0x010fe20000011407 */
[----:B------:R2:W-:Y:S01]  /*13260*/  STL [R1+0xc], R7 ;  /* 0x00000c0701007387 */ /* 0x0005e20000100800 */
[----:B------:R-:W-:-:S03]  /*13270*/  SEL R17, R7, RZ, !P0 ;  /* 0x000000ff07117207 */ /* 0x000fc60004000000 */
[----:B------:R2:W-:Y:S01]  /*13280*/  STL [R1+0x14], R8 ;  /* 0x0000140801007387 */ /* 0x0005e20000100800 */
[----:B------:R-:W-:Y:S05]  /*13290*/  BRA.DIV UR4, `(.L_x_2479) ;  /* 0x0000004e04247947 */ /* 0x000fea000b800000 */
[----:B------:R-:W3:Y:S02]  /*132a0*/  S2R R4, SR_TID.X ;  /* 0x0000000000047919 */ /* 0x000ee40000002100 */
[----:B---3--:R-:W-:-:S04]  /*132b0*/  SHF.R.U32.HI R4, RZ, 0x5, R4 ;  /* 0x00000005ff047819 */ /* 0x008fc80000011604 */
[----:B------:R-:W-:-:S05]  /*132c0*/  LOP3.LUT R4, R4, 0x3, RZ, 0xc0, !PT ;  /* 0x0000000304047812 */ /* 0x000fca00078ec0ff */
[----:B------:R3:W4:Y:S02]  /*132d0*/  SHFL.IDX PT, R14, R4, RZ, 0x1f ;  /* 0x00001fff040e7589 */ /* 0x00072400000e0000 */
.L_x_2585:
[----:B---3--:R-:W3:Y:S01]  /*132e0*/  LDL.LU R4, [R1] ;  /* 0x0000000001047983 */ /* 0x008ee20000300800 */
[----:B------:R-:W-:Y:S02]  /*132f0*/  PLOP3.LUT P1, PT, PT, PT, PT, 0x8, 0x0 ;  /* 0x000000000000781c */ /* 0x000fe40003f2e170 */
[----:B----4-:R-:W-:Y:S01]  /*13300*/  ISETP.NE.AND P0, PT, R14, RZ, PT ;  /* 0x000000ff0e00720c */ /* 0x010fe20003f05270 */
[----:B------:R4:W-:Y:S01]  /*13310*/  STL [R1+0x28], R0 ;  /* 0x0000280001007387 */ /* 0x0009e20000100800 */
[----:B---3--:R-:W-:-:S09]  /*13320*/  LOP3.LUT R4, R4, 0xfffffffe, RZ, 0xc0, !PT ;  /* 0xfffffffe04047812 */ /* 0x008fd200078ec0ff */
[----:B------:R-:W-:-:S05]  /*13330*/  @P1 LOP3.LUT R4, R4, 0x1, RZ, 0xfc, !PT ;  /* 0x0000000104041812 */ /* 0x000fca00078efcff */
[----:B------:R4:W-:Y:S01]  /*13340*/  STL [R1], R4 ;  /* 0x0000000401007387 */ /* 0x0009e20000100800 */
[----:B------:R-:W-:Y:S05]  /*13350*/  @P0 BRA `(.L_x_2480) ;  /* 0x00000004001c0947 */ /* 0x000fea0003800000 */
[----:B------:R-:W-:-:S03]  /*13360*/  UMOV UR4, 0xffffffff ;  /* 0xffffffff00047882 */ /* 0x000fc60000000000 */
[----:B------:R-:W-:Y:S05]  /*13370*/  BRA.DIV UR4, `(.L_x_2481) ;  /* 0x0000004e04207947 */ /* 0x000fea000b800000 */
[----:B------:R-:W-:-:S13]  /*13380*/  ELECT P6, URZ, PT ;  /* 0x00000000003f782f */ /* 0x000fda00038c0000 */
.L_x_2588:
[----:B------:R-:W-:Y:S05]  /*13390*/  @!P6 BRA `(.L_x_2480) ;  /* 0x00000004000ce947 */ /* 0x000fea0003800000 */
[----:B------:R-:W-:-:S04]  /*133a0*/  ISETP.NE.U32.AND P0, PT, R2, RZ, PT ;  /* 0x000000ff0200720c */ /* 0x000fc80003f05070 */
[----:B------:R-:W-:-:S13]  /*133b0*/  ISETP.NE.AND.EX P0, PT, R3, RZ, PT, P0 ;  /* 0x000000ff0300720c */ /* 0x000fda0003f05300 */
[----:B------:R-:W-:Y:S05]  /*133c0*/  @!P0 BRA `(.L_x_2482) ;  /* 0x0000000000508947 */ /* 0x000fea0003800000 */
[----:B------:R-:W3:Y:S01]  /*133d0*/  LDC R6, c[0x0][0x43c] ;  /* 0x00010f00ff067b82 */ /* 0x000ee20000000800 */
[----:B01----:R-:W-:Y:S01]  /*133e0*/  IMAD.MOV.U32 R9, RZ, RZ, R0 ;  /* 0x000000ffff097224 */ /* 0x003fe200078e0000 */
[----:B------:R-:W-:-:S03]  /*133f0*/  ULDC.64 UR4, c[0x0][0x428] ;  /* 0x00010a0000047ab9 */ /* 0x000fc60000000a00 */
[----:B----4-:R-:W-:Y:S01]  /*13400*/  IMAD.MOV.U32 R0, RZ, RZ, R9 ;  /* 0x000000ffff007224 */ /* 0x010fe200078e0009 */
[----:B---3--:R-:W-:-:S13]  /*13410*/  ISETP.NE.AND P0, PT, R6, 0x1, PT ;  /* 0x000000010600780c */ /* 0x008fda0003f05270 */
[----:B------:R-:W0:Y:S02]  /*13420*/  @P0 LDC.64 R4, c[0x0][0x440] ;  /* 0x00011000ff040b82 */ /* 0x000e240000000a00 */
[----:B0-----:R-:W-:-:S05]  /*13430*/  @P0 IMAD.HI.U32 R4, R9, R4, RZ ;  /* 0x0000000409040227 */ /* 0x001fca00078e00ff */
[----:B------:R-:W-:-:S04]  /*13440*/  @P0 SHF.R.U32.HI R0, RZ, R5, R4 ;  /* 0x00000005ff000219 */ /* 0x000fc80000011604 */
[--C-:B------:R-:W-:Y:S01]  /*13450*/  SHF.R.S32.HI R5, RZ, 0x1f, R0.reuse ;  /* 0x0000001fff057819 */ /* 0x100fe20000011400 */
[----:B------:R-:W-:-:S04]  /*13460*/  IMAD.MOV R4, RZ, RZ, -R0 ;  /* 0x000000ffff047224 */ /* 0x000fc800078e0a00 */
[----:B------:R-:W-:Y:S02]  /*13470*/  IMAD R9, R6, R4, R9 ;  /* 0x0000000406097224 */ /* 0x000fe400078e0209 */
[----:B------:R-:W-:Y:S02]  /*13480*/  IMAD R6, R8, UR4, RZ ;  /* 0x0000000408067c24 */ /* 0x000fe4000f8e02ff */
[----:B------:R-:W-:Y:S01]  /*13490*/  IMAD.MOV.U32 R4, RZ, RZ, R0 ;  /* 0x000000ffff047224 */ /* 0x000fe200078e0000 */
[----:B------:R3:W-:Y:S01]  /*134a0*/  STL [R1+0x28], R9 ;  /* 0x0000280901007387 */ /* 0x0007e20000100800 */
[C---:B------:R-:W-:Y:S02]  /*134b0*/  IMAD R0, R7.reuse, UR5, R6 ;  /* 0x0000000507007c24 */ /* 0x040fe4000f8e0206 */
[----:B------:R-:W-:-:S04]  /*134c0*/  IMAD.WIDE.U32 R4, R7, UR4, R4 ;  /* 0x0000000407047c25 */ /* 0x000fc8000f8e0004 */
[----:B------:R-:W-:Y:S01]  /*134d0*/  IMAD.IADD R0, R5, 0x1, R0 ;  /* 0x0000000105007824 */ /* 0x000fe200078e0200 */
[----:B------:R-:W-:-:S04]  /*134e0*/  LEA R2, P0, R4, R2, 0x2 ;  /* 0x0000000204027211 */ /* 0x000fc800078010ff */
[----:B------:R-:W-:-:S05]  /*134f0*/  LEA.HI.X R3, R4, R3, R0, 0x2, P0 ;  /* 0x0000000304037211 */ /* 0x000fca00000f1400 */
[----:B------:R3:W5:Y:S04]  /*13500*/  LDG.E R17, desc[UR40][R2.64] ;  /* 0x0000002802117981 */ /* 0x000768000c1e1900 */
.L_x_2482:
[----:B--2---:R-:W2:Y:S04]  /*13510*/  LDL R7, [R1+0x4] ;  /* 0x0000040001077983 */ /* 0x004ea80000100800 */
[----:B----4-:R-:W2:Y:S04]  /*13520*/  LDL R0, [R1+0x8] ;  /* 0x0000080001007983 */ /* 0x010ea80000100800 */
[----:B---3--:R-:W3:Y:S01]  /*13530*/  LDL R2, [R1+0x10] ;  /* 0x0000100001027983 */ /* 0x008ee20000100800 */
[----:B--2---:R-:W-:Y:S01]  /*13540*/  IMAD R0, R0, 0x8, R7 ;  /* 0x0000000800007824 */ /* 0x004fe200078e0207 */
[----:B---3--:R-:W-:-:S04]  /*13550*/  SHF.L.U32 R2, R2, 0x1f, RZ ;  /* 0x0000001f02027819 */ /* 0x008fc800000006ff */
[----:B------:R-:W2:Y:S02]  /*13560*/  SYNCS.PHASECHK.TRANS64.TRYWAIT P0, [R0+URZ+0x22840], R2 ;  /* 0x02284002000075a7 */ /* 0x000ea4000800017f */
[----:B--2---:R-:W-:Y:S05]  /*13570*/  @!P0 BRA `(.L_x_2483) ;  /* 0x0000004800c08947 */ /* 0x004fea0003800000 */
.L_x_2589:
        /* <DEDUP_REMOVED lines=11> */
.L_x_2484:
[----:B------:R-:W3:Y:S04]  /*13630*/  LDL R6, [R1+0x4] ;  /* 0x0000040001067983 */ /* 0x000ee80000100800 */
[----:B------:R-:W3:Y:S04]  /*13640*/  LDL R5, [R1+0x8] ;  /* 0x0000080001057983 */ /* 0x000ee80000100800 */
[----:B------:R-:W4:Y:S04]  /*13650*/  LDL R4, [R1+0x28] ;  /* 0x0000280001047983 */ /* 0x000f280000100800 */
[----:B------:R-:W4:Y:S04]  /*13660*/  LDL R3, [R1+0x18] ;  /* 0x0000180001037983 */ /* 0x000f280000100800 */
[----:B--2---:R-:W2:Y:S01]  /*13670*/  LDL.LU R2, [R1] ;  /* 0x0000000001027983 */ /* 0x004ea20000300800 */
[----:B------:R-:W-:Y:S01]  /*13680*/  R2UR UR9, R0 ;  /* 0x00000000000972ca */ /* 0x000fe200000e0000 */
[----:B------:R-:W-:Y:S01]  /*13690*/  UIADD3 UR6, UP0, UR38, 0x370, URZ ;  /* 0x0000037026067890 */ /* 0x000fe2000ff1e03f */
[----:B------:R-:W-:Y:S01]  /*136a0*/  PLOP3.LUT P0, PT, PT, PT, PT, 0x80, 0x0 ;  /* 0x000000000000781c */ /* 0x000fe20003f0f070 */
[----:B------:R-:W-:Y:S01]  /*136b0*/  UMOV UR5, 0x14f00000 ;  /* 0x14f0000000057882 */ /* 0x000fe20000000000 */
[----:B------:R-:W-:Y:S01]  /*136c0*/  R2UR UR12, R18 ;  /* 0x00000000120c72ca */ /* 0x000fe200000e0000 */
[----:B------:R-:W-:Y:S01]  /*136d0*/  UIADD3.X UR7, URZ, UR39, URZ, UP0, !UPT ;  /* 0x000000273f077290 */ /* 0x000fe200087fe43f */
[----:B-----5:R-:W-:Y:S01]  /*136e0*/  R2UR UR13, R17 ;  /* 0x00000000110d72ca */ /* 0x020fe200000e0000 */
[----:B------:R-:W-:-:S06]  /*136f0*/  UMOV UR10, URZ ;  /* 0x0000003f000a7c82 */ /* 0x000fcc0008000000 */
[----:B------:R-:W-:Y:S01]  /*13700*/  UIADD3 UR9, UR9, 0x22830, URZ ;  /* 0x0002283009097890 */ /* 0x000fe2000fffe03f */
[----:B---3--:R-:W-:Y:S01]  /*13710*/  IMAD R0, R5, 0x3000, R6 ;  /* 0x0000300005007824 */ /* 0x008fe200078e0206 */
[----:B----4-:R-:W-:-:S04]  /*13720*/  R2UR UR11, R4 ;  /* 0x00000000040b72ca */ /* 0x010fc800000e0000 */
[----:B------:R-:W-:Y:S02]  /*13730*/  R2UR UR8, R0 ;  /* 0x00000000000872ca */ /* 0x000fe400000e0000 */
[----:B------:R-:W-:Y:S02]  /*13740*/  R2UR UR4, R3 ;  /* 0x00000000030472ca */ /* 0x000fe400000e0000 */
[----:B--2---:R-:W-:-:S04]  /*13750*/  LOP3.LUT R2, R2, 0xfffffffe, RZ, 0xc0, !PT ;  /* 0xfffffffe02027812 */ /* 0x004fc800078ec0ff */
[----:B------:R-:W-:-:S05]  /*13760*/  @P0 LOP3.LUT R2, R2, 0x1, RZ, 0xfc, !PT ;  /* 0x0000000102020812 */ /* 0x000fca00078efcff */
[----:B------:R-:W-:Y:S02]  /*13770*/  UIADD3 UR8, UR8, 0x1c400, URZ ;  /* 0x0001c40008087890 */ /* 0x000fe4000fffe03f */
[----:B------:R-:W-:Y:S01]  /*13780*/  UIMAD UR11, UR11, 0x60, UR4 ;  /* 0x000000600b0b78a4 */ /* 0x000fe2000f8e0204 */
[----:B------:R3:W-:Y:S02]  /*13790*/  STL [R1], R2 ;  /* 0x0000000201007387 */ /* 0x0007e40000100800 */
[----:B------:R-:W-:-:S06]  /*137a0*/  UMOV UR4, 0x0 ;  /* 0x0000000000047882 */ /* 0x000fcc0000000000 */
[----:B------:R3:W-:Y:S01]  /*137b0*/  UTMALDG.4D [UR8], [UR6], desc[UR4] ;  /* 0x00000408060075b4 */ /* 0x0007e20008019000 */
[----:B------:R-:W-:Y:S02]  /*137c0*/  NOP ;  /* 0x0000000000007918 */ /* 0x000fe40000000000 */
.L_x_2480:
[----:B----4-:R-:W4:Y:S04]  /*137d0*/  LDL R0, [R1+0x4] ;  /* 0x0000040001007983 */ /* 0x010f280000100800 */
[----:B------:R-:W5:Y:S01]  /*137e0*/  LDL.LU R3, [R1+0x38] ;  /* 0x0000380001037983 */ /* 0x000f620000300800 */
[----:B------:R-:W-:Y:S05]  /*137f0*/  WARPSYNC.ALL ;  /* 0x0000000000007948 */ /* 0x000fea0003800000 */
[----:B---3--:R-:W-:Y:S01]  /*13800*/  ULDC.64 UR4, c[0x0][0x298] ;  /* 0x0000a60000047ab9 */ /* 0x008fe20000000a00 */
[----:B------:R-:W-:Y:S01]  /*13810*/  BSSY B6, `(.L_x_2485) ;  /* 0x000001c000067945 */ /* 0x000fe20003800000 */
[----:B------:R-:W-:Y:S01]  /*13820*/  BAR.SYNC.DEFER_BLOCKING 0x8, 0x180 ;  /* 0x0206000000007b1d */ /* 0x000fe20000010000 */
[----:B----4-:R-:W-:Y:S01]  /*13830*/  VIADD R0, R0, 0x18400 ;  /* 0x0001840000007836 */ /* 0x010fe20000000000 */
[----:B-----5:R-:W-:Y:S01]  /*13840*/  SHF.R.S32.HI R2, RZ, 0x1f, R3 ;  /* 0x0000001fff027819 */ /* 0x020fe20000011403 */
[----:B------:R-:W-:-:S03]  /*13850*/  IMAD.WIDE.U32 R4, R3, UR4, RZ ;  /* 0x0000000403047c25 */ /* 0x000fc6000f8e00ff */
[----:B------:R-:W-:Y:S01]  /*13860*/  LOP3.LUT P0, RZ, R0, 0x3ff, RZ, 0xc0, !PT ;  /* 0x000003ff00ff7812 */ /* 0x000fe2000780c0ff */
[----:B------:R-:W-:Y:S01]  /*13870*/  IMAD R2, R2, UR4, RZ ;  /* 0x0000000402027c24 */ /* 0x000fe2000f8e02ff */
[----:B------:R3:W-:Y:S03]  /*13880*/  STL.64 [R1+0x38], R4 ;  /* 0x0000380401007387 */ /* 0x0007e60000100a00 */
[----:B------:R-:W-:-:S04]  /*13890*/  IMAD R2, R3, UR5, R2 ;  /* 0x0000000503027c24 */ /* 0x000fc8000f8e0202 */
[----:B------:R-:W-:-:S05]  /*138a0*/  IMAD.IADD R0, R5, 0x1, R2 ;  /* 0x0000000105007824 */ /* 0x000fca00078e0202 */
[----:B------:R3:W-:Y:S01]  /*138b0*/  STL [R1+0x44], R0 ;  /* 0x0000440001007387 */ /* 0x0007e20000100800 */
[----:B------:R-:W-:Y:S05]  /*138c0*/  @!P0 BRA `(.L_x_2486) ;  /* 0x0000000000408947 */ /* 0x000fea0003800000 */
[----:B------:R-:W-:Y:S01]  /*138d0*/  MOV R2, 0x0 ;  /* 0x0000000000027802 */ /* 0x000fe20000000f00 */
[----:B------:R-:W-:Y:S01]  /*138e0*/  ULDC.64 UR6, c[0x4][0x98] ;  /* 0x0100260000067ab9 */ /* 0x000fe20000000a00 */
[----:B------:R-:W-:Y:S01]  /*138f0*/  ULDC.64 UR8, c[0x4][0xa0] ;  /* 0x0100280000087ab9 */ /* 0x000fe20000000a00 */
[----:B------:R-:W-:Y:S01]  /*13900*/  ULDC.64 UR4, c[0x4][0x20] ;  /* 0x0100080000047ab9 */ /* 0x000fe20000000a00 */
[----:B---3--:R-:W-:Y:S02]  /*13910*/  IMAD.U32 R4, RZ, RZ, UR6 ;  /* 0x00000006ff047e24 */ /* 0x008fe4000f8e00ff */
        /* <DEDUP_REMOVED lines=11> */
.L_x_2486:
[----:B------:R-:W-:Y:S05]  /*139d0*/  BSYNC B6 ;  /* 0x0000000000067941 */ /* 0x000fea0003800000 */
.L_x_2485:
[----:B---3--:R-:W3:Y:S01]  /*139e0*/  LDL.LU R0, [R1+0x44] ;  /* 0x0000440001007983 */ /* 0x008ee20000300800 */
[----:B--2---:R-:W2:Y:S01]  /*139f0*/  LDC R7, c[0x0][0x448] ;  /* 0x00011200ff077b82 */ /* 0x004ea20000000800 */
[----:B------:R-:W-:Y:S01]  /*13a00*/  ULDC.64 UR4, c[0x0][0x2d8] ;  /* 0x0000b60000047ab9 */ /* 0x000fe20000000a00 */
[----:B------:R-:W-:Y:S01]  /*13a10*/  ULDC UR6, c[0x0][0x2b8] ;  /* 0x0000ae0000067ab9 */ /* 0x000fe20000000800 */
[----:B------:R-:W3:Y:S04]  /*13a20*/  LDL.LU.64 R2, [R1+0x38] ;  /* 0x0000380001027983 */ /* 0x000ee80000300a00 */
[----:B------:R-:W4:Y:S04]  /*13a30*/  LDL R12, [R1+0x2c] ;  /* 0x00002c00010c7983 */ /* 0x000f280000100800 */
[----:B01----:R0:W5:Y:S01]  /*13a40*/  LDL R9, [R1+0x24] ;  /* 0x0000240001097983 */ /* 0x0031620000100800 */
[----:B------:R-:W1:Y:S01]  /*13a50*/  S2R R5, SR_TID.X ;  /* 0x0000000000057919 */ /* 0x000e620000002100 */
[----:B------:R-:W0:Y:S01]  /*13a60*/  S2R R6, SR_TID.X ;  /* 0x0000000000067919 */ /* 0x000e220000002100 */
[----:B-1----:R-:W-:-:S04]  /*13a70*/  LOP3.LUT R5, R5, 0x7f, RZ, 0xc0, !PT ;  /* 0x0000007f05057812 */ /* 0x002fc800078ec0ff */
[----:B------:R-:W-:Y:S01]  /*13a80*/  SHF.R.U32.HI R5, RZ, 0x3, R5 ;  /* 0x00000003ff057819 */ /* 0x000fe20000011605 */
[----:B0-----:R-:W-:-:S05]  /*13a90*/  IMAD.SHL.U32 R8, R6, 0x10, RZ ;  /* 0x0000001006087824 */ /* 0x001fca00078e00ff */
[----:B------:R-:W-:Y:S01]  /*13aa0*/  LOP3.LUT R8, R5, 0x70, R8, 0xf8, !PT ;  /* 0x0000007005087812 */ /* 0x000fe200078ef808 */
[----:B---3--:R-:W-:Y:S01]  /*13ab0*/  IMAD.MOV.U32 R3, RZ, RZ, R0 ;  /* 0x000000ffff037224 */ /* 0x008fe200078e0000 */
[----:B------:R-:W-:-:S05]  /*13ac0*/  SHF.R.S32.HI R0, RZ, 0x1f, R18 ;  /* 0x0000001fff007819 */ /* 0x000fca0000011412 */
[----:B------:R-:W-:Y:S02]  /*13ad0*/  IMAD R0, R0, UR4, RZ ;  /* 0x0000000400007c24 */ /* 0x000fe4000f8e02ff */
[----:B------:R-:W-:-:S04]  /*13ae0*/  IMAD.WIDE.U32 R2, R18, UR4, R2 ;  /* 0x0000000412027c25 */ /* 0x000fc8000f8e0002 */
[----:B------:R-:W-:Y:S01]  /*13af0*/  IMAD R0, R18, UR5, R0 ;  /* 0x0000000512007c24 */ /* 0x000fe2000f8e0200 */
[----:B------:R-:W-:Y:S02]  /*13b00*/  ULDC.64 UR4, c[0x0][0xa00] ;  /* 0x0002800000047ab9 */ /* 0x000fe40000000a00 */
[----:B------:R-:W-:Y:S01]  /*13b10*/  ISETP.NE.U32.AND P0, PT, RZ, UR4, PT ;  /* 0x00000004ff007c0c */ /* 0x000fe2000bf05070 */
[----:B------:R-:W-:Y:S01]  /*13b20*/  IMAD.IADD R3, R3, 0x1, R0 ;  /* 0x0000000103037824 */ /* 0x000fe200078e0200 */
[----:B------:R-:W-:Y:S02]  /*13b30*/  SHF.R.S32.HI R0, RZ, 0x1f, R19 ;  /* 0x0000001fff007819 */ /* 0x000fe40000011413 */
[----:B------:R-:W-:Y:S01]  /*13b40*/  ISETP.NE.AND.EX P0, PT, RZ, UR5, PT, P0 ;  /* 0x00000005ff007c0c */ /* 0x000fe2000bf05300 */
[----:B------:R-:W-:-:S03]  /*13b50*/  ULDC.64 UR4, c[0x0][0x2e0] ;  /* 0x0000b80000047ab9 */ /* 0x000fc60000000a00 */
[----:B------:R-:W-:Y:S02]  /*13b60*/  SEL R4, R0, RZ, !P0 ;  /* 0x000000ff00047207 */ /* 0x000fe40004000000 */
[----:B------:R-:W-:Y:S02]  /*13b70*/  SEL R0, R19, RZ, !P0 ;  /* 0x000000ff13007207 */ /* 0x000fe40004000000 */
[----:B--2---:R-:W-:-:S13]  /*13b80*/  ISETP.NE.AND P0, PT, R7, 0x1, PT ;  /* 0x000000010700780c */ /* 0x004fda0003f05270 */
[----:B------:R-:W0:Y:S08]  /*13b90*/  @P0 LDC R5, c[0x0][0x44c] ;  /* 0x00011300ff050b82 */ /* 0x000e300000000800 */
[----:B------:R-:W1:Y:S01]  /*13ba0*/  @P0 LDC R6, c[0x0][0x450] ;  /* 0x00011400ff060b82 */ /* 0x000e620000000800 */
[----:B------:R-:W-:Y:S02]  /*13bb0*/  IMAD R4, R4, UR4, RZ ;  /* 0x0000000404047c24 */ /* 0x000fe4000f8e02ff */
[----:B------:R-:W-:-:S04]  /*13bc0*/  IMAD.WIDE.U32 R2, R0, UR4, R2 ;  /* 0x0000000400027c25 */ /* 0x000fc8000f8e0002 */
[----:B------:R-:W-:Y:S01]  /*13bd0*/  IMAD R0, R0, UR5, R4 ;  /* 0x0000000500007c24 */ /* 0x000fe2000f8e0204 */
[----:B------:R-:W-:Y:S01]  /*13be0*/  ULDC.64 UR4, c[0x0][0x2d0] ;  /* 0x0000b40000047ab9 */ /* 0x000fe20000000a00 */
[----:B----4-:R-:W-:Y:S02]  /*13bf0*/  IMAD.IADD R4, R8, 0x1, R12 ;  /* 0x0000000108047824 */ /* 0x010fe400078e020c */
[----:B------:R-:W-:Y:S02]  /*13c00*/  IMAD.IADD R3, R3, 0x1, R0 ;  /* 0x0000000103037824 */ /* 0x000fe400078e0200 */
[----:B0-----:R-:W-:Y:S01]  /*13c10*/  @P0 IMAD.HI.U32 R5, R4, R5, RZ ;  /* 0x0000000504050227 */ /* 0x001fe200078e00ff */
[----:B------:R-:W0:Y:S03]  /*13c20*/  S2R R8, SR_TID.X ;  /* 0x0000000000087919 */ /* 0x000e260000002100 */
[----:B------:R-:W-:Y:S01]  /*13c30*/  IMAD.MOV.U32 R0, RZ, RZ, R4 ;  /* 0x000000ffff007224 */ /* 0x000fe200078e0004 */
[----:B-1----:R-:W-:-:S05]  /*13c40*/  @P0 SHF.R.U32.HI R0, RZ, R6, R5 ;  /* 0x00000006ff000219 */ /* 0x002fca0000011605 */
        /* <DEDUP_REMOVED lines=18> */
[----:B------:R-:W-:Y:S02]  /*13d70*/  LOP3.LUT R8, R8, 0x7f, RZ, 0xc0, !PT ;  /* 0x0000007f08087812 */ /* 0x000fe400078ec0ff */
[----:B------:R-:W-:Y:S02]  /*13d80*/  ISETP.GE.AND P0, PT, R10, UR6, PT ;  /* 0x000000060a007c0c */ /* 0x000fe4000bf06270 */
[----:B------:R-:W-:-:S02]  /*13d90*/  LEA.HI.X R2, R2, UR5, R4, 0x1, P1 ;  /* 0x0000000502027c11 */ /* 0x000fc400088f0c04 */
[----:B------:R-:W-:Y:S01]  /*13da0*/  SHF.R.U32.HI R8, RZ, 0x3, R8 ;  /* 0x00000003ff087819 */ /* 0x000fe20000011608 */
[----:B------:R-:W-:Y:S08]  /*13db0*/  BRA.DIV UR4, `(.L_x_2487) ;  /* 0x0000004204c47947 */ /* 0x000ff0000b800000 */
[----:B------:R-:W2:Y:S04]  /*13dc0*/  LDL.LU R6, [R1+0x30] ;  /* 0x0000300001067983 */ /* 0x000ea80000300800 */
[----:B------:R-:W3:Y:S01]  /*13dd0*/  LDL.LU R11, [R1+0x2c] ;  /* 0x00002c00010b7983 */ /* 0x000ee20000300800 */
[----:B--2---:R-:W-:-:S03]  /*13de0*/  IMAD R4, R6, R7, RZ ;  /* 0x0000000706047224 */ /* 0x004fc600078e02ff */
[----:B------:R-:W0:Y:S01]  /*13df0*/  SHFL.IDX PT, R7, R0, RZ, 0x181f ;  /* 0x00181fff00077589 */ /* 0x000e2200000e0000 */
[----:B---3--:R-:W-:-:S03]  /*13e00*/  IMAD.IADD R3, R8, 0x1, R11 ;  /* 0x0000000108037824 */ /* 0x008fc600078e020b */
[----:B------:R-:W1:Y:S01]  /*13e10*/  SHFL.IDX PT, R6, R2, RZ, 0x181f ;  /* 0x00181fff02067589 */ /* 0x000e6200000e0000 */
[C---:B------:R-:W-:Y:S01]  /*13e20*/  VIADD R5, R3.reuse, 0x10 ;  /* 0x0000001003057836 */ /* 0x040fe20000000000 */
        /* <DEDUP_REMOVED lines=63> */
.L_x_2606:
        /* <DEDUP_REMOVED lines=11> */
.L_x_2488:
        /* <DEDUP_REMOVED lines=19> */
.L_x_2607:
[----:B------:R-:W-:Y:S05]  /*14400*/  BSYNC B0 ;  /* 0x0000000000007941 */ /* 0x000fea0003800000 */
.L_x_2489:
[----:B0-----:R-:W2:Y:S01]  /*14410*/  LDL R2, [R1] ;  /* 0x0000000001027983 */ /* 0x001ea20000100800 */
        /* <DEDUP_REMOVED lines=15> */
.L_x_2608:
[----:B------:R-:W-:Y:S05]  /*14510*/  BSYNC B1 ;  /* 0x0000000000017941 */ /* 0x000fea0003800000 */
.L_x_2493:
        /* <DEDUP_REMOVED lines=9> */
.L_x_2496:
[----:B------:R-:W-:Y:S05]  /*145b0*/  BSYNC B1 ;  /* 0x0000000000017941 */ /* 0x000fea0003800000 */
.L_x_2495:
[----:B------:R-:W2:Y:S04]  /*145c0*/  LDL R5, [R1+0x4] ;  /* 0x0000040001057983 */ /* 0x000ea80000100800 */
[----:B0-----:R-:W2:Y:S04]  /*145d0*/  LDL R0, [R1+0x8] ;  /* 0x0000080001007983 */ /* 0x001ea80000100800 */
[----:B------:R-:W3:Y:S04]  /*145e0*/  LDL R4, [R1+0x18] ;  /* 0x0000180001047983 */ /* 0x000ee80000100800 */
[----:B------:R-:W3:Y:S01]  /*145f0*/  LDL.LU R3, [R1+0x28] ;  /* 0x0000280001037983 */ /* 0x000ee20000300800 */
        /* <DEDUP_REMOVED lines=10> */
.L_x_2497:
        /* <DEDUP_REMOVED lines=15> */
.L_x_2498:
        /* <DEDUP_REMOVED lines=15> */
.L_x_2499:
        /* <DEDUP_REMOVED lines=15> */
.L_x_2500:
        /* <DEDUP_REMOVED lines=10> */
.L_x_2492:
[----:B------:R-:W-:Y:S05]  /*14a10*/  BSYNC B0 ;  /* 0x0000000000007941 */ /* 0x000fea0003800000 */
.L_x_2491:
[----:B------:R-:W2:Y:S04]  /*14a20*/  LDL R4, [R1+0x20] ;  /* 0x0000200001047983 */ /* 0x000ea80000100800 */
[----:B------:R-:W3:Y:S01]  /*14a30*/  LDL R5, [R1+0x1c] ;  /* 0x00001c0001057983 */ /* 0x000ee20000100800 */
[----:B------:R-:W-:Y:S01]  /*14a40*/  BSSY B0, `(.L_x_2501) ;  /* 0x00001ff000007945 */ /* 0x000fe20003800000 */
[----:B--2---:R-:W-:-:S05]  /*14a50*/  VIADD R0, R4, 0xfffffffe ;  /* 0xfffffffe04007836 */ /* 0x004fca0000000000 */
[----:B---3--:R-:W-:-:S13]  /*14a60*/  ISETP.GE.AND P0, PT, R0, R5, PT ;  /* 0x000000050000720c */ /* 0x008fda0003f06270 */
[----:B------:R-:W-:Y:S05]  /*14a70*/  @!P0 BRA `(.L_x_2502) ;  /* 0x0000001c00ec8947 */ /* 0x000fea0003800000 */
[----:B------:R-:W-:Y:S01]  /*14a80*/  IMAD.MOV R2, RZ, RZ, -R4 ;  /* 0x000000ffff027224 */ /* 0x000fe200078e0a04 */
[----:B------:R-:W-:Y:S01]  /*14a90*/  LOP3.LUT R6, RZ, R5, RZ, 0x33, !PT ;  /* 0x00000005ff067212 */ /* 0x000fe200078e33ff */
[----:B------:R-:W-:Y:S03]  /*14aa0*/  BSSY B2, `(.L_x_2503) ;  /* 0x00000ab000027945 */ /* 0x000fe60003800000 */
[----:B------:R-:W-:-:S05]  /*14ab0*/  VIADDMNMX R6, R2, 0x1, R6, !PT ;  /* 0x0000000102067846 */ /* 0x000fca0007800106 */
[----:B------:R-:W-:-:S05]  /*14ac0*/  IMAD.IADD R2, R4, 0x1, R6 ;  /* 0x0000000104027824 */ /* 0x000fca00078e0206 */
[----:B------:R-:W-:-:S04]  /*14ad0*/  LOP3.LUT R2, R2, 0x1, RZ, 0xc0, !PT ;  /* 0x0000000102027812 */ /* 0x000fc800078ec0ff */
[----:B------:R-:W-:-:S13]  /*14ae0*/  ISETP.NE.U32.AND P0, PT, R2, 0x1, PT ;  /* 0x000000010200780c */ /* 0x000fda0003f05070 */
[----:B------:R-:W-:Y:S05]  /*14af0*/  @P0 BRA `(.L_x_2504) ;  /* 0x0000000800940947 */ /* 0x000fea0003800000 */
[----:B------:R-:W2:Y:S04]  /*14b00*/  LDL R5, [R1] ;  /* 0x0000000001057983 */ /* 0x000ea80000100800 */
        /* <DEDUP_REMOVED lines=34> */
[----:B------:R1:W5:Y:S04]  /*14d30*/  LDG.E R17, desc[UR40][R4.64] ;  /* 0x0000002804117981 */ /* 0x000368000c1e1900 */
.L_x_2507:
[----:B------:R-:W2:Y:S01]  /*14d40*/  LDL R2, [R1+0x4] ;  /* 0x0000040001027983 */ /* 0x000ea20000100800 */
        /* <DEDUP_REMOVED lines=8> */
.L_x_2609:
[----:B------:R-:W-:Y:S05]  /*14dd0*/  BSYNC B3 ;  /* 0x0000000000037941 */ /* 0x000fea0003800000 */
.L_x_2508:
        /* <DEDUP_REMOVED lines=9> */
.L_x_2511:
[----:B------:R-:W-:Y:S05]  /*14e70*/  BSYNC B3 ;  /* 0x0000000000037941 */ /* 0x000fea0003800000 */
.L_x_2510:
        /* <DEDUP_REMOVED lines=14> */
.L_x_2512:
        /* <DEDUP_REMOVED lines=13> */
.L_x_2610:
[----:B------:R-:W-:Y:S05]  /*15030*/  BSYNC B3 ;  /* 0x0000000000037941 */ /* 0x000fea0003800000 */
.L_x_2513:
        /* <DEDUP_REMOVED lines=11> */
.L_x_2516:
[----:B------:R-:W-:Y:S05]  /*150f0*/  BSYNC B3 ;  /* 0x0000000000037941 */ /* 0x000fea0003800000 */
.L_x_2515:
        /* <DEDUP_REMOVED lines=11> */
.L_x_2517:
        /* <DEDUP_REMOVED lines=15> */
.L_x_2518:
        /* <DEDUP_REMOVED lines=15> */
.L_x_2519:
        /* <DEDUP_REMOVED lines=15> */
.L_x_2520:
        /* <DEDUP_REMOVED lines=10> */
.L_x_2506:
[----:B------:R-:W-:Y:S05]  /*15520*/  BSYNC B1 ;  /* 0x0000000000017941 */ /* 0x000fea0003800000 */
.L_x_2505:
[----:B------:R-:W2:Y:S02]  /*15530*/  LDL R4, [R1+0x20] ;  /* 0x0000200001047983 */ /* 0x000ea40000100800 */
[----:B--2---:R-:W-:-:S07]  /*15540*/  VIADD R0, R4, 0xfffffffd ;  /* 0xfffffffd04007836 */ /* 0x004fce0000000000 */
.L_x_2504:
[----:B------:R-:W-:Y:S05]  /*15550*/  BSYNC B2 ;  /* 0x0000000000027941 */ /* 0x000fea0003800000 */
.L_x_2503:
[----:B------:R-:W2:Y:S01]  /*15560*/  LDL.LU R2, [R1+0x20] ;  /* 0x0000200001027983 */ /* 0x000ea20000300800 */
[----:B------:R-:W-:Y:S01]  /*15570*/  VIADD R6, R6, 0xfffffffe ;  /* 0xfffffffe06067836 */ /* 0x000fe20000000000 */
[----:B--2---:R-:W-:-:S04]  /*15580*/  LOP3.LUT R2, RZ, R2, RZ, 0x33, !PT ;  /* 0x00000002ff027212 */ /* 0x004fc800078e33ff */
[----:B------:R-:W-:-:S13]  /*15590*/  ISETP.NE.AND P0, PT, R6, R2, PT ;  /* 0x000000020600720c */ /* 0x000fda0003f05270 */
[----:B------:R-:W-:Y:S05]  /*155a0*/  @!P0 BRA `(.L_x_2502) ;  /* 0x0000001400208947 */ /* 0x000fea0003800000 */
.L_x_2553:
[----:B------:R-:W2:Y:S04]  /*155b0*/  LDL R4, [R1] ;  /* 0x0000000001047983 */ /* 0x000ea80000100800 */
        /* <DEDUP_REMOVED lines=35> */
.L_x_2523:
[----:B------:R-:W2:Y:S01]  /*157f0*/  LDL R2, [R1+0x4] ;  /* 0x0000040001027983 */ /* 0x000ea20000100800 */
        /* <DEDUP_REMOVED lines=8> */
.L_x_2611:
[----:B------:R-:W-:Y:S05]  /*15880*/  BSYNC B2 ;  /* 0x0000000000027941 */ /* 0x000fea0003800000 */
.L_x_2524:
        /* <DEDUP_REMOVED lines=9> */
.L_x_2527:
[----:B------:R-:W-:Y:S05]  /*15920*/  BSYNC B2 ;  /* 0x0000000000027941 */ /* 0x000fea0003800000 */
.L_x_2526:
        /* <DEDUP_REMOVED lines=13> */
.L_x_2528:
        /* <DEDUP_REMOVED lines=13> */
.L_x_2612:
[----:B------:R-:W-:Y:S05]  /*15ad0*/  BSYNC B2 ;  /* 0x0000000000027941 */ /* 0x000fea0003800000 */
.L_x_2529:
        /* <DEDUP_REMOVED lines=11> */
.L_x_2532:
[----:B------:R-:W-:Y:S05]  /*15b90*/  BSYNC B2 ;  /* 0x0000000000027941 */ /* 0x000fea0003800000 */
.L_x_2531:
        /* <DEDUP_REMOVED lines=10> */
.L_x_2533:
        /* <DEDUP_REMOVED lines=15> */
.L_x_2534:
        /* <DEDUP_REMOVED lines=15> */
.L_x_2535:
        /* <DEDUP_REMOVED lines=15> */
.L_x_2536:
        /* <DEDUP_REMOVED lines=10> */
.L_x_2522:
[----:B------:R-:W-:Y:S05]  /*15fb0*/  BSYNC B1 ;  /* 0x0000000000017941 */ /* 0x000fea0003800000 */
.L_x_2521:
[----:B------:R-:W2:Y:S01]  /*15fc0*/  LDL R5, [R1] ;  /* 0x0000000001057983 */ /* 0x000ea20000100800 */
[----:B------:R-:W-:Y:S01]  /*15fd0*/  VIADD R7, R7, 0x1 ;  /* 0x0000000107077836 */ /* 0x000fe20000000000 */
[----:B------:R-:W-:Y:S04]  /*15fe0*/  BSSY B1, `(.L_x_2537) ;  /* 0x00000a0000017945 */ /* 0x000fe80003800000 */
[----:B------:R-:W-:-:S04]  /*15ff0*/  ISETP.NE.AND P0, PT, R7, 0x2, PT ;  /* 0x000000020700780c */ /* 0x000fc80003f05270 */
[----:B------:R-:W-:Y:S02]  /*16000*/  SEL R2, RZ, 0x1, P0 ;  /* 0x00000001ff027807 */ /* 0x000fe40000000000 */
[----:B------:R-:W-:Y:S02]  /*16010*/  SEL R9, R7, RZ, P0 ;  /* 0x000000ff07097207 */ /* 0x000fe40000000000 */
[----:B-----5:R-:W-:Y:S01]  /*16020*/  LOP3.LUT R8, R6, R2, RZ, 0x3c, !PT ;  /* 0x0000000206087212 */ /* 0x020fe200078e3cff */
[----:B------:R-:W-:-:S04]  /*16030*/  VIADD R6, R0, 0xffffffff ;  /* 0xffffffff00067836 */ /* 0x000fc80000000000 */
[----:B------:R0:W-:Y:S04]  /*16040*/  STL [R1+0x10], R8 ;  /* 0x0000100801007387 */ /* 0x0001e80000100800 */
[----:B------:R0:W-:Y:S01]  /*16050*/  STL [R1+0x8], R9 ;  /* 0x0000080901007387 */ /* 0x0001e20000100800 */
[----:B--2---:R-:W-:-:S13]  /*16060*/  LOP3.LUT P2, RZ, R5, 0x1, RZ, 0xc0, !PT ;  /* 0x0000000105ff7812 */ /* 0x004fda000784c0ff */
[----:B0-----:R-:W-:Y:S05]  /*16070*/  @!P2 BRA `(.L_x_2538) ;  /* 0x000000080058a947 */ /* 0x001fea0003800000 */
        /* <DEDUP_REMOVED lines=24> */
.L_x_2539:
[----:B------:R-:W2:Y:S01]  /*16200*/  LDL R2, [R1+0x4] ;  /* 0x0000040001027983 */ /* 0x000ea20000100800 */
        /* <DEDUP_REMOVED lines=8> */
.L_x_2613:
[----:B------:R-:W-:Y:S05]  /*16290*/  BSYNC B2 ;  /* 0x0000000000027941 */ /* 0x000fea0003800000 */
.L_x_2540:
        /* <DEDUP_REMOVED lines=9> */
.L_x_2543:
[----:B------:R-:W-:Y:S05]  /*16330*/  BSYNC B2 ;  /* 0x0000000000027941 */ /* 0x000fea0003800000 */
.L_x_2542:
        /* <DEDUP_REMOVED lines=14> */
.L_x_2544:
        /* <DEDUP_REMOVED lines=13> */
.L_x_2614:
[----:B------:R-:W-:Y:S05]  /*164f0*/  BSYNC B2 ;  /* 0x0000000000027941 */ /* 0x000fea0003800000 */
.L_x_2545:
        /* <DEDUP_REMOVED lines=11> */
.L_x_2548:
[----:B------:R-:W-:Y:S05]  /*165b0*/  BSYNC B2 ;  /* 0x0000000000027941 */ /* 0x000fea0003800000 */
.L_x_2547:
        /* <DEDUP_REMOVED lines=11> */
.L_x_2549:
        /* <DEDUP_REMOVED lines=15> */
.L_x_2550:
        /* <DEDUP_REMOVED lines=15> */
.L_x_2551:
        /* <DEDUP_REMOVED lines=15> */
.L_x_2552:
        /* <DEDUP_REMOVED lines=10> */
.L_x_2538:
[----:B------:R-:W-:Y:S05]  /*169e0*/  BSYNC B1 ;  /* 0x0000000000017941 */ /* 0x000fea0003800000 */
.L_x_2537:
[----:B------:R-:W2:Y:S01]  /*169f0*/  LDL R5, [R1+0x1c] ;  /* 0x00001c0001057983 */ /* 0x000ea20000100800 */
[----:B------:R-:W-:Y:S01]  /*16a00*/  VIADD R0, R0, 0xfffffffe ;  /* 0xfffffffe00007836 */ /* 0x000fe20000000000 */
[----:B--2---:R-:W-:-:S13]  /*16a10*/  ISETP.GT.AND P0, PT, R6, R5, PT ;  /* 0x000000050600720c */ /* 0x004fda0003f04270 */
[----:B------:R-:W-:Y:S05]  /*16a20*/  @P0 BRA `(.L_x_2553) ;  /* 0xffffffe800e00947 */ /* 0x000fea000383ffff */
.L_x_2502:
[----:B------:R-:W-:Y:S05]  /*16a30*/  BSYNC B0 ;  /* 0x0000000000007941 */ /* 0x000fea0003800000 */
.L_x_2501:
        /* <DEDUP_REMOVED lines=24> */
.L_x_2555:
[----:B------:R-:W-:Y:S05]  /*16bc0*/  BSYNC B0 ;  /* 0x0000000000007941 */ /* 0x000fea0003800000 */
.L_x_2554:
[----:B------:R-:W-:-:S05]  /*16bd0*/  SEL R0, R0, RZ, P0 ;  /* 0x000000ff00007207 */ /* 0x000fca0000000000 */
[----:B------:R3:W-:Y:S02]  /*16be0*/  STL [R1+0x8], R0 ;  /* 0x0000080001007387 */ /* 0x0007e40000100800 */
.L_x_2473:
[----:B------:R-:W-:Y:S05]  /*16bf0*/  BSYNC B7 ;  /* 0x0000000000077941 */ /* 0x000fea0003800000 */
.L_x_2471:
[----:B---3--:R-:W3:Y:S02]  /*16c00*/  LDL R0, [R1] ;  /* 0x0000000001007983 */ /* 0x008ee40000100800 */
        /* <DEDUP_REMOVED lines=12> */
.L_x_2556:
[----:B------:R-:W3:Y:S01]  /*16cd0*/  S2R R0, SR_TID.X ;  /* 0x0000000000007919 */ /* 0x000ee20000002100 */
[----:B------:R-:W-:Y:S01]  /*16ce0*/  UMOV UR4, 0xffffffff ;  /* 0xffffffff00047882 */ /* 0x000fe20000000000 */
[----:B---3--:R-:W-:-:S04]  /*16cf0*/  LOP3.LUT R4, R0, 0x1f, RZ, 0xc0, !PT ;  /* 0x0000001f00047812 */ /* 0x008fc800078ec0ff */
[----:B------:R-:W-:Y:S01]  /*16d00*/  ISETP.NE.AND P0, PT, R4, 0x1f, PT ;  /* 0x0000001f0400780c */ /* 0x000fe20003f05270 */
[----:B------:R-:W-:-:S12]  /*16d10*/  BRA.DIV UR4, `(.L_x_2558) ;  /* 0x0000002204247947 */ /* 0x000fd8000b800000 */
[----:B------:R-:W-:Y:S01]  /*16d20*/  IMAD.IADD R5, R19, 0x1, R4 ;  /* 0x0000000113057824 */ /* 0x000fe200078e0204 */
[----:B------:R-:W-:-:S04]  /*16d30*/  ULDC UR4, c[0x0][0xc3c] ;  /* 0x00030f0000047ab9 */ /* 0x000fc80000000800 */
[----:B------:R-:W-:-:S13]  /*16d40*/  ISETP.GE.OR P1, PT, R5, UR4, !P0 ;  /* 0x0000000405007c0c */ /* 0x000fda000c726670 */
[----:B-1----:R-:W1:Y:S02]  /*16d50*/  @!P1 LDC.64 R2, c[0x0][0xc80] ;  /* 0x00032000ff029b82 */ /* 0x002e640000000a00 */
[----:B-1----:R-:W-:-:S06]  /*16d60*/  @!P1 IMAD.WIDE R2, R5, 0x4, R2 ;  /* 0x0000000405029825 */ /* 0x002fcc00078e0202 */
[----:B------:R1:W3:Y:S01]  /*16d70*/  @!P1 LDG.E R3, desc[UR40][R2.64] ;  /* 0x0000002802039981 */ /* 0x0002e2000c1e1900 */
[C---:B------:R-:W-:Y:S02]  /*16d80*/  ISETP.GE.U32.AND P2, PT, R4.reuse, 0x2, PT ;  /* 0x000000020400780c */ /* 0x040fe40003f46070 */
[C---:B------:R-:W-:Y:S01]  /*16d90*/  ISETP.GE.U32.AND P3, PT, R4.reuse, 0x4, PT ;  /* 0x000000040400780c */ /* 0x040fe20003f66070 */
[----:B------:R-:W-:Y:S01]  /*16da0*/  SHFL.IDX PT, R0, R16, RZ, 0x1f ;  /* 0x00001fff10007589 */ /* 0x000fe200000e0000 */
[C---:B------:R-:W-:Y:S02]  /*16db0*/  ISETP.GE.U32.AND P4, PT, R4.reuse, 0x8, PT ;  /* 0x000000080400780c */ /* 0x040fe40003f86070 */
[C---:B------:R-:W-:Y:S01]  /*16dc0*/  ISETP.GE.U32.AND P5, PT, R4.reuse, 0x10, PT ;  /* 0x000000100400780c */ /* 0x040fe20003fa6070 */
[----:B-1----:R-:W-:Y:S02]  /*16dd0*/  IMAD.MOV.U32 R2, RZ, RZ, RZ ;  /* 0x000000ffff027224 */ /* 0x002fe400078e00ff */
[----:B---3--:R-:W-:Y:S01]  /*16de0*/  @!P1 IMAD.MOV.U32 R2, RZ, RZ, R3 ;  /* 0x000000ffff029224 */ /* 0x008fe200078e0003 */
[----:B------:R-:W-:-:S04]  /*16df0*/  ISETP.NE.AND P1, PT, R4, RZ, PT ;  /* 0x000000ff0400720c */ /* 0x000fc80003f25270 */
[----:B------:R-:W1:Y:S02]  /*16e00*/  SHFL.UP PT, R14, R2, 0x1, RZ ;  /* 0x04200000020e7989 */ /* 0x000e6400000e00ff */
[----:B-1----:R-:W-:-:S05]  /*16e10*/  SEL R5, R14, RZ, P1 ;  /* 0x000000ff0e057207 */ /* 0x002fca0000800000 */
[----:B------:R-:W-:Y:S02]  /*16e20*/  IMAD.IADD R3, R2, 0x1, R5 ;  /* 0x0000000102037824 */ /* 0x000fe400078e0205 */
[----:B------:R-:W-:Y:S04]  /*16e30*/  SHFL.IDX PT, R5, R16, 0x1, 0x1f ;  /* 0x00201f0010057f89 */ /* 0x000fe800000e0000 */
        /* <DEDUP_REMOVED lines=12> */
[----:B------:R1:W3:Y:S02]  /*16f00*/  SHFL.IDX PT, R14, R3, 0x1f, 0x1f ;  /* 0x03e01f00030e7f89 */ /* 0x0002e400000e0000 */
.L_x_2624:
[----:B------:R-:W-:Y:S02]  /*16f10*/  ULDC UR4, c[0x0][0xc38] ;  /* 0x00030e0000047ab9 */ /* 0x000fe40000000800 */
[----:B------:R-:W-:-:S04]  /*16f20*/  IMAD.U32 R4, RZ, RZ, UR4 ;  /* 0x00000004ff047e24 */ /* 0x000fc8000f8e00ff */
[----:B---3--:R-:W-:-:S04]  /*16f30*/  IMAD R14, R14, R4, RZ ;  /* 0x000000040e0e7224 */ /* 0x008fc800078e02ff */
[----:B------:R-:W-:-:S05]  /*16f40*/  IMAD.IADD R5, R5, 0x1, R14 ;  /* 0x0000000105057824 */ /* 0x000fca00078e020e */
[----:B------:R-:W-:-:S13]  /*16f50*/  ISETP.GT.AND P6, PT, R5, R0, PT ;  /* 0x000000000500720c */ /* 0x000fda0003fc4270 */
[----:B------:R-:W-:Y:S05]  /*16f60*/  @P6 BRA `(.L_x_2559) ;  /* 0x00000000009c6947 */ /* 0x000fea0003800000 */
.L_x_2564:
[----:B------:R-:W3:Y:S01]  /*16f70*/  LDC R4, c[0x0][0xc3c] ;  /* 0x00030f00ff047b82 */ /* 0x000ee20000000800 */
[----:B------:R-:W-:-:S05]  /*16f80*/  VIADD R19, R19, 0x1f ;  /* 0x0000001f13137836 */ /* 0x000fca0000000000 */
[----:B---3--:R-:W-:-:S13]  /*16f90*/  ISETP.GE.AND P6, PT, R19, R4, PT ;  /* 0x000000041300720c */ /* 0x008fda0003fc6270 */
[----:B0-----:R-:W-:Y:S05]  /*16fa0*/  @P6 BRA `(.L_x_2560) ;  /* 0x0000000400d06947 */ /* 0x001fea0003800000 */
[----:B------:R-:W3:Y:S01]  /*16fb0*/  S2R R2, SR_TID.X ;  /* 0x0000000000027919 */ /* 0x000ee20000002100 */
[----:B------:R-:W-:Y:S01]  /*16fc0*/  BSSY B0, `(.L_x_2561) ;  /* 0x0000009000007945 */ /* 0x000fe20003800000 */
[----:B---3--:R-:W-:-:S05]  /*16fd0*/  LOP3.LUT R2, R2, 0x1f, RZ, 0xc0, !PT ;  /* 0x0000001f02027812 */ /* 0x008fca00078ec0ff */
[----:B0-2---:R-:W-:Y:S02]  /*16fe0*/  IMAD.IADD R7, R19, 0x1, R2 ;  /* 0x0000000113077824 */ /* 0x005fe400078e0202 */
[----:B------:R-:W-:-:S03]  /*16ff0*/  IMAD.MOV.U32 R2, RZ, RZ, RZ ;  /* 0x000000ffff027224 */ /* 0x000fc600078e00ff */
[----:B------:R-:W-:-:S13]  /*17000*/  ISETP.GE.OR P6, PT, R7, R4, !P0 ;  /* 0x000000040700720c */ /* 0x000fda00047c6670 */
[----:B------:R-:W-:Y:S05]  /*17010*/  @P6 BRA `(.L_x_2562) ;  /* 0x00000000000c6947 */ /* 0x000fea0003800000 */
[----:B-1----:R-:W0:Y:S02]  /*17020*/  LDC.64 R2, c[0x0][0xc80] ;  /* 0x00032000ff027b82 */ /* 0x002e240000000a00 */
[----:B0-----:R-:W-:-:S06]  /*17030*/  IMAD.WIDE R2, R7, 0x4, R2 ;  /* 0x0000000407027825 */ /* 0x001fcc00078e0202 */
[----:B------:R0:W5:Y:S02]  /*17040*/  LDG.E R2, desc[UR40][R2.64] ;  /* 0x0000002802027981 */ /* 0x000164000c1e1900 */
.L_x_2562:
[----:B------:R-:W-:Y:S05]  /*17050*/  BSYNC B0 ;  /* 0x0000000000007941 */ /* 0x000fea0003800000 */
.L_x_2561:
[----:B------:R-:W-:-:S03]  /*17060*/  UMOV UR4, 0xffffffff ;  /* 0xffffffff00047882 */ /* 0x000fc60000000000 */
[----:B------:R-:W-:Y:S05]  /*17070*/  BRA.DIV UR4, `(.L_x_2563) ;  /* 0x0000002204707947 */ /* 0x000fea000b800000 */
[----:B-----5:R-:W2:Y:S02]  /*17080*/  SHFL.UP PT, R14, R2, 0x1, RZ ;  /* 0x04200000020e7989 */ /* 0x020ea400000e00ff */
[----:B--2---:R-:W-:-:S05]  /*17090*/  SEL R13, R14, RZ, P1 ;  /* 0x000000ff0e0d7207 */ /* 0x004fca0000800000 */
[----:B------:R-:W-:-:S05]  /*170a0*/  IMAD.IADD R13, R2, 0x1, R13 ;  /* 0x00000001020d7824 */ /* 0x000fca00078e020d */
[----:B------:R-:W2:Y:S02]  /*170b0*/  SHFL.UP PT, R14, R13, 0x2, RZ ;  /* 0x044000000d0e7989 */ /* 0x000ea400000e00ff */
[----:B--2---:R-:W-:-:S05]  /*170c0*/  SEL R4, R14, RZ, P2 ;  /* 0x000000ff0e047207 */ /* 0x004fca0001000000 */
[----:B------:R-:W-:-:S05]  /*170d0*/  IMAD.IADD R4, R13, 0x1, R4 ;  /* 0x000000010d047824 */ /* 0x000fca00078e0204 */
[----:B------:R-:W0:Y:S02]  /*170e0*/  SHFL.UP PT, R14, R4, 0x4, RZ ;  /* 0x04800000040e7989 */ /* 0x000e2400000e00ff */
[----:B01----:R-:W-:-:S05]  /*170f0*/  SEL R3, R14, RZ, P3 ;  /* 0x000000ff0e037207 */ /* 0x003fca0001800000 */
        /* <DEDUP_REMOVED lines=8> */
.L_x_2632:
[----:B------:R-:W-:Y:S02]  /*17180*/  ULDC UR4, c[0x0][0xc38] ;  /* 0x00030e0000047ab9 */ /* 0x000fe40000000800 */
[----:B------:R-:W-:-:S04]  /*17190*/  IMAD.U32 R4, RZ, RZ, UR4 ;  /* 0x00000004ff047e24 */ /* 0x000fc8000f8e00ff */
[----:B-1----:R-:W-:-:S04]  /*171a0*/  IMAD R14, R14, R4, RZ ;  /* 0x000000040e0e7224 */ /* 0x002fc800078e02ff */
[----:B------:R-:W-:-:S05]  /*171b0*/  IMAD.IADD R5, R14, 0x1, R5 ;  /* 0x000000010e057824 */ /* 0x000fca00078e0205 */
[----:B------:R-:W-:-:S13]  /*171c0*/  ISETP.GT.AND P6, PT, R5, R0, PT ;  /* 0x000000000500720c */ /* 0x000fda0003fc4270 */
[----:B------:R-:W-:Y:S05]  /*171d0*/  @!P6 BRA `(.L_x_2564) ;  /* 0xfffffffc0064e947 */ /* 0x000fea000383ffff */
.L_x_2559:
[----:B------:R-:W-:Y:S01]  /*171e0*/  IMAD.IADD R16, R5, 0x1, -R14 ;  /* 0x0000000105107824 */ /* 0x000fe200078e0a0e */
[----:B------:R-:W-:-:S03]  /*171f0*/  UMOV UR4, 0xffffffff ;  /* 0xffffffff00047882 */ /* 0x000fc60000000000 */
[----:B------:R-:W-:-:S05]  /*17200*/  IMAD R5, R3, R4, R16 ;  /* 0x0000000403057224 */ /* 0x000fca00078e0210 */
[----:B------:R-:W-:Y:S01]  /*17210*/  ISETP.GT.AND P6, PT, R5, R0, PT ;  /* 0x000000000500720c */ /* 0x000fe20003fc4270 */
[----:B------:R-:W-:-:S12]  /*17220*/  BRA.DIV UR4, `(.L_x_2565) ;  /* 0x0000002204c07947 */ /* 0x000fd8000b800000 */
[----:B------:R-:W-:-:S04]  /*17230*/  VOTE.ANY R5, PT, !P6 ;  /* 0x0000000000057806 */ /* 0x000fc800070e0100 */
[----:B------:R-:W3:Y:S02]  /*17240*/  POPC R6, R5 ;  /* 0x0000000500067309 */ /* 0x000ee40000000000 */
[----:B---3--:R3:W4:Y:S02]  /*17250*/  SHFL.IDX PT, R17, R2, R6, 0x1f ;  /* 0x00001f0602117589 */ /* 0x00872400000e0000 */
.L_x_2636:
[----:B------:R-:W-:Y:S01]  /*17260*/  ISETP.NE.AND P0, PT, R5, RZ, PT ;  /* 0x000000ff0500720c */ /* 0x000fe20003f05270 */
[----:B------:R-:W-:-:S12]  /*17270*/  IMAD.MOV.U32 R5, RZ, RZ, RZ ;  /* 0x000000ffff057224 */ /* 0x000fd800078e00ff */
[----:B------:R-:W-:Y:S05]  /*17280*/  @!P0 BRA `(.L_x_2566) ;  /* 0x0000000000108947 */ /* 0x000fea0003800000 */
[----:B------:R-:W-:Y:S01]  /*17290*/  UMOV UR4, 0xffffffff ;  /* 0xffffffff00047882 */ /* 0x000fe20000000000 */
[----:B------:R-:W-:Y:S02]  /*172a0*/  VIADD R12, R6, 0xffffffff ;  /* 0xffffffff060c7836 */ /* 0x000fe40000000000 */
[----:B------:R-:W-:Y:S05]  /*172b0*/  BRA.DIV UR4, `(.L_x_2567) ;  /* 0x0000002204e47947 */ /* 0x000fea000b800000 */
[----:B------:R0:W0:Y:S02]  /*172c0*/  SHFL.IDX PT, R5, R3, R12, 0x1f ;  /* 0x00001f0c03057589 */ /* 0x00002400000e0000 */
.L_x_2566:
[----:B01-3--:R-:W0:Y:S01]  /*172d0*/  LDC.64 R2, c[0x0][0xc90] ;  /* 0x00032400ff027b82 */ /* 0x00be220000000a00 */
[----:B------:R-:W-:-:S04]  /*172e0*/  IMAD.IADD R19, R6, 0x1, R19 ;  /* 0x0000000106137824 */ /* 0x000fc800078e0213 */
[----:B0-----:R-:W-:-:S05]  /*172f0*/  IMAD.WIDE R2, R19, 0x4, R2 ;  /* 0x0000000413027825 */ /* 0x001fca00078e0202 */
[----:B--2---:R-:W4:Y:S01]  /*17300*/  LDG.E R7, desc[UR40][R2.64] ;  /* 0x0000002802077981 */ /* 0x004f22000c1e1900 */
[----:B------:R-:W-:-:S04]  /*17310*/  IMAD R16, R5, R4, R16 ;  /* 0x0000000405107224 */ /* 0x000fc800078e0210 */
[----:B------:R-:W-:Y:S02]  /*17320*/  IMAD.IADD R0, R0, 0x1, -R16 ;  /* 0x0000000100007824 */ /* 0x000fe400078e0a10 */
[----:B----4-:R-:W-:-:S05]  /*17330*/  IMAD R6, R17, R7, RZ ;  /* 0x0000000711067224 */ /* 0x010fca00078e02ff */
[----:B-----5:R-:W-:-:S04]  /*17340*/  IABS R8, R6 ;  /* 0x0000000600087213 */ /* 0x020fc80000000000 */
[----:B------:R-:W0:Y:S08]  /*17350*/  I2F.RP R2, R8 ;  /* 0x0000000800027306 */ /* 0x000e300000209400 */
[----:B0-----:R-:W0:Y:S02]  /*17360*/  MUFU.RCP R2, R2 ;  /* 0x0000000200027308 */ /* 0x001e240000001000 */
[----:B0-----:R-:W-:-:S06]  /*17370*/  VIADD R2, R2, 0xffffffe ;  /* 0x0ffffffe02027836 */ /* 0x001fcc0000000000 */
[----:B------:R-:W0:Y:S02]  /*17380*/  F2I.FTZ.U32.TRUNC.NTZ R3, R2 ;  /* 0x0000000200037305 */ /* 0x000e24000021f000 */
[----:B0-----:R-:W-:-:S04]  /*17390*/  IMAD.MOV R2, RZ, RZ, -R3 ;  /* 0x000000ffff027224 */ /* 0x001fc800078e0a03 */
[----:B------:R-:W-:Y:S02]  /*173a0*/  IMAD R5, R2, R8, RZ ;  /* 0x0000000802057224 */ /* 0x000fe400078e02ff */
[----:B------:R-:W-:-:S04]  /*173b0*/  IMAD.MOV.U32 R2, RZ, RZ, RZ ;  /* 0x000000ffff027224 */ /* 0x000fc800078e00ff */
[----:B------:R-:W-:Y:S01]  /*173c0*/  IMAD.HI.U32 R2, R3, R5, R2 ;  /* 0x0000000503027227 */ /* 0x000fe200078e0002 */
[----:B------:R-:W-:Y:S02]  /*173d0*/  IABS R3, R0 ;  /* 0x0000000000037213 */ /* 0x000fe40000000000 */
[----:B------:R-:W-:-:S03]  /*173e0*/  IABS R5, R6 ;  /* 0x0000000600057213 */ /* 0x000fc60000000000 */
[----:B------:R-:W-:-:S04]  /*173f0*/  IMAD.HI.U32 R2, R2, R3, RZ ;  /* 0x0000000302027227 */ /* 0x000fc800078e00ff */
[----:B------:R-:W-:-:S04]  /*17400*/  IMAD.MOV R5, RZ, RZ, -R5 ;  /* 0x000000ffff057224 */ /* 0x000fc800078e0a05 */
        /* <DEDUP_REMOVED lines=15> */
[----:B------:R-:W-:Y:S01]  /*17500*/  VIADDMNMX R4, R3, R4, R7, PT ;  /* 0x0000000403047246 */ /* 0x000fe20003800107 */
[----:B------:R-:W-:-:S03]  /*17510*/  IMAD.IADD R5, R0, 0x1, R5 ;  /* 0x0000000100057824 */ /* 0x000fc600078e0205 */
[----:B------:R-:W-:-:S04]  /*17520*/  IABS R7, R4 ;  /* 0x0000000400077213 */ /* 0x000fc80000000000 */
        /* <DEDUP_REMOVED lines=22> */
[----:B------:R-:W-:Y:S01]  /*17690*/  @!P1 LOP3.LUT R2, RZ, R4, RZ, 0x33, !PT ;  /* 0x00000004ff029212 */ /* 0x000fe200078e33ff */
[----:B------:R-:W-:-:S04]  /*176a0*/  IMAD.MOV R4, RZ, RZ, -R4 ;  /* 0x000000ffff047224 */ /* 0x000fc800078e0a04 */
[----:B------:R-:W-:Y:S01]  /*176b0*/  IMAD R18, R2, R4, R5 ;  /* 0x0000000402127224 */ /* 0x000fe200078e0205 */
[----:B------:R-:W-:-:S05]  /*176c0*/  LOP3.LUT R2, RZ, R2, RZ, 0x33, !PT ;  /* 0x00000002ff027212 */ /* 0x000fca00078e33ff */
[----:B------:R-:W-:Y:S01]  /*176d0*/  IMAD.IADD R17, R17, 0x1, R2 ;  /* 0x0000000111117824 */ /* 0x000fe200078e0202 */
[----:B------:R-:W-:Y:S06]  /*176e0*/  BRA `(.L_x_2568) ;  /* 0x00000000001c7947 */ /* 0x000fec0003800000 */
.L_x_2560:
[----:B------:R-:W-:Y:S01]  /*176f0*/  UMOV UR4, URZ ;  /* 0x0000003f00047c82 */ /* 0x000fe20008000000 */
[----:B------:R-:W-:Y:S01]  /*17700*/  UMOV UR5, URZ ;  /* 0x0000003f00057c82 */ /* 0x000fe20008000000 */
[----:B------:R-:W-:Y:S01]  /*17710*/  ULDC UR6, c[0x0][0xc3c] ;  /* 0x00030f0000067ab9 */ /* 0x000fe20000000800 */
[----:B------:R-:W-:Y:S02]  /*17720*/  IMAD.MOV.U32 R16, RZ, RZ, R0 ;  /* 0x000000ffff107224 */ /* 0x000fe400078e0000 */
[----:B------:R-:W-:Y:S02]  /*17730*/  IMAD.U32 R17, RZ, RZ, UR4 ;  /* 0x00000004ff117e24 */ /* 0x000fe4000f8e00ff */
[----:B------:R-:W-:Y:S02]  /*17740*/  IMAD.U32 R18, RZ, RZ, UR5 ;  /* 0x00000005ff127e24 */ /* 0x000fe4000f8e00ff */
[----:B------:R-:W-:-:S07]  /*17750*/  IMAD.U32 R19, RZ, RZ, UR6 ;  /* 0x00000006ff137e24 */ /* 0x000fce000f8e00ff */
.L_x_2568:
[----:B------:R3:W4:Y:S01]  /*17760*/  LDL R2, [R1+0x4] ;  /* 0x0000040001027983 */ /* 0x0007220000100800 */
[----:B------:R-:W0:Y:S01]  /*17770*/  S2R R0, SR_TID.X ;  /* 0x0000000000007919 */ /* 0x000e220000002100 */
[----:B------:R-:W-:Y:S05]  /*17780*/  WARPSYNC.ALL ;  /* 0x0000000000007948 */ /* 0x000fea0003800000 */
[----:B0-----:R-:W-:Y:S01]  /*17790*/  LOP3.LUT R0, R0, 0x1f, RZ, 0xc0, !PT ;  /* 0x0000001f00007812 */ /* 0x001fe200078ec0ff */
[----:B------:R-:W-:Y:S03]  /*177a0*/  BAR.SYNC.DEFER_BLOCKING 0x4, 0x180 ;  /* 0x0106000000007b1d */ /* 0x000fe60000010000 */
[----:B------:R-:W-:-:S13]  /*177b0*/  ISETP.NE.AND P0, PT, R0, RZ, PT ;  /* 0x000000ff0000720c */ /* 0x000fda0003f05270 */
[----:B-1----:R-:W4:Y:S01]  /*177c0*/  @!P0 S2R R3, SR_CgaCtaId ;  /* 0x0000000000038919 */ /* 0x002f220000008800 */
[----:B------:R-:W-:-:S04]  /*177d0*/  @!P0 MOV R0, 0x400 ;  /* 0x0000040000008802 */ /* 0x000fc80000000f00 */
[----:B----4-:R-:W-:-:S05]  /*177e0*/  @!P0 LEA R2, R3, R0, 0x18 ;  /* 0x0000000003028211 */ /* 0x010fca00078ec0ff */
[----:B------:R3:W-:Y:S04]  /*177f0*/  @!P0 STS.128 [R2+0x228d0], R16 ;  /* 0x0228d01002008388 */ /* 0x0007e80000000c00 */
[----:B------:R3:W-:Y:S01]  /*17800*/  @!P0 STL [R1+0x4], R2 ;  /* 0x0000040201008387 */ /* 0x0007e20000100800 */
[----:B------:R-:W-:Y:S06]  /*17810*/  BAR.ARV 0x5, 0x180 ;  /* 0x0146000000007b1d */ /* 0x000fec0000002000 */
.L_x_2557:
[----:B------:R-:W-:Y:S02]  /*17820*/  ULDC UR4, c[0x0][0xc3c] ;  /* 0x00030f0000047ab9 */ /* 0x000fe40000000800 */
[----:B----4-:R-:W-:-:S13]  /*17830*/  ISETP.GE.AND P0, PT, R19, UR4, PT ;  /* 0x0000000413007c0c */ /* 0x010fda000bf06270 */
[----:B------:R-:W-:Y:S05]  /*17840*/  @!P0 BRA `(.L_x_2569) ;  /* 0xffffffa800f48947 */ /* 0x000fea000383ffff */
[----:B------:R-:W-:Y:S05]  /*17850*/  BSYNC B8 ;  /* 0x0000000000087941 */ /* 0x000fea0003800000 */
.L_x_2459:
[----:B---3--:R-:W3:Y:S01]  /*17860*/  LDL.LU R0, [R1+0x40] ;  /* 0x0000400001007983 */ /* 0x008ee20000300800 */
[----:B------:R-:W-:Y:S01]  /*17870*/  BSSY B0, `(.L_x_2570) ;  /* 0x000000b000007945 */ /* 0x000fe20003800000 */
[----:B------:R-:W4:Y:S01]  /*17880*/  S2R R5, SR_CgaCtaId ;  /* 0x0000000000057919 */ /* 0x000f220000008800 */
[----:B---3--:R-:W-:-:S05]  /*17890*/  VIADD R0, R0, 0x1 ;  /* 0x0000000100007836 */ /* 0x008fca0000000000 */
[----:B0-----:R-:W-:-:S04]  /*178a0*/  LEA.HI R2, R0, R0, RZ, 0x1 ;  /* 0x0000000000027211 */ /* 0x001fc800078f08ff */
[----:B-1----:R-:W-:-:S05]  /*178b0*/  LOP3.LUT R3, R2, 0xfffffffe, RZ, 0xc0, !PT ;  /* 0xfffffffe02037812 */ /* 0x002fca00078ec0ff */
[----:B------:R-:W-:Y:S01]  /*178c0*/  IMAD.IADD R3, R0, 0x1, -R3 ;  /* 0x0000000100037824 */ /* 0x000fe200078e0a03 */
[----:B------:R-:W-:-:S04]  /*178d0*/  MOV R0, 0x400 ;  /* 0x0000040000007802 */ /* 0x000fc80000000f00 */
[----:B----4-:R-:W-:Y:S02]  /*178e0*/  LEA R0, R5, R0, 0x18 ;  /* 0x0000000005007211 */ /* 0x010fe400078ec0ff */
[----:B------:R-:W-:-:S04]  /*178f0*/  SHF.L.U32 R3, R3, 0x1f, RZ ;  /* 0x0000001f03037819 */ /* 0x000fc800000006ff */
[----:B------:R-:W0:Y:S02]  /*17900*/  SYNCS.PHASECHK.TRANS64.TRYWAIT P0, [R0+URZ+0x22820], R3 ;  /* 0x02282003000075a7 */ /* 0x000e24000800017f */
[----:B0-----:R-:W-:Y:S05]  /*17910*/  @!P0 BRA `(.L_x_2571) ;  /* 0x0000001c00748947 */ /* 0x001fea0003800000 */
.L_x_2639:
[----:B------:R-:W-:Y:S05]  /*17920*/  BSYNC B0 ;  /* 0x0000000000007941 */ /* 0x000fea0003800000 */
.L_x_2570:
[----:B------:R-:W-:-:S03]  /*17930*/  UMOV UR4, 0xffffffff ;  /* 0xffffffff00047882 */ /* 0x000fc60000000000 */
[----:B------:R-:W-:Y:S05]  /*17940*/  BRA.DIV UR4, `(.L_x_2572) ;  /* 0x0000001e047c7947 */ /* 0x000fea000b800000 */
[----:B------:R-:W1:Y:S02]  /*17950*/  S2R R2, SR_TID.X ;  /* 0x0000000000027919 */ /* 0x000e640000002100 */
[----:B-1----:R-:W-:-:S04]  /*17960*/  SHF.R.U32.HI R2, RZ, 0x5, R2 ;  /* 0x00000005ff027819 */ /* 0x002fc80000011602 */
[----:B------:R-:W-:-:S05]  /*17970*/  LOP3.LUT R2, R2, 0x3, RZ, 0xc0, !PT ;  /* 0x0000000302027812 */ /* 0x000fca00078ec0ff */
[----:B------:R1:W3:Y:S02]  /*17980*/  SHFL.IDX PT, R14, R2, RZ, 0x1f ;  /* 0x00001fff020e7589 */ /* 0x0002e400000e0000 */
.L_x_2642:
[----:B---3--:R-:W-:Y:S01]  /*17990*/  ISETP.NE.AND P0, PT, R14, RZ, PT ;  /* 0x000000ff0e00720c */ /* 0x008fe20003f05270 */
[----:B------:R-:W-:-:S12]  /*179a0*/  BSSY B0, `(.L_x_2573) ;  /* 0x0000027000007945 */ /* 0x000fd80003800000 */
[----:B------:R-:W-:Y:S05]  /*179b0*/  @P0 BRA `(.L_x_2574) ;  /* 0x0000000000940947 */ /* 0x000fea0003800000 */
[----:B------:R-:W-:-:S03]  /*179c0*/  UMOV UR4, 0xffffffff ;  /* 0xffffffff00047882 */ /* 0x000fc60000000000 */
[----:B------:R-:W-:Y:S05]  /*179d0*/  BRA.DIV UR4, `(.L_x_2575) ;  /* 0x0000001e048c7947 */ /* 0x000fea000b800000 */
[----:B------:R-:W-:-:S13]  /*179e0*/  ELECT P6, URZ, PT ;  /* 0x00000000003f782f */ /* 0x000fda00038c0000 */
.L_x_2645:
[----:B------:R-:W-:Y:S05]  /*179f0*/  @!P6 BRA `(.L_x_2574) ;  /* 0x000000000084e947 */ /* 0x000fea0003800000 */
[----:B------:R-:W-:-:S06]  /*17a00*/  ULOP3.LUT UR4, UR36, 0x2, URZ, 0xfc, !UPT ;  /* 0x0000000224047892 */ /* 0x000fcc000f8efc3f */
[----:B-1----:R-:W-:-:S05]  /*17a10*/  IMAD.U32 R2, RZ, RZ, UR4 ;  /* 0x00000004ff027e24 */ /* 0x002fca000f8e00ff */
[----:B------:R-:W-:-:S13]  /*17a20*/  ISETP.NE.AND P2, PT, R2, 0x3, PT ;  /* 0x000000030200780c */ /* 0x000fda0003f45270 */
[----:B------:R-:W-:Y:S05]  /*17a30*/  @!P2 BRA `(.L_x_2576) ;  /* 0x000000000004a947 */ /* 0x000fea0003800000 */
[----:B------:R-:W-:Y:S01]  /*17a40*/  BPT.TRAP 0x1 ;  /* 0x000000040000795c */ /* 0x000fe20000300000 */
.L_x_2576:
[----:B0-----:R-:W3:Y:S04]  /*17a50*/  LDL R3, [R1+0x8] ;  /* 0x0000080001037983 */ /* 0x001ee80000100800 */
[----:B--2---:R-:W2:Y:S01]  /*17a60*/  LDL.LU R7, [R1+0x10] ;  /* 0x0000100001077983 */ /* 0x004ea20000300800 */
[----:B------:R-:W-:-:S04]  /*17a70*/  VIADD R2, R0, 0x22840 ;  /* 0x0002284000027836 */ /* 0x000fc80000000000 */
[C---:B---3--:R-:W-:Y:S02]  /*17a80*/  IMAD R6, R3.reuse, 0x8, R2 ;  /* 0x0000000803067824 */ /* 0x048fe400078e0202 */
[----:B------:R-:W-:Y:S01]  /*17a90*/  VIADD R3, R3, 0x1 ;  /* 0x0000000103037836 */ /* 0x000fe20000000000 */
[----:B--2---:R-:W-:-:S04]  /*17aa0*/  SHF.L.U32 R5, R7, 0x1f, RZ ;  /* 0x0000001f07057819 */ /* 0x004fc800000006ff */
        /* <DEDUP_REMOVED lines=8> */
.L_x_2646:
[----:B------:R-:W1:Y:S02]  /*17b30*/  SYNCS.PHASECHK.TRANS64.TRYWAIT P0, [R7+URZ], R2 ;  /* 0x00000002070075a7 */ /* 0x000e64000800017f */
[----:B-1----:R-:W-:Y:S05]  /*17b40*/  @!P0 BRA `(.L_x_2578) ;  /* 0x0000001c00648947 */ /* 0x002fea0003800000 */
.L_x_2647:
[----:B------:R-:W-:Y:S05]  /*17b50*/  @!P2 BRA `(.L_x_2579) ;  /* 0x000000000004a947 */ /* 0x000fea0003800000 */
[----:B------:R-:W-:Y:S01]  /*17b60*/  BPT.TRAP 0x1 ;  /* 0x000000040000795c */ /* 0x000fe20000300000 */
.L_x_2579:
[----:B------:R-:W2:Y:S01]  /*17b70*/  LDL.LU R4, [R1+0x8] ;  /* 0x0000080001047983 */ /* 0x000ea20000300800 */
[----:B------:R-:W-:-:S04]  /*17b80*/  VIADD R0, R0, 0x22860 ;  /* 0x0002286000007836 */ /* 0x000fc80000000000 */
[----:B--2---:R-:W-:-:S04]  /*17b90*/  IMAD R4, R4, 0x8, R0 ;  /* 0x0000000804047824 */ /* 0x004fc800078e0200 */
[----:B------:R-:W2:Y:S02]  /*17ba0*/  SYNCS.PHASECHK.TRANS64.TRYWAIT P0, [R4+URZ], R5 ;  /* 0x00000005040075a7 */ /* 0x000ea4000800017f */
[----:B--2---:R-:W-:Y:S05]  /*17bb0*/  @!P0 BRA `(.L_x_2580) ;  /* 0x0000001c005c8947 */ /* 0x004fea0003800000 */
.L_x_2648:
[----:B------:R-:W-:-:S07]  /*17bc0*/  IMAD R3, R3, 0x8, R0 ;  /* 0x0000000803037824 */ /* 0x000fce00078e0200 */
.L_x_2581:
[----:B---3--:R3:W4:Y:S02]  /*17bd0*/  SYNCS.PHASECHK.TRANS64.TRYWAIT P0, [R3+URZ], R2 ;  /* 0x00000002030075a7 */ /* 0x008724000800017f */
[----:B----4-:R-:W-:Y:S05]  /*17be0*/  @!P0 NANOSLEEP.SYNCS 0x989680 ;  /* 0x009896800000895d */ /* 0x010fea0003900000 */
[----:B------:R-:W4:Y:S02]  /*17bf0*/  @!P0 SYNCS.PHASECHK.TRANS64 P0, [R3+URZ], R2 ;  /* 0x00000002030085a7 */ /* 0x000f24000800007f */
[----:B----4-:R-:W-:Y:S05]  /*17c00*/  @!P0 BRA `(.L_x_2581) ;  /* 0xfffffffc00f08947 */ /* 0x010fea000383ffff */
.L_x_2574:
[----:B------:R-:W-:Y:S05]  /*17c10*/  BSYNC B0 ;  /* 0x0000000000007941 */ /* 0x000fea0003800000 */
.L_x_2573:
[----:B------:R-:W-:Y:S05]  /*17c20*/  EXIT ;  /* 0x000000000000794d */ /* 0x000fea0003800000 */
.L_x_2361:
[----:B0-----:R0:W1:Y:S02]  /*17c30*/  SYNCS.PHASECHK.TRANS64.TRYWAIT P0, [R8+URZ+0x22800], R3 ;  /* 0x02280003080075a7 */ /* 0x001064000800017f */
[----:B-1----:R-:W-:Y:S05]  /*17c40*/  @!P0 NANOSLEEP.SYNCS 0x989680 ;  /* 0x009896800000895d */ /* 0x002fea0003900000 */
[----:B------:R-:W1:Y:S02]  /*17c50*/  @!P0 SYNCS.PHASECHK.TRANS64 P0, [R8+URZ+0x22800], R3 ;  /* 0x02280003080085a7 */ /* 0x000e64000800007f */
[----:B-1----:R-:W-:Y:S05]  /*17c60*/  @!P0 BRA `(.L_x_2361) ;  /* 0xfffffffc00f08947 */ /* 0x002fea000383ffff */
[----:B------:R-:W-:Y:S05]  /*17c70*/  BRA `(.L_x_2582) ;  /* 0xfffffea000647947 */ /* 0x000fea000383ffff */
.L_x_2365:
[----:B-1----:R1:W2:Y:S02]  /*17c80*/  SYNCS.PHASECHK.TRANS64.TRYWAIT P1, [R3+URZ+0x22830], R10 ;  /* 0x0228300a030075a7 */ /* 0x0022a4000802017f */
[----:B--2---:R-:W-:Y:S05]  /*17c90*/  @!P1 NANOSLEEP.SYNCS 0x989680 ;  /* 0x009896800000995d */ /* 0x004fea0003900000 */
[----:B------:R-:W2:Y:S02]  /*17ca0*/  @!P1 SYNCS.PHASECHK.TRANS64 P1, [R3+URZ+0x22830], R10 ;  /* 0x0228300a030095a7 */ /* 0x000ea4000802007f */
[----:B--2---:R-:W-:Y:S05]  /*17cb0*/  @!P1 BRA `(.L_x_2365) ;  /* 0xfffffffc00f09947 */ /* 0x004fea000383ffff */
[----:B------:R-:W-:Y:S05]  /*17cc0*/  BRA `(.L_x_2364) ;  /* 0xfffffea000907947 */ /* 0x000fea000383ffff */
.L_x_2377:
[----:B-1----:R1:W2:Y:S02]  /*17cd0*/  SYNCS.PHASECHK.TRANS64.TRYWAIT P1, [R3+URZ+0x22850], R10 ;  /* 0x0228500a030075a7 */ /* 0x0022a4000802017f */
[----:B--2---:R-:W-:Y:S05]  /*17ce0*/  @!P1 NANOSLEEP.SYNCS 0x989680 ;  /* 0x009896800000995d */ /* 0x004fea0003900000 */
[----:B------:R-:W2:Y:S02]  /*17cf0*/  @!P1 SYNCS.PHASECHK.TRANS64 P1, [R3+URZ+0x22850], R10 ;  /* 0x0228500a030095a7 */ /* 0x000ea4000802007f */
[----:B--2---:R-:W-:Y:S05]  /*17d00*/  @!P1 BRA `(.L_x_2377) ;  /* 0xfffffffc00f09947 */ /* 0x004fea000383ffff */
[----:B------:R-:W-:Y:S05]  /*17d10*/  BRA `(.L_x_2376) ;  /* 0xfffffec800d47947 */ /* 0x000fea000383ffff */
.L_x_2385:
[----:B-1----:R-:W-:-:S04]  /*17d20*/  IMAD.U32 R7, RZ, RZ, UR28 ;  /* 0x0000001cff077e24 */ /* 0x002fc8000f8e00ff */
[----:B------:R1:W2:Y:S03]  /*17d30*/  SYNCS.PHASECHK.TRANS64.TRYWAIT P1, [R7+URZ+0x22830], R8 ;  /* 0x02283008070075a7 */ /* 0x0002a6000802017f */
[----:B--2---:R-:W-:Y:S05]  /*17d40*/  @!P1 NANOSLEEP.SYNCS 0x989680 ;  /* 0x009896800000995d */ /* 0x004fea0003900000 */
[----:B------:R-:W2:Y:S02]  /*17d50*/  @!P1 SYNCS.PHASECHK.TRANS64 P1, [R7+URZ+0x22830], R8 ;  /* 0x02283008070095a7 */ /* 0x000ea4000802007f */
[----:B--2---:R-:W-:Y:S05]  /*17d60*/  @!P1 BRA `(.L_x_2385) ;  /* 0xfffffffc00ec9947 */ /* 0x004fea000383ffff */
[----:B------:R-:W-:Y:S05]  /*17d70*/  BRA `(.L_x_2384) ;  /* 0xfffffed000647947 */ /* 0x000fea000383ffff */
.L_x_2397:
[----:B-1----:R1:W2:Y:S02]  /*17d80*/  SYNCS.PHASECHK.TRANS64.TRYWAIT P1, [R177+URZ+0x22850], R8 ;  /* 0x02285008b10075a7 */ /* 0x0022a4000802017f */
[----:B--2---:R-:W-:Y:S05]  /*17d90*/  @!P1 NANOSLEEP.SYNCS 0x989680 ;  /* 0x009896800000995d */ /* 0x004fea0003900000 */
[----:B------:R-:W2:Y:S02]  /*17da0*/  @!P1 SYNCS.PHASECHK.TRANS64 P1, [R177+URZ+0x22850], R8 ;  /* 0x02285008b10095a7 */ /* 0x000ea4000802007f */
[----:B--2---:R-:W-:Y:S05]  /*17db0*/  @!P1 BRA `(.L_x_2397) ;  /* 0xfffffffc00f09947 */ /* 0x004fea000383ffff */
[----:B------:R-:W-:Y:S05]  /*17dc0*/  BRA `(.L_x_2396) ;  /* 0xffffff0000b47947 */ /* 0x000fea000383ffff */
.L_x_2406:
[----:B-1----:R-:W-:-:S04]  /*17dd0*/  IMAD.U32 R4, RZ, RZ, UR26 ;  /* 0x0000001aff047e24 */ /* 0x002fc8000f8e00ff */
[----:B------:R1:W2:Y:S03]  /*17de0*/  SYNCS.PHASECHK.TRANS64.TRYWAIT P2, [R4+URZ+0x22830], R3 ;  /* 0x02283003040075a7 */ /* 0x0002a6000804017f */
[----:B--2---:R-:W-:Y:S05]  /*17df0*/  @!P2 NANOSLEEP.SYNCS 0x989680 ;  /* 0x009896800000a95d */ /* 0x004fea0003900000 */
[----:B------:R-:W2:Y:S02]  /*17e00*/  @!P2 SYNCS.PHASECHK.TRANS64 P2, [R4+URZ+0x22830], R3 ;  /* 0x022830030400a5a7 */ /* 0x000ea4000804007f */
[----:B--2---:R-:W-:Y:S05]  /*17e10*/  @!P2 BRA `(.L_x_2406) ;  /* 0xfffffffc00eca947 */ /* 0x004fea000383ffff */
[----:B------:R-:W-:Y:S05]  /*17e20*/  BRA `(.L_x_2405) ;  /* 0xffffff0800787947 */ /* 0x000fea000383ffff */
.L_x_2410:
[----:B-1----:R1:W2:Y:S02]  /*17e30*/  SYNCS.PHASECHK.TRANS64.TRYWAIT P2, [R178+URZ+0x22850], R3 ;  /* 0x02285003b20075a7 */ /* 0x0022a4000804017f */
[----:B--2---:R-:W-:Y:S05]  /*17e40*/  @!P2 NANOSLEEP.SYNCS 0x989680 ;  /* 0x009896800000a95d */ /* 0x004fea0003900000 */
[----:B------:R-:W2:Y:S02]  /*17e50*/  @!P2 SYNCS.PHASECHK.TRANS64 P2, [R178+URZ+0x22850], R3 ;  /* 0x02285003b200a5a7 */ /* 0x000ea4000804007f */
[----:B--2---:R-:W-:Y:S05]  /*17e60*/  @!P2 BRA `(.L_x_2410) ;  /* 0xfffffffc00f0a947 */ /* 0x004fea000383ffff */
[----:B------:R-:W-:Y:S05]  /*17e70*/  BRA `(.L_x_2409) ;  /* 0xffffff28001c7947 */ /* 0x000fea000383ffff */
.L_x_2416:
[----:B-1----:R-:W-:-:S04]  /*17e80*/  IMAD.U32 R5, RZ, RZ, UR27 ;  /* 0x0000001bff057e24 */ /* 0x002fc8000f8e00ff */
[----:B------:R1:W2:Y:S03]  /*17e90*/  SYNCS.PHASECHK.TRANS64.TRYWAIT P1, [R5+URZ+0x22830], R6 ;  /* 0x02283006050075a7 */ /* 0x0002a6000802017f */
[----:B--2---:R-:W-:Y:S05]  /*17ea0*/  @!P1 NANOSLEEP.SYNCS 0x989680 ;  /* 0x009896800000995d */ /* 0x004fea0003900000 */
[----:B------:R-:W2:Y:S02]  /*17eb0*/  @!P1 SYNCS.PHASECHK.TRANS64 P1, [R5+URZ+0x22830], R6 ;  /* 0x02283006050095a7 */ /* 0x000ea4000802007f */
[----:B--2---:R-:W-:Y:S05]  /*17ec0*/  @!P1 BRA `(.L_x_2416) ;  /* 0xfffffffc00ec9947 */ /* 0x004fea000383ffff */
[----:B------:R-:W-:Y:S05]  /*17ed0*/  BRA `(.L_x_2415) ;  /* 0xffffff2c00307947 */ /* 0x000fea000383ffff */
.L_x_2428:
[----:B-1----:R1:W2:Y:S02]  /*17ee0*/  SYNCS.PHASECHK.TRANS64.TRYWAIT P1, [R177+URZ+0x22850], R6 ;  /* 0x02285006b10075a7 */ /* 0x0022a4000802017f */
[----:B--2---:R-:W-:Y:S05]  /*17ef0*/  @!P1 NANOSLEEP.SYNCS 0x989680 ;  /* 0x009896800000995d */ /* 0x004fea0003900000 */
[----:B------:R-:W2:Y:S02]  /*17f00*/  @!P1 SYNCS.PHASECHK.TRANS64 P1, [R177+URZ+0x22850], R6 ;  /* 0x02285006b10095a7 */ /* 0x000ea4000802007f */
[----:B--2---:R-:W-:Y:S05]  /*17f10*/  @!P1 BRA `(.L_x_2428) ;  /* 0xfffffffc00f09947 */ /* 0x004fea000383ffff */
[----:B------:R-:W-:Y:S05]  /*17f20*/  BRA `(.L_x_2427) ;  /* 0xffffff5c00307947 */ /* 0x000fea000383ffff */
.L_x_2479:
[----:B------:R-:W3:Y:S01]  /*17f30*/  S2R R4, SR_TID.X ;  /* 0x0000000000047919 */ /* 0x000ee20000002100 */
[----:B------:R-:W-:Y:S01]  /*17f40*/  BSSY B0, `(.L_x_2583) ;  /* 0x000000a000007945 */ /* 0x000fe20003800000 */
[----:B------:R-:W-:Y:S02]  /*17f50*/  IMAD.MOV.U32 R12, RZ, RZ, RZ ;  /* 0x000000ffff0c7224 */ /* 0x000fe400078e00ff */
[----:B------:R-:W-:Y:S02]  /*17f60*/  IMAD.MOV.U32 R11, RZ, RZ, 0x1f ;  /* 0x0000001fff0b7424 */ /* 0x000fe400078e00ff */
[----:B------:R-:W-:Y:S01]  /*17f70*/  IMAD.MOV.U32 R15, RZ, RZ, -0x1 ;  /* 0xffffffffff0f7424 */ /* 0x000fe200078e00ff */
[----:B---3--:R-:W-:-:S04]  /*17f80*/  SHF.R.U32.HI R4, RZ, 0x5, R4 ;  /* 0x00000005ff047819 */ /* 0x008fc80000011604 */
[----:B------:R-:W-:-:S05]  /*17f90*/  LOP3.LUT R4, R4, 0x3, RZ, 0xc0, !PT ;  /* 0x0000000304047812 */ /* 0x000fca00078ec0ff */
[----:B------:R-:W-:-:S07]  /*17fa0*/  IMAD.MOV.U32 R13, RZ, RZ, R4 ;  /* 0x000000ffff0d7224 */ /* 0x000fce00078e0004 */
[----:B012---:R-:W-:Y:S05]  /*17fb0*/  WARPSYNC.COLLECTIVE R15, `(.L_x_2584) ;  /* 0x000000000f087348 */ /* 0x007fea0003c00000 */
[----:B------:R3:W4:Y:S02]  /*17fc0*/  SHFL.IDX P6, R14, R13, R12, R11 ;  /* 0x0000000c0d0e7389 */ /* 0x00072400000c000b */
[----:B01234-:R-:W-:Y:S01]  /*17fd0*/  ENDCOLLECTIVE ;  /* 0x000000000000791b */ /* 0x01ffe20003800000 */
.L_x_2584:
[----:B------:R-:W-:Y:S05]  /*17fe0*/  BSYNC B0 ;  /* 0x0000000000007941 */ /* 0x000fea0003800000 */
.L_x_2583:
[----:B------:R-:W-:Y:S05]  /*17ff0*/  BRA `(.L_x_2585) ;  /* 0xffffffb000b87947 */ /* 0x000fea000383ffff */
.L_x_2481:
[----:B------:R-:W-:Y:S01]  /*18000*/  BSSY B0, `(.L_x_2586) ;  /* 0x0000006000007945 */ /* 0x000fe20003800000 */
[----:B------:R-:W-:-:S07]  /*18010*/  IMAD.MOV.U32 R15, RZ, RZ, -0x1 ;  /* 0xffffffffff0f7424 */ /* 0x000fce00078e00ff */
[----:B012-4-:R-:W-:Y:S05]  /*18020*/  WARPSYNC.COLLECTIVE R15, `(.L_x_2587) ;  /* 0x000000000f0c7348 */ /* 0x017fea0003c00000 */
[----:B------:R-:W-:Y:S02]  /*18030*/  ELECT P6, UR62, PT ;  /* 0x00000000003e782f */ /* 0x000fe400038c0000 */
[----:B------:R-:W-:Y:S01]  /*18040*/  MOV R14, UR62 ;  /* 0x0000003e000e7c02 */ /* 0x000fe20008000f00 */
[----:B012-4-:R-:W-:Y:S10]  /*18050*/  ENDCOLLECTIVE ;  /* 0x000000000000791b */ /* 0x017ff40003800000 */
.L_x_2587:
[----:B------:R-:W-:Y:S05]  /*18060*/  BSYNC B0 ;  /* 0x0000000000007941 */ /* 0x000fea0003800000 */
.L_x_2586:
[----:B------:R-:W-:Y:S05]  /*18070*/  BRA `(.L_x_2588) ;  /* 0xffffffb000c47947 */ /* 0x000fea000383ffff */
.L_x_2483:
[----:B--2---:R2:W3:Y:S02]  /*18080*/  SYNCS.PHASECHK.TRANS64.TRYWAIT P0, [R0+URZ+0x22840], R2 ;  /* 0x02284002000075a7 */ /* 0x0044e4000800017f */
[----:B---3--:R-:W-:Y:S05]  /*18090*/  @!P0 NANOSLEEP.SYNCS 0x989680 ;  /* 0x009896800000895d */ /* 0x008fea0003900000 */
[----:B------:R-:W3:Y:S02]  /*180a0*/  @!P0 SYNCS.PHASECHK.TRANS64 P0, [R0+URZ+0x22840], R2 ;  /* 0x02284002000085a7 */ /* 0x000ee4000800007f */
[----:B---3--:R-:W-:Y:S05]  /*180b0*/  @!P0 BRA `(.L_x_2483) ;  /* 0xfffffffc00f08947 */ /* 0x008fea000383ffff */
[----:B------:R-:W-:Y:S05]  /*180c0*/  BRA `(.L_x_2589) ;  /* 0xffffffb4002c7947 */ /* 0x000fea000383ffff */
.L_x_2487:
[----:B------:R-:W2:Y:S01]  /*180d0*/  LDL.LU R11, [R1+0x30] ;  /* 0x00003000010b7983 */ /* 0x000ea20000300800 */
[----:B------:R-:W-:Y:S02]  /*180e0*/  IMAD.MOV.U32 R5, RZ, RZ, R12 ;  /* 0x000000ffff057224 */ /* 0x000fe400078e000c */
        /* <DEDUP_REMOVED lines=11> */
.L_x_2590:
[----:B------:R-:W-:Y:S02]  /*181a0*/  IMAD.MOV.U32 R13, RZ, RZ, R0 ;  /* 0x000000ffff0d7224 */ /* 0x000fe400078e0000 */
[----:B------:R-:W-:-:S07]  /*181b0*/  IMAD.MOV.U32 R6, RZ, RZ, R14 ;  /* 0x000000ffff067224 */ /* 0x000fce00078e000e */
[----:B------:R-:W-:Y:S05]  /*181c0*/  WARPSYNC.COLLECTIVE R15, `(.L_x_2591) ;  /* 0x000000000f087348 */ /* 0x000fea0003c00000 */
[----:B------:R0:W1:Y:S02]  /*181d0*/  SHFL.IDX P6, R14, R13, R12, R11 ;  /* 0x0000000c0d0e7389 */ /* 0x00006400000c000b */
[----:B01----:R-:W-:Y:S01]  /*181e0*/  ENDCOLLECTIVE ;  /* 0x000000000000791b */ /* 0x003fe20003800000 */
.L_x_2591:
[----:B------:R-:W-:Y:S02]  /*181f0*/  IMAD.MOV.U32 R13, RZ, RZ, R2 ;  /* 0x000000ffff0d7224 */ /* 0x000fe400078e0002 */
[----:B------:R-:W-:Y:S02]  /*18200*/  IMAD.MOV.U32 R12, RZ, RZ, 0x1 ;  /* 0x00000001ff0c7424 */ /* 0x000fe400078e00ff */
[----:B------:R-:W-:-:S07]  /*18210*/  IMAD.MOV.U32 R7, RZ, RZ, R14 ;  /* 0x000000ffff077224 */ /* 0x000fce00078e000e */
[----:B------:R-:W-:Y:S05]  /*18220*/  WARPSYNC.COLLECTIVE R15, `(.L_x_2592) ;  /* 0x000000000f087348 */ /* 0x000fea0003c00000 */
[----:B------:R0:W1:Y:S02]  /*18230*/  SHFL.IDX P6, R14, R13, R12, R11 ;  /* 0x0000000c0d0e7389 */ /* 0x00006400000c000b */
[----:B01----:R-:W-:Y:S01]  /*18240*/  ENDCOLLECTIVE ;  /* 0x000000000000791b */ /* 0x003fe20003800000 */
.L_x_2592:
        /* <DEDUP_REMOVED lines=15> */
.L_x_2593:
[----:B------:R-:W-:Y:S02]  /*18340*/  IMAD.MOV.U32 R13, RZ, RZ, R2 ;  /* 0x000000ffff0d7224 */ /* 0x000fe400078e0002 */
[----:B------:R-:W-:Y:S02]  /*18350*/  IMAD.MOV.U32 R12, RZ, RZ, 0x2 ;  /* 0x00000002ff0c7424 */ /* 0x000fe400078e00ff */
[----:B------:R-:W-:-:S07]  /*18360*/  IMAD.MOV.U32 R5, RZ, RZ, R14 ;  /* 0x000000ffff057224 */ /* 0x000fce00078e000e */
[----:B------:R-:W-:Y:S05]  /*18370*/  WARPSYNC.COLLECTIVE R15, `(.L_x_2594) ;  /* 0x000000000f087348 */ /* 0x000fea0003c00000 */
[----:B------:R0:W1:Y:S02]  /*18380*/  SHFL.IDX P6, R14, R13, R12, R11 ;  /* 0x0000000c0d0e7389 */ /* 0x00006400000c000b */
[----:B01----:R-:W-:Y:S01]  /*18390*/  ENDCOLLECTIVE ;  /* 0x000000000000791b */ /* 0x003fe20003800000 */
.L_x_2594:
        /* <DEDUP_REMOVED lines=15> */
.L_x_2595:
[----:B------:R-:W-:Y:S02]  /*18490*/  IMAD.MOV.U32 R13, RZ, RZ, R2 ;  /* 0x000000ffff0d7224 */ /* 0x000fe400078e0002 */
[----:B------:R-:W-:Y:S02]  /*184a0*/  IMAD.MOV.U32 R12, RZ, RZ, 0x3 ;  /* 0x00000003ff0c7424 */ /* 0x000fe400078e00ff */
[----:B------:R-:W-:-:S07]  /*184b0*/  IMAD.MOV.U32 R5, RZ, RZ, R14 ;  /* 0x000000ffff057224 */ /* 0x000fce00078e000e */
[----:B------:R-:W-:Y:S05]  /*184c0*/  WARPSYNC.COLLECTIVE R15, `(.L_x_2596) ;  /* 0x000000000f087348 */ /* 0x000fea0003c00000 */
[----:B------:R0:W1:Y:S02]  /*184d0*/  SHFL.IDX P6, R14, R13, R12, R11 ;  /* 0x0000000c0d0e7389 */ /* 0x00006400000c000b */
[----:B01----:R-:W-:Y:S01]  /*184e0*/  ENDCOLLECTIVE ;  /* 0x000000000000791b */ /* 0x003fe20003800000 */
.L_x_2596:
        /* <DEDUP_REMOVED lines=15> */
.L_x_2597:
[----:B------:R-:W-:Y:S02]  /*185e0*/  IMAD.MOV.U32 R13, RZ, RZ, R2 ;  /* 0x000000ffff0d7224 */ /* 0x000fe400078e0002 */
[----:B------:R-:W-:Y:S02]  /*185f0*/  IMAD.MOV.U32 R12, RZ, RZ, 0x4 ;  /* 0x00000004ff0c7424 */ /* 0x000fe400078e00ff */
[----:B------:R-:W-:-:S07]  /*18600*/  IMAD.MOV.U32 R5, RZ, RZ, R14 ;  /* 0x000000ffff057224 */ /* 0x000fce00078e000e */
[----:B------:R-:W-:Y:S05]  /*18610*/  WARPSYNC.COLLECTIVE R15, `(.L_x_2598) ;  /* 0x000000000f087348 */ /* 0x000fea0003c00000 */
[----:B------:R0:W1:Y:S02]  /*18620*/  SHFL.IDX P6, R14, R13, R12, R11 ;  /* 0x0000000c0d0e7389 */ /* 0x00006400000c000b */
[----:B01----:R-:W-:Y:S01]  /*18630*/  ENDCOLLECTIVE ;  /* 0x000000000000791b */ /* 0x003fe20003800000 */
.L_x_2598:
        /* <DEDUP_REMOVED lines=15> */
.L_x_2599:
[----:B------:R-:W-:Y:S02]  /*18730*/  IMAD.MOV.U32 R13, RZ, RZ, R2 ;  /* 0x000000ffff0d7224 */ /* 0x000fe400078e0002 */
[----:B------:R-:W-:Y:S02]  /*18740*/  IMAD.MOV.U32 R12, RZ, RZ, 0x5 ;  /* 0x00000005ff0c7424 */ /* 0x000fe400078e00ff */
[----:B------:R-:W-:-:S07]  /*18750*/  IMAD.MOV.U32 R5, RZ, RZ, R14 ;  /* 0x000000ffff057224 */ /* 0x000fce00078e000e */
[----:B------:R-:W-:Y:S05]  /*18760*/  WARPSYNC.COLLECTIVE R15, `(.L_x_2600) ;  /* 0x000000000f087348 */ /* 0x000fea0003c00000 */
[----:B------:R0:W1:Y:S02]  /*18770*/  SHFL.IDX P6, R14, R13, R12, R11 ;  /* 0x0000000c0d0e7389 */ /* 0x00006400000c000b */
[----:B01----:R-:W-:Y:S01]  /*18780*/  ENDCOLLECTIVE ;  /* 0x000000000000791b */ /* 0x003fe20003800000 */
.L_x_2600:
        /* <DEDUP_REMOVED lines=15> */
.L_x_2601:
[----:B------:R-:W-:Y:S02]  /*18880*/  IMAD.MOV.U32 R13, RZ, RZ, R2 ;  /* 0x000000ffff0d7224 */ /* 0x000fe400078e0002 */
[----:B------:R-:W-:Y:S02]  /*18890*/  IMAD.MOV.U32 R12, RZ, RZ, 0x6 ;  /* 0x00000006ff0c7424 */ /* 0x000fe400078e00ff */
[----:B------:R-:W-:-:S07]  /*188a0*/  IMAD.MOV.U32 R5, RZ, RZ, R14 ;  /* 0x000000ffff057224 */ /* 0x000fce00078e000e */
[----:B------:R-:W-:Y:S05]  /*188b0*/  WARPSYNC.COLLECTIVE R15, `(.L_x_2602) ;  /* 0x000000000f087348 */ /* 0x000fea0003c00000 */
[----:B------:R0:W1:Y:S02]  /*188c0*/  SHFL.IDX P6, R14, R13, R12, R11 ;  /* 0x0000000c0d0e7389 */ /* 0x00006400000c000b */
[----:B01----:R-:W-:Y:S01]  /*188d0*/  ENDCOLLECTIVE ;  /* 0x000000000000791b */ /* 0x003fe20003800000 */
.L_x_2602:
        /* <DEDUP_REMOVED lines=13> */
.L_x_2603:
        /* <DEDUP_REMOVED lines=8> */
.L_x_2604:
        /* <DEDUP_REMOVED lines=13> */
.L_x_2605:
[----:B------:R-:W-:Y:S01]  /*18b00*/  IMAD.MOV.U32 R0, RZ, RZ, R14 ;  /* 0x000000ffff007224 */ /* 0x000fe200078e000e */
[----:B------:R-:W-:Y:S06]  /*18b10*/  BRA `(.L_x_2606) ;  /* 0xffffffb400c07947 */ /* 0x000fec000383ffff */
.L_x_2490:
[----:B0-----:R-:W2:Y:S02]  /*18b20*/  LDL R2, [R1+0x4] ;  /* 0x0000040001027983 */ /* 0x001ea40000100800 */
[----:B--2---:R0:W1:Y:S02]  /*18b30*/  SYNCS.PHASECHK.TRANS64.TRYWAIT P0, [R2+URZ+0x22820], R0 ;  /* 0x02282000020075a7 */ /* 0x004064000800017f */
[----:B-1----:R-:W-:Y:S05]  /*18b40*/  @!P0 NANOSLEEP.SYNCS 0x989680 ;  /* 0x009896800000895d */ /* 0x002fea0003900000 */
[----:B------:R-:W1:Y:S02]  /*18b50*/  @!P0 SYNCS.PHASECHK.TRANS64 P0, [R2+URZ+0x22820], R0 ;  /* 0x02282000020085a7 */ /* 0x000e64000800007f */
[----:B-1----:R-:W-:Y:S05]  /*18b60*/  @!P0 BRA `(.L_x_2490) ;  /* 0xfffffffc00ec8947 */ /* 0x002fea000383ffff */
[----:B------:R-:W-:Y:S05]  /*18b70*/  BRA `(.L_x_2607) ;  /* 0xffffffb800207947 */ /* 0x000fea000383ffff */
.L_x_2494:
[----:B0-----:R0:W1:Y:S02]  /*18b80*/  SYNCS.PHASECHK.TRANS64.TRYWAIT P0, [R2+URZ+0x22860], R0 ;  /* 0x02286000020075a7 */ /* 0x001064000800017f */
[----:B-1----:R-:W-:Y:S05]  /*18b90*/  @!P0 NANOSLEEP.SYNCS 0x989680 ;  /* 0x009896800000895d */ /* 0x002fea0003900000 */
[----:B------:R-:W1:Y:S02]  /*18ba0*/  @!P0 SYNCS.PHASECHK.TRANS64 P0, [R2+URZ+0x22860], R0 ;  /* 0x02286000020085a7 */ /* 0x000e64000800007f */
[----:B-1----:R-:W-:Y:S05]  /*18bb0*/  @!P0 BRA `(.L_x_2494) ;  /* 0xfffffffc00f08947 */ /* 0x002fea000383ffff */
[----:B------:R-:W-:Y:S05]  /*18bc0*/  BRA `(.L_x_2608) ;  /* 0xffffffb800507947 */ /* 0x000fea000383ffff */
.L_x_2509:
[----:B-1----:R1:W2:Y:S02]  /*18bd0*/  SYNCS.PHASECHK.TRANS64.TRYWAIT P0, [R3+URZ+0x22840], R2 ;  /* 0x02284002030075a7 */ /* 0x0022a4000800017f */
[----:B--2---:R-:W-:Y:S05]  /*18be0*/  @!P0 NANOSLEEP.SYNCS 0x989680 ;  /* 0x009896800000895d */ /* 0x004fea0003900000 */
[----:B------:R-:W2:Y:S02]  /*18bf0*/  @!P0 SYNCS.PHASECHK.TRANS64 P0, [R3+URZ+0x22840], R2 ;  /* 0x02284002030085a7 */ /* 0x000ea4000800007f */
[----:B--2---:R-:W-:Y:S05]  /*18c00*/  @!P0 BRA `(.L_x_2509) ;  /* 0xfffffffc00f08947 */ /* 0x004fea000383ffff */
[----:B------:R-:W-:Y:S05]  /*18c10*/  BRA `(.L_x_2609) ;  /* 0xffffffc0006c7947 */ /* 0x000fea000383ffff */
.L_x_2514:
[----:B0-----:R0:W2:Y:S02]  /*18c20*/  SYNCS.PHASECHK.TRANS64.TRYWAIT P0, [R3+URZ+0x22860], R2 ;  /* 0x02286002030075a7 */ /* 0x0010a4000800017f */
[----:B--2---:R-:W-:Y:S05]  /*18c30*/  @!P0 NANOSLEEP.SYNCS 0x989680 ;  /* 0x009896800000895d */ /* 0x004fea0003900000 */
[----:B------:R-:W2:Y:S02]  /*18c40*/  @!P0 SYNCS.PHASECHK.TRANS64 P0, [R3+URZ+0x22860], R2 ;  /* 0x02286002030085a7 */ /* 0x000ea4000800007f */
[----:B--2---:R-:W-:Y:S05]  /*18c50*/  @!P0 BRA `(.L_x_2514) ;  /* 0xfffffffc00f08947 */ /* 0x004fea000383ffff */
[----:B------:R-:W-:Y:S05]  /*18c60*/  BRA `(.L_x_2610) ;  /* 0xffffffc000f07947 */ /* 0x000fea000383ffff */
.L_x_2525:
[----:B0-----:R0:W1:Y:S02]  /*18c70*/  SYNCS.PHASECHK.TRANS64.TRYWAIT P0, [R2+URZ+0x22840], R3 ;  /* 0x02284003020075a7 */ /* 0x001064000800017f */
[----:B-1----:R-:W-:Y:S05]  /*18c80*/  @!P0 NANOSLEEP.SYNCS 0x989680 ;  /* 0x009896800000895d */ /* 0x002fea0003900000 */
[----:B------:R-:W1:Y:S02]  /*18c90*/  @!P0 SYNCS.PHASECHK.TRANS64 P0, [R2+URZ+0x22840], R3 ;  /* 0x02284003020085a7 */ /* 0x000e64000800007f */
[----:B-1----:R-:W-:Y:S05]  /*18ca0*/  @!P0 BRA `(.L_x_2525) ;  /* 0xfffffffc00f08947 */ /* 0x002fea000383ffff */
[----:B------:R-:W-:Y:S05]  /*18cb0*/  BRA `(.L_x_2611) ;  /* 0xffffffc800f07947 */ /* 0x000fea000383ffff */
.L_x_2530:
[----:B-1----:R1:W2:Y:S02]  /*18cc0*/  SYNCS.PHASECHK.TRANS64.TRYWAIT P0, [R2+URZ+0x22860], R3 ;  /* 0x02286003020075a7 */ /* 0x0022a4000800017f */
[----:B--2---:R-:W-:Y:S05]  /*18cd0*/  @!P0 NANOSLEEP.SYNCS 0x989680 ;  /* 0x009896800000895d */ /* 0x004fea0003900000 */
[----:B------:R-:W2:Y:S02]  /*18ce0*/  @!P0 SYNCS.PHASECHK.TRANS64 P0, [R2+URZ+0x22860], R3 ;  /* 0x02286003020085a7 */ /* 0x000ea4000800007f */
[----:B--2---:R-:W-:Y:S05]  /*18cf0*/  @!P0 BRA `(.L_x_2530) ;  /* 0xfffffffc00f08947 */ /* 0x004fea000383ffff */
[----:B------:R-:W-:Y:S05]  /*18d00*/  BRA `(.L_x_2612) ;  /* 0xffffffcc00707947 */ /* 0x000fea000383ffff */
.L_x_2541:
[----:B0-----:R0:W1:Y:S02]  /*18d10*/  SYNCS.PHASECHK.TRANS64.TRYWAIT P0, [R3+URZ+0x22840], R2 ;  /* 0x02284002030075a7 */ /* 0x001064000800017f */
[----:B-1----:R-:W-:Y:S05]  /*18d20*/  @!P0 NANOSLEEP.SYNCS 0x989680 ;  /* 0x009896800000895d */ /* 0x002fea0003900000 */
[----:B------:R-:W1:Y:S02]  /*18d30*/  @!P0 SYNCS.PHASECHK.TRANS64 P0, [R3+URZ+0x22840], R2 ;  /* 0x02284002030085a7 */ /* 0x000e64000800007f */
[----:B-1----:R-:W-:Y:S05]  /*18d40*/  @!P0 BRA `(.L_x_2541) ;  /* 0xfffffffc00f08947 */ /* 0x002fea000383ffff */
[----:B------:R-:W-:Y:S05]  /*18d50*/  BRA `(.L_x_2613) ;  /* 0xffffffd4004c7947 */ /* 0x000fea000383ffff */
.L_x_2546:
[----:B-1----:R1:W2:Y:S02]  /*18d60*/  SYNCS.PHASECHK.TRANS64.TRYWAIT P0, [R3+URZ+0x22860], R2 ;  /* 0x02286002030075a7 */ /* 0x0022a4000800017f */
[----:B--2---:R-:W-:Y:S05]  /*18d70*/  @!P0 NANOSLEEP.SYNCS 0x989680 ;  /* 0x009896800000895d */ /* 0x004fea0003900000 */
[----:B------:R-:W2:Y:S02]  /*18d80*/  @!P0 SYNCS.PHASECHK.TRANS64 P0, [R3+URZ+0x22860], R2 ;  /* 0x02286002030085a7 */ /* 0x000ea4000800007f */
[----:B--2---:R-:W-:Y:S05]  /*18d90*/  @!P0 BRA `(.L_x_2546) ;  /* 0xfffffffc00f08947 */ /* 0x004fea000383ffff */
[----:B------:R-:W-:Y:S05]  /*18da0*/  BRA `(.L_x_2614) ;  /* 0xffffffd400d07947 */ /* 0x000fea000383ffff */
.L_x_2558:
[----:B------:R-:W-:Y:S01]  /*18db0*/  BSSY B0, `(.L_x_2615) ;  /* 0x0000008000007945 */ /* 0x000fe20003800000 */
[----:B------:R-:W-:Y:S02]  /*18dc0*/  IMAD.MOV.U32 R13, RZ, RZ, R16 ;  /* 0x000000ffff0d7224 */ /* 0x000fe400078e0010 */
[----:B------:R-:W-:Y:S02]  /*18dd0*/  IMAD.MOV.U32 R12, RZ, RZ, RZ ;  /* 0x000000ffff0c7224 */ /* 0x000fe400078e00ff */
[----:B------:R-:W-:Y:S02]  /*18de0*/  IMAD.MOV.U32 R11, RZ, RZ, 0x1f ;  /* 0x0000001fff0b7424 */ /* 0x000fe400078e00ff */
[----:B------:R-:W-:-:S07]  /*18df0*/  IMAD.MOV.U32 R15, RZ, RZ, -0x1 ;  /* 0xffffffffff0f7424 */ /* 0x000fce00078e00ff */
[----:B012--5:R-:W-:Y:S05]  /*18e00*/  WARPSYNC.COLLECTIVE R15, `(.L_x_2616) ;  /* 0x000000000f087348 */ /* 0x027fea0003c00000 */
[----:B------:R3:W4:Y:S02]  /*18e10*/  SHFL.IDX P6, R14, R13, R12, R11 ;  /* 0x0000000c0d0e7389 */ /* 0x00072400000c000b */
[----:B012345:R-:W-:Y:S01]  /*18e20*/  ENDCOLLECTIVE ;  /* 0x000000000000791b */ /* 0x03ffe20003800000 */
.L_x_2616:
[----:B------:R-:W-:Y:S05]  /*18e30*/  BSYNC B0 ;  /* 0x0000000000007941 */ /* 0x000fea0003800000 */
.L_x_2615:
        /* <DEDUP_REMOVED lines=9> */
.L_x_2617:
        /* <DEDUP_REMOVED lines=18> */
.L_x_2618:
[----:B------:R-:W-:Y:S01]  /*18ff0*/  IMAD.MOV.U32 R12, RZ, RZ, 0x2 ;  /* 0x00000002ff0c7424 */ /* 0x000fe200078e00ff */
[----:B------:R-:W-:-:S05]  /*19000*/  SEL R7, R14, RZ, P1 ;  /* 0x000000ff0e077207 */ /* 0x000fca0000800000 */
[----:B------:R-:W-:-:S04]  /*19010*/  IMAD.IADD R3, R2, 0x1, R7 ;  /* 0x0000000102037824 */ /* 0x000fc800078e0207 */
[----:B------:R-:W-:-:S07]  /*19020*/  IMAD.MOV.U32 R13, RZ, RZ, R3 ;  /* 0x000000ffff0d7224 */ /* 0x000fce00078e0003 */
[----:B------:R-:W-:Y:S05]  /*19030*/  WARPSYNC.COLLECTIVE R15, `(.L_x_2619) ;  /* 0x000000000f087348 */ /* 0x000fea0003c00000 */
[----:B------:R0:W1:Y:S02]  /*19040*/  SHFL.UP P6, R14, R13, R12, R11 ;  /* 0x0400000c0d0e7389 */ /* 0x00006400000c000b */
[----:B01----:R-:W-:Y:S01]  /*19050*/  ENDCOLLECTIVE ;  /* 0x000000000000791b */ /* 0x003fe20003800000 */
.L_x_2619:
[----:B------:R-:W-:Y:S01]  /*19060*/  IMAD.MOV.U32 R12, RZ, RZ, 0x4 ;  /* 0x00000004ff0c7424 */ /* 0x000fe200078e00ff */
[----:B------:R-:W-:-:S05]  /*19070*/  SEL R14, R14, RZ, P2 ;  /* 0x000000ff0e0e7207 */ /* 0x000fca0001000000 */
[----:B------:R-:W-:-:S04]  /*19080*/  IMAD.IADD R3, R3, 0x1, R14 ;  /* 0x0000000103037824 */ /* 0x000fc800078e020e */
[----:B------:R-:W-:-:S07]  /*19090*/  IMAD.MOV.U32 R13, RZ, RZ, R3 ;  /* 0x000000ffff0d7224 */ /* 0x000fce00078e0003 */
[----:B------:R-:W-:Y:S05]  /*190a0*/  WARPSYNC.COLLECTIVE R15, `(.L_x_2620) ;  /* 0x000000000f087348 */ /* 0x000fea0003c00000 */
[----:B------:R0:W1:Y:S02]  /*190b0*/  SHFL.UP P6, R14, R13, R12, R11 ;  /* 0x0400000c0d0e7389 */ /* 0x00006400000c000b */
[----:B01----:R-:W-:Y:S01]  /*190c0*/  ENDCOLLECTIVE ;  /* 0x000000000000791b */ /* 0x003fe20003800000 */
.L_x_2620:
[----:B------:R-:W-:Y:S01]  /*190d0*/  IMAD.MOV.U32 R12, RZ, RZ, 0x8 ;  /* 0x00000008ff0c7424 */ /* 0x000fe200078e00ff */
[----:B------:R-:W-:-:S05]  /*190e0*/  SEL R14, R14, RZ, P3 ;  /* 0x000000ff0e0e7207 */ /* 0x000fca0001800000 */
[----:B------:R-:W-:-:S04]  /*190f0*/  IMAD.IADD R3, R3, 0x1, R14 ;  /* 0x0000000103037824 */ /* 0x000fc800078e020e */
[----:B------:R-:W-:-:S07]  /*19100*/  IMAD.MOV.U32 R13, RZ, RZ, R3 ;  /* 0x000000ffff0d7224 */ /* 0x000fce00078e0003 */
[----:B------:R-:W-:Y:S05]  /*19110*/  WARPSYNC.COLLECTIVE R15, `(.L_x_2621) ;  /* 0x000000000f087348 */ /* 0x000fea0003c00000 */
[----:B------:R0:W1:Y:S02]  /*19120*/  SHFL.UP P6, R14, R13, R12, R11 ;  /* 0x0400000c0d0e7389 */ /* 0x00006400000c000b */
[----:B01----:R-:W-:Y:S01]  /*19130*/  ENDCOLLECTIVE ;  /* 0x000000000000791b */ /* 0x003fe20003800000 */
.L_x_2621:
[----:B------:R-:W-:Y:S01]  /*19140*/  IMAD.MOV.U32 R12, RZ, RZ, 0x10 ;  /* 0x00000010ff0c7424 */ /* 0x000fe200078e00ff */
[----:B------:R-:W-:-:S05]  /*19150*/  SEL R14, R14, RZ, P4 ;  /* 0x000000ff0e0e7207 */ /* 0x000fca0002000000 */
[----:B------:R-:W-:-:S04]  /*19160*/  IMAD.IADD R3, R3, 0x1, R14 ;  /* 0x0000000103037824 */ /* 0x000fc800078e020e */
[----:B------:R-:W-:-:S07]  /*19170*/  IMAD.MOV.U32 R13, RZ, RZ, R3 ;  /* 0x000000ffff0d7224 */ /* 0x000fce00078e0003 */
[----:B------:R-:W-:Y:S05]  /*19180*/  WARPSYNC.COLLECTIVE R15, `(.L_x_2622) ;  /* 0x000000000f087348 */ /* 0x000fea0003c00000 */
[----:B------:R0:W1:Y:S02]  /*19190*/  SHFL.UP P6, R14, R13, R12, R11 ;  /* 0x0400000c0d0e7389 */ /* 0x00006400000c000b */
[----:B01----:R-:W-:Y:S01]  /*191a0*/  ENDCOLLECTIVE ;  /* 0x000000000000791b */ /* 0x003fe20003800000 */
.L_x_2622:
        /* <DEDUP_REMOVED lines=8> */
.L_x_2623:
[----:B------:R-:W-:Y:S05]  /*19230*/  BRA `(.L_x_2624) ;  /* 0xffffffdc00347947 */ /* 0x000fea000383ffff */
.L_x_2563:
[----:B------:R-:W-:Y:S01]  /*19240*/  BSSY B0, `(.L_x_2625) ;  /* 0x0000008000007945 */ /* 0x000fe20003800000 */
[----:B-----5:R-:W-:Y:S02]  /*19250*/  IMAD.MOV.U32 R13, RZ, RZ, R2 ;  /* 0x000000ffff0d7224 */ /* 0x020fe400078e0002 */
[----:B------:R-:W-:Y:S02]  /*19260*/  IMAD.MOV.U32 R12, RZ, RZ, 0x1 ;  /* 0x00000001ff0c7424 */ /* 0x000fe400078e00ff */
[----:B------:R-:W-:Y:S02]  /*19270*/  IMAD.MOV.U32 R11, RZ, RZ, RZ ;  /* 0x000000ffff0b7224 */ /* 0x000fe400078e00ff */
[----:B------:R-:W-:-:S07]  /*19280*/  IMAD.MOV.U32 R15, RZ, RZ, -0x1 ;  /* 0xffffffffff0f7424 */ /* 0x000fce00078e00ff */
[----:B01----:R-:W-:Y:S05]  /*19290*/  WARPSYNC.COLLECTIVE R15, `(.L_x_2626) ;  /* 0x000000000f087348 */ /* 0x003fea0003c00000 */
[----:B------:R2:W3:Y:S02]  /*192a0*/  SHFL.UP P6, R14, R13, R12, R11 ;  /* 0x0400000c0d0e7389 */ /* 0x0004e400000c000b */
[----:B0123--:R-:W-:Y:S01]  /*192b0*/  ENDCOLLECTIVE ;  /* 0x000000000000791b */ /* 0x00ffe20003800000 */
.L_x_2626:
[----:B------:R-:W-:Y:S05]  /*192c0*/  BSYNC B0 ;  /* 0x0000000000007941 */ /* 0x000fea0003800000 */
.L_x_2625:
[----:B------:R-:W-:Y:S01]  /*192d0*/  SEL R13, R14, RZ, P1 ;  /* 0x000000ff0e0d7207 */ /* 0x000fe20000800000 */
[----:B------:R-:W-:Y:S02]  /*192e0*/  IMAD.MOV.U32 R12, RZ, RZ, 0x2 ;  /* 0x00000002ff0c7424 */ /* 0x000fe400078e00ff */
[----:B------:R-:W-:Y:S02]  /*192f0*/  IMAD.MOV.U32 R11, RZ, RZ, RZ ;  /* 0x000000ffff0b7224 */ /* 0x000fe400078e00ff */
[----:B------:R-:W-:Y:S02]  /*19300*/  IMAD.IADD R13, R2, 0x1, R13 ;  /* 0x00000001020d7824 */ /* 0x000fe400078e020d */
[----:B------:R-:W-:-:S07]  /*19310*/  IMAD.MOV.U32 R15, RZ, RZ, -0x1 ;  /* 0xffffffffff0f7424 */ /* 0x000fce00078e00ff */
[----:B------:R-:W-:Y:S05]  /*19320*/  WARPSYNC.COLLECTIVE R15, `(.L_x_2627) ;  /* 0x000000000f087348 */ /* 0x000fea0003c00000 */
[----:B------:R0:W1:Y:S02]  /*19330*/  SHFL.UP P6, R14, R13, R12, R11 ;  /* 0x0400000c0d0e7389 */ /* 0x00006400000c000b */
[----:B01----:R-:W-:Y:S01]  /*19340*/  ENDCOLLECTIVE ;  /* 0x000000000000791b */ /* 0x003fe20003800000 */
.L_x_2627:
[----:B------:R-:W-:Y:S01]  /*19350*/  IMAD.MOV.U32 R12, RZ, RZ, 0x4 ;  /* 0x00000004ff0c7424 */ /* 0x000fe200078e00ff */
[----:B------:R-:W-:-:S05]  /*19360*/  SEL R4, R14, RZ, P2 ;  /* 0x000000ff0e047207 */ /* 0x000fca0001000000 */
[----:B------:R-:W-:-:S04]  /*19370*/  IMAD.IADD R4, R13, 0x1, R4 ;  /* 0x000000010d047824 */ /* 0x000fc800078e0204 */
[----:B------:R-:W-:-:S07]  /*19380*/  IMAD.MOV.U32 R13, RZ, RZ, R4 ;  /* 0x000000ffff0d7224 */ /* 0x000fce00078e0004 */
[----:B------:R-:W-:Y:S05]  /*19390*/  WARPSYNC.COLLECTIVE R15, `(.L_x_2628) ;  /* 0x000000000f087348 */ /* 0x000fea0003c00000 */
[----:B------:R0:W1:Y:S02]  /*193a0*/  SHFL.UP P6, R14, R13, R12, R11 ;  /* 0x0400000c0d0e7389 */ /* 0x00006400000c000b */
[----:B01----:R-:W-:Y:S01]  /*193b0*/  ENDCOLLECTIVE ;  /* 0x000000000000791b */ /* 0x003fe20003800000 */
.L_x_2628:
[----:B------:R-:W-:Y:S01]  /*193c0*/  IMAD.MOV.U32 R12, RZ, RZ, 0x8 ;  /* 0x00000008ff0c7424 */ /* 0x000fe200078e00ff */
[----:B------:R-:W-:-:S05]  /*193d0*/  SEL R3, R14, RZ, P3 ;  /* 0x000000ff0e037207 */ /* 0x000fca0001800000 */
[----:B------:R-:W-:-:S04]  /*193e0*/  IMAD.IADD R6, R4, 0x1, R3 ;  /* 0x0000000104067824 */ /* 0x000fc800078e0203 */
[----:B------:R-:W-:-:S07]  /*193f0*/  IMAD.MOV.U32 R13, RZ, RZ, R6 ;  /* 0x000000ffff0d7224 */ /* 0x000fce00078e0006 */
[----:B------:R-:W-:Y:S05]  /*19400*/  WARPSYNC.COLLECTIVE R15, `(.L_x_2629) ;  /* 0x000000000f087348 */ /* 0x000fea0003c00000 */
[----:B------:R0:W1:Y:S02]  /*19410*/  SHFL.UP P6, R14, R13, R12, R11 ;  /* 0x0400000c0d0e7389 */ /* 0x00006400000c000b */
[----:B01----:R-:W-:Y:S01]  /*19420*/  ENDCOLLECTIVE ;  /* 0x000000000000791b */ /* 0x003fe20003800000 */
.L_x_2629:
[----:B------:R-:W-:Y:S01]  /*19430*/  IMAD.MOV.U32 R12, RZ, RZ, 0x10 ;  /* 0x00000010ff0c7424 */ /* 0x000fe200078e00ff */
[----:B------:R-:W-:-:S05]  /*19440*/  SEL R7, R14, RZ, P4 ;  /* 0x000000ff0e077207 */ /* 0x000fca0002000000 */
[----:B------:R-:W-:-:S04]  /*19450*/  IMAD.IADD R7, R6, 0x1, R7 ;  /* 0x0000000106077824 */ /* 0x000fc800078e0207 */
[----:B------:R-:W-:-:S07]  /*19460*/  IMAD.MOV.U32 R13, RZ, RZ, R7 ;  /* 0x000000ffff0d7224 */ /* 0x000fce00078e0007 */
[----:B------:R-:W-:Y:S05]  /*19470*/  WARPSYNC.COLLECTIVE R15, `(.L_x_2630) ;  /* 0x000000000f087348 */ /* 0x000fea0003c00000 */
[----:B------:R0:W1:Y:S02]  /*19480*/  SHFL.UP P6, R14, R13, R12, R11 ;  /* 0x0400000c0d0e7389 */ /* 0x00006400000c000b */
[----:B01----:R-:W-:Y:S01]  /*19490*/  ENDCOLLECTIVE ;  /* 0x000000000000791b */ /* 0x003fe20003800000 */
.L_x_2630:
        /* <DEDUP_REMOVED lines=8> */
.L_x_2631:
[----:B------:R-:W-:Y:S05]  /*19520*/  BRA `(.L_x_2632) ;  /* 0xffffffdc00147947 */ /* 0x000fea000383ffff */
.L_x_2565:
[----:B------:R-:W-:Y:S01]  /*19530*/  BSSY B0, `(.L_x_2633) ;  /* 0x0000006000007945 */ /* 0x000fe20003800000 */
[----:B------:R-:W-:Y:S01]  /*19540*/  PLOP3.LUT P6, PT, P6, PT, PT, 0x8, 0x0 ;  /* 0x000000000000781c */ /* 0x000fe200037ce170 */
[----:B------:R-:W-:-:S12]  /*19550*/  IMAD.MOV.U32 R15, RZ, RZ, -0x1 ;  /* 0xffffffffff0f7424 */ /* 0x000fd800078e00ff */
[----:B012--5:R-:W-:Y:S05]  /*19560*/  WARPSYNC.COLLECTIVE R15, `(.L_x_2634) ;  /* 0x000000000f087348 */ /* 0x027fea0003c00000 */
[----:B------:R-:W-:Y:S01]  /*19570*/  VOTE.ANY R14, PT, P6 ;  /* 0x00000000000e7806 */ /* 0x000fe200030e0100 */
[----:B012--5:R-:W-:Y:S06]  /*19580*/  ENDCOLLECTIVE ;  /* 0x000000000000791b */ /* 0x027fec0003800000 */
.L_x_2634:
[----:B------:R-:W-:Y:S05]  /*19590*/  BSYNC B0 ;  /* 0x0000000000007941 */ /* 0x000fea0003800000 */
.L_x_2633:
        /* <DEDUP_REMOVED lines=9> */
.L_x_2635:
[----:B------:R-:W-:Y:S01]  /*19630*/  IMAD.MOV.U32 R17, RZ, RZ, R14 ;  /* 0x000000ffff117224 */ /* 0x000fe200078e000e */
[----:B------:R-:W-:Y:S06]  /*19640*/  BRA `(.L_x_2636) ;  /* 0xffffffdc00047947 */ /* 0x000fec000383ffff */
.L_x_2567:
[----:B------:R-:W-:Y:S01]  /*19650*/  BSSY B0, `(.L_x_2637) ;  /* 0x0000007000007945 */ /* 0x000fe20003800000 */
[----:B------:R-:W-:Y:S02]  /*19660*/  IMAD.MOV.U32 R13, RZ, RZ, R3 ;  /* 0x000000ffff0d7224 */ /* 0x000fe400078e0003 */
[----:B------:R-:W-:Y:S02]  /*19670*/  IMAD.MOV.U32 R11, RZ, RZ, 0x1f ;  /* 0x0000001fff0b7424 */ /* 0x000fe400078e00ff */
[----:B------:R-:W-:-:S07]  /*19680*/  IMAD.MOV.U32 R15, RZ, RZ, -0x1 ;  /* 0xffffffffff0f7424 */ /* 0x000fce00078e00ff */
[----:B012345:R-:W-:Y:S05]  /*19690*/  WARPSYNC.COLLECTIVE R15, `(.L_x_2638) ;  /* 0x000000000f087348 */ /* 0x03ffea0003c00000 */
[----:B------:R0:W0:Y:S02]  /*196a0*/  SHFL.IDX P6, R14, R13, R12, R11 ;  /* 0x0000000c0d0e7389 */ /* 0x00002400000c000b */
[----:B012345:R-:W-:Y:S01]  /*196b0*/  ENDCOLLECTIVE ;  /* 0x000000000000791b */ /* 0x03ffe20003800000 */
.L_x_2638:
[----:B------:R-:W-:Y:S05]  /*196c0*/  BSYNC B0 ;  /* 0x0000000000007941 */ /* 0x000fea0003800000 */
.L_x_2637:
[----:B------:R-:W-:Y:S01]  /*196d0*/  IMAD.MOV.U32 R5, RZ, RZ, R14 ;  /* 0x000000ffff057224 */ /* 0x000fe200078e000e */
[----:B------:R-:W-:Y:S06]  /*196e0*/  BRA `(.L_x_2566) ;  /* 0xffffffd800f87947 */ /* 0x000fec000383ffff */
.L_x_2571:
[----:B0-----:R0:W1:Y:S02]  /*196f0*/  SYNCS.PHASECHK.TRANS64.TRYWAIT P0, [R0+URZ+0x22820], R3 ;  /* 0x02282003000075a7 */ /* 0x001064000800017f */
[----:B-1----:R-:W-:Y:S05]  /*19700*/  @!P0 NANOSLEEP.SYNCS 0x989680 ;  /* 0x009896800000895d */ /* 0x002fea0003900000 */
[----:B------:R-:W1:Y:S02]  /*19710*/  @!P0 SYNCS.PHASECHK.TRANS64 P0, [R0+URZ+0x22820], R3 ;  /* 0x02282003000085a7 */ /* 0x000e64000800007f */
[----:B-1----:R-:W-:Y:S05]  /*19720*/  @!P0 BRA `(.L_x_2571) ;  /* 0xfffffffc00f08947 */ /* 0x002fea000383ffff */
[----:B------:R-:W-:Y:S05]  /*19730*/  BRA `(.L_x_2639) ;  /* 0xffffffe000787947 */ /* 0x000fea000383ffff */
.L_x_2572:
        /* <DEDUP_REMOVED lines=8> */
[----:B0-2--5:R-:W-:Y:S05]  /*197c0*/  WARPSYNC.COLLECTIVE R15, `(.L_x_2641) ;  /* 0x000000000f087348 */ /* 0x025fea0003c00000 */
[----:B------:R1:W3:Y:S02]  /*197d0*/  SHFL.IDX P6, R14, R13, R12, R11 ;  /* 0x0000000c0d0e7389 */ /* 0x0002e400000c000b */
[----:B0123-5:R-:W-:Y:S01]  /*197e0*/  ENDCOLLECTIVE ;  /* 0x000000000000791b */ /* 0x02ffe20003800000 */
.L_x_2641:
[----:B------:R-:W-:Y:S05]  /*197f0*/  BSYNC B0 ;  /* 0x0000000000007941 */ /* 0x000fea0003800000 */
.L_x_2640:
[----:B------:R-:W-:Y:S05]  /*19800*/  BRA `(.L_x_2642) ;  /* 0xffffffe000607947 */ /* 0x000fea000383ffff */
.L_x_2575:
[----:B------:R-:W-:Y:S01]  /*19810*/  BSSY B1, `(.L_x_2643) ;  /* 0x0000006000017945 */ /* 0x000fe20003800000 */
[----:B------:R-:W-:-:S07]  /*19820*/  IMAD.MOV.U32 R15, RZ, RZ, -0x1 ;  /* 0xffffffffff0f7424 */ /* 0x000fce00078e00ff */
[----:B012--5:R-:W-:Y:S05]  /*19830*/  WARPSYNC.COLLECTIVE R15, `(.L_x_2644) ;  /* 0x000000000f0c7348 */ /* 0x027fea0003c00000 */
[----:B------:R-:W-:Y:S02]  /*19840*/  ELECT P6, UR62, PT ;  /* 0x00000000003e782f */ /* 0x000fe400038c0000 */
[----:B------:R-:W-:Y:S01]  /*19850*/  MOV R14, UR62 ;  /* 0x0000003e000e7c02 */ /* 0x000fe20008000f00 */
[----:B012--5:R-:W-:Y:S10]  /*19860*/  ENDCOLLECTIVE ;  /* 0x000000000000791b */ /* 0x027ff40003800000 */
.L_x_2644:
[----:B------:R-:W-:Y:S05]  /*19870*/  BSYNC B1 ;  /* 0x0000000000017941 */ /* 0x000fea0003800000 */
.L_x_2643:
[----:B------:R-:W-:Y:S05]  /*19880*/  BRA `(.L_x_2645) ;  /* 0xffffffe000587947 */ /* 0x000fea000383ffff */
.L_x_2577:
[----:B0-----:R0:W1:Y:S02]  /*19890*/  SYNCS.PHASECHK.TRANS64.TRYWAIT P0, [R6+URZ], R5 ;  /* 0x00000005060075a7 */ /* 0x001064000800017f */
[----:B-1----:R-:W-:Y:S05]  /*198a0*/  @!P0 NANOSLEEP.SYNCS 0x989680 ;  /* 0x009896800000895d */ /* 0x002fea0003900000 */
[----:B------:R-:W1:Y:S02]  /*198b0*/  @!P0 SYNCS.PHASECHK.TRANS64 P0, [R6+URZ], R5 ;  /* 0x00000005060085a7 */ /* 0x000e64000800007f */
[----:B-1----:R-:W-:Y:S05]  /*198c0*/  @!P0 BRA `(.L_x_2577) ;  /* 0xfffffffc00f08947 */ /* 0x002fea000383ffff */
[----:B------:R-:W-:Y:S05]  /*198d0*/  BRA `(.L_x_2646) ;  /* 0xffffffe000947947 */ /* 0x000fea000383ffff */
.L_x_2578:
[----:B-1----:R1:W2:Y:S02]  /*198e0*/  SYNCS.PHASECHK.TRANS64.TRYWAIT P0, [R7+URZ], R2 ;  /* 0x00000002070075a7 */ /* 0x0022a4000800017f */
[----:B--2---:R-:W-:Y:S05]  /*198f0*/  @!P0 NANOSLEEP.SYNCS 0x989680 ;  /* 0x009896800000895d */ /* 0x004fea0003900000 */
[----:B------:R-:W2:Y:S02]  /*19900*/  @!P0 SYNCS.PHASECHK.TRANS64 P0, [R7+URZ], R2 ;  /* 0x00000002070085a7 */ /* 0x000ea4000800007f */
[----:B--2---:R-:W-:Y:S05]  /*19910*/  @!P0 BRA `(.L_x_2578) ;  /* 0xfffffffc00f08947 */ /* 0x004fea000383ffff */
[----:B------:R-:W-:Y:S05]  /*19920*/  BRA `(.L_x_2647) ;  /* 0xffffffe000887947 */ /* 0x000fea000383ffff */
.L_x_2580:
[----:B--2---:R2:W3:Y:S02]  /*19930*/  SYNCS.PHASECHK.TRANS64.TRYWAIT P0, [R4+URZ], R5 ;  /* 0x00000005040075a7 */ /* 0x0044e4000800017f */
[----:B---3--:R-:W-:Y:S05]  /*19940*/  @!P0 NANOSLEEP.SYNCS 0x989680 ;  /* 0x009896800000895d */ /* 0x008fea0003900000 */
[----:B------:R-:W3:Y:S02]  /*19950*/  @!P0 SYNCS.PHASECHK.TRANS64 P0, [R4+URZ], R5 ;  /* 0x00000005040085a7 */ /* 0x000ee4000800007f */
[----:B---3--:R-:W-:Y:S05]  /*19960*/  @!P0 BRA `(.L_x_2580) ;  /* 0xfffffffc00f08947 */ /* 0x008fea000383ffff */
[----:B------:R-:W-:Y:S05]  /*19970*/  BRA `(.L_x_2648) ;  /* 0xffffffe000907947 */ /* 0x000fea000383ffff */
.L_x_2649:
        /* <DEDUP_REMOVED lines=16> */
.L_x_6039:


//--------------------- .text._ZN7cutlass13device_kernelIN5flash11enable_sm90INS1_16FlashAttnFwdSm90INS1_25CollectiveMainloopFwdSm90ILi2EN4cute5tupleIJNS5_1CILi1EEES8_S8_EEENS6_IJNS7_ILi128EEENS7_ILi96EEENS7_ILi64EEEEEELi256ENS_10bfloat16_tEfNS_4arch4Sm90ELb0ELb1ELb1ELb1ELb0ELb1ELb0ELb1ELb0ELb1ELb0ELb0EEENS1_21CollectiveEpilogueFwdINS6_IJSA_NS7_ILi256EEESB_EEES9_SE_SG_Li256ELb1ELb1ELb0ELb0EEENS1_36VarlenDynamicPersistentTileSchedulerILi128ELi96ELi256ELi128ELb0ELb1ELb1ELb1ELb0ELb1EEEEEEEEEvNT_6ParamsE --------------------------
	.section	.text._ZN7cutlass13device_kernelIN5flash11enable_sm90INS1_16FlashAttnFwdSm90INS1_25CollectiveMainloopFwdSm90ILi2EN4cute5tupleIJNS5_1CILi1EEES8_S8_EEENS6_IJNS7_ILi128EEENS7_ILi96EEENS7_ILi64EEEEEELi256ENS_10bfloat16_tEfNS_4arch4Sm90ELb0ELb1ELb1ELb1ELb0ELb1ELb0ELb1ELb0ELb1ELb0ELb0EEENS1_21CollectiveEpilogueFwdINS6_IJSA_NS7_ILi256EEESB_EEES9_SE_SG_Li256ELb1ELb1ELb0ELb0EEENS1_36VarlenDynamicPersistentTileSchedulerILi128ELi96ELi256ELi128ELb0ELb1ELb1ELb1ELb0ELb1EEEEEEEEEvNT_6ParamsE,"ax",@progbits
	.align	128
.text._ZN7cutlass13device_kernelIN5flash11enable_sm90INS1_16FlashAttnFwdSm90INS1_25CollectiveMainloopFwdSm90ILi2EN4cute5tupleIJNS5_1CILi1EEES8_S8_EEENS6_IJNS7_ILi128EEENS7_ILi96EEENS7_ILi64EEEEEELi256ENS_10bfloat16_tEfNS_4arch4Sm90ELb0ELb1ELb1ELb1ELb0ELb1ELb0ELb1ELb0ELb1ELb0ELb0EEENS1_21CollectiveEpilogueFwdINS6_IJSA_NS7_ILi256EEESB_EEES9_SE_SG_Li256ELb1ELb1ELb0ELb0EEENS1_36VarlenDynamicPersistentTileSchedulerILi128ELi96ELi256ELi128ELb0ELb1ELb1ELb1ELb0ELb1EEEEEEEEEvNT_6ParamsE:
        .type           _ZN7cutlass13device_kernelIN5flash11enable_sm90INS1_16FlashAttnFwdSm90INS1_25CollectiveMainloopFwdSm90ILi2EN4cute5tupleIJNS5_1CILi1EEES8_S8_EEENS6_IJNS7_ILi128EEENS7_ILi96EEENS7_ILi64EEEEEELi256ENS_10bfloat16_tEfNS_4arch4Sm90ELb0ELb1ELb1ELb1ELb0ELb1ELb0ELb1ELb0ELb1ELb0ELb0EEENS1_21CollectiveEpilogueFwdINS6_IJSA_NS7_ILi256EEESB_EEES9_SE_SG_Li256ELb1ELb1ELb0ELb0EEENS1_36VarlenDynamicPersistentTileSchedulerILi128ELi96ELi256ELi128ELb0ELb1ELb1ELb1ELb0ELb1EEEEEEEEEvNT_6ParamsE,@function
        .size           _ZN7cutlass13device_kernelIN5flash11enable_sm90INS1_16FlashAttnFwdSm90INS1_25CollectiveMainloopFwdSm90ILi2EN4cute5tupleIJNS5_1CILi1EEES8_S8_EEENS6_IJNS7_ILi128EEENS7_ILi96EEENS7_ILi64EEEEEELi256ENS_10bfloat16_tEfNS_4arch4Sm90ELb0ELb1ELb1ELb1ELb0ELb1ELb0ELb1ELb0ELb1ELb0ELb0EEENS1_21CollectiveEpilogueFwdINS6_IJSA_NS7_ILi256EEESB_EEES9_SE_SG_Li256ELb1ELb1ELb0ELb0EEENS1_36VarlenDynamicPersistentTileSchedulerILi128ELi96ELi256ELi128ELb0ELb1ELb1ELb1ELb0ELb1EEEEEEEEEvNT_6ParamsE,(.L_x_6040 - _ZN7cutlass13device_kernelIN5flash11enable_sm90INS1_16FlashAttnFwdSm90INS1_25CollectiveMainloopFwdSm90ILi2EN4cute5tupleIJNS5_1CILi1EEES8_S8_EEENS6_IJNS7_ILi128EEENS7_ILi96EEENS7_ILi64EEEEEELi256ENS_10bfloat16_tEfNS_4arch4Sm90ELb0ELb1ELb1ELb1ELb0ELb1ELb0ELb1ELb0ELb1ELb0ELb0EEENS1_21CollectiveEpilogueFwdINS6_IJSA_NS7_ILi256EEESB_EEES9_SE_SG_Li256ELb1ELb1ELb0ELb0EEENS1_36VarlenDynamicPersistentTileSchedulerILi128ELi96ELi256ELi128ELb0ELb1ELb1ELb1ELb0ELb1EEEEEEEEEvNT_6ParamsE)
        .other          _ZN7cutlass13device_kernelIN5flash11enable_sm90INS1_16FlashAttnFwdSm90INS1_25CollectiveMainloopFwdSm90ILi2EN4cute5tupleIJNS5_1CILi1EEES8_S8_EEENS6_IJNS7_ILi128EEENS7_ILi96EEENS7_ILi64EEEEEELi256ENS_10bfloat16_tEfNS_4arch4Sm90ELb0ELb1ELb1ELb1ELb0ELb1ELb0ELb1ELb0ELb1ELb0ELb0EEENS1_21CollectiveEpilogueFwdINS6_IJSA_NS7_ILi256EEESB_EEES9_SE_SG_Li256ELb1ELb1ELb0ELb0EEENS1_36VarlenDynamicPersistentTileSchedulerILi128ELi96ELi256ELi128ELb0ELb1ELb1ELb1ELb0ELb1EEEEEEEEEvNT_6ParamsE,@"STO_CUDA_ENTRY STV_DEFAULT"
_ZN7cutlass13device_kernelIN5flash11enable_sm90INS1_16FlashAttnFwdSm90INS1_25CollectiveMainloopFwdSm90ILi2EN4cute5tupleIJNS5_1CILi1EEES8_S8_EEENS6_IJNS7_ILi128EEENS7_ILi96EEENS7_ILi64EEEEEELi256ENS_10bfloat16_tEfNS_4arch4Sm90ELb0ELb1ELb1ELb1ELb0ELb1ELb0ELb1ELb0ELb1ELb0ELb0EEENS1_21CollectiveEpilogueFwdINS6_IJSA_NS7_ILi256EEESB_EEES9_SE_SG_Li256ELb1ELb1ELb0ELb0EEENS1_36VarlenDynamicPersistentTileSchedulerILi128ELi96ELi256ELi128ELb0ELb1ELb1ELb1ELb0ELb1EEEEEEEEEvNT_6ParamsE:
        /* <DEDUP_REMOVED lines=23> */
.L_x_2651:
[----:B------:R-:W-:Y:S05]  /*0170*/  BSYNC B0 ;  /* 0x0000000000007941 */ /* 0x000fea0003800000 */
.L_x_2650:
        /* <DEDUP_REMOVED lines=40> */
.L_x_2652:
        /* <DEDUP_REMOVED lines=22> */
.L_x_2653:
        /* <DEDUP_REMOVED lines=18> */
.L_x_2654:
        /* <DEDUP_REMOVED lines=22> */
.L_x_2655:
        /* <DEDUP_REMOVED lines=22> */
.L_x_2656:
        /* <DEDUP_REMOVED lines=9> */
.L_x_2659:
[----:B------:R-:W-:-:S08]  /*09d0*/  NOP ;  /* 0x0000000000007918 */ /* 0x000fd00000000000 */
[----:B------:R-:W0:Y:S02]  /*09e0*/  USETMAXREG.TRY_ALLOC.CTAPOOL UP0, 0xf0 ;  /* 0x000000f0000079c8 */ /* 0x000e240008000600 */
[----:B0-----:R-:W-:-:S13]  /*09f0*/  PLOP3.LUT P0, PT, PT, PT, UP0, 0x80, 0x0 ;  /* 0x000000000000781c */ /* 0x001fda0003f0f008 */
[----:B------:R-:W-:Y:S05]  /*0a00*/  @!P0 BRA `(.L_x_2659) ;  /* 0xfffffffc00f08947 */ /* 0x000fea000383ffff */
[----:B------:R-:W3:Y:S01]  /*0a10*/  LDL.LU R0, [R1] ;  /* 0x0000000001007983 */ /* 0x000ee20000300800 */
[----:B--2---:R-:W-:Y:S01]  /*0a20*/  SHF.R.U32.HI R2, RZ, 0x7, R4 ;  /* 0x00000007ff027819 */ /* 0x004fe20000011604 */
[----:B------:R-:W0:Y:S01]  /*0a30*/  S2UR UR5, SR_CgaCtaId ;  /* 0x00000000000579c3 */ /* 0x000e220000008800 */
[----:B------:R-:W-:-:S07]  /*0a40*/  UMOV UR4, 0x400 ;  /* 0x0000040000047882 */ /* 0x000fce0000000000 */
[----:B------:R-:W-:Y:S06]  /*0a50*/  BAR.ARV 0x8, 0x180 ;  /* 0x0206000000007b1d */ /* 0x000fec0000002000 */
[----:B------:R-:W-:-:S13]  /*0a60*/  ISETP.NE.AND P0, PT, R2, 0x1, PT ;  /* 0x000000010200780c */ /* 0x000fda0003f05270 */
[----:B------:R-:W-:Y:S06]  /*0a70*/  @!P0 BAR.ARV 0x9, 0x100 ;  /* 0x0244000000008b1d */ /* 0x000fec0000002000 */
[----:B0-----:R-:W-:Y:S02]  /*0a80*/  ULEA UR4, UR5, UR4, 0x18 ;  /* 0x0000000405047291 */ /* 0x001fe4000f8ec03f */
[----:B------:R-:W-:Y:S04]  /*0a90*/  BAR.SYNC.DEFER_BLOCKING 0x5, 0x180 ;  /* 0x0146000000007b1d */ /* 0x000fe80000010000 */
[----:B------:R-:W-:-:S02]  /*0aa0*/  IMAD.U32 R16, RZ, RZ, UR4 ;  /* 0x00000004ff107e24 */ /* 0x000fc4000f8e00ff */
[----:B------:R-:W-:-:S03]  /*0ab0*/  ULDC UR4, c[0x0][0xc3c] ;  /* 0x00030f0000047ab9 */ /* 0x000fc60000000800 */
[----:B------:R-:W0:Y:S01]  /*0ac0*/  LDS.128 R80, [R16+0x228d0] ;  /* 0x0228d00010507984 */ /* 0x000e220000000c00 */
[----:B------:R-:W-:Y:S06]  /*0ad0*/  BAR.ARV 0x4, 0x180 ;  /* 0x0106000000007b1d */ /* 0x000fec0000002000 */
[----:B---3--:R-:W-:-:S04]  /*0ae0*/  LOP3.LUT R0, R0, 0xffbfffff, RZ, 0xc0, !PT ;  /* 0xffbfffff00007812 */ /* 0x008fc800078ec0ff */
[----:B------:R-:W-:Y:S02]  /*0af0*/  @P0 LOP3.LUT R0, R0, 0x400000, RZ, 0xfc, !PT ;  /* 0x0040000000000812 */ /* 0x000fe400078efcff */
[----:B0-----:R-:W-:-:S03]  /*0b00*/  ISETP.GE.AND P0, PT, R83, UR4, PT ;  /* 0x0000000453007c0c */ /* 0x001fc6000bf06270 */
[----:B------:R0:W-:Y:S10]  /*0b10*/  STL [R1], R0 ;  /* 0x0000000001007387 */ /* 0x0001f40000100800 */
[----:B0-----:R-:W-:Y:S05]  /*0b20*/  @P0 BRA `(.L_x_2660) ;  /* 0x0000020800e00947 */ /* 0x001fea0003800000 */
[----:B------:R-:W2:Y:S01]  /*0b30*/  LDL.LU R11, [R1+0x50] ;  /* 0x00005000010b7983 */ /* 0x000ea20000300800 */
[----:B------:R-:W-:Y:S02]  /*0b40*/  VIADD R10, R4, 0xffffff80 ;  /* 0xffffff80040a7836 */ /* 0x000fe40000000000 */
[----:B------:R-:W-:Y:S02]  /*0b50*/  IMAD.MOV.U32 R234, RZ, RZ, RZ ;  /* 0x000000ffffea7224 */ /* 0x000fe400078e00ff */
[----:B------:R-:W-:Y:S01]  /*0b60*/  IMAD.MOV.U32 R17, RZ, RZ, RZ ;  /* 0x000000ffff117224 */ /* 0x000fe200078e00ff */
[----:B------:R-:W-:Y:S01]  /*0b70*/  SHF.R.S32.HI R0, RZ, 0x1f, R10 ;  /* 0x0000001fff007819 */ /* 0x000fe2000001140a */
[----:B------:R-:W-:Y:S02]  /*0b80*/  IMAD.MOV.U32 R204, RZ, RZ, RZ ;  /* 0x000000ffffcc7224 */ /* 0x000fe400078e00ff */
[----:B------:R-:W-:Y:S01]  /*0b90*/  IMAD.MOV.U32 R19, RZ, RZ, RZ ;  /* 0x000000ffff137224 */ /* 0x000fe200078e00ff */
[----:B------:R-:W-:-:S02]  /*0ba0*/  LEA.HI R2, R0, R10, RZ, 0x7 ;  /* 0x0000000a00027211 */ /* 0x000fc400078f38ff */
[----:B------:R-:W-:Y:S02]  /*0bb0*/  LEA.HI R219, R0, R10, RZ, 0x5 ;  /* 0x0000000a00db7211 */ /* 0x000fe400078f28ff */
[----:B------:R-:W-:Y:S02]  /*0bc0*/  LOP3.LUT R237, R2, 0xffffff80, RZ, 0xc0, !PT ;  /* 0xffffff8002ed7812 */ /* 0x000fe400078ec0ff */
[----:B------:R-:W-:Y:S02]  /*0bd0*/  SHF.R.S32.HI R219, RZ, 0x5, R219 ;  /* 0x00000005ffdb7819 */ /* 0x000fe400000114db */
[----:B------:R-:W-:Y:S01]  /*0be0*/  SHF.R.S32.HI R9, RZ, 0x7, R2 ;  /* 0x00000007ff097819 */ /* 0x000fe20000011402 */
[----:B------:R-:W-:-:S03]  /*0bf0*/  IMAD.IADD R237, R10, 0x1, -R237 ;  /* 0x000000010aed7824 */ /* 0x000fc600078e0aed */
[----:B------:R-:W-:Y:S02]  /*0c00*/  LEA.HI R2, R2, R9, RZ, 0x1 ;  /* 0x0000000902027211 */ /* 0x000fe400078f08ff */
[----:B------:R-:W-:Y:S02]  /*0c10*/  SHF.R.S32.HI R8, RZ, 0x1f, R237 ;  /* 0x0000001fff087819 */ /* 0x000fe400000114ed */
[----:B------:R-:W-:Y:S02]  /*0c20*/  LOP3.LUT R2, R2, 0x3fffffe, RZ, 0xc0, !PT ;  /* 0x03fffffe02027812 */ /* 0x000fe400078ec0ff */
[CC--:B------:R-:W-:Y:S02]  /*0c30*/  LEA.HI R7, R8.reuse, R237.reuse, RZ, 0x2 ;  /* 0x000000ed08077211 */ /* 0x0c0fe400078f10ff */
[----:B------:R-:W-:Y:S01]  /*0c40*/  LEA.HI R8, R8, R237, RZ, 0x5 ;  /* 0x000000ed08087211 */ /* 0x000fe200078f28ff */
[----:B------:R-:W-:Y:S01]  /*0c50*/  IMAD.IADD R2, R9, 0x1, -R2 ;  /* 0x0000000109027824 */ /* 0x000fe200078e0a02 */
[----:B------:R-:W-:-:S02]  /*0c60*/  SHF.R.S32.HI R4, RZ, 0x2, R7 ;  /* 0x00000002ff047819 */ /* 0x000fc40000011407 */
[----:B------:R-:W-:Y:S02]  /*0c70*/  SHF.R.S32.HI R3, RZ, 0x1f, R7 ;  /* 0x0000001fff037819 */ /* 0x000fe40000011407 */
[----:B------:R-:W-:Y:S02]  /*0c80*/  SHF.R.S32.HI R8, RZ, 0x5, R8 ;  /* 0x00000005ff087819 */ /* 0x000fe40000011408 */
[----:B------:R-:W-:Y:S02]  /*0c90*/  LEA.HI R5, R3, R4, RZ, 0x3 ;  /* 0x0000000403057211 */ /* 0x000fe400078f18ff */
[----:B------:R-:W-:Y:S02]  /*0ca0*/  LEA.HI R3, R0, R10, RZ, 0x4 ;  /* 0x0000000a00037211 */ /* 0x000fe400078f20ff */
[----:B------:R-:W-:Y:S02]  /*0cb0*/  LOP3.LUT R5, R5, 0xfffffff8, RZ, 0xc0, !PT ;  /* 0xfffffff805057812 */ /* 0x000fe400078ec0ff */
[----:B------:R-:W-:-:S02]  /*0cc0*/  SHF.R.S32.HI R6, RZ, 0x4, R3 ;  /* 0x00000004ff067819 */ /* 0x000fc40000011403 */
[----:B------:R-:W-:Y:S01]  /*0cd0*/  LOP3.LUT R202, R7, 0x7ffffffc, RZ, 0xc0, !PT ;  /* 0x7ffffffc07ca7812 */ /* 0x000fe200078ec0ff */
[----:B------:R-:W-:Y:S01]  /*0ce0*/  IMAD.IADD R5, R4, 0x1, -R5 ;  /* 0x0000000104057824 */ /* 0x000fe200078e0a05 */
[C---:B------:R-:W-:Y:S02]  /*0cf0*/  LOP3.LUT R4, R3.reuse, 0x3fffff0, RZ, 0xc0, !PT ;  /* 0x03fffff003047812 */ /* 0x040fe400078ec0ff */
[----:B------:R-:W-:Y:S01]  /*0d00*/  LEA.HI R3, R3, R6, RZ, 0x1 ;  /* 0x0000000603037211 */ /* 0x000fe200078f08ff */
[----:B------:R-:W-:Y:S02]  /*0d10*/  IMAD R5, R8, 0x10, R5 ;  /* 0x0000001008057824 */ /* 0x000fe400078e0205 */
[----:B------:R-:W-:Y:S01]  /*0d20*/  IMAD.IADD R4, R10, 0x1, -R4 ;  /* 0x000000010a047824 */ /* 0x000fe200078e0a04 */
[----:B------:R-:W-:Y:S01]  /*0d30*/  LOP3.LUT R3, R3, 0x1ffffffe, RZ, 0xc0, !PT ;  /* 0x1ffffffe03037812 */ /* 0x000fe200078ec0ff */
[----:B------:R-:W-:Y:S02]  /*0d40*/  IMAD R9, R2, 0x40, R5 ;  /* 0x0000004002097824 */ /* 0x000fe400078e0205 */
[----:B------:R-:W-:-:S02]  /*0d50*/  IMAD R4, R219, 0x10, R4 ;  /* 0x00000010db047824 */ /* 0x000fc400078e0204 */
[----:B------:R-:W-:Y:S01]  /*0d60*/  IMAD.IADD R3, R6, 0x1, -R3 ;  /* 0x0000000106037824 */ /* 0x000fe200078e0a03 */
[----:B------:R0:W-:Y:S01]  /*0d70*/  STL [R1+0x14], R9 ;  /* 0x0000140901007387 */ /* 0x0001e20000100800 */
[----:B------:R-:W-:Y:S02]  /*0d80*/  IMAD.MOV.U32 R2, RZ, RZ, RZ ;  /* 0x000000ffff027224 */ /* 0x000fe400078e00ff */
[----:B------:R-:W-:Y:S01]  /*0d90*/  IMAD R8, R4, 0x8, R3 ;  /* 0x0000000804087824 */ /* 0x000fe200078e0203 */
[CC--:B------:R-:W-:Y:S01]  /*0da0*/  LEA.HI R3, R0.reuse, R10.reuse, RZ, 0x2 ;  /* 0x0000000a00037211 */ /* 0x0c0fe200078f10ff */
[----:B------:R-:W-:Y:S01]  /*0db0*/  IMAD.IADD R202, R237, 0x1, -R202 ;  /* 0x00000001edca7824 */ /* 0x000fe200078e0aca */
[----:B------:R-:W-:Y:S02]  /*0dc0*/  LEA.HI R0, R0, R10, RZ, 0x3 ;  /* 0x0000000a00007211 */ /* 0x000fe400078f18ff */
[----:B------:R-:W-:Y:S02]  /*0dd0*/  SHF.R.S32.HI R18, RZ, 0x2, R3 ;  /* 0x00000002ff127819 */ /* 0x000fe40000011403 */
[----:B------:R-:W-:-:S02]  /*0de0*/  LOP3.LUT R231, R3, 0xfffffffc, RZ, 0xc0, !PT ;  /* 0xfffffffc03e77812 */ /* 0x000fc400078ec0ff */
[----:B------:R-:W-:Y:S01]  /*0df0*/  LOP3.LUT R224, R0, 0xfffffff8, RZ, 0xc0, !PT ;  /* 0xfffffff800e07812 */ /* 0x000fe200078ec0ff */
[----:B------:R-:W-:Y:S01]  /*0e00*/  VIADD R233, R18, 0x40 ;  /* 0x0000004012e97836 */ /* 0x000fe20000000000 */
[----:B------:R-:W-:Y:S01]  /*0e10*/  SHF.R.S32.HI R5, RZ, 0x1f, R3 ;  /* 0x0000001fff057819 */ /* 0x000fe20000011403 */
[C---:B------:R-:W-:Y:S01]  /*0e20*/  IMAD.IADD R231, R10.reuse, 0x1, -R231 ;  /* 0x000000010ae77824 */ /* 0x040fe200078e0ae7 */
[----:B------:R-:W-:Y:S01]  /*0e30*/  SHF.R.S32.HI R235, RZ, 0x3, R0 ;  /* 0x00000003ffeb7819 */ /* 0x000fe20000011400 */
[----:B------:R-:W-:Y:S01]  /*0e40*/  IMAD.IADD R224, R10, 0x1, -R224 ;  /* 0x000000010ae07824 */ /* 0x000fe200078e0ae0 */
[----:B------:R-:W-:Y:S01]  /*0e50*/  SHF.R.S32.HI R6, RZ, 0x1f, R233 ;  /* 0x0000001fff067819 */ /* 0x000fe200000114e9 */
[----:B------:R-:W-:Y:S01]  /*0e60*/  IMAD.SHL.U32 R217, R233, 0x40, RZ ;  /* 0x00000040e9d97824 */ /* 0x000fe200078e00ff */
[----:B------:R-:W-:Y:S01]  /*0e70*/  LEA.HI R5, R5, R18, RZ, 0x3 ;  /* 0x0000001205057211 */ /* 0x000fe200078f18ff */
[----:B------:R-:W-:Y:S01]  /*0e80*/  IMAD.SHL.U32 R208, R224, 0x8, RZ ;  /* 0x00000008e0d07824 */ /* 0x000fe200078e00ff */
[----:B------:R-:W-:Y:S01]  /*0e90*/  LEA.HI R6, R6, R233, RZ, 0x3 ;  /* 0x000000e906067211 */ /* 0x000fe200078f18ff */
[----:B------:R-:W-:Y:S01]  /*0ea0*/  IMAD.SHL.U32 R0, R231, 0x8, RZ ;  /* 0x00000008e7007824 */ /* 0x000fe200078e00ff */
[----:B------:R-:W-:Y:S01]  /*0eb0*/  LOP3.LUT R5, R5, 0xfffffff8, RZ, 0xc0, !PT ;  /* 0xfffffff805057812 */ /* 0x000fe200078ec0ff */
[----:B------:R-:W-:Y:S01]  /*0ec0*/  VIADD R222, R208, 0x40 ;  /* 0x00000040d0de7836 */ /* 0x000fe20000000000 */
[----:B------:R-:W-:Y:S01]  /*0ed0*/  LEA.HI R3, R231, R231, RZ, 0x1 ;  /* 0x000000e7e7037211 */ /* 0x000fe200078f08ff */
[----:B------:R-:W-:Y:S01]  /*0ee0*/  IMAD.SHL.U32 R6, R6, 0x40, RZ ;  /* 0x0000004006067824 */ /* 0x000fe200078e00ff */
[----:B------:R-:W-:Y:S01]  /*0ef0*/  LOP3.LUT R217, R217, 0x1c0, RZ, 0xc0, !PT ;  /* 0x000001c0d9d97812 */ /* 0x000fe200078ec0ff */
[----:B------:R-:W-:Y:S01]  /*0f00*/  IMAD.IADD R236, R18, 0x1, -R5 ;  /* 0x0000000112ec7824 */ /* 0x000fe200078e0a05 */
[----:B------:R-:W-:Y:S01]  /*0f10*/  LOP3.LUT R4, R3, 0x1ffffffe, RZ, 0xc0, !PT ;  /* 0x1ffffffe03047812 */ /* 0x000fe200078ec0ff */
[C---:B------:R-:W-:Y:S01]  /*0f20*/  VIADD R223, R208.reuse, 0xc0 ;  /* 0x000000c0d0df7836 */ /* 0x040fe20000000000 */
[----:B------:R-:W-:Y:S01]  /*0f30*/  SHF.R.S32.HI R3, RZ, 0x1f, R208 ;  /* 0x0000001fff037819 */ /* 0x000fe200000114d0 */
[----:B------:R-:W-:Y:S01]  /*0f40*/  VIADD R221, R208, 0x80 ;  /* 0x00000080d0dd7836 */ /* 0x000fe20000000000 */
[----:B------:R-:W-:Y:S01]  /*0f50*/  LOP3.LUT R3, R217, 0x38, R0, 0xf8, !PT ;  /* 0x00000038d9037812 */ /* 0x000fe200078ef800 */
[C---:B------:R-:W-:Y:S01]  /*0f60*/  IMAD.SHL.U32 R22, R231.reuse, 0x4, RZ ;  /* 0x00000004e7167824 */ /* 0x040fe200078e00ff */
[----:B------:R-:W-:Y:S01]  /*0f70*/  SHF.R.U32.HI R5, RZ, 0x3, R217 ;  /* 0x00000003ff057819 */ /* 0x000fe200000116d9 */
[----:B------:R-:W-:Y:S01]  /*0f80*/  IMAD.IADD R4, R231, 0x1, -R4 ;  /* 0x00000001e7047824 */ /* 0x000fe200078e0a04 */
[----:B------:R-:W-:Y:S01]  /*0f90*/  LOP3.LUT R220, R6, 0xfffffe00, RZ, 0xc0, !PT ;  /* 0xfffffe0006dc7812 */ /* 0x000fe200078ec0ff */
[----:B------:R-:W-:Y:S01]  /*0fa0*/  VIADD R205, R22, 0x10 ;  /* 0x0000001016cd7836 */ /* 0x000fe20000000000 */
[----:B------:R-:W-:Y:S01]  /*0fb0*/  SHF.R.S32.HI R0, RZ, 0x1f, R222 ;  /* 0x0000001fff007819 */ /* 0x000fe200000114de */
[----:B------:R-:W-:Y:S01]  /*0fc0*/  IMAD R211, R4, 0x8, R9 ;  /* 0x0000000804d37824 */ /* 0x000fe200078e0209 */
[----:B------:R-:W-:Y:S01]  /*0fd0*/  LOP3.LUT R3, R220, R3, R5, 0xf6, !PT ;  /* 0x00000003dc037212 */ /* 0x000fe200078ef605 */
[----:B------:R-:W-:Y:S01]  /*0fe0*/  IMAD.SHL.U32 R5, R8, 0x8, RZ ;  /* 0x0000000808057824 */ /* 0x000fe200078e00ff */
[----:B------:R-:W-:-:S02]  /*0ff0*/  SHF.R.S32.HI R0, RZ, 0x1f, R223 ;  /* 0x0000001fff007819 */ /* 0x000fc400000114df */
[----:B------:R-:W-:Y:S01]  /*1000*/  SHF.R.S32.HI R6, RZ, 0x1f, R221 ;  /* 0x0000001fff067819 */ /* 0x000fe200000114dd */
[----:B------:R-:W-:Y:S01]  /*1010*/  IMAD R0, R3, 0x2, R16 ;  /* 0x0000000203007824 */ /* 0x000fe200078e0210 */
[----:B------:R0:W-:Y:S04]  /*1020*/  STL [R1+0x18], R5 ;  /* 0x0000180501007387 */ /* 0x0001e80000100800 */
[----:B------:R0:W-:Y:S02]  /*1030*/  STL [R1+0x8], R0 ;  /* 0x0000080001007387 */ /* 0x0001e40000100800 */
[----:B0-2---:R-:W-:-:S07]  /*1040*/  LOP3.LUT R203, R11, 0x1, RZ, 0xfc, !PT ;  /* 0x000000010bcb7812 */ /* 0x005fce00078efcff */
.L_x_2866:
[----:B------:R-:W-:Y:S05]  /*1050*/  YIELD ;  /* 0x0000000000007946 */ /* 0x000fea0003800000 */
[----:B------:R-:W-:Y:S01]  /*1060*/  ULDC.64 UR4, c[0x0][0xa28] ;  /* 0x00028a0000047ab9 */ /* 0x000fe20000000a00 */
[----:B0-----:R-:W0:Y:S01]  /*1070*/  LDC.64 R6, c[0x0][0xa08] ;  /* 0x00028200ff067b82 */ /* 0x001e220000000a00 */
[----:B------:R-:W-:Y:S01]  /*1080*/  ISETP.NE.U32.AND P1, PT, RZ, UR4, PT ;  /* 0x00000004ff007c0c */ /* 0x000fe2000bf25070 */
[----:B------:R-:W-:Y:S02]  /*1090*/  IMAD.MOV.U32 R0, RZ, RZ, RZ ;  /* 0x000000ffff007224 */ /* 0x000fe400078e00ff */
[----:B------:R-:W-:Y:S01]  /*10a0*/  IMAD.MOV.U32 R32, RZ, RZ, RZ ;  /* 0x000000ffff207224 */ /* 0x000fe200078e00ff */
[----:B------:R-:W-:Y:S01]  /*10b0*/  ISETP.NE.AND.EX P1, PT, RZ, UR5, PT, P1 ;  /* 0x00000005ff007c0c */ /* 0x000fe2000bf25310 */
[----:B------:R-:W-:-:S02]  /*10c0*/  ULDC.64 UR4, c[0x0][0xa18] ;  /* 0x0002860000047ab9 */ /* 0x000fc40000000a00 */
[----:B------:R-:W-:-:S04]  /*10d0*/  ISETP.NE.U32.AND P2, PT, RZ, UR4, PT ;  /* 0x00000004ff007c0c */ /* 0x000fc8000bf45070 */
[----:B------:R-:W-:Y:S01]  /*10e0*/  ISETP.NE.AND.EX P2, PT, RZ, UR5, PT, P2 ;  /* 0x00000005ff007c0c */ /* 0x000fe2000bf45320 */
[----:B------:R-:W-:Y:S02]  /*10f0*/  ULDC.64 UR4, c[0x0][0xa08] ;  /* 0x0002820000047ab9 */ /* 0x000fe40000000a00 */
[----:B------:R-:W-:-:S03]  /*1100*/  ISETP.NE.U32.AND P0, PT, RZ, UR4, PT ;  /* 0x00000004ff007c0c */ /* 0x000fc6000bf05070 */
[----:B-1----:R-:W1:Y:S01]  /*1110*/  @P1 LDC.64 R4, c[0x0][0xa28] ;  /* 0x00028a00ff041b82 */ /* 0x002e620000000a00 */
[----:B------:R-:W-:Y:S01]  /*1120*/  ISETP.NE.AND.EX P0, PT, RZ, UR5, PT, P0 ;  /* 0x00000005ff007c0c */ /* 0x000fe2000bf05300 */
[----:B0-----:R-:W-:-:S06]  /*1130*/  IMAD.WIDE R10, R83, 0x4, R6 ;  /* 0x00000004530a7825 */ /* 0x001fcc00078e0206 */
[----:B------:R-:W0:Y:S01]  /*1140*/  @P2 LDC.64 R8, c[0x0][0xa18] ;  /* 0x00028600ff082b82 */ /* 0x000e220000000a00 */
[----:B------:R-:W-:Y:S02]  /*1150*/  ULDC UR4, c[0x0][0x288] ;  /* 0x0000a20000047ab9 */ /* 0x000fe40000000800 */
[----:B------:R-:W-:Y:S01]  /*1160*/  IMAD.U32 R200, RZ, RZ, UR4 ;  /* 0x00000004ffc87e24 */ /* 0x000fe2000f8e00ff */
[----:B------:R-:W-:Y:S02]  /*1170*/  ULDC.64 UR4, c[0x0][0x418] ;  /* 0x0001060000047ab9 */ /* 0x000fe40000000a00 */
[----:B--2---:R2:W5:Y:S01]  /*1180*/  @P0 LDG.E R32, desc[UR38][R10.64] ;  /* 0x000000260a200981 */ /* 0x004562000c1e1900 */
[----:B-1----:R-:W-:-:S05]  /*1190*/  @P1 IMAD.WIDE R4, R83, 0x4, R4 ;  /* 0x0000000453041825 */ /* 0x002fca00078e0204 */
[----:B------:R2:W5:Y:S01]  /*11a0*/  @P1 LDG.E R0, desc[UR38][R4.64] ;  /* 0x0000002604001981 */ /* 0x000562000c1e1900 */
[----:B0-----:R-:W-:-:S05]  /*11b0*/  @P2 IMAD.WIDE R6, R83, 0x4, R8 ;  /* 0x0000000453062825 */ /* 0x001fca00078e0208 */
        /* <DEDUP_REMOVED lines=9> */
[----:B------:R-:W-:Y:S01]  /*1250*/  IMAD.U32 R31, RZ, RZ, UR4 ;  /* 0x00000004ff1f7e24 */ /* 0x000fe2000f8e00ff */
[----:B--2-4-:R-:W-:Y:S06]  /*1260*/  @P2 BRA `(.L_x_2661) ;  /* 0x0000000000242947 */ /* 0x014fec0003800000 */
        /* <DEDUP_REMOVED lines=9> */
.L_x_2661:
[----:B------:R-:W-:Y:S01]  /*1300*/  ULDC.64 UR4, c[0x0][0xa20] ;  /* 0x0002880000047ab9 */ /* 0x000fe20000000a00 */
[----:B------:R-:W-:Y:S01]  /*1310*/  IMAD.MOV.U32 R225, RZ, RZ, R82 ;  /* 0x000000ffffe17224 */ /* 0x000fe200078e0052 */
[----:B------:R-:W-:Y:S01]  /*1320*/  ISETP.NE.U32.AND P1, PT, RZ, UR4, PT ;  /* 0x00000004ff007c0c */ /* 0x000fe2000bf25070 */
[----:B------:R-:W-:-:S03]  /*1330*/  IMAD.MOV.U32 R232, RZ, RZ, R83 ;  /* 0x000000ffffe87224 */ /* 0x000fc600078e0053 */
[----:B------:R-:W-:-:S13]  /*1340*/  ISETP.NE.AND.EX P1, PT, RZ, UR5, PT, P1 ;  /* 0x00000005ff007c0c */ /* 0x000fda000bf25310 */
[----:B------:R-:W-:Y:S05]  /*1350*/  @!P1 BRA `(.L_x_2662) ;  /* 0x0000000000109947 */ /* 0x000fea0003800000 */
[----:B------:R-:W0:Y:S02]  /*1360*/  LDC.64 R4, c[0x0][0xa20] ;  /* 0x00028800ff047b82 */ /* 0x000e240000000a00 */
[----:B0-----:R-:W-:-:S05]  /*1370*/  IMAD.WIDE R4, R83, 0x4, R4 ;  /* 0x0000000453047825 */ /* 0x001fca00078e0204 */
[----:B------:R0:W5:Y:S01]  /*1380*/  LDG.E R31, desc[UR38][R4.64] ;  /* 0x00000026041f7981 */ /* 0x000162000c1e1900 */
[----:B------:R-:W-:Y:S05]  /*1390*/  BRA `(.L_x_2663) ;  /* 0x0000000000107947 */ /* 0x000fea0003800000 */
.L_x_2662:
[----:B------:R-:W-:Y:S05]  /*13a0*/  @!P0 BRA `(.L_x_2663) ;  /* 0x00000000000c8947 */ /* 0x000fea0003800000 */
[----:B------:R-:W2:Y:S04]  /*13b0*/  LDG.E R4, desc[UR38][R10.64] ;  /* 0x000000260a047981 */ /* 0x000ea8000c1e1900 */
[----:B------:R-:W2:Y:S02]  /*13c0*/  LDG.E R31, desc[UR38][R10.64+0x4] ;  /* 0x000004260a1f7981 */ /* 0x000ea4000c1e1900 */
[----:B--2---:R-:W-:-:S07]  /*13d0*/  IMAD.IADD R31, R31, 0x1, -R4 ;  /* 0x000000011f1f7824 */ /* 0x004fce00078e0a04 */
.L_x_2663:
[----:B------:R-:W-:Y:S01]  /*13e0*/  ULDC.64 UR4, c[0x0][0xa10] ;  /* 0x0002840000047ab9 */ /* 0x000fe20000000a00 */
[----:B------:R-:W1:Y:S01]  /*13f0*/  LDC R9, c[0x0][0x448] ;  /* 0x00011200ff097b82 */ /* 0x000e620000000800 */
[----:B------:R-:W-:-:S04]  /*1400*/  ISETP.NE.U32.AND P0, PT, RZ, UR4, PT ;  /* 0x00000004ff007c0c */ /* 0x000fc8000bf05070 */
[----:B------:R-:W-:Y:S01]  /*1410*/  ISETP.NE.AND.EX P0, PT, RZ, UR5, PT, P0 ;  /* 0x00000005ff007c0c */ /* 0x000fe2000bf05300 */
[----:B------:R-:W-:Y:S02]  /*1420*/  ULDC.64 UR4, c[0x0][0xa30] ;  /* 0x00028c0000047ab9 */ /* 0x000fe40000000a00 */
[----:B------:R-:W-:Y:S01]  /*1430*/  ISETP.NE.U32.AND P1, PT, RZ, UR4, PT ;  /* 0x00000004ff007c0c */ /* 0x000fe2000bf25070 */
[----:B-----5:R-:W-:Y:S01]  /*1440*/  IMAD.MOV.U32 R30, RZ, RZ, R31 ;  /* 0x000000ffff1e7224 */ /* 0x020fe200078e001f */
[----:B------:R-:W2:Y:S02]  /*1450*/  LDC.64 R14, c[0x0][0x9e0] ;  /* 0x00027800ff0e7b82 */ /* 0x000ea40000000a00 */
[----:B------:R-:W-:-:S06]  /*1460*/  ISETP.NE.AND.EX P1, PT, RZ, UR5, PT, P1 ;  /* 0x00000005ff007c0c */ /* 0x000fcc000bf25310 */
[----:B0-----:R-:W0:Y:S08]  /*1470*/  @P0 LDC.64 R4, c[0x0][0xa10] ;  /* 0x00028400ff040b82 */ /* 0x001e300000000a00 */
[----:B------:R-:W3:Y:S01]  /*1480*/  @P1 LDC.64 R6, c[0x0][0xa30] ;  /* 0x00028c00ff061b82 */ /* 0x000ee20000000a00 */
[----:B0-----:R-:W-:-:S05]  /*1490*/  @P0 IMAD.WIDE R4, R83, 0x4, R4 ;  /* 0x0000000453040825 */ /* 0x001fca00078e0204 */
[----:B------:R-:W4:Y:S04]  /*14a0*/  @P0 LDG.E R3, desc[UR38][R4.64] ;  /* 0x0000002604030981 */ /* 0x000f28000c1e1900 */
[----:B------:R-:W4:Y:S01]  /*14b0*/  @P0 LDG.E R8, desc[UR38][R4.64+0x4] ;  /* 0x0000042604080981 */ /* 0x000f22000c1e1900 */
[----:B---3--:R-:W-:-:S05]  /*14c0*/  @P1 IMAD.WIDE R6, R83, 0x4, R6 ;  /* 0x0000000453061825 */ /* 0x008fca00078e0206 */
[----:B------:R0:W5:Y:S01]  /*14d0*/  @P1 LDG.E R30, desc[UR38][R6.64] ;  /* 0x00000026061e1981 */ /* 0x000162000c1e1900 */
[----:B-1----:R-:W-:Y:S01]  /*14e0*/  ISETP.NE.AND P1, PT, R9, 0x1, PT ;  /* 0x000000010900780c */ /* 0x002fe20003f25270 */
[----:B------:R-:W-:Y:S01]  /*14f0*/  IMAD.SHL.U32 R206, R81, 0x80, RZ ;  /* 0x0000008051ce7824 */ /* 0x000fe200078e00ff */
[----:B--2---:R-:W-:-:S11]  /*1500*/  ISETP.GE.AND P2, PT, R15, 0x1, PT ;  /* 0x000000010f00780c */ /* 0x004fd60003f46270 */
[----:B------:R-:W1:Y:S08]  /*1510*/  @P1 LDC R10, c[0x0][0x44c] ;  /* 0x00011300ff0a1b82 */ /* 0x000e700000000800 */
[----:B------:R-:W2:Y:S01]  /*1520*/  @P1 LDC R12, c[0x0][0x450] ;  /* 0x00011400ff0c1b82 */ /* 0x000ea20000000800 */
[----:B----4-:R-:W-:Y:S02]  /*1530*/  @P0 IMAD.IADD R24, R8, 0x1, -R3 ;  /* 0x0000000108180824 */ /* 0x010fe400078e0a03 */
[----:B------:R-:W-:-:S02]  /*1540*/  IMAD.IADD R8, R31, 0x1, -R0 ;  /* 0x000000011f087824 */ /* 0x000fc400078e0a00 */
[----:B------:R-:W-:Y:S02]  /*1550*/  VIADD R3, R206, 0x7f ;  /* 0x0000007fce037836 */ /* 0x000fe40000000000 */
[----:B------:R-:W-:Y:S02]  /*1560*/  IMAD.IADD R201, R8, 0x1, R24 ;  /* 0x0000000108c97824 */ /* 0x000fe400078e0218 */
[----:B-1----:R-:W-:-:S04]  /*1570*/  @P1 IMAD.HI.U32 R5, R3, R10, RZ ;  /* 0x0000000a03051227 */ /* 0x002fc800078e00ff */
[C---:B------:R-:W-:Y:S02]  /*1580*/  VIADD R0, R201.reuse, 0x5f ;  /* 0x0000005fc9007836 */ /* 0x040fe40000000000 */
[----:B------:R-:W-:Y:S01]  /*1590*/  IMAD.MOV.U32 R4, RZ, RZ, R3 ;  /* 0x000000ffff047224 */ /* 0x000fe200078e0003 */
[----:B--2---:R-:W-:Y:S01]  /*15a0*/  @P1 SHF.R.U32.HI R4, RZ, R12, R5 ;  /* 0x0000000cff041219 */ /* 0x004fe20000011605 */
[----:B------:R-:W-:Y:S01]  /*15b0*/  IMAD.HI R0, R0, 0x2aaaaaab, RZ ;  /* 0x2aaaaaab00007827 */ /* 0x000fe200078e02ff */
[----:B------:R-:W-:-:S04]  /*15c0*/  IADD3 R5, R201, 0x1, -R200 ;  /* 0x00000001c9057810 */ /* 0x000fc80007ffe8c8 */
[----:B------:R-:W-:Y:S01]  /*15d0*/  SHF.R.U32.HI R3, RZ, 0x1f, R0 ;  /* 0x0000001fff037819 */ /* 0x000fe20000011600 */
[----:B0-----:R-:W-:-:S03]  /*15e0*/  IMAD.IADD R7, R5, 0x1, R4 ;  /* 0x0000000105077824 */ /* 0x001fc600078e0204 */
[----:B------:R-:W-:Y:S01]  /*15f0*/  LEA.HI.SX32 R178, R0, R3, 0x1c ;  /* 0x0000000300b27211 */ /* 0x000fe200078fe2ff */
[----:B------:R-:W-:Y:S01]  /*1600*/  IMAD.IADD R0, R7, 0x1, R14 ;  /* 0x0000000107007824 */ /* 0x000fe200078e020e */
[----:B------:R-:W-:Y:S06]  /*1610*/  @!P2 BRA `(.L_x_2664) ;  /* 0x000000000048a947 */ /* 0x000fec0003800000 */
[C---:B------:R-:W-:Y:S01]  /*1620*/  ISETP.GT.AND P0, PT, R7.reuse, RZ, PT ;  /* 0x000000ff0700720c */ /* 0x040fe20003f04270 */
[----:B------:R-:W-:Y:S01]  /*1630*/  BSSY B0, `(.L_x_2665) ;  /* 0x000000e000007945 */ /* 0x000fe20003800000 */
[----:B------:R-:W-:-:S11]  /*1640*/  VIADD R3, R7, 0xffffffff ;  /* 0xffffffff07037836 */ /* 0x000fd60000000000 */
        /* <DEDUP_REMOVED lines=8> */
.L_x_2666:
[----:B------:R-:W-:-:S13]  /*16d0*/  ISETP.NE.AND P0, PT, R15, 0x1, PT ;  /* 0x000000010f00780c */ /* 0x000fda0003f05270 */
[----:B------:R-:W0:Y:S02]  /*16e0*/  @P0 LDC.64 R4, c[0x0][0x9e8] ;  /* 0x00027a00ff040b82 */ /* 0x000e240000000a00 */
[----:B0-----:R-:W-:-:S05]  /*16f0*/  @P0 IMAD.HI.U32 R4, R3, R4, RZ ;  /* 0x0000000403040227 */ /* 0x001fca00078e00ff */
[----:B------:R-:W-:-:S07]  /*1700*/  @P0 SHF.R.U32.HI R3, RZ, R5, R4 ;  /* 0x00000005ff030219 */ /* 0x000fce0000011604 */
.L_x_2667:
[----:B------:R-:W-:Y:S05]  /*1710*/  BSYNC B0 ;  /* 0x0000000000007941 */ /* 0x000fea0003800000 */
.L_x_2665:
[----:B------:R-:W-:-:S05]  /*1720*/  IMAD R3, R3, R15, R15 ;  /* 0x0000000f03037224 */ /* 0x000fca00078e020f */
[----:B------:R-:W-:-:S07]  /*1730*/  VIMNMX R0, R0, R3, PT ;  /* 0x0000000300007248 */ /* 0x000fce0003fe0100 */
.L_x_2664:
[----:B------:R-:W0:Y:S01]  /*1740*/  @P1 LDC R3, c[0x0][0x44c] ;  /* 0x00011300ff031b82 */ /* 0x000e220000000800 */
[----:B------:R-:W-:-:S07]  /*1750*/  ULDC UR4, c[0x0][0x9dc] ;  /* 0x0002770000047ab9 */ /* 0x000fce0000000800 */
[----:B------:R-:W1:Y:S01]  /*1760*/  @P1 LDC R5, c[0x0][0x450] ;  /* 0x00011400ff051b82 */ /* 0x000e620000000800 */
[----:B0-----:R-:W-:-:S04]  /*1770*/  @P1 IMAD.HI.U32 R4, R206, R3, RZ ;  /* 0x00000003ce041227 */ /* 0x001fc800078e00ff */
[----:B------:R-:W-:Y:S01]  /*1780*/  IMAD.MOV.U32 R3, RZ, RZ, R206 ;  /* 0x000000ffff037224 */ /* 0x000fe200078e00ce */
[----:B-1----:R-:W-:-:S04]  /*1790*/  @P1 SHF.R.U32.HI R3, RZ, R5, R4 ;  /* 0x00000005ff031219 */ /* 0x002fc80000011604 */
[----:B------:R-:W-:-:S05]  /*17a0*/  IADD3 R3, R3, R201, -R200 ;  /* 0x000000c903037210 */ /* 0x000fca0007ffe8c8 */
[----:B------:R-:W-:Y:S01]  /*17b0*/  VIADD R4, R3, -UR4 ;  /* 0x8000000403047c36 */ /* 0x000fe20008000000 */
[----:B------:R-:W-:Y:S06]  /*17c0*/  @!P2 BRA `(.L_x_2668) ;  /* 0x000000000044a947 */ /* 0x000fec0003800000 */
        /* <DEDUP_REMOVED lines=10> */
.L_x_2670:
[----:B------:R-:W-:-:S13]  /*1870*/  ISETP.NE.AND P0, PT, R15, 0x1, PT ;  /* 0x000000010f00780c */ /* 0x000fda0003f05270 */
[----:B------:R-:W0:Y:S02]  /*1880*/  @P0 LDC.64 R6, c[0x0][0x9e8] ;  /* 0x00027a00ff060b82 */ /* 0x000e240000000a00 */
[----:B0-----:R-:W-:-:S05]  /*1890*/  @P0 IMAD.HI.U32 R6, R3, R6, RZ ;  /* 0x0000000603060227 */ /* 0x001fca00078e00ff */
[----:B------:R-:W-:-:S07]  /*18a0*/  @P0 SHF.R.U32.HI R3, RZ, R7, R6 ;  /* 0x00000007ff030219 */ /* 0x000fce0000011606 */
.L_x_2671:
[----:B------:R-:W-:Y:S05]  /*18b0*/  BSYNC B0 ;  /* 0x0000000000007941 */ /* 0x000fea0003800000 */
.L_x_2669:
[----:B------:R-:W-:-:S05]  /*18c0*/  IMAD R3, R3, R15, RZ ;  /* 0x0000000f03037224 */ /* 0x000fca00078e02ff */
[----:B------:R-:W-:-:S07]  /*18d0*/  VIMNMX R4, R4, R3, !PT ;  /* 0x0000000304047248 */ /* 0x000fce0007fe0100 */
.L_x_2668:
[----:B------:R-:W-:Y:S02]  /*18e0*/  VIADD R0, R0, 0x5f ;  /* 0x0000005f00007836 */ /* 0x000fe40000000000 */
[----:B------:R-:W-:-:S04]  /*18f0*/  IMAD.HI R4, R4, 0x2aaaaaab, RZ ;  /* 0x2aaaaaab04047827 */ /* 0x000fc800078e02ff */
[----:B------:R-:W-:Y:S01]  /*1900*/  IMAD.HI R0, R0, 0x2aaaaaab, RZ ;  /* 0x2aaaaaab00007827 */ /* 0x000fe200078e02ff */
[----:B------:R-:W-:-:S04]  /*1910*/  SHF.R.U32.HI R5, RZ, 0x1f, R4 ;  /* 0x0000001fff057819 */ /* 0x000fc80000011604 */
[----:B------:R-:W-:Y:S02]  /*1920*/  SHF.R.U32.HI R3, RZ, 0x1f, R0 ;  /* 0x0000001fff037819 */ /* 0x000fe40000011600 */
[----:B------:R-:W-:Y:S02]  /*1930*/  LEA.HI.SX32 R5, R4, R5, 0x1c ;  /* 0x0000000504057211 */ /* 0x000fe400078fe2ff */
[----:B------:R-:W-:Y:S02]  /*1940*/  LEA.HI.SX32 R3, R0, R3, 0x1c ;  /* 0x0000000300037211 */ /* 0x000fe400078fe2ff */
[----:B------:R-:W-:Y:S02]  /*1950*/  VIMNMX R5, RZ, R5, !PT ;  /* 0x00000005ff057248 */ /* 0x000fe40007fe0100 */
[----:B------:R-:W-:-:S03]  /*1960*/  VIMNMX R3, R178, R3, PT ;  /* 0x00000003b2037248 */ /* 0x000fc60003fe0100 */
[--C-:B------:R-:W-:Y:S02]  /*1970*/  IMAD R5, R5, 0x60, -R8.reuse ;  /* 0x0000006005057824 */ /* 0x100fe400078e0a08 */
[----:B------:R-:W-:-:S03]  /*1980*/  IMAD R3, R3, 0x60, -R8 ;  /* 0x0000006003037824 */ /* 0x000fc600078e0a08 */
[----:B------:R-:W-:Y:S02]  /*1990*/  VIMNMX R5, RZ, R5, !PT ;  /* 0x00000005ff057248 */ /* 0x000fe40007fe0100 */
[----:B------:R-:W-:-:S03]  /*19a0*/  VIMNMX R0, R3, R24, PT ;  /* 0x0000001803007248 */ /* 0x000fc60003fe0100 */
[----:B------:R-:W-:Y:S01]  /*19b0*/  IMAD.WIDE.U32 R28, R5, -0x55555555, RZ ;  /* 0xaaaaaaab051c7825 */ /* 0x000fe200078e00ff */
[----:B------:R-:W-:-:S04]  /*19c0*/  ISETP.GT.AND P0, PT, R0, R5, PT ;  /* 0x000000050000720c */ /* 0x000fc80003f04270 */
[----:B------:R-:W-:-:S05]  /*19d0*/  SHF.R.U32.HI R28, RZ, 0x6, R29 ;  /* 0x00000006ff1c7819 */ /* 0x000fca000001161d */
[----:B------:R-:W-:-:S04]  /*19e0*/  IMAD.MOV.U32 R27, RZ, RZ, R28 ;  /* 0x000000ffff1b7224 */ /* 0x000fc800078e001c */
[----:B------:R-:W-:-:S04]  /*19f0*/  @P0 VIADD R0, R0, 0x5f ;  /* 0x0000005f00000836 */ /* 0x000fc80000000000 */
[----:B------:R-:W-:-:S05]  /*1a00*/  @P0 IMAD.HI R0, R0, 0x2aaaaaab, RZ ;  /* 0x2aaaaaab00000827 */ /* 0x000fca00078e02ff */
[----:B------:R-:W-:-:S04]  /*1a10*/  @P0 SHF.R.U32.HI R3, RZ, 0x1f, R0 ;  /* 0x0000001fff030819 */ /* 0x000fc80000011600 */
[----:B------:R-:W-:Y:S02]  /*1a20*/  @P0 LEA.HI.SX32 R27, R0, R3, 0x1c ;  /* 0x00000003001b0211 */ /* 0x000fe400078fe2ff */
[----:B------:R-:W-:Y:S02]  /*1a30*/  PLOP3.LUT P0, PT, PT, PT, PT, 0x80, 0x0 ;  /* 0x000000000000781c */ /* 0x000fe40003f0f070 */
[----:B------:R-:W-:-:S13]  /*1a40*/  ISETP.GT.AND P1, PT, R27, R28, PT ;  /* 0x0000001c1b00720c */ /* 0x000fda0003f24270 */
[----:B------:R-:W-:Y:S05]  /*1a50*/  @!P1 BRA `(.L_x_2672) ;  /* 0x0000004000849947 */ /* 0x000fea0003800000 */
        /* <DEDUP_REMOVED lines=20> */
.L_x_2674:
[----:B------:R-:W-:Y:S05]  /*1ba0*/  BSYNC B6 ;  /* 0x0000000000067941 */ /* 0x000fea0003800000 */
.L_x_2673:
        /* <DEDUP_REMOVED lines=20> */
.L_x_2676:
[----:B------:R-:W-:Y:S05]  /*1cf0*/  BSYNC B6 ;  /* 0x0000000000067941 */ /* 0x000fea0003800000 */
.L_x_2675:
[----:B------:R-:W-:Y:S01]  /*1d00*/  ULDC.64 UR4, c[0x0][0x9f8] ;  /* 0x00027e0000047ab9 */ /* 0x000fe20000000a00 */
[----:B------:R-:W0:Y:S01]  /*1d10*/  S2R R38, SR_TID.X ;  /* 0x0000000000267919 */ /* 0x000e220000002100 */
[----:B------:R-:W-:Y:S01]  /*1d20*/  ISETP.NE.U32.AND P0, PT, RZ, UR4, PT ;  /* 0x00000004ff007c0c */ /* 0x000fe2000bf05070 */
[----:B------:R-:W1:Y:S01]  /*1d30*/  LDC.64 R10, c[0x0][0x300] ;  /* 0x0000c000ff0a7b82 */ /* 0x000e620000000a00 */
[----:B------:R-:W-:Y:S01]  /*1d40*/  IMAD.IADD R63, R32, 0x1, R31 ;  /* 0x00000001203f7824 */ /* 0x000fe200078e021f */
[----:B------:R-:W-:Y:S01]  /*1d50*/  ULDC.64 UR6, c[0x0][0xa08] ;  /* 0x0002820000067ab9 */ /* 0x000fe20000000a00 */
[----:B------:R-:W-:Y:S01]  /*1d60*/  ISETP.NE.AND.EX P0, PT, RZ, UR5, PT, P0 ;  /* 0x00000005ff007c0c */ /* 0x000fe2000bf05300 */
[----:B------:R-:W-:Y:S01]  /*1d70*/  ULDC.64 UR4, c[0x0][0x308] ;  /* 0x0000c20000047ab9 */ /* 0x000fe20000000a00 */
[----:B------:R-:W-:Y:S02]  /*1d80*/  SHF.R.S32.HI R12, RZ, 0x1f, R82 ;  /* 0x0000001fff0c7819 */ /* 0x000fe40000011452 */
[----:B------:R-:W-:Y:S01]  /*1d90*/  SHF.R.S32.HI R64, RZ, 0x1f, R18 ;  /* 0x0000001fff407819 */ /* 0x000fe20000011412 */
[----:B------:R-:W2:Y:S08]  /*1da0*/  LDC.64 R60, c[0x0][0x3f8] ;  /* 0x0000fe00ff3c7b82 */ /* 0x000eb00000000a00 */
[----:B------:R-:W3:Y:S08]  /*1db0*/  @P0 LDC.64 R4, c[0x0][0x9f8] ;  /* 0x00027e00ff040b82 */ /* 0x000ef00000000a00 */
[----:B------:R-:W4:Y:S01]  /*1dc0*/  LDC R41, c[0x0][0x3f4] ;  /* 0x0000fd00ff297b82 */ /* 0x000f220000000800 */
[----:B---3--:R-:W-:-:S05]  /*1dd0*/  @P0 IMAD.WIDE R4, R83, 0x4, R4 ;  /* 0x0000000453040825 */ /* 0x008fca00078e0204 */
[----:B------:R3:W4:Y:S01]  /*1de0*/  @P0 LDG.E R83, desc[UR38][R4.64] ;  /* 0x0000002604530981 */ /* 0x000722000c1e1900 */
[----:B------:R-:W-:Y:S01]  /*1df0*/  SHF.R.S32.HI R43, RZ, 0x1f, R63 ;  /* 0x0000001fff2b7819 */ /* 0x000fe2000001143f */
[-C--:B-1----:R-:W-:Y:S01]  /*1e00*/  IMAD.WIDE.U32 R6, R63, R10.reuse, RZ ;  /* 0x0000000a3f067225 */ /* 0x082fe200078e00ff */
[----:B------:R-:W-:Y:S02]  /*1e10*/  ISETP.NE.U32.AND P0, PT, RZ, UR6, PT ;  /* 0x00000006ff007c0c */ /* 0x000fe4000bf05070 */
[----:B0-----:R-:W-:Y:S01]  /*1e20*/  SHF.R.U32.HI R38, RZ, 0x7, R38 ;  /* 0x00000007ff267819 */ /* 0x001fe20000011626 */
[----:B------:R-:W-:Y:S01]  /*1e30*/  IMAD R0, R43, R10, RZ ;  /* 0x0000000a2b007224 */ /* 0x000fe200078e02ff */
[----:B------:R-:W-:Y:S01]  /*1e40*/  ISETP.NE.AND.EX P0, PT, RZ, UR7, PT, P0 ;  /* 0x00000007ff007c0c */ /* 0x000fe2000bf05300 */
[----:B------:R-:W-:Y:S01]  /*1e50*/  IMAD.SHL.U32 R73, R236, 0x40, RZ ;  /* 0x00000040ec497824 */ /* 0x000fe200078e00ff */
[----:B------:R-:W-:Y:S01]  /*1e60*/  ISETP.NE.AND P6, PT, R38, 0x1, PT ;  /* 0x000000012600780c */ /* 0x000fe20003fc5270 */
[----:B------:R-:W-:Y:S01]  /*1e70*/  IMAD R3, R63, R11, R0 ;  /* 0x0000000b3f037224 */ /* 0x000fe200078e0200 */
[----:B------:R-:W-:Y:S01]  /*1e80*/  SHF.R.S32.HI R23, RZ, 0x1f, R22 ;  /* 0x0000001fff177819 */ /* 0x000fe20000011416 */
[----:B---3--:R-:W-:Y:S01]  /*1e90*/  IMAD.SHL.U32 R4, R231, 0x8, RZ ;  /* 0x00000008e7047824 */ /* 0x008fe200078e00ff */
[----:B------:R-:W-:Y:S01]  /*1ea0*/  LOP3.LUT R73, R73, 0x1c0, RZ, 0xc0, !PT ;  /* 0x000001c049497812 */ /* 0x000fe200078ec0ff */
[----:B------:R-:W-:Y:S01]  /*1eb0*/  IMAD.IADD R7, R7, 0x1, R3 ;  /* 0x0000000107077824 */ /* 0x000fe200078e0203 */
[----:B------:R-:W-:Y:S01]  /*1ec0*/  SHF.L.U64.HI R69, R10, 0x6, R11 ;  /* 0x000000060a457819 */ /* 0x000fe2000001020b */
[----:B------:R-:W-:Y:S01]  /*1ed0*/  IMAD R3, R12, UR4, RZ ;  /* 0x000000040c037c24 */ /* 0x000fe2000f8e02ff */
[----:B------:R-:W-:Y:S01]  /*1ee0*/  SHF.R.S32.HI R5, RZ, 0x1f, R4 ;  /* 0x0000001fff057819 */ /* 0x000fe20000011404 */
[----:B------:R-:W-:Y:S01]  /*1ef0*/  IMAD.WIDE.U32 R6, R82, UR4, R6 ;  /* 0x0000000452067c25 */ /* 0x000fe2000f8e0006 */
[----:B------:R-:W-:-:S02]  /*1f00*/  SHF.R.U32.HI R76, RZ, 0x3, R73 ;  /* 0x00000003ff4c7819 */ /* 0x000fc40000011649 */
[----:B--2---:R-:W-:Y:S01]  /*1f10*/  SHF.L.U64.HI R74, R60, 0x6, R61 ;  /* 0x000000063c4a7819 */ /* 0x004fe2000001023d */
[----:B------:R-:W-:Y:S01]  /*1f20*/  IMAD R3, R82, UR5, R3 ;  /* 0x0000000552037c24 */ /* 0x000fe2000f8e0203 */
[----:B------:R-:W-:Y:S01]  /*1f30*/  ULDC.64 UR4, c[0x0][0x310] ;  /* 0x0000c40000047ab9 */ /* 0x000fe20000000a00 */
[----:B------:R-:W-:Y:S01]  /*1f40*/  IMAD.WIDE.U32 R8, R18, R10, R4 ;  /* 0x0000000a12087225 */ /* 0x000fe200078e0004 */
[----:B------:R-:W-:-:S03]  /*1f50*/  SHF.R.S32.HI R77, RZ, 0x1f, R233 ;  /* 0x0000001fff4d7819 */ /* 0x000fc600000114e9 */
[----:B------:R-:W-:Y:S02]  /*1f60*/  IMAD.IADD R7, R7, 0x1, R3 ;  /* 0x0000000107077824 */ /* 0x000fe400078e0203 */
[C---:B------:R-:W-:Y:S02]  /*1f70*/  VIADD R31, R4.reuse, 0x20 ;  /* 0x00000020041f7836 */ /* 0x040fe40000000000 */
[C---:B------:R-:W-:Y:S02]  /*1f80*/  VIADD R13, R4.reuse, 0xc0 ;  /* 0x000000c0040d7836 */ /* 0x040fe40000000000 */
[C---:B------:R-:W-:Y:S02]  /*1f90*/  VIADD R65, R4.reuse, 0x40 ;  /* 0x0000004004417836 */ /* 0x040fe40000000000 */
[C---:B------:R-:W-:Y:S02]  /*1fa0*/  VIADD R66, R4.reuse, 0x60 ;  /* 0x0000006004427836 */ /* 0x040fe40000000000 */
[----:B------:R-:W-:-:S02]  /*1fb0*/  VIADD R14, R4, 0xe0 ;  /* 0x000000e0040e7836 */ /* 0x000fc40000000000 */
[C---:B------:R-:W-:Y:S02]  /*1fc0*/  VIADD R67, R4.reuse, 0x80 ;  /* 0x0000008004437836 */ /* 0x040fe40000000000 */
[----:B------:R-:W-:Y:S02]  /*1fd0*/  VIADD R68, R4, 0xa0 ;  /* 0x000000a004447836 */ /* 0x000fe40000000000 */
[----:B------:R-:W-:Y:S02]  /*1fe0*/  IMAD.MOV.U32 R79, RZ, RZ, 0x20 ;  /* 0x00000020ff4f7424 */ /* 0x000fe400078e00ff */
[----:B------:R-:W-:Y:S01]  /*1ff0*/  VIADD R78, R38, 0x8 ;  /* 0x00000008264e7836 */ /* 0x000fe20000000000 */
[----:B------:R-:W-:Y:S01]  /*2000*/  SHF.R.U32.HI R38, RZ, 0x3, R217 ;  /* 0x00000003ff267819 */ /* 0x000fe200000116d9 */
[----:B------:R-:W-:Y:S02]  /*2010*/  IMAD.SHL.U32 R70, R10, 0x40, RZ ;  /* 0x000000400a467824 */ /* 0x000fe400078e00ff */
[----:B------:R-:W-:-:S02]  /*2020*/  IMAD R39, R61, 0x60, RZ ;  /* 0x000000603d277824 */ /* 0x000fc400078e02ff */
[----:B------:R-:W-:Y:S02]  /*2030*/  IMAD.SHL.U32 R75, R60, 0x40, RZ ;  /* 0x000000403c4b7824 */ /* 0x000fe400078e00ff */
[----:B----4-:R-:W-:Y:S01]  /*2040*/  IMAD.SHL.U32 R80, R41, 0x2, RZ ;  /* 0x0000000229507824 */ /* 0x010fe200078e00ff */
[----:B------:R-:W-:Y:S02]  /*2050*/  SHF.R.S32.HI R0, RZ, 0x1f, R83 ;  /* 0x0000001fff007819 */ /* 0x000fe40000011453 */
[----:B------:R-:W-:Y:S02]  /*2060*/  SEL R21, R83, RZ, !P0 ;  /* 0x000000ff53157207 */ /* 0x000fe40004000000 */
[----:B------:R-:W-:-:S03]  /*2070*/  SEL R20, R0, RZ, !P0 ;  /* 0x000000ff00147207 */ /* 0x000fc60004000000 */
[----:B------:R-:W-:-:S04]  /*2080*/  IMAD.WIDE.U32 R6, R21, UR4, R6 ;  /* 0x0000000415067c25 */ /* 0x000fc8000f8e0006 */
[----:B------:R-:W-:Y:S01]  /*2090*/  IMAD R0, R20, UR4, RZ ;  /* 0x0000000414007c24 */ /* 0x000fe2000f8e02ff */
[----:B------:R-:W-:-:S03]  /*20a0*/  IADD3 R3, P0, R6, R8, RZ ;  /* 0x0000000806037210 */ /* 0x000fc60007f1e0ff */
[----:B------:R-:W-:Y:S01]  /*20b0*/  IMAD R29, R21, UR5, R0 ;  /* 0x00000005151d7c24 */ /* 0x000fe2000f8e0200 */
[----:B------:R-:W-:Y:S05]  /*20c0*/  @!P6 WARPSYNC.ALL ;  /* 0x000000000000e948 */ /* 0x000fea0003800000 */
[----:B------:R-:W-:Y:S01]  /*20d0*/  IMAD R0, R64, R10, RZ ;  /* 0x0000000a40007224 */ /* 0x000fe200078e02ff */
[----:B------:R-:W-:Y:S01]  /*20e0*/  ULDC UR4, c[0x0][0x320] ;  /* 0x0000c80000047ab9 */ /* 0x000fe20000000800 */
[----:B------:R-:W-:Y:S01]  /*20f0*/  IMAD.IADD R29, R7, 0x1, R29 ;  /* 0x00000001071d7824 */ /* 0x000fe200078e021d */
[----:B------:R-:W-:Y:S01]  /*2100*/  @!P6 BAR.SYNC.DEFER_BLOCKING 0x9, 0x100 ;  /* 0x024400000000eb1d */ /* 0x000fe20000010000 */
[----:B------:R-:W-:Y:S01]  /*2110*/  IMAD R0, R18, R11, R0 ;  /* 0x0000000b12007224 */ /* 0x000fe200078e0200 */
[----:B------:R-:W-:-:S02]  /*2120*/  ISETP.GE.AND P2, PT, R31, UR4, PT ;  /* 0x000000041f007c0c */ /* 0x000fc4000bf46270 */
[----:B------:R-:W-:Y:S02]  /*2130*/  ISETP.GE.AND P1, PT, R4, UR4, PT ;  /* 0x0000000404007c0c */ /* 0x000fe4000bf26270 */
[----:B------:R-:W-:Y:S01]  /*2140*/  ULDC.64 UR6, c[0x0][0x330] ;  /* 0x0000cc0000067ab9 */ /* 0x000fe20000000a00 */
[----:B------:R-:W-:Y:S01]  /*2150*/  IADD3.X R0, R29, R9, R0, P0, !PT ;  /* 0x000000091d007210 */ /* 0x000fe200007fe400 */
[----:B------:R-:W-:Y:S01]  /*2160*/  IMAD R9, R12, UR6, RZ ;  /* 0x000000060c097c24 */ /* 0x000fe2000f8e02ff */
[----:B------:R-:W-:Y:S02]  /*2170*/  SEL R8, RZ, 0xffffffff, P2 ;  /* 0xffffffffff087807 */ /* 0x000fe40001000000 */
[----:B------:R-:W-:Y:S01]  /*2180*/  ISETP.GE.AND P0, PT, R13, UR4, PT ;  /* 0x000000040d007c0c */ /* 0x000fe2000bf06270 */
[----:B------:R-:W-:Y:S01]  /*2190*/  IMAD R15, R82, UR7, R9 ;  /* 0x00000007520f7c24 */ /* 0x000fe2000f8e0209 */
[----:B------:R-:W-:Y:S01]  /*21a0*/  SEL R12, RZ, 0x1, P1 ;  /* 0x00000001ff0c7807 */ /* 0x000fe20000800000 */
[----:B------:R-:W-:Y:S01]  /*21b0*/  IMAD.SHL.U32 R13, R8, 0x2, RZ ;  /* 0x00000002080d7824 */ /* 0x000fe200078e00ff */
[----:B------:R-:W-:Y:S01]  /*21c0*/  ISETP.GE.AND P1, PT, R65, UR4, PT ;  /* 0x0000000441007c0c */ /* 0x000fe2000bf26270 */
[----:B------:R-:W-:Y:S01]  /*21d0*/  IMAD.WIDE.U32 R8, R82, UR6, R4 ;  /* 0x0000000652087c25 */ /* 0x000fe2000f8e0004 */
[----:B------:R-:W-:Y:S01]  /*21e0*/  ISETP.GE.AND P2, PT, R66, UR4, PT ;  /* 0x0000000442007c0c */ /* 0x000fe2000bf46270 */
[----:B------:R-:W0:Y:S01]  /*21f0*/  LDC.64 R82, c[0x0][0x408] ;  /* 0x00010200ff527b82 */ /* 0x000e220000000a00 */
[----:B------:R-:W-:Y:S01]  /*2200*/  ISETP.GE.AND P3, PT, R14, UR4, PT ;  /* 0x000000040e007c0c */ /* 0x000fe2000bf66270 */
[----:B------:R-:W-:Y:S01]  /*2210*/  IMAD.IADD R9, R9, 0x1, R15 ;  /* 0x0000000109097824 */ /* 0x000fe200078e020f */
[----:B------:R-:W-:-:S02]  /*2220*/  LOP3.LUT R12, R13, 0x2, R12, 0xe2, !PT ;  /* 0x000000020d0c7812 */ /* 0x000fc400078ee20c */
[----:B------:R-:W-:Y:S02]  /*2230*/  SEL R13, RZ, 0x4, P1 ;  /* 0x00000004ff0d7807 */ /* 0x000fe40000800000 */
[----:B------:R-:W-:Y:S02]  /*2240*/  SEL R14, RZ, 0x8, P2 ;  /* 0x00000008ff0e7807 */ /* 0x000fe40001000000 */
[----:B------:R-:W-:Y:S02]  /*2250*/  ISETP.GE.AND P1, PT, R67, UR4, PT ;  /* 0x0000000443007c0c */ /* 0x000fe4000bf26270 */
[----:B------:R-:W-:Y:S01]  /*2260*/  ISETP.GE.AND P2, PT, R68, UR4, PT ;  /* 0x0000000444007c0c */ /* 0x000fe2000bf46270 */
[----:B------:R-:W-:Y:S01]  /*2270*/  ULDC.64 UR4, c[0x0][0x338] ;  /* 0x0000ce0000047ab9 */ /* 0x000fe20000000a00 */
[----:B------:R-:W-:Y:S01]  /*2280*/  LOP3.LUT R12, R14, R12, R13, 0xfe, !PT ;  /* 0x0000000c0e0c7212 */ /* 0x000fe200078efe0d */
[----:B------:R-:W-:Y:S01]  /*2290*/  IMAD R15, R20, UR4, RZ ;  /* 0x00000004140f7c24 */ /* 0x000fe2000f8e02ff */
[----:B------:R-:W-:Y:S01]  /*22a0*/  SEL R13, RZ, 0x10, P1 ;  /* 0x00000010ff0d7807 */ /* 0x000fe20000800000 */
[----:B------:R-:W-:Y:S01]  /*22b0*/  IMAD R20, R64, R60, RZ ;  /* 0x0000003c40147224 */ /* 0x000fe200078e02ff */
[----:B------:R-:W-:Y:S01]  /*22c0*/  SEL R14, RZ, 0x20, P2 ;  /* 0x00000020ff0e7807 */ /* 0x000fe20001000000 */
[C---:B------:R-:W-:Y:S01]  /*22d0*/  IMAD R95, R21.reuse, UR5, R15 ;  /* 0x00000005155f7c24 */ /* 0x040fe2000f8e020f */
[----:B------:R-:W-:Y:S01]  /*22e0*/  LOP3.LUT P1, RZ, R236, 0x4, RZ, 0xc0, !PT ;  /* 0x00000004ecff7812 */ /* 0x000fe2000782c0ff */
[----:B------:R-:W-:Y:S01]  /*22f0*/  IMAD R59, R18, R61, R20 ;  /* 0x0000003d123b7224 */ /* 0x000fe200078e0214 */
[----:B------:R-:W-:Y:S01]  /*2300*/  LOP3.LUT R13, R14, R12, R13, 0xfe, !PT ;  /* 0x0000000c0e0d7212 */ /* 0x000fe200078efe0d */
[----:B------:R-:W-:Y:S01]  /*2310*/  IMAD.WIDE.U32 R8, R21, UR4, R8 ;  /* 0x0000000415087c25 */ /* 0x000fe2000f8e0008 */
[----:B------:R-:W-:Y:S01]  /*2320*/  SEL R12, RZ, 0x40, P0 ;  /* 0x00000040ff0c7807 */ /* 0x000fe20000000000 */
[----:B------:R-:W-:Y:S01]  /*2330*/  ULDC UR4, c[0x0][0x2f4] ;  /* 0x0000bd0000047ab9 */ /* 0x000fe20000000800 */
[----:B------:R-:W-:Y:S01]  /*2340*/  ISETP.GE.AND P0, PT, R4, R41, PT ;  /* 0x000000290400720c */ /* 0x000fe20003f06270 */
[----:B0-----:R-:W-:Y:S01]  /*2350*/  IMAD.WIDE.U32 R14, R18, R82, R22 ;  /* 0x00000052120e7225 */ /* 0x001fe200078e0016 */
[----:B------:R-:W-:-:S02]  /*2360*/  LOP3.LUT R97, R13, R12, RZ, 0xfc, !PT ;  /* 0x0000000c0d617212 */ /* 0x000fc400078efcff */
[----:B------:R-:W-:Y:S01]  /*2370*/  SEL R35, R41, RZ, P0 ;  /* 0x000000ff29237207 */ /* 0x000fe20000000000 */
[-C--:B------:R-:W-:Y:S01]  /*2380*/  IMAD R12, R64, R82.reuse, RZ ;  /* 0x00000052400c7224 */ /* 0x080fe200078e02ff */
[C---:B------:R-:W-:Y:S01]  /*2390*/  IADD3 R62, P2, R18.reuse, R63, RZ ;  /* 0x0000003f123e7210 */ /* 0x040fe20007f5e0ff */
[----:B------:R-:W-:Y:S01]  /*23a0*/  IMAD.WIDE.U32 R32, R18, R82, R4 ;  /* 0x0000005212207225 */ /* 0x000fe200078e0004 */
[----:B------:R-:W-:Y:S02]  /*23b0*/  SHF.L.U64.HI R71, R82, 0x6, R83 ;  /* 0x0000000652477819 */ /* 0x000fe40000010253 */
[----:B------:R-:W-:Y:S01]  /*23c0*/  SEL R79, R79, 0xffffffe0, !P1 ;  /* 0xffffffe04f4f7807 */ /* 0x000fe20004800000 */
[C---:B------:R-:W-:Y:S01]  /*23d0*/  IMAD R37, R18.reuse, R83, R12 ;  /* 0x0000005312257224 */ /* 0x040fe200078e020c */
[----:B------:R-:W-:Y:S01]  /*23e0*/  SEL R96, RZ, 0xffffff80, P3 ;  /* 0xffffff80ff607807 */ /* 0x000fe20001800000 */
[----:B------:R-:W-:Y:S01]  /*23f0*/  IMAD.WIDE.U32 R12, R18, R60, R22 ;  /* 0x0000003c120c7225 */ /* 0x000fe200078e0016 */
[----:B------:R-:W-:-:S02]  /*2400*/  ISETP.GE.AND P1, PT, R4, UR4, PT ;  /* 0x0000000404007c0c */ /* 0x000fc4000bf26270 */
[----:B------:R-:W-:Y:S01]  /*2410*/  LOP3.LUT R96, R97, 0x80, R96, 0xc8, !PT ;  /* 0x0000008061607812 */ /* 0x000fe200078ec860 */
[----:B------:R-:W-:Y:S01]  /*2420*/  IMAD.IADD R57, R13, 0x1, R59 ;  /* 0x000000010d397824 */ /* 0x000fe200078e023b */
[----:B-----5:R-:W-:Y:S01]  /*2430*/  SHF.R.S32.HI R13, RZ, 0x1f, R30 ;  /* 0x0000001fff0d7819 */ /* 0x020fe2000001141e */
[----:B------:R-:W-:Y:S01]  /*2440*/  IMAD.MOV.U32 R56, RZ, RZ, R12 ;  /* 0x000000ffff387224 */ /* 0x000fe200078e000c */
[----:B------:R-:W-:Y:S01]  /*2450*/  LOP3.LUT R97, R97, 0x40, RZ, 0xc0, !PT ;  /* 0x0000004061617812 */ /* 0x000fe200078ec0ff */
[----:B------:R-:W-:Y:S02]  /*2460*/  IMAD.IADD R35, R4, 0x1, R35 ;  /* 0x0000000104237824 */ /* 0x000fe400078e0223 */
[----:B------:R-:W-:Y:S02]  /*2470*/  IMAD R12, R13, R82, RZ ;  /* 0x000000520d0c7224 */ /* 0x000fe400078e02ff */
[----:B------:R-:W-:Y:S01]  /*2480*/  IMAD.IADD R15, R15, 0x1, R37 ;  /* 0x000000010f0f7824 */ /* 0x000fe200078e0225 */
[----:B------:R-:W-:Y:S01]  /*2490*/  SHF.R.S32.HI R34, RZ, 0x1f, R35 ;  /* 0x0000001fff227819 */ /* 0x000fe20000011423 */
[----:B------:R-:W-:-:S02]  /*24a0*/  IMAD.IADD R33, R37, 0x1, R33 ;  /* 0x0000000125217824 */ /* 0x000fc400078e0221 */
[----:B------:R-:W-:Y:S01]  /*24b0*/  IMAD R37, R30, R83, R12 ;  /* 0x000000531e257224 */ /* 0x000fe200078e020c */
[----:B------:R-:W-:Y:S01]  /*24c0*/  LEA.HI R34, R34, R35, RZ, 0x3 ;  /* 0x0000002322227211 */ /* 0x000fe200078f18ff */
[----:B------:R-:W-:Y:S02]  /*24d0*/  IMAD R36, R13, R60, RZ ;  /* 0x0000003c0d247224 */ /* 0x000fe400078e02ff */
[-C--:B------:R-:W-:Y:S01]  /*24e0*/  IMAD.WIDE.U32 R12, R30, R82.reuse, R14 ;  /* 0x000000521e0c7225 */ /* 0x080fe200078e000e */
[----:B------:R-:W-:Y:S02]  /*24f0*/  SHF.R.S32.HI R88, RZ, 0x3, R34 ;  /* 0x00000003ff587819 */ /* 0x000fe40000011422 */
[----:B------:R-:W-:Y:S01]  /*2500*/  LOP3.LUT R89, R34, 0xfffffff8, RZ, 0xc0, !PT ;  /* 0xfffffff822597812 */ /* 0x000fe200078ec0ff */
[----:B------:R-:W-:Y:S01]  /*2510*/  IMAD.WIDE.U32 R14, R30, R82, R32 ;  /* 0x000000521e0e7225 */ /* 0x000fe200078e0020 */
[--C-:B------:R-:W-:Y:S02]  /*2520*/  LOP3.LUT R33, R73, 0x18, R4.reuse, 0xf8, !PT ;  /* 0x0000001849217812 */ /* 0x100fe400078ef804 */
[----:B------:R-:W-:Y:S01]  /*2530*/  SHF.R.S32.HI R92, RZ, 0x1f, R89 ;  /* 0x0000001fff5c7819 */ /* 0x000fe20000011459 */
[----:B------:R-:W-:Y:S01]  /*2540*/  IMAD.WIDE.U32 R20, R18, R60, R4 ;  /* 0x0000003c12147225 */ /* 0x000fe200078e0004 */
[----:B------:R-:W-:-:S02]  /*2550*/  LOP3.LUT R32, R33, R76, RZ, 0x3c, !PT ;  /* 0x0000004c21207212 */ /* 0x000fc400078e3cff */
[--C-:B------:R-:W-:Y:S01]  /*2560*/  LOP3.LUT R33, R73, 0x38, R34.reuse, 0xf8, !PT ;  /* 0x0000003849217812 */ /* 0x100fe200078ef822 */
[----:B------:R-:W-:Y:S01]  /*2570*/  IMAD.IADD R59, R59, 0x1, R21 ;  /* 0x000000013b3b7824 */ /* 0x000fe200078e0215 */
[----:B------:R-:W-:Y:S01]  /*2580*/  LOP3.LUT R34, R217, 0x38, R34, 0xf8, !PT ;  /* 0x00000038d9227812 */ /* 0x000fe200078ef822 */
[----:B------:R-:W-:Y:S02]  /*2590*/  IMAD.MOV.U32 R58, RZ, RZ, R20 ;  /* 0x000000ffff3a7224 */ /* 0x000fe400078e0014 */
[----:B------:R-:W-:Y:S01]  /*25a0*/  IMAD R81, R219, 0x200, R32 ;  /* 0x00000200db517824 */ /* 0x000fe200078e0220 */
[----:B------:R-:W-:Y:S01]  /*25b0*/  LOP3.LUT R32, R33, R76, RZ, 0x3c, !PT ;  /* 0x0000004c21207212 */ /* 0x000fe200078e3cff */
[----:B------:R-:W-:Y:S01]  /*25c0*/  IMAD R35, R11, 0x60, RZ ;  /* 0x000000600b237824 */ /* 0x000fe200078e02ff */
[----:B------:R-:W-:Y:S01]  /*25d0*/  LOP3.LUT R33, R34, R38, RZ, 0x3c, !PT ;  /* 0x0000002622217212 */ /* 0x000fe200078e3cff */
[C---:B------:R-:W-:Y:S02]  /*25e0*/  IMAD R91, R30.reuse, R61, R36 ;  /* 0x0000003d1e5b7224 */ /* 0x040fe400078e0224 */
[----:B------:R-:W-:-:S04]  /*25f0*/  IMAD.WIDE.U32 R56, R30, R60, R56 ;  /* 0x0000003c1e387225 */ /* 0x000fc800078e0038 */
[----:B------:R-:W-:-:S04]  /*2600*/  IMAD.WIDE.U32 R58, R30, R60, R58 ;  /* 0x0000003c1e3a7225 */ /* 0x000fc800078e003a */
[----:B------:R-:W-:-:S04]  /*2610*/  IMAD.WIDE.U32 R10, R10, 0x60, RZ ;  /* 0x000000600a0a7825 */ /* 0x000fc800078e00ff */
[----:B------:R-:W-:Y:S02]  /*2620*/  IMAD R83, R83, 0x60, RZ ;  /* 0x0000006053537824 */ /* 0x000fe400078e02ff */
[----:B------:R-:W-:-:S04]  /*2630*/  IMAD.WIDE.U32 R20, R82, 0x60, RZ ;  /* 0x0000006052147825 */ /* 0x000fc800078e00ff */
[----:B------:R-:W-:-:S04]  /*2640*/  IMAD.WIDE.U32 R60, R60, 0x60, RZ ;  /* 0x000000603c3c7825 */ /* 0x000fc800078e00ff */
[----:B------:R-:W-:Y:S02]  /*2650*/  IMAD.SHL.U32 R72, R82, 0x40, RZ ;  /* 0x0000004052487824 */ /* 0x000fe400078e00ff */
[----:B------:R-:W-:Y:S01]  /*2660*/  IMAD.X R63, R64, 0x1, R43, P2 ;  /* 0x00000001403f7824 */ /* 0x000fe200010e062b */
[----:B------:R-:W-:Y:S01]  /*2670*/  ISETP.GE.AND P2, PT, R31, UR4, PT ;  /* 0x000000041f007c0c */ /* 0x000fe2000bf46270 */
[----:B------:R-:W-:Y:S02]  /*2680*/  IMAD.IADD R87, R57, 0x1, R91 ;  /* 0x0000000139577824 */ /* 0x000fe400078e025b */
[----:B------:R-:W-:Y:S02]  /*2690*/  IMAD.IADD R82, R11, 0x1, R35 ;  /* 0x000000010b527824 */ /* 0x000fe400078e0223 */
[----:B------:R-:W-:Y:S02]  /*26a0*/  IMAD.IADD R83, R21, 0x1, R83 ;  /* 0x0000000115537824 */ /* 0x000fe400078e0253 */
[----:B------:R-:W-:-:S02]  /*26b0*/  IMAD.IADD R84, R61, 0x1, R39 ;  /* 0x000000013d547824 */ /* 0x000fc400078e0227 */
[----:B------:R-:W-:Y:S02]  /*26c0*/  IMAD.IADD R85, R79, 0x1, R81 ;  /* 0x000000014f557824 */ /* 0x000fe400078e0251 */
[----:B------:R-:W-:Y:S02]  /*26d0*/  IMAD.IADD R86, R13, 0x1, R37 ;  /* 0x000000010d567824 */ /* 0x000fe400078e0225 */
[----:B------:R-:W-:Y:S02]  /*26e0*/  IMAD.IADD R90, R37, 0x1, R15 ;  /* 0x00000001255a7824 */ /* 0x000fe400078e020f */
[----:B------:R-:W-:Y:S02]  /*26f0*/  IMAD.IADD R91, R91, 0x1, R59 ;  /* 0x000000015b5b7824 */ /* 0x000fe400078e023b */
[----:B------:R-:W-:Y:S02]  /*2700*/  IMAD R93, R219, 0x200, R32 ;  /* 0x00000200db5d7824 */ /* 0x000fe400078e0220 */
[----:B------:R-:W-:-:S02]  /*2710*/  IMAD.IADD R94, R220, 0x1, R33 ;  /* 0x00000001dc5e7824 */ /* 0x000fc400078e0221 */
[----:B------:R-:W-:-:S07]  /*2720*/  IMAD.IADD R95, R9, 0x1, R95 ;  /* 0x00000001095f7824 */ /* 0x000fce00078e025f */
.L_x_2724:
        /* <DEDUP_REMOVED lines=9> */
[----:B------:R-:W-:-:S03]  /*27c0*/  IADD3 R33, P5, R3, R104, RZ ;  /* 0x0000006803217210 */ /* 0x000fc60007fbe0ff */
[----:B------:R-:W-:Y:S01]  /*27d0*/  IMAD.IADD R109, R105, 0x1, R27 ;  /* 0x00000001696d7824 */ /* 0x000fe200078e021b */
[----:B------:R-:W-:-:S03]  /*27e0*/  IADD3 R27, P3, P4, R3, R104, R70 ;  /* 0x00000068031b7210 */ /* 0x000fc60007c7e046 */
[----:B------:R-:W-:Y:S01]  /*27f0*/  IMAD.X R34, R109, 0x1, R0, P5 ;  /* 0x000000016d227824 */ /* 0x000fe200028e0600 */
[----:B------:R-:W-:Y:S02]  /*2800*/  IADD3.X R32, R0, R109, R69, P3, P4 ;  /* 0x0000006d00207210 */ /* 0x000fe40001fe8445 */
[-C--:B0-----:R-:W-:Y:S02]  /*2810*/  LEA R40, P3, R27, R100.reuse, 0x1 ;  /* 0x000000641b287211 */ /* 0x081fe400078608ff */
[----:B------:R-:W-:Y:S02]  /*2820*/  LEA R42, P5, R33, R100, 0x1 ;  /* 0x00000064212a7211 */ /* 0x000fe400078a08ff */
[-C--:B------:R-:W-:Y:S01]  /*2830*/  LEA.HI.X R41, R27, R101.reuse, R32, 0x1, P3 ;  /* 0x000000651b297211 */ /* 0x080fe200018f0c20 */
[----:B------:R-:W-:Y:S01]  /*2840*/  IMAD R27, R17, 0x1800, R81 ;  /* 0x00001800111b7824 */ /* 0x000fe200078e0251 */
[----:B-1----:R-:W-:Y:S02]  /*2850*/  ISETP.GE.AND P3, PT, R107, 0x1, PT ;  /* 0x000000016b00780c */ /* 0x002fe40003f66270 */
[----:B------:R-:W-:Y:S01]  /*2860*/  LEA.HI.X R43, R33, R101, R34, 0x1, P5 ;  /* 0x00000065212b7211 */ /* 0x000fe200028f0c22 */
[----:B------:R-:W-:Y:S01]  /*2870*/  IMAD R33, R17, 0x1800, R85 ;  /* 0x0000180011217824 */ /* 0x000fe200078e0255 */
[----:B------:R-:W-:Y:S01]  /*2880*/  ISETP.GT.AND P4, PT, R45, R28, PT ;  /* 0x0000001c2d00720c */ /* 0x000fe20003f84270 */
[----:B------:R-:W-:-:S02]  /*2890*/  IMAD R108, R27, 0x2, R26 ;  /* 0x000000021b6c7824 */ /* 0x000fc400078e021a */
[----:B------:R-:W-:Y:S01]  /*28a0*/  IMAD R106, R33, 0x2, R26 ;  /* 0x00000002216a7824 */ /* 0x000fe200078e021a */
[----:B------:R-:W-:Y:S01]  /*28b0*/  P2R R99, PR, RZ, 0x10 ;  /* 0x00000010ff637803 */ /* 0x000fe20000000000 */
[----:B------:R-:W-:-:S04]  /*28c0*/  IMAD.MOV.U32 R27, RZ, RZ, R45 ;  /* 0x000000ffff1b7224 */ /* 0x000fc800078e002d */
        /* <DEDUP_REMOVED lines=42> */
.L_x_2681:
[----:B------:R-:W-:Y:S05]  /*2b70*/  BSYNC B1 ;  /* 0x0000000000017941 */ /* 0x000fea0003800000 */
.L_x_2680:
[----:B------:R-:W-:Y:S01]  /*2b80*/  ISETP.GE.AND P5, PT, R233, R102, PT ;  /* 0x00000066e900720c */ /* 0x000fe20003fa6270 */
[----:B------:R-:W-:Y:S01]  /*2b90*/  BSSY B1, `(.L_x_2682) ;  /* 0x000001b000017945 */ /* 0x000fe20003800000 */
[----:B------:R-:W-:Y:S02]  /*2ba0*/  CS2R R46, SRZ ;  /* 0x00000000002e7805 */ /* 0x000fe4000001ff00 */
[----:B0-----:R-:W-:Y:S01]  /*2bb0*/  CS2R R38, SRZ ;  /* 0x0000000000267805 */ /* 0x001fe2000001ff00 */
        /* <DEDUP_REMOVED lines=24> */
.L_x_2683:
[----:B------:R-:W-:Y:S05]  /*2d40*/  BSYNC B1 ;  /* 0x0000000000017941 */ /* 0x000fea0003800000 */
.L_x_2682:
        /* <DEDUP_REMOVED lines=33> */
.L_x_2684:
[----:B------:R-:W-:Y:S01]  /*2f60*/  IMAD R98, R17, 0x8, R16 ;  /* 0x0000000811627824 */ /* 0x000fe200078e0210 */
[----:B------:R-:W-:Y:S01]  /*2f70*/  SHF.L.U32 R103, R204, 0x1f, RZ ;  /* 0x0000001fcc677819 */ /* 0x000fe200000006ff */
[----:B------:R-:W-:Y:S03]  /*2f80*/  BSSY B1, `(.L_x_2685) ;  /* 0x0000003000017945 */ /* 0x000fe60003800000 */
[----:B------:R-:W0:Y:S02]  /*2f90*/  SYNCS.PHASECHK.TRANS64.TRYWAIT P6, [R98+URZ+0x22890], R103 ;  /* 0x02289067620075a7 */ /* 0x000e2400080c017f */
[----:B0-----:R-:W-:Y:S05]  /*2fa0*/  @!P6 BRA `(.L_x_2686) ;  /* 0x000001e400c8e947 */ /* 0x001fea0003800000 */
.L_x_3043:
[----:B------:R-:W-:Y:S05]  /*2fb0*/  BSYNC B1 ;  /* 0x0000000000017941 */ /* 0x000fea0003800000 */
.L_x_2685:
        /* <DEDUP_REMOVED lines=29> */
[----:B------:R-:W-:Y:S01]  /*3190*/  FMUL.FTZ R35, R35, R114 ;  /* 0x0000007223237220 */ /* 0x000fe20000410000 */
[----:B------:R-:W-:Y:S01]  /*31a0*/  LOP3.LUT R32, R32, 0xffff0000, RZ, 0xc0, !PT ;  /* 0xffff000020207812 */ /* 0x000fe200078ec0ff */
[C---:B------:R-:W-:Y:S01]  /*31b0*/  FMUL.FTZ R123, R53.reuse, R120 ;  /* 0x00000078357b7220 */ /* 0x040fe20000410000 */
[----:B------:R-:W-:Y:S01]  /*31c0*/  FMUL.FTZ R53, R53, R116 ;  /* 0x0000007435357220 */ /* 0x000fe20000410000 */
        /* <DEDUP_REMOVED lines=10> */
[----:B------:R-:W-:Y:S01]  /*3270*/  FMUL.FTZ R114, R55, R115 ;  /* 0x0000007337727220 */ /* 0x000fe20000410000 */
        /* <DEDUP_REMOVED lines=10> */
.L_x_2692:
[----:B------:R-:W-:Y:S05]  /*3320*/  BSYNC B3 ;  /* 0x0000000000037941 */ /* 0x000fea0003800000 */
.L_x_2691:
[----:B--2---:R1:W-:Y:S02]  /*3330*/  STG.E.128 desc[UR38][R42.64], R32 ;  /* 0x000000202a007986 */ /* 0x0043e4000c101d26 */
.L_x_2690:
[----:B------:R-:W-:Y:S05]  /*3340*/  BSYNC B2 ;  /* 0x0000000000027941 */ /* 0x000fea0003800000 */
.L_x_2689:
[----:B------:R-:W-:Y:S05]  /*3350*/  @P2 BRA `(.L_x_2688) ;  /* 0x0000000000d02947 */ /* 0x000fea0003800000 */
[----:B-1----:R1:W2:Y:S01]  /*3360*/  LDS.128 R32, [R106] ;  /* 0x000000006a207984 */ /* 0x0022a20000000c00 */
        /* <DEDUP_REMOVED lines=16> */
[C---:B------:R-:W-:Y:S01]  /*3470*/  LOP3.LUT R114, R113.reuse, 0xffff0000, RZ, 0xc0, !PT ;  /* 0xffff000071727812 */ /* 0x040fe200078ec0ff */
        /* <DEDUP_REMOVED lines=32> */
.L_x_2694:
[----:B------:R-:W-:Y:S05]  /*3680*/  BSYNC B2 ;  /* 0x0000000000027941 */ /* 0x000fea0003800000 */
.L_x_2693:
[----:B--2---:R2:W-:Y:S02]  /*3690*/  STG.E.128 desc[UR38][R42.64+0x40], R32 ;  /* 0x000040202a007986 */ /* 0x0045e4000c101d26 */
.L_x_2688:
[----:B------:R-:W-:Y:S05]  /*36a0*/  BSYNC B1 ;  /* 0x0000000000017941 */ /* 0x000fea0003800000 */
.L_x_2687:
[----:B------:R-:W-:Y:S05]  /*36b0*/  @P5 BRA `(.L_x_2695) ;  /* 0x0000001c00705947 */ /* 0x000fea0003800000 */
[----:B------:R-:W-:Y:S04]  /*36c0*/  BSSY B1, `(.L_x_2696) ;  /* 0x0000036000017945 */ /* 0x000fe80003800000 */
[----:B------:R-:W-:Y:S05]  /*36d0*/  @P1 BRA `(.L_x_2697) ;  /* 0x0000000000d01947 */ /* 0x000fea0003800000 */
[----:B-12---:R1:W2:Y:S01]  /*36e0*/  LDS.128 R32, [R108+0x2000] ;  /* 0x002000006c207984 */ /* 0x0062a20000000c00 */
[----:B------:R-:W-:Y:S01]  /*36f0*/  ISETP.GE.AND P4, PT, R22, R107, PT ;  /* 0x0000006b1600720c */ /* 0x000fe20003f86270 */
[----:B------:R-:W-:-:S12]  /*3700*/  BSSY B2, `(.L_x_2698) ;  /* 0x0000030000027945 */ /* 0x000fd80003800000 */
[----:B-1----:R-:W-:Y:S05]  /*3710*/  @P4 BRA `(.L_x_2699) ;  /* 0x0000000000b84947 */ /* 0x002fea0003800000 */
[--C-:B------:R-:W-:Y:S01]  /*3720*/  SHF.R.U64 R49, R46, 0x10, R47.reuse ;  /* 0x000000102e317819 */ /* 0x100fe2000000122f */
[----:B--2---:R-:W-:Y:S01]  /*3730*/  IMAD.U32 R42, R34, 0x10000, RZ ;  /* 0x00010000222a7824 */ /* 0x004fe200078e00ff */
[----:B------:R-:W-:Y:S02]  /*3740*/  SHF.R.U32.HI R48, RZ, 0x10, R47 ;  /* 0x00000010ff307819 */ /* 0x000fe4000001162f */
[--C-:B------:R-:W-:Y:S02]  /*3750*/  SHF.R.U32.HI R46, RZ, 0x10, R45.reuse ;  /* 0x00000010ff2e7819 */ /* 0x100fe4000001162d */
        /* <DEDUP_REMOVED lines=42> */
.L_x_2699:
[----:B------:R-:W-:Y:S05]  /*3a00*/  BSYNC B2 ;  /* 0x0000000000027941 */ /* 0x000fea0003800000 */
.L_x_2698:
[----:B--2---:R3:W-:Y:S02]  /*3a10*/  STG.E.128 desc[UR38][R40.64], R32 ;  /* 0x0000002028007986 */ /* 0x0047e4000c101d26 */
.L_x_2697:
[----:B------:R-:W-:Y:S05]  /*3a20*/  BSYNC B1 ;  /* 0x0000000000017941 */ /* 0x000fea0003800000 */
.L_x_2696:
        /* <DEDUP_REMOVED lines=51> */
.L_x_2701:
[----:B------:R-:W-:Y:S05]  /*3d60*/  BSYNC B1 ;  /* 0x0000000000017941 */ /* 0x000fea0003800000 */
.L_x_2700:
[----:B--2---:R4:W-:Y:S01]  /*3d70*/  STG.E.128 desc[UR38][R40.64+0x40], R32 ;  /* 0x0000402028007986 */ /* 0x0049e2000c101d26 */
[----:B------:R-:W-:Y:S05]  /*3d80*/  BRA `(.L_x_2695) ;  /* 0x0000001400bc7947 */ /* 0x000fea0003800000 */
.L_x_2679:
        /* <DEDUP_REMOVED lines=18> */
[----:B------:R-:W-:Y:S02]  /*3eb0*/  CS2R R34, SRZ ;  /* 0x0000000000227805 */ /* 0x000fe4000001ff00 */
[----:B------:R-:W-:-:S05]  /*3ec0*/  @!P4 IADD3 R32, P5, R14, R32, RZ ;  /* 0x000000200e20c210 */ /* 0x000fca0007fbe0ff */
[----:B------:R-:W-:Y:S01]  /*3ed0*/  @!P4 IMAD.X R33, R103, 0x1, R90, P5 ;  /* 0x000000016721c824 */ /* 0x000fe200028e065a */
[----:B---3--:R-:W-:-:S04]  /*3ee0*/  @!P4 LEA R50, P5, R32, R50, 0x1 ;  /* 0x000000322032c211 */ /* 0x008fc800078a08ff */
[----:B------:R-:W-:Y:S02]  /*3ef0*/  @!P4 LEA.HI.X R51, R32, R51, R33, 0x1, P5 ;  /* 0x000000332033c211 */ /* 0x000fe400028f0c21 */
[----:B------:R-:W-:-:S03]  /*3f00*/  CS2R R32, SRZ ;  /* 0x0000000000207805 */ /* 0x000fc6000001ff00 */
[----:B------:R2:W3:Y:S04]  /*3f10*/  @!P4 LDG.E.128 R36, desc[UR38][R50.64] ;  /* 0x000000263224c981 */ /* 0x0004e8000c1e1d00 */
[----:B------:R-:W4:Y:S01]  /*3f20*/  @!P4 LDG.E.128 R32, desc[UR38][R48.64] ;  /* 0x000000263020c981 */ /* 0x000f22000c1e1d00 */
[C---:B0-----:R-:W-:Y:S02]  /*3f30*/  @!P3 LEA R52, P4, R40.reuse, R52, 0x1 ;  /* 0x000000342834b211 */ /* 0x041fe400078808ff */
[----:B------:R-:W-:Y:S02]  /*3f40*/  CS2R R42, SRZ ;  /* 0x00000000002a7805 */ /* 0x000fe4000001ff00 */
[----:B------:R-:W-:Y:S02]  /*3f50*/  @!P3 LEA.HI.X R53, R40, R53, R41, 0x1, P4 ;  /* 0x000000352835b211 */ /* 0x000fe400020f0c29 */
[----:B------:R-:W-:-:S02]  /*3f60*/  CS2R R40, SRZ ;  /* 0x0000000000287805 */ /* 0x000fc4000001ff00 */
[----:B-1----:R-:W-:-:S04]  /*3f70*/  @!P3 LEA R54, P4, R46, R44, 0x1 ;  /* 0x0000002c2e36b211 */ /* 0x002fc800078808ff */
[----:B------:R-:W-:Y:S01]  /*3f80*/  @!P3 LEA.HI.X R55, R46, R45, R47, 0x1, P4 ;  /* 0x0000002d2e37b211 */ /* 0x000fe200020f0c2f */
[----:B------:R-:W5:Y:S01]  /*3f90*/  @!P3 LDG.E.128 R40, desc[UR38][R52.64] ;  /* 0x000000263428b981 */ /* 0x000f62000c1e1d00 */
[----:B------:R-:W-:Y:S02]  /*3fa0*/  CS2R R46, SRZ ;  /* 0x00000000002e7805 */ /* 0x000fe4000001ff00 */
[----:B------:R-:W-:-:S06]  /*3fb0*/  CS2R R44, SRZ ;  /* 0x00000000002c7805 */ /* 0x000fcc000001ff00 */
[----:B------:R-:W5:Y:S01]  /*3fc0*/  @!P3 LDG.E.128 R44, desc[UR38][R54.64] ;  /* 0x00000026362cb981 */ /* 0x000f62000c1e1d00 */
[----:B------:R-:W-:Y:S02]  /*3fd0*/  ISETP.NE.AND P3, PT, R203, 0x3, PT ;  /* 0x00000003cb00780c */ /* 0x000fe40003f65270 */
[----:B------:R-:W-:Y:S01]  /*3fe0*/  ISETP.GE.AND P4, PT, R4, R107, PT ;  /* 0x0000006b0400720c */ /* 0x000fe20003f86270 */
[----:B----4-:R-:W-:Y:S02]  /*3ff0*/  IMAD.MOV.U32 R48, RZ, RZ, R34 ;  /* 0x000000ffff307224 */ /* 0x010fe400078e0022 */
[----:B------:R-:W-:Y:S02]  /*4000*/  IMAD.MOV.U32 R49, RZ, RZ, R35 ;  /* 0x000000ffff317224 */ /* 0x000fe400078e0023 */
[----:B--2---:R-:W-:Y:S02]  /*4010*/  IMAD.MOV.U32 R50, RZ, RZ, R32 ;  /* 0x000000ffff327224 */ /* 0x004fe400078e0020 */
[----:B------:R-:W-:Y:S01]  /*4020*/  IMAD.MOV.U32 R51, RZ, RZ, R33 ;  /* 0x000000ffff337224 */ /* 0x000fe200078e0021 */
[----:B------:R-:W-:Y:S01]  /*4030*/  PRMT R126, R48, 0x7610, R126 ;  /* 0x00007610307e7816 */ /* 0x000fe2000000007e */
[----:B---3--:R-:W-:Y:S01]  /*4040*/  IMAD.MOV.U32 R48, RZ, RZ, R38 ;  /* 0x000000ffff307224 */ /* 0x008fe200078e0026 */
        /* <DEDUP_REMOVED lines=28> */
.L_x_2702:
        /* <DEDUP_REMOVED lines=9> */
.L_x_3044:
[----:B------:R-:W-:Y:S05]  /*42a0*/  BSYNC B1 ;  /* 0x0000000000017941 */ /* 0x000fea0003800000 */
.L_x_2703:
        /* <DEDUP_REMOVED lines=29> */
[----:B------:R-:W-:Y:S02]  /*4480*/  PRMT R130, R117, 0x5432, R130 ;  /* 0x0000543275827816 */ /* 0x000fe40000000082 */
[----:B------:R-:W-:-:S02]  /*4490*/  SHF.R.U32.HI R133, RZ, 0x10, R39 ;  /* 0x00000010ff857819 */ /* 0x000fc40000011627 */
[----:B------:R-:W-:Y:S01]  /*44a0*/  SHF.R.U64 R129, R36, 0x10, R37 ;  /* 0x0000001024817819 */ /* 0x000fe20000001225 */
[----:B------:R-:W-:Y:S01]  /*44b0*/  IMAD.U32 R132, R130, 0x10000, RZ ;  /* 0x0001000082847824 */ /* 0x000fe200078e00ff */
[----:B------:R-:W-:Y:S01]  /*44c0*/  SHF.R.U64 R131, R38, 0x10, R39 ;  /* 0x0000001026837819 */ /* 0x000fe20000001227 */
[----:B--2---:R-:W-:Y:S01]  /*44d0*/  IMAD.U32 R39, R53, 0x10000, RZ ;  /* 0x0001000035277824 */ /* 0x004fe200078e00ff */
[----:B------:R-:W-:Y:S01]  /*44e0*/  PRMT R127, R126, 0x5410, R127 ;  /* 0x000054107e7f7816 */ /* 0x000fe2000000007f */
[----:B------:R-:W-:Y:S01]  /*44f0*/  IMAD.U32 R126, R125, 0x10000, RZ ;  /* 0x000100007d7e7824 */ /* 0x000fe200078e00ff */
[----:B------:R-:W-:Y:S01]  /*4500*/  SHF.R.U64 R124, R32, 0x10, R33 ;  /* 0x00000010207c7819 */ /* 0x000fe20000001221 */
[----:B-1----:R-:W-:Y:S01]  /*4510*/  IMAD.U32 R33, R49, 0x10000, RZ ;  /* 0x0001000031217824 */ /* 0x002fe200078e00ff */
[----:B------:R-:W-:Y:S01]  /*4520*/  SHF.R.U32.HI R128, RZ, 0x10, R35 ;  /* 0x00000010ff807819 */ /* 0x000fe20000011623 */
[----:B------:R-:W-:Y:S01]  /*4530*/  IMAD.U32 R36, R51, 0x10000, RZ ;  /* 0x0001000033247824 */ /* 0x000fe200078e00ff */
[----:B------:R-:W-:Y:S01]  /*4540*/  PRMT R133, R135, 0x5410, R133 ;  /* 0x0000541087857816 */ /* 0x000fe20000000085 */
[----:B------:R-:W-:Y:S01]  /*4550*/  IMAD.U32 R38, R52, 0x10000, RZ ;  /* 0x0001000034267824 */ /* 0x000fe200078e00ff */
[----:B------:R-:W-:Y:S01]  /*4560*/  LOP3.LUT R34, R49, 0xffff0000, RZ, 0xc0, !PT ;  /* 0xffff000031227812 */ /* 0x000fe200078ec0ff */
[----:B------:R-:W-:Y:S01]  /*4570*/  IMAD.U32 R32, R48, 0x10000, RZ ;  /* 0x0001000030207824 */ /* 0x000fe200078e00ff */
[----:B------:R-:W-:Y:S01]  /*4580*/  LOP3.LUT R49, R53, 0xffff0000, RZ, 0xc0, !PT ;  /* 0xffff000035317812 */ /* 0x000fe200078ec0ff */
[----:B------:R-:W-:Y:S01]  /*4590*/  IMAD.U32 R53, R55, 0x10000, RZ ;  /* 0x0001000037357824 */ /* 0x000fe200078e00ff */
[----:B------:R-:W-:Y:S01]  /*45a0*/  LOP3.LUT R130, R130, 0xffff0000, RZ, 0xc0, !PT ;  /* 0xffff000082827812 */ /* 0x000fe200078ec0ff */
[----:B------:R-:W-:Y:S01]  /*45b0*/  IMAD.U32 R35, R50, 0x10000, RZ ;  /* 0x0001000032237824 */ /* 0x000fe200078e00ff */
[----:B------:R-:W-:Y:S01]  /*45c0*/  PRMT R129, R136, 0x5410, R129 ;  /* 0x0000541088817816 */ /* 0x000fe20000000081 */
[C---:B------:R-:W-:Y:S01]  /*45d0*/  FMUL.FTZ R136, R39.reuse, R126 ;  /* 0x0000007e27887220 */ /* 0x040fe20000410000 */
[----:B------:R-:W-:Y:S01]  /*45e0*/  PRMT R131, R134, 0x5410, R131 ;  /* 0x0000541086837816 */ /* 0x000fe20000000083 */
[----:B------:R-:W-:Y:S01]  /*45f0*/  FMUL.FTZ R134, R39, R132 ;  /* 0x0000008427867220 */ /* 0x000fe20000410000 */
[----:B------:R-:W-:Y:S01]  /*4600*/  LOP3.LUT R125, R125, 0xffff0000, RZ, 0xc0, !PT ;  /* 0xffff00007d7d7812 */ /* 0x000fe200078ec0ff */
[----:B------:R-:W-:Y:S01]  /*4610*/  IMAD.U32 R39, R133, 0x10000, RZ ;  /* 0x0001000085277824 */ /* 0x000fe200078e00ff */
[----:B------:R-:W-:Y:S01]  /*4620*/  PRMT R128, R115, 0x5432, R128 ;  /* 0x0000543273807816 */ /* 0x000fe20000000080 */
[----:B------:R-:W-:Y:S01]  /*4630*/  FMUL.FTZ R135, R49, R130 ;  /* 0x0000008231877220 */ /* 0x000fe20000410000 */
[C---:B------:R-:W-:Y:S01]  /*4640*/  FFMA.FTZ R134, R33.reuse, R126, -R134 ;  /* 0x0000007e21867223 */ /* 0x040fe20000010886 */
[----:B------:R-:W-:Y:S01]  /*4650*/  FFMA.FTZ R136, R33, R132, R136 ;  /* 0x0000008421887223 */ /* 0x000fe20000010088 */
[----:B------:R-:W-:Y:S01]  /*4660*/  FMUL.FTZ R49, R49, R125 ;  /* 0x0000007d31317220 */ /* 0x000fe20000410000 */
[----:B------:R-:W-:Y:S01]  /*4670*/  PRMT R124, R116, 0x5432, R124 ;  /* 0x00005432747c7816 */ /* 0x000fe2000000007c */
[----:B------:R-:W-:-:S02]  /*4680*/  IMAD.U32 R33, R128, 0x10000, RZ ;  /* 0x0001000080217824 */ /* 0x000fc400078e00ff */
[----:B------:R-:W-:Y:S01]  /*4690*/  FMUL.FTZ R137, R53, R39 ;  /* 0x0000002735897220 */ /* 0x000fe20000410000 */
[C---:B------:R-:W-:Y:S01]  /*46a0*/  FFMA.FTZ R135, R34.reuse, R125, -R135 ;  /* 0x0000007d22877223 */ /* 0x040fe20000010887 */
[----:B------:R-:W-:Y:S01]  /*46b0*/  LOP3.LUT R55, R55, 0xffff0000, RZ, 0xc0, !PT ;  /* 0xffff000037377812 */ /* 0x000fe200078ec0ff */
[----:B------:R-:W-:Y:S01]  /*46c0*/  FFMA.FTZ R125, R34, R130, R49 ;  /* 0x00000082227d7223 */ /* 0x000fe20000010031 */
[----:B------:R-:W-:Y:S01]  /*46d0*/  LOP3.LUT R126, R133, 0xffff0000, RZ, 0xc0, !PT ;  /* 0xffff0000857e7812 */ /* 0x000fe200078ec0ff */
[-C--:B------:R-:W-:Y:S01]  /*46e0*/  FMUL.FTZ R132, R53, R33.reuse ;  /* 0x0000002135847220 */ /* 0x080fe20000410000 */
[----:B------:R-:W-:Y:S01]  /*46f0*/  FFMA.FTZ R137, R36, R33, -R137 ;  /* 0x0000002124897223 */ /* 0x000fe20000010889 */
[----:B------:R-:W-:Y:S01]  /*4700*/  LOP3.LUT R128, R128, 0xffff0000, RZ, 0xc0, !PT ;  /* 0xffff000080807812 */ /* 0x000fe200078ec0ff */
[----:B------:R-:W-:Y:S01]  /*4710*/  IMAD.U32 R49, R129, 0x10000, RZ ;  /* 0x0001000081317824 */ /* 0x000fe200078e00ff */
[----:B------:R-:W-:Y:S01]  /*4720*/  LOP3.LUT R37, R51, 0xffff0000, RZ, 0xc0, !PT ;  /* 0xffff000033257812 */ /* 0x000fe200078ec0ff */
[----:B------:R-:W-:-:S02]  /*4730*/  IMAD.U32 R33, R124, 0x10000, RZ ;  /* 0x000100007c217824 */ /* 0x000fc400078e00ff */
[----:B------:R-:W-:Y:S01]  /*4740*/  FFMA.FTZ R132, R36, R39, R132 ;  /* 0x0000002724847223 */ /* 0x000fe20000010084 */
[C---:B------:R-:W-:Y:S01]  /*4750*/  FMUL.FTZ R34, R55.reuse, R126 ;  /* 0x0000007e37227220 */ /* 0x040fe20000410000 */
[----:B------:R-:W-:Y:S01]  /*4760*/  FMUL.FTZ R53, R38, R49 ;  /* 0x0000003126357220 */ /* 0x000fe20000410000 */
[----:B------:R-:W-:Y:S01]  /*4770*/  LOP3.LUT R52, R52, 0xffff0000, RZ, 0xc0, !PT ;  /* 0xffff000034347812 */ /* 0x000fe200078ec0ff */
[-C--:B------:R-:W-:Y:S01]  /*4780*/  FMUL.FTZ R36, R55, R128.reuse ;  /* 0x0000008037247220 */ /* 0x080fe20000410000 */
[----:B------:R-:W-:Y:S01]  /*4790*/  LOP3.LUT R129, R129, 0xffff0000, RZ, 0xc0, !PT ;  /* 0xffff000081817812 */ /* 0x000fe200078ec0ff */
[----:B------:R-:W-:Y:S01]  /*47a0*/  FMUL.FTZ R38, R38, R33 ;  /* 0x0000002126267220 */ /* 0x000fe20000410000 */
[----:B------:R-:W-:Y:S01]  /*47b0*/  LOP3.LUT R39, R124, 0xffff0000, RZ, 0xc0, !PT ;  /* 0xffff00007c277812 */ /* 0x000fe200078ec0ff */
[----:B------:R-:W-:Y:S01]  /*47c0*/  FFMA.FTZ R128, R37, R128, -R34 ;  /* 0x0000008025807223 */ /* 0x000fe20000010822 */
[----:B------:R-:W-:Y:S01]  /*47d0*/  LOP3.LUT R48, R48, 0xffff0000, RZ, 0xc0, !PT ;  /* 0xffff000030307812 */ /* 0x000fe200078ec0ff */
[----:B------:R-:W-:-:S02]  /*47e0*/  IMAD.U32 R51, R54, 0x10000, RZ ;  /* 0x0001000036337824 */ /* 0x000fc400078e00ff */
[----:B------:R-:W-:Y:S01]  /*47f0*/  FFMA.FTZ R55, R37, R126, R36 ;  /* 0x0000007e25377223 */ /* 0x000fe20000010024 */
[C---:B------:R-:W-:Y:S01]  /*4800*/  FFMA.FTZ R53, R32.reuse, R33, -R53 ;  /* 0x0000002120357223 */ /* 0x040fe20000010835 */
[----:B------:R-:W-:Y:S01]  /*4810*/  FFMA.FTZ R38, R32, R49, R38 ;  /* 0x0000003120267223 */ /* 0x000fe20000010026 */
[----:B------:R-:W-:Y:S01]  /*4820*/  IMAD.U32 R34, R131, 0x10000, RZ ;  /* 0x0001000083227824 */ /* 0x000fe200078e00ff */
[----:B------:R-:W-:Y:S01]  /*4830*/  LOP3.LUT R54, R54, 0xffff0000, RZ, 0xc0, !PT ;  /* 0xffff000036367812 */ /* 0x000fe200078ec0ff */
[C---:B------:R-:W-:Y:S01]  /*4840*/  FMUL.FTZ R37, R52.reuse, R129 ;  /* 0x0000008134257220 */ /* 0x040fe20000410000 */
[-C--:B------:R-:W-:Y:S01]  /*4850*/  FMUL.FTZ R33, R52, R39.reuse ;  /* 0x0000002734217220 */ /* 0x080fe20000410000 */
[----:B------:R-:W-:Y:S01]  /*4860*/  IMAD.U32 R32, R127, 0x10000, RZ ;  /* 0x000100007f207824 */ /* 0x000fe200078e00ff */
[----:B------:R-:W-:Y:S01]  /*4870*/  LOP3.LUT R131, R131, 0xffff0000, RZ, 0xc0, !PT ;  /* 0xffff000083837812 */ /* 0x000fe200078ec0ff */
[C---:B------:R-:W-:Y:S01]  /*4880*/  FFMA.FTZ R36, R48.reuse, R39, -R37 ;  /* 0x0000002730247223 */ /* 0x040fe20000010825 */
[----:B------:R-:W-:Y:S01]  /*4890*/  LOP3.LUT R127, R127, 0xffff0000, RZ, 0xc0, !PT ;  /* 0xffff00007f7f7812 */ /* 0x000fe200078ec0ff */
[----:B------:R-:W-:Y:S01]  /*48a0*/  FFMA.FTZ R33, R48, R129, R33 ;  /* 0x0000008130217223 */ /* 0x000fe20000010021 */
[----:B------:R-:W-:Y:S01]  /*48b0*/  LOP3.LUT R50, R50, 0xffff0000, RZ, 0xc0, !PT ;  /* 0xffff000032327812 */ /* 0x000fe200078ec0ff */
[C---:B------:R-:W-:Y:S01]  /*48c0*/  FMUL.FTZ R48, R51.reuse, R34 ;  /* 0x0000002233307220 */ /* 0x040fe20000410000 */
[C---:B------:R-:W-:Y:S01]  /*48d0*/  FMUL.FTZ R37, R54.reuse, R131 ;  /* 0x0000008336257220 */ /* 0x040fe20000410000 */
[-C--:B------:R-:W-:Y:S01]  /*48e0*/  FMUL.FTZ R51, R51, R32.reuse ;  /* 0x0000002033337220 */ /* 0x080fe20000410000 */
[-C--:B------:R-:W-:Y:S01]  /*48f0*/  FMUL.FTZ R54, R54, R127.reuse ;  /* 0x0000007f36367220 */ /* 0x080fe20000410000 */
[C---:B------:R-:W-:Y:S01]  /*4900*/  FFMA.FTZ R48, R35.reuse, R32, -R48 ;  /* 0x0000002023307223 */ /* 0x040fe20000010830 */
        /* <DEDUP_REMOVED lines=14> */
.L_x_2708:
[----:B------:R-:W-:Y:S05]  /*49f0*/  BSYNC B2 ;  /* 0x0000000000027941 */ /* 0x000fea0003800000 */
.L_x_2707:
        /* <DEDUP_REMOVED lines=12> */
.L_x_2706:
[----:B------:R-:W-:Y:S05]  /*4ac0*/  BSYNC B1 ;  /* 0x0000000000017941 */ /* 0x000fea0003800000 */
.L_x_2705:
        /* <DEDUP_REMOVED lines=119> */
.L_x_2710:
[----:B------:R-:W-:Y:S05]  /*5240*/  BSYNC B1 ;  /* 0x0000000000017941 */ /* 0x000fea0003800000 */
.L_x_2709:
[----:B-1----:R1:W-:Y:S01]  /*5250*/  STG.E.128 desc[UR38][R48.64], R32 ;  /* 0x0000002030007986 */ /* 0x0023e2000c101d26 */
[----:B------:R-:W-:-:S13]  /*5260*/  ISETP.GE.AND P4, PT, R51, R111, PT ;  /* 0x0000006f3300720c */ /* 0x000fda0003f86270 */
[----:B------:R-:W-:Y:S05]  /*5270*/  @P4 BRA `(.L_x_2695) ;  /* 0x0000000000804947 */ /* 0x000fea0003800000 */
[--C-:B-1----:R-:W-:Y:S02]  /*5280*/  SHF.R.S32.HI R32, RZ, 0x1f, R51.reuse ;  /* 0x0000001fff207819 */ /* 0x102fe40000011433 */
[----:B------:R-:W-:-:S04]  /*5290*/  IADD3 R51, P4, P5, R6, R104, R51 ;  /* 0x0000006806337210 */ /* 0x000fc80007d9e033 */
[----:B------:R-:W-:Y:S02]  /*52a0*/  IADD3.X R50, R29, R50, R32, P4, P5 ;  /* 0x000000321d327210 */ /* 0x000fe400027ea420 */
[----:B------:R-:W-:-:S04]  /*52b0*/  LEA R100, P4, R51, R100, 0x1 ;  /* 0x0000006433647211 */ /* 0x000fc800078808ff */
[----:B------:R-:W-:-:S05]  /*52c0*/  LEA.HI.X R101, R51, R101, R50, 0x1, P4 ;  /* 0x0000006533657211 */ /* 0x000fca00020f0c32 */
[----:B--2---:R1:W-:Y:S01]  /*52d0*/  STG.E.128 desc[UR38][R100.64], R36 ;  /* 0x0000002464007986 */ /* 0x0043e2000c101d26 */
[----:B------:R-:W-:Y:S05]  /*52e0*/  BRA `(.L_x_2695) ;  /* 0x0000000000647947 */ /* 0x000fea0003800000 */
.L_x_2678:
[----:B------:R-:W-:-:S13]  /*52f0*/  ISETP.NE.AND P3, PT, R203, 0x3, PT ;  /* 0x00000003cb00780c */ /* 0x000fda0003f65270 */
[----:B------:R-:W-:Y:S05]  /*5300*/  @!P3 BRA `(.L_x_2711) ;  /* 0x000000000004b947 */ /* 0x000fea0003800000 */
[----:B------:R-:W-:Y:S01]  /*5310*/  BPT.TRAP 0x1 ;  /* 0x000000040000795c */ /* 0x000fe20000300000 */
.L_x_2711:
[----:B------:R-:W-:Y:S01]  /*5320*/  IMAD R98, R17, 0x8, R16 ;  /* 0x0000000811627824 */ /* 0x000fe200078e0210 */
[----:B------:R-:W-:Y:S01]  /*5330*/  SHF.L.U32 R103, R204, 0x1f, RZ ;  /* 0x0000001fcc677819 */ /* 0x000fe200000006ff */
[----:B------:R-:W-:Y:S01]  /*5340*/  IMAD R102, R27, -0x60, R24 ;  /* 0xffffffa01b667824 */ /* 0x000fe200078e0218 */
[----:B------:R-:W-:Y:S02]  /*5350*/  BSSY B1, `(.L_x_2712) ;  /* 0x0000004000017945 */ /* 0x000fe40003800000 */
[----:B------:R-:W0:Y:S02]  /*5360*/  SYNCS.PHASECHK.TRANS64.TRYWAIT P4, [R98+URZ+0x22890], R103 ;  /* 0x02289067620075a7 */ /* 0x000e24000808017f */
[----:B------:R-:W-:Y:S01]  /*5370*/  VIMNMX R102, R102, 0x60, PT ;  /* 0x0000006066667848 */ /* 0x000fe20003fe0100 */
[----:B0-----:R-:W-:Y:S06]  /*5380*/  @!P4 BRA `(.L_x_2713) ;  /* 0x000001c000f8c947 */ /* 0x001fec0003800000 */
.L_x_3045:
[----:B------:R-:W-:Y:S05]  /*5390*/  BSYNC B1 ;  /* 0x0000000000017941 */ /* 0x000fea0003800000 */
.L_x_2712:
        /* <DEDUP_REMOVED lines=8> */
.L_x_2715:
[----:B------:R-:W-:Y:S05]  /*5420*/  BSYNC B1 ;  /* 0x0000000000017941 */ /* 0x000fea0003800000 */
.L_x_2714:
[----:B------:R-:W-:Y:S05]  /*5430*/  @P4 BRA `(.L_x_2695) ;  /* 0x0000000000104947 */ /* 0x000fea0003800000 */
[----:B-1----:R-:W1:Y:S04]  /*5440*/  @!P1 LDS.128 R32, [R108+0x2000] ;  /* 0x002000006c209984 */ /* 0x002e680000000c00 */
[----:B------:R-:W2:Y:S04]  /*5450*/  @!P2 LDS.128 R36, [R106+0x2000] ;  /* 0x002000006a24a984 */ /* 0x000ea80000000c00 */
[----:B-1----:R1:W-:Y:S04]  /*5460*/  @!P1 STG.E.128 desc[UR38][R40.64], R32 ;  /* 0x0000002028009986 */ /* 0x0023e8000c101d26 */
[----:B--2---:R1:W-:Y:S02]  /*5470*/  @!P2 STG.E.128 desc[UR38][R40.64+0x40], R36 ;  /* 0x000040242800a986 */ /* 0x0043e4000c101d26 */
.L_x_2695:
[----:B------:R-:W-:Y:S05]  /*5480*/  BSYNC B0 ;  /* 0x0000000000007941 */ /* 0x000fea0003800000 */
.L_x_2677:
        /* <DEDUP_REMOVED lines=17> */
.L_x_2717:
[----:B------:R-:W-:Y:S05]  /*55a0*/  BSYNC B0 ;  /* 0x0000000000007941 */ /* 0x000fea0003800000 */
.L_x_2716:
[----:B------:R-:W2:Y:S01]  /*55b0*/  SYNCS.PHASECHK.TRANS64.TRYWAIT P3, [R98+URZ+0x228b0], R103 ;  /* 0x0228b067620075a7 */ /* 0x000ea2000806017f */
[----:B------:R-:W-:Y:S01]  /*55c0*/  ULDC UR52, c[0x0][0x320] ;  /* 0x0000c80000347ab9 */ /* 0x000fe20000000800 */
[----:B------:R-:W-:Y:S01]  /*55d0*/  ULDC.64 UR48, c[0x0][0x328] ;  /* 0x0000ca0000307ab9 */ /* 0x000fe20000000a00 */
[----:B------:R-:W-:Y:S01]  /*55e0*/  ULDC.64 UR46, c[0x0][0x318] ;  /* 0x0000c600002e7ab9 */ /* 0x000fe20000000a00 */
[----:B------:R-:W-:Y:S01]  /*55f0*/  BSSY B0, `(.L_x_2718) ;  /* 0x0000003000007945 */ /* 0x000fe20003800000 */
[----:B-1----:R-:W-:-:S03]  /*5600*/  IMAD R32, R17, 0x6000, R81 ;  /* 0x0000600011207824 */ /* 0x002fc600078e0251 */
[----:B--2---:R-:W-:Y:S05]  /*5610*/  @!P3 BRA `(.L_x_2719) ;  /* 0x000001c00068b947 */ /* 0x004fea0003800000 */
.L_x_3046:
[----:B------:R-:W-:Y:S05]  /*5620*/  BSYNC B0 ;  /* 0x0000000000007941 */ /* 0x000fea0003800000 */
.L_x_2718:
        /* <DEDUP_REMOVED lines=39> */
.L_x_2721:
[----:B------:R-:W-:Y:S05]  /*58a0*/  BSYNC B0 ;  /* 0x0000000000007941 */ /* 0x000fea0003800000 */
.L_x_2720:
        /* <DEDUP_REMOVED lines=37> */
.L_x_2723:
[----:B------:R-:W-:Y:S05]  /*5b00*/  BSYNC B0 ;  /* 0x0000000000007941 */ /* 0x000fea0003800000 */
.L_x_2722:
        /* <DEDUP_REMOVED lines=22> */
.L_x_2672:
[----:B------:R-:W0:Y:S01]  /*5c70*/  LDC R0, c[0x0][0x448] ;  /* 0x00011200ff007b82 */ /* 0x000e220000000800 */
[----:B------:R-:W-:-:S07]  /*5c80*/  IADD3 R5, R201, 0x1, -R200 ;  /* 0x00000001c9057810 */ /* 0x000fce0007ffe8c8 */
[----:B------:R-:W1:Y:S01]  /*5c90*/  LDC.64 R6, c[0x0][0x9e0] ;  /* 0x00027800ff067b82 */ /* 0x000e620000000a00 */
[----:B0-----:R-:W-:Y:S01]  /*5ca0*/  ISETP.NE.AND P1, PT, R0, 0x1, PT ;  /* 0x000000010000780c */ /* 0x001fe20003f25270 */
[----:B------:R-:W-:Y:S01]  /*5cb0*/  VIADD R0, R206, 0x7f ;  /* 0x0000007fce007836 */ /* 0x000fe20000000000 */
[----:B-1----:R-:W-:-:S11]  /*5cc0*/  ISETP.GE.AND P2, PT, R7, 0x1, PT ;  /* 0x000000010700780c */ /* 0x002fd60003f46270 */
[----:B------:R-:W0:Y:S08]  /*5cd0*/  @P1 LDC R3, c[0x0][0x44c] ;  /* 0x00011300ff031b82 */ /* 0x000e300000000800 */
[----:B------:R-:W1:Y:S01]  /*5ce0*/  @P1 LDC R4, c[0x0][0x450] ;  /* 0x00011400ff041b82 */ /* 0x000e620000000800 */
[----:B0-----:R-:W-:-:S05]  /*5cf0*/  @P1 IMAD.HI.U32 R3, R0, R3, RZ ;  /* 0x0000000300031227 */ /* 0x001fca00078e00ff */
[----:B-1----:R-:W-:-:S05]  /*5d00*/  @P1 SHF.R.U32.HI R0, RZ, R4, R3 ;  /* 0x00000004ff001219 */ /* 0x002fca0000011603 */
[----:B------:R-:W-:Y:S01]  /*5d10*/  IMAD.IADD R5, R5, 0x1, R0 ;  /* 0x0000000105057824 */ /* 0x000fe200078e0200 */
[----:B------:R-:W-:Y:S06]  /*5d20*/  @P0 BRA `(.L_x_2725) ;  /* 0x00000000000c0947 */ /* 0x000fec0003800000 */
[----:B------:R-:W0:Y:S01]  /*5d30*/  FENCE.VIEW.ASYNC.G ;  /* 0x00000000000073c6 */ /* 0x000e220000000100 */
[----:B------:R-:W-:Y:S05]  /*5d40*/  WARPSYNC.ALL ;  /* 0x0000000000007948 */ /* 0x000fea0003800000 */
[----:B0-----:R-:W-:Y:S06]  /*5d50*/  BAR.ARV 0xc, 0x180 ;  /* 0x0306000000007b1d */ /* 0x001fec0000002000 */
.L_x_2725:
        /* <DEDUP_REMOVED lines=13> */
.L_x_2728:
[----:B------:R-:W-:-:S13]  /*5e30*/  ISETP.NE.AND P0, PT, R7, 0x1, PT ;  /* 0x000000010700780c */ /* 0x000fda0003f05270 */
[----:B------:R-:W0:Y:S02]  /*5e40*/  @P0 LDC.64 R4, c[0x0][0x9e8] ;  /* 0x00027a00ff040b82 */ /* 0x000e240000000a00 */
[----:B0-----:R-:W-:-:S05]  /*5e50*/  @P0 IMAD.HI.U32 R4, R3, R4, RZ ;  /* 0x0000000403040227 */ /* 0x001fca00078e00ff */
[----:B------:R-:W-:-:S07]  /*5e60*/  @P0 SHF.R.U32.HI R3, RZ, R5, R4 ;  /* 0x00000005ff030219 */ /* 0x000fce0000011604 */
.L_x_2729:
[----:B------:R-:W-:Y:S05]  /*5e70*/  BSYNC B0 ;  /* 0x0000000000007941 */ /* 0x000fea0003800000 */
.L_x_2727:
[----:B------:R-:W-:-:S05]  /*5e80*/  IMAD R3, R3, R7, R7 ;  /* 0x0000000703037224 */ /* 0x000fca00078e0207 */
[----:B------:R-:W-:-:S07]  /*5e90*/  VIMNMX R0, R0, R3, PT ;  /* 0x0000000300007248 */ /* 0x000fce0003fe0100 */
.L_x_2726:
[----:B------:R-:W0:Y:S01]  /*5ea0*/  @P1 LDC R3, c[0x0][0x44c] ;  /* 0x00011300ff031b82 */ /* 0x000e220000000800 */
[----:B------:R-:W-:Y:S01]  /*5eb0*/  VIADD R0, R0, 0x5f ;  /* 0x0000005f00007836 */ /* 0x000fe20000000000 */
[----:B------:R-:W-:Y:S01]  /*5ec0*/  ULDC UR4, c[0x0][0x9dc] ;  /* 0x0002770000047ab9 */ /* 0x000fe20000000800 */
[----:B------:R-:W-:Y:S02]  /*5ed0*/  IMAD.MOV.U32 R4, RZ, RZ, R206 ;  /* 0x000000ffff047224 */ /* 0x000fe400078e00ce */
[----:B------:R-:W-:-:S03]  /*5ee0*/  IMAD.HI R0, R0, 0x2aaaaaab, RZ ;  /* 0x2aaaaaab00007827 */ /* 0x000fc600078e02ff */
[----:B------:R-:W1:Y:S01]  /*5ef0*/  @P1 LDC R6, c[0x0][0x450] ;  /* 0x00011400ff061b82 */ /* 0x000e620000000800 */
[----:B0-----:R-:W-:Y:S01]  /*5f00*/  @P1 IMAD.HI.U32 R5, R206, R3, RZ ;  /* 0x00000003ce051227 */ /* 0x001fe200078e00ff */
[----:B------:R-:W-:-:S04]  /*5f10*/  SHF.R.U32.HI R3, RZ, 0x1f, R0 ;  /* 0x0000001fff037819 */ /* 0x000fc80000011600 */
[----:B------:R-:W-:Y:S02]  /*5f20*/  LEA.HI.SX32 R3, R0, R3, 0x1c ;  /* 0x0000000300037211 */ /* 0x000fe400078fe2ff */
[----:B-1----:R-:W-:Y:S02]  /*5f30*/  @P1 SHF.R.U32.HI R4, RZ, R6, R5 ;  /* 0x00000006ff041219 */ /* 0x002fe40000011605 */
[----:B------:R-:W-:Y:S02]  /*5f40*/  VIMNMX R178, R178, R3, PT ;  /* 0x00000003b2b27248 */ /* 0x000fe40003fe0100 */
        /* <DEDUP_REMOVED lines=13> */
.L_x_2732:
[----:B------:R-:W-:-:S13]  /*6020*/  ISETP.NE.AND P0, PT, R7, 0x1, PT ;  /* 0x000000010700780c */ /* 0x000fda0003f05270 */
[----:B------:R-:W0:Y:S02]  /*6030*/  @P0 LDC.64 R4, c[0x0][0x9e8] ;  /* 0x00027a00ff040b82 */ /* 0x000e240000000a00 */
[----:B0-----:R-:W-:-:S05]  /*6040*/  @P0 IMAD.HI.U32 R4, R0, R4, RZ ;  /* 0x0000000400040227 */ /* 0x001fca00078e00ff */
[----:B------:R-:W-:-:S07]  /*6050*/  @P0 SHF.R.U32.HI R0, RZ, R5, R4 ;  /* 0x00000005ff000219 */ /* 0x000fce0000011604 */
.L_x_2733:
[----:B------:R-:W-:Y:S05]  /*6060*/  BSYNC B0 ;  /* 0x0000000000007941 */ /* 0x000fea0003800000 */
.L_x_2731:
[----:B------:R-:W-:-:S05]  /*6070*/  IMAD R0, R0, R7, RZ ;  /* 0x0000000700007224 */ /* 0x000fca00078e02ff */
[----:B------:R-:W-:-:S07]  /*6080*/  VIMNMX R3, R3, R0, !PT ;  /* 0x0000000003037248 */ /* 0x000fce0007fe0100 */
.L_x_2730:
[----:B------:R-:W-:Y:S01]  /*6090*/  IMAD.HI R3, R3, 0x2aaaaaab, RZ ;  /* 0x2aaaaaab03037827 */ /* 0x000fe200078e02ff */
[----:B------:R-:W-:Y:S02]  /*60a0*/  PLOP3.LUT P0, PT, PT, PT, PT, 0x80, 0x0 ;  /* 0x000000000000781c */ /* 0x000fe40003f0f070 */
[----:B------:R-:W-:Y:S02]  /*60b0*/  CS2R R4, SRZ ;  /* 0x0000000000047805 */ /* 0x000fe4000001ff00 */
[----:B------:R-:W-:Y:S01]  /*60c0*/  CS2R R148, SRZ ;  /* 0x0000000000947805 */ /* 0x000fe2000001ff00 */
[----:B------:R-:W-:Y:S01]  /*60d0*/  IMAD.MOV.U32 R6, RZ, RZ, RZ ;  /* 0x000000ffff067224 */ /* 0x000fe200078e00ff */
[----:B------:R-:W-:Y:S01]  /*60e0*/  SHF.R.U32.HI R0, RZ, 0x1f, R3 ;  /* 0x0000001fff007819 */ /* 0x000fe20000011603 */
[----:B------:R-:W-:Y:S01]  /*60f0*/  IMAD.MOV.U32 R150, RZ, RZ, RZ ;  /* 0x000000ffff967224 */ /* 0x000fe200078e00ff */
[----:B------:R-:W-:Y:S02]  /*6100*/  CS2R R146, SRZ ;  /* 0x0000000000927805 */ /* 0x000fe4000001ff00 */
[----:B------:R-:W-:-:S02]  /*6110*/  CS2R R144, SRZ ;  /* 0x0000000000907805 */ /* 0x000fc4000001ff00 */
[----:B------:R-:W-:Y:S01]  /*6120*/  LEA.HI.SX32 R218, R3, R0, 0x1c ;  /* 0x0000000003da7211 */ /* 0x000fe200078fe2ff */
[----:B------:R-:W-:Y:S01]  /*6130*/  IMAD.MOV.U32 R0, RZ, RZ, RZ ;  /* 0x000000ffff007224 */ /* 0x000fe200078e00ff */
[----:B------:R-:W-:Y:S02]  /*6140*/  CS2R R142, SRZ ;  /* 0x00000000008e7805 */ /* 0x000fe4000001ff00 */
[----:B------:R-:W-:Y:S02]  /*6150*/  CS2R R140, SRZ ;  /* 0x00000000008c7805 */ /* 0x000fe4000001ff00 */
[----:B------:R-:W-:Y:S02]  /*6160*/  VIMNMX R218, RZ, R218, !PT ;  /* 0x000000daffda7248 */ /* 0x000fe40007fe0100 */
[----:B------:R-:W-:Y:S02]  /*6170*/  CS2R R138, SRZ ;  /* 0x00000000008a7805 */ /* 0x000fe4000001ff00 */
[----:B------:R-:W-:-:S02]  /*6180*/  CS2R R136, SRZ ;  /* 0x0000000000887805 */ /* 0x000fc4000001ff00 */
[----:B------:R-:W-:Y:S02]  /*6190*/  CS2R R134, SRZ ;  /* 0x0000000000867805 */ /* 0x000fe4000001ff00 */
[----:B------:R-:W-:Y:S02]  /*61a0*/  ISETP.GT.AND P1, PT, R178, R218, PT ;  /* 0x000000dab200720c */ /* 0x000fe40003f24270 */
        /* <DEDUP_REMOVED lines=32> */
[----:B----4-:R-:W-:Y:S02]  /*63b0*/  CS2R R78, SRZ ;  /* 0x00000000004e7805 */ /* 0x010fe4000001ff00 */
        /* <DEDUP_REMOVED lines=31> */
.L_x_3049:
[----:B01----:R-:W-:Y:S01]  /*65b0*/  LEA.HI R0, R14, R14, RZ, 0x1 ;  /* 0x0000000e0e007211 */ /* 0x003fe200078f08ff */
        /* <DEDUP_REMOVED lines=25> */
.L_x_2737:
[----:B------:R-:W-:Y:S05]  /*6750*/  BSYNC B6 ;  /* 0x0000000000067941 */ /* 0x000fea0003800000 */
.L_x_2736:
        /* <DEDUP_REMOVED lines=12> */
.L_x_2741:
[----:B-1----:R1:W2:Y:S02]  /*6820*/  SYNCS.PHASECHK.TRANS64.TRYWAIT P0, [R16+URZ+0x22800], R3 ;  /* 0x02280003100075a7 */ /* 0x0022a4000800017f */
[----:B--2---:R-:W-:Y:S05]  /*6830*/  @!P0 NANOSLEEP.SYNCS 0x989680 ;  /* 0x009896800000895d */ /* 0x004fea0003900000 */
[----:B------:R-:W2:Y:S02]  /*6840*/  @!P0 SYNCS.PHASECHK.TRANS64 P0, [R16+URZ+0x22800], R3 ;  /* 0x02280003100085a7 */ /* 0x000ea4000800007f */
[----:B--2---:R-:W-:Y:S05]  /*6850*/  @!P0 BRA `(.L_x_2741) ;  /* 0xfffffffc00f08947 */ /* 0x004fea000383ffff */
.L_x_2740:
[----:B------:R-:W-:Y:S05]  /*6860*/  BSYNC B0 ;  /* 0x0000000000007941 */ /* 0x000fea0003800000 */
.L_x_2739:
[----:B------:R-:W-:Y:S05]  /*6870*/  BRA `(.L_x_2742) ;  /* 0x0000002c00807947 */ /* 0x000fea0003800000 */
.L_x_2738:
[----:B------:R-:W-:Y:S01]  /*6880*/  LOP3.LUT P0, RZ, R24, 0x3ff, RZ, 0xc0, !PT ;  /* 0x000003ff18ff7812 */ /* 0x000fe2000780c0ff */
[----:B------:R-:W-:Y:S01]  /*6890*/  ULDC.64 UR4, c[0x0][0x3f8] ;  /* 0x0000fe0000047ab9 */ /* 0x000fe20000000a00 */
[----:B-----5:R-:W-:Y:S01]  /*68a0*/  SHF.R.S32.HI R0, RZ, 0x1f, R30 ;  /* 0x0000001fff007819 */ /* 0x020fe2000001141e */
[----:B------:R-:W-:Y:S01]  /*68b0*/  ULDC.64 UR6, c[0x0][0x408] ;  /* 0x0001020000067ab9 */ /* 0x000fe20000000a00 */
[----:B------:R-:W-:Y:S01]  /*68c0*/  IMAD.WIDE.U32 R24, R30, UR4, RZ ;  /* 0x000000041e187c25 */ /* 0x000fe2000f8e00ff */
[----:B------:R-:W-:Y:S03]  /*68d0*/  BSSY B6, `(.L_x_2743) ;  /* 0x0000019000067945 */ /* 0x000fe60003800000 */
[C---:B------:R-:W-:Y:S02]  /*68e0*/  IMAD R3, R0.reuse, UR4, RZ ;  /* 0x0000000400037c24 */ /* 0x040fe4000f8e02ff */
[----:B------:R-:W-:-:S02]  /*68f0*/  IMAD R5, R0, UR6, RZ ;  /* 0x0000000600057c24 */ /* 0x000fc4000f8e02ff */
[C---:B------:R-:W-:Y:S02]  /*6900*/  IMAD R3, R30.reuse, UR5, R3 ;  /* 0x000000051e037c24 */ /* 0x040fe4000f8e0203 */
[C---:B------:R-:W-:Y:S02]  /*6910*/  IMAD R5, R30.reuse, UR7, R5 ;  /* 0x000000071e057c24 */ /* 0x040fe4000f8e0205 */
[----:B------:R-:W-:-:S04]  /*6920*/  IMAD.WIDE.U32 R30, R30, UR6, RZ ;  /* 0x000000061e1e7c25 */ /* 0x000fc8000f8e00ff */
[----:B------:R-:W-:Y:S02]  /*6930*/  IMAD.IADD R27, R3, 0x1, R25 ;  /* 0x00000001031b7824 */ /* 0x000fe400078e0219 */
[----:B------:R-:W-:Y:S01]  /*6940*/  IMAD.IADD R29, R5, 0x1, R31 ;  /* 0x00000001051d7824 */ /* 0x000fe200078e021f */
        /* <DEDUP_REMOVED lines=17> */
.L_x_2744:
[----:B------:R-:W-:Y:S05]  /*6a60*/  BSYNC B6 ;  /* 0x0000000000067941 */ /* 0x000fea0003800000 */
.L_x_2743:
[----:B------:R-:W-:Y:S01]  /*6a70*/  ULDC.U8 UR4, c[0x0][0x410] ;  /* 0x0001040000047ab9 */ /* 0x000fe20000000000 */
[----:B------:R-:W-:Y:S01]  /*6a80*/  BSSY B0, `(.L_x_2745) ;  /* 0x00002b7000007945 */ /* 0x000fe20003800000 */
[----:B------:R-:W-:Y:S01]  /*6a90*/  ISETP.NE.AND P0, PT, RZ, UR4, PT ;  /* 0x00000004ff007c0c */ /* 0x000fe2000bf05270 */
[----:B------:R-:W-:Y:S02]  /*6aa0*/  IMAD.SHL.U32 R37, R231, 0x8, RZ ;  /* 0x00000008e7257824 */ /* 0x000fe400078e00ff */
[----:B------:R-:W-:-:S10]  /*6ab0*/  IMAD.IADD R34, R18, 0x1, R206 ;  /* 0x0000000112227824 */ /* 0x000fd400078e02ce */
[----:B------:R-:W-:Y:S05]  /*6ac0*/  @!P0 BRA `(.L_x_2746) ;  /* 0x0000001400948947 */ /* 0x000fea0003800000 */
[----:B------:R-:W0:Y:S01]  /*6ad0*/  LDC R39, c[0x0][0x448] ;  /* 0x00011200ff277b82 */ /* 0x000e220000000800 */
[----:B------:R-:W-:Y:S01]  /*6ae0*/  IMAD R3, R231, 0x40, R34 ;  /* 0x00000040e7037824 */ /* 0x000fe200078e0222 */
[----:B------:R-:W-:Y:S01]  /*6af0*/  ULDC.64 UR4, c[0x0][0x3f8] ;  /* 0x0000fe0000047ab9 */ /* 0x000fe20000000a00 */
[----:B------:R-:W-:Y:S01]  /*6b00*/  ULDC.64 UR6, c[0x0][0x408] ;  /* 0x0001020000067ab9 */ /* 0x000fe20000000a00 */
[----:B------:R-:W-:Y:S01]  /*6b10*/  IMAD.MOV.U32 R6, RZ, RZ, R24 ;  /* 0x000000ffff067224 */ /* 0x000fe200078e0018 */
[----:B------:R-:W-:Y:S01]  /*6b20*/  SHF.R.S32.HI R38, RZ, 0x1f, R205 ;  /* 0x0000001fff267819 */ /* 0x000fe200000114cd */
[----:B------:R-:W-:Y:S02]  /*6b30*/  IMAD.MOV.U32 R7, RZ, RZ, R27 ;  /* 0x000000ffff077224 */ /* 0x000fe400078e001b */
[----:B------:R-:W-:Y:S02]  /*6b40*/  IMAD.MOV.U32 R8, RZ, RZ, R30 ;  /* 0x000000ffff087224 */ /* 0x000fe400078e001e */
[----:B------:R-:W-:Y:S01]  /*6b50*/  IMAD.MOV.U32 R9, RZ, RZ, R29 ;  /* 0x000000ffff097224 */ /* 0x000fe200078e001d */
[----:B0-----:R-:W-:-:S13]  /*6b60*/  ISETP.NE.AND P0, PT, R39, 0x1, PT ;  /* 0x000000012700780c */ /* 0x001fda0003f05270 */
[----:B------:R-:W0:Y:S08]  /*6b70*/  @P0 LDC R0, c[0x0][0x44c] ;  /* 0x00011300ff000b82 */ /* 0x000e300000000800 */
[----:B------:R-:W1:Y:S01]  /*6b80*/  @P0 LDC R5, c[0x0][0x450] ;  /* 0x00011400ff050b82 */ /* 0x000e620000000800 */
[----:B0-----:R-:W-:-:S05]  /*6b90*/  @P0 IMAD.HI.U32 R0, R3, R0, RZ ;  /* 0x0000000003000227 */ /* 0x001fca00078e00ff */
[----:B-1----:R-:W-:-:S04]  /*6ba0*/  @P0 SHF.R.U32.HI R3, RZ, R5, R0 ;  /* 0x00000005ff030219 */ /* 0x002fc80000011600 */
[----:B------:R-:W-:Y:S01]  /*6bb0*/  SHF.R.S32.HI R0, RZ, 0x1f, R3 ;  /* 0x0000001fff007819 */ /* 0x000fe20000011403 */
[----:B------:R-:W-:-:S04]  /*6bc0*/  IMAD.WIDE.U32 R6, R3, UR4, R6 ;  /* 0x0000000403067c25 */ /* 0x000fc8000f8e0006 */
[C---:B------:R-:W-:Y:S02]  /*6bd0*/  IMAD R4, R0.reuse, UR4, RZ ;  /* 0x0000000400047c24 */ /* 0x040fe4000f8e02ff */
[----:B------:R-:W-:Y:S02]  /*6be0*/  IMAD R0, R0, UR6, RZ ;  /* 0x0000000600007c24 */ /* 0x000fe4000f8e02ff */
[C---:B------:R-:W-:Y:S01]  /*6bf0*/  IMAD R5, R3.reuse, UR5, R4 ;  /* 0x0000000503057c24 */ /* 0x040fe2000f8e0204 */
[----:B------:R-:W-:Y:S01]  /*6c00*/  ULDC.64 UR4, c[0x0][0x3e8] ;  /* 0x0000fa0000047ab9 */ /* 0x000fe20000000a00 */
[C---:B------:R-:W-:Y:S01]  /*6c10*/  IMAD.WIDE.U32 R8, R3.reuse, UR6, R8 ;  /* 0x0000000603087c25 */ /* 0x040fe2000f8e0008 */
[----:B------:R-:W-:Y:S01]  /*6c20*/  LEA R4, P0, R6, UR4, 0x1 ;  /* 0x0000000406047c11 */ /* 0x000fe2000f8008ff */
[----:B------:R-:W-:Y:S02]  /*6c30*/  UMOV UR4, 0xffffffff ;  /* 0xffffffff00047882 */ /* 0x000fe40000000000 */
[----:B------:R-:W-:Y:S01]  /*6c40*/  IMAD R3, R3, UR7, R0 ;  /* 0x0000000703037c24 */ /* 0x000fe2000f8e0200 */
[----:B------:R-:W-:Y:S01]  /*6c50*/  ULDC.64 UR6, c[0x0][0x400] ;  /* 0x0001000000067ab9 */ /* 0x000fe20000000a00 */
[----:B------:R-:W-:Y:S01]  /*6c60*/  IMAD.IADD R5, R7, 0x1, R5 ;  /* 0x0000000107057824 */ /* 0x000fe200078e0205 */
[----:B------:R-:W-:Y:S01]  /*6c70*/  LEA R7, P1, R8, UR6, 0x1 ;  /* 0x0000000608077c11 */ /* 0x000fe2000f8208ff */
[----:B------:R-:W-:-:S03]  /*6c80*/  IMAD.IADD R3, R9, 0x1, R3 ;  /* 0x0000000109037824 */ /* 0x000fc600078e0203 */
[----:B------:R-:W-:Y:S02]  /*6c90*/  LEA.HI.X R6, R6, UR5, R5, 0x1, P0 ;  /* 0x0000000506067c11 */ /* 0x000fe400080f0c05 */
[----:B------:R-:W-:Y:S01]  /*6ca0*/  LEA.HI.X R8, R8, UR7, R3, 0x1, P1 ;  /* 0x0000000708087c11 */ /* 0x000fe200088f0c03 */
[----:B------:R-:W-:Y:S06]  /*6cb0*/  BRA.DIV UR4, `(.L_x_2747) ;  /* 0x000001ae04107947 */ /* 0x000fec000b800000 */
[----:B------:R0:W1:Y:S04]  /*6cc0*/  SHFL.IDX PT, R3, R6, RZ, 0x1c1f ;  /* 0x001c1fff06037589 */ /* 0x00006800000e0000 */
[----:B------:R0:W2:Y:S04]  /*6cd0*/  SHFL.IDX PT, R0, R4, RZ, 0x1c1f ;  /* 0x001c1fff04007589 */ /* 0x0000a800000e0000 */
[----:B------:R0:W3:Y:S04]  /*6ce0*/  SHFL.IDX PT, R5, R8, RZ, 0x1c1f ;  /* 0x001c1fff08057589 */ /* 0x0000e800000e0000 */
[----:B------:R0:W4:Y:S02]  /*6cf0*/  SHFL.IDX PT, R14, R7, RZ, 0x1c1f ;  /* 0x001c1fff070e7589 */ /* 0x00012400000e0000 */
.L_x_3055:
[----:B------:R-:W-:Y:S01]  /*6d00*/  IMAD R39, R200, R39, RZ ;  /* 0x00000027c8277224 */ /* 0x000fe200078e02ff */
[----:B------:R-:W-:Y:S01]  /*6d10*/  BSSY B1, `(.L_x_2748) ;  /* 0x000001d000017945 */ /* 0x000fe20003800000 */
[----:B------:R-:W-:Y:S02]  /*6d20*/  CS2R R30, SRZ ;  /* 0x00000000001e7805 */ /* 0x000fe4000001ff00 */
[----:B------:R-:W-:Y:S02]  /*6d30*/  CS2R R20, SRZ ;  /* 0x0000000000147805 */ /* 0x000fe4000001ff00 */
[----:B------:R-:W-:Y:S02]  /*6d40*/  CS2R R28, SRZ ;  /* 0x00000000001c7805 */ /* 0x000fe4000001ff00 */
[----:B------:R-:W-:Y:S02]  /*6d50*/  ISETP.GE.AND P0, PT, R34, R39, PT ;  /* 0x000000272200720c */ /* 0x000fe40003f06270 */
[----:B------:R-:W-:-:S11]  /*6d60*/  CS2R R24, SRZ ;  /* 0x0000000000187805 */ /* 0x000fd6000001ff00 */
[----:B------:R-:W-:Y:S05]  /*6d70*/  @P0 BRA `(.L_x_2749) ;  /* 0x0000000000580947 */ /* 0x000fea0003800000 */
[----:B------:R-:W-:Y:S01]  /*6d80*/  ULDC UR4, c[0x0][0x3f4] ;  /* 0x0000fd0000047ab9 */ /* 0x000fe20000000800 */
[----:B--2---:R-:W-:Y:S01]  /*6d90*/  IMAD.MOV.U32 R10, RZ, RZ, R0 ;  /* 0x000000ffff0a7224 */ /* 0x004fe200078e0000 */
[----:B------:R-:W-:Y:S01]  /*6da0*/  ISETP.GE.AND P3, PT, R205, UR4, PT ;  /* 0x00000004cd007c0c */ /* 0x000fe2000bf66270 */
[----:B-1----:R-:W-:Y:S01]  /*6db0*/  IMAD.MOV.U32 R11, RZ, RZ, R3 ;  /* 0x000000ffff0b7224 */ /* 0x002fe200078e0003 */
[----:B------:R-:W-:Y:S01]  /*6dc0*/  ISETP.GE.AND P2, PT, R22, UR4, PT ;  /* 0x0000000416007c0c */ /* 0x000fe2000bf46270 */
[----:B---3--:R-:W-:Y:S01]  /*6dd0*/  IMAD.MOV.U32 R15, RZ, RZ, R5 ;  /* 0x000000ffff0f7224 */ /* 0x008fe200078e0005 */
[----:B------:R-:W-:-:S09]  /*6de0*/  CS2R R28, SRZ ;  /* 0x00000000001c7805 */ /* 0x000fd2000001ff00 */
[C---:B------:R-:W-:Y:S01]  /*6df0*/  @!P3 IMAD.SHL.U32 R33, R205.reuse, 0x2, RZ ;  /* 0x00000002cd21b824 */ /* 0x040fe200078e00ff */
[----:B------:R-:W-:Y:S02]  /*6e00*/  @!P3 SHF.L.U64.HI R20, R205, 0x1, R38 ;  /* 0x00000001cd14b819 */ /* 0x000fe40000010226 */
[----:B------:R-:W-:Y:S02]  /*6e10*/  CS2R R30, SRZ ;  /* 0x00000000001e7805 */ /* 0x000fe4000001ff00 */
[----:B------:R-:W-:Y:S01]  /*6e20*/  CS2R R24, SRZ ;  /* 0x0000000000187805 */ /* 0x000fe2000001ff00 */
[----:B------:R-:W-:Y:S01]  /*6e30*/  @!P2 IMAD.WIDE R10, R22, 0x2, R10 ;  /* 0x00000002160aa825 */ /* 0x000fe200078e020a */
[-C--:B------:R-:W-:Y:S02]  /*6e40*/  @!P3 IADD3 R26, P0, R0, R33.reuse, RZ ;  /* 0x00000021001ab210 */ /* 0x080fe40007f1e0ff */
[----:B----4-:R-:W-:Y:S01]  /*6e50*/  @!P3 IADD3 R32, P1, R14, R33, RZ ;  /* 0x000000210e20b210 */ /* 0x010fe20007f3e0ff */
[----:B------:R-:W-:Y:S01]  /*6e60*/  @!P2 IMAD.WIDE R12, R22, 0x2, R14 ;  /* 0x00000002160ca825 */ /* 0x000fe200078e020e */
[----:B------:R1:W5:Y:S03]  /*6e70*/  @!P2 LD.E.64 R28, desc[UR38][R10.64] ;  /* 0x000000260a1ca980 */ /* 0x000366000c101b00 */
[--C-:B------:R-:W-:Y:S01]  /*6e80*/  @!P3 IMAD.X R27, R3, 0x1, R20.reuse, P0 ;  /* 0x00000001031bb824 */ /* 0x100fe200000e0614 */
[----:B------:R1:W5:Y:S01]  /*6e90*/  @!P2 LD.E.64 R30, desc[UR38][R12.64] ;  /* 0x000000260c1ea980 */ /* 0x000362000c101b00 */
[----:B------:R-:W-:Y:S01]  /*6ea0*/  @!P3 IMAD.X R33, R5, 0x1, R20, P1 ;  /* 0x000000010521b824 */ /* 0x000fe200008e0614 */
[----:B------:R-:W-:-:S02]  /*6eb0*/  CS2R R20, SRZ ;  /* 0x0000000000147805 */ /* 0x000fc4000001ff00 */
[----:B------:R1:W5:Y:S04]  /*6ec0*/  @!P3 LD.E.64 R24, desc[UR38][R26.64] ;  /* 0x000000261a18b980 */ /* 0x000368000c101b00 */
[----:B------:R1:W5:Y:S02]  /*6ed0*/  @!P3 LD.E.64 R20, desc[UR38][R32.64] ;  /* 0x000000262014b980 */ /* 0x000364000c101b00 */
.L_x_2749:
[----:B------:R-:W-:Y:S05]  /*6ee0*/  BSYNC B1 ;  /* 0x0000000000017941 */ /* 0x000fea0003800000 */
.L_x_2748:
[----:B--2--5:R-:W-:Y:S01]  /*6ef0*/  IMAD.MOV.U32 R0, RZ, RZ, R30 ;  /* 0x000000ffff007224 */ /* 0x024fe200078e001e */
[----:B------:R-:W-:Y:S01]  /*6f00*/  UMOV UR4, 0xffffffff ;  /* 0xffffffff00047882 */ /* 0x000fe20000000000 */
[----:B-1----:R-:W-:Y:S01]  /*6f10*/  IMAD.MOV.U32 R3, RZ, RZ, R31 ;  /* 0x000000ffff037224 */ /* 0x002fe200078e001f */
[----:B------:R-:W-:Y:S01]  /*6f20*/  CS2R R26, SRZ ;  /* 0x00000000001a7805 */ /* 0x000fe2000001ff00 */
[----:B---3--:R-:W-:Y:S02]  /*6f30*/  IMAD.MOV.U32 R5, RZ, RZ, R20 ;  /* 0x000000ffff057224 */ /* 0x008fe400078e0014 */
[----:B------:R-:W-:Y:S01]  /*6f40*/  IMAD.MOV.U32 R9, RZ, RZ, R21 ;  /* 0x000000ffff097224 */ /* 0x000fe200078e0015 */
[----:B------:R-:W-:Y:S01]  /*6f50*/  PRMT R41, R0, 0x5410, R3 ;  /* 0x0000541000297816 */ /* 0x000fe20000000003 */
[----:B------:R-:W-:Y:S02]  /*6f60*/  IMAD.MOV.U32 R0, RZ, RZ, R28 ;  /* 0x000000ffff007224 */ /* 0x000fe400078e001c */
[----:B------:R-:W-:Y:S01]  /*6f70*/  IMAD.MOV.U32 R3, RZ, RZ, R29 ;  /* 0x000000ffff037224 */ /* 0x000fe200078e001d */
[----:B------:R-:W-:Y:S01]  /*6f80*/  PRMT R42, R5, 0x5410, R9 ;  /* 0x00005410052a7816 */ /* 0x000fe20000000009 */
[----:B------:R-:W-:-:S02]  /*6f90*/  IMAD.MOV.U32 R5, RZ, RZ, R24 ;  /* 0x000000ffff057224 */ /* 0x000fc400078e0018 */
[----:B------:R-:W-:Y:S01]  /*6fa0*/  IMAD.MOV.U32 R9, RZ, RZ, R25 ;  /* 0x000000ffff097224 */ /* 0x000fe200078e0019 */
[----:B------:R-:W-:Y:S02]  /*6fb0*/  PRMT R44, R44, 0x5410, R3 ;  /* 0x000054102c2c7816 */ /* 0x000fe40000000003 */
[----:B------:R-:W-:Y:S02]  /*6fc0*/  PRMT R45, R45, 0x5410, R5 ;  /* 0x000054102d2d7816 */ /* 0x000fe40000000005 */
[----:B------:R-:W-:Y:S01]  /*6fd0*/  PRMT R43, R9, 0x5410, R0 ;  /* 0x00005410092b7816 */ /* 0x000fe20000000000 */
[----:B------:R-:W-:Y:S06]  /*6fe0*/  BRA.DIV UR4, `(.L_x_2750) ;  /* 0x000001aa04b47947 */ /* 0x000fec000b800000 */
[----:B------:R1:W2:Y:S04]  /*6ff0*/  SHFL.IDX PT, R3, R6, 0x1, 0x1c1f ;  /* 0x003c1f0006037f89 */ /* 0x0002a800000e0000 */
[----:B------:R1:W3:Y:S04]  /*7000*/  SHFL.IDX PT, R0, R4, 0x1, 0x1c1f ;  /* 0x003c1f0004007f89 */ /* 0x0002e800000e0000 */
[----:B------:R1:W0:Y:S04]  /*7010*/  SHFL.IDX PT, R5, R8, 0x1, 0x1c1f ;  /* 0x003c1f0008057f89 */ /* 0x00022800000e0000 */
[----:B----4-:R1:W4:Y:S02]  /*7020*/  SHFL.IDX PT, R14, R7, 0x1, 0x1c1f ;  /* 0x003c1f00070e7f89 */ /* 0x01032400000e0000 */
.L_x_3061:
[----:B01----:R-:W-:Y:S01]  /*7030*/  VIADD R4, R34, 0x40 ;  /* 0x0000004022047836 */ /* 0x003fe20000000000 */
[----:B------:R-:W-:Y:S01]  /*7040*/  LEA.HI R6, R234, R234, RZ, 0x1 ;  /* 0x000000eaea067211 */ /* 0x000fe200078f08ff */
[----:B------:R-:W-:Y:S01]  /*7050*/  BSSY B1, `(.L_x_2751) ;  /* 0x0000020000017945 */ /* 0x000fe20003800000 */
[----:B------:R-:W-:Y:S01]  /*7060*/  IMAD.SHL.U32 R34, R236, 0x40, RZ ;  /* 0x00000040ec227824 */ /* 0x000fe200078e00ff */
[----:B------:R-:W-:Y:S02]  /*7070*/  CS2R R8, SRZ ;  /* 0x0000000000087805 */ /* 0x000fe4000001ff00 */
[----:B------:R-:W-:Y:S02]  /*7080*/  ISETP.GE.AND P0, PT, R4, R39, PT ;  /* 0x000000270400720c */ /* 0x000fe40003f06270 */
[----:B------:R-:W-:Y:S02]  /*7090*/  CS2R R12, SRZ ;  /* 0x00000000000c7805 */ /* 0x000fe4000001ff00 */
[----:B------:R-:W-:-:S02]  /*70a0*/  LOP3.LUT R7, R6, 0xfffffffe, RZ, 0xc0, !PT ;  /* 0xfffffffe06077812 */ /* 0x000fc400078ec0ff */
[----:B------:R-:W-:-:S03]  /*70b0*/  CS2R R10, SRZ ;  /* 0x00000000000a7805 */ /* 0x000fc6000001ff00 */
[----:B------:R-:W-:-:S05]  /*70c0*/  IMAD.IADD R7, R234, 0x1, -R7 ;  /* 0x00000001ea077824 */ /* 0x000fca00078e0a07 */
[----:B------:R-:W-:Y:S01]  /*70d0*/  SHF.L.U32 R35, R7, 0x1f, RZ ;  /* 0x0000001f07237819 */ /* 0x000fe200000006ff */
[----:B------:R-:W-:Y:S06]  /*70e0*/  @P0 BRA `(.L_x_2752) ;  /* 0x0000000000580947 */ /* 0x000fec0003800000 */
[----:B------:R-:W-:Y:S01]  /*70f0*/  ULDC UR4, c[0x0][0x3f4] ;  /* 0x0000fd0000047ab9 */ /* 0x000fe20000000800 */
[----:B---3--:R-:W-:Y:S01]  /*7100*/  IMAD.MOV.U32 R6, RZ, RZ, R0 ;  /* 0x000000ffff067224 */ /* 0x008fe200078e0000 */
[----:B------:R-:W-:Y:S01]  /*7110*/  ISETP.GE.AND P3, PT, R205, UR4, PT ;  /* 0x00000004cd007c0c */ /* 0x000fe2000bf66270 */
[----:B--2---:R-:W-:Y:S01]  /*7120*/  IMAD.MOV.U32 R7, RZ, RZ, R3 ;  /* 0x000000ffff077224 */ /* 0x004fe200078e0003 */
[----:B------:R-:W-:Y:S01]  /*7130*/  ISETP.GE.AND P2, PT, R22, UR4, PT ;  /* 0x0000000416007c0c */ /* 0x000fe2000bf46270 */
[----:B------:R-:W-:Y:S01]  /*7140*/  IMAD.MOV.U32 R15, RZ, RZ, R5 ;  /* 0x000000ffff0f7224 */ /* 0x000fe200078e0005 */
        /* <DEDUP_REMOVED lines=16> */
.L_x_2752:
[----:B------:R-:W-:Y:S05]  /*7250*/  BSYNC B1 ;  /* 0x0000000000017941 */ /* 0x000fea0003800000 */
.L_x_2751:
[----:B------:R-:W1:Y:S01]  /*7260*/  SYNCS.PHASECHK.TRANS64.TRYWAIT P0, [R16+URZ+0x22800], R35 ;  /* 0x02280023100075a7 */ /* 0x000e62000800017f */
[----:B------:R-:W-:Y:S01]  /*7270*/  LOP3.LUT R34, R34, 0x1c0, RZ, 0xc0, !PT ;  /* 0x000001c022227812 */ /* 0x000fe200078ec0ff */
[----:B---3-5:R-:W-:Y:S01]  /*7280*/  IMAD.MOV.U32 R0, RZ, RZ, R26 ;  /* 0x000000ffff007224 */ /* 0x028fe200078e001a */
[----:B------:R-:W-:Y:S01]  /*7290*/  VIADDMNMX R40, R39, -R206, 0x80, PT ;  /* 0x0000008027287446 */ /* 0x000fe200038009ce */
[----:B--2---:R-:W-:Y:S01]  /*72a0*/  IMAD.MOV.U32 R3, RZ, RZ, R8 ;  /* 0x000000ffff037224 */ /* 0x004fe200078e0008 */
[----:B------:R-:W-:Y:S01]  /*72b0*/  LOP3.LUT R37, R34, 0x18, R37, 0xf8, !PT ;  /* 0x0000001822257812 */ /* 0x000fe200078ef825 */
[----:B0-----:R-:W-:Y:S01]  /*72c0*/  IMAD.MOV.U32 R4, RZ, RZ, R9 ;  /* 0x000000ffff047224 */ /* 0x001fe200078e0009 */
[----:B------:R-:W-:Y:S01]  /*72d0*/  SHF.R.U32.HI R34, RZ, 0x3, R34 ;  /* 0x00000003ff227819 */ /* 0x000fe20000011622 */
[----:B------:R-:W-:Y:S01]  /*72e0*/  IMAD.MOV.U32 R5, RZ, RZ, R12 ;  /* 0x000000ffff057224 */ /* 0x000fe200078e000c */
[----:B------:R-:W-:Y:S01]  /*72f0*/  PRMT R44, R0, 0x7610, R44 ;  /* 0x00007610002c7816 */ /* 0x000fe2000000002c */
[----:B------:R-:W-:Y:S01]  /*7300*/  IMAD.MOV.U32 R0, RZ, RZ, R27 ;  /* 0x000000ffff007224 */ /* 0x000fe200078e001b */
[----:B------:R-:W-:Y:S01]  /*7310*/  LOP3.LUT R34, R37, R34, RZ, 0x3c, !PT ;  /* 0x0000002225227212 */ /* 0x000fe200078e3cff */
[----:B------:R-:W-:Y:S01]  /*7320*/  BSSY B1, `(.L_x_2753) ;  /* 0x0000011000017945 */ /* 0x000fe20003800000 */
[----:B------:R-:W-:-:S02]  /*7330*/  PRMT R47, R47, 0x5410, R3 ;  /* 0x000054102f2f7816 */ /* 0x000fc40000000003 */
[----:B------:R-:W-:Y:S01]  /*7340*/  PRMT R46, R46, 0x5410, R0 ;  /* 0x000054102e2e7816 */ /* 0x000fe20000000000 */
[----:B------:R-:W-:Y:S01]  /*7350*/  IMAD R3, R219, 0x200, R34 ;  /* 0x00000200db037824 */ /* 0x000fe200078e0222 */
[----:B------:R-:W-:Y:S01]  /*7360*/  PRMT R45, R4, 0x7610, R45 ;  /* 0x00007610042d7816 */ /* 0x000fe2000000002d */
[----:B------:R-:W-:Y:S01]  /*7370*/  IMAD.MOV.U32 R0, RZ, RZ, R13 ;  /* 0x000000ffff007224 */ /* 0x000fe200078e000d */
[----:B------:R-:W-:Y:S01]  /*7380*/  PRMT R48, R48, 0x5410, R5 ;  /* 0x0000541030307816 */ /* 0x000fe20000000005 */
[----:B------:R-:W-:Y:S01]  /*7390*/  IMAD.MOV.U32 R4, RZ, RZ, R10 ;  /* 0x000000ffff047224 */ /* 0x000fe200078e000a */
[----:B------:R-:W-:Y:S01]  /*73a0*/  LOP3.LUT P2, RZ, R236, 0x4, RZ, 0xc0, !PT ;  /* 0x00000004ecff7812 */ /* 0x000fe2000784c0ff */
[----:B------:R-:W-:Y:S01]  /*73b0*/  IMAD R3, R3, 0x2, R16 ;  /* 0x0000000203037824 */ /* 0x000fe200078e0210 */
[----:B------:R-:W-:Y:S01]  /*73c0*/  PRMT R46, R0, 0x7610, R46 ;  /* 0x00007610002e7816 */ /* 0x000fe2000000002e */
[----:B------:R-:W-:Y:S01]  /*73d0*/  IMAD.MOV.U32 R5, RZ, RZ, R11 ;  /* 0x000000ffff057224 */ /* 0x000fe200078e000b */
[----:B------:R-:W-:Y:S01]  /*73e0*/  PRMT R47, R4, 0x7610, R47 ;  /* 0x00007610042f7816 */ /* 0x000fe2000000002f */
[C---:B------:R-:W-:Y:S01]  /*73f0*/  VIADD R4, R3.reuse, 0x18400 ;  /* 0x0001840003047836 */ /* 0x040fe20000000000 */
[----:B------:R-:W-:Y:S01]  /*7400*/  ISETP.GE.AND P1, PT, R18, R40, PT ;  /* 0x000000281200720c */ /* 0x000fe20003f26270 */
[----:B------:R-:W-:Y:S01]  /*7410*/  VIADD R0, R3, 0x18440 ;  /* 0x0001844003007836 */ /* 0x000fe20000000000 */
[----:B-1----:R-:W-:Y:S11]  /*7420*/  @!P0 BRA `(.L_x_2754) ;  /* 0x000001a800148947 */ /* 0x002ff60003800000 */
.L_x_3062:
[----:B------:R-:W-:Y:S05]  /*7430*/  BSYNC B1 ;  /* 0x0000000000017941 */ /* 0x000fea0003800000 */
.L_x_2753:
[----:B------:R-:W-:Y:S01]  /*7440*/  BSSY B1, `(.L_x_2755) ;  /* 0x0000067000017945 */ /* 0x000fe20003800000 */
[----:B------:R-:W-:Y:S01]  /*7450*/  PRMT R49, R49, 0x5410, R5 ;  /* 0x0000541031317816 */ /* 0x000fe20000000005 */
[----:B------:R-:W-:Y:S02]  /*7460*/  @P2 VIADD R0, R4, 0xffffffc0 ;  /* 0xffffffc004002836 */ /* 0x000fe40000000000 */
[----:B------:R-:W-:Y:S05]  /*7470*/  @P1 BRA `(.L_x_2756) ;  /* 0x00000004008c1947 */ /* 0x000fea0003800000 */
[----:B------:R-:W1:Y:S01]  /*7480*/  LDC R4, c[0x0][0x3f4] ;  /* 0x0000fd00ff047b82 */ /* 0x000e620000000800 */
[----:B------:R-:W-:Y:S01]  /*7490*/  BSSY B2, `(.L_x_2757) ;  /* 0x0000032000027945 */ /* 0x000fe20003800000 */
[-C--:B-1----:R-:W-:Y:S02]  /*74a0*/  ISETP.GE.AND P0, PT, R22, R4.reuse, PT ;  /* 0x000000041600720c */ /* 0x082fe40003f06270 */
[----:B------:R-:W-:-:S11]  /*74b0*/  ISETP.GE.AND P1, PT, R205, R4, PT ;  /* 0x00000004cd00720c */ /* 0x000fd60003f26270 */
[----:B------:R-:W-:Y:S05]  /*74c0*/  @P0 BRA `(.L_x_2758) ;  /* 0x0000000000b80947 */ /* 0x000fea0003800000 */
[----:B------:R-:W1:Y:S01]  /*74d0*/  LDS.128 R4, [R3+0x18400] ;  /* 0x0184000003047984 */ /* 0x000e620000000c00 */
[----:B----4-:R-:W-:Y:S02]  /*74e0*/  SHF.R.U64 R14, R28, 0x10, R29 ;  /* 0x000000101c0e7819 */ /* 0x010fe4000000121d */
[----:B------:R-:W-:Y:S02]  /*74f0*/  SHF.R.U32.HI R34, RZ, 0x10, R31 ;  /* 0x00000010ff227819 */ /* 0x000fe4000001161f */
[----:B------:R-:W-:Y:S02]  /*7500*/  SHF.R.U32.HI R28, RZ, 0x10, R29 ;  /* 0x00000010ff1c7819 */ /* 0x000fe4000001161d */
[----:B------:R-:W-:Y:S02]  /*7510*/  SHF.R.U64 R33, R30, 0x10, R31 ;  /* 0x000000101e217819 */ /* 0x000fe4000000121f */
[----:B------:R-:W-:Y:S02]  /*7520*/  PRMT R34, R41, 0x5432, R34 ;  /* 0x0000543229227816 */ /* 0x000fe40000000022 */
[----:B------:R-:W-:-:S02]  /*7530*/  PRMT R31, R44, 0x5432, R28 ;  /* 0x000054322c1f7816 */ /* 0x000fc4000000001c */
[----:B------:R-:W-:Y:S01]  /*7540*/  PRMT R30, R43, 0x5432, R14 ;  /* 0x000054322b1e7816 */ /* 0x000fe2000000000e */
[C---:B0-----:R-:W-:Y:S01]  /*7550*/  IMAD.U32 R35, R34.reuse, 0x10000, RZ ;  /* 0x0001000022237824 */ /* 0x041fe200078e00ff */
[----:B------:R-:W-:Y:S01]  /*7560*/  LOP3.LUT R34, R34, 0xffff0000, RZ, 0xc0, !PT ;  /* 0xffff000022227812 */ /* 0x000fe200078ec0ff */
[C---:B------:R-:W-:Y:S01]  /*7570*/  IMAD.U32 R32, R31.reuse, 0x10000, RZ ;  /* 0x000100001f207824 */ /* 0x040fe200078e00ff */
[----:B------:R-:W-:Y:S02]  /*7580*/  LOP3.LUT R31, R31, 0xffff0000, RZ, 0xc0, !PT ;  /* 0xffff00001f1f7812 */ /* 0x000fe400078ec0ff */
[----:B------:R-:W-:Y:S02]  /*7590*/  PRMT R33, R41, 0x5410, R33 ;  /* 0x0000541029217816 */ /* 0x000fe40000000021 */
[C---:B-1----:R-:W-:Y:S01]  /*75a0*/  LOP3.LUT R15, R6.reuse, 0xffff0000, RZ, 0xc0, !PT ;  /* 0xffff0000060f7812 */ /* 0x042fe200078ec0ff */
[----:B------:R-:W-:Y:S01]  /*75b0*/  IMAD.U32 R14, R6, 0x10000, RZ ;  /* 0x00010000060e7824 */ /* 0x000fe200078e00ff */
[C---:B------:R-:W-:Y:S01]  /*75c0*/  LOP3.LUT R29, R7.reuse, 0xffff0000, RZ, 0xc0, !PT ;  /* 0xffff0000071d7812 */ /* 0x040fe200078ec0ff */
[----:B------:R-:W-:-:S02]  /*75d0*/  IMAD.U32 R28, R7, 0x10000, RZ ;  /* 0x00010000071c7824 */ /* 0x000fc400078e00ff */
[CC--:B------:R-:W-:Y:S01]  /*75e0*/  FMUL.FTZ R37, R15.reuse, R35.reuse ;  /* 0x000000230f257220 */ /* 0x0c0fe20000410000 */
[----:B------:R-:W-:Y:S01]  /*75f0*/  FMUL.FTZ R38, R15, R32 ;  /* 0x000000200f267220 */ /* 0x000fe20000410000 */
[----:B------:R-:W-:Y:S01]  /*7600*/  FMUL.FTZ R15, R29, R34 ;  /* 0x000000221d0f7220 */ /* 0x000fe20000410000 */
[----:B------:R-:W-:Y:S02]  /*7610*/  IMAD.U32 R6, R4, 0x10000, RZ ;  /* 0x0001000004067824 */ /* 0x000fe400078e00ff */
[C---:B------:R-:W-:Y:S01]  /*7620*/  FFMA.FTZ R37, R14.reuse, R32, -R37 ;  /* 0x000000200e257223 */ /* 0x040fe20000010825 */
[----:B------:R-:W-:Y:S01]  /*7630*/  FFMA.FTZ R38, R14, R35, R38 ;  /* 0x000000230e267223 */ /* 0x000fe20000010026 */
[-C--:B------:R-:W-:Y:S01]  /*7640*/  FFMA.FTZ R35, R28, R31.reuse, -R15 ;  /* 0x0000001f1c237223 */ /* 0x080fe2000001080f */
[C---:B------:R-:W-:Y:S01]  /*7650*/  IMAD.U32 R7, R5.reuse, 0x10000, RZ ;  /* 0x0001000005077824 */ /* 0x040fe200078e00ff */
[----:B------:R-:W-:Y:S01]  /*7660*/  LOP3.LUT R4, R4, 0xffff0000, RZ, 0xc0, !PT ;  /* 0xffff000004047812 */ /* 0x000fe200078ec0ff */
[C---:B------:R-:W-:Y:S01]  /*7670*/  IMAD.U32 R15, R30.reuse, 0x10000, RZ ;  /* 0x000100001e0f7824 */ /* 0x040fe200078e00ff */
[----:B------:R-:W-:Y:S01]  /*7680*/  LOP3.LUT R5, R5, 0xffff0000, RZ, 0xc0, !PT ;  /* 0xffff000005057812 */ /* 0x000fe200078ec0ff */
[----:B------:R-:W-:Y:S01]  /*7690*/  FMUL.FTZ R39, R29, R31 ;  /* 0x0000001f1d277220 */ /* 0x000fe20000410000 */
[C---:B------:R-:W-:Y:S01]  /*76a0*/  LOP3.LUT R14, R33.reuse, 0xffff0000, RZ, 0xc0, !PT ;  /* 0xffff0000210e7812 */ /* 0x040fe200078ec0ff */
[----:B------:R-:W-:Y:S01]  /*76b0*/  IMAD.U32 R29, R33, 0x10000, RZ ;  /* 0x00010000211d7824 */ /* 0x000fe200078e00ff */
[----:B------:R-:W-:Y:S01]  /*76c0*/  LOP3.LUT R30, R30, 0xffff0000, RZ, 0xc0, !PT ;  /* 0xffff00001e1e7812 */ /* 0x000fe200078ec0ff */
[----:B------:R-:W-:Y:S01]  /*76d0*/  FFMA.FTZ R34, R28, R34, R39 ;  /* 0x000000221c227223 */ /* 0x000fe20000010027 */
[C---:B------:R-:W-:Y:S01]  /*76e0*/  FMUL.FTZ R28, R4.reuse, R15 ;  /* 0x0000000f041c7220 */ /* 0x040fe20000410000 */
[-C--:B------:R-:W-:Y:S01]  /*76f0*/  FMUL.FTZ R31, R4, R29.reuse ;  /* 0x0000001d041f7220 */ /* 0x080fe20000410000 */
[C---:B------:R-:W-:Y:S01]  /*7700*/  FMUL.FTZ R32, R5.reuse, R14 ;  /* 0x0000000e05207220 */ /* 0x040fe20000410000 */
[-C--:B------:R-:W-:Y:S01]  /*7710*/  FMUL.FTZ R33, R5, R30.reuse ;  /* 0x0000001e05217220 */ /* 0x080fe20000410000 */
[C---:B------:R-:W-:Y:S01]  /*7720*/  FFMA.FTZ R29, R6.reuse, R29, R28 ;  /* 0x0000001d061d7223 */ /* 0x040fe2000001001c */
[----:B------:R-:W-:Y:S01]  /*7730*/  FFMA.FTZ R4, R6, R15, -R31 ;  /* 0x0000000f06047223 */ /* 0x000fe2000001081f */
[C---:B------:R-:W-:Y:S01]  /*7740*/  FFMA.FTZ R5, R7.reuse, R30, -R32 ;  /* 0x0000001e07057223 */ /* 0x040fe20000010820 */
[----:B------:R-:W-:Y:S01]  /*7750*/  FFMA.FTZ R14, R7, R14, R33 ;  /* 0x0000000e070e7223 */ /* 0x000fe20000010021 */
[----:B------:R-:W-:-:S02]  /*7760*/  F2FP.BF16.F32.PACK_AB R6, R38, R37 ;  /* 0x000000252606723e */ /* 0x000fc400000010ff */
[----:B------:R-:W-:Y:S02]  /*7770*/  F2FP.BF16.F32.PACK_AB R7, R34, R35 ;  /* 0x000000232207723e */ /* 0x000fe400000010ff */
[----:B------:R-:W-:Y:S02]  /*7780*/  F2FP.BF16.F32.PACK_AB R4, R29, R4 ;  /* 0x000000041d04723e */ /* 0x000fe400000010ff */
[----:B------:R-:W-:-:S05]  /*7790*/  F2FP.BF16.F32.PACK_AB R5, R14, R5 ;  /* 0x000000050e05723e */ /* 0x000fca00000010ff */
[----:B------:R1:W-:Y:S02]  /*77a0*/  STS.128 [R3+0x18400], R4 ;  /* 0x0184000403007388 */ /* 0x0003e40000000c00 */
.L_x_2758:
[----:B------:R-:W-:Y:S05]  /*77b0*/  BSYNC B2 ;  /* 0x0000000000027941 */ /* 0x000fea0003800000 */
.L_x_2757:
[----:B------:R-:W-:Y:S05]  /*77c0*/  @P1 BRA `(.L_x_2756) ;  /* 0x0000000000b81947 */ /* 0x000fea0003800000 */
[----:B-1----:R-:W1:Y:S01]  /*77d0*/  LDS.128 R4, [R0] ;  /* 0x0000000000047984 */ /* 0x002e620000000c00 */
[----:B------:R-:W-:Y:S02]  /*77e0*/  SHF.R.U64 R24, R24, 0x10, R25 ;  /* 0x0000001018187819 */ /* 0x000fe40000001219 */
[----:B------:R-:W-:Y:S02]  /*77f0*/  SHF.R.U32.HI R30, RZ, 0x10, R21 ;  /* 0x00000010ff1e7819 */ /* 0x000fe40000011615 */
[----:B------:R-:W-:Y:S02]  /*7800*/  SHF.R.U32.HI R25, RZ, 0x10, R25 ;  /* 0x00000010ff197819 */ /* 0x000fe40000011619 */
[----:B------:R-:W-:Y:S02]  /*7810*/  PRMT R30, R42, 0x5432, R30 ;  /* 0x000054322a1e7816 */ /* 0x000fe4000000001e */
[----:B------:R-:W-:Y:S02]  /*7820*/  PRMT R25, R43, 0x5410, R25 ;  /* 0x000054102b197816 */ /* 0x000fe40000000019 */
[----:B------:R-:W-:Y:S01]  /*7830*/  SHF.R.U64 R29, R20, 0x10, R21 ;  /* 0x00000010141d7819 */ /* 0x000fe20000001215 */
[C---:B------:R-:W-:Y:S01]  /*7840*/  IMAD.U32 R31, R30.reuse, 0x10000, RZ ;  /* 0x000100001e1f7824 */ /* 0x040fe200078e00ff */
[----:B------:R-:W-:Y:S01]  /*7850*/  LOP3.LUT R30, R30, 0xffff0000, RZ, 0xc0, !PT ;  /* 0xffff00001e1e7812 */ /* 0x000fe200078ec0ff */
[C---:B------:R-:W-:Y:S01]  /*7860*/  IMAD.U32 R28, R25.reuse, 0x10000, RZ ;  /* 0x00010000191c7824 */ /* 0x040fe200078e00ff */
[----:B------:R-:W-:-:S02]  /*7870*/  LOP3.LUT R25, R25, 0xffff0000, RZ, 0xc0, !PT ;  /* 0xffff000019197812 */ /* 0x000fc400078ec0ff */
[----:B------:R-:W-:Y:S02]  /*7880*/  PRMT R24, R45, 0x5432, R24 ;  /* 0x000054322d187816 */ /* 0x000fe40000000018 */
[----:B------:R-:W-:Y:S02]  /*7890*/  PRMT R29, R42, 0x5410, R29 ;  /* 0x000054102a1d7816 */ /* 0x000fe4000000001d */
[C---:B-1----:R-:W-:Y:S01]  /*78a0*/  LOP3.LUT R15, R6.reuse, 0xffff0000, RZ, 0xc0, !PT ;  /* 0xffff0000060f7812 */ /* 0x042fe200078ec0ff */
[----:B----4-:R-:W-:Y:S01]  /*78b0*/  IMAD.U32 R14, R6, 0x10000, RZ ;  /* 0x00010000060e7824 */ /* 0x010fe200078e00ff */
[C---:B------:R-:W-:Y:S01]  /*78c0*/  LOP3.LUT R21, R7.reuse, 0xffff0000, RZ, 0xc0, !PT ;  /* 0xffff000007157812 */ /* 0x040fe200078ec0ff */
[----:B------:R-:W-:Y:S02]  /*78d0*/  IMAD.U32 R20, R7, 0x10000, RZ ;  /* 0x0001000007147824 */ /* 0x000fe400078e00ff */
[C---:B------:R-:W-:Y:S01]  /*78e0*/  FMUL.FTZ R33, R15.reuse, R31 ;  /* 0x0000001f0f217220 */ /* 0x040fe20000410000 */
[----:B------:R-:W-:Y:S01]  /*78f0*/  FMUL.FTZ R32, R15, R28 ;  /* 0x0000001c0f207220 */ /* 0x000fe20000410000 */
[----:B------:R-:W-:Y:S01]  /*7900*/  FMUL.FTZ R15, R21, R30 ;  /* 0x0000001e150f7220 */ /* 0x000fe20000410000 */
[----:B------:R-:W-:-:S02]  /*7910*/  IMAD.U32 R6, R4, 0x10000, RZ ;  /* 0x0001000004067824 */ /* 0x000fc400078e00ff */
[C---:B------:R-:W-:Y:S01]  /*7920*/  FFMA.FTZ R33, R14.reuse, R28, -R33 ;  /* 0x0000001c0e217223 */ /* 0x040fe20000010821 */
[----:B------:R-:W-:Y:S01]  /*7930*/  FFMA.FTZ R32, R14, R31, R32 ;  /* 0x0000001f0e207223 */ /* 0x000fe20000010020 */
[-C--:B------:R-:W-:Y:S01]  /*7940*/  FFMA.FTZ R31, R20, R25.reuse, -R15 ;  /* 0x00000019141f7223 */ /* 0x080fe2000001080f */
[C---:B------:R-:W-:Y:S01]  /*7950*/  IMAD.U32 R7, R5.reuse, 0x10000, RZ ;  /* 0x0001000005077824 */ /* 0x040fe200078e00ff */
[----:B------:R-:W-:Y:S01]  /*7960*/  LOP3.LUT R4, R4, 0xffff0000, RZ, 0xc0, !PT ;  /* 0xffff000004047812 */ /* 0x000fe200078ec0ff */
[C---:B------:R-:W-:Y:S01]  /*7970*/  IMAD.U32 R15, R24.reuse, 0x10000, RZ ;  /* 0x00010000180f7824 */ /* 0x040fe200078e00ff */
[----:B------:R-:W-:Y:S01]  /*7980*/  LOP3.LUT R5, R5, 0xffff0000, RZ, 0xc0, !PT ;  /* 0xffff000005057812 */ /* 0x000fe200078ec0ff */
[----:B0-----:R-:W-:Y:S01]  /*7990*/  FMUL.FTZ R35, R21, R25 ;  /* 0x0000001915237220 */ /* 0x001fe20000410000 */
        /* <DEDUP_REMOVED lines=16> */
[----:B------:R2:W-:Y:S02]  /*7aa0*/  STS.128 [R0], R4 ;  /* 0x0000000400007388 */ /* 0x0005e40000000c00 */
.L_x_2756:
[----:B------:R-:W-:Y:S05]  /*7ab0*/  BSYNC B1 ;  /* 0x0000000000017941 */ /* 0x000fea0003800000 */
.L_x_2755:
        /* <DEDUP_REMOVED lines=8> */
[--C-:B------:R-:W-:Y:S02]  /*7b40*/  SHF.R.U64 R25, R26, 0x10, R27.reuse ;  /* 0x000000101a197819 */ /* 0x100fe4000000121b */
[----:B------:R-:W-:Y:S02]  /*7b50*/  SHF.R.U32.HI R26, RZ, 0x10, R27 ;  /* 0x00000010ff1a7819 */ /* 0x000fe4000001161b */
[----:B------:R-:W-:Y:S02]  /*7b60*/  SHF.R.U32.HI R21, RZ, 0x10, R13 ;  /* 0x00000010ff157819 */ /* 0x000fe4000001160d */
[C---:B------:R-:W-:Y:S02]  /*7b70*/  PRMT R26, R46.reuse, 0x5432, R26 ;  /* 0x000054322e1a7816 */ /* 0x040fe4000000001a */
        /* <DEDUP_REMOVED lines=9> */
[----:B------:R-:W-:Y:S01]  /*7c10*/  IMAD.U32 R12, R6, 0x10000, RZ ;  /* 0x00010000060c7824 */ /* 0x000fe200078e00ff */
[C---:B------:R-:W-:Y:S01]  /*7c20*/  LOP3.LUT R15, R7.reuse, 0xffff0000, RZ, 0xc0, !PT ;  /* 0xffff0000070f7812 */ /* 0x040fe200078ec0ff */
[----:B----4-:R-:W-:Y:S02]  /*7c30*/  IMAD.U32 R14, R7, 0x10000, RZ ;  /* 0x00010000070e7824 */ /* 0x010fe400078e00ff */
        /* <DEDUP_REMOVED lines=29> */
.L_x_2761:
[----:B------:R-:W-:Y:S05]  /*7e10*/  BSYNC B1 ;  /* 0x0000000000017941 */ /* 0x000fea0003800000 */
.L_x_2760:
[----:B------:R-:W-:Y:S05]  /*7e20*/  @P1 BRA `(.L_x_2759) ;  /* 0x0000001400f01947 */ /* 0x000fea0003800000 */
[----:B-1----:R-:W1:Y:S01]  /*7e30*/  LDS.128 R4, [R0+0x2000] ;  /* 0x0020000000047984 */ /* 0x002e620000000c00 */
[----:B------:R-:W-:Y:S02]  /*7e40*/  SHF.R.U32.HI R15, RZ, 0x10, R9 ;  /* 0x00000010ff0f7819 */ /* 0x000fe40000011609 */
[----:B------:R-:W-:Y:S02]  /*7e50*/  SHF.R.U32.HI R12, RZ, 0x10, R11 ;  /* 0x00000010ff0c7819 */ /* 0x000fe4000001160b */
[----:B------:R-:W-:Y:S02]  /*7e60*/  PRMT R15, R45, 0x5410, R15 ;  /* 0x000054102d0f7816 */ /* 0x000fe4000000000f */
[----:B------:R-:W-:Y:S02]  /*7e70*/  PRMT R12, R49, 0x5432, R12 ;  /* 0x00005432310c7816 */ /* 0x000fe4000000000c */
[----:B----4-:R-:W-:Y:S01]  /*7e80*/  SHF.R.U64 R14, R8, 0x10, R9 ;  /* 0x00000010080e7819 */ /* 0x010fe20000001209 */
[----:B------:R-:W-:Y:S01]  /*7e90*/  IMAD.U32 R20, R15, 0x10000, RZ ;  /* 0x000100000f147824 */ /* 0x000fe200078e00ff */
[----:B------:R-:W-:Y:S01]  /*7ea0*/  SHF.R.U64 R3, R10, 0x10, R11 ;  /* 0x000000100a037819 */ /* 0x000fe2000000120b */
[----:B------:R-:W-:Y:S01]  /*7eb0*/  IMAD.U32 R13, R12, 0x10000, RZ ;  /* 0x000100000c0d7824 */ /* 0x000fe200078e00ff */
[----:B------:R-:W-:-:S02]  /*7ec0*/  PRMT R14, R47, 0x5432, R14 ;  /* 0x000054322f0e7816 */ /* 0x000fc4000000000e */
[----:B------:R-:W-:Y:S02]  /*7ed0*/  LOP3.LUT R15, R15, 0xffff0000, RZ, 0xc0, !PT ;  /* 0xffff00000f0f7812 */ /* 0x000fe400078ec0ff */
[----:B------:R-:W-:Y:S02]  /*7ee0*/  LOP3.LUT R12, R12, 0xffff0000, RZ, 0xc0, !PT ;  /* 0xffff00000c0c7812 */ /* 0x000fe400078ec0ff */
[----:B------:R-:W-:Y:S02]  /*7ef0*/  PRMT R11, R47, 0x5410, R3 ;  /* 0x000054102f0b7816 */ /* 0x000fe40000000003 */
[C---:B-1----:R-:W-:Y:S01]  /*7f00*/  LOP3.LUT R9, R6.reuse, 0xffff0000, RZ, 0xc0, !PT ;  /* 0xffff000006097812 */ /* 0x042fe200078ec0ff */
[C---:B------:R-:W-:Y:S01]  /*7f10*/  IMAD.U32 R10, R7.reuse, 0x10000, RZ ;  /* 0x00010000070a7824 */ /* 0x040fe200078e00ff */
[----:B------:R-:W-:Y:S01]  /*7f20*/  LOP3.LUT R7, R7, 0xffff0000, RZ, 0xc0, !PT ;  /* 0xffff000007077812 */ /* 0x000fe200078ec0ff */
[----:B------:R-:W-:Y:S02]  /*7f30*/  IMAD.U32 R8, R6, 0x10000, RZ ;  /* 0x0001000006087824 */ /* 0x000fe400078e00ff */
[C---:B------:R-:W-:Y:S01]  /*7f40*/  FMUL.FTZ R21, R9.reuse, R20 ;  /* 0x0000001409157220 */ /* 0x040fe20000410000 */
[----:B------:R-:W-:Y:S01]  /*7f50*/  FMUL.FTZ R9, R9, R13 ;  /* 0x0000000d09097220 */ /* 0x000fe20000410000 */
[----:B------:R-:W-:-:S02]  /*7f60*/  IMAD.U32 R6, R5, 0x10000, RZ ;  /* 0x0001000005067824 */ /* 0x000fc400078e00ff */
[C---:B------:R-:W-:Y:S01]  /*7f70*/  FMUL.FTZ R25, R7.reuse, R15 ;  /* 0x0000000f07197220 */ /* 0x040fe20000410000 */
[C---:B------:R-:W-:Y:S01]  /*7f80*/  FFMA.FTZ R21, R8.reuse, R13, -R21 ;  /* 0x0000000d08157223 */ /* 0x040fe20000010815 */
[----:B------:R-:W-:Y:S01]  /*7f90*/  FFMA.FTZ R20, R8, R20, R9 ;  /* 0x0000001408147223 */ /* 0x000fe20000010009 */
[-C--:B------:R-:W-:Y:S01]  /*7fa0*/  FMUL.FTZ R9, R7, R12.reuse ;  /* 0x0000000c07097220 */ /* 0x080fe20000410000 */
[----:B------:R-:W-:Y:S01]  /*7fb0*/  IMAD.U32 R8, R14, 0x10000, RZ ;  /* 0x000100000e087824 */ /* 0x000fe200078e00ff */
[----:B------:R-:W-:Y:S01]  /*7fc0*/  LOP3.LUT R5, R5, 0xffff0000, RZ, 0xc0, !PT ;  /* 0xffff000005057812 */ /* 0x000fe200078ec0ff */
[----:B------:R-:W-:Y:S01]  /*7fd0*/  IMAD.U32 R3, R4, 0x10000, RZ ;  /* 0x0001000004037824 */ /* 0x000fe200078e00ff */
[----:B------:R-:W-:Y:S01]  /*7fe0*/  LOP3.LUT R14, R14, 0xffff0000, RZ, 0xc0, !PT ;  /* 0xffff00000e0e7812 */ /* 0x000fe200078ec0ff */
[C---:B------:R-:W-:Y:S01]  /*7ff0*/  IMAD.U32 R7, R11.reuse, 0x10000, RZ ;  /* 0x000100000b077824 */ /* 0x040fe200078e00ff */
[----:B------:R-:W-:Y:S01]  /*8000*/  LOP3.LUT R4, R4, 0xffff0000, RZ, 0xc0, !PT ;  /* 0xffff000004047812 */ /* 0x000fe200078ec0ff */
[C---:B------:R-:W-:Y:S01]  /*8010*/  FFMA.FTZ R25, R10.reuse, R12, -R25 ;  /* 0x0000000c0a197223 */ /* 0x040fe20000010819 */
[----:B------:R-:W-:Y:S01]  /*8020*/  LOP3.LUT R11, R11, 0xffff0000, RZ, 0xc0, !PT ;  /* 0xffff00000b0b7812 */ /* 0x000fe200078ec0ff */
[----:B------:R-:W-:Y:S01]  /*8030*/  FFMA.FTZ R12, R10, R15, R9 ;  /* 0x0000000f0a0c7223 */ /* 0x000fe20000010009 */
[C---:B------:R-:W-:Y:S01]  /*8040*/  FMUL.FTZ R13, R5.reuse, R14 ;  /* 0x0000000e050d7220 */ /* 0x040fe20000410000 */
[CC--:B------:R-:W-:Y:S01]  /*8050*/  FMUL.FTZ R10, R4.reuse, R8.reuse ;  /* 0x00000008040a7220 */ /* 0x0c0fe20000410000 */
[----:B------:R-:W-:Y:S01]  /*8060*/  FMUL.FTZ R9, R4, R7 ;  /* 0x0000000704097220 */ /* 0x000fe20000410000 */
        /* <DEDUP_REMOVED lines=11> */
.L_x_2746:
[----:B------:R-:W0:Y:S01]  /*8120*/  LDC R31, c[0x0][0x448] ;  /* 0x00011200ff1f7b82 */ /* 0x000e220000000800 */
[----:B------:R-:W-:Y:S01]  /*8130*/  IMAD R3, R231, 0x40, R34 ;  /* 0x00000040e7037824 */ /* 0x000fe200078e0222 */
[----:B------:R-:W-:Y:S01]  /*8140*/  ULDC.64 UR4, c[0x0][0x3f8] ;  /* 0x0000fe0000047ab9 */ /* 0x000fe20000000a00 */
[----:B------:R-:W-:Y:S01]  /*8150*/  ULDC.64 UR6, c[0x0][0x408] ;  /* 0x0001020000067ab9 */ /* 0x000fe20000000a00 */
[----:B------:R-:W-:Y:S02]  /*8160*/  IMAD.MOV.U32 R20, RZ, RZ, R24 ;  /* 0x000000ffff147224 */ /* 0x000fe400078e0018 */
[----:B------:R-:W-:Y:S02]  /*8170*/  IMAD.MOV.U32 R21, RZ, RZ, R27 ;  /* 0x000000ffff157224 */ /* 0x000fe400078e001b */
[----:B------:R-:W-:Y:S01]  /*8180*/  IMAD.MOV.U32 R4, RZ, RZ, R30 ;  /* 0x000000ffff047224 */ /* 0x000fe200078e001e */
[----:B------:R-:W-:Y:S02]  /*8190*/  SHF.R.S32.HI R30, RZ, 0x1f, R37 ;  /* 0x0000001fff1e7819 */ /* 0x000fe40000011425 */
[----:B0-----:R-:W-:-:S13]  /*81a0*/  ISETP.NE.AND P0, PT, R31, 0x1, PT ;  /* 0x000000011f00780c */ /* 0x001fda0003f05270 */
[----:B------:R-:W0:Y:S08]  /*81b0*/  @P0 LDC R0, c[0x0][0x44c] ;  /* 0x00011300ff000b82 */ /* 0x000e300000000800 */
[----:B------:R-:W1:Y:S01]  /*81c0*/  @P0 LDC R5, c[0x0][0x450] ;  /* 0x00011400ff050b82 */ /* 0x000e620000000800 */
[----:B0-----:R-:W-:-:S05]  /*81d0*/  @P0 IMAD.HI.U32 R0, R3, R0, RZ ;  /* 0x0000000003000227 */ /* 0x001fca00078e00ff */
[----:B-1----:R-:W-:Y:S01]  /*81e0*/  @P0 SHF.R.U32.HI R3, RZ, R5, R0 ;  /* 0x00000005ff030219 */ /* 0x002fe20000011600 */
[----:B------:R-:W-:-:S03]  /*81f0*/  IMAD.MOV.U32 R5, RZ, RZ, R29 ;  /* 0x000000ffff057224 */ /* 0x000fc600078e001d */
        /* <DEDUP_REMOVED lines=17> */
[----:B------:R-:W0:Y:S01]  /*8310*/  LDC R38, c[0x0][0x3f4] ;  /* 0x0000fd00ff267b82 */ /* 0x000e220000000800 */
[----:B------:R-:W1:Y:S01]  /*8320*/  SHFL.IDX PT, R3, R10, RZ, 0x1c1f ;  /* 0x001c1fff0a037589 */ /* 0x000e6200000e0000 */
[----:B------:R-:W-:-:S03]  /*8330*/  IMAD R31, R200, R31, RZ ;  /* 0x0000001fc81f7224 */ /* 0x000fc600078e02ff */
[----:B------:R-:W2:Y:S04]  /*8340*/  SHFL.IDX PT, R0, R20, RZ, 0x1c1f ;  /* 0x001c1fff14007589 */ /* 0x000ea800000e0000 */
[----:B------:R-:W3:Y:S04]  /*8350*/  SHFL.IDX PT, R14, R28, RZ, 0x1c1f ;  /* 0x001c1fff1c0e7589 */ /* 0x000ee800000e0000 */
[----:B------:R-:W4:Y:S01]  /*8360*/  SHFL.IDX PT, R8, R29, RZ, 0x1c1f ;  /* 0x001c1fff1d087589 */ /* 0x000f2200000e0000 */
[----:B0-----:R-:W-:-:S04]  /*8370*/  ISETP.GE.AND P0, PT, R37, R38, PT ;  /* 0x000000262500720c */ /* 0x001fc80003f06270 */
[----:B------:R-:W-:-:S13]  /*8380*/  ISETP.GE.OR P1, PT, R34, R31, P0 ;  /* 0x0000001f2200720c */ /* 0x000fda0000726670 */
[C---:B------:R-:W-:Y:S01]  /*8390*/  @!P1 IMAD.SHL.U32 R9, R37.reuse, 0x2, RZ ;  /* 0x0000000225099824 */ /* 0x040fe200078e00ff */
[----:B------:R-:W-:-:S04]  /*83a0*/  @!P1 SHF.L.U64.HI R21, R37, 0x1, R30 ;  /* 0x0000000125159819 */ /* 0x000fc8000001021e */
[----:B-1----:R-:W-:-:S05]  /*83b0*/  @!P1 IADD3 R4, P2, R3, R9, RZ ;  /* 0x0000000903049210 */ /* 0x002fca0007f5e0ff */
[----:B--2---:R-:W-:-:S06]  /*83c0*/  @!P1 IMAD.X R5, R0, 0x1, R21, P2 ;  /* 0x0000000100059824 */ /* 0x004fcc00010e0615 */
[----:B------:R-:W2:Y:S01]  /*83d0*/  @!P1 LD.E.128 R4, desc[UR38][R4.64] ;  /* 0x0000002604049980 */ /* 0x000ea2000c101d00 */
[----:B---3--:R-:W-:-:S05]  /*83e0*/  @!P1 IADD3 R14, P2, R14, R9, RZ ;  /* 0x000000090e0e9210 */ /* 0x008fca0007f5e0ff */
[----:B----4-:R-:W-:-:S04]  /*83f0*/  @!P1 IMAD.X R3, R8, 0x1, R21, P2 ;  /* 0x0000000108039824 */ /* 0x010fc800010e0615 */
[----:B------:R-:W-:-:S05]  /*8400*/  @!P1 IMAD.MOV.U32 R15, RZ, RZ, R3 ;  /* 0x000000ffff0f9224 */ /* 0x000fca00078e0003 */
[----:B------:R0:W3:Y:S01]  /*8410*/  @!P1 LD.E.128 R24, desc[UR38][R14.64] ;  /* 0x000000260e189980 */ /* 0x0000e2000c101d00 */
[----:B------:R-:W-:Y:S02]  /*8420*/  CS2R R42, SRZ ;  /* 0x00000000002a7805 */ /* 0x000fe4000001ff00 */
[----:B------:R-:W-:Y:S01]  /*8430*/  CS2R R40, SRZ ;  /* 0x0000000000287805 */ /* 0x000fe2000001ff00 */
[----:B------:R-:W1:Y:S04]  /*8440*/  SHFL.IDX PT, R8, R29, 0x1, 0x1c1f ;  /* 0x003c1f001d087f89 */ /* 0x000e6800000e0000 */
[----:B0-----:R-:W0:Y:S01]  /*8450*/  SHFL.IDX PT, R14, R28, 0x1, 0x1c1f ;  /* 0x003c1f001c0e7f89 */ /* 0x001e2200000e0000 */
[----:B--2---:R-:W-:Y:S02]  /*8460*/  @!P1 IMAD.MOV.U32 R42, RZ, RZ, R4 ;  /* 0x000000ffff2a9224 */ /* 0x004fe400078e0004 */
[----:B------:R-:W-:Y:S01]  /*8470*/  @!P1 IMAD.MOV.U32 R43, RZ, RZ, R5 ;  /* 0x000000ffff2b9224 */ /* 0x000fe200078e0005 */
[----:B------:R-:W-:Y:S01]  /*8480*/  CS2R R4, SRZ ;  /* 0x0000000000047805 */ /* 0x000fe2000001ff00 */
[----:B------:R-:W-:-:S02]  /*8490*/  IMAD.MOV.U32 R0, RZ, RZ, R42 ;  /* 0x000000ffff007224 */ /* 0x000fc400078e002a */
[----:B------:R-:W-:Y:S02]  /*84a0*/  @!P1 IMAD.MOV.U32 R41, RZ, RZ, R7 ;  /* 0x000000ffff299224 */ /* 0x000fe400078e0007 */
[----:B------:R-:W-:Y:S01]  /*84b0*/  IMAD.MOV.U32 R3, RZ, RZ, R43 ;  /* 0x000000ffff037224 */ /* 0x000fe200078e002b */
[----:B------:R-:W-:Y:S01]  /*84c0*/  PRMT R46, R46, 0x5410, R0 ;  /* 0x000054102e2e7816 */ /* 0x000fe20000000000 */
[----:B------:R-:W-:Y:S01]  /*84d0*/  @!P1 IMAD.MOV.U32 R40, RZ, RZ, R6 ;  /* 0x000000ffff289224 */ /* 0x000fe200078e0006 */
[----:B------:R-:W2:Y:S01]  /*84e0*/  SHFL.IDX PT, R0, R20, 0x1, 0x1c1f ;  /* 0x003c1f0014007f89 */ /* 0x000ea200000e0000 */
[----:B------:R-:W-:Y:S01]  /*84f0*/  CS2R R6, SRZ ;  /* 0x0000000000067805 */ /* 0x000fe2000001ff00 */
[----:B------:R-:W-:Y:S01]  /*8500*/  IMAD.MOV.U32 R11, RZ, RZ, R41 ;  /* 0x000000ffff0b7224 */ /* 0x000fe200078e0029 */
[----:B------:R-:W-:Y:S01]  /*8510*/  PRMT R47, R3, 0x7610, R47 ;  /* 0x00007610032f7816 */ /* 0x000fe2000000002f */
[----:B---3--:R-:W-:Y:S01]  /*8520*/  @!P1 IMAD.MOV.U32 R6, RZ, RZ, R24 ;  /* 0x000000ffff069224 */ /* 0x008fe200078e0018 */
[----:B------:R3:W4:Y:S01]  /*8530*/  SHFL.IDX PT, R3, R10, 0x1, 0x1c1f ;  /* 0x003c1f000a037f89 */ /* 0x00072200000e0000 */
[----:B------:R-:W-:Y:S01]  /*8540*/  @!P1 IMAD.MOV.U32 R7, RZ, RZ, R25 ;  /* 0x000000ffff079224 */ /* 0x000fe200078e0019 */
[----:B------:R-:W-:Y:S01]  /*8550*/  CS2R R24, SRZ ;  /* 0x0000000000187805 */ /* 0x000fe2000001ff00 */
[----:B------:R-:W-:-:S02]  /*8560*/  @!P1 IMAD.MOV.U32 R4, RZ, RZ, R26 ;  /* 0x000000ffff049224 */ /* 0x000fc400078e001a */
[----:B------:R-:W-:Y:S02]  /*8570*/  @!P1 IMAD.MOV.U32 R5, RZ, RZ, R27 ;  /* 0x000000ffff059224 */ /* 0x000fe400078e001b */
[----:B------:R-:W-:Y:S01]  /*8580*/  IMAD.MOV.U32 R9, RZ, RZ, R40 ;  /* 0x000000ffff097224 */ /* 0x000fe200078e0028 */
[----:B---3--:R-:W-:Y:S01]  /*8590*/  PRMT R10, R11, 0x7610, R10 ;  /* 0x000076100b0a7816 */ /* 0x008fe2000000000a */
[----:B------:R-:W-:Y:S02]  /*85a0*/  IMAD.MOV.U32 R11, RZ, RZ, R6 ;  /* 0x000000ffff0b7224 */ /* 0x000fe400078e0006 */
[----:B------:R-:W-:Y:S02]  /*85b0*/  IMAD.MOV.U32 R12, RZ, RZ, R7 ;  /* 0x000000ffff0c7224 */ /* 0x000fe400078e0007 */
[----:B------:R-:W-:Y:S01]  /*85c0*/  IMAD.MOV.U32 R13, RZ, RZ, R4 ;  /* 0x000000ffff0d7224 */ /* 0x000fe200078e0004 */
[----:B------:R-:W-:Y:S01]  /*85d0*/  PRMT R9, R9, 0x5410, R11 ;  /* 0x0000541009097816 */ /* 0x000fe2000000000b */
[----:B------:R-:W-:Y:S01]  /*85e0*/  IMAD.MOV.U32 R15, RZ, RZ, R5 ;  /* 0x000000ffff0f7224 */ /* 0x000fe200078e0005 */
[----:B------:R-:W-:-:S02]  /*85f0*/  PRMT R21, R12, 0x7610, R21 ;  /* 0x000076100c157816 */ /* 0x000fc40000000015 */
[----:B------:R-:W-:Y:S02]  /*8600*/  PRMT R10, R10, 0x5410, R13 ;  /* 0x000054100a0a7816 */ /* 0x000fe4000000000d */
[----:B012---:R-:W-:-:S07]  /*8610*/  PRMT R46, R15, 0x7610, R46 ;  /* 0x000076100f2e7816 */ /* 0x007fce000000002e */
.L_x_3072:
[----:B------:R-:W-:Y:S01]  /*8620*/  VIADD R34, R34, 0x40 ;  /* 0x0000004022227836 */ /* 0x000fe20000000000 */
[----:B------:R-:W-:Y:S01]  /*8630*/  LEA.HI R11, R234, R234, RZ, 0x1 ;  /* 0x000000eaea0b7211 */ /* 0x000fe200078f08ff */
[----:B------:R-:W-:Y:S01]  /*8640*/  BSSY B1, `(.L_x_2763) ;  /* 0x0000015000017945 */ /* 0x000fe20003800000 */
[----:B------:R-:W-:Y:S02]  /*8650*/  CS2R R26, SRZ ;  /* 0x00000000001a7805 */ /* 0x000fe4000001ff00 */
[----:B------:R-:W-:Y:S02]  /*8660*/  CS2R R32, SRZ ;  /* 0x0000000000207805 */ /* 0x000fe4000001ff00 */
[----:B------:R-:W-:Y:S02]  /*8670*/  ISETP.GE.AND P1, PT, R34, R31, PT ;  /* 0x0000001f2200720c */ /* 0x000fe40003f26270 */
[----:B------:R-:W-:Y:S02]  /*8680*/  CS2R R34, SRZ ;  /* 0x0000000000227805 */ /* 0x000fe4000001ff00 */
[----:B------:R-:W-:-:S05]  /*8690*/  LOP3.LUT R11, R11, 0xfffffffe, RZ, 0xc0, !PT ;  /* 0xfffffffe0b0b7812 */ /* 0x000fca00078ec0ff */
[----:B------:R-:W-:-:S05]  /*86a0*/  IMAD.IADD R11, R234, 0x1, -R11 ;  /* 0x00000001ea0b7824 */ /* 0x000fca00078e0a0b */
[----:B------:R-:W-:Y:S01]  /*86b0*/  SHF.L.U32 R11, R11, 0x1f, RZ ;  /* 0x0000001f0b0b7819 */ /* 0x000fe200000006ff */
[----:B------:R-:W-:Y:S06]  /*86c0*/  @P1 BRA `(.L_x_2764) ;  /* 0x0000000000301947 */ /* 0x000fec0003800000 */
[----:B------:R-:W-:Y:S02]  /*86d0*/  CS2R R26, SRZ ;  /* 0x00000000001a7805 */ /* 0x000fe4000001ff00 */
[----:B------:R-:W-:Y:S02]  /*86e0*/  CS2R R32, SRZ ;  /* 0x0000000000207805 */ /* 0x000fe4000001ff00 */
[----:B------:R-:W-:Y:S01]  /*86f0*/  CS2R R34, SRZ ;  /* 0x0000000000227805 */ /* 0x000fe2000001ff00 */
[----:B------:R-:W-:Y:S06]  /*8700*/  @P0 BRA `(.L_x_2764) ;  /* 0x0000000000200947 */ /* 0x000fec0003800000 */
[C---:B------:R-:W-:Y:S01]  /*8710*/  IMAD.SHL.U32 R15, R37.reuse, 0x2, RZ ;  /* 0x00000002250f7824 */ /* 0x040fe200078e00ff */
[----:B------:R-:W-:-:S04]  /*8720*/  SHF.L.U64.HI R13, R37, 0x1, R30 ;  /* 0x00000001250d7819 */ /* 0x000fc8000001021e */
[-C--:B----4-:R-:W-:Y:S02]  /*8730*/  IADD3 R32, P1, R3, R15.reuse, RZ ;  /* 0x0000000f03207210 */ /* 0x090fe40007f3e0ff */
[----:B------:R-:W-:-:S03]  /*8740*/  IADD3 R14, P2, R14, R15, RZ ;  /* 0x0000000f0e0e7210 */ /* 0x000fc60007f5e0ff */
[--C-:B------:R-:W-:Y:S02]  /*8750*/  IMAD.X R33, R0, 0x1, R13.reuse, P1 ;  /* 0x0000000100217824 */ /* 0x100fe400008e060d */
[----:B------:R-:W-:-:S04]  /*8760*/  IMAD.X R15, R8, 0x1, R13, P2 ;  /* 0x00000001080f7824 */ /* 0x000fc800010e060d */
[----:B------:R-:W5:Y:S04]  /*8770*/  LD.E.128 R32, desc[UR38][R32.64] ;  /* 0x0000002620207980 */ /* 0x000f68000c101d00 */
[----:B------:R0:W5:Y:S02]  /*8780*/  LD.E.128 R24, desc[UR38][R14.64] ;  /* 0x000000260e187980 */ /* 0x000164000c101d00 */
.L_x_2764:
[----:B------:R-:W-:Y:S05]  /*8790*/  BSYNC B1 ;  /* 0x0000000000017941 */ /* 0x000fea0003800000 */
.L_x_2763:
[----:B------:R-:W1:Y:S01]  /*87a0*/  SYNCS.PHASECHK.TRANS64.TRYWAIT P1, [R16+URZ+0x22800], R11 ;  /* 0x0228000b100075a7 */ /* 0x000e62000802017f */
[----:B-----5:R-:W-:Y:S01]  /*87b0*/  IMAD.MOV.U32 R0, RZ, RZ, R24 ;  /* 0x000000ffff007224 */ /* 0x020fe200078e0018 */
[----:B------:R-:W-:Y:S01]  /*87c0*/  VIADDMNMX R31, R31, -R206, 0x80, PT ;  /* 0x000000801f1f7446 */ /* 0x000fe200038009ce */
[----:B----4-:R-:W-:Y:S01]  /*87d0*/  IMAD.MOV.U32 R3, RZ, RZ, R25 ;  /* 0x000000ffff037224 */ /* 0x010fe200078e0019 */
[----:B------:R-:W-:Y:S01]  /*87e0*/  BSSY B1, `(.L_x_2765) ;  /* 0x0000010000017945 */ /* 0x000fe20003800000 */
[----:B------:R-:W-:Y:S01]  /*87f0*/  IMAD.MOV.U32 R8, RZ, RZ, R32 ;  /* 0x000000ffff087224 */ /* 0x000fe200078e0020 */
[----:B------:R-:W-:Y:S01]  /*8800*/  PRMT R52, R52, 0x5410, R0 ;  /* 0x0000541034347816 */ /* 0x000fe20000000000 */
[----:B------:R-:W-:Y:S01]  /*8810*/  IMAD.MOV.U32 R0, RZ, RZ, R26 ;  /* 0x000000ffff007224 */ /* 0x000fe200078e001a */
[----:B------:R-:W-:Y:S01]  /*8820*/  PRMT R53, R53, 0x5410, R3 ;  /* 0x0000541035357816 */ /* 0x000fe20000000003 */
[----:B------:R-:W-:Y:S01]  /*8830*/  IMAD.MOV.U32 R3, RZ, RZ, R27 ;  /* 0x000000ffff037224 */ /* 0x000fe200078e001b */
[-C--:B------:R-:W-:Y:S01]  /*8840*/  ISETP.GE.OR P2, PT, R18, R31.reuse, P0 ;  /* 0x0000001f1200720c */ /* 0x080fe20000746670 */
[----:B------:R-:W-:Y:S01]  /*8850*/  IMAD.MOV.U32 R12, RZ, RZ, R33 ;  /* 0x000000ffff0c7224 */ /* 0x000fe200078e0021 */
[----:B------:R-:W-:Y:S01]  /*8860*/  ISETP.GE.OR P0, PT, R233, R31, P0 ;  /* 0x0000001fe900720c */ /* 0x000fe20000706670 */
[----:B------:R-:W-:Y:S01]  /*8870*/  IMAD.MOV.U32 R56, RZ, RZ, R34 ;  /* 0x000000ffff387224 */ /* 0x000fe200078e0022 */
[----:B------:R-:W-:Y:S01]  /*8880*/  PRMT R54, R54, 0x5410, R0 ;  /* 0x0000541036367816 */ /* 0x000fe20000000000 */
[----:B------:R-:W-:Y:S01]  /*8890*/  IMAD.MOV.U32 R57, RZ, RZ, R35 ;  /* 0x000000ffff397224 */ /* 0x000fe200078e0023 */
[----:B------:R-:W-:-:S02]  /*88a0*/  PRMT R52, R3, 0x7610, R52 ;  /* 0x0000761003347816 */ /* 0x000fc40000000034 */
[----:B------:R-:W-:Y:S02]  /*88b0*/  PRMT R55, R55, 0x5410, R8 ;  /* 0x0000541037377816 */ /* 0x000fe40000000008 */
[----:B------:R-:W-:Y:S01]  /*88c0*/  PRMT R53, R12, 0x7610, R53 ;  /* 0x000076100c357816 */ /* 0x000fe20000000035 */
[----:B-1----:R-:W-:Y:S06]  /*88d0*/  @!P1 BRA `(.L_x_2766) ;  /* 0x0000019800689947 */ /* 0x002fec0003800000 */
.L_x_3073:
[----:B------:R-:W-:Y:S05]  /*88e0*/  BSYNC B1 ;  /* 0x0000000000017941 */ /* 0x000fea0003800000 */
.L_x_2765:
[----:B------:R-:W-:Y:S04]  /*88f0*/  BSSY B1, `(.L_x_2767) ;  /* 0x000006a000017945 */ /* 0x000fe80003800000 */
[----:B------:R-:W-:Y:S05]  /*8900*/  @P2 BRA `(.L_x_2768) ;  /* 0x0000000400a02947 */ /* 0x000fea0003800000 */
[----:B------:R-:W-:Y:S01]  /*8910*/  IMAD.SHL.U32 R0, R236, 0x40, RZ ;  /* 0x00000040ec007824 */ /* 0x000fe200078e00ff */
[----:B------:R-:W-:Y:S01]  /*8920*/  SHF.R.U64 R20, R42, 0x10, R43 ;  /* 0x000000102a147819 */ /* 0x000fe2000000122b */
[----:B------:R-:W-:Y:S01]  /*8930*/  IMAD.IADD R3, R37, 0x1, R38 ;  /* 0x0000000125037824 */ /* 0x000fe200078e0226 */
[----:B------:R-:W-:Y:S02]  /*8940*/  SHF.R.U64 R42, R6, 0x10, R7 ;  /* 0x00000010062a7819 */ /* 0x000fe40000001207 */
[----:B------:R-:W-:Y:S02]  /*8950*/  LOP3.LUT R8, R0, 0x1c0, RZ, 0xc0, !PT ;  /* 0x000001c000087812 */ /* 0x000fe400078ec0ff */
[----:B------:R-:W-:Y:S02]  /*8960*/  SHF.R.U64 R40, R40, 0x10, R41 ;  /* 0x0000001028287819 */ /* 0x000fe40000001229 */
[----:B------:R-:W-:Y:S02]  /*8970*/  LOP3.LUT R0, R8, 0x38, R37, 0xf8, !PT ;  /* 0x0000003808007812 */ /* 0x000fe400078ef825 */
[----:B-1----:R-:W-:-:S02]  /*8980*/  SHF.R.U32.HI R11, RZ, 0x3, R8 ;  /* 0x00000003ff0b7819 */ /* 0x002fc40000011608 */
[----:B------:R-:W-:Y:S02]  /*8990*/  LOP3.LUT R8, R8, 0x38, R3, 0xf8, !PT ;  /* 0x0000003808087812 */ /* 0x000fe400078ef803 */
[-C--:B------:R-:W-:Y:S02]  /*89a0*/  LOP3.LUT R0, R0, R11.reuse, RZ, 0x3c, !PT ;  /* 0x0000000b00007212 */ /* 0x080fe400078e3cff */
[----:B------:R-:W-:Y:S02]  /*89b0*/  LOP3.LUT R8, R8, R11, RZ, 0x3c, !PT ;  /* 0x0000000b08087212 */ /* 0x000fe400078e3cff */
[----:B------:R-:W-:Y:S01]  /*89c0*/  SHF.R.U32.HI R41, RZ, 0x10, R41 ;  /* 0x00000010ff297819 */ /* 0x000fe20000011629 */
[----:B------:R-:W-:Y:S01]  /*89d0*/  IMAD R3, R219, 0x200, R0 ;  /* 0x00000200db037824 */ /* 0x000fe200078e0200 */
[----:B------:R-:W-:Y:S02]  /*89e0*/  SHF.R.U64 R44, R4, 0x10, R5 ;  /* 0x00000010042c7819 */ /* 0x000fe40000001205 */
[----:B------:R-:W-:Y:S01]  /*89f0*/  SHF.R.U32.HI R39, RZ, 0x10, R43 ;  /* 0x00000010ff277819 */ /* 0x000fe2000001162b */
[----:B------:R-:W-:Y:S01]  /*8a00*/  IMAD R50, R3, 0x2, R16 ;  /* 0x0000000203327824 */ /* 0x000fe200078e0210 */
[----:B------:R-:W-:Y:S01]  /*8a10*/  PRMT R42, R9, 0x5432, R42 ;  /* 0x00005432092a7816 */ /* 0x000fe2000000002a */
[----:B------:R-:W-:Y:S01]  /*8a20*/  IMAD R3, R219, 0x200, R8 ;  /* 0x00000200db037824 */ /* 0x000fe200078e0208 */
[----:B------:R-:W-:-:S02]  /*8a30*/  SHF.R.U32.HI R43, RZ, 0x10, R7 ;  /* 0x00000010ff2b7819 */ /* 0x000fc40000011607 */
[----:B0-----:R-:W0:Y:S01]  /*8a40*/  LDS.128 R12, [R50+0x18400] ;  /* 0x01840000320c7984 */ /* 0x001e220000000c00 */
[----:B------:R-:W-:Y:S01]  /*8a50*/  IMAD R51, R3, 0x2, R16 ;  /* 0x0000000203337824 */ /* 0x000fe200078e0210 */
[----:B------:R-:W-:Y:S02]  /*8a60*/  PRMT R20, R46, 0x5432, R20 ;  /* 0x000054322e147816 */ /* 0x000fe40000000014 */
[----:B------:R-:W-:Y:S02]  /*8a70*/  PRMT R40, R9, 0x5410, R40 ;  /* 0x0000541009287816 */ /* 0x000fe40000000028 */
[----:B------:R-:W1:Y:S01]  /*8a80*/  LDS.128 R28, [R51+0x18400] ;  /* 0x01840000331c7984 */ /* 0x000e620000000c00 */
[C---:B------:R-:W-:Y:S02]  /*8a90*/  PRMT R41, R10.reuse, 0x5410, R41 ;  /* 0x000054100a297816 */ /* 0x040fe40000000029 */
[----:B------:R-:W-:Y:S02]  /*8aa0*/  PRMT R44, R10, 0x5432, R44 ;  /* 0x000054320a2c7816 */ /* 0x000fe4000000002c */
[----:B------:R-:W-:Y:S01]  /*8ab0*/  PRMT R43, R21, 0x5410, R43 ;  /* 0x00005410152b7816 */ /* 0x000fe2000000002b */
[----:B------:R-:W-:Y:S01]  /*8ac0*/  IMAD.U32 R21, R20, 0x10000, RZ ;  /* 0x0001000014157824 */ /* 0x000fe200078e00ff */
[----:B------:R-:W-:-:S02]  /*8ad0*/  PRMT R39, R47, 0x5410, R39 ;  /* 0x000054102f277816 */ /* 0x000fc40000000027 */
[----:B------:R-:W-:Y:S02]  /*8ae0*/  SHF.R.U32.HI R45, RZ, 0x10, R5 ;  /* 0x00000010ff2d7819 */ /* 0x000fe40000011605 */
[----:B------:R-:W-:Y:S02]  /*8af0*/  LOP3.LUT R20, R20, 0xffff0000, RZ, 0xc0, !PT ;  /* 0xffff000014147812 */ /* 0x000fe400078ec0ff */
[----:B------:R-:W-:Y:S01]  /*8b00*/  PRMT R45, R46, 0x5410, R45 ;  /* 0x000054102e2d7816 */ /* 0x000fe2000000002d */
        /* <DEDUP_REMOVED lines=10> */
[C---:B------:R-:W-:Y:S01]  /*8bb0*/  IMAD.U32 R29, R42.reuse, 0x10000, RZ ;  /* 0x000100002a1d7824 */ /* 0x040fe200078e00ff */
[----:B------:R-:W-:Y:S01]  /*8bc0*/  LOP3.LUT R42, R42, 0xffff0000, RZ, 0xc0, !PT ;  /* 0xffff00002a2a7812 */ /* 0x000fe200078ec0ff */
[----:B------:R-:W-:Y:S01]  /*8bd0*/  FMUL.FTZ R49, R8, R21 ;  /* 0x0000001508317220 */ /* 0x000fe20000410000 */
[----:B------:R-:W-:-:S02]  /*8be0*/  IMAD.U32 R7, R15, 0x10000, RZ ;  /* 0x000100000f077824 */ /* 0x000fc400078e00ff */
[----:B------:R-:W-:Y:S01]  /*8bf0*/  FMUL.FTZ R47, R8, R29 ;  /* 0x0000001d082f7220 */ /* 0x000fe20000410000 */
[----:B------:R-:W-:Y:S01]  /*8c00*/  LOP3.LUT R14, R15, 0xffff0000, RZ, 0xc0, !PT ;  /* 0xffff00000f0e7812 */ /* 0x000fe200078ec0ff */
[C---:B------:R-:W-:Y:S01]  /*8c10*/  IMAD.U32 R11, R30.reuse, 0x10000, RZ ;  /* 0x000100001e0b7824 */ /* 0x040fe200078e00ff */
[----:B------:R-:W-:Y:S01]  /*8c20*/  LOP3.LUT R13, R30, 0xffff0000, RZ, 0xc0, !PT ;  /* 0xffff00001e0d7812 */ /* 0x000fe200078ec0ff */
[C---:B------:R-:W-:Y:S01]  /*8c30*/  IMAD.U32 R15, R31.reuse, 0x10000, RZ ;  /* 0x000100001f0f7824 */ /* 0x040fe200078e00ff */
[----:B------:R-:W-:Y:S01]  /*8c40*/  LOP3.LUT R30, R31, 0xffff0000, RZ, 0xc0, !PT ;  /* 0xffff00001f1e7812 */ /* 0x000fe200078ec0ff */
[C---:B------:R-:W-:Y:S01]  /*8c50*/  FFMA.FTZ R47, R0.reuse, R21, -R47 ;  /* 0x00000015002f7223 */ /* 0x040fe2000001082f */
[----:B------:R-:W-:Y:S02]  /*8c60*/  IMAD.U32 R31, R43, 0x10000, RZ ;  /* 0x000100002b1f7824 */ /* 0x000fe400078e00ff */
[----:B------:R-:W-:Y:S01]  /*8c70*/  FMUL.FTZ R8, R9, R42 ;  /* 0x0000002a09087220 */ /* 0x000fe20000410000 */
[----:B------:R-:W-:Y:S01]  /*8c80*/  FFMA.FTZ R49, R0, R29, R49 ;  /* 0x0000001d00317223 */ /* 0x000fe20000010031 */
[----:B------:R-:W-:-:S02]  /*8c90*/  IMAD.U32 R21, R39, 0x10000, RZ ;  /* 0x0001000027157824 */ /* 0x000fc400078e00ff */
[-C--:B------:R-:W-:Y:S01]  /*8ca0*/  FMUL.FTZ R0, R9, R20.reuse ;  /* 0x0000001409007220 */ /* 0x080fe20000410000 */
[C---:B------:R-:W-:Y:S01]  /*8cb0*/  FMUL.FTZ R9, R10.reuse, R31 ;  /* 0x0000001f0a097220 */ /* 0x040fe20000410000 */
[----:B------:R-:W-:Y:S01]  /*8cc0*/  FFMA.FTZ R20, R3, R20, -R8 ;  /* 0x0000001403147223 */ /* 0x000fe20000010808 */
[----:B------:R-:W-:Y:S01]  /*8cd0*/  LOP3.LUT R43, R43, 0xffff0000, RZ, 0xc0, !PT ;  /* 0xffff00002b2b7812 */ /* 0x000fe200078ec0ff */
[----:B------:R-:W-:Y:S01]  /*8ce0*/  FMUL.FTZ R10, R10, R21 ;  /* 0x000000150a0a7220 */ /* 0x000fe20000410000 */
[----:B------:R-:W-:Y:S01]  /*8cf0*/  FFMA.FTZ R42, R3, R42, R0 ;  /* 0x0000002a032a7223 */ /* 0x000fe20000010000 */
[----:B------:R-:W-:Y:S01]  /*8d00*/  IMAD.U32 R8, R44, 0x10000, RZ ;  /* 0x000100002c087824 */ /* 0x000fe200078e00ff */
[----:B------:R-:W-:Y:S01]  /*8d10*/  LOP3.LUT R39, R39, 0xffff0000, RZ, 0xc0, !PT ;  /* 0xffff000027277812 */ /* 0x000fe200078ec0ff */
[----:B------:R-:W-:Y:S02]  /*8d20*/  IMAD.U32 R0, R40, 0x10000, RZ ;  /* 0x0001000028007824 */ /* 0x000fe400078e00ff */
[C---:B------:R-:W-:Y:S01]  /*8d30*/  FFMA.FTZ R31, R4.reuse, R31, R10 ;  /* 0x0000001f041f7223 */ /* 0x040fe2000001000a */
[----:B------:R-:W-:Y:S01]  /*8d40*/  FFMA.FTZ R9, R4, R21, -R9 ;  /* 0x0000001504097223 */ /* 0x000fe20000010809 */
[----:B------:R-:W-:Y:S01]  /*8d50*/  FMUL.FTZ R3, R28, R43 ;  /* 0x0000002b1c037220 */ /* 0x000fe20000410000 */
[----:B------:R-:W-:-:S02]  /*8d60*/  IMAD.U32 R10, R45, 0x10000, RZ ;  /* 0x000100002d0a7824 */ /* 0x000fc400078e00ff */
[----:B------:R-:W-:Y:S01]  /*8d70*/  FMUL.FTZ R46, R11, R8 ;  /* 0x000000080b2e7220 */ /* 0x000fe20000410000 */
[----:B------:R-:W-:Y:S01]  /*8d80*/  LOP3.LUT R44, R44, 0xffff0000, RZ, 0xc0, !PT ;  /* 0xffff00002c2c7812 */ /* 0x000fe200078ec0ff */
[----:B------:R-:W-:Y:S02]  /*8d90*/  IMAD.U32 R4, R41, 0x10000, RZ ;  /* 0x0001000029047824 */ /* 0x000fe400078e00ff */
[-C--:B------:R-:W-:Y:S01]  /*8da0*/  FMUL.FTZ R11, R11, R0.reuse ;  /* 0x000000000b0b7220 */ /* 0x080fe20000410000 */
[----:B------:R-:W-:Y:S01]  /*8db0*/  LOP3.LUT R40, R40, 0xffff0000, RZ, 0xc0, !PT ;  /* 0xffff000028287812 */ /* 0x000fe200078ec0ff */
[-C--:B------:R-:W-:Y:S01]  /*8dc0*/  FMUL.FTZ R21, R28, R39.reuse ;  /* 0x000000271c157220 */ /* 0x080fe20000410000 */
[----:B------:R-:W-:Y:S01]  /*8dd0*/  LOP3.LUT R45, R45, 0xffff0000, RZ, 0xc0, !PT ;  /* 0xffff00002d2d7812 */ /* 0x000fe200078ec0ff */
[----:B------:R-:W-:Y:S01]  /*8de0*/  FFMA.FTZ R28, R12, R39, -R3 ;  /* 0x000000270c1c7223 */ /* 0x000fe20000010803 */
[----:B------:R-:W-:Y:S01]  /*8df0*/  LOP3.LUT R41, R41, 0xffff0000, RZ, 0xc0, !PT ;  /* 0xffff000029297812 */ /* 0x000fe200078ec0ff */
[----:B------:R-:W-:Y:S01]  /*8e00*/  FFMA.FTZ R46, R5, R0, -R46 ;  /* 0x00000000052e7223 */ /* 0x000fe2000001082e */
[----:B------:R-:W-:Y:S01]  /*8e10*/  FMUL.FTZ R48, R15, R10 ;  /* 0x0000000a0f307220 */ /* 0x000fe20000410000 */
[----:B------:R-:W-:Y:S01]  /*8e20*/  FFMA.FTZ R11, R5, R8, R11 ;  /* 0x00000008050b7223 */ /* 0x000fe2000001000b */
[----:B------:R-:W-:Y:S01]  /*8e30*/  FMUL.FTZ R0, R15, R4 ;  /* 0x000000040f007220 */ /* 0x000fe20000410000 */
[C---:B------:R-:W-:Y:S01]  /*8e40*/  FMUL.FTZ R3, R13.reuse, R44 ;  /* 0x0000002c0d037220 */ /* 0x040fe20000410000 */
[----:B------:R-:W-:Y:S01]  /*8e50*/  FMUL.FTZ R13, R13, R40 ;  /* 0x000000280d0d7220 */ /* 0x000fe20000410000 */
[C---:B------:R-:W-:Y:S01]  /*8e60*/  FMUL.FTZ R5, R30.reuse, R45 ;  /* 0x0000002d1e057220 */ /* 0x040fe20000410000 */
[-C--:B------:R-:W-:Y:S01]  /*8e70*/  FMUL.FTZ R30, R30, R41.reuse ;  /* 0x000000291e1e7220 */ /* 0x080fe20000410000 */
[C---:B------:R-:W-:Y:S01]  /*8e80*/  FFMA.FTZ R48, R7.reuse, R4, -R48 ;  /* 0x0000000407307223 */ /* 0x040fe20000010830 */
[----:B------:R-:W-:Y:S01]  /*8e90*/  FFMA.FTZ R0, R7, R10, R0 ;  /* 0x0000000a07007223 */ /* 0x000fe20000010000 */
[C---:B------:R-:W-:Y:S01]  /*8ea0*/  FFMA.FTZ R3, R6.reuse, R40, -R3 ;  /* 0x0000002806037223 */ /* 0x040fe20000010803 */
[----:B------:R-:W-:Y:S01]  /*8eb0*/  FFMA.FTZ R10, R6, R44, R13 ;  /* 0x0000002c060a7223 */ /* 0x000fe2000001000d */
        /* <DEDUP_REMOVED lines=13> */
.L_x_2768:
[----:B------:R-:W-:Y:S05]  /*8f90*/  BSYNC B1 ;  /* 0x0000000000017941 */ /* 0x000fea0003800000 */
.L_x_2767:
[----:B------:R-:W-:Y:S01]  /*8fa0*/  PRMT R12, R57, 0x5410, R56 ;  /* 0x00005410390c7816 */ /* 0x000fe20000000038 */
[----:B------:R-:W-:Y:S06]  /*8fb0*/  @P0 BRA `(.L_x_2759) ;  /* 0x00000004008c0947 */ /* 0x000fec0003800000 */
[----:B------:R-:W3:Y:S01]  /*8fc0*/  LDL R40, [R1+0x8] ;  /* 0x0000080001287983 */ /* 0x000ee20000100800 */
[----:B------:R-:W-:Y:S01]  /*8fd0*/  IMAD.IADD R0, R37, 0x1, R38 ;  /* 0x0000000125007824 */ /* 0x000fe200078e0226 */
[----:B------:R-:W-:-:S04]  /*8fe0*/  SHF.R.U32.HI R3, RZ, 0x3, R217 ;  /* 0x00000003ff037819 */ /* 0x000fc800000116d9 */
[----:B------:R-:W-:-:S04]  /*8ff0*/  LOP3.LUT R0, R217, 0x38, R0, 0xf8, !PT ;  /* 0x00000038d9007812 */ /* 0x000fc800078ef800 */
[----:B------:R-:W-:-:S05]  /*9000*/  LOP3.LUT R3, R0, R3, RZ, 0x3c, !PT ;  /* 0x0000000300037212 */ /* 0x000fca00078e3cff */
[----:B------:R-:W-:-:S04]  /*9010*/  IMAD.IADD R3, R220, 0x1, R3 ;  /* 0x00000001dc037824 */ /* 0x000fc800078e0203 */
[----:B------:R-:W-:-:S05]  /*9020*/  IMAD R3, R3, 0x2, R16 ;  /* 0x0000000203037824 */ /* 0x000fca00078e0210 */
[----:B-12---:R-:W0:Y:S01]  /*9030*/  LDS.128 R8, [R3+0x18400] ;  /* 0x0184000003087984 */ /* 0x006e220000000c00 */
[----:B------:R-:W-:Y:S02]  /*9040*/  SHF.R.U64 R30, R24, 0x10, R25 ;  /* 0x00000010181e7819 */ /* 0x000fe40000001219 */
[----:B------:R-:W-:Y:S02]  /*9050*/  SHF.R.U64 R0, R32, 0x10, R33 ;  /* 0x0000001020007819 */ /* 0x000fe40000001221 */
[----:B------:R-:W-:Y:S02]  /*9060*/  SHF.R.U32.HI R32, RZ, 0x10, R25 ;  /* 0x00000010ff207819 */ /* 0x000fe40000011619 */
[----:B------:R-:W-:Y:S02]  /*9070*/  PRMT R30, R52, 0x5432, R30 ;  /* 0x00005432341e7816 */ /* 0x000fe4000000001e */
[----:B------:R-:W-:Y:S02]  /*9080*/  PRMT R25, R55, 0x5432, R0 ;  /* 0x0000543237197816 */ /* 0x000fe40000000000 */
[----:B------:R-:W-:Y:S01]  /*9090*/  SHF.R.U32.HI R33, RZ, 0x10, R33 ;  /* 0x00000010ff217819 */ /* 0x000fe20000011621 */
[----:B------:R-:W-:Y:S01]  /*90a0*/  IMAD.U32 R31, R30, 0x10000, RZ ;  /* 0x000100001e1f7824 */ /* 0x000fe200078e00ff */
[----:B------:R-:W-:-:S02]  /*90b0*/  SHF.R.U64 R28, R34, 0x10, R35 ;  /* 0x00000010221c7819 */ /* 0x000fc40000001223 */
[----:B------:R-:W-:Y:S02]  /*90c0*/  SHF.R.U32.HI R29, RZ, 0x10, R35 ;  /* 0x00000010ff1d7819 */ /* 0x000fe40000011623 */
[----:B------:R-:W-:Y:S02]  /*90d0*/  PRMT R32, R53, 0x5432, R32 ;  /* 0x0000543235207816 */ /* 0x000fe40000000020 */
[--C-:B------:R-:W-:Y:S02]  /*90e0*/  SHF.R.U32.HI R35, RZ, 0x10, R27.reuse ;  /* 0x00000010ff237819 */ /* 0x100fe4000001161b */
[----:B------:R-:W-:Y:S01]  /*90f0*/  SHF.R.U64 R34, R26, 0x10, R27 ;  /* 0x000000101a227819 */ /* 0x000fe2000000121b */
[----:B------:R-:W-:Y:S01]  /*9100*/  IMAD.U32 R26, R25, 0x10000, RZ ;  /* 0x00010000191a7824 */ /* 0x000fe200078e00ff */
[----:B------:R-:W-:Y:S01]  /*9110*/  PRMT R27, R53, 0x5410, R33 ;  /* 0x00005410351b7816 */ /* 0x000fe20000000021 */
[----:B------:R-:W-:Y:S01]  /*9120*/  IMAD.U32 R33, R32, 0x10000, RZ ;  /* 0x0001000020217824 */ /* 0x000fe200078e00ff */
[----:B------:R-:W-:-:S02]  /*9130*/  PRMT R35, R52, 0x5410, R35 ;  /* 0x0000541034237816 */ /* 0x000fc40000000023 */
[C---:B------:R-:W-:Y:S02]  /*9140*/  PRMT R28, R12.reuse, 0x5432, R28 ;  /* 0x000054320c1c7816 */ /* 0x040fe4000000001c */
[----:B------:R-:W-:Y:S01]  /*9150*/  PRMT R29, R12, 0x5410, R29 ;  /* 0x000054100c1d7816 */ /* 0x000fe2000000001d */
[----:B0-----:R-:W-:Y:S02]  /*9160*/  IMAD.U32 R15, R8, 0x10000, RZ ;  /* 0x00010000080f7824 */ /* 0x001fe400078e00ff */
[----:B------:R-:W-:Y:S02]  /*9170*/  IMAD.U32 R20, R9, 0x10000, RZ ;  /* 0x0001000009147824 */ /* 0x000fe400078e00ff */
[C---:B------:R-:W-:Y:S01]  /*9180*/  FMUL.FTZ R37, R15.reuse, R31 ;  /* 0x0000001f0f257220 */ /* 0x040fe20000410000 */
[----:B------:R-:W-:Y:S01]  /*9190*/  FMUL.FTZ R39, R15, R26 ;  /* 0x0000001a0f277220 */ /* 0x000fe20000410000 */
[----:B------:R-:W-:Y:S02]  /*91a0*/  IMAD.U32 R15, R27, 0x10000, RZ ;  /* 0x000100001b0f7824 */ /* 0x000fe400078e00ff */
[----:B------:R-:W-:Y:S01]  /*91b0*/  FMUL.FTZ R41, R20, R33 ;  /* 0x0000002114297220 */ /* 0x000fe20000410000 */
[----:B------:R-:W-:Y:S01]  /*91c0*/  IMAD.U32 R24, R11, 0x10000, RZ ;  /* 0x000100000b187824 */ /* 0x000fe200078e00ff */
[----:B------:R-:W-:Y:S01]  /*91d0*/  LOP3.LUT R8, R8, 0xffff0000, RZ, 0xc0, !PT ;  /* 0xffff000008087812 */ /* 0x000fe200078ec0ff */
[----:B------:R-:W-:Y:S01]  /*91e0*/  FMUL.FTZ R43, R20, R15 ;  /* 0x0000000f142b7220 */ /* 0x000fe20000410000 */
[----:B------:R-:W-:-:S02]  /*91f0*/  LOP3.LUT R25, R25, 0xffff0000, RZ, 0xc0, !PT ;  /* 0xffff000019197812 */ /* 0x000fc400078ec0ff */
[----:B------:R-:W-:Y:S02]  /*9200*/  PRMT R34, R54, 0x5432, R34 ;  /* 0x0000543236227816 */ /* 0x000fe40000000022 */
[----:B------:R-:W-:Y:S02]  /*9210*/  LOP3.LUT R9, R9, 0xffff0000, RZ, 0xc0, !PT ;  /* 0xffff000009097812 */ /* 0x000fe400078ec0ff */
[----:B------:R-:W-:Y:S01]  /*9220*/  LOP3.LUT R32, R32, 0xffff0000, RZ, 0xc0, !PT ;  /* 0xffff000020207812 */ /* 0x000fe200078ec0ff */
[----:B------:R-:W-:-:S04]  /*9230*/  IMAD.U32 R21, R10, 0x10000, RZ ;  /* 0x000100000a157824 */ /* 0x000fc800078e00ff */
[----:B------:R-:W-:Y:S01]  /*9240*/  FMUL.FTZ R20, R9, R32 ;  /* 0x0000002009147220 */ /* 0x000fe20000410000 */
[----:B------:R-:W-:Y:S02]  /*9250*/  LOP3.LUT R10, R10, 0xffff0000, RZ, 0xc0, !PT ;  /* 0xffff00000a0a7812 */ /* 0x000fe400078ec0ff */
[----:B------:R-:W-:Y:S01]  /*9260*/  LOP3.LUT R11, R11, 0xffff0000, RZ, 0xc0, !PT ;  /* 0xffff00000b0b7812 */ /* 0x000fe200078ec0ff */
[----:B---3--:R-:W0:Y:S02]  /*9270*/  LDS.128 R4, [R40+0x18400] ;  /* 0x0184000028047984 */ /* 0x008e240000000c00 */
[----:B0-----:R-:W-:Y:S02]  /*9280*/  IMAD.U32 R0, R4, 0x10000, RZ ;  /* 0x0001000004007824 */ /* 0x001fe400078e00ff */
[----:B------:R-:W-:Y:S02]  /*9290*/  IMAD.U32 R12, R5, 0x10000, RZ ;  /* 0x00010000050c7824 */ /* 0x000fe400078e00ff */
[----:B------:R-:W-:Y:S01]  /*92a0*/  FFMA.FTZ R26, R0, R26, -R37 ;  /* 0x0000001a001a7223 */ /* 0x000fe20000010825 */
[----:B------:R-:W-:-:S02]  /*92b0*/  IMAD.U32 R37, R35, 0x10000, RZ ;  /* 0x0001000023257824 */ /* 0x000fc400078e00ff */
[----:B------:R-:W-:Y:S01]  /*92c0*/  FFMA.FTZ R39, R0, R31, R39 ;  /* 0x0000001f00277223 */ /* 0x000fe20000010027 */
[----:B------:R-:W-:Y:S01]  /*92d0*/  FFMA.FTZ R41, R12, R15, -R41 ;  /* 0x0000000f0c297223 */ /* 0x000fe20000010829 */
[----:B------:R-:W-:Y:S02]  /*92e0*/  IMAD.U32 R14, R7, 0x10000, RZ ;  /* 0x00010000070e7824 */ /* 0x000fe400078e00ff */
[----:B------:R-:W-:Y:S01]  /*92f0*/  FMUL.FTZ R45, R24, R37 ;  /* 0x00000025182d7220 */ /* 0x000fe20000410000 */
[----:B------:R-:W-:Y:S01]  /*9300*/  IMAD.U32 R31, R29, 0x10000, RZ ;  /* 0x000100001d1f7824 */ /* 0x000fe200078e00ff */
[----:B------:R-:W-:Y:S01]  /*9310*/  LOP3.LUT R15, R30, 0xffff0000, RZ, 0xc0, !PT ;  /* 0xffff00001e0f7812 */ /* 0x000fe200078ec0ff */
[----:B------:R-:W-:Y:S01]  /*9320*/  FFMA.FTZ R43, R12, R33, R43 ;  /* 0x000000210c2b7223 */ /* 0x000fe2000001002b */
[----:B------:R-:W-:Y:S01]  /*9330*/  LOP3.LUT R4, R4, 0xffff0000, RZ, 0xc0, !PT ;  /* 0xffff000004047812 */ /* 0x000fe200078ec0ff */
[-C--:B------:R-:W-:Y:S01]  /*9340*/  FMUL.FTZ R24, R24, R31.reuse ;  /* 0x0000001f18187220 */ /* 0x080fe20000410000 */
[----:B------:R-:W-:Y:S01]  /*9350*/  FFMA.FTZ R45, R14, R31, -R45 ;  /* 0x0000001f0e2d7223 */ /* 0x000fe2000001082d */
[----:B------:R-:W-:Y:S01]  /*9360*/  LOP3.LUT R0, R27, 0xffff0000, RZ, 0xc0, !PT ;  /* 0xffff00001b007812 */ /* 0x000fe200078ec0ff */
[C---:B------:R-:W-:Y:S01]  /*9370*/  FMUL.FTZ R31, R8.reuse, R15 ;  /* 0x0000000f081f7220 */ /* 0x040fe20000410000 */
[----:B------:R-:W-:Y:S01]  /*9380*/  FMUL.FTZ R27, R8, R25 ;  /* 0x00000019081b7220 */ /* 0x000fe20000410000 */
[----:B------:R-:W-:Y:S01]  /*9390*/  IMAD.U32 R12, R34, 0x10000, RZ ;  /* 0x00010000220c7824 */ /* 0x000fe200078e00ff */
[----:B------:R-:W-:Y:S01]  /*93a0*/  LOP3.LUT R5, R5, 0xffff0000, RZ, 0xc0, !PT ;  /* 0xffff000005057812 */ /* 0x000fe200078ec0ff */
[----:B------:R-:W-:Y:S01]  /*93b0*/  FFMA.FTZ R37, R14, R37, R24 ;  /* 0x000000250e257223 */ /* 0x000fe20000010018 */
[C---:B------:R-:W-:Y:S01]  /*93c0*/  FFMA.FTZ R31, R4.reuse, R25, -R31 ;  /* 0x00000019041f7223 */ /* 0x040fe2000001081f */
[----:B------:R-:W-:Y:S01]  /*93d0*/  FMUL.FTZ R9, R9, R0 ;  /* 0x0000000009097220 */ /* 0x000fe20000410000 */
[----:B------:R-:W-:Y:S01]  /*93e0*/  FFMA.FTZ R14, R4, R15, R27 ;  /* 0x0000000f040e7223 */ /* 0x000fe2000001001b */
[----:B------:R-:W-:-:S02]  /*93f0*/  IMAD.U32 R13, R6, 0x10000, RZ ;  /* 0x00010000060d7824 */ /* 0x000fc400078e00ff */
[----:B------:R-:W-:Y:S01]  /*9400*/  FMUL.FTZ R4, R21, R12 ;  /* 0x0000000c15047220 */ /* 0x000fe20000410000 */
[----:B------:R-:W-:Y:S02]  /*9410*/  IMAD.U32 R8, R28, 0x10000, RZ ;  /* 0x000100001c087824 */ /* 0x000fe400078e00ff */
[C---:B------:R-:W-:Y:S01]  /*9420*/  FFMA.FTZ R32, R5.reuse, R32, R9 ;  /* 0x0000002005207223 */ /* 0x040fe20000010009 */
[----:B------:R-:W-:Y:S01]  /*9430*/  FFMA.FTZ R20, R5, R0, -R20 ;  /* 0x0000000005147223 */ /* 0x000fe20000010814 */
[----:B------:R-:W-:Y:S01]  /*9440*/  LOP3.LUT R9, R34, 0xffff0000, RZ, 0xc0, !PT ;  /* 0xffff000022097812 */ /* 0x000fe200078ec0ff */
[-C--:B------:R-:W-:Y:S01]  /*9450*/  FMUL.FTZ R24, R21, R8.reuse ;  /* 0x0000000815187220 */ /* 0x080fe20000410000 */
[----:B------:R-:W-:Y:S01]  /*9460*/  FFMA.FTZ R15, R13, R8, -R4 ;  /* 0x000000080d0f7223 */ /* 0x000fe20000010804 */
[----:B------:R-:W-:Y:S02]  /*9470*/  LOP3.LUT R5, R28, 0xffff0000, RZ, 0xc0, !PT ;  /* 0xffff00001c057812 */ /* 0x000fe400078ec0ff */
[----:B------:R-:W-:-:S02]  /*9480*/  LOP3.LUT R4, R35, 0xffff0000, RZ, 0xc0, !PT ;  /* 0xffff000023047812 */ /* 0x000fc400078ec0ff */
[----:B------:R-:W-:Y:S01]  /*9490*/  LOP3.LUT R0, R29, 0xffff0000, RZ, 0xc0, !PT ;  /* 0xffff00001d007812 */ /* 0x000fe200078ec0ff */
[----:B------:R-:W-:Y:S01]  /*94a0*/  FFMA.FTZ R24, R13, R12, R24 ;  /* 0x0000000c0d187223 */ /* 0x000fe20000010018 */
[----:B------:R-:W-:Y:S01]  /*94b0*/  LOP3.LUT R6, R6, 0xffff0000, RZ, 0xc0, !PT ;  /* 0xffff000006067812 */ /* 0x000fe200078ec0ff */
[C---:B------:R-:W-:Y:S01]  /*94c0*/  FMUL.FTZ R13, R10.reuse, R9 ;  /* 0x000000090a0d7220 */ /* 0x040fe20000410000 */
[----:B------:R-:W-:Y:S01]  /*94d0*/  LOP3.LUT R7, R7, 0xffff0000, RZ, 0xc0, !PT ;  /* 0xffff000007077812 */ /* 0x000fe200078ec0ff */
        /* <DEDUP_REMOVED lines=17> */
.L_x_2759:
[----:B------:R-:W-:Y:S05]  /*95f0*/  BSYNC B0 ;  /* 0x0000000000007941 */ /* 0x000fea0003800000 */
.L_x_2745:
        /* <DEDUP_REMOVED lines=8> */
.L_x_2742:
[----:B-12---:R-:W1:Y:S01]  /*9680*/  S2R R0, SR_TID.X ;  /* 0x0000000000007919 */ /* 0x006e620000002100 */
[----:B------:R-:W-:Y:S01]  /*9690*/  ISETP.NE.AND P0, PT, R203, 0x3, PT ;  /* 0x00000003cb00780c */ /* 0x000fe20003f05270 */
[----:B------:R-:W-:Y:S05]  /*96a0*/  WARPSYNC.ALL ;  /* 0x0000000000007948 */ /* 0x000fea0003800000 */
[----:B-1----:R-:W-:-:S05]  /*96b0*/  SHF.R.U32.HI R0, RZ, 0x7, R0 ;  /* 0x00000007ff007819 */ /* 0x002fca0000011600 */
[----:B------:R-:W-:-:S05]  /*96c0*/  VIADD R179, R0, 0x8 ;  /* 0x0000000800b37836 */ /* 0x000fca0000000000 */
[----:B------:R1:W-:Y:S06]  /*96d0*/  BAR.SYNC.DEFER_BLOCKING R179, 0x100 ;  /* 0x000400b30000751d */ /* 0x0003ec0000010000 */
[----:B------:R-:W-:Y:S05]  /*96e0*/  @!P0 BRA `(.L_x_2769) ;  /* 0x0000000000048947 */ /* 0x000fea0003800000 */
[----:B------:R-:W-:Y:S01]  /*96f0*/  BPT.TRAP 0x1 ;  /* 0x000000040000795c */ /* 0x000fe20000300000 */
.L_x_2769:
[----:B---3--:R-:W-:Y:S01]  /*9700*/  IMAD R6, R2, 0x8, R16 ;  /* 0x0000000802067824 */ /* 0x008fe200078e0210 */
[----:B------:R-:W-:-:S04]  /*9710*/  SHF.L.U32 R21, R19, 0x1f, RZ ;  /* 0x0000001f13157819 */ /* 0x000fc800000006ff */
[----:B------:R2:W3:Y:S01]  /*9720*/  SYNCS.PHASECHK.TRANS64.TRYWAIT P2, [R6+URZ+0x22830], R21 ;  /* 0x02283015060075a7 */ /* 0x0004e2000804017f */
[----:B------:R-:W-:Y:S05]  /*9730*/  @!P0 BRA `(.L_x_2770) ;  /* 0x0000000000048947 */ /* 0x000fea0003800000 */
[----:B------:R-:W-:Y:S01]  /*9740*/  BPT.TRAP 0x1 ;  /* 0x000000040000795c */ /* 0x000fe20000300000 */
.L_x_2770:
[----:B0-----:R-:W0:Y:S01]  /*9750*/  S2R R3, SR_TID.X ;  /* 0x0000000000037919 */ /* 0x001e220000002100 */
[----:B------:R-:W-:-:S05]  /*9760*/  VIADD R0, R16, 0x1c400 ;  /* 0x0001c40010007836 */ /* 0x000fca0000000000 */
[----:B------:R-:W-:-:S04]  /*9770*/  SHF.R.U32.HI R0, RZ, 0x4, R0 ;  /* 0x00000004ff007819 */ /* 0x000fc80000011600 */
[----:B------:R-:W-:Y:S02]  /*9780*/  LOP3.LUT R0, R0, 0x3fff, RZ, 0xc0, !PT ;  /* 0x00003fff00007812 */ /* 0x000fe400078ec0ff */
[----:B0-----:R-:W-:-:S04]  /*9790*/  LOP3.LUT R3, R3, 0x7f, RZ, 0xc0, !PT ;  /* 0x0000007f03037812 */ /* 0x001fc800078ec0ff */
[----:B------:R-:W-:Y:S01]  /*97a0*/  ISETP.NE.AND P1, PT, R3, RZ, PT ;  /* 0x000000ff0300720c */ /* 0x000fe20003f25270 */
[----:B---3--:R-:W-:-:S12]  /*97b0*/  @P2 BRA `(.L_x_2771) ;  /* 0x0000000000082947 */ /* 0x008fd80003800000 */
[----:B------:R-:W0:Y:S02]  /*97c0*/  SYNCS.PHASECHK.TRANS64.TRYWAIT P2, [R6+URZ+0x22830], R21 ;  /* 0x02283015060075a7 */ /* 0x000e24000804017f */
[----:B0-----:R-:W-:Y:S05]  /*97d0*/  @!P2 BRA `(.L_x_2772) ;  /* 0x0000018800bca947 */ /* 0x001fea0003800000 */
.L_x_2771:
[----:B------:R-:W-:Y:S05]  /*97e0*/  WARPSYNC.ALL ;  /* 0x0000000000007948 */ /* 0x000fea0003800000 */
[----:B------:R-:W-:-:S05]  /*97f0*/  LOP3.LUT R207, R0, 0x10000, RZ, 0xfc, !PT ;  /* 0x0001000000cf7812 */ /* 0x000fca00078efcff */
[----:B------:R-:W-:Y:S01]  /*9800*/  IMAD R8, R2, 0x300, R207 ;  /* 0x0000030002087824 */ /* 0x000fe200078e02cf */
[----:B------:R-:W-:Y:S01]  /*9810*/  LOP3.LUT R4, R36, 0x10000, RZ, 0xfc, !PT ;  /* 0x0001000024047812 */ /* 0x000fe200078efcff */
[----:B------:R-:W-:Y:S01]  /*9820*/  IMAD.MOV.U32 R9, RZ, RZ, 0x40000040 ;  /* 0x40000040ff097424 */ /* 0x000fe200078e00ff */
[----:B------:R-:W3:Y:S01]  /*9830*/  LDL.LU R76, [R1] ;  /* 0x00000000014c7983 */ /* 0x000ee20000300800 */
[----:B------:R-:W-:Y:S01]  /*9840*/  IMAD.MOV.U32 R5, RZ, RZ, 0x40000040 ;  /* 0x40000040ff057424 */ /* 0x000fe200078e00ff */
[C---:B------:R-:W-:Y:S01]  /*9850*/  R2UR UR6, R8.reuse ;  /* 0x00000000080672ca */ /* 0x040fe200000e0000 */
[----:B-----5:R-:W-:Y:S01]  /*9860*/  WARPGROUP.ARRIVE ;  /* 0x00000000000079c5 */ /* 0x020fe20000000000 */
[----:B------:R-:W-:Y:S01]  /*9870*/  R2UR UR7, R9 ;  /* 0x00000000090772ca */ /* 0x000fe200000e0000 */
[----:B------:R-:W-:Y:S01]  /*9880*/  VIADD R10, R8, 0x2 ;  /* 0x00000002080a7836 */ /* 0x000fe20000000000 */
[C---:B------:R-:W-:Y:S01]  /*9890*/  R2UR UR4, R4.reuse ;  /* 0x00000000040472ca */ /* 0x040fe200000e0000 */
[----:B----4-:R-:W-:Y:S01]  /*98a0*/  VIADD R14, R4, 0x2 ;  /* 0x00000002040e7836 */ /* 0x010fe20000000000 */
[----:B------:R-:W-:Y:S01]  /*98b0*/  R2UR UR5, R5 ;  /* 0x00000000050572ca */ /* 0x000fe200000e0000 */
[----:B------:R-:W-:Y:S01]  /*98c0*/  IMAD.MOV.U32 R11, RZ, RZ, 0x40000040 ;  /* 0x40000040ff0b7424 */ /* 0x000fe200078e00ff */
[----:B------:R-:W4:Y:S01]  /*98d0*/  LDC R20, c[0x0][0x448] ;  /* 0x00011200ff147b82 */ /* 0x000f220000000800 */
[----:B------:R-:W-:Y:S01]  /*98e0*/  IMAD.MOV.U32 R15, RZ, RZ, 0x40000040 ;  /* 0x40000040ff0f7424 */ /* 0x000fe200078e00ff */
[----:B------:R-:W0:Y:S01]  /*98f0*/  S2R R77, SR_TID.X ;  /* 0x00000000004d7919 */ /* 0x000e220000002100 */
[----:B------:R-:W-:Y:S01]  /*9900*/  VIADD R12, R8, 0x4 ;  /* 0x00000004080c7836 */ /* 0x000fe20000000000 */
[----:B------:R-:W-:Y:S01]  /*9910*/  ULDC UR53, c[0x0][0x9dc] ;  /* 0x0002770000357ab9 */ /* 0x000fe20000000800 */
[----:B------:R-:W-:Y:S01]  /*9920*/  IMAD.MOV.U32 R13, RZ, RZ, 0x40000040 ;  /* 0x40000040ff0d7424 */ /* 0x000fe200078e00ff */
[----:B------:R-:W-:Y:S01]  /*9930*/  ULOP3.LUT UR53, URZ, UR53, URZ, 0x33, !UPT ;  /* 0x000000353f357292 */ /* 0x000fe2000f8e333f */
[----:B------:R-:W-:Y:S01]  /*9940*/  IMAD.MOV.U32 R9, RZ, RZ, 0x40000040 ;  /* 0x40000040ff097424 */ /* 0x000fe200078e00ff */
[----:B------:R-:W1:Y:S03]  /*9950*/  LDC.64 R176, c[0x0][0x9e0] ;  /* 0x00027800ffb07b82 */ /* 0x000e660000000a00 */
[----:B------:R-:W-:Y:S01]  /*9960*/  HGMMA.64x96x16.F32.BF16 R24, gdesc[UR4], RZ, !UPT, gsb0 ;  /* 0x01600000041879f0 */ /* 0x000fe2000c0018ff */
[----:B------:R-:W-:Y:S01]  /*9970*/  R2UR UR6, R10 ;  /* 0x000000000a0672ca */ /* 0x000fe200000e0000 */
[----:B------:R-:W-:Y:S01]  /*9980*/  VIADD R10, R4, 0x4 ;  /* 0x00000004040a7836 */ /* 0x000fe20000000000 */
[----:B------:R-:W-:Y:S01]  /*9990*/  R2UR UR7, R11 ;  /* 0x000000000b0772ca */ /* 0x000fe200000e0000 */
[----:B------:R-:W-:Y:S01]  /*99a0*/  IMAD.MOV.U32 R11, RZ, RZ, 0x40000040 ;  /* 0x40000040ff0b7424 */ /* 0x000fe200078e00ff */
[----:B------:R-:W-:-:S02]  /*99b0*/  R2UR UR4, R14 ;  /* 0x000000000e0472ca */ /* 0x000fc400000e0000 */
[----:B------:R-:W-:Y:S02]  /*99c0*/  R2UR UR5, R15 ;  /* 0x000000000f0572ca */ /* 0x000fe400000e0000 */
[----:B----4-:R-:W-:Y:S02]  /*99d0*/  ISETP.NE.AND P2, PT, R20, 0x1, PT ;  /* 0x000000011400780c */ /* 0x010fe40003f45270 */
[----:B0-----:R-:W-:Y:S01]  /*99e0*/  SHF.R.U32.HI R77, RZ, 0x7, R77 ;  /* 0x00000007ff4d7819 */ /* 0x001fe2000001164d */
[----:B------:R-:W-:Y:S02]  /*99f0*/  WARPGROUP.DEPBAR.LE gsb0, 0x0 ;  /* 0x00008000000079c5 */ /* 0x000fe40000010000 */
[----:B------:R-:W-:-:S06]  /*9a00*/  WARPGROUP.ARRIVE ;  /* 0x00000000000079c5 */ /* 0x000fcc0000000000 */
[----:B------:R-:W-:Y:S01]  /*9a10*/  HGMMA.64x96x16.F32.BF16 R24, gdesc[UR4], R24, gsb0 ;  /* 0x01600000041879f0 */ /* 0x000fe20008001818 */
[----:B------:R-:W-:Y:S01]  /*9a20*/  R2UR UR6, R12 ;  /* 0x000000000c0672ca */ /* 0x000fe200000e0000 */
[----:B------:R-:W-:Y:S01]  /*9a30*/  VIADD R12, R8, 0x6 ;  /* 0x00000006080c7836 */ /* 0x000fe20000000000 */
[----:B------:R-:W-:Y:S01]  /*9a40*/  R2UR UR7, R13 ;  /* 0x000000000d0772ca */ /* 0x000fe200000e0000 */
[----:B------:R-:W-:Y:S01]  /*9a50*/  VIADD R8, R4, 0x6 ;  /* 0x0000000604087836 */ /* 0x000fe20000000000 */
[----:B------:R-:W-:Y:S01]  /*9a60*/  R2UR UR4, R10 ;  /* 0x000000000a0472ca */ /* 0x000fe200000e0000 */
[----:B------:R-:W-:Y:S01]  /*9a70*/  IMAD.MOV.U32 R13, RZ, RZ, 0x40000040 ;  /* 0x40000040ff0d7424 */ /* 0x000fe200078e00ff */
        /* <DEDUP_REMOVED lines=8> */
[----:B---3--:R-:W-:-:S04]  /*9b00*/  LOP3.LUT R76, R76, 0xffdfffff, RZ, 0xc0, !PT ;  /* 0xffdfffff4c4c7812 */ /* 0x008fc800078ec0ff */
[----:B------:R-:W-:-:S04]  /*9b10*/  @P2 LOP3.LUT R76, R76, 0x200000, RZ, 0xfc, !PT ;  /* 0x002000004c4c2812 */ /* 0x000fc800078efcff */
[----:B------:R-:W-:Y:S01]  /*9b20*/  LOP3.LUT R76, R76, 0xffefffff, RZ, 0xc0, !PT ;  /* 0xffefffff4c4c7812 */ /* 0x000fe200078ec0ff */
        /* <DEDUP_REMOVED lines=8> */
[----:B------:R-:W0:Y:S01]  /*9bb0*/  @P2 LDC R31, c[0x0][0x450] ;  /* 0x00011400ff1f2b82 */ /* 0x000e220000000800 */
[----:B------:R3:W4:Y:S01]  /*9bc0*/  MUFU.TANH R75, R29 ;  /* 0x0000001d004b7308 */ /* 0x0007220000002400 */
[----:B------:R-:W-:Y:S01]  /*9bd0*/  FMUL.FTZ R7, R30, UR4 ;  /* 0x000000041e077c20 */ /* 0x000fe20008410000 */
[----:B------:R-:W-:Y:S01]  /*9be0*/  FMUL.FTZ R30, R35, UR4 ;  /* 0x00000004231e7c20 */ /* 0x000fe20008410000 */
[----:B------:R-:W-:Y:S01]  /*9bf0*/  FMUL.FTZ R48, R48, UR4 ;  /* 0x0000000430307c20 */ /* 0x000fe20008410000 */
[----:B------:R-:W-:Y:S01]  /*9c00*/  FMUL.FTZ R66, R66, UR4 ;  /* 0x0000000442427c20 */ /* 0x000fe20008410000 */
[----:B------:R-:W-:Y:S01]  /*9c10*/  FMUL.FTZ R28, R28, UR4 ;  /* 0x000000041c1c7c20 */ /* 0x000fe20008410000 */
[----:B------:R-:W-:Y:S01]  /*9c20*/  FMUL.FTZ R32, R32, UR4 ;  /* 0x0000000420207c20 */ /* 0x000fe20008410000 */
[----:B------:R-:W-:Y:S01]  /*9c30*/  FMUL.FTZ R36, R36, UR4 ;  /* 0x0000000424247c20 */ /* 0x000fe20008410000 */
[----:B------:R2:W0:Y:S01]  /*9c40*/  MUFU.TANH R80, R12 ;  /* 0x0000000c00507308 */ /* 0x0004220000002400 */
[----:B---3--:R-:W3:Y:S01]  /*9c50*/  @P2 LDC R29, c[0x0][0x44c] ;  /* 0x00011300ff1d2b82 */ /* 0x008ee20000000800 */
[----:B------:R-:W-:Y:S01]  /*9c60*/  FMUL.FTZ R40, R40, UR4 ;  /* 0x0000000428287c20 */ /* 0x000fe20008410000 */
[----:B------:R-:W-:Y:S01]  /*9c70*/  FMUL.FTZ R25, R25, UR4 ;  /* 0x0000000419197c20 */ /* 0x000fe20008410000 */
[----:B------:R-:W-:Y:S01]  /*9c80*/  FMUL.FTZ R33, R33, UR4 ;  /* 0x0000000421217c20 */ /* 0x000fe20008410000 */
[----:B------:R-:W-:Y:S01]  /*9c90*/  FMUL.FTZ R73, R24, UR4 ;  /* 0x0000000418497c20 */ /* 0x000fe20008410000 */
[----:B------:R-:W-:-:S02]  /*9ca0*/  IMAD R24, R178, -0x60, R201 ;  /* 0xffffffa0b2187824 */ /* 0x000fc400078e02c9 */
[----:B------:R-:W-:Y:S01]  /*9cb0*/  FMUL.FTZ R3, R27, UR4 ;  /* 0x000000041b037c20 */ /* 0x000fe20008410000 */
[----:B------:R1:W0:Y:S01]  /*9cc0*/  MUFU.TANH R84, R48 ;  /* 0x0000003000547308 */ /* 0x0002220000002400 */
[----:B--2---:R-:W-:Y:S02]  /*9cd0*/  IMAD.IADD R12, R211, 0x1, R206 ;  /* 0x00000001d30c7824 */ /* 0x004fe400078e02ce */
[----:B------:R-:W-:Y:S01]  /*9ce0*/  FMUL.FTZ R0, R26, UR4 ;  /* 0x000000041a007c20 */ /* 0x000fe20008410000 */
[----:B------:R-:W-:Y:S01]  /*9cf0*/  FMUL.FTZ R37, R37, UR4 ;  /* 0x0000000425257c20 */ /* 0x000fe20008410000 */
[----:B------:R-:W-:Y:S01]  /*9d00*/  FMUL.FTZ R41, R41, UR4 ;  /* 0x0000000429297c20 */ /* 0x000fe20008410000 */
[----:B------:R-:W-:Y:S02]  /*9d10*/  IMAD.MOV.U32 R35, RZ, RZ, R12 ;  /* 0x000000ffff237224 */ /* 0x000fe400078e000c */
[----:B------:R-:W-:Y:S01]  /*9d20*/  FMUL.FTZ R44, R44, UR4 ;  /* 0x000000042c2c7c20 */ /* 0x000fe20008410000 */
[----:B------:R-:W-:Y:S01]  /*9d30*/  FMUL.FTZ R45, R45, UR4 ;  /* 0x000000042d2d7c20 */ /* 0x000fe20008410000 */
[----:B------:R2:W0:Y:S01]  /*9d40*/  MUFU.TANH R74, R28 ;  /* 0x0000001c004a7308 */ /* 0x0004220000002400 */
[----:B-1----:R-:W-:Y:S01]  /*9d50*/  FMUL.FTZ R48, R54, UR4 ;  /* 0x0000000436307c20 */ /* 0x002fe20008410000 */
[----:B------:R-:W-:Y:S01]  /*9d60*/  FMUL.FTZ R49, R49, UR4 ;  /* 0x0000000431317c20 */ /* 0x000fe20008410000 */
[----:B------:R-:W-:Y:S01]  /*9d70*/  FMUL.FTZ R27, R50, UR4 ;  /* 0x00000004321b7c20 */ /* 0x000fe20008410000 */
[----:B------:R-:W-:Y:S01]  /*9d80*/  FMUL.FTZ R53, R53, UR4 ;  /* 0x0000000435357c20 */ /* 0x000fe20008410000 */
[----:B------:R-:W-:Y:S01]  /*9d90*/  FMUL.FTZ R52, R55, UR4 ;  /* 0x0000000437347c20 */ /* 0x000fe20008410000 */
[----:B------:R-:W-:Y:S01]  /*9da0*/  FMUL.FTZ R56, R56, UR4 ;  /* 0x0000000438387c20 */ /* 0x000fe20008410000 */
[----:B------:R-:W-:Y:S01]  /*9db0*/  FMUL.FTZ R57, R57, UR4 ;  /* 0x0000000439397c20 */ /* 0x000fe20008410000 */
[----:B------:R1:W0:Y:S01]  /*9dc0*/  MUFU.TANH R54, R66 ;  /* 0x0000004200367308 */ /* 0x0002220000002400 */
[----:B---3--:R-:W-:-:S04]  /*9dd0*/  @P2 IMAD.HI.U32 R20, R12, R29, RZ ;  /* 0x0000001d0c142227 */ /* 0x008fc800078e00ff */
[----:B--2---:R-:W-:Y:S01]  /*9de0*/  FMUL.FTZ R28, R34, UR4 ;  /* 0x00000004221c7c20 */ /* 0x004fe20008410000 */
[----:B------:R-:W-:Y:S01]  /*9df0*/  FMUL.FTZ R34, R39, UR4 ;  /* 0x0000000427227c20 */ /* 0x000fe20008410000 */
[----:B------:R-:W-:Y:S01]  /*9e00*/  FMUL.FTZ R58, R58, UR4 ;  /* 0x000000043a3a7c20 */ /* 0x000fe20008410000 */
[----:B------:R-:W-:Y:S01]  /*9e10*/  FMUL.FTZ R59, R59, UR4 ;  /* 0x000000043b3b7c20 */ /* 0x000fe20008410000 */
[----:B0-----:R-:W-:Y:S01]  /*9e20*/  @P2 SHF.R.U32.HI R35, RZ, R31, R20 ;  /* 0x0000001fff232219 */ /* 0x001fe20000011614 */
[----:B------:R-:W-:Y:S01]  /*9e30*/  FMUL.FTZ R60, R60, UR4 ;  /* 0x000000043c3c7c20 */ /* 0x000fe20008410000 */
[----:B------:R-:W-:Y:S01]  /*9e40*/  ISETP.GE.AND P2, PT, R177, 0x1, PT ;  /* 0x00000001b100780c */ /* 0x000fe20003f46270 */
[----:B------:R0:W2:Y:S01]  /*9e50*/  MUFU.TANH R100, R32 ;  /* 0x0000002000647308 */ /* 0x0000a20000002400 */
[----:B------:R-:W-:Y:S01]  /*9e60*/  FMUL.FTZ R61, R61, UR4 ;  /* 0x000000043d3d7c20 */ /* 0x000fe20008410000 */
[----:B-1----:R-:W1:Y:S01]  /*9e70*/  SHFL.IDX PT, R66, R35, RZ, 0x1c1f ;  /* 0x001c1fff23427589 */ /* 0x002e6200000e0000 */
[----:B------:R-:W-:Y:S01]  /*9e80*/  FMUL.FTZ R64, R64, UR4 ;  /* 0x0000000440407c20 */ /* 0x000fe20008410000 */
[----:B------:R-:W-:Y:S01]  /*9e90*/  FMUL.FTZ R65, R65, UR4 ;  /* 0x0000000441417c20 */ /* 0x000fe20008410000 */
[----:B------:R-:W-:Y:S01]  /*9ea0*/  FMUL.FTZ R68, R68, UR4 ;  /* 0x0000000444447c20 */ /* 0x000fe20008410000 */
[----:B------:R-:W-:Y:S01]  /*9eb0*/  FMUL.FTZ R69, R69, UR4 ;  /* 0x0000000445457c20 */ /* 0x000fe20008410000 */
[----:B------:R-:W-:Y:S01]  /*9ec0*/  FMUL.FTZ R31, R70, UR4 ;  /* 0x00000004461f7c20 */ /* 0x000fe20008410000 */
[----:B------:R3:W1:Y:S01]  /*9ed0*/  MUFU.TANH R96, R36 ;  /* 0x0000002400607308 */ /* 0x0006620000002400 */
[----:B0-----:R-:W-:Y:S01]  /*9ee0*/  FMUL.FTZ R32, R38, UR4 ;  /* 0x0000000426207c20 */ /* 0x001fe20008410000 */
[----:B------:R-:W-:Y:S01]  /*9ef0*/  FMUL.FTZ R38, R43, UR4 ;  /* 0x000000042b267c20 */ /* 0x000fe20008410000 */
[----:B------:R-:W-:Y:S01]  /*9f00*/  VIADD R29, R24, 0x61 ;  /* 0x00000061181d7836 */ /* 0x000fe20000000000 */
[----:B------:R-:W-:Y:S01]  /*9f10*/  @P2 LOP3.LUT R76, R76, 0x100000, RZ, 0xfc, !PT ;  /* 0x001000004c4c2812 */ /* 0x000fe200078efcff */
[----:B------:R-:W-:Y:S01]  /*9f20*/  FMUL.FTZ R63, R63, UR4 ;  /* 0x000000043f3f7c20 */ /* 0x000fe20008410000 */
[----:B------:R-:W-:Y:S01]  /*9f30*/  @!P1 VIADD R12, R6, 0x22840 ;  /* 0x00022840060c9836 */ /* 0x000fe20000000000 */
[----:B------:R-:W-:Y:S01]  /*9f40*/  IADD3 R20, -R77, 0xb, RZ ;  /* 0x0000000b4d147810 */ /* 0x000fe20007ffe1ff */
[----:B------:R0:W1:Y:S01]  /*9f50*/  MUFU.TANH R92, R40 ;  /* 0x00000028005c7308 */ /* 0x0000620000002400 */
[----:B------:R1:W-:Y:S01]  /*9f60*/  STL [R1], R76 ;  /* 0x0000004c01007387 */ /* 0x0003e20000100800 */
[----:B---3--:R-:W-:Y:S01]  /*9f70*/  FMUL.FTZ R36, R42, UR4 ;  /* 0x000000042a247c20 */ /* 0x008fe20008410000 */
[----:B------:R-:W-:Y:S01]  /*9f80*/  FMUL.FTZ R42, R47, UR4 ;  /* 0x000000042f2a7c20 */ /* 0x000fe20008410000 */
[----:B------:R-:W-:Y:S01]  /*9f90*/  IMAD.MOV.U32 R39, RZ, RZ, -0x60 ;  /* 0xffffffa0ff277424 */ /* 0x000fe200078e00ff */
[----:B------:R-:W-:Y:S01]  /*9fa0*/  @!P1 PRMT R12, RZ, 0x654, R12 ;  /* 0x00000654ff0c9816 */ /* 0x000fe2000000000c */
[----:B------:R-:W-:Y:S01]  /*9fb0*/  FMUL.FTZ R62, R62, UR4 ;  /* 0x000000043e3e7c20 */ /* 0x000fe20008410000 */
[----:B------:R3:W-:Y:S06]  /*9fc0*/  BAR.ARV R20, 0x100 ;  /* 0x000400140000751d */ /* 0x0007ec0000002000 */
[----:B------:R4:W1:Y:S01]  /*9fd0*/  MUFU.TANH R72, R25 ;  /* 0x0000001900487308 */ /* 0x0008620000002400 */
[----:B0-----:R-:W-:Y:S01]  /*9fe0*/  FMUL.FTZ R40, R46, UR4 ;  /* 0x000000042e287c20 */ /* 0x001fe20008410000 */
[----:B------:R-:W-:Y:S01]  /*9ff0*/  FMUL.FTZ R46, R51, UR4 ;  /* 0x00000004332e7c20 */ /* 0x000fe20008410000 */
[----:B------:R-:W-:Y:S01]  /*a000*/  IMAD R51, R178, R39, 0x60 ;  /* 0x00000060b2337424 */ /* 0x000fe200078e0227 */
[----:B------:R3:W-:Y:S04]  /*a010*/  @!P1 SYNCS.ARRIVE.TRANS64.RED.A1T0 RZ, [R12+URZ], RZ ;  /* 0x000000ff0cff99a7 */ /* 0x0007e8000810043f */
[----:B------:R0:W1:Y:S01]  /*a020*/  MUFU.TANH R98, R33 ;  /* 0x0000002100627308 */ /* 0x0000620000002400 */
[----:B----4-:R-:W-:-:S07]  /*a030*/  FMUL.FTZ R25, R67, UR4 ;  /* 0x0000000443197c20 */ /* 0x010fce0008410000 */
[----:B------:R4:W1:Y:S01]  /*a040*/  MUFU.TANH R94, R37 ;  /* 0x00000025005e7308 */ /* 0x0008620000002400 */
[----:B0-----:R-:W-:-:S07]  /*a050*/  FMUL.FTZ R33, R71, UR4 ;  /* 0x0000000447217c20 */ /* 0x001fce0008410000 */
[----:B------:R-:W0:Y:S01]  /*a060*/  MUFU.TANH R73, R73 ;  /* 0x0000004900497308 */ /* 0x000e220000002400 */
[----:B----4-:R-:W-:Y:S02]  /*a070*/  IMAD R37, R202, -0x2, R29 ;  /* 0xfffffffeca257824 */ /* 0x010fe400078e021d */
[----:B------:R-:W-:Y:S02]  /*a080*/  VIADD R29, R24, 0x60 ;  /* 0x00000060181d7836 */ /* 0x000fe40000000000 */
[----:B------:R-:W-:Y:S02]  /*a090*/  IMAD.IADD R37, R37, 0x1, -R200 ;  /* 0x0000000125257824 */ /* 0x000fe400078e0ac8 */
[----:B------:R-:W-:Y:S01]  /*a0a0*/  IMAD R102, R202, -0x2, R29 ;  /* 0xfffffffeca667824 */ /* 0x000fe200078e021d */
[----:B------:R-:W4:Y:S01]  /*a0b0*/  MUFU.TANH R0, R0 ;  /* 0x0000000000007308 */ /* 0x000f220000002400 */
[C---:B------:R-:W-:Y:S02]  /*a0c0*/  IMAD.IADD R39, R37.reuse, 0x1, R176 ;  /* 0x0000000125277824 */ /* 0x040fe400078e02b0 */
[----:B------:R-:W-:-:S03]  /*a0d0*/  VIADD R47, R37, UR53 ;  /* 0x00000035252f7c36 */ /* 0x000fc60008000000 */
[----:B-1----:R-:W-:Y:S01]  /*a0e0*/  VIADDMNMX R26, R66, R39, R102, PT ;  /* 0x00000027421a7246 */ /* 0x002fe20003800166 */
        /* <DEDUP_REMOVED lines=35> */
[----:B------:R2:W0:Y:S02]  /*a320*/  MUFU.TANH R43, R62 ;  /* 0x0000003e002b7308 */ /* 0x0004240000002400 */
[----:B--2---:R-:W-:Y:S01]  /*a330*/  IMAD R62, R202, -0x2, R51 ;  /* 0xfffffffeca3e7824 */ /* 0x004fe200078e0233 */
[----:B-1-34-:R-:W-:Y:S06]  /*a340*/  @!P2 BRA `(.L_x_2773) ;  /* 0x00000000004ca947 */ /* 0x01afec0003800000 */
[----:B------:R-:W-:Y:S01]  /*a350*/  IADD3 R12, -R200, R201, R66 ;  /* 0x000000c9c80c7210 */ /* 0x000fe20007ffe142 */
[----:B------:R-:W-:Y:S03]  /*a360*/  BSSY B0, `(.L_x_2774) ;  /* 0x000000e000007945 */ /* 0x000fe60003800000 */
[----:B------:R-:W-:-:S13]  /*a370*/  ISETP.GT.AND P2, PT, R12, -0x1, PT ;  /* 0xffffffff0c00780c */ /* 0x000fda0003f44270 */
[----:B------:R-:W-:Y:S05]  /*a380*/  @P2 BRA `(.L_x_2775) ;  /* 0x00000000001c2947 */ /* 0x000fea0003800000 */
[----:B------:R-:W-:Y:S02]  /*a390*/  ISETP.NE.AND P2, PT, R177, 0x1, PT ;  /* 0x00000001b100780c */ /* 0x000fe40003f45270 */
[----:B------:R-:W-:-:S11]  /*a3a0*/  LOP3.LUT R37, RZ, R12, RZ, 0x33, !PT ;  /* 0x0000000cff257212 */ /* 0x000fd600078e33ff */
[----:B------:R-:W1:Y:S02]  /*a3b0*/  @P2 LDC.64 R66, c[0x0][0x9e8] ;  /* 0x00027a00ff422b82 */ /* 0x000e640000000a00 */
[----:B-1----:R-:W-:-:S05]  /*a3c0*/  @P2 IMAD.HI.U32 R12, R37, R66, RZ ;  /* 0x00000042250c2227 */ /* 0x002fca00078e00ff */
[----:B------:R-:W-:-:S04]  /*a3d0*/  @P2 SHF.R.U32.HI R37, RZ, R67, R12 ;  /* 0x00000043ff252219 */ /* 0x000fc8000001160c */
[----:B------:R-:W-:Y:S01]  /*a3e0*/  LOP3.LUT R12, RZ, R37, RZ, 0x33, !PT ;  /* 0x00000025ff0c7212 */ /* 0x000fe200078e33ff */
[----:B------:R-:W-:Y:S06]  /*a3f0*/  BRA `(.L_x_2776) ;  /* 0x0000000000107947 */ /* 0x000fec0003800000 */
.L_x_2775:
[----:B------:R-:W-:-:S13]  /*a400*/  ISETP.NE.AND P2, PT, R177, 0x1, PT ;  /* 0x00000001b100780c */ /* 0x000fda0003f45270 */
[----:B------:R-:W1:Y:S02]  /*a410*/  @P2 LDC.64 R66, c[0x0][0x9e8] ;  /* 0x00027a00ff422b82 */ /* 0x000e640000000a00 */
[----:B-1----:R-:W-:-:S05]  /*a420*/  @P2 IMAD.HI.U32 R24, R12, R66, RZ ;  /* 0x000000420c182227 */ /* 0x002fca00078e00ff */
[----:B------:R-:W-:-:S07]  /*a430*/  @P2 SHF.R.U32.HI R12, RZ, R67, R24 ;  /* 0x00000043ff0c2219 */ /* 0x000fce0000011618 */
.L_x_2776:
[----:B------:R-:W-:Y:S05]  /*a440*/  BSYNC B0 ;  /* 0x0000000000007941 */ /* 0x000fea0003800000 */
.L_x_2774:
[----:B------:R-:W-:-:S05]  /*a450*/  IMAD R12, R12, R177, R62 ;  /* 0x000000b10c0c7224 */ /* 0x000fca00078e023e */
[----:B------:R-:W-:Y:S02]  /*a460*/  VIMNMX R29, R29, R12, !PT ;  /* 0x0000000c1d1d7248 */ /* 0x000fe40007fe0100 */
[----:B------:R-:W-:-:S07]  /*a470*/  VIADDMNMX R26, R12, R177, R26, PT ;  /* 0x000000b10c1a7246 */ /* 0x000fce000380011a */
.L_x_2773:
[C---:B------:R-:W-:Y:S02]  /*a480*/  ISETP.GE.AND P2, PT, R51.reuse, 0x2, PT ;  /* 0x000000023300780c */ /* 0x040fe40003f46270 */
[----:B------:R-:W-:Y:S02]  /*a490*/  ISETP.GE.AND P6, PT, R51, 0x9, PT ;  /* 0x000000093300780c */ /* 0x000fe40003fc6270 */
[----:B------:R-:W-:Y:S02]  /*a4a0*/  ISETP.GT.AND P3, PT, R29, 0x1, !P2 ;  /* 0x000000011d00780c */ /* 0x000fe40005764270 */
[----:B------:R-:W-:Y:S02]  /*a4b0*/  ISETP.GE.AND P4, PT, R51, 0xa, PT ;  /* 0x0000000a3300780c */ /* 0x000fe40003f86270 */
[----:B------:R-:W-:Y:S02]  /*a4c0*/  ISETP.LT.OR P3, PT, R26, 0x2, P3 ;  /* 0x000000021a00780c */ /* 0x000fe40001f61670 */
[----:B------:R-:W-:-:S02]  /*a4d0*/  P2R R55, PR, RZ, 0x10 ;  /* 0x00000010ff377803 */ /* 0x000fc40000000000 */
[----:B------:R-:W-:Y:S02]  /*a4e0*/  FSEL R104, R72, -INF , !P3 ;  /* 0xff80000048687808 */ /* 0x000fe40005800000 */
[----:B------:R-:W-:-:S04]  /*a4f0*/  ISETP.GT.AND P3, PT, R29, 0x8, !P6 ;  /* 0x000000081d00780c */ /* 0x000fc80007764270 */
[----:B------:R-:W-:-:S04]  /*a500*/  ISETP.LT.OR P3, PT, R26, 0x9, P3 ;  /* 0x000000091a00780c */ /* 0x000fc80001f61670 */
[----:B------:R-:W-:Y:S02]  /*a510*/  FSEL R154, R74, -INF , !P3 ;  /* 0xff8000004a9a7808 */ /* 0x000fe40005800000 */
[----:B------:R-:W-:Y:S02]  /*a520*/  ISETP.GT.AND P3, PT, R29, 0x9, !P4 ;  /* 0x000000091d00780c */ /* 0x000fe40006764270 */
[----:B------:R-:W-:Y:S02]  /*a530*/  ISETP.GE.AND P4, PT, R51, 0x11, PT ;  /* 0x000000113300780c */ /* 0x000fe40003f86270 */
[----:B------:R-:W-:Y:S02]  /*a540*/  ISETP.LT.OR P3, PT, R26, 0xa, P3 ;  /* 0x0000000a1a00780c */ /* 0x000fe40001f61670 */
[----:B------:R-:W-:Y:S02]  /*a550*/  P2R R63, PR, RZ, 0x10 ;  /* 0x00000010ff3f7803 */ /* 0x000fe40000000000 */
[----:B------:R-:W-:-:S02]  /*a560*/  FSEL R106, R75, -INF , !P3 ;  /* 0xff8000004b6a7808 */ /* 0x000fc40005800000 */
[----:B------:R-:W-:Y:S02]  /*a570*/  ISETP.GT.AND P3, PT, R29, 0x10, !P4 ;  /* 0x000000101d00780c */ /* 0x000fe40006764270 */
[----:B------:R-:W-:Y:S02]  /*a580*/  ISETP.GE.AND P4, PT, R51, 0x12, PT ;  /* 0x000000123300780c */ /* 0x000fe40003f86270 */
[----:B------:R-:W-:Y:S02]  /*a590*/  ISETP.LT.OR P3, PT, R26, 0x11, P3 ;  /* 0x000000111a00780c */ /* 0x000fe40001f61670 */
[----:B------:R-:W-:Y:S02]  /*a5a0*/  P2R R67, PR, RZ, 0x10 ;  /* 0x00000010ff437803 */ /* 0x000fe40000000000 */
[----:B------:R-:W-:Y:S02]  /*a5b0*/  FSEL R100, R100, -INF , !P3 ;  /* 0xff80000064647808 */ /* 0x000fe40005800000 */
[----:B------:R-:W-:-:S02]  /*a5c0*/  ISETP.GT.AND P3, PT, R29, 0x11, !P4 ;  /* 0x000000111d00780c */ /* 0x000fc40006764270 */
[----:B------:R-:W-:Y:S02]  /*a5d0*/  ISETP.GE.AND P4, PT, R51, 0x19, PT ;  /* 0x000000193300780c */ /* 0x000fe40003f86270 */
[----:B------:R-:W-:Y:S02]  /*a5e0*/  ISETP.LT.OR P3, PT, R26, 0x12, P3 ;  /* 0x000000121a00780c */ /* 0x000fe40001f61670 */
[----:B------:R-:W-:Y:S02]  /*a5f0*/  P2R R71, PR, RZ, 0x10 ;  /* 0x00000010ff477803 */ /* 0x000fe40000000000 */
[----:B------:R-:W-:Y:S02]  /*a600*/  FSEL R98, R98, -INF , !P3 ;  /* 0xff80000062627808 */ /* 0x000fe40005800000 */
[----:B------:R-:W-:Y:S02]  /*a610*/  ISETP.GT.AND P3, PT, R29, 0x18, !P4 ;  /* 0x000000181d00780c */ /* 0x000fe40006764270 */
[----:B------:R-:W-:-:S02]  /*a620*/  ISETP.GE.AND P4, PT, R51, 0x1a, PT ;  /* 0x0000001a3300780c */ /* 0x000fc40003f86270 */
[----:B------:R-:W-:Y:S02]  /*a630*/  ISETP.LT.OR P3, PT, R26, 0x19, P3 ;  /* 0x000000191a00780c */ /* 0x000fe40001f61670 */
[----:B------:R-:W-:Y:S02]  /*a640*/  P2R R75, PR, RZ, 0x10 ;  /* 0x00000010ff4b7803 */ /* 0x000fe40000000000 */
[----:B------:R-:W-:Y:S02]  /*a650*/  FSEL R96, R96, -INF , !P3 ;  /* 0xff80000060607808 */ /* 0x000fe40005800000 */
[----:B------:R-:W-:Y:S02]  /*a660*/  ISETP.GT.AND P3, PT, R29, 0x19, !P4 ;  /* 0x000000191d00780c */ /* 0x000fe40006764270 */
[----:B------:R-:W-:Y:S02]  /*a670*/  ISETP.GE.AND P4, PT, R51, 0x21, PT ;  /* 0x000000213300780c */ /* 0x000fe40003f86270 */
[----:B------:R-:W-:-:S02]  /*a680*/  ISETP.LT.OR P3, PT, R26, 0x1a, P3 ;  /* 0x0000001a1a00780c */ /* 0x000fc40001f61670 */
[----:B------:R-:W-:Y:S02]  /*a690*/  P2R R77, PR, RZ, 0x10 ;  /* 0x00000010ff4d7803 */ /* 0x000fe40000000000 */
[----:B------:R-:W-:Y:S02]  /*a6a0*/  FSEL R94, R94, -INF , !P3 ;  /* 0xff8000005e5e7808 */ /* 0x000fe40005800000 */
[----:B------:R-:W-:Y:S02]  /*a6b0*/  ISETP.GT.AND P3, PT, R29, 0x20, !P4 ;  /* 0x000000201d00780c */ /* 0x000fe40006764270 */
[----:B------:R-:W-:Y:S02]  /*a6c0*/  ISETP.GE.AND P4, PT, R51, 0x22, PT ;  /* 0x000000223300780c */ /* 0x000fe40003f86270 */
[----:B------:R-:W-:Y:S02]  /*a6d0*/  ISETP.LT.OR P3, PT, R26, 0x21, P3 ;  /* 0x000000211a00780c */ /* 0x000fe40001f61670 */
[----:B------:R-:W-:-:S02]  /*a6e0*/  P2R R66, PR, RZ, 0x10 ;  /* 0x00000010ff427803 */ /* 0x000fc40000000000 */
[----:B------:R-:W-:Y:S02]  /*a6f0*/  FSEL R92, R92, -INF , !P3 ;  /* 0xff8000005c5c7808 */ /* 0x000fe40005800000 */
[----:B------:R-:W-:Y:S02]  /*a700*/  ISETP.GT.AND P3, PT, R29, 0x21, !P4 ;  /* 0x000000211d00780c */ /* 0x000fe40006764270 */
[----:B------:R-:W-:Y:S02]  /*a710*/  ISETP.GE.AND P4, PT, R51, 0x29, PT ;  /* 0x000000293300780c */ /* 0x000fe40003f86270 */
[----:B------:R-:W-:-:S04]  /*a720*/  ISETP.LT.OR P3, PT, R26, 0x22, P3 ;  /* 0x000000221a00780c */ /* 0x000fc80001f61670 */
[----:B0-----:R-:W-:Y:S02]  /*a730*/  FSEL R90, R41, -INF , !P3 ;  /* 0xff800000295a7808 */ /* 0x001fe40005800000 */
[----:B------:R-:W-:Y:S02]  /*a740*/  ISETP.GT.AND P3, PT, R29, 0x28, !P4 ;  /* 0x000000281d00780c */ /* 0x000fe40006764270 */
[----:B------:R-:W-:Y:S02]  /*a750*/  P2R R41, PR, RZ, 0x10 ;  /* 0x00000010ff297803 */ /* 0x000fe40000000000 */
[----:B------:R-:W-:Y:S02]  /*a760*/  ISETP.LT.OR P3, PT, R26, 0x29, P3 ;  /* 0x000000291a00780c */ /* 0x000fe40001f61670 */
[----:B------:R-:W-:Y:S02]  /*a770*/  ISETP.GE.AND P4, PT, R51, 0x2a, PT ;  /* 0x0000002a3300780c */ /* 0x000fe40003f86270 */
[----:B------:R-:W-:-:S02]  /*a780*/  FSEL R88, R44, -INF , !P3 ;  /* 0xff8000002c587808 */ /* 0x000fc40005800000 */
[----:B------:R-:W-:Y:S01]  /*a790*/  ISETP.GT.AND P3, PT, R29, 0x29, !P4 ;  /* 0x000000291d00780c */ /* 0x000fe20006764270 */
[----:B------:R-:W0:Y:S01]  /*a7a0*/  SHFL.IDX PT, R44, R35, 0x1, 0x1c1f ;  /* 0x003c1f00232c7f89 */ /* 0x000e2200000e0000 */
        /* <DEDUP_REMOVED lines=11> */
[C---:B------:R-:W-:Y:S01]  /*a860*/  ISETP.LT.OR P3, PT, R26.reuse, 0x32, P3 ;  /* 0x000000321a00780c */ /* 0x040fe20001f61670 */
[----:B0-----:R-:W-:Y:S01]  /*a870*/  IMAD.IADD R37, R47, 0x1, R44 ;  /* 0x000000012f257824 */ /* 0x001fe200078e022c */
        /* <DEDUP_REMOVED lines=40> */
[----:B------:R-:W-:-:S02]  /*ab00*/  VIADDMNMX R102, R44, R39, R102, PT ;  /* 0x000000272c667246 */ /* 0x000fc40003800166 */
[----:B------:R-:W-:Y:S02]  /*ab10*/  FSEL R12, R65, -INF , !P3 ;  /* 0xff800000410c7808 */ /* 0x000fe40005800000 */
[----:B------:R-:W-:-:S04]  /*ab20*/  ISETP.GE.AND P3, PT, R51, 0x59, PT ;  /* 0x000000593300780c */ /* 0x000fc80003f66270 */
[----:B------:R-:W-:-:S04]  /*ab30*/  ISETP.GT.AND P4, PT, R29, 0x58, !P3 ;  /* 0x000000581d00780c */ /* 0x000fc80005f84270 */
[----:B------:R-:W-:-:S04]  /*ab40*/  ISETP.LT.OR P4, PT, R26, 0x59, P4 ;  /* 0x000000591a00780c */ /* 0x000fc80002781670 */
[----:B------:R-:W-:Y:S02]  /*ab50*/  FSEL R24, R68, -INF , !P4 ;  /* 0xff80000044187808 */ /* 0x000fe40006000000 */
[----:B------:R-:W-:-:S04]  /*ab60*/  ISETP.GE.AND P4, PT, R51, 0x1, PT ;  /* 0x000000013300780c */ /* 0x000fc80003f86270 */
[----:B------:R-:W-:-:S04]  /*ab70*/  ISETP.GT.AND P5, PT, R29, RZ, !P4 ;  /* 0x000000ff1d00720c */ /* 0x000fc800067a4270 */
[----:B------:R-:W-:-:S04]  /*ab80*/  ISETP.LT.OR P5, PT, R26, 0x1, P5 ;  /* 0x000000011a00780c */ /* 0x000fc80002fa1670 */
[----:B------:R-:W-:Y:S02]  /*ab90*/  FSEL R152, R73, -INF , !P5 ;  /* 0xff80000049987808 */ /* 0x000fe40006800000 */
[----:B------:R-:W-:-:S04]  /*aba0*/  ISETP.GE.AND P5, PT, R51, 0x5a, PT ;  /* 0x0000005a3300780c */ /* 0x000fc80003fa6270 */
[----:B------:R-:W-:Y:S02]  /*abb0*/  P2R R51, PR, RZ, 0x20 ;  /* 0x00000020ff337803 */ /* 0x000fe40000000000 */
[----:B------:R-:W-:-:S04]  /*abc0*/  ISETP.GT.AND P5, PT, R29, 0x59, !P5 ;  /* 0x000000591d00780c */ /* 0x000fc80006fa4270 */
        /* <DEDUP_REMOVED lines=15> */
.L_x_2779:
[----:B------:R-:W-:-:S13]  /*acc0*/  ISETP.NE.AND P5, PT, R177, 0x1, PT ;  /* 0x00000001b100780c */ /* 0x000fda0003fa5270 */
[----:B------:R-:W0:Y:S02]  /*acd0*/  @P5 LDC.64 R44, c[0x0][0x9e8] ;  /* 0x00027a00ff2c5b82 */ /* 0x000e240000000a00 */
[----:B0-----:R-:W-:-:S05]  /*ace0*/  @P5 IMAD.HI.U32 R44, R29, R44, RZ ;  /* 0x0000002c1d2c5227 */ /* 0x001fca00078e00ff */
[----:B------:R-:W-:-:S07]  /*acf0*/  @P5 SHF.R.U32.HI R29, RZ, R45, R44 ;  /* 0x0000002dff1d5219 */ /* 0x000fce000001162c */
.L_x_2780:
[----:B------:R-:W-:Y:S05]  /*ad00*/  BSYNC B0 ;  /* 0x0000000000007941 */ /* 0x000fea0003800000 */
.L_x_2778:
[----:B------:R-:W-:-:S05]  /*ad10*/  IMAD R44, R29, R177, R62 ;  /* 0x000000b11d2c7224 */ /* 0x000fca00078e023e */
[----:B------:R-:W-:Y:S02]  /*ad20*/  VIMNMX R37, R37, R44, !PT ;  /* 0x0000002c25257248 */ /* 0x000fe40007fe0100 */
[----:B------:R-:W-:-:S07]  /*ad30*/  VIADDMNMX R102, R44, R177, R102, PT ;  /* 0x000000b12c667246 */ /* 0x000fce0003800166 */
.L_x_2777:
[C---:B------:R-:W-:Y:S01]  /*ad40*/  ISETP.GT.AND P2, PT, R37.reuse, 0x1, !P2 ;  /* 0x000000012500780c */ /* 0x040fe20005744270 */
[----:B------:R-:W-:Y:S01]  /*ad50*/  ULDC UR4, c[0x0][0x988] ;  /* 0x0002620000047ab9 */ /* 0x000fe20000000800 */
[----:B------:R-:W-:Y:S02]  /*ad60*/  ISETP.GT.AND P6, PT, R37, 0x8, !P6 ;  /* 0x000000082500780c */ /* 0x000fe400077c4270 */
[C---:B------:R-:W-:Y:S02]  /*ad70*/  ISETP.LT.OR P2, PT, R102.reuse, 0x2, P2 ;  /* 0x000000026600780c */ /* 0x040fe40001741670 */
[----:B------:R-:W-:Y:S02]  /*ad80*/  ISETP.LT.OR P6, PT, R102, 0x9, P6 ;  /* 0x000000096600780c */ /* 0x000fe400037c1670 */
[----:B------:R-:W-:Y:S02]  /*ad90*/  FSEL R68, R3, -INF , !P2 ;  /* 0xff80000003447808 */ /* 0x000fe40005000000 */
[----:B------:R-:W-:-:S02]  /*ada0*/  ISETP.NE.AND P2, PT, R55, RZ, PT ;  /* 0x000000ff3700720c */ /* 0x000fc40003f45270 */
[C---:B------:R-:W-:Y:S02]  /*adb0*/  ISETP.GT.AND P4, PT, R37.reuse, RZ, !P4 ;  /* 0x000000ff2500720c */ /* 0x040fe40006784270 */
[----:B------:R-:W-:Y:S02]  /*adc0*/  ISETP.GT.AND P2, PT, R37, 0x9, !P2 ;  /* 0x000000092500780c */ /* 0x000fe40005744270 */
[----:B------:R-:W-:Y:S02]  /*add0*/  ISETP.NE.AND P5, PT, R66, RZ, PT ;  /* 0x000000ff4200720c */ /* 0x000fe40003fa5270 */
[----:B------:R-:W-:Y:S02]  /*ade0*/  ISETP.LT.OR P2, PT, R102, 0xa, P2 ;  /* 0x0000000a6600780c */ /* 0x000fe40001741670 */
[----:B------:R-:W-:Y:S02]  /*adf0*/  FSEL R66, R7, -INF , !P6 ;  /* 0xff80000007427808 */ /* 0x000fe40007000000 */
[----:B------:R-:W-:Y:S01]  /*ae00*/  FSEL R62, R13, -INF , !P2 ;  /* 0xff8000000d3e7808 */ /* 0x000fe20005000000 */
[----:B------:R-:W-:Y:S01]  /*ae10*/  IMAD.U32 R13, RZ, RZ, UR4 ;  /* 0x00000004ff0d7e24 */ /* 0x000fe2000f8e00ff */
[----:B------:R-:W-:-:S02]  /*ae20*/  ISETP.NE.AND P2, PT, R63, RZ, PT ;  /* 0x000000ff3f00720c */ /* 0x000fc40003f45270 */
[----:B------:R-:W-:Y:S02]  /*ae30*/  ISETP.NE.AND P6, PT, R77, RZ, PT ;  /* 0x000000ff4d00720c */ /* 0x000fe40003fc5270 */
[----:B------:R-:W-:Y:S02]  /*ae40*/  ISETP.GT.AND P2, PT, R37, 0x10, !P2 ;  /* 0x000000102500780c */ /* 0x000fe40005744270 */
[C---:B------:R-:W-:Y:S02]  /*ae50*/  ISETP.LT.OR P4, PT, R102.reuse, 0x1, P4 ;  /* 0x000000016600780c */ /* 0x040fe40002781670 */
[----:B------:R-:W-:Y:S02]  /*ae60*/  ISETP.LT.OR P2, PT, R102, 0x11, P2 ;  /* 0x000000116600780c */ /* 0x000fe40001741670 */
[----:B------:R-:W-:Y:S02]  /*ae70*/  FSEL R35, R0, -INF , !P4 ;  /* 0xff80000000237808 */ /* 0x000fe40006000000 */
        /* <DEDUP_REMOVED lines=22> */
[----:B------:R-:W-:Y:S02]  /*afe0*/  ISETP.GT.AND P2, PT, R37, 0x20, !P6 ;  /* 0x000000202500780c */ /* 0x000fe40007744270 */
[----:B------:R-:W-:Y:S02]  /*aff0*/  FMNMX.FTZ R3, R88, R3, !PT ;  /* 0x0000000358037209 */ /* 0x000fe40007810000 */
[----:B------:R-:W-:-:S02]  /*b000*/  ISETP.LT.OR P2, PT, R102, 0x21, P2 ;  /* 0x000000216600780c */ /* 0x000fc40001741670 */
[----:B------:R-:W-:Y:S02]  /*b010*/  FMNMX.FTZ R3, R86, R3, !PT ;  /* 0x0000000356037209 */ /* 0x000fe40007810000 */
[----:B------:R-:W-:Y:S02]  /*b020*/  FSEL R36, R36, -INF , !P2 ;  /* 0xff80000024247808 */ /* 0x000fe40005000000 */
        /* <DEDUP_REMOVED lines=29> */
[----:B------:R-:W-:Y:S01]  /*b200*/  ISETP.NE.AND P6, PT, R60, RZ, PT ;  /* 0x000000ff3c00720c */ /* 0x000fe20003fc5270 */
[----:B------:R-:W0:Y:S01]  /*b210*/  SHFL.BFLY PT, R0, R3, 0x2, 0x1f ;  /* 0x0c401f0003007f89 */ /* 0x000e2200000e0000 */
[----:B------:R-:W-:Y:S02]  /*b220*/  ISETP.LT.OR P2, PT, R102, 0x32, P2 ;  /* 0x000000326600780c */ /* 0x000fe40001741670 */
[----:B------:R-:W-:Y:S02]  /*b230*/  ISETP.NE.AND P5, PT, R61, RZ, PT ;  /* 0x000000ff3d00720c */ /* 0x000fe40003fa5270 */
[----:B------:R-:W-:Y:S02]  /*b240*/  FSEL R46, R46, -INF , !P2 ;  /* 0xff8000002e2e7808 */ /* 0x000fe40005000000 */
[----:B------:R-:W-:-:S02]  /*b250*/  ISETP.NE.AND P2, PT, R49, RZ, PT ;  /* 0x000000ff3100720c */ /* 0x000fc40003f45270 */
[C---:B------:R-:W-:Y:S02]  /*b260*/  ISETP.GT.AND P3, PT, R37.reuse, 0x58, !P3 ;  /* 0x000000582500780c */ /* 0x040fe40005f64270 */
[----:B------:R-:W-:Y:S02]  /*b270*/  ISETP.GT.AND P2, PT, R37, 0x38, !P2 ;  /* 0x000000382500780c */ /* 0x000fe40005744270 */
[C---:B------:R-:W-:Y:S02]  /*b280*/  ISETP.LT.OR P3, PT, R102.reuse, 0x59, P3 ;  /* 0x000000596600780c */ /* 0x040fe40001f61670 */
[----:B------:R-:W-:-:S04]  /*b290*/  ISETP.LT.OR P2, PT, R102, 0x39, P2 ;  /* 0x000000396600780c */ /* 0x000fc80001741670 */
[----:B------:R-:W-:Y:S02]  /*b2a0*/  FSEL R48, R48, -INF , !P2 ;  /* 0xff80000030307808 */ /* 0x000fe40005000000 */
[----:B------:R-:W-:Y:S02]  /*b2b0*/  ISETP.NE.AND P2, PT, R85, RZ, PT ;  /* 0x000000ff5500720c */ /* 0x000fe40003f45270 */
[----:B0-----:R-:W-:Y:S02]  /*b2c0*/  FMNMX.FTZ R27, R3, R0, !PT ;  /* 0x00000000031b7209 */ /* 0x001fe40007810000 */
[----:B------:R-:W-:Y:S02]  /*b2d0*/  ISETP.GT.AND P2, PT, R37, 0x39, !P2 ;  /* 0x000000392500780c */ /* 0x000fe40005744270 */
[----:B------:R-:W-:Y:S01]  /*b2e0*/  FMNMX.FTZ R3, R35, R68, !PT ;  /* 0x0000004423037209 */ /* 0x000fe20007810000 */
[----:B------:R-:W0:Y:S01]  /*b2f0*/  SHFL.BFLY PT, R0, R27, 0x1, 0x1f ;  /* 0x0c201f001b007f89 */ /* 0x000e2200000e0000 */
[----:B------:R-:W-:-:S02]  /*b300*/  ISETP.LT.OR P2, PT, R102, 0x3a, P2 ;  /* 0x0000003a6600780c */ /* 0x000fc40001741670 */
[----:B------:R-:W-:Y:S02]  /*b310*/  FMNMX.FTZ R3, R66, R3, !PT ;  /* 0x0000000342037209 */ /* 0x000fe40007810000 */
[----:B------:R-:W-:Y:S02]  /*b320*/  FSEL R52, R52, -INF , !P2 ;  /* 0xff80000034347808 */ /* 0x000fe40005000000 */
[----:B------:R-:W-:Y:S02]  /*b330*/  ISETP.NE.AND P2, PT, R53, RZ, PT ;  /* 0x000000ff3500720c */ /* 0x000fe40003f45270 */
[----:B------:R-:W-:Y:S02]  /*b340*/  FMNMX.FTZ R3, R62, R3, !PT ;  /* 0x000000033e037209 */ /* 0x000fe40007810000 */
[----:B------:R-:W-:-:S04]  /*b350*/  ISETP.GT.AND P2, PT, R37, 0x40, !P2 ;  /* 0x000000402500780c */ /* 0x000fc80005744270 */
[----:B------:R-:W-:-:S04]  /*b360*/  ISETP.LT.OR P2, PT, R102, 0x41, P2 ;  /* 0x000000416600780c */ /* 0x000fc80001741670 */
[----:B------:R-:W-:Y:S02]  /*b370*/  FSEL R60, R58, -INF , !P2 ;  /* 0xff8000003a3c7808 */ /* 0x000fe40005000000 */
[----:B------:R-:W-:Y:S02]  /*b380*/  ISETP.NE.AND P2, PT, R56, RZ, PT ;  /* 0x000000ff3800720c */ /* 0x000fe40003f45270 */
[----:B0-----:R-:W-:Y:S02]  /*b390*/  FMNMX.FTZ R7, R27, R0, !PT ;  /* 0x000000001b077209 */ /* 0x001fe40007810000 */
[----:B------:R-:W-:-:S03]  /*b3a0*/  ISETP.GT.AND P2, PT, R37, 0x41, !P2 ;  /* 0x000000412500780c */ /* 0x000fc60005744270 */
[----:B------:R-:W-:Y:S01]  /*b3b0*/  FMUL.FTZ R0, R7, R13 ;  /* 0x0000000d07007220 */ /* 0x000fe20000410000 */
[----:B------:R-:W-:-:S04]  /*b3c0*/  ISETP.LT.OR P2, PT, R102, 0x42, P2 ;  /* 0x000000426600780c */ /* 0x000fc80001741670 */
[----:B------:R-:W-:Y:S02]  /*b3d0*/  FSEL R56, R59, -INF , !P2 ;  /* 0xff8000003b387808 */ /* 0x000fe40005000000 */
[----:B------:R-:W-:-:S04]  /*b3e0*/  ISETP.NE.AND P2, PT, R57, RZ, PT ;  /* 0x000000ff3900720c */ /* 0x000fc80003f45270 */
[----:B------:R-:W-:-:S04]  /*b3f0*/  ISETP.GT.AND P2, PT, R37, 0x48, !P2 ;  /* 0x000000482500780c */ /* 0x000fc80005744270 */
[----:B------:R-:W-:-:S04]  /*b400*/  ISETP.LT.OR P2, PT, R102, 0x49, P2 ;  /* 0x000000496600780c */ /* 0x000fc80001741670 */
[----:B------:R-:W-:Y:S02]  /*b410*/  FSEL R58, R43, -INF , !P2 ;  /* 0xff8000002b3a7808 */ /* 0x000fe40005000000 */
[----:B------:R-:W-:-:S04]  /*b420*/  ISETP.GT.AND P2, PT, R37, 0x49, !P6 ;  /* 0x000000492500780c */ /* 0x000fc80007744270 */
[----:B------:R-:W-:-:S04]  /*b430*/  ISETP.LT.OR P2, PT, R102, 0x4a, P2 ;  /* 0x0000004a6600780c */ /* 0x000fc80001741670 */
[----:B------:R-:W-:Y:S02]  /*b440*/  FSEL R50, R50, -INF , !P2 ;  /* 0xff80000032327808 */ /* 0x000fe40005000000 */
[----:B------:R-:W-:Y:S02]  /*b450*/  ISETP.GT.AND P2, PT, R37, 0x50, !P5 ;  /* 0x000000502500780c */ /* 0x000fe40006f44270 */
[----:B------:R-:W-:Y:S02]  /*b460*/  ISETP.NE.AND P5, PT, R87, RZ, PT ;  /* 0x000000ff5700720c */ /* 0x000fe40003fa5270 */
[----:B------:R-:W-:-:S04]  /*b470*/  ISETP.LT.OR P2, PT, R102, 0x51, P2 ;  /* 0x000000516600780c */ /* 0x000fc80001741670 */
[----:B------:R-:W-:Y:S02]  /*b480*/  FSEL R54, R54, -INF , !P2 ;  /* 0xff80000036367808 */ /* 0x000fe40005000000 */
[----:B------:R-:W-:-:S04]  /*b490*/  FSETP.NEU.FTZ.AND P2, PT, R7, -INF , PT ;  /* 0xff8000000700780b */ /* 0x000fc80003f5d000 */
[----:B------:R-:W-:Y:S02]  /*b4a0*/  FSEL R41, R0, RZ, P2 ;  /* 0x000000ff00297208 */ /* 0x000fe40001000000 */
[----:B------:R-:W-:Y:S02]  /*b4b0*/  ISETP.GT.AND P2, PT, R37, 0x51, !P5 ;  /* 0x000000512500780c */ /* 0x000fe40006f44270 */
[----:B------:R-:W-:Y:S01]  /*b4c0*/  ISETP.NE.AND P5, PT, R51, RZ, PT ;  /* 0x000000ff3300720c */ /* 0x000fe20003fa5270 */
[-CC-:B------:R-:W-:Y:S01]  /*b4d0*/  FFMA.FTZ R29, R104, R13.reuse, -R41.reuse ;  /* 0x0000000d681d7223 */ /* 0x180fe20000010829 */
[----:B------:R-:W-:Y:S01]  /*b4e0*/  ISETP.LT.OR P2, PT, R102, 0x52, P2 ;  /* 0x000000526600780c */ /* 0x000fe20001741670 */
[-CC-:B------:R-:W-:Y:S01]  /*b4f0*/  FFMA.FTZ R39, R106, R13.reuse, -R41.reuse ;  /* 0x0000000d6a277223 */ /* 0x180fe20000010829 */
[-CC-:B------:R-:W-:Y:S01]  /*b500*/  FFMA.FTZ R160, R92, R13.reuse, -R41.reuse ;  /* 0x0000000d5ca07223 */ /* 0x180fe20000010829 */
[-CC-:B------:R-:W-:Y:S01]  /*b510*/  FFMA.FTZ R49, R12, R13.reuse, -R41.reuse ;  /* 0x0000000d0c317223 */ /* 0x180fe20000010829 */
[----:B------:R-:W-:Y:S01]  /*b520*/  FSEL R0, R25, -INF , !P2 ;  /* 0xff80000019007808 */ /* 0x000fe20005000000 */
[--C-:B------:R-:W-:Y:S01]  /*b530*/  FFMA.FTZ R152, R152, R13, -R41.reuse ;  /* 0x0000000d98987223 */ /* 0x100fe20000010829 */
[----:B------:R-:W-:Y:S01]  /*b540*/  FMNMX.FTZ R25, R28, R3, !PT ;  /* 0x000000031c197209 */ /* 0x000fe20007810000 */
[-CC-:B------:R-:W-:Y:S01]  /*b550*/  FFMA.FTZ R154, R154, R13.reuse, -R41.reuse ;  /* 0x0000000d9a9a7223 */ /* 0x180fe20000010829 */
[----:B------:R0:W-:Y:S01]  /*b560*/  MUFU.EX2 R3, R29 ;  /* 0x0000001d00037308 */ /* 0x0001e20000000800 */
[----:B------:R-:W-:Y:S01]  /*b570*/  ISETP.GT.AND P2, PT, R37, 0x59, !P5 ;  /* 0x000000592500780c */ /* 0x000fe20006f44270 */
[--C-:B------:R-:W-:Y:S01]  /*b580*/  FFMA.FTZ R37, R90, R13, -R41.reuse ;  /* 0x0000000d5a257223 */ /* 0x100fe20000010829 */
[----:B------:R-:W-:Y:S01]  /*b590*/  FMNMX.FTZ R25, R30, R25, !PT ;  /* 0x000000191e197209 */ /* 0x000fe20007810000 */
[-CC-:B------:R-:W-:Y:S01]  /*b5a0*/  FFMA.FTZ R156, R100, R13.reuse, -R41.reuse ;  /* 0x0000000d649c7223 */ /* 0x180fe20000010829 */
[----:B------:R-:W-:Y:S01]  /*b5b0*/  ISETP.LT.OR P2, PT, R102, 0x5a, P2 ;  /* 0x0000005a6600780c */ /* 0x000fe20001741670 */
[--C-:B------:R-:W-:Y:S01]  /*b5c0*/  FFMA.FTZ R98, R98, R13, -R41.reuse ;  /* 0x0000000d62627223 */ /* 0x100fe20000010829 */
[----:B------:R-:W-:Y:S01]  /*b5d0*/  FMNMX.FTZ R25, R32, R25, !PT ;  /* 0x0000001920197209 */ /* 0x000fe20007810000 */
[----:B------:R-:W1:Y:S01]  /*b5e0*/  MUFU.EX2 R152, R152 ;  /* 0x0000009800987308 */ /* 0x000e620000000800 */
[----:B------:R-:W-:Y:S01]  /*b5f0*/  FSEL R90, R31, -INF , !P3 ;  /* 0xff8000001f5a7808 */ /* 0x000fe20005800000 */
[--C-:B------:R-:W-:Y:S01]  /*b600*/  FFMA.FTZ R31, R86, R13, -R41.reuse ;  /* 0x0000000d561f7223 */ /* 0x100fe20000010829 */
[----:B------:R-:W-:Y:S01]  /*b610*/  FMNMX.FTZ R25, R34, R25, !PT ;  /* 0x0000001922197209 */ /* 0x000fe20007810000 */
[-CC-:B------:R-:W-:Y:S01]  /*b620*/  FFMA.FTZ R158, R96, R13.reuse, -R41.reuse ;  /* 0x0000000d609e7223 */ /* 0x180fe20000010829 */
[----:B------:R-:W-:Y:S01]  /*b630*/  FSEL R92, R33, -INF , !P2 ;  /* 0xff800000215c7808 */ /* 0x000fe20005000000 */
[--C-:B------:R-:W-:Y:S01]  /*b640*/  FFMA.FTZ R94, R94, R13, -R41.reuse ;  /* 0x0000000d5e5e7223 */ /* 0x100fe20000010829 */
[----:B------:R-:W-:Y:S01]  /*b650*/  FMNMX.FTZ R27, R36, R25, !PT ;  /* 0x00000019241b7209 */ /* 0x000fe20007810000 */
[----:B------:R-:W-:Y:S01]  /*b660*/  MUFU.EX2 R33, R31 ;  /* 0x0000001f00217308 */ /* 0x000fe20000000800 */
[-CC-:B------:R-:W-:Y:S01]  /*b670*/  FFMA.FTZ R88, R88, R13.reuse, -R41.reuse ;  /* 0x0000000d58587223 */ /* 0x180fe20000010829 */
[--C-:B------:R-:W-:Y:S01]  /*b680*/  FFMA.FTZ R84, R84, R13, -R41.reuse ;  /* 0x0000000d54547223 */ /* 0x100fe20000010829 */
[----:B------:R-:W-:Y:S01]  /*b690*/  FMNMX.FTZ R27, R38, R27, !PT ;  /* 0x0000001b261b7209 */ /* 0x000fe20007810000 */
[-CC-:B------:R-:W-:Y:S01]  /*b6a0*/  FFMA.FTZ R82, R82, R13.reuse, -R41.reuse ;  /* 0x0000000d52527223 */ /* 0x180fe20000010829 */
[-CC-:B------:R-:W-:Y:S01]  /*b6b0*/  FFMA.FTZ R80, R80, R13.reuse, -R41.reuse ;  /* 0x0000000d50507223 */ /* 0x180fe20000010829 */
[--C-:B------:R-:W-:Y:S01]  /*b6c0*/  FFMA.FTZ R78, R78, R13, -R41.reuse ;  /* 0x0000000d4e4e7223 */ /* 0x100fe20000010829 */
[----:B------:R-:W-:Y:S01]  /*b6d0*/  FMNMX.FTZ R27, R40, R27, !PT ;  /* 0x0000001b281b7209 */ /* 0x000fe20007810000 */
[----:B------:R2:W-:Y:S01]  /*b6e0*/  MUFU.EX2 R25, R39 ;  /* 0x0000002700197308 */ /* 0x0005e20000000800 */
[-CC-:B------:R-:W-:Y:S01]  /*b6f0*/  FFMA.FTZ R76, R76, R13.reuse, -R41.reuse ;  /* 0x0000000d4c4c7223 */ /* 0x180fe20000010829 */
[--C-:B------:R-:W-:Y:S01]  /*b700*/  FFMA.FTZ R74, R74, R13, -R41.reuse ;  /* 0x0000000d4a4a7223 */ /* 0x100fe20000010829 */
[----:B------:R-:W-:Y:S01]  /*b710*/  FMNMX.FTZ R27, R42, R27, !PT ;  /* 0x0000001b2a1b7209 */ /* 0x000fe20007810000 */
[-CC-:B------:R-:W-:Y:S01]  /*b720*/  FFMA.FTZ R72, R72, R13.reuse, -R41.reuse ;  /* 0x0000000d48487223 */ /* 0x180fe20000010829 */
[-CC-:B------:R-:W-:Y:S01]  /*b730*/  FFMA.FTZ R70, R70, R13.reuse, -R41.reuse ;  /* 0x0000000d46467223 */ /* 0x180fe20000010829 */
[--C-:B------:R-:W-:Y:S01]  /*b740*/  FFMA.FTZ R64, R64, R13, -R41.reuse ;  /* 0x0000000d40407223 */ /* 0x100fe20000010829 */
[----:B0-----:R-:W-:Y:S01]  /*b750*/  FMNMX.FTZ R29, R44, R27, !PT ;  /* 0x0000001b2c1d7209 */ /* 0x001fe20007810000 */
[-CC-:B------:R-:W-:Y:S01]  /*b760*/  FFMA.FTZ R24, R24, R13.reuse, -R41.reuse ;  /* 0x0000000d18187223 */ /* 0x180fe20000010829 */
[----:B------:R-:W-:Y:S01]  /*b770*/  FFMA.FTZ R26, R26, R13, -R41 ;  /* 0x0000000d1a1a7223 */ /* 0x000fe20000010829 */
[----:B------:R-:W-:Y:S01]  /*b780*/  MUFU.EX2 R154, R154 ;  /* 0x0000009a009a7308 */ /* 0x000fe20000000800 */
[----:B------:R-:W-:Y:S01]  /*b790*/  FMNMX.FTZ R29, R46, R29, !PT ;  /* 0x0000001d2e1d7209 */ /* 0x000fe20007810000 */
[----:B-1----:R-:W-:Y:S01]  /*b7a0*/  FADD.FTZ R51, R152, R3 ;  /* 0x0000000398337221 */ /* 0x002fe20000010000 */
[----:B------:R-:W-:-:S02]  /*b7b0*/  F2FP.BF16.F32.PACK_AB R152, R3, R152 ;  /* 0x000000980398723e */ /* 0x000fc400000010ff */
[----:B------:R-:W-:-:S03]  /*b7c0*/  FMNMX.FTZ R29, R48, R29, !PT ;  /* 0x0000001d301d7209 */ /* 0x000fc60007810000 */
[----:B------:R-:W-:Y:S01]  /*b7d0*/  MUFU.EX2 R156, R156 ;  /* 0x0000009c009c7308 */ /* 0x000fe20000000800 */
[----:B------:R-:W-:-:S04]  /*b7e0*/  FMNMX.FTZ R29, R52, R29, !PT ;  /* 0x0000001d341d7209 */ /* 0x000fc80007810000 */
[----:B--2---:R-:W-:-:S03]  /*b7f0*/  FMNMX.FTZ R39, R60, R29, !PT ;  /* 0x0000001d3c277209 */ /* 0x004fc60007810000 */
[----:B------:R-:W-:Y:S01]  /*b800*/  MUFU.EX2 R27, R98 ;  /* 0x00000062001b7308 */ /* 0x000fe20000000800 */
[----:B------:R-:W-:-:S04]  /*b810*/  FMNMX.FTZ R39, R56, R39, !PT ;  /* 0x0000002738277209 */ /* 0x000fc80007810000 */
[----:B------:R-:W-:-:S03]  /*b820*/  FMNMX.FTZ R39, R58, R39, !PT ;  /* 0x000000273a277209 */ /* 0x000fc60007810000 */
[----:B------:R-:W-:Y:S01]  /*b830*/  MUFU.EX2 R158, R158 ;  /* 0x0000009e009e7308 */ /* 0x000fe20000000800 */
[----:B------:R-:W-:-:S04]  /*b840*/  FMNMX.FTZ R39, R50, R39, !PT ;  /* 0x0000002732277209 */ /* 0x000fc80007810000 */
[----:B------:R-:W-:-:S03]  /*b850*/  FMNMX.FTZ R39, R54, R39, !PT ;  /* 0x0000002736277209 */ /* 0x000fc60007810000 */
[----:B------:R-:W-:Y:S01]  /*b860*/  MUFU.EX2 R29, R94 ;  /* 0x0000005e001d7308 */ /* 0x000fe20000000800 */
[----:B------:R-:W-:-:S04]  /*b870*/  FMNMX.FTZ R39, R0, R39, !PT ;  /* 0x0000002700277209 */ /* 0x000fc80007810000 */
[----:B------:R-:W-:-:S03]  /*b880*/  FMNMX.FTZ R39, R90, R39, !PT ;  /* 0x000000275a277209 */ /* 0x000fc60007810000 */
[----:B------:R-:W-:Y:S01]  /*b890*/  MUFU.EX2 R160, R160 ;  /* 0x000000a000a07308 */ /* 0x000fe20000000800 */
[----:B------:R-:W-:-:S05]  /*b8a0*/  FMNMX.FTZ R39, R92, R39, !PT ;  /* 0x000000275c277209 */ /* 0x000fca0007810000 */
[----:B------:R-:W0:Y:S02]  /*b8b0*/  SHFL.BFLY PT, R86, R39, 0x2, 0x1f ;  /* 0x0c401f0027567f89 */ /* 0x000e2400000e0000 */
[----:B------:R-:W-:Y:S08]  /*b8c0*/  MUFU.EX2 R37, R37 ;  /* 0x0000002500257308 */ /* 0x000ff00000000800 */
[----:B------:R-:W1:Y:S08]  /*b8d0*/  MUFU.EX2 R88, R88 ;  /* 0x0000005800587308 */ /* 0x000e700000000800 */
[----:B------:R-:W-:Y:S01]  /*b8e0*/  MUFU.EX2 R84, R84 ;  /* 0x0000005400547308 */ /* 0x000fe20000000800 */
[----:B0-----:R-:W-:-:S07]  /*b8f0*/  FMNMX.FTZ R86, R39, R86, !PT ;  /* 0x0000005627567209 */ /* 0x001fce0007810000 */
[----:B------:R-:W0:Y:S01]  /*b900*/  MUFU.EX2 R43, R82 ;  /* 0x00000052002b7308 */ /* 0x000e220000000800 */
[----:B-1----:R-:W-:Y:S01]  /*b910*/  F2FP.BF16.F32.PACK_AB R162, R33, R88 ;  /* 0x0000005821a2723e */ /* 0x002fe200000010ff */
[----:B------:R-:W1:Y:S06]  /*b920*/  SHFL.BFLY PT, R31, R86, 0x1, 0x1f ;  /* 0x0c201f00561f7f89 */ /* 0x000e6c00000e0000 */
[----:B------:R-:W-:Y:S08]  /*b930*/  MUFU.EX2 R80, R80 ;  /* 0x0000005000507308 */ /* 0x000ff00000000800 */
[----:B------:R-:W2:Y:S01]  /*b940*/  MUFU.EX2 R45, R78 ;  /* 0x0000004e002d7308 */ /* 0x000ea20000000800 */
[----:B0-----:R-:W-:-:S07]  /*b950*/  F2FP.BF16.F32.PACK_AB R164, R43, R84 ;  /* 0x000000542ba4723e */ /* 0x001fce00000010ff */
[----:B------:R-:W-:Y:S01]  /*b960*/  MUFU.EX2 R76, R76 ;  /* 0x0000004c004c7308 */ /* 0x000fe20000000800 */
[----:B-1----:R-:W-:-:S04]  /*b970*/  FMNMX.FTZ R12, R86, R31, !PT ;  /* 0x0000001f560c7209 */ /* 0x002fc80007810000 */
[C---:B------:R-:W-:Y:S01]  /*b980*/  FSETP.NEU.FTZ.AND P2, PT, R12.reuse, -INF , PT ;  /* 0xff8000000c00780b */ /* 0x040fe20003f5d000 */
[----:B------:R-:W-:Y:S02]  /*b990*/  FMUL.FTZ R31, R12, R13 ;  /* 0x0000000d0c1f7220 */ /* 0x000fe40000410000 */
[----:B------:R-:W-:Y:S01]  /*b9a0*/  MUFU.EX2 R39, R74 ;  /* 0x0000004a00277308 */ /* 0x000fe20000000800 */
[----:B--2---:R-:W-:Y:S02]  /*b9b0*/  F2FP.BF16.F32.PACK_AB R166, R45, R80 ;  /* 0x000000502da6723e */ /* 0x004fe400000010ff */
[----:B------:R-:W-:-:S05]  /*b9c0*/  FSEL R41, R31, RZ, P2 ;  /* 0x000000ff1f297208 */ /* 0x000fca0001000000 */
[----:B------:R0:W-:Y:S01]  /*b9d0*/  MUFU.EX2 R31, R26 ;  /* 0x0000001a001f7308 */ /* 0x0001e20000000800 */
        /* <DEDUP_REMOVED lines=8> */
[----:B0-----:R-:W-:Y:S01]  /*ba60*/  FADD.FTZ R26, R154, R51 ;  /* 0x000000339a1a7221 */ /* 0x001fe20000010000 */
[-CC-:B------:R-:W-:Y:S01]  /*ba70*/  FFMA.FTZ R34, R34, R13.reuse, -R41.reuse ;  /* 0x0000000d22227223 */ /* 0x180fe20000010829 */
[-CC-:B------:R-:W-:Y:S01]  /*ba80*/  FFMA.FTZ R36, R36, R13.reuse, -R41.reuse ;  /* 0x0000000d24247223 */ /* 0x180fe20000010829 */
[-CC-:B------:R-:W-:Y:S01]  /*ba90*/  FFMA.FTZ R38, R38, R13.reuse, -R41.reuse ;  /* 0x0000000d26267223 */ /* 0x180fe20000010829 */
[----:B------:R-:W-:Y:S01]  /*baa0*/  FADD.FTZ R51, R25, R26 ;  /* 0x0000001a19337221 */ /* 0x000fe20000010000 */
[-CC-:B------:R-:W-:Y:S01]  /*bab0*/  FFMA.FTZ R40, R40, R13.reuse, -R41.reuse ;  /* 0x0000000d28287223 */ /* 0x180fe20000010829 */
[-C--:B------:R-:W-:Y:S01]  /*bac0*/  FFMA.FTZ R42, R42, R13.reuse, -R41 ;  /* 0x0000000d2a2a7223 */ /* 0x080fe20000010829 */
[----:B------:R-:W0:Y:S01]  /*bad0*/  MUFU.EX2 R68, R68 ;  /* 0x0000004400447308 */ /* 0x000e220000000800 */
[----:B------:R-:W-:Y:S01]  /*bae0*/  FADD.FTZ R26, R156, R51 ;  /* 0x000000339c1a7221 */ /* 0x000fe20000010000 */
[-CC-:B------:R-:W-:Y:S01]  /*baf0*/  FFMA.FTZ R44, R44, R13.reuse, -R41.reuse ;  /* 0x0000000d2c2c7223 */ /* 0x180fe20000010829 */
[-CC-:B------:R-:W-:Y:S01]  /*bb00*/  FFMA.FTZ R46, R46, R13.reuse, -R41.reuse ;  /* 0x0000000d2e2e7223 */ /* 0x180fe20000010829 */
[-CC-:B------:R-:W-:Y:S01]  /*bb10*/  FFMA.FTZ R48, R48, R13.reuse, -R41.reuse ;  /* 0x0000000d30307223 */ /* 0x180fe20000010829 */
[----:B------:R-:W-:Y:S01]  /*bb20*/  FADD.FTZ R53, R27, R26 ;  /* 0x0000001a1b357221 */ /* 0x000fe20000010000 */
[-CC-:B------:R-:W-:Y:S01]  /*bb30*/  FFMA.FTZ R52, R52, R13.reuse, -R41.reuse ;  /* 0x0000000d34347223 */ /* 0x180fe20000010829 */
[-CC-:B------:R-:W-:Y:S01]  /*bb40*/  FFMA.FTZ R60, R60, R13.reuse, -R41.reuse ;  /* 0x0000000d3c3c7223 */ /* 0x180fe20000010829 */
[----:B------:R-:W1:Y:S01]  /*bb50*/  MUFU.EX2 R66, R66 ;  /* 0x0000004200427308 */ /* 0x000e620000000800 */
[-CC-:B------:R-:W-:Y:S01]  /*bb60*/  FFMA.FTZ R56, R56, R13.reuse, -R41.reuse ;  /* 0x0000000d38387223 */ /* 0x180fe20000010829 */
[-CC-:B------:R-:W-:Y:S01]  /*bb70*/  FFMA.FTZ R58, R58, R13.reuse, -R41.reuse ;  /* 0x0000000d3a3a7223 */ /* 0x180fe20000010829 */
[----:B------:R-:W-:Y:S01]  /*bb80*/  F2FP.BF16.F32.PACK_AB R154, R25, R154 ;  /* 0x0000009a199a723e */ /* 0x000fe200000010ff */
[-CC-:B------:R-:W-:Y:S01]  /*bb90*/  FFMA.FTZ R50, R50, R13.reuse, -R41.reuse ;  /* 0x0000000d32327223 */ /* 0x180fe20000010829 */
[-CC-:B------:R-:W-:Y:S01]  /*bba0*/  FFMA.FTZ R54, R54, R13.reuse, -R41.reuse ;  /* 0x0000000d36367223 */ /* 0x180fe20000010829 */
[-CC-:B------:R-:W-:Y:S01]  /*bbb0*/  FFMA.FTZ R0, R0, R13.reuse, -R41.reuse ;  /* 0x0000000d00007223 */ /* 0x180fe20000010829 */
[-CC-:B------:R-:W-:Y:S01]  /*bbc0*/  FFMA.FTZ R90, R90, R13.reuse, -R41.reuse ;  /* 0x0000000d5a5a7223 */ /* 0x180fe20000010829 */
[----:B------:R-:W2:Y:S01]  /*bbd0*/  MUFU.EX2 R155, R62 ;  /* 0x0000003e009b7308 */ /* 0x000ea20000000800 */
[----:B0-----:R-:W-:Y:S01]  /*bbe0*/  FADD.FTZ R51, R35, R68 ;  /* 0x0000004423337221 */ /* 0x001fe20000010000 */
[----:B------:R-:W-:Y:S01]  /*bbf0*/  FFMA.FTZ R41, R92, R13, -R41 ;  /* 0x0000000d5c297223 */ /* 0x000fe20000010829 */
[----:B------:R-:W-:-:S02]  /*bc00*/  F2FP.BF16.F32.PACK_AB R156, R27, R156 ;  /* 0x0000009c1b9c723e */ /* 0x000fc400000010ff */
[----:B------:R-:W-:Y:S02]  /*bc10*/  F2FP.BF16.F32.PACK_AB R168, R39, R76 ;  /* 0x0000004c27a8723e */ /* 0x000fe400000010ff */
[----:B------:R-:W-:Y:S01]  /*bc20*/  F2FP.BF16.F32.PACK_AB R153, R68, R35 ;  /* 0x000000234499723e */ /* 0x000fe200000010ff */
[----:B------:R-:W0:Y:S01]  /*bc30*/  MUFU.EX2 R28, R28 ;  /* 0x0000001c001c7308 */ /* 0x000e220000000800 */
[----:B-1----:R-:W-:-:S07]  /*bc40*/  FADD.FTZ R26, R66, R51 ;  /* 0x00000033421a7221 */ /* 0x002fce0000010000 */
[----:B------:R1:W3:Y:S01]  /*bc50*/  MUFU.EX2 R157, R30 ;  /* 0x0000001e009d7308 */ /* 0x0002e20000000800 */
[C---:B--2---:R-:W-:Y:S01]  /*bc60*/  FADD.FTZ R51, R155.reuse, R26 ;  /* 0x0000001a9b337221 */ /* 0x044fe20000010000 */
[----:B------:R-:W-:-:S06]  /*bc70*/  F2FP.BF16.F32.PACK_AB R155, R155, R66 ;  /* 0x000000429b9b723e */ /* 0x000fcc00000010ff */
[----:B------:R-:W2:Y:S01]  /*bc80*/  MUFU.EX2 R32, R32 ;  /* 0x0000002000207308 */ /* 0x000ea20000000800 */
[----:B-1----:R-:W-:Y:S01]  /*bc90*/  FADD.FTZ R30, R158, R53 ;  /* 0x000000359e1e7221 */ /* 0x002fe20000010000 */
[----:B0-----:R-:W-:Y:S01]  /*bca0*/  FADD.FTZ R26, R28, R51 ;  /* 0x000000331c1a7221 */ /* 0x001fe20000010000 */
[C---:B------:R-:W-:Y:S02]  /*bcb0*/  F2FP.BF16.F32.PACK_AB R158, R29.reuse, R158 ;  /* 0x0000009e1d9e723e */ /* 0x040fe400000010ff */
[----:B------:R-:W-:-:S03]  /*bcc0*/  FADD.FTZ R53, R29, R30 ;  /* 0x0000001e1d357221 */ /* 0x000fc60000010000 */
[----:B------:R-:W0:Y:S01]  /*bcd0*/  MUFU.EX2 R159, R34 ;  /* 0x00000022009f7308 */ /* 0x000e220000000800 */
[----:B------:R-:W-:Y:S01]  /*bce0*/  FADD.FTZ R30, R160, R53 ;  /* 0x00000035a01e7221 */ /* 0x000fe20000010000 */
[----:B---3--:R-:W-:Y:S01]  /*bcf0*/  FADD.FTZ R51, R157, R26 ;  /* 0x0000001a9d337221 */ /* 0x008fe20000010000 */
[C---:B------:R-:W-:Y:S02]  /*bd00*/  F2FP.BF16.F32.PACK_AB R160, R37.reuse, R160 ;  /* 0x000000a025a0723e */ /* 0x040fe400000010ff */
[----:B------:R-:W-:Y:S01]  /*bd10*/  FADD.FTZ R53, R37, R30 ;  /* 0x0000001e25357221 */ /* 0x000fe20000010000 */
[----:B------:R-:W-:Y:S02]  /*bd20*/  F2FP.BF16.F32.PACK_AB R157, R157, R28 ;  /* 0x0000001c9d9d723e */ /* 0x000fe400000010ff */
[----:B------:R-:W1:Y:S01]  /*bd30*/  MUFU.EX2 R36, R36 ;  /* 0x0000002400247308 */ /* 0x000e620000000800 */
[----:B--2---:R-:W-:Y:S01]  /*bd40*/  FADD.FTZ R26, R32, R51 ;  /* 0x00000033201a7221 */ /* 0x004fe20000010000 */
[----:B------:R-:W-:-:S04]  /*bd50*/  FADD.FTZ R30, R88, R53 ;  /* 0x00000035581e7221 */ /* 0x000fc80000010000 */
[----:B------:R-:W-:Y:S02]  /*bd60*/  FADD.FTZ R53, R33, R30 ;  /* 0x0000001e21357221 */ /* 0x000fe40000010000 */
[----:B------:R-:W2:Y:S01]  /*bd70*/  MUFU.EX2 R161, R38 ;  /* 0x0000002600a17308 */ /* 0x000ea20000000800 */
[C---:B0-----:R-:W-:Y:S01]  /*bd80*/  FADD.FTZ R51, R159.reuse, R26 ;  /* 0x0000001a9f337221 */ /* 0x041fe20000010000 */
[----:B------:R-:W-:Y:S01]  /*bd90*/  FADD.FTZ R30, R84, R53 ;  /* 0x00000035541e7221 */ /* 0x000fe20000010000 */
[----:B------:R-:W-:-:S03]  /*bda0*/  F2FP.BF16.F32.PACK_AB R159, R159, R32 ;  /* 0x000000209f9f723e */ /* 0x000fc600000010ff */
[----:B------:R-:W-:Y:S02]  /*bdb0*/  FADD.FTZ R53, R43, R30 ;  /* 0x0000001e2b357221 */ /* 0x000fe40000010000 */
[----:B------:R-:W0:Y:S01]  /*bdc0*/  MUFU.EX2 R40, R40 ;  /* 0x0000002800287308 */ /* 0x000e220000000800 */
[----:B-1----:R-:W-:Y:S01]  /*bdd0*/  FADD.FTZ R26, R36, R51 ;  /* 0x00000033241a7221 */ /* 0x002fe20000010000 */
[----:B------:R-:W-:-:S04]  /*bde0*/  FADD.FTZ R30, R80, R53 ;  /* 0x00000035501e7221 */ /* 0x000fc80000010000 */
[----:B------:R-:W-:Y:S02]  /*bdf0*/  FADD.FTZ R53, R45, R30 ;  /* 0x0000001e2d357221 */ /* 0x000fe40000010000 */
[----:B------:R-:W1:Y:S01]  /*be00*/  MUFU.EX2 R163, R42 ;  /* 0x0000002a00a37308 */ /* 0x000e620000000800 */
[C---:B--2---:R-:W-:Y:S01]  /*be10*/  FADD.FTZ R51, R161.reuse, R26 ;  /* 0x0000001aa1337221 */ /* 0x044fe20000010000 */
[----:B------:R-:W-:Y:S01]  /*be20*/  FADD.FTZ R30, R76, R53 ;  /* 0x000000354c1e7221 */ /* 0x000fe20000010000 */
[----:B------:R-:W-:-:S03]  /*be30*/  F2FP.BF16.F32.PACK_AB R161, R161, R36 ;  /* 0x00000024a1a1723e */ /* 0x000fc600000010ff */
[----:B------:R-:W-:Y:S02]  /*be40*/  FADD.FTZ R25, R39, R30 ;  /* 0x0000001e27197221 */ /* 0x000fe40000010000 */
        /* <DEDUP_REMOVED lines=13> */
[----:B--2---:R-:W-:-:S07]  /*bf20*/  FADD.FTZ R30, R72, R25 ;  /* 0x00000019481e7221 */ /* 0x004fce0000010000 */
[----:B------:R-:W2:Y:S01]  /*bf30*/  MUFU.EX2 R60, R60 ;  /* 0x0000003c003c7308 */ /* 0x000ea20000000800 */
[C---:B0-----:R-:W-:Y:S01]  /*bf40*/  FADD.FTZ R3, R167.reuse, R26 ;  /* 0x0000001aa7037221 */ /* 0x041fe20000010000 */
[----:B------:R-:W-:-:S06]  /*bf50*/  F2FP.BF16.F32.PACK_AB R167, R167, R48 ;  /* 0x00000030a7a7723e */ /* 0x000fcc00000010ff */
[----:B------:R-:W0:Y:S01]  /*bf60*/  MUFU.EX2 R64, R64 ;  /* 0x0000004000407308 */ /* 0x000e220000000800 */
[C---:B-1----:R-:W-:Y:S01]  /*bf70*/  FADD.FTZ R25, R47.reuse, R30 ;  /* 0x0000001e2f197221 */ /* 0x042fe20000010000 */
[----:B------:R-:W-:-:S06]  /*bf80*/  F2FP.BF16.F32.PACK_AB R170, R47, R72 ;  /* 0x000000482faa723e */ /* 0x000fcc00000010ff */
[----:B------:R-:W1:Y:S01]  /*bf90*/  MUFU.EX2 R169, R56 ;  /* 0x0000003800a97308 */ /* 0x000e620000000800 */
[----:B--2---:R-:W-:-:S07]  /*bfa0*/  FADD.FTZ R26, R60, R3 ;  /* 0x000000033c1a7221 */ /* 0x004fce0000010000 */
[----:B------:R-:W2:Y:S01]  /*bfb0*/  MUFU.EX2 R49, R49 ;  /* 0x0000003100317308 */ /* 0x000ea20000000800 */
[----:B0-----:R-:W-:-:S07]  /*bfc0*/  FADD.FTZ R30, R64, R25 ;  /* 0x00000019401e7221 */ /* 0x001fce0000010000 */
[----:B------:R-:W-:Y:S01]  /*bfd0*/  MUFU.EX2 R58, R58 ;  /* 0x0000003a003a7308 */ /* 0x000fe20000000800 */
[C---:B-1----:R-:W-:Y:S01]  /*bfe0*/  FADD.FTZ R3, R169.reuse, R26 ;  /* 0x0000001aa9037221 */ /* 0x042fe20000010000 */
[----:B------:R-:W-:-:S06]  /*bff0*/  F2FP.BF16.F32.PACK_AB R169, R169, R60 ;  /* 0x0000003ca9a9723e */ /* 0x000fcc00000010ff */
[----:B------:R-:W0:Y:S01]  /*c000*/  MUFU.EX2 R24, R24 ;  /* 0x0000001800187308 */ /* 0x000e220000000800 */
[C---:B--2---:R-:W-:Y:S01]  /*c010*/  FADD.FTZ R25, R49.reuse, R30 ;  /* 0x0000001e31197221 */ /* 0x044fe20000010000 */
[----:B------:R-:W-:-:S06]  /*c020*/  F2FP.BF16.F32.PACK_AB R172, R49, R64 ;  /* 0x0000004031ac723e */ /* 0x000fcc00000010ff */
[----:B------:R-:W1:Y:S08]  /*c030*/  MUFU.EX2 R171, R50 ;  /* 0x0000003200ab7308 */ /* 0x000e700000000800 */
[----:B------:R-:W2:Y:S01]  /*c040*/  MUFU.EX2 R54, R54 ;  /* 0x0000003600367308 */ /* 0x000ea20000000800 */
[----:B0-----:R-:W-:Y:S01]  /*c050*/  FADD.FTZ R26, R24, R25 ;  /* 0x00000019181a7221 */ /* 0x001fe20000010000 */
[----:B------:R-:W-:-:S06]  /*c060*/  F2FP.BF16.F32.PACK_AB R174, R31, R24 ;  /* 0x000000181fae723e */ /* 0x000fcc00000010ff */
[----:B------:R0:W3:Y:S08]  /*c070*/  MUFU.EX2 R173, R0 ;  /* 0x0000000000ad7308 */ /* 0x0000f00000000800 */
[----:B------:R-:W4:Y:S01]  /*c080*/  MUFU.EX2 R90, R90 ;  /* 0x0000005a005a7308 */ /* 0x000f220000000800 */
[----:B0-----:R-:W-:Y:S01]  /*c090*/  FADD.FTZ R0, R58, R3 ;  /* 0x000000033a007221 */ /* 0x001fe20000010000 */
[----:B------:R-:W-:-:S03]  /*c0a0*/  FADD.FTZ R3, R31, R26 ;  /* 0x0000001a1f037221 */ /* 0x000fc60000010000 */
[C---:B-1----:R-:W-:Y:S01]  /*c0b0*/  FADD.FTZ R25, R171.reuse, R0 ;  /* 0x00000000ab197221 */ /* 0x042fe20000010000 */
[----:B------:R-:W-:Y:S02]  /*c0c0*/  F2FP.BF16.F32.PACK_AB R171, R171, R58 ;  /* 0x0000003aabab723e */ /* 0x000fe400000010ff */
[----:B------:R-:W0:Y:S01]  /*c0d0*/  MUFU.EX2 R41, R41 ;  /* 0x0000002900297308 */ /* 0x000e220000000800 */
[----:B--2---:R-:W-:-:S04]  /*c0e0*/  FADD.FTZ R0, R54, R25 ;  /* 0x0000001936007221 */ /* 0x004fc80000010000 */
[C---:B---3--:R-:W-:Y:S01]  /*c0f0*/  FADD.FTZ R25, R173.reuse, R0 ;  /* 0x00000000ad197221 */ /* 0x048fe20000010000 */
[----:B------:R-:W-:-:S03]  /*c100*/  F2FP.BF16.F32.PACK_AB R173, R173, R54 ;  /* 0x00000036adad723e */ /* 0x000fc600000010ff */
[----:B----4-:R-:W-:-:S04]  /*c110*/  FADD.FTZ R0, R90, R25 ;  /* 0x000000195a007221 */ /* 0x010fc80000010000 */
[C---:B0-----:R-:W-:Y:S01]  /*c120*/  FADD.FTZ R0, R41.reuse, R0 ;  /* 0x0000000029007221 */ /* 0x041fe20000010000 */
[----:B------:R-:W-:Y:S01]  /*c130*/  F2FP.BF16.F32.PACK_AB R175, R41, R90 ;  /* 0x0000005a29af723e */ /* 0x000fe200000010ff */
[----:B------:R-:W-:Y:S06]  /*c140*/  @!P0 BRA `(.L_x_2781) ;  /* 0x0000000000048947 */ /* 0x000fec0003800000 */
[----:B------:R-:W-:Y:S01]  /*c150*/  BPT.TRAP 0x1 ;  /* 0x000000040000795c */ /* 0x000fe20000300000 */
.L_x_2781:
[----:B------:R0:W1:Y:S01]  /*c160*/  SYNCS.PHASECHK.TRANS64.TRYWAIT P2, [R6+URZ+0x22850], R21 ;  /* 0x02285015060075a7 */ /* 0x000062000804017f */
[----:B------:R-:W-:Y:S05]  /*c170*/  @!P0 BRA `(.L_x_2782) ;  /* 0x0000000000048947 */ /* 0x000fea0003800000 */
[----:B------:R-:W-:Y:S01]  /*c180*/  BPT.TRAP 0x1 ;  /* 0x000000040000795c */ /* 0x000fe20000300000 */
.L_x_2782:
[----:B------:R-:W-:Y:S04]  /*c190*/  BSSY B0, `(.L_x_2783) ;  /* 0x0000004000007945 */ /* 0x000fe80003800000 */
[----:B-1----:R-:W-:Y:S05]  /*c1a0*/  @P2 BRA `(.L_x_2784) ;  /* 0x0000000000082947 */ /* 0x002fea0003800000 */
[----:B------:R-:W1:Y:S02]  /*c1b0*/  SYNCS.PHASECHK.TRANS64.TRYWAIT P2, [R6+URZ+0x22850], R21 ;  /* 0x02285015060075a7 */ /* 0x000e64000804017f */
[----:B-1----:R-:W-:Y:S05]  /*c1c0*/  @!P2 BRA `(.L_x_2785) ;  /* 0x000001600054a947 */ /* 0x002fea0003800000 */
.L_x_2784:
[----:B------:R-:W-:Y:S05]  /*c1d0*/  BSYNC B0 ;  /* 0x0000000000007941 */ /* 0x000fea0003800000 */
.L_x_2783:
[----:B------:R-:W-:Y:S05]  /*c1e0*/  WARPSYNC.ALL ;  /* 0x0000000000007948 */ /* 0x000fea0003800000 */
[----:B01----:R-:W-:Y:S01]  /*c1f0*/  VIADD R21, R16, 0x400 ;  /* 0x0000040010157836 */ /* 0x003fe20000000000 */
[----:B------:R0:W-:Y:S01]  /*c200*/  BAR.SYNC.DEFER_BLOCKING R179, 0x100 ;  /* 0x000400b30000751d */ /* 0x0001e20000010000 */
[----:B------:R-:W-:Y:S02]  /*c210*/  IMAD.MOV.U32 R181, RZ, RZ, 0x40000040 ;  /* 0x40000040ffb57424 */ /* 0x000fe400078e00ff */
[----:B------:R-:W-:Y:S01]  /*c220*/  @!P1 VIADD R6, R6, 0x22860 ;  /* 0x0002286006069836 */ /* 0x000fe20000000000 */
[----:B------:R-:W-:-:S02]  /*c230*/  SHF.R.U32.HI R21, RZ, 0x4, R21 ;  /* 0x00000004ff157819 */ /* 0x000fc40000011615 */
[----:B------:R-:W-:Y:S01]  /*c240*/  R2UR UR7, R181 ;  /* 0x00000000b50772ca */ /* 0x000fe200000e0000 */
[----:B------:R-:W-:Y:S01]  /*c250*/  IMAD.MOV.U32 R181, RZ, RZ, 0x40000040 ;  /* 0x40000040ffb57424 */ /* 0x000fe200078e00ff */
[----:B------:R-:W-:Y:S01]  /*c260*/  LOP3.LUT R21, R21, 0x3fff, RZ, 0xc0, !PT ;  /* 0x00003fff15157812 */ /* 0x000fe200078ec0ff */
[----:B------:R-:W1:Y:S01]  /*c270*/  LDC R182, c[0x0][0x448] ;  /* 0x00011200ffb67b82 */ /* 0x000e620000000800 */
[----:B------:R-:W-:Y:S02]  /*c280*/  @!P1 PRMT R6, RZ, 0x654, R6 ;  /* 0x00000654ff069816 */ /* 0x000fe40000000006 */
[----:B------:R-:W-:-:S05]  /*c290*/  LOP3.LUT R21, R21, 0x3000000, RZ, 0xfc, !PT ;  /* 0x0300000015157812 */ /* 0x000fca00078efcff */
[----:B------:R-:W-:-:S05]  /*c2a0*/  IMAD R180, R2, 0xc00, R21 ;  /* 0x00000c0002b47824 */ /* 0x000fca00078e0215 */
[----:B------:R-:W-:Y:S01]  /*c2b0*/  R2UR UR6, R180 ;  /* 0x00000000b40672ca */ /* 0x000fe200000e0000 */
[----:B------:R-:W-:Y:S01]  /*c2c0*/  WARPGROUP.ARRIVE ;  /* 0x00000000000079c5 */ /* 0x000fe20000000000 */
[----:B-1----:R-:W-:-:S11]  /*c2d0*/  ISETP.NE.AND P2, PT, R182, 0x1, PT ;  /* 0x00000001b600780c */ /* 0x002fd60003f45270 */
        /* <DEDUP_REMOVED lines=29> */
[----:B------:R-:W1:Y:S08]  /*c4b0*/  @P2 LDC R152, c[0x0][0x450] ;  /* 0x00011400ff982b82 */ /* 0x000e700000000800 */
[----:B------:R-:W2:Y:S02]  /*c4c0*/  @P2 LDC R153, c[0x0][0x44c] ;  /* 0x00011300ff992b82 */ /* 0x000ea40000000800 */
[----:B--2---:R-:W-:Y:S01]  /*c4d0*/  @P2 IMAD.HI.U32 R153, R206, R153, RZ ;  /* 0x00000099ce992227 */ /* 0x004fe200078e00ff */
[----:B------:R-:W-:-:S02]  /*c4e0*/  WARPGROUP.DEPBAR.LE gsb0, 0x0 ;  /* 0x00008000000079c5 */ /* 0x000fc40000010000 */
[----:B------:R-:W-:-:S11]  /*c4f0*/  WARPGROUP.ARRIVE ;  /* 0x00000000000079c5 */ /* 0x000fd60000000000 */
        /* <DEDUP_REMOVED lines=8> */
[----:B------:R2:W-:Y:S02]  /*c580*/  @!P1 SYNCS.ARRIVE.TRANS64.RED.A1T0 RZ, [R6+URZ], RZ ;  /* 0x000000ff06ff99a7 */ /* 0x0005e4000810043f */
[----:B--2---:R-:W-:Y:S01]  /*c590*/  IMAD.MOV.U32 R6, RZ, RZ, R206 ;  /* 0x000000ffff067224 */ /* 0x004fe200078e00ce */
[----:B-1----:R-:W-:Y:S02]  /*c5a0*/  @P2 SHF.R.U32.HI R6, RZ, R152, R153 ;  /* 0x00000098ff062219 */ /* 0x002fe40000011699 */
[----:B------:R-:W-:-:S02]  /*c5b0*/  ISETP.GE.AND P2, PT, R177, 0x1, PT ;  /* 0x00000001b100780c */ /* 0x000fc40003f46270 */
[----:B------:R-:W-:Y:S01]  /*c5c0*/  IADD3 R155, R6, R201, -R200 ;  /* 0x000000c9069b7210 */ /* 0x000fe20007ffe8c8 */
[----:B------:R-:W-:-:S04]  /*c5d0*/  VIADD R6, R178, 0xfffffffe ;  /* 0xfffffffeb2067836 */ /* 0x000fc80000000000 */
[----:B------:R-:W-:-:S06]  /*c5e0*/  IMAD.IADD R176, R155, 0x1, R176 ;  /* 0x000000019bb07824 */ /* 0x000fcc00078e02b0 */
[----:B0-----:R-:W-:Y:S05]  /*c5f0*/  @!P2 BRA `(.L_x_2786) ;  /* 0x000000000048a947 */ /* 0x001fea0003800000 */
        /* <DEDUP_REMOVED lines=11> */
.L_x_2788:
[----:B------:R-:W-:-:S13]  /*c6b0*/  ISETP.NE.AND P2, PT, R177, 0x1, PT ;  /* 0x00000001b100780c */ /* 0x000fda0003f45270 */
[----:B------:R-:W0:Y:S02]  /*c6c0*/  @P2 LDC.64 R152, c[0x0][0x9e8] ;  /* 0x00027a00ff982b82 */ /* 0x000e240000000a00 */
[----:B0-----:R-:W-:-:S05]  /*c6d0*/  @P2 IMAD.HI.U32 R152, R154, R152, RZ ;  /* 0x000000989a982227 */ /* 0x001fca00078e00ff */
[----:B------:R-:W-:-:S07]  /*c6e0*/  @P2 SHF.R.U32.HI R154, RZ, R153, R152 ;  /* 0x00000099ff9a2219 */ /* 0x000fce0000011698 */
.L_x_2789:
[----:B------:R-:W-:Y:S05]  /*c6f0*/  BSYNC B0 ;  /* 0x0000000000007941 */ /* 0x000fea0003800000 */
.L_x_2787:
[----:B------:R-:W-:-:S05]  /*c700*/  IMAD R177, R154, R177, R177 ;  /* 0x000000b19ab17224 */ /* 0x000fca00078e02b1 */
[----:B------:R-:W-:-:S07]  /*c710*/  VIMNMX R176, R176, R177, PT ;  /* 0x000000b1b0b07248 */ /* 0x000fce0003fe0100 */
.L_x_2786:
[----:B------:R-:W-:Y:S01]  /*c720*/  IMAD.HI R176, R176, 0x2aaaaaab, RZ ;  /* 0x2aaaaaabb0b07827 */ /* 0x000fe200078e02ff */
[----:B------:R-:W-:Y:S01]  /*c730*/  ULDC UR42, c[0x0][0x9e4] ;  /* 0x00027900002a7ab9 */ /* 0x000fe20000000800 */
[----:B------:R-:W-:Y:S01]  /*c740*/  ULDC UR37, c[0x0][0x9e4] ;  /* 0x0002790000257ab9 */ /* 0x000fe20000000800 */
[----:B------:R-:W-:Y:S01]  /*c750*/  ULDC UR44, c[0x0][0x9d8] ;  /* 0x00027600002c7ab9 */ /* 0x000fe20000000800 */
[----:B------:R-:W-:Y:S01]  /*c760*/  ULDC UR51, c[0x0][0x9d8] ;  /* 0x0002760000337ab9 */ /* 0x000fe20000000800 */
[----:B------:R-:W-:Y:S01]  /*c770*/  SHF.R.U32.HI R153, RZ, 0x1f, R176 ;  /* 0x0000001fff997819 */ /* 0x000fe200000116b0 */
[----:B------:R-:W-:Y:S01]  /*c780*/  ULDC UR45, c[0x0][0x9d8] ;  /* 0x00027600002d7ab9 */ /* 0x000fe20000000800 */
[----:B------:R-:W-:Y:S01]  /*c790*/  ULDC UR36, c[0x0][0x988] ;  /* 0x0002620000247ab9 */ /* 0x000fe20000000800 */
[----:B------:R-:W-:Y:S01]  /*c7a0*/  ULDC UR41, c[0x0][0x988] ;  /* 0x0002620000297ab9 */ /* 0x000fe20000000800 */
[----:B------:R-:W-:Y:S01]  /*c7b0*/  LEA.HI.SX32 R153, R176, R153, 0x1c ;  /* 0x00000099b0997211 */ /* 0x000fe200078fe2ff */
[----:B------:R-:W-:Y:S01]  /*c7c0*/  ULDC UR40, c[0x0][0x988] ;  /* 0x0002620000287ab9 */ /* 0x000fe20000000800 */
[----:B------:R-:W-:Y:S01]  /*c7d0*/  ULDC UR50, c[0x0][0x9e0] ;  /* 0x0002780000327ab9 */ /* 0x000fe20000000800 */
[----:B------:R-:W-:Y:S01]  /*c7e0*/  ULDC UR43, c[0x0][0x9e0] ;  /* 0x00027800002b7ab9 */ /* 0x000fe20000000800 */
[----:B------:R-:W-:-:S04]  /*c7f0*/  VIMNMX R216, R218, R153, !PT ;  /* 0x00000099dad87248 */ /* 0x000fc80007fe0100 */
[----:B------:R-:W-:-:S13]  /*c800*/  ISETP.GE.AND P2, PT, R6, R216, PT ;  /* 0x000000d80600720c */ /* 0x000fda0003f46270 */
[----:B------:R-:W-:Y:S05]  /*c810*/  @!P2 BRA `(.L_x_2790) ;  /* 0x0000003400f0a947 */ /* 0x000fea0003800000 */
.L_x_2808:
[----:B------:R-:W-:Y:S01]  /*c820*/  VIADD R2, R2, 0x1 ;  /* 0x0000000102027836 */ /* 0x000fe20000000000 */
[----:B------:R-:W-:Y:S05]  /*c830*/  YIELD ;  /* 0x0000000000007946 */ /* 0x000fea0003800000 */
[----:B------:R-:W-:-:S04]  /*c840*/  ISETP.NE.AND P2, PT, R2, 0x2, PT ;  /* 0x000000020200780c */ /* 0x000fc80003f45270 */
[----:B------:R-:W-:Y:S02]  /*c850*/  SEL R20, RZ, 0x1, P2 ;  /* 0x00000001ff147807 */ /* 0x000fe40001000000 */
[----:B------:R-:W-:Y:S02]  /*c860*/  SEL R2, R2, RZ, P2 ;  /* 0x000000ff02027207 */ /* 0x000fe40001000000 */
[----:B------:R-:W-:Y:S01]  /*c870*/  LOP3.LUT R19, R19, R20, RZ, 0x3c, !PT ;  /* 0x0000001413137212 */ /* 0x000fe200078e3cff */
[----:B0-----:R-:W-:Y:S06]  /*c880*/  @!P0 BRA `(.L_x_2791) ;  /* 0x0000000000048947 */ /* 0x001fec0003800000 */
[----:B------:R-:W-:Y:S01]  /*c890*/  BPT.TRAP 0x1 ;  /* 0x000000040000795c */ /* 0x000fe20000300000 */
.L_x_2791:
[----:B------:R-:W-:Y:S01]  /*c8a0*/  IMAD R210, R2, 0x8, R16 ;  /* 0x0000000802d27824 */ /* 0x000fe200078e0210 */
[----:B------:R-:W-:-:S04]  /*c8b0*/  SHF.L.U32 R209, R19, 0x1f, RZ ;  /* 0x0000001f13d17819 */ /* 0x000fc800000006ff */
[----:B------:R0:W1:Y:S01]  /*c8c0*/  SYNCS.PHASECHK.TRANS64.TRYWAIT P2, [R210+URZ+0x22830], R209 ;  /* 0x022830d1d20075a7 */ /* 0x000062000804017f */
[----:B------:R-:W-:Y:S05]  /*c8d0*/  @!P0 BRA `(.L_x_2792) ;  /* 0x0000000000048947 */ /* 0x000fea0003800000 */
[----:B------:R-:W-:Y:S01]  /*c8e0*/  BPT.TRAP 0x1 ;  /* 0x000000040000795c */ /* 0x000fe20000300000 */
.L_x_2792:
[----:B------:R-:W-:Y:S02]  /*c8f0*/  IMAD R212, R2, 0x300, R207 ;  /* 0x0000030002d47824 */ /* 0x000fe400078e02cf */
[----:B------:R-:W-:Y:S01]  /*c900*/  IMAD.MOV.U32 R213, RZ, RZ, 0x40000040 ;  /* 0x40000040ffd57424 */ /* 0x000fe200078e00ff */
[----:B-1----:R-:W-:Y:S06]  /*c910*/  @P2 BRA `(.L_x_2793) ;  /* 0x0000000000082947 */ /* 0x002fec0003800000 */
[----:B------:R-:W1:Y:S02]  /*c920*/  SYNCS.PHASECHK.TRANS64.TRYWAIT P2, [R210+URZ+0x22830], R209 ;  /* 0x022830d1d20075a7 */ /* 0x000e64000804017f */
[----:B-1----:R-:W-:Y:S05]  /*c930*/  @!P2 BRA `(.L_x_2794) ;  /* 0x00000158008ca947 */ /* 0x002fea0003800000 */
.L_x_2793:
[----:B------:R-:W-:Y:S05]  /*c940*/  WARPSYNC.ALL ;  /* 0x0000000000007948 */ /* 0x000fea0003800000 */
[C---:B------:R-:W-:Y:S01]  /*c950*/  R2UR UR6, R212.reuse ;  /* 0x00000000d40672ca */ /* 0x040fe200000e0000 */
[----:B------:R-:W-:Y:S01]  /*c960*/  VIADD R214, R212, 0x2 ;  /* 0x00000002d4d67836 */ /* 0x000fe20000000000 */
[----:B------:R-:W-:Y:S01]  /*c970*/  R2UR UR7, R213 ;  /* 0x00000000d50772ca */ /* 0x000fe200000e0000 */
[----:B------:R-:W-:Y:S01]  /*c980*/  IMAD.MOV.U32 R215, RZ, RZ, 0x40000040 ;  /* 0x40000040ffd77424 */ /* 0x000fe200078e00ff */
[----:B------:R-:W-:Y:S01]  /*c990*/  R2UR UR4, R4 ;  /* 0x00000000040472ca */ /* 0x000fe200000e0000 */
[----:B------:R-:W2:Y:S01]  /*c9a0*/  LDL R226, [R1] ;  /* 0x0000000001e27983 */ /* 0x000ea20000100800 */
[----:B------:R-:W-:Y:S01]  /*c9b0*/  R2UR UR5, R5 ;  /* 0x00000000050572ca */ /* 0x000fe200000e0000 */
[----:B------:R-:W-:Y:S01]  /*c9c0*/  WARPGROUP.ARRIVE ;  /* 0x00000000000079c5 */ /* 0x000fe20000000000 */
[----:B------:R-:W-:Y:S01]  /*c9d0*/  IMAD.MOV.U32 R213, RZ, RZ, 0x40000040 ;  /* 0x40000040ffd57424 */ /* 0x000fe200078e00ff */
[----:B------:R-:W3:Y:S10]  /*c9e0*/  LDC R13, c[0x0][0x448] ;  /* 0x00011200ff0d7b82 */ /* 0x000ef40000000800 */
[----:B------:R-:W-:Y:S01]  /*c9f0*/  HGMMA.64x96x16.F32.BF16 R152, gdesc[UR4], RZ, !UPT, gsb0 ;  /* 0x01600000049879f0 */ /* 0x000fe2000c0018ff */
[----:B------:R-:W-:Y:S01]  /*ca00*/  R2UR UR6, R214 ;  /* 0x00000000d60672ca */ /* 0x000fe200000e0000 */
[----:B------:R-:W-:Y:S01]  /*ca10*/  VIADD R214, R212, 0x4 ;  /* 0x00000004d4d67836 */ /* 0x000fe20000000000 */
[----:B------:R-:W-:Y:S01]  /*ca20*/  R2UR UR7, R215 ;  /* 0x00000000d70772ca */ /* 0x000fe200000e0000 */
[----:B------:R-:W-:Y:S01]  /*ca30*/  IMAD.MOV.U32 R215, RZ, RZ, 0x40000040 ;  /* 0x40000040ffd77424 */ /* 0x000fe200078e00ff */
[----:B------:R-:W-:Y:S01]  /*ca40*/  R2UR UR4, R14 ;  /* 0x000000000e0472ca */ /* 0x000fe200000e0000 */
[----:B------:R-:W-:Y:S01]  /*ca50*/  VIADD R212, R212, 0x6 ;  /* 0x00000006d4d47836 */ /* 0x000fe20000000000 */
[----:B------:R-:W-:-:S02]  /*ca60*/  R2UR UR5, R15 ;  /* 0x000000000f0572ca */ /* 0x000fc400000e0000 */
[----:B---3--:R-:W-:Y:S01]  /*ca70*/  ISETP.NE.AND P2, PT, R13, 0x1, PT ;  /* 0x000000010d00780c */ /* 0x008fe20003f45270 */
[----:B------:R-:W-:-:S12]  /*ca80*/  IMAD.IADD R13, R211, 0x1, R206 ;  /* 0x00000001d30d7824 */ /* 0x000fd800078e02ce */
[----:B------:R-:W3:Y:S01]  /*ca90*/  @P2 LDC R20, c[0x0][0x450] ;  /* 0x00011400ff142b82 */ /* 0x000ee20000000800 */
        /* <DEDUP_REMOVED lines=11> */
[----:B------:R-:W-:Y:S01]  /*cb50*/  R2UR UR7, R213 ;  /* 0x00000000d50772ca */ /* 0x000fe200000e0000 */
[----:B------:R-:W4:Y:S01]  /*cb60*/  @P2 LDC R212, c[0x0][0x44c] ;  /* 0x00011300ffd42b82 */ /* 0x000f220000000800 */
[----:B------:R-:W-:Y:S02]  /*cb70*/  R2UR UR4, R8 ;  /* 0x00000000080472ca */ /* 0x000fe400000e0000 */
[----:B------:R-:W-:Y:S01]  /*cb80*/  R2UR UR5, R9 ;  /* 0x00000000090572ca */ /* 0x000fe200000e0000 */
[----:B----4-:R-:W-:-:S05]  /*cb90*/  @P2 IMAD.HI.U32 R212, R13, R212, RZ ;  /* 0x000000d40dd42227 */ /* 0x010fca00078e00ff */
[----:B---3--:R-:W-:Y:S02]  /*cba0*/  @P2 SHF.R.U32.HI R13, RZ, R20, R212 ;  /* 0x00000014ff0d2219 */ /* 0x008fe400000116d4 */
[----:B------:R-:W3:Y:S03]  /*cbb0*/  S2R R20, SR_TID.X ;  /* 0x0000000000147919 */ /* 0x000ee60000002100 */
[----:B------:R-:W4:Y:S01]  /*cbc0*/  SHFL.IDX PT, R229, R13, RZ, 0x1c1f ;  /* 0x001c1fff0de57589 */ /* 0x000f2200000e0000 */
[----:B--2---:R-:W-:Y:S02]  /*cbd0*/  LOP3.LUT P2, RZ, R226, 0x100000, RZ, 0xc0, !PT ;  /* 0x00100000e2ff7812 */ /* 0x004fe4000784c0ff */
[----:B---3--:R-:W-:-:S04]  /*cbe0*/  SHF.R.U32.HI R20, RZ, 0x7, R20 ;  /* 0x00000007ff147819 */ /* 0x008fc80000011614 */
[----:B------:R-:W-:Y:S01]  /*cbf0*/  IADD3 R20, -R20, 0xb, RZ ;  /* 0x0000000b14147810 */ /* 0x000fe20007ffe1ff */
        /* <DEDUP_REMOVED lines=27> */
[----:B------:R-:W-:Y:S02]  /*cdb0*/  IMAD R194, R6, -0x60, RZ ;  /* 0xffffffa006c27824 */ /* 0x000fe400078e02ff */
[----:B------:R-:W-:Y:S01]  /*cdc0*/  FMUL.FTZ R182, R186, UR51 ;  /* 0x00000033bab67c20 */ /* 0x000fe20008410000 */
[----:B------:R-:W-:Y:S01]  /*cdd0*/  FMUL.FTZ R186, R190, UR51 ;  /* 0x00000033beba7c20 */ /* 0x000fe20008410000 */
[----:B------:R2:W-:Y:S06]  /*cde0*/  BAR.ARV R20, 0x100 ;  /* 0x000400140000751d */ /* 0x0005ec0000002000 */
[----:B------:R-:W-:Y:S01]  /*cdf0*/  FMUL.FTZ R226, R192, UR51 ;  /* 0x00000033c0e27c20 */ /* 0x000fe20008410000 */
[----:B------:R-:W-:Y:S01]  /*ce00*/  FMUL.FTZ R227, R193, UR51 ;  /* 0x00000033c1e37c20 */ /* 0x000fe20008410000 */
[----:B------:R-:W-:Y:S01]  /*ce10*/  FMUL.FTZ R190, R195, UR51 ;  /* 0x00000033c3be7c20 */ /* 0x000fe20008410000 */
[----:B------:R3:W-:Y:S01]  /*ce20*/  @!P1 SYNCS.ARRIVE.TRANS64.RED.A1T0 RZ, [R164+URZ], RZ ;  /* 0x000000ffa4ff99a7 */ /* 0x0007e2000810043f */
        /* <DEDUP_REMOVED lines=21> */
[----:B---3--:R-:W-:-:S02]  /*cf80*/  VIADD R164, R194, 0x1 ;  /* 0x00000001c2a47836 */ /* 0x008fc40000000000 */
[----:B------:R-:W-:Y:S01]  /*cf90*/  FMUL.FTZ R193, R199, UR51 ;  /* 0x00000033c7c17c20 */ /* 0x000fe20008410000 */
[----:B------:R-:W3:Y:S01]  /*cfa0*/  MUFU.TANH R152, R152 ;  /* 0x0000009800987308 */ /* 0x000ee20000002400 */
[----:B------:R-:W-:-:S05]  /*cfb0*/  IMAD R164, R202, -0x2, R164 ;  /* 0xfffffffecaa47824 */ /* 0x000fca00078e02a4 */
[----:B------:R-:W-:Y:S02]  /*cfc0*/  IADD3 R164, -R200, R164, R201 ;  /* 0x000000a4c8a47210 */ /* 0x000fe40007ffe1c9 */
[----:B------:R-:W0:Y:S03]  /*cfd0*/  MUFU.TANH R212, R212 ;  /* 0x000000d400d47308 */ /* 0x000e260000002400 */
[C---:B------:R-:W-:Y:S02]  /*cfe0*/  VIADD R228, R164.reuse, UR50 ;  /* 0x00000032a4e47c36 */ /* 0x040fe40008000000 */
[----:B------:R-:W-:-:S03]  /*cff0*/  VIADD R199, R164, UR53 ;  /* 0x00000035a4c77c36 */ /* 0x000fc60008000000 */
[----:B------:R-:W0:Y:S01]  /*d000*/  MUFU.TANH R153, R153 ;  /* 0x0000009900997308 */ /* 0x000e220000002400 */
[C---:B----4-:R-:W-:Y:S02]  /*d010*/  IMAD.IADD R198, R229.reuse, 0x1, R228 ;  /* 0x00000001e5c67824 */ /* 0x050fe400078e02e4 */
[----:B------:R-:W-:-:S05]  /*d020*/  IMAD.IADD R197, R229, 0x1, R199 ;  /* 0x00000001e5c57824 */ /* 0x000fca00078e02c7 */
        /* <DEDUP_REMOVED lines=45> */
[----:B--234-:R-:W-:Y:S05]  /*d300*/  @!P2 BRA `(.L_x_2795) ;  /* 0x000000000058a947 */ /* 0x01cfea0003800000 */
[----:B------:R-:W-:Y:S01]  /*d310*/  IADD3 R229, -R200, R201, R229 ;  /* 0x000000c9c8e57210 */ /* 0x000fe20007ffe1e5 */
[----:B------:R-:W-:Y:S03]  /*d320*/  BSSY B0, `(.L_x_2796) ;  /* 0x0000010000007945 */ /* 0x000fe60003800000 */
[----:B------:R-:W-:-:S13]  /*d330*/  ISETP.GT.AND P2, PT, R229, -0x1, PT ;  /* 0xffffffffe500780c */ /* 0x000fda0003f44270 */
[----:B------:R-:W-:Y:S05]  /*d340*/  @P2 BRA `(.L_x_2797) ;  /* 0x0000000000202947 */ /* 0x000fea0003800000 */
[----:B------:R-:W-:Y:S01]  /*d350*/  IMAD.U32 R230, RZ, RZ, UR42 ;  /* 0x0000002affe67e24 */ /* 0x000fe2000f8e00ff */
[----:B------:R-:W-:-:S04]  /*d360*/  LOP3.LUT R229, RZ, R229, RZ, 0x33, !PT ;  /* 0x000000e5ffe57212 */ /* 0x000fc800078e33ff */
[----:B------:R-:W-:-:S13]  /*d370*/  ISETP.NE.AND P2, PT, R230, 0x1, PT ;  /* 0x00000001e600780c */ /* 0x000fda0003f45270 */
[----:B------:R-:W2:Y:S02]  /*d380*/  @P2 LDC.64 R164, c[0x0][0x9e8] ;  /* 0x00027a00ffa42b82 */ /* 0x000ea40000000a00 */
[----:B--2---:R-:W-:-:S05]  /*d390*/  @P2 IMAD.HI.U32 R164, R229, R164, RZ ;  /* 0x000000a4e5a42227 */ /* 0x004fca00078e00ff */
[----:B------:R-:W-:-:S04]  /*d3a0*/  @P2 SHF.R.U32.HI R229, RZ, R165, R164 ;  /* 0x000000a5ffe52219 */ /* 0x000fc800000116a4 */
[----:B------:R-:W-:Y:S01]  /*d3b0*/  LOP3.LUT R229, RZ, R229, RZ, 0x33, !PT ;  /* 0x000000e5ffe57212 */ /* 0x000fe200078e33ff */
[----:B------:R-:W-:Y:S06]  /*d3c0*/  BRA `(.L_x_2798) ;  /* 0x0000000000147947 */ /* 0x000fec0003800000 */
.L_x_2797:
[----:B------:R-:W-:-:S05]  /*d3d0*/  IMAD.U32 R230, RZ, RZ, UR42 ;  /* 0x0000002affe67e24 */ /* 0x000fca000f8e00ff */
[----:B------:R-:W-:-:S13]  /*d3e0*/  ISETP.NE.AND P2, PT, R230, 0x1, PT ;  /* 0x00000001e600780c */ /* 0x000fda0003f45270 */
[----:B------:R-:W2:Y:S02]  /*d3f0*/  @P2 LDC.64 R164, c[0x0][0x9e8] ;  /* 0x00027a00ffa42b82 */ /* 0x000ea40000000a00 */
[----:B--2---:R-:W-:-:S05]  /*d400*/  @P2 IMAD.HI.U32 R164, R229, R164, RZ ;  /* 0x000000a4e5a42227 */ /* 0x004fca00078e00ff */
[----:B------:R-:W-:-:S07]  /*d410*/  @P2 SHF.R.U32.HI R229, RZ, R165, R164 ;  /* 0x000000a5ffe52219 */ /* 0x000fce00000116a4 */
.L_x_2798:
[----:B------:R-:W-:Y:S05]  /*d420*/  BSYNC B0 ;  /* 0x0000000000007941 */ /* 0x000fea0003800000 */
.L_x_2796:
[----:B------:R-:W-:-:S04]  /*d430*/  IMAD R164, R202, -0x2, R194 ;  /* 0xfffffffecaa47824 */ /* 0x000fc800078e02c2 */
[----:B------:R-:W-:-:S05]  /*d440*/  IMAD R164, R229, R230, R164 ;  /* 0x000000e6e5a47224 */ /* 0x000fca00078e02a4 */
[----:B------:R-:W-:Y:S02]  /*d450*/  VIMNMX R197, R197, R164, !PT ;  /* 0x000000a4c5c57248 */ /* 0x000fe40007fe0100 */
[----:B------:R-:W-:-:S07]  /*d460*/  VIADDMNMX R198, R164, R230, R198, PT ;  /* 0x000000e6a4c67246 */ /* 0x000fce00038001c6 */
.L_x_2795:
[----:B------:R-:W2:Y:S01]  /*d470*/  LDL.LU R229, [R1] ;  /* 0x0000000001e57983 */ /* 0x000ea20000300800 */
[C---:B------:R-:W-:Y:S02]  /*d480*/  ISETP.GE.AND P2, PT, R194.reuse, 0x1, PT ;  /* 0x00000001c200780c */ /* 0x040fe40003f46270 */
[----:B------:R-:W-:Y:S01]  /*d490*/  ISETP.GE.AND P4, PT, R194, 0x9, PT ;  /* 0x00000009c200780c */ /* 0x000fe20003f86270 */
[----:B------:R-:W3:Y:S02]  /*d4a0*/  SHFL.IDX PT, R13, R13, 0x1, 0x1c1f ;  /* 0x003c1f000d0d7f89 */ /* 0x000ee400000e0000 */
[--C-:B---3--:R-:W-:Y:S02]  /*d4b0*/  IMAD.IADD R228, R228, 0x1, R13.reuse ;  /* 0x00000001e4e47824 */ /* 0x108fe400078e020d */
[----:B------:R-:W-:Y:S01]  /*d4c0*/  IMAD.IADD R199, R199, 0x1, R13 ;  /* 0x00000001c7c77824 */ /* 0x000fe200078e020d */
[----:B--2---:R-:W-:-:S05]  /*d4d0*/  LOP3.LUT R229, R229, 0xfff7ffff, RZ, 0xc0, !PT ;  /* 0xfff7ffffe5e57812 */ /* 0x004fca00078ec0ff */
[----:B------:R-:W-:Y:S02]  /*d4e0*/  @P2 LOP3.LUT R229, R229, 0x80000, RZ, 0xfc, !PT ;  /* 0x00080000e5e52812 */ /* 0x000fe400078efcff */
[----:B------:R-:W-:Y:S02]  /*d4f0*/  ISETP.GT.AND P2, PT, R197, RZ, !P2 ;  /* 0x000000ffc500720c */ /* 0x000fe40005744270 */
[----:B------:R-:W-:Y:S02]  /*d500*/  LOP3.LUT R229, R229, 0xfffffffd, RZ, 0xc0, !PT ;  /* 0xfffffffde5e57812 */ /* 0x000fe400078ec0ff */
[----:B------:R-:W-:Y:S02]  /*d510*/  ISETP.LT.OR P2, PT, R198, 0x1, P2 ;  /* 0x00000001c600780c */ /* 0x000fe40001741670 */
[----:B------:R-:W-:Y:S02]  /*d520*/  @P4 LOP3.LUT R229, R229, 0x2, RZ, 0xfc, !PT ;  /* 0x00000002e5e54812 */ /* 0x000fe400078efcff */
[----:B------:R-:W-:-:S02]  /*d530*/  FSEL R152, R152, -INF , !P2 ;  /* 0xff80000098987808 */ /* 0x000fc40005000000 */
[----:B------:R-:W-:Y:S02]  /*d540*/  ISETP.GE.AND P2, PT, R194, 0x2, PT ;  /* 0x00000002c200780c */ /* 0x000fe40003f46270 */
[----:B------:R-:W-:Y:S02]  /*d550*/  LOP3.LUT R229, R229, 0xfffffffb, RZ, 0xc0, !PT ;  /* 0xfffffffbe5e57812 */ /* 0x000fe400078ec0ff */
[----:B------:R-:W-:-:S04]  /*d560*/  ISETP.GT.AND P3, PT, R197, 0x1, !P2 ;  /* 0x00000001c500780c */ /* 0x000fc80005764270 */
[----:B------:R-:W-:-:S04]  /*d570*/  ISETP.LT.OR P3, PT, R198, 0x2, P3 ;  /* 0x00000002c600780c */ /* 0x000fc80001f61670 */
[----:B0-----:R-:W-:Y:S02]  /*d580*/  FSEL R212, R212, -INF , !P3 ;  /* 0xff800000d4d47808 */ /* 0x001fe40005800000 */
[----:B------:R-:W-:Y:S02]  /*d590*/  ISETP.GT.AND P3, PT, R197, 0x8, !P4 ;  /* 0x00000008c500780c */ /* 0x000fe40006764270 */
[----:B------:R-:W-:Y:S02]  /*d5a0*/  ISETP.GE.AND P4, PT, R194, 0xa, PT ;  /* 0x0000000ac200780c */ /* 0x000fe40003f86270 */
[----:B------:R-:W-:-:S04]  /*d5b0*/  ISETP.LT.OR P3, PT, R198, 0x9, P3 ;  /* 0x00000009c600780c */ /* 0x000fc80001f61670 */
        /* <DEDUP_REMOVED lines=120> */
[----:B------:R-:W-:-:S13]  /*dd40*/  LOP3.LUT P6, RZ, R229, 0x100000, RZ, 0xc0, !PT ;  /* 0x00100000e5ff7812 */ /* 0x000fda00078cc0ff */
[----:B0-----:R-:W-:Y:S05]  /*dd50*/  @!P6 BRA `(.L_x_2799) ;  /* 0x000000000058e947 */ /* 0x001fea0003800000 */
        /* <DEDUP_REMOVED lines=12> */
.L_x_2801:
[----:B------:R-:W-:-:S05]  /*de20*/  IMAD.U32 R197, RZ, RZ, UR42 ;  /* 0x0000002affc57e24 */ /* 0x000fca000f8e00ff */
[----:B------:R-:W-:-:S13]  /*de30*/  ISETP.NE.AND P6, PT, R197, 0x1, PT ;  /* 0x00000001c500780c */ /* 0x000fda0003fc5270 */
[----:B------:R-:W0:Y:S02]  /*de40*/  @P6 LDC.64 R164, c[0x0][0x9e8] ;  /* 0x00027a00ffa46b82 */ /* 0x000e240000000a00 */
[----:B0-----:R-:W-:-:S05]  /*de50*/  @P6 IMAD.HI.U32 R164, R13, R164, RZ ;  /* 0x000000a40da46227 */ /* 0x001fca00078e00ff */
[----:B------:R-:W-:-:S07]  /*de60*/  @P6 SHF.R.U32.HI R13, RZ, R165, R164 ;  /* 0x000000a5ff0d6219 */ /* 0x000fce00000116a4 */
.L_x_2802:
[----:B------:R-:W-:Y:S05]  /*de70*/  BSYNC B0 ;  /* 0x0000000000007941 */ /* 0x000fea0003800000 */
.L_x_2800:
[----:B------:R-:W-:-:S04]  /*de80*/  IMAD R194, R202, -0x2, R194 ;  /* 0xfffffffecac27824 */ /* 0x000fc800078e02c2 */
[----:B------:R-:W-:-:S05]  /*de90*/  IMAD R194, R13, R197, R194 ;  /* 0x000000c50dc27224 */ /* 0x000fca00078e02c2 */
[----:B------:R-:W-:Y:S02]  /*dea0*/  VIMNMX R199, R199, R194, !PT ;  /* 0x000000c2c7c77248 */ /* 0x000fe40007fe0100 */
[----:B------:R-:W-:-:S07]  /*deb0*/  VIADDMNMX R228, R194, R197, R228, PT ;  /* 0x000000c5c2e47246 */ /* 0x000fce00038001e4 */
.L_x_2799:
[----:B------:R-:W-:Y:S02]  /*dec0*/  ISETP.GT.AND P2, PT, R199, 0x1, !P2 ;  /* 0x00000001c700780c */ /* 0x000fe40005744270 */
[----:B------:R-:W-:Y:S02]  /*ded0*/  FMNMX.FTZ R13, R152, R7, !PT ;  /* 0x00000007980d7209 */ /* 0x000fe40007810000 */
[----:B------:R-:W-:Y:S02]  /*dee0*/  ISETP.LT.OR P2, PT, R228, 0x2, P2 ;  /* 0x00000002e400780c */ /* 0x000fe40001741670 */
[C---:B------:R-:W-:Y:S02]  /*def0*/  LOP3.LUT P6, RZ, R229.reuse, 0x8000, RZ, 0xc0, !PT ;  /* 0x00008000e5ff7812 */ /* 0x040fe400078cc0ff */
        /* <DEDUP_REMOVED lines=64> */
[----:B------:R-:W-:Y:S02]  /*e300*/  FSEL R191, R191, -INF , !P3 ;  /* 0xff800000bfbf7808 */ /* 0x000fe40005800000 */
[----:B------:R-:W-:Y:S02]  /*e310*/  ISETP.GT.AND P2, PT, R199, 0x29, !P2 ;  /* 0x00000029c700780c */ /* 0x000fe40005744270 */
[----:B------:R-:W-:Y:S02]  /*e320*/  LOP3.LUT P3, RZ, R229, 0x80000, RZ, 0xc0, !PT ;  /* 0x00080000e5ff7812 */ /* 0x000fe4000786c0ff */
[----:B------:R-:W-:Y:S02]  /*e330*/  ISETP.LT.OR P2, PT, R228, 0x2a, P2 ;  /* 0x0000002ae400780c */ /* 0x000fe40001741670 */
[----:B------:R-:W-:Y:S02]  /*e340*/  ISETP.GT.AND P4, PT, R199, 0x51, !P4 ;  /* 0x00000051c700780c */ /* 0x000fe40006784270 */
[----:B------:R-:W-:-:S02]  /*e350*/  FSEL R175, R175, -INF , !P2 ;  /* 0xff800000afaf7808 */ /* 0x000fc40005000000 */
[----:B------:R-:W-:Y:S02]  /*e360*/  LOP3.LUT P2, RZ, R229, 0x800, RZ, 0xc0, !PT ;  /* 0x00000800e5ff7812 */ /* 0x000fe4000784c0ff */
[----:B0-----:R-:W-:Y:S02]  /*e370*/  FMNMX.FTZ R165, R13, R165, !PT ;  /* 0x000000a50da57209 */ /* 0x001fe40007810000 */
[C---:B------:R-:W-:Y:S02]  /*e380*/  ISETP.GT.AND P2, PT, R199.reuse, 0x30, !P2 ;  /* 0x00000030c700780c */ /* 0x040fe40005744270 */
[C---:B------:R-:W-:Y:S02]  /*e390*/  ISETP.LT.OR P4, PT, R228.reuse, 0x52, P4 ;  /* 0x00000052e400780c */ /* 0x040fe40002781670 */
[----:B------:R-:W-:Y:S02]  /*e3a0*/  ISETP.LT.OR P2, PT, R228, 0x31, P2 ;  /* 0x00000031e400780c */ /* 0x000fe40001741670 */
[----:B------:R-:W-:-:S02]  /*e3b0*/  ISETP.GT.AND P5, PT, R199, 0x58, !P5 ;  /* 0x00000058c700780c */ /* 0x000fc40006fa4270 */
[----:B------:R-:W-:Y:S02]  /*e3c0*/  FSEL R164, R176, -INF , !P2 ;  /* 0xff800000b0a47808 */ /* 0x000fe40005000000 */
[----:B------:R-:W-:Y:S01]  /*e3d0*/  LOP3.LUT P2, RZ, R229, 0x400, RZ, 0xc0, !PT ;  /* 0x00000400e5ff7812 */ /* 0x000fe2000784c0ff */
[----:B------:R-:W0:Y:S01]  /*e3e0*/  SHFL.BFLY PT, R176, R165, 0x1, 0x1f ;  /* 0x0c201f00a5b07f89 */ /* 0x000e2200000e0000 */
[----:B------:R-:W-:Y:S02]  /*e3f0*/  FSEL R190, R190, -INF , !P4 ;  /* 0xff800000bebe7808 */ /* 0x000fe40006000000 */
[----:B------:R-:W-:Y:S02]  /*e400*/  ISETP.GT.AND P2, PT, R199, 0x31, !P2 ;  /* 0x00000031c700780c */ /* 0x000fe40005744270 */
[C---:B------:R-:W-:Y:S02]  /*e410*/  ISETP.LT.OR P5, PT, R228.reuse, 0x59, P5 ;  /* 0x00000059e400780c */ /* 0x040fe40002fa1670 */
[----:B------:R-:W-:-:S02]  /*e420*/  ISETP.LT.OR P2, PT, R228, 0x32, P2 ;  /* 0x00000032e400780c */ /* 0x000fc40001741670 */
[----:B------:R-:W-:Y:S02]  /*e430*/  FSEL R192, R192, -INF , !P5 ;  /* 0xff800000c0c07808 */ /* 0x000fe40006800000 */
[----:B------:R-:W-:Y:S02]  /*e440*/  FSEL R177, R177, -INF , !P2 ;  /* 0xff800000b1b17808 */ /* 0x000fe40005000000 */
[----:B------:R-:W-:-:S04]  /*e450*/  LOP3.LUT P2, RZ, R229, 0x200, RZ, 0xc0, !PT ;  /* 0x00000200e5ff7812 */ /* 0x000fc8000784c0ff */
[----:B------:R-:W-:-:S04]  /*e460*/  ISETP.GT.AND P2, PT, R199, 0x38, !P2 ;  /* 0x00000038c700780c */ /* 0x000fc80005744270 */
[----:B------:R-:W-:Y:S02]  /*e470*/  ISETP.LT.OR P2, PT, R228, 0x39, P2 ;  /* 0x00000039e400780c */ /* 0x000fe40001741670 */
[----:B0-----:R-:W-:Y:S02]  /*e480*/  FMNMX.FTZ R176, R165, R176, !PT ;  /* 0x000000b0a5b07209 */ /* 0x001fe40007810000 */
        /* <DEDUP_REMOVED lines=21> */
[----:B------:R-:W-:-:S04]  /*e5e0*/  FSETP.NEU.FTZ.AND P2, PT, R176, -INF , PT ;  /* 0xff800000b000780b */ /* 0x000fc80003f5d000 */
[----:B------:R-:W-:-:S05]  /*e5f0*/  FSEL R13, R176, RZ, P2 ;  /* 0x000000ffb00d7208 */ /* 0x000fca0001000000 */
[----:B------:R-:W-:Y:S01]  /*e600*/  FADD.FTZ R7, -R13, R7 ;  /* 0x000000070d077221 */ /* 0x000fe20000010100 */
[----:B------:R-:W-:-:S04]  /*e610*/  IMAD.U32 R13, RZ, RZ, UR41 ;  /* 0x00000029ff0d7e24 */ /* 0x000fc8000f8e00ff */
[-C--:B------:R-:W-:Y:S01]  /*e620*/  FMUL.FTZ R194, R176, R13.reuse ;  /* 0x0000000db0c27220 */ /* 0x080fe20000410000 */
[----:B------:R-:W-:-:S04]  /*e630*/  FMUL.FTZ R7, R7, R13 ;  /* 0x0000000d07077220 */ /* 0x000fc80000410000 */
[----:B------:R-:W-:Y:S02]  /*e640*/  FSEL R194, R194, RZ, P2 ;  /* 0x000000ffc2c27208 */ /* 0x000fe40001000000 */
[----:B------:R-:W-:Y:S01]  /*e650*/  ISETP.GT.AND P2, PT, R199, RZ, !P3 ;  /* 0x000000ffc700720c */ /* 0x000fe20005f44270 */
[----:B------:R-:W0:Y:S02]  /*e660*/  MUFU.EX2 R7, R7 ;  /* 0x0000000700077308 */ /* 0x000e240000000800 */
[-CC-:B------:R-:W-:Y:S01]  /*e670*/  FFMA.FTZ R152, R152, R13.reuse, -R194.reuse ;  /* 0x0000000d98987223 */ /* 0x180fe200000108c2 */
[----:B------:R-:W-:Y:S01]  /*e680*/  ISETP.LT.OR P2, PT, R228, 0x1, P2 ;  /* 0x00000001e400780c */ /* 0x000fe20001741670 */
[-CC-:B------:R-:W-:Y:S01]  /*e690*/  FFMA.FTZ R212, R212, R13.reuse, -R194.reuse ;  /* 0x0000000dd4d47223 */ /* 0x180fe200000108c2 */
[-CC-:B------:R-:W-:Y:S01]  /*e6a0*/  FFMA.FTZ R155, R155, R13.reuse, -R194.reuse ;  /* 0x0000000d9b9b7223 */ /* 0x180fe200000108c2 */
[-CC-:B------:R-:W-:Y:S01]  /*e6b0*/  FFMA.FTZ R156, R156, R13.reuse, -R194.reuse ;  /* 0x0000000d9c9c7223 */ /* 0x180fe200000108c2 */
[----:B------:R-:W-:Y:S01]  /*e6c0*/  FSEL R153, R153, -INF , !P2 ;  /* 0xff80000099997808 */ /* 0x000fe20005000000 */
[-CC-:B------:R-:W-:Y:S01]  /*e6d0*/  FFMA.FTZ R159, R159, R13.reuse, -R194.reuse ;  /* 0x0000000d9f9f7223 */ /* 0x180fe200000108c2 */
[----:B------:R-:W-:Y:S01]  /*e6e0*/  ISETP.GT.AND P2, PT, R199, 0x59, !P6 ;  /* 0x00000059c700780c */ /* 0x000fe20007744270 */
[-CC-:B------:R-:W-:Y:S01]  /*e6f0*/  FFMA.FTZ R160, R160, R13.reuse, -R194.reuse ;  /* 0x0000000da0a07223 */ /* 0x180fe200000108c2 */
[----:B------:R-:W-:Y:S01]  /*e700*/  FMNMX.FTZ R165, R153, R12, !PT ;  /* 0x0000000c99a57209 */ /* 0x000fe20007810000 */
[-CC-:B------:R-:W-:Y:S01]  /*e710*/  FFMA.FTZ R163, R163, R13.reuse, -R194.reuse ;  /* 0x0000000da3a37223 */ /* 0x180fe200000108c2 */
[----:B------:R-:W-:Y:S01]  /*e720*/  ISETP.LT.OR P2, PT, R228, 0x5a, P2 ;  /* 0x0000005ae400780c */ /* 0x000fe20001741670 */
[--C-:B------:R-:W-:Y:S01]  /*e730*/  FFMA.FTZ R213, R213, R13, -R194.reuse ;  /* 0x0000000dd5d57223 */ /* 0x100fe200000108c2 */
[----:B------:R-:W-:Y:S01]  /*e740*/  FMNMX.FTZ R165, R154, R165, !PT ;  /* 0x000000a59aa57209 */ /* 0x000fe20007810000 */
[-CC-:B------:R-:W-:Y:S01]  /*e750*/  FFMA.FTZ R168, R168, R13.reuse, -R194.reuse ;  /* 0x0000000da8a87223 */ /* 0x180fe200000108c2 */
[----:B------:R-:W-:Y:S01]  /*e760*/  FSEL R193, R193, -INF , !P2 ;  /* 0xff800000c1c17808 */ /* 0x000fe20005000000 */
[--C-:B------:R-:W-:Y:S01]  /*e770*/  FFMA.FTZ R169, R169, R13, -R194.reuse ;  /* 0x0000000da9a97223 */ /* 0x100fe200000108c2 */
[----:B------:R-:W-:Y:S01]  /*e780*/  FMNMX.FTZ R165, R157, R165, !PT ;  /* 0x000000a59da57209 */ /* 0x000fe20007810000 */
[-CC-:B------:R-:W-:Y:S01]  /*e790*/  FFMA.FTZ R172, R172, R13.reuse, -R194.reuse ;  /* 0x0000000dacac7223 */ /* 0x180fe200000108c2 */
[-CC-:B------:R-:W-:Y:S01]  /*e7a0*/  FFMA.FTZ R173, R173, R13.reuse, -R194.reuse ;  /* 0x0000000dadad7223 */ /* 0x180fe200000108c2 */
        /* <DEDUP_REMOVED lines=15> */
[----:B------:R-:W-:Y:S01]  /*e8a0*/  FFMA.FTZ R194, R195, R13, -R194 ;  /* 0x0000000dc3c27223 */ /* 0x000fe200000108c2 */
[----:B------:R-:W2:Y:S01]  /*e8b0*/  MUFU.EX2 R152, R152 ;  /* 0x0000009800987308 */ /* 0x000ea20000000800 */
[----:B------:R-:W-:Y:S01]  /*e8c0*/  FMNMX.FTZ R165, R167, R165, !PT ;  /* 0x000000a5a7a57209 */ /* 0x000fe20007810000 */
[-C--:B0-----:R-:W-:Y:S01]  /*e8d0*/  FMUL.FTZ R24, R24, R7.reuse ;  /* 0x0000000718187220 */ /* 0x081fe20000410000 */
[-C--:B------:R-:W-:Y:S01]  /*e8e0*/  FMUL.FTZ R25, R25, R7.reuse ;  /* 0x0000000719197220 */ /* 0x080fe20000410000 */
[----:B------:R-:W-:Y:S01]  /*e8f0*/  FMUL.FTZ R28, R28, R7 ;  /* 0x000000071c1c7220 */ /* 0x000fe20000410000 */
[----:B------:R-:W-:Y:S01]  /*e900*/  FMNMX.FTZ R165, R170, R165, !PT ;  /* 0x000000a5aaa57209 */ /* 0x000fe20007810000 */
[-C--:B------:R-:W-:Y:S01]  /*e910*/  FMUL.FTZ R29, R29, R7.reuse ;  /* 0x000000071d1d7220 */ /* 0x080fe20000410000 */
[----:B------:R-:W-:Y:S01]  /*e920*/  FMUL.FTZ R32, R32, R7 ;  /* 0x0000000720207220 */ /* 0x000fe20000410000 */
[----:B------:R-:W0:Y:S01]  /*e930*/  MUFU.EX2 R212, R212 ;  /* 0x000000d400d47308 */ /* 0x000e220000000800 */
[----:B------:R-:W-:Y:S01]  /*e940*/  FMNMX.FTZ R165, R171, R165, !PT ;  /* 0x000000a5aba57209 */ /* 0x000fe20007810000 */
[-C--:B------:R-:W-:Y:S01]  /*e950*/  FMUL.FTZ R33, R33, R7.reuse ;  /* 0x0000000721217220 */ /* 0x080fe20000410000 */
[-C--:B------:R-:W-:Y:S01]  /*e960*/  FMUL.FTZ R36, R36, R7.reuse ;  /* 0x0000000724247220 */ /* 0x080fe20000410000 */
[----:B------:R-:W-:Y:S01]  /*e970*/  FMUL.FTZ R37, R37, R7 ;  /* 0x0000000725257220 */ /* 0x000fe20000410000 */
[----:B------:R-:W-:Y:S01]  /*e980*/  FMNMX.FTZ R165, R174, R165, !PT ;  /* 0x000000a5aea57209 */ /* 0x000fe20007810000 */
[-C--:B------:R-:W-:Y:S01]  /*e990*/  FMUL.FTZ R40, R40, R7.reuse ;  /* 0x0000000728287220 */ /* 0x080fe20000410000 */
[----:B------:R-:W-:Y:S01]  /*e9a0*/  FMUL.FTZ R41, R41, R7 ;  /* 0x0000000729297220 */ /* 0x000fe20000410000 */
[----:B------:R-:W3:Y:S01]  /*e9b0*/  MUFU.EX2 R155, R155 ;  /* 0x0000009b009b7308 */ /* 0x000ee20000000800 */
[----:B------:R-:W-:Y:S01]  /*e9c0*/  FMNMX.FTZ R165, R175, R165, !PT ;  /* 0x000000a5afa57209 */ /* 0x000fe20007810000 */
[----:B--2---:R-:W-:Y:S01]  /*e9d0*/  FFMA.FTZ R3, R7, R3, R152 ;  /* 0x0000000307037223 */ /* 0x004fe20000010098 */
[-C--:B------:R-:W-:Y:S01]  /*e9e0*/  FMUL.FTZ R44, R44, R7.reuse ;  /* 0x000000072c2c7220 */ /* 0x080fe20000410000 */
[----:B------:R-:W-:Y:S01]  /*e9f0*/  FMUL.FTZ R45, R45, R7 ;  /* 0x000000072d2d7220 */ /* 0x000fe20000410000 */
[----:B------:R-:W-:Y:S01]  /*ea00*/  FMNMX.FTZ R165, R164, R165, !PT ;  /* 0x000000a5a4a57209 */ /* 0x000fe20007810000 */
[-C--:B------:R-:W-:Y:S01]  /*ea10*/  FMUL.FTZ R48, R48, R7.reuse ;  /* 0x0000000730307220 */ /* 0x080fe20000410000 */
[----:B------:R-:W-:Y:S01]  /*ea20*/  FMUL.FTZ R49, R49, R7 ;  /* 0x0000000731317220 */ /* 0x000fe20000410000 */
[----:B------:R-:W2:Y:S01]  /*ea30*/  MUFU.EX2 R156, R156 ;  /* 0x0000009c009c7308 */ /* 0x000ea20000000800 */
[----:B------:R-:W-:Y:S01]  /*ea40*/  FMNMX.FTZ R165, R177, R165, !PT ;  /* 0x000000a5b1a57209 */ /* 0x000fe20007810000 */
[C---:B0-----:R-:W-:Y:S01]  /*ea50*/  FADD.FTZ R3, R212.reuse, R3 ;  /* 0x00000003d4037221 */ /* 0x041fe20000010000 */
[----:B------:R-:W-:Y:S01]  /*ea60*/  F2FP.BF16.F32.PACK_AB R152, R212, R152 ;  /* 0x00000098d498723e */ /* 0x000fe200000010ff */
[----:B------:R-:W-:Y:S01]  /*ea70*/  FMUL.FTZ R52, R52, R7 ;  /* 0x0000000734347220 */ /* 0x000fe20000410000 */
[----:B------:R-:W-:Y:S01]  /*ea80*/  FMNMX.FTZ R165, R178, R165, !PT ;  /* 0x000000a5b2a57209 */ /* 0x000fe20007810000 */
[-C--:B------:R-:W-:Y:S01]  /*ea90*/  FMUL.FTZ R53, R53, R7.reuse ;  /* 0x0000000735357220 */ /* 0x080fe20000410000 */
[----:B------:R-:W-:Y:S01]  /*eaa0*/  FMUL.FTZ R56, R56, R7 ;  /* 0x0000000738387220 */ /* 0x000fe20000410000 */
[----:B------:R-:W0:Y:S01]  /*eab0*/  MUFU.EX2 R159, R159 ;  /* 0x0000009f009f7308 */ /* 0x000e220000000800 */
[----:B------:R-:W-:Y:S01]  /*eac0*/  FMNMX.FTZ R165, R179, R165, !PT ;  /* 0x000000a5b3a57209 */ /* 0x000fe20007810000 */
[----:B---3--:R-:W-:Y:S01]  /*ead0*/  FADD.FTZ R3, R155, R3 ;  /* 0x000000039b037221 */ /* 0x008fe20000010000 */
[-C--:B------:R-:W-:Y:S01]  /*eae0*/  FMUL.FTZ R57, R57, R7.reuse ;  /* 0x0000000739397220 */ /* 0x080fe20000410000 */
[----:B------:R-:W-:Y:S01]  /*eaf0*/  FMUL.FTZ R60, R60, R7 ;  /* 0x000000073c3c7220 */ /* 0x000fe20000410000 */
[----:B------:R-:W-:Y:S01]  /*eb00*/  FMNMX.FTZ R165, R182, R165, !PT ;  /* 0x000000a5b6a57209 */ /* 0x000fe20007810000 */
[-C--:B------:R-:W-:Y:S01]  /*eb10*/  FMUL.FTZ R61, R61, R7.reuse ;  /* 0x000000073d3d7220 */ /* 0x080fe20000410000 */
[----:B------:R-:W-:Y:S01]  /*eb20*/  FMUL.FTZ R64, R64, R7 ;  /* 0x0000000740407220 */ /* 0x000fe20000410000 */
[----:B------:R-:W3:Y:S01]  /*eb30*/  MUFU.EX2 R160, R160 ;  /* 0x000000a000a07308 */ /* 0x000ee20000000800 */
[----:B------:R-:W-:Y:S01]  /*eb40*/  FMNMX.FTZ R165, R183, R165, !PT ;  /* 0x000000a5b7a57209 */ /* 0x000fe20007810000 */
[----:B--2---:R-:W-:Y:S01]  /*eb50*/  FADD.FTZ R3, R156, R3 ;  /* 0x000000039c037221 */ /* 0x004fe20000010000 */
[-C--:B------:R-:W-:Y:S01]  /*eb60*/  FMUL.FTZ R65, R65, R7.reuse ;  /* 0x0000000741417220 */ /* 0x080fe20000410000 */
[----:B------:R-:W-:Y:S01]  /*eb70*/  FMUL.FTZ R68, R68, R7 ;  /* 0x0000000744447220 */ /* 0x000fe20000410000 */
[----:B------:R-:W-:Y:S01]  /*eb80*/  FMNMX.FTZ R165, R186, R165, !PT ;  /* 0x000000a5baa57209 */ /* 0x000fe20007810000 */
[-C--:B------:R-:W-:Y:S01]  /*eb90*/  FMUL.FTZ R69, R69, R7.reuse ;  /* 0x0000000745457220 */ /* 0x080fe20000410000 */
[----:B------:R-:W-:Y:S01]  /*eba0*/  FMUL.FTZ R72, R72, R7 ;  /* 0x0000000748487220 */ /* 0x000fe20000410000 */
[----:B------:R-:W2:Y:S01]  /*ebb0*/  MUFU.EX2 R163, R163 ;  /* 0x000000a300a37308 */ /* 0x000ea20000000800 */
[----:B------:R-:W-:Y:S01]  /*ebc0*/  FMNMX.FTZ R165, R187, R165, !PT ;  /* 0x000000a5bba57209 */ /* 0x000fe20007810000 */
[----:B0-----:R-:W-:Y:S01]  /*ebd0*/  FADD.FTZ R3, R159, R3 ;  /* 0x000000039f037221 */ /* 0x001fe20000010000 */
[-C--:B------:R-:W-:Y:S01]  /*ebe0*/  FMUL.FTZ R73, R73, R7.reuse ;  /* 0x0000000749497220 */ /* 0x080fe20000410000 */
        /* <DEDUP_REMOVED lines=16> */
[-C--:B------:R-:W-:Y:S01]  /*ecf0*/  FMUL.FTZ R92, R92, R7.reuse ;  /* 0x000000075c5c7220 */ /* 0x080fe20000410000 */
[-C--:B------:R-:W-:Y:S01]  /*ed00*/  FMUL.FTZ R93, R93, R7.reuse ;  /* 0x000000075d5d7220 */ /* 0x080fe20000410000 */
[----:B------:R-:W2:Y:S01]  /*ed10*/  SHFL.BFLY PT, R195, R165, 0x2, 0x1f ;  /* 0x0c401f00a5c37f89 */ /* 0x000ea200000e0000 */
[-C--:B------:R-:W-:Y:S01]  /*ed20*/  FMUL.FTZ R96, R96, R7.reuse ;  /* 0x0000000760607220 */ /* 0x080fe20000410000 */
[----:B------:R-:W-:Y:S01]  /*ed30*/  MUFU.EX2 R197, R180 ;  /* 0x000000b400c57308 */ /* 0x000fe20000000800 */
        /* <DEDUP_REMOVED lines=21> */
[----:B--2---:R-:W-:Y:S01]  /*ee90*/  FMNMX.FTZ R165, R165, R195, !PT ;  /* 0x000000c3a5a57209 */ /* 0x004fe20007810000 */
[-C--:B------:R-:W-:Y:S01]  /*eea0*/  FMUL.FTZ R132, R132, R7.reuse ;  /* 0x0000000784847220 */ /* 0x080fe20000410000 */
[----:B------:R-:W2:Y:S01]  /*eeb0*/  MUFU.EX2 R173, R173 ;  /* 0x000000ad00ad7308 */ /* 0x000ea20000000800 */
[----:B0-----:R-:W-:Y:S01]  /*eec0*/  FADD.FTZ R3, R169, R3 ;  /* 0x00000003a9037221 */ /* 0x001fe20000010000 */
[-C--:B------:R-:W-:Y:S01]  /*eed0*/  FMUL.FTZ R133, R133, R7.reuse ;  /* 0x0000000785857220 */ /* 0x080fe20000410000 */
[----:B------:R-:W0:Y:S01]  /*eee0*/  SHFL.BFLY PT, R195, R165, 0x1, 0x1f ;  /* 0x0c201f00a5c37f89 */ /* 0x000e2200000e0000 */
[-C--:B------:R-:W-:Y:S01]  /*eef0*/  FMUL.FTZ R136, R136, R7.reuse ;  /* 0x0000000788887220 */ /* 0x080fe20000410000 */
[-C--:B------:R-:W-:Y:S01]  /*ef00*/  FMUL.FTZ R137, R137, R7.reuse ;  /* 0x0000000789897220 */ /* 0x080fe20000410000 */
[-C--:B------:R-:W-:Y:S01]  /*ef10*/  FMUL.FTZ R140, R140, R7.reuse ;  /* 0x000000078c8c7220 */ /* 0x080fe20000410000 */
[-C--:B------:R-:W-:Y:S01]  /*ef20*/  FMUL.FTZ R141, R141, R7.reuse ;  /* 0x000000078d8d7220 */ /* 0x080fe20000410000 */
[----:B------:R-:W4:Y:S01]  /*ef30*/  MUFU.EX2 R214, R214 ;  /* 0x000000d600d67308 */ /* 0x000f220000000800 */
[----:B---3--:R-:W-:Y:S01]  /*ef40*/  FADD.FTZ R3, R172, R3 ;  /* 0x00000003ac037221 */ /* 0x008fe20000010000 */
[-C--:B------:R-:W-:Y:S01]  /*ef50*/  FMUL.FTZ R144, R144, R7.reuse ;  /* 0x0000000790907220 */ /* 0x080fe20000410000 */
[-C--:B------:R-:W-:Y:S01]  /*ef60*/  FMUL.FTZ R145, R145, R7.reuse ;  /* 0x0000000791917220 */ /* 0x080fe20000410000 */
[-C--:B------:R-:W-:Y:S01]  /*ef70*/  FMUL.FTZ R148, R148, R7.reuse ;  /* 0x0000000794947220 */ /* 0x080fe20000410000 */
[----:B------:R-:W-:-:S03]  /*ef80*/  FMUL.FTZ R149, R149, R7 ;  /* 0x0000000795957220 */ /* 0x000fc60000410000 */
[----:B------:R-:W3:Y:S01]  /*ef90*/  MUFU.EX2 R215, R215 ;  /* 0x000000d700d77308 */ /* 0x000ee20000000800 */
[----:B--2---:R-:W-:-:S07]  /*efa0*/  FADD.FTZ R3, R173, R3 ;  /* 0x00000003ad037221 */ /* 0x004fce0000010000 */
[----:B------:R-:W2:Y:S01]  /*efb0*/  MUFU.EX2 R181, R181 ;  /* 0x000000b500b57308 */ /* 0x000ea20000000800 */
[----:B----4-:R-:W-:Y:S01]  /*efc0*/  FADD.FTZ R3, R214, R3 ;  /* 0x00000003d6037221 */ /* 0x010fe20000010000 */
[----:B0-----:R-:W-:-:S04]  /*efd0*/  FMNMX.FTZ R180, R165, R195, !PT ;  /* 0x000000c3a5b47209 */ /* 0x001fc80007810000 */
[C---:B------:R-:W-:Y:S01]  /*efe0*/  FSETP.NEU.FTZ.AND P2, PT, R180.reuse, -INF , PT ;  /* 0xff800000b400780b */ /* 0x040fe20003f5d000 */
[----:B------:R-:W-:Y:S01]  /*eff0*/  FMUL.FTZ R198, R180, R13 ;  /* 0x0000000db4c67220 */ /* 0x000fe20000410000 */
[----:B------:R-:W0:Y:S01]  /*f000*/  MUFU.EX2 R184, R184 ;  /* 0x000000b800b87308 */ /* 0x000e220000000800 */
[----:B---3--:R-:W-:-:S03]  /*f010*/  FADD.FTZ R3, R215, R3 ;  /* 0x00000003d7037221 */ /* 0x008fc60000010000 */
[----:B------:R-:W-:Y:S01]  /*f020*/  FSEL R198, R198, RZ, P2 ;  /* 0x000000ffc6c67208 */ /* 0x000fe20001000000 */
[----:B------:R-:W-:-:S03]  /*f030*/  FADD.FTZ R3, R197, R3 ;  /* 0x00000003c5037221 */ /* 0x000fc60000010000 */
[----:B------:R-:W3:Y:S01]  /*f040*/  MUFU.EX2 R185, R185 ;  /* 0x000000b900b97308 */ /* 0x000ee20000000800 */
[--C-:B------:R-:W-:Y:S01]  /*f050*/  FFMA.FTZ R165, R154, R13, -R198.reuse ;  /* 0x0000000d9aa57223 */ /* 0x100fe200000108c6 */
[----:B------:R-:W-:Y:S01]  /*f060*/  F2FP.BF16.F32.PACK_AB R154, R156, R155 ;  /* 0x0000009b9c9a723e */ /* 0x000fe200000010ff */
[--C-:B------:R-:W-:Y:S01]  /*f070*/  FFMA.FTZ R229, R153, R13, -R198.reuse ;  /* 0x0000000d99e57223 */ /* 0x100fe200000108c6 */
[----:B------:R-:W-:Y:S01]  /*f080*/  F2FP.BF16.F32.PACK_AB R156, R160, R159 ;  /* 0x0000009fa09c723e */ /* 0x000fe200000010ff */
[-CC-:B------:R-:W-:Y:S01]  /*f090*/  FFMA.FTZ R228, R157, R13.reuse, -R198.reuse ;  /* 0x0000000d9de47223 */ /* 0x180fe200000108c6 */
[----:B------:R-:W-:Y:S01]  /*f0a0*/  F2FP.BF16.F32.PACK_AB R160, R169, R168 ;  /* 0x000000a8a9a0723e */ /* 0x000fe200000010ff */
[-CC-:B------:R-:W-:Y:S01]  /*f0b0*/  FFMA.FTZ R157, R158, R13.reuse, -R198.reuse ;  /* 0x0000000d9e9d7223 */ /* 0x180fe200000108c6 */
[----:B------:R-:W-:Y:S01]  /*f0c0*/  FSEL R169, R180, RZ, P2 ;  /* 0x000000ffb4a97208 */ /* 0x000fe20001000000 */
[----:B------:R-:W-:Y:S01]  /*f0d0*/  MUFU.EX2 R229, R229 ;  /* 0x000000e500e57308 */ /* 0x000fe20000000800 */
[-CC-:B------:R-:W-:Y:S01]  /*f0e0*/  FFMA.FTZ R212, R161, R13.reuse, -R198.reuse ;  /* 0x0000000da1d47223 */ /* 0x180fe200000108c6 */
[-CC-:B------:R-:W-:Y:S01]  /*f0f0*/  FFMA.FTZ R161, R162, R13.reuse, -R198.reuse ;  /* 0x0000000da2a17223 */ /* 0x180fe200000108c6 */
[-C--:B------:R-:W-:Y:S01]  /*f100*/  FFMA.FTZ R199, R166, R13.reuse, -R198 ;  /* 0x0000000da6c77223 */ /* 0x080fe200000108c6 */
[----:B------:R-:W-:Y:S01]  /*f110*/  FADD.FTZ R12, -R169, R12 ;  /* 0x0000000ca90c7221 */ /* 0x000fe20000010100 */
[-CC-:B------:R-:W-:Y:S01]  /*f120*/  FFMA.FTZ R167, R167, R13.reuse, -R198.reuse ;  /* 0x0000000da7a77223 */ /* 0x180fe200000108c6 */
[-CC-:B------:R-:W-:Y:S01]  /*f130*/  FFMA.FTZ R153, R174, R13.reuse, -R198.reuse ;  /* 0x0000000dae997223 */ /* 0x180fe200000108c6 */
[-CC-:B------:R-:W-:Y:S01]  /*f140*/  FFMA.FTZ R195, R170, R13.reuse, -R198.reuse ;  /* 0x0000000daac37223 */ /* 0x180fe200000108c6 */
[----:B------:R-:W-:Y:S01]  /*f150*/  FMUL.FTZ R12, R12, R13 ;  /* 0x0000000d0c0c7220 */ /* 0x000fe20000410000 */
[----:B------:R-:W-:Y:S01]  /*f160*/  MUFU.EX2 R165, R165 ;  /* 0x000000a500a57308 */ /* 0x000fe20000000800 */
[----:B------:R-:W-:Y:S01]  /*f170*/  F2FP.BF16.F32.PACK_AB R158, R213, R163 ;  /* 0x000000a3d59e723e */ /* 0x000fe200000010ff */
[-CC-:B------:R-:W-:Y:S01]  /*f180*/  FFMA.FTZ R171, R171, R13.reuse, -R198.reuse ;  /* 0x0000000dabab7223 */ /* 0x180fe200000108c6 */
[-CC-:B------:R-:W-:Y:S01]  /*f190*/  FFMA.FTZ R175, R175, R13.reuse, -R198.reuse ;  /* 0x0000000dafaf7223 */ /* 0x180fe200000108c6 */
[-CC-:B------:R-:W-:Y:S01]  /*f1a0*/  FFMA.FTZ R230, R164, R13.reuse, -R198.reuse ;  /* 0x0000000da4e67223 */ /* 0x180fe200000108c6 */
[-CC-:B------:R-:W-:Y:S01]  /*f1b0*/  FFMA.FTZ R177, R177, R13.reuse, -R198.reuse ;  /* 0x0000000db1b17223 */ /* 0x180fe200000108c6 */
[-CC-:B------:R-:W-:Y:S01]  /*f1c0*/  FFMA.FTZ R178, R178, R13.reuse, -R198.reuse ;  /* 0x0000000db2b27223 */ /* 0x180fe200000108c6 */
[-CC-:B------:R-:W-:Y:S01]  /*f1d0*/  FFMA.FTZ R179, R179, R13.reuse, -R198.reuse ;  /* 0x0000000db3b37223 */ /* 0x180fe200000108c6 */
[----:B------:R-:W4:Y:S01]  /*f1e0*/  MUFU.EX2 R12, R12 ;  /* 0x0000000c000c7308 */ /* 0x000f220000000800 */
[-CC-:B------:R-:W-:Y:S01]  /*f1f0*/  FFMA.FTZ R182, R182, R13.reuse, -R198.reuse ;  /* 0x0000000db6b67223 */ /* 0x180fe200000108c6 */
[-CC-:B------:R-:W-:Y:S01]  /*f200*/  FFMA.FTZ R183, R183, R13.reuse, -R198.reuse ;  /* 0x0000000db7b77223 */ /* 0x180fe200000108c6 */
[-CC-:B------:R-:W-:Y:S01]  /*f210*/  FFMA.FTZ R186, R186, R13.reuse, -R198.reuse ;  /* 0x0000000dbaba7223 */ /* 0x180fe200000108c6 */
[-CC-:B------:R-:W-:Y:S01]  /*f220*/  FFMA.FTZ R187, R187, R13.reuse, -R198.reuse ;  /* 0x0000000dbbbb7223 */ /* 0x180fe200000108c6 */
[-CC-:B------:R-:W-:Y:S01]  /*f230*/  FFMA.FTZ R191, R191, R13.reuse, -R198.reuse ;  /* 0x0000000dbfbf7223 */ /* 0x180fe200000108c6 */
[----:B--2---:R-:W-:Y:S01]  /*f240*/  FADD.FTZ R3, R181, R3 ;  /* 0x00000003b5037221 */ /* 0x004fe20000010000 */
[-CC-:B------:R-:W-:Y:S01]  /*f250*/  FFMA.FTZ R190, R190, R13.reuse, -R198.reuse ;  /* 0x0000000dbebe7223 */ /* 0x180fe200000108c6 */
[----:B------:R-:W2:Y:S01]  /*f260*/  MUFU.EX2 R155, R228 ;  /* 0x000000e4009b7308 */ /* 0x000ea20000000800 */
[----:B------:R-:W-:Y:S01]  /*f270*/  F2FP.BF16.F32.PACK_AB R162, R173, R172 ;  /* 0x000000acada2723e */ /* 0x000fe200000010ff */
[----:B0-----:R-:W-:Y:S01]  /*f280*/  FADD.FTZ R168, R184, R3 ;  /* 0x00000003b8a87221 */ /* 0x001fe20000010000 */
[-CC-:B------:R-:W-:Y:S01]  /*f290*/  FFMA.FTZ R192, R192, R13.reuse, -R198.reuse ;  /* 0x0000000dc0c07223 */ /* 0x180fe200000108c6 */
[----:B------:R-:W-:Y:S01]  /*f2a0*/  FFMA.FTZ R193, R193, R13, -R198 ;  /* 0x0000000dc1c17223 */ /* 0x000fe200000108c6 */
[----:B------:R-:W-:Y:S01]  /*f2b0*/  F2FP.BF16.F32.PACK_AB R164, R215, R214 ;  /* 0x000000d6d7a4723e */ /* 0x000fe200000010ff */
[----:B---3--:R-:W-:Y:S01]  /*f2c0*/  FADD.FTZ R3, R185, R168 ;  /* 0x000000a8b9037221 */ /* 0x008fe20000010000 */
[----:B------:R-:W-:Y:S01]  /*f2d0*/  F2FP.BF16.F32.PACK_AB R166, R181, R197 ;  /* 0x000000c5b5a6723e */ /* 0x000fe200000010ff */
[----:B------:R-:W0:Y:S01]  /*f2e0*/  MUFU.EX2 R157, R157 ;  /* 0x0000009d009d7308 */ /* 0x000e220000000800 */
[----:B----4-:R-:W-:Y:S01]  /*f2f0*/  FFMA.FTZ R0, R12, R0, R229 ;  /* 0x000000000c007223 */ /* 0x010fe200000100e5 */
[----:B------:R-:W-:Y:S01]  /*f300*/  F2FP.BF16.F32.PACK_AB R168, R185, R184 ;  /* 0x000000b8b9a8723e */ /* 0x000fe200000010ff */
[-C--:B------:R-:W-:Y:S01]  /*f310*/  FMUL.FTZ R26, R26, R12.reuse ;  /* 0x0000000c1a1a7220 */ /* 0x080fe20000410000 */
[-C--:B------:R-:W-:Y:S01]  /*f320*/  FMUL.FTZ R27, R27, R12.reuse ;  /* 0x0000000c1b1b7220 */ /* 0x080fe20000410000 */
[----:B------:R-:W-:Y:S01]  /*f330*/  FADD.FTZ R0, R165, R0 ;  /* 0x00000000a5007221 */ /* 0x000fe20000010000 */
[-C--:B------:R-:W-:Y:S01]  /*f340*/  FMUL.FTZ R30, R30, R12.reuse ;  /* 0x0000000c1e1e7220 */ /* 0x080fe20000410000 */
        /* <DEDUP_REMOVED lines=10> */
[----:B0-----:R-:W-:Y:S01]  /*f3f0*/  F2FP.BF16.F32.PACK_AB R155, R157, R155 ;  /* 0x0000009b9d9b723e */ /* 0x001fe200000010ff */
        /* <DEDUP_REMOVED lines=29> */
[----:B------:R-:W-:Y:S01]  /*f5d0*/  FMUL.FTZ R98, R98, R12 ;  /* 0x0000000c62627220 */ /* 0x000fe20000410000 */
[----:B------:R-:W5:Y:S01]  /*f5e0*/  MUFU.EX2 R195, R195 ;  /* 0x000000c300c37308 */ /* 0x000f620000000800 */
[----:B----4-:R-:W-:Y:S01]  /*f5f0*/  FADD.FTZ R153, R157, R0 ;  /* 0x000000009d997221 */ /* 0x010fe20000010000 */
[----:B--2---:R-:W-:Y:S01]  /*f600*/  F2FP.BF16.F32.PACK_AB R157, R161, R212 ;  /* 0x000000d4a19d723e */ /* 0x004fe200000010ff */
        /* <DEDUP_REMOVED lines=10> */
[----:B0-----:R-:W-:Y:S01]  /*f6b0*/  FADD.FTZ R0, R159, R0 ;  /* 0x000000009f007221 */ /* 0x001fe20000010000 */
[C---:B---3--:R-:W-:Y:S01]  /*f6c0*/  F2FP.BF16.F32.PACK_AB R159, R167.reuse, R159 ;  /* 0x0000009fa79f723e */ /* 0x048fe200000010ff */
[-C--:B------:R-:W-:Y:S01]  /*f6d0*/  FMUL.FTZ R114, R114, R12.reuse ;  /* 0x0000000c72727220 */ /* 0x080fe20000410000 */
[----:B------:R-:W0:Y:S01]  /*f6e0*/  MUFU.EX2 R175, R175 ;  /* 0x000000af00af7308 */ /* 0x000e220000000800 */
[----:B------:R-:W-:Y:S01]  /*f6f0*/  FADD.FTZ R0, R167, R0 ;  /* 0x00000000a7007221 */ /* 0x000fe20000010000 */
[-C--:B------:R-:W-:Y:S01]  /*f700*/  FMUL.FTZ R115, R115, R12.reuse ;  /* 0x0000000c73737220 */ /* 0x080fe20000410000 */
[-C--:B------:R-:W-:Y:S01]  /*f710*/  FMUL.FTZ R118, R118, R12.reuse ;  /* 0x0000000c76767220 */ /* 0x080fe20000410000 */
[-C--:B------:R-:W-:Y:S01]  /*f720*/  FMUL.FTZ R119, R119, R12.reuse ;  /* 0x0000000c77777220 */ /* 0x080fe20000410000 */
[----:B-----5:R-:W-:Y:S01]  /*f730*/  FADD.FTZ R0, R195, R0 ;  /* 0x00000000c3007221 */ /* 0x020fe20000010000 */
[-C--:B------:R-:W-:Y:S01]  /*f740*/  FMUL.FTZ R122, R122, R12.reuse ;  /* 0x0000000c7a7a7220 */ /* 0x080fe20000410000 */
[-C--:B------:R-:W-:Y:S01]  /*f750*/  FMUL.FTZ R123, R123, R12.reuse ;  /* 0x0000000c7b7b7220 */ /* 0x080fe20000410000 */
[----:B------:R-:W3:Y:S01]  /*f760*/  MUFU.EX2 R230, R230 ;  /* 0x000000e600e67308 */ /* 0x000ee20000000800 */
[C---:B--2---:R-:W-:Y:S01]  /*f770*/  FADD.FTZ R0, R171.reuse, R0 ;  /* 0x00000000ab007221 */ /* 0x044fe20000010000 */
[----:B------:R-:W-:Y:S01]  /*f780*/  F2FP.BF16.F32.PACK_AB R161, R171, R195 ;  /* 0x000000c3aba1723e */ /* 0x000fe200000010ff */
[-C--:B------:R-:W-:Y:S01]  /*f790*/  FMUL.FTZ R126, R126, R12.reuse ;  /* 0x0000000c7e7e7220 */ /* 0x080fe20000410000 */
[-C--:B------:R-:W-:Y:S01]  /*f7a0*/  FMUL.FTZ R127, R127, R12.reuse ;  /* 0x0000000c7f7f7220 */ /* 0x080fe20000410000 */
[----:B------:R-:W-:Y:S01]  /*f7b0*/  FADD.FTZ R0, R163, R0 ;  /* 0x00000000a3007221 */ /* 0x000fe20000010000 */
        /* <DEDUP_REMOVED lines=16> */
[----:B------:R-:W-:-:S02]  /*f8c0*/  FMUL.FTZ R151, R151, R12 ;  /* 0x0000000c97977220 */ /* 0x000fc40000410000 */
[----:B------:R-:W3:Y:S01]  /*f8d0*/  MUFU.EX2 R179, R179 ;  /* 0x000000b300b37308 */ /* 0x000ee20000000800 */
[----:B--2---:R-:W-:-:S07]  /*f8e0*/  FADD.FTZ R153, R177, R0 ;  /* 0x00000000b1997221 */ /* 0x004fce0000010000 */
[----:B------:R-:W2:Y:S01]  /*f8f0*/  MUFU.EX2 R169, R182 ;  /* 0x000000b600a97308 */ /* 0x000ea20000000800 */
[----:B0-----:R-:W-:Y:S01]  /*f900*/  FADD.FTZ R0, R178, R153 ;  /* 0x00000099b2007221 */ /* 0x001fe20000010000 */
[----:B------:R-:W-:Y:S02]  /*f910*/  F2FP.BF16.F32.PACK_AB R153, R165, R229 ;  /* 0x000000e5a599723e */ /* 0x000fe400000010ff */
[----:B------:R-:W-:-:S04]  /*f920*/  F2FP.BF16.F32.PACK_AB R165, R177, R230 ;  /* 0x000000e6b1a5723e */ /* 0x000fc800000010ff */
[----:B------:R-:W0:Y:S01]  /*f930*/  MUFU.EX2 R183, R183 ;  /* 0x000000b700b77308 */ /* 0x000e220000000800 */
[C---:B---3--:R-:W-:Y:S01]  /*f940*/  FADD.FTZ R0, R179.reuse, R0 ;  /* 0x00000000b3007221 */ /* 0x048fe20000010000 */
[----:B------:R-:W-:-:S06]  /*f950*/  F2FP.BF16.F32.PACK_AB R167, R179, R178 ;  /* 0x000000b2b3a7723e */ /* 0x000fcc00000010ff */
[----:B------:R-:W3:Y:S01]  /*f960*/  MUFU.EX2 R188, R188 ;  /* 0x000000bc00bc7308 */ /* 0x000ee20000000800 */
[----:B--2---:R-:W-:-:S07]  /*f970*/  FADD.FTZ R0, R169, R0 ;  /* 0x00000000a9007221 */ /* 0x004fce0000010000 */
[----:B------:R-:W2:Y:S01]  /*f980*/  MUFU.EX2 R186, R186 ;  /* 0x000000ba00ba7308 */ /* 0x000ea20000000800 */
[C---:B0-----:R-:W-:Y:S01]  /*f990*/  FADD.FTZ R7, R183.reuse, R0 ;  /* 0x00000000b7077221 */ /* 0x041fe20000010000 */
[----:B------:R-:W-:-:S06]  /*f9a0*/  F2FP.BF16.F32.PACK_AB R169, R183, R169 ;  /* 0x000000a9b7a9723e */ /* 0x000fcc00000010ff */
[----:B------:R-:W0:Y:S01]  /*f9b0*/  MUFU.EX2 R189, R189 ;  /* 0x000000bd00bd7308 */ /* 0x000e220000000800 */
[----:B---3--:R-:W-:-:S07]  /*f9c0*/  FADD.FTZ R170, R188, R3 ;  /* 0x00000003bcaa7221 */ /* 0x008fce0000010000 */
[----:B------:R-:W3:Y:S01]  /*f9d0*/  MUFU.EX2 R187, R187 ;  /* 0x000000bb00bb7308 */ /* 0x000ee20000000800 */
[----:B--2---:R-:W-:-:S07]  /*f9e0*/  FADD.FTZ R0, R186, R7 ;  /* 0x00000007ba007221 */ /* 0x004fce0000010000 */
[----:B------:R-:W2:Y:S01]  /*f9f0*/  MUFU.EX2 R226, R226 ;  /* 0x000000e200e27308 */ /* 0x000ea20000000800 */
[C---:B0-----:R-:W-:Y:S01]  /*fa00*/  FADD.FTZ R3, R189.reuse, R170 ;  /* 0x000000aabd037221 */ /* 0x041fe20000010000 */
[----:B------:R-:W-:-:S06]  /*fa10*/  F2FP.BF16.F32.PACK_AB R170, R189, R188 ;  /* 0x000000bcbdaa723e */ /* 0x000fcc00000010ff */
[----:B------:R-:W0:Y:S01]  /*fa20*/  MUFU.EX2 R173, R191 ;  /* 0x000000bf00ad7308 */ /* 0x000e220000000800 */
[C---:B---3--:R-:W-:Y:S01]  /*fa30*/  FADD.FTZ R0, R187.reuse, R0 ;  /* 0x00000000bb007221 */ /* 0x048fe20000010000 */
[----:B------:R-:W-:-:S06]  /*fa40*/  F2FP.BF16.F32.PACK_AB R171, R187, R186 ;  /* 0x000000babbab723e */ /* 0x000fcc00000010ff */
[----:B------:R-:W3:Y:S01]  /*fa50*/  MUFU.EX2 R227, R227 ;  /* 0x000000e300e37308 */ /* 0x000ee20000000800 */
[----:B--2---:R-:W-:-:S07]  /*fa60*/  FADD.FTZ R172, R226, R3 ;  /* 0x00000003e2ac7221 */ /* 0x004fce0000010000 */
[----:B------:R-:W2:Y:S01]  /*fa70*/  MUFU.EX2 R190, R190 ;  /* 0x000000be00be7308 */ /* 0x000ea20000000800 */
[----:B0-----:R-:W-:-:S07]  /*fa80*/  FADD.FTZ R7, R173, R0 ;  /* 0x00000000ad077221 */ /* 0x001fce0000010000 */
[----:B------:R-:W0:Y:S01]  /*fa90*/  MUFU.EX2 R196, R196 ;  /* 0x000000c400c47308 */ /* 0x000e220000000800 */
[C---:B---3--:R-:W-:Y:S01]  /*faa0*/  FADD.FTZ R3, R227.reuse, R172 ;  /* 0x000000ace3037221 */ /* 0x048fe20000010000 */
[----:B------:R-:W-:-:S06]  /*fab0*/  F2FP.BF16.F32.PACK_AB R172, R227, R226 ;  /* 0x000000e2e3ac723e */ /* 0x000fcc00000010ff */
[----:B------:R-:W3:Y:S01]  /*fac0*/  MUFU.EX2 R192, R192 ;  /* 0x000000c000c07308 */ /* 0x000ee20000000800 */
[C---:B--2---:R-:W-:Y:S01]  /*fad0*/  FADD.FTZ R7, R190.reuse, R7 ;  /* 0x00000007be077221 */ /* 0x044fe20000010000 */
[----:B------:R-:W-:-:S06]  /*fae0*/  F2FP.BF16.F32.PACK_AB R173, R190, R173 ;  /* 0x000000adbead723e */ /* 0x000fcc00000010ff */
[----:B------:R-:W2:Y:S01]  /*faf0*/  MUFU.EX2 R174, R194 ;  /* 0x000000c200ae7308 */ /* 0x000ea20000000800 */
[----:B0-----:R-:W-:-:S07]  /*fb00*/  FADD.FTZ R3, R196, R3 ;  /* 0x00000003c4037221 */ /* 0x001fce0000010000 */
[----:B------:R-:W0:Y:S01]  /*fb10*/  MUFU.EX2 R193, R193 ;  /* 0x000000c100c17308 */ /* 0x000e220000000800 */
[----:B---3--:R-:W-:Y:S01]  /*fb20*/  FADD.FTZ R0, R192, R7 ;  /* 0x00000007c0007221 */ /* 0x008fe20000010000 */
[C---:B--2---:R-:W-:Y:S01]  /*fb30*/  FADD.FTZ R3, R174.reuse, R3 ;  /* 0x00000003ae037221 */ /* 0x044fe20000010000 */
[----:B------:R-:W-:Y:S02]  /*fb40*/  F2FP.BF16.F32.PACK_AB R174, R174, R196 ;  /* 0x000000c4aeae723e */ /* 0x000fe400000010ff */
[C---:B0-----:R-:W-:Y:S01]  /*fb50*/  FADD.FTZ R0, R193.reuse, R0 ;  /* 0x00000000c1007221 */ /* 0x041fe20000010000 */
[----:B------:R-:W-:Y:S01]  /*fb60*/  F2FP.BF16.F32.PACK_AB R175, R193, R192 ;  /* 0x000000c0c1af723e */ /* 0x000fe200000010ff */
[----:B------:R-:W-:Y:S06]  /*fb70*/  @!P0 BRA `(.L_x_2803) ;  /* 0x0000000000048947 */ /* 0x000fec0003800000 */
[----:B------:R-:W-:Y:S01]  /*fb80*/  BPT.TRAP 0x1 ;  /* 0x000000040000795c */ /* 0x000fe20000300000 */
.L_x_2803:
[----:B------:R0:W2:Y:S01]  /*fb90*/  SYNCS.PHASECHK.TRANS64.TRYWAIT P2, [R210+URZ+0x22850], R209 ;  /* 0x022850d1d20075a7 */ /* 0x0000a2000804017f */
[----:B------:R-:W-:Y:S05]  /*fba0*/  @!P0 BRA `(.L_x_2804) ;  /* 0x0000000000048947 */ /* 0x000fea0003800000 */
[----:B------:R-:W-:Y:S01]  /*fbb0*/  BPT.TRAP 0x1 ;  /* 0x000000040000795c */ /* 0x000fe20000300000 */
.L_x_2804:
[----:B------:R-:W-:Y:S04]  /*fbc0*/  BSSY B0, `(.L_x_2805) ;  /* 0x0000004000007945 */ /* 0x000fe80003800000 */
[----:B--2---:R-:W-:Y:S05]  /*fbd0*/  @P2 BRA `(.L_x_2806) ;  /* 0x0000000000082947 */ /* 0x004fea0003800000 */
[----:B------:R-:W2:Y:S02]  /*fbe0*/  SYNCS.PHASECHK.TRANS64.TRYWAIT P2, [R210+URZ+0x22850], R209 ;  /* 0x022850d1d20075a7 */ /* 0x000ea4000804017f */
[----:B--2---:R-:W-:Y:S05]  /*fbf0*/  @!P2 BRA `(.L_x_2807) ;  /* 0x0000012400f0a947 */ /* 0x004fea0003800000 */
.L_x_2806:
[----:B------:R-:W-:Y:S05]  /*fc00*/  BSYNC B0 ;  /* 0x0000000000007941 */ /* 0x000fea0003800000 */
.L_x_2805:
[----:B------:R-:W3:Y:S01]  /*fc10*/  S2R R7, SR_TID.X ;  /* 0x0000000000077919 */ /* 0x000ee20000002100 */
[----:B------:R-:W-:Y:S05]  /*fc20*/  WARPSYNC.ALL ;  /* 0x0000000000007948 */ /* 0x000fea0003800000 */
[----:B------:R-:W-:Y:S01]  /*fc30*/  IMAD R178, R2, 0xc00, R21 ;  /* 0x00000c0002b27824 */ /* 0x000fe200078e0215 */
[----:B------:R-:W-:Y:S01]  /*fc40*/  ISETP.GT.AND P2, PT, R6, R216, PT ;  /* 0x000000d80600720c */ /* 0x000fe20003f44270 */
[----:B------:R-:W-:Y:S02]  /*fc50*/  IMAD.MOV.U32 R179, RZ, RZ, 0x40000040 ;  /* 0x40000040ffb37424 */ /* 0x000fe400078e00ff */
[----:B012---:R-:W-:Y:S01]  /*fc60*/  @!P1 VIADD R210, R210, 0x22860 ;  /* 0x00022860d2d29836 */ /* 0x007fe20000000000 */
[----:B------:R-:W-:Y:S01]  /*fc70*/  R2UR UR6, R178 ;  /* 0x00000000b20672ca */ /* 0x000fe200000e0000 */
[----:B------:R-:W-:Y:S01]  /*fc80*/  VIADD R6, R6, 0xffffffff ;  /* 0xffffffff06067836 */ /* 0x000fe20000000000 */
[----:B------:R-:W-:Y:S01]  /*fc90*/  R2UR UR7, R179 ;  /* 0x00000000b30772ca */ /* 0x000fe200000e0000 */
[----:B------:R-:W-:Y:S01]  /*fca0*/  IMAD.MOV.U32 R179, RZ, RZ, 0x40000040 ;  /* 0x40000040ffb37424 */ /* 0x000fe200078e00ff */
[----:B------:R-:W-:Y:S01]  /*fcb0*/  @!P1 PRMT R210, RZ, 0x654, R210 ;  /* 0x00000654ffd29816 */ /* 0x000fe200000000d2 */
[----:B------:R-:W-:Y:S01]  /*fcc0*/  IMAD.MOV.U32 R12, RZ, RZ, R180 ;  /* 0x000000ffff0c7224 */ /* 0x000fe200078e00b4 */
[----:B---3--:R-:W-:-:S05]  /*fcd0*/  SHF.R.U32.HI R7, RZ, 0x7, R7 ;  /* 0x00000007ff077819 */ /* 0x008fca0000011607 */
[----:B------:R-:W-:-:S05]  /*fce0*/  VIADD R7, R7, 0x8 ;  /* 0x0000000807077836 */ /* 0x000fca0000000000 */
[----:B------:R0:W-:Y:S02]  /*fcf0*/  BAR.SYNC.DEFER_BLOCKING R7, 0x100 ;  /* 0x000400070000751d */ /* 0x0001e40000010000 */
[----:B0-----:R-:W-:-:S04]  /*fd00*/  IMAD.MOV.U32 R7, RZ, RZ, R176 ;  /* 0x000000ffff077224 */ /* 0x001fc800078e00b0 */
        /* <DEDUP_REMOVED lines=43> */
[----:B------:R-:W-:Y:S02]  /*ffc0*/  IMAD.MOV.U32 R12, RZ, RZ, R180 ;  /* 0x000000ffff0c7224 */ /* 0x000fe400078e00b4 */
[----:B------:R-:W-:-:S07]  /*ffd0*/  IMAD.MOV.U32 R7, RZ, RZ, R176 ;  /* 0x000000ffff077224 */ /* 0x000fce00078e00b0 */
.L_x_2790:
[----:B------:R-:W2:Y:S01]  /*ffe0*/  LDL.LU R156, [R1] ;  /* 0x00000000019c7983 */ /* 0x000ea20000300800 */
[----:B------:R-:W1:Y:S01]  /*fff0*/  LDC R152, c[0x0][0x448] ;  /* 0x00011200ff987b82 */ /* 0x000e620000000800 */
[----:B------:R-:W-:Y:S01]  /*10000*/  IADD3 R155, R201, 0x1, -R200 ;  /* 0x00000001c99b7810 */ /* 0x000fe20007ffe8c8 */
[----:B------:R-:W-:-:S06]  /*10010*/  ULDC UR4, c[0x0][0x9dc] ;  /* 0x0002770000047ab9 */ /* 0x000fcc0000000800 */
[----:B------:R-:W3:Y:S01]  /*10020*/  LDC R230, c[0x0][0x9e4] ;  /* 0x00027900ffe67b82 */ /* 0x000ee20000000800 */
[----:B-1----:R-:W-:Y:S01]  /*10030*/  ISETP.NE.AND P2, PT, R152, 0x1, PT ;  /* 0x000000019800780c */ /* 0x002fe20003f45270 */
[----:B------:R-:W-:-:S12]  /*10040*/  VIADD R152, R206, 0x7f ;  /* 0x0000007fce987836 */ /* 0x000fd80000000000 */
[----:B------:R-:W1:Y:S08]  /*10050*/  @P2 LDC R153, c[0x0][0x44c] ;  /* 0x00011300ff992b82 */ /* 0x000e700000000800 */
[----:B------:R-:W4:Y:S01]  /*10060*/  @P2 LDC R154, c[0x0][0x450] ;  /* 0x00011400ff9a2b82 */ /* 0x000f220000000800 */
[----:B-1----:R-:W-:-:S05]  /*10070*/  @P2 IMAD.HI.U32 R153, R152, R153, RZ ;  /* 0x0000009998992227 */ /* 0x002fca00078e00ff */
[----:B----4-:R-:W-:-:S05]  /*10080*/  @P2 SHF.R.U32.HI R152, RZ, R154, R153 ;  /* 0x0000009aff982219 */ /* 0x010fca0000011699 */
[----:B------:R-:W-:-:S04]  /*10090*/  IMAD.IADD R152, R155, 0x1, R152 ;  /* 0x000000019b987824 */ /* 0x000fc800078e0298 */
[----:B------:R-:W-:Y:S01]  /*100a0*/  VIADD R154, R152, -UR4 ;  /* 0x80000004989a7c36 */ /* 0x000fe20008000000 */
[----:B--2---:R-:W-:-:S04]  /*100b0*/  LOP3.LUT R156, R156, 0xffefffff, RZ, 0xc0, !PT ;  /* 0xffefffff9c9c7812 */ /* 0x004fc800078ec0ff */
[----:B------:R-:W-:Y:S02]  /*100c0*/  @P2 LOP3.LUT R156, R156, 0x100000, RZ, 0xfc, !PT ;  /* 0x001000009c9c2812 */ /* 0x000fe400078efcff */
[----:B---3--:R-:W-:Y:S02]  /*100d0*/  ISETP.GE.AND P2, PT, R230, 0x1, PT ;  /* 0x00000001e600780c */ /* 0x008fe40003f46270 */
[----:B------:R-:W-:-:S11]  /*100e0*/  LOP3.LUT R156, R156, 0xffdfffff, RZ, 0xc0, !PT ;  /* 0xffdfffff9c9c7812 */ /* 0x000fd600078ec0ff */
[----:B------:R-:W-:-:S05]  /*100f0*/  @P2 LOP3.LUT R156, R156, 0x200000, RZ, 0xfc, !PT ;  /* 0x002000009c9c2812 */ /* 0x000fca00078efcff */
[----:B------:R1:W-:Y:S01]  /*10100*/  STL [R1], R156 ;  /* 0x0000009c01007387 */ /* 0x0003e20000100800 */
[----:B------:R-:W-:Y:S05]  /*10110*/  @!P2 BRA `(.L_x_2809) ;  /* 0x000000000048a947 */ /* 0x000fea0003800000 */
[----:B------:R-:W-:Y:S01]  /*10120*/  IMAD.MOV.U32 R155, RZ, RZ, R152 ;  /* 0x000000ffff9b7224 */ /* 0x000fe200078e0098 */
[----:B------:R-:W-:Y:S04]  /*10130*/  BSSY B0, `(.L_x_2810) ;  /* 0x000000e000007945 */ /* 0x000fe80003800000 */
[----:B------:R-:W-:-:S13]  /*10140*/  ISETP.GT.AND P2, PT, R155, -0x1, PT ;  /* 0xffffffff9b00780c */ /* 0x000fda0003f44270 */
[----:B------:R-:W-:Y:S05]  /*10150*/  @P2 BRA `(.L_x_2811) ;  /* 0x00000000001c2947 */ /* 0x000fea0003800000 */
[----:B------:R-:W-:Y:S02]  /*10160*/  ISETP.NE.AND P2, PT, R230, 0x1, PT ;  /* 0x00000001e600780c */ /* 0x000fe40003f45270 */
[----:B------:R-:W-:-:S11]  /*10170*/  LOP3.LUT R155, RZ, R155, RZ, 0x33, !PT ;  /* 0x0000009bff9b7212 */ /* 0x000fd600078e33ff */
[----:B------:R-:W2:Y:S02]  /*10180*/  @P2 LDC.64 R152, c[0x0][0x9e8] ;  /* 0x00027a00ff982b82 */ /* 0x000ea40000000a00 */
[----:B--2---:R-:W-:-:S05]  /*10190*/  @P2 IMAD.HI.U32 R152, R155, R152, RZ ;  /* 0x000000989b982227 */ /* 0x004fca00078e00ff */
[----:B------:R-:W-:-:S04]  /*101a0*/  @P2 SHF.R.U32.HI R155, RZ, R153, R152 ;  /* 0x00000099ff9b2219 */ /* 0x000fc80000011698 */
[----:B------:R-:W-:Y:S01]  /*101b0*/  LOP3.LUT R155, RZ, R155, RZ, 0x33, !PT ;  /* 0x0000009bff9b7212 */ /* 0x000fe200078e33ff */
[----:B------:R-:W-:Y:S06]  /*101c0*/  BRA `(.L_x_2812) ;  /* 0x0000000000107947 */ /* 0x000fec0003800000 */
.L_x_2811:
[----:B------:R-:W-:-:S13]  /*101d0*/  ISETP.NE.AND P2, PT, R230, 0x1, PT ;  /* 0x00000001e600780c */ /* 0x000fda0003f45270 */
[----:B------:R-:W2:Y:S02]  /*101e0*/  @P2 LDC.64 R152, c[0x0][0x9e8] ;  /* 0x00027a00ff982b82 */ /* 0x000ea40000000a00 */
[----:B--2---:R-:W-:-:S05]  /*101f0*/  @P2 IMAD.HI.U32 R152, R155, R152, RZ ;  /* 0x000000989b982227 */ /* 0x004fca00078e00ff */
[----:B------:R-:W-:-:S07]  /*10200*/  @P2 SHF.R.U32.HI R155, RZ, R153, R152 ;  /* 0x00000099ff9b2219 */ /* 0x000fce0000011698 */
.L_x_2812:
[----:B------:R-:W-:Y:S05]  /*10210*/  BSYNC B0 ;  /* 0x0000000000007941 */ /* 0x000fea0003800000 */
.L_x_2810:
[----:B------:R-:W-:-:S05]  /*10220*/  IMAD R155, R155, R230, RZ ;  /* 0x000000e69b9b7224 */ /* 0x000fca00078e02ff */
[----:B------:R-:W-:-:S07]  /*10230*/  VIMNMX R154, R154, R155, !PT ;  /* 0x0000009b9a9a7248 */ /* 0x000fce0007fe0100 */
.L_x_2809:
[----:B------:R-:W-:-:S04]  /*10240*/  VIADD R154, R154, 0x5f ;  /* 0x0000005f9a9a7836 */ /* 0x000fc80000000000 */
[----:B------:R-:W-:-:S05]  /*10250*/  IMAD.HI R154, R154, 0x2aaaaaab, RZ ;  /* 0x2aaaaaab9a9a7827 */ /* 0x000fca00078e02ff */
[----:B------:R-:W-:-:S04]  /*10260*/  SHF.R.U32.HI R153, RZ, 0x1f, R154 ;  /* 0x0000001fff997819 */ /* 0x000fc8000001169a */
[----:B------:R-:W-:-:S04]  /*10270*/  LEA.HI.SX32 R153, R154, R153, 0x1c ;  /* 0x000000999a997211 */ /* 0x000fc800078fe2ff */
[----:B------:R-:W-:-:S04]  /*10280*/  VIMNMX R209, R218, R153, !PT ;  /* 0x00000099dad17248 */ /* 0x000fc80007fe0100 */
[----:B------:R-:W-:-:S13]  /*10290*/  ISETP.GE.AND P2, PT, R6, R209, PT ;  /* 0x000000d10600720c */ /* 0x000fda0003f46270 */
[----:B------:R-:W-:Y:S05]  /*102a0*/  @!P2 BRA `(.L_x_2813) ;  /* 0x00000024003ca947 */ /* 0x000fea0003800000 */
[----:B------:R-:W-:Y:S02]  /*102b0*/  IMAD.MOV.U32 R213, RZ, RZ, R12 ;  /* 0x000000ffffd57224 */ /* 0x000fe400078e000c */
[----:B------:R-:W-:Y:S02]  /*102c0*/  IMAD.MOV.U32 R214, RZ, RZ, R7 ;  /* 0x000000ffffd67224 */ /* 0x000fe400078e0007 */
[----:B------:R-:W-:-:S07]  /*102d0*/  IMAD.MOV.U32 R212, RZ, RZ, R6 ;  /* 0x000000ffffd47224 */ /* 0x000fce00078e0006 */
.L_x_2823:
[----:B--2---:R-:W-:Y:S01]  /*102e0*/  VIADD R6, R2, 0x1 ;  /* 0x0000000102067836 */ /* 0x004fe20000000000 */
[----:B------:R-:W-:Y:S05]  /*102f0*/  YIELD ;  /* 0x0000000000007946 */ /* 0x000fea0003800000 */
[----:B------:R-:W-:Y:S01]  /*10300*/  ISETP.NE.AND P3, PT, R6, 0x2, PT ;  /* 0x000000020600780c */ /* 0x000fe20003f65270 */
[----:B------:R-:W-:Y:S02]  /*10310*/  IMAD.MOV.U32 R2, RZ, RZ, R212 ;  /* 0x000000ffff027224 */ /* 0x000fe400078e00d4 */
[----:B------:R-:W-:Y:S01]  /*10320*/  VIADD R212, R212, 0xffffffff ;  /* 0xffffffffd4d47836 */ /* 0x000fe20000000000 */
[----:B------:R-:W-:-:S02]  /*10330*/  SEL R12, RZ, 0x1, P3 ;  /* 0x00000001ff0c7807 */ /* 0x000fc40001800000 */
[----:B------:R-:W-:Y:S02]  /*10340*/  ISETP.GT.AND P2, PT, R2, R209, PT ;  /* 0x000000d10200720c */ /* 0x000fe40003f44270 */
[----:B------:R-:W-:Y:S02]  /*10350*/  LOP3.LUT R19, R19, R12, RZ, 0x3c, !PT ;  /* 0x0000000c13137212 */ /* 0x000fe400078e3cff */
[----:B------:R-:W-:Y:S01]  /*10360*/  SEL R2, R6, RZ, P3 ;  /* 0x000000ff06027207 */ /* 0x000fe20001800000 */
[----:B------:R-:W-:Y:S08]  /*10370*/  @!P0 BRA `(.L_x_2814) ;  /* 0x0000000000048947 */ /* 0x000ff00003800000 */
[----:B------:R-:W-:Y:S01]  /*10380*/  BPT.TRAP 0x1 ;  /* 0x000000040000795c */ /* 0x000fe20000300000 */
.L_x_2814:
[----:B------:R-:W-:Y:S01]  /*10390*/  IMAD R6, R2, 0x8, R16 ;  /* 0x0000000802067824 */ /* 0x000fe200078e0210 */
[----:B0-----:R-:W-:-:S04]  /*103a0*/  SHF.L.U32 R210, R19, 0x1f, RZ ;  /* 0x0000001f13d27819 */ /* 0x001fc800000006ff */
[----:B------:R0:W2:Y:S01]  /*103b0*/  SYNCS.PHASECHK.TRANS64.TRYWAIT P3, [R6+URZ+0x22830], R210 ;  /* 0x022830d2060075a7 */ /* 0x0000a2000806017f */
[----:B------:R-:W-:Y:S05]  /*103c0*/  @!P0 BRA `(.L_x_2815) ;  /* 0x0000000000048947 */ /* 0x000fea0003800000 */
[----:B------:R-:W-:Y:S01]  /*103d0*/  BPT.TRAP 0x1 ;  /* 0x000000040000795c */ /* 0x000fe20000300000 */
.L_x_2815:
[----:B------:R-:W-:Y:S02]  /*103e0*/  IMAD R154, R2, 0x300, R207 ;  /* 0x00000300029a7824 */ /* 0x000fe400078e02cf */
[----:B------:R-:W-:Y:S01]  /*103f0*/  IMAD.MOV.U32 R155, RZ, RZ, 0x40000040 ;  /* 0x40000040ff9b7424 */ /* 0x000fe200078e00ff */
[----:B--2---:R-:W-:Y:S06]  /*10400*/  @P3 BRA `(.L_x_2816) ;  /* 0x0000000000083947 */ /* 0x004fec0003800000 */
[----:B------:R-:W2:Y:S02]  /*10410*/  SYNCS.PHASECHK.TRANS64.TRYWAIT P3, [R6+URZ+0x22830], R210 ;  /* 0x022830d2060075a7 */ /* 0x000ea4000806017f */
[----:B--2---:R-:W-:Y:S05]  /*10420*/  @!P3 BRA `(.L_x_2817) ;  /* 0x0000011c00f8b947 */ /* 0x004fea0003800000 */
.L_x_2816:
        /* <DEDUP_REMOVED lines=13> */
[----:B------:R-:W-:Y:S01]  /*10500*/  R2UR UR11, R153 ;  /* 0x00000000990b72ca */ /* 0x000fe200000e0000 */
[----:B------:R-:W3:Y:S01]  /*10510*/  S2R R216, SR_TID.X ;  /* 0x0000000000d87919 */ /* 0x000ee20000002100 */
[----:B------:R-:W-:-:S02]  /*10520*/  R2UR UR19, R155 ;  /* 0x000000009b1372ca */ /* 0x000fc400000e0000 */
[----:B-1----:R-:W-:Y:S01]  /*10530*/  WARPGROUP.ARRIVE ;  /* 0x00000000000079c5 */ /* 0x002fe20000000000 */
[----:B------:R-:W-:Y:S02]  /*10540*/  R2UR UR8, R14 ;  /* 0x000000000e0872ca */ /* 0x000fe400000e0000 */
[----:B------:R-:W-:Y:S02]  /*10550*/  R2UR UR9, R15 ;  /* 0x000000000f0972ca */ /* 0x000fe400000e0000 */
[----:B------:R-:W-:Y:S01]  /*10560*/  R2UR UR14, R12 ;  /* 0x000000000c0e72ca */ /* 0x000fe200000e0000 */
[----:B------:R-:W-:Y:S01]  /*10570*/  HGMMA.64x96x16.F32.BF16 R152, gdesc[UR4], RZ, !UPT, gsb0 ;  /* 0x01600000049879f0 */ /* 0x000fe2000c0018ff */
[----:B------:R-:W-:Y:S02]  /*10580*/  R2UR UR15, R13 ;  /* 0x000000000d0f72ca */ /* 0x000fe400000e0000 */
[----:B------:R-:W-:Y:S02]  /*10590*/  R2UR UR12, R10 ;  /* 0x000000000a0c72ca */ /* 0x000fe400000e0000 */
[----:B------:R-:W-:-:S02]  /*105a0*/  R2UR UR13, R11 ;  /* 0x000000000b0d72ca */ /* 0x000fc400000e0000 */
[----:B------:R-:W-:Y:S02]  /*105b0*/  R2UR UR16, R8 ;  /* 0x00000000081072ca */ /* 0x000fe400000e0000 */
[----:B------:R-:W-:Y:S02]  /*105c0*/  R2UR UR17, R9 ;  /* 0x00000000091172ca */ /* 0x000fe400000e0000 */
[----:B---3--:R-:W-:Y:S01]  /*105d0*/  SHF.R.U32.HI R216, RZ, 0x7, R216 ;  /* 0x00000007ffd87819 */ /* 0x008fe200000116d8 */
        /* <DEDUP_REMOVED lines=51> */
[----:B-1----:R-:W-:-:S07]  /*10910*/  FMNMX.FTZ R7, R153, R7, !PT ;  /* 0x0000000799077209 */ /* 0x002fce0007810000 */
[----:B------:R-:W1:Y:S01]  /*10920*/  MUFU.TANH R160, R160 ;  /* 0x000000a000a07308 */ /* 0x000e620000002400 */
[----:B---3--:R-:W-:-:S07]  /*10930*/  FMNMX.FTZ R7, R156, R7, !PT ;  /* 0x000000079c077209 */ /* 0x008fce0007810000 */
        /* <DEDUP_REMOVED lines=34> */
[----:B------:R-:W-:Y:S01]  /*10b60*/  MUFU.TANH R192, R192 ;  /* 0x000000c000c07308 */ /* 0x000fe20000002400 */
[----:B---3--:R-:W-:-:S07]  /*10b70*/  FMNMX.FTZ R7, R193, R7, !PT ;  /* 0x00000007c1077209 */ /* 0x008fce0007810000 */
[----:B------:R-:W-:Y:S01]  /*10b80*/  MUFU.TANH R155, R155 ;  /* 0x0000009b009b7308 */ /* 0x000fe20000002400 */
[----:B----4-:R-:W-:-:S05]  /*10b90*/  FMNMX.FTZ R7, R196, R7, !PT ;  /* 0x00000007c4077209 */ /* 0x010fca0007810000 */
[----:B------:R-:W1:Y:S02]  /*10ba0*/  SHFL.BFLY PT, R13, R7, 0x2, 0x1f ;  /* 0x0c401f00070d7f89 */ /* 0x000e6400000e0000 */
[----:B------:R-:W-:Y:S08]  /*10bb0*/  MUFU.TANH R158, R158 ;  /* 0x0000009e009e7308 */ /* 0x000ff00000002400 */
[----:B------:R-:W-:Y:S08]  /*10bc0*/  MUFU.TANH R159, R159 ;  /* 0x0000009f009f7308 */ /* 0x000ff00000002400 */
[----:B------:R-:W-:Y:S01]  /*10bd0*/  MUFU.TANH R162, R162 ;  /* 0x000000a200a27308 */ /* 0x000fe20000002400 */
[----:B-1----:R-:W-:-:S07]  /*10be0*/  FMNMX.FTZ R7, R7, R13, !PT ;  /* 0x0000000d07077209 */ /* 0x002fce0007810000 */
[----:B------:R-:W-:Y:S01]  /*10bf0*/  MUFU.TANH R163, R163 ;  /* 0x000000a300a37308 */ /* 0x000fe20000002400 */
[----:B------:R-:W1:Y:S07]  /*10c00*/  SHFL.BFLY PT, R13, R7, 0x1, 0x1f ;  /* 0x0c201f00070d7f89 */ /* 0x000e6e00000e0000 */
[----:B------:R-:W-:Y:S08]  /*10c10*/  MUFU.TANH R166, R166 ;  /* 0x000000a600a67308 */ /* 0x000ff00000002400 */
[----:B------:R-:W-:Y:S01]  /*10c20*/  MUFU.TANH R167, R167 ;  /* 0x000000a700a77308 */ /* 0x000fe20000002400 */
[----:B-1----:R-:W-:Y:S01]  /*10c30*/  FMNMX.FTZ R7, R7, R13, !PT ;  /* 0x0000000d07077209 */ /* 0x002fe20007810000 */
[----:B------:R-:W-:-:S04]  /*10c40*/  IMAD.U32 R13, RZ, RZ, UR40 ;  /* 0x00000028ff0d7e24 */ /* 0x000fc8000f8e00ff */
[C---:B------:R-:W-:Y:S01]  /*10c50*/  FMUL.FTZ R154, R7.reuse, R13 ;  /* 0x0000000d079a7220 */ /* 0x040fe20000410000 */
[----:B------:R-:W-:-:S03]  /*10c60*/  FADD.FTZ R214, -R7, R214 ;  /* 0x000000d607d67221 */ /* 0x000fc60000010100 */
[-CC-:B------:R-:W-:Y:S01]  /*10c70*/  FFMA.FTZ R12, R12, R13.reuse, -R154.reuse ;  /* 0x0000000d0c0c7223 */ /* 0x180fe2000001089a */
[-C--:B------:R-:W-:Y:S01]  /*10c80*/  FMUL.FTZ R214, R214, R13.reuse ;  /* 0x0000000dd6d67220 */ /* 0x080fe20000410000 */
        /* <DEDUP_REMOVED lines=25> */
[-C--:B-1----:R-:W-:Y:S01]  /*10e20*/  FMUL.FTZ R24, R24, R152.reuse ;  /* 0x0000009818187220 */ /* 0x082fe20000410000 */
[----:B------:R1:W4:Y:S01]  /*10e30*/  MUFU.EX2 R154, R20 ;  /* 0x00000014009a7308 */ /* 0x0003220000000800 */
        /* <DEDUP_REMOVED lines=64> */
[----:B------:R-:W-:Y:S01]  /*11240*/  FMUL.FTZ R3, R170, UR45 ;  /* 0x0000002daa037c20 */ /* 0x000fe20008410000 */
[----:B------:R-:W-:Y:S01]  /*11250*/  FMUL.FTZ R170, R174, UR45 ;  /* 0x0000002daeaa7c20 */ /* 0x000fe20008410000 */
[----:B-1----:R-:W-:Y:S01]  /*11260*/  FMUL.FTZ R20, R171, UR45 ;  /* 0x0000002dab147c20 */ /* 0x002fe20008410000 */
[C---:B----4-:R-:W-:Y:S01]  /*11270*/  FADD.FTZ R174, R154.reuse, R152 ;  /* 0x000000989aae7221 */ /* 0x050fe20000010000 */
[----:B------:R-:W-:Y:S01]  /*11280*/  F2FP.BF16.F32.PACK_AB R152, R154, R12 ;  /* 0x0000000c9a98723e */ /* 0x000fe200000010ff */
[----:B------:R-:W-:Y:S01]  /*11290*/  FMUL.FTZ R171, R178, UR45 ;  /* 0x0000002db2ab7c20 */ /* 0x000fe20008410000 */
[----:B------:R-:W1:Y:S01]  /*112a0*/  MUFU.EX2 R154, R197 ;  /* 0x000000c5009a7308 */ /* 0x000e620000000800 */
[----:B------:R-:W-:Y:S01]  /*112b0*/  FMUL.FTZ R178, R182, UR45 ;  /* 0x0000002db6b27c20 */ /* 0x000fe20008410000 */
[----:B------:R-:W-:Y:S01]  /*112c0*/  FMUL.FTZ R182, R186, UR45 ;  /* 0x0000002dbab67c20 */ /* 0x000fe20008410000 */
[----:B------:R-:W-:Y:S01]  /*112d0*/  FMUL.FTZ R186, R190, UR45 ;  /* 0x0000002dbeba7c20 */ /* 0x000fe20008410000 */
[----:B------:R-:W-:Y:S01]  /*112e0*/  FMUL.FTZ R190, R194, UR45 ;  /* 0x0000002dc2be7c20 */ /* 0x000fe20008410000 */
[----:B------:R-:W-:-:S03]  /*112f0*/  FMUL.FTZ R194, R198, UR45 ;  /* 0x0000002dc6c27c20 */ /* 0x000fc60008410000 */
[----:B------:R3:W4:Y:S08]  /*11300*/  MUFU.EX2 R12, R153 ;  /* 0x00000099000c7308 */ /* 0x0007300000000800 */
[----:B------:R-:W5:Y:S01]  /*11310*/  MUFU.TANH R3, R3 ;  /* 0x0000000300037308 */ /* 0x000f620000002400 */
[----:B-1----:R-:W-:Y:S01]  /*11320*/  FADD.FTZ R174, R154, R174 ;  /* 0x000000ae9aae7221 */ /* 0x002fe20000010000 */
[----:B---3--:R-:W-:Y:S01]  /*11330*/  FMUL.FTZ R153, R175, UR45 ;  /* 0x0000002daf997c20 */ /* 0x008fe20008410000 */
[----:B------:R-:W-:Y:S01]  /*11340*/  FMUL.FTZ R175, R179, UR45 ;  /* 0x0000002db3af7c20 */ /* 0x000fe20008410000 */
[----:B------:R-:W-:Y:S01]  /*11350*/  FMUL.FTZ R179, R183, UR45 ;  /* 0x0000002db7b37c20 */ /* 0x000fe20008410000 */
[----:B------:R-:W-:Y:S01]  /*11360*/  FMUL.FTZ R183, R187, UR45 ;  /* 0x0000002dbbb77c20 */ /* 0x000fe20008410000 */
[----:B------:R-:W-:Y:S01]  /*11370*/  FMUL.FTZ R187, R191, UR45 ;  /* 0x0000002dbfbb7c20 */ /* 0x000fe20008410000 */
[----:B------:R-:W-:Y:S01]  /*11380*/  FMUL.FTZ R191, R195, UR45 ;  /* 0x0000002dc3bf7c20 */ /* 0x000fe20008410000 */
[----:B------:R-:W1:Y:S01]  /*11390*/  MUFU.TANH R20, R20 ;  /* 0x0000001400147308 */ /* 0x000e620000002400 */
[C---:B----4-:R-:W-:Y:S01]  /*113a0*/  FADD.FTZ R174, R12.reuse, R174 ;  /* 0x000000ae0cae7221 */ /* 0x050fe20000010000 */
[----:B------:R-:W-:Y:S01]  /*113b0*/  F2FP.BF16.F32.PACK_AB R154, R12, R154 ;  /* 0x0000009a0c9a723e */ /* 0x000fe200000010ff */
[----:B------:R-:W-:Y:S01]  /*113c0*/  FMUL.FTZ R195, R199, UR45 ;  /* 0x0000002dc7c37c20 */ /* 0x000fe20008410000 */
[----:B------:R-:W-:-:S04]  /*113d0*/  FMNMX.FTZ R12, R192, R213, !PT ;  /* 0x000000d5c00c7209 */ /* 0x000fc80007810000 */
[----:B------:R-:W-:Y:S01]  /*113e0*/  FMNMX.FTZ R12, R155, R12, !PT ;  /* 0x0000000c9b0c7209 */ /* 0x000fe20007810000 */
[----:B------:R-:W3:Y:S03]  /*113f0*/  MUFU.TANH R170, R170 ;  /* 0x000000aa00aa7308 */ /* 0x000ee60000002400 */
[----:B------:R-:W-:-:S04]  /*11400*/  FMNMX.FTZ R12, R158, R12, !PT ;  /* 0x0000000c9e0c7209 */ /* 0x000fc80007810000 */
[----:B------:R-:W-:Y:S01]  /*11410*/  FMNMX.FTZ R12, R159, R12, !PT ;  /* 0x0000000c9f0c7209 */ /* 0x000fe20007810000 */
[----:B------:R-:W4:Y:S03]  /*11420*/  MUFU.TANH R153, R153 ;  /* 0x0000009900997308 */ /* 0x000f260000002400 */
[----:B------:R-:W-:-:S04]  /*11430*/  FMNMX.FTZ R12, R162, R12, !PT ;  /* 0x0000000ca20c7209 */ /* 0x000fc80007810000 */
[----:B------:R-:W-:Y:S01]  /*11440*/  FMNMX.FTZ R12, R163, R12, !PT ;  /* 0x0000000ca30c7209 */ /* 0x000fe20007810000 */
[----:B------:R-:W0:Y:S03]  /*11450*/  MUFU.TANH R171, R171 ;  /* 0x000000ab00ab7308 */ /* 0x000e260000002400 */
[----:B------:R-:W-:-:S04]  /*11460*/  FMNMX.FTZ R12, R166, R12, !PT ;  /* 0x0000000ca60c7209 */ /* 0x000fc80007810000 */
[----:B------:R-:W-:Y:S01]  /*11470*/  FMNMX.FTZ R12, R167, R12, !PT ;  /* 0x0000000ca70c7209 */ /* 0x000fe20007810000 */
[----:B------:R-:W2:Y:S03]  /*11480*/  MUFU.TANH R175, R175 ;  /* 0x000000af00af7308 */ /* 0x000ea60000002400 */
[----:B-----5:R-:W-:-:S04]  /*11490*/  FMNMX.FTZ R12, R3, R12, !PT ;  /* 0x0000000c030c7209 */ /* 0x020fc80007810000 */
[----:B-1----:R-:W-:Y:S01]  /*114a0*/  FMNMX.FTZ R12, R20, R12, !PT ;  /* 0x0000000c140c7209 */ /* 0x002fe20007810000 */
[----:B------:R-:W1:Y:S03]  /*114b0*/  MUFU.TANH R178, R178 ;  /* 0x000000b200b27308 */ /* 0x000e660000002400 */
[----:B---3--:R-:W-:-:S04]  /*114c0*/  FMNMX.FTZ R12, R170, R12, !PT ;  /* 0x0000000caa0c7209 */ /* 0x008fc80007810000 */
[----:B----4-:R-:W-:Y:S01]  /*114d0*/  FMNMX.FTZ R12, R153, R12, !PT ;  /* 0x0000000c990c7209 */ /* 0x010fe20007810000 */
[----:B------:R-:W3:Y:S03]  /*114e0*/  MUFU.TANH R179, R179 ;  /* 0x000000b300b37308 */ /* 0x000ee60000002400 */
[----:B0-----:R-:W-:-:S04]  /*114f0*/  FMNMX.FTZ R12, R171, R12, !PT ;  /* 0x0000000cab0c7209 */ /* 0x001fc80007810000 */
[----:B--2---:R-:W-:Y:S01]  /*11500*/  FMNMX.FTZ R12, R175, R12, !PT ;  /* 0x0000000caf0c7209 */ /* 0x004fe20007810000 */
[----:B------:R-:W0:Y:S03]  /*11510*/  MUFU.TANH R182, R182 ;  /* 0x000000b600b67308 */ /* 0x000e260000002400 */
[----:B-1----:R-:W-:-:S05]  /*11520*/  FMNMX.FTZ R12, R178, R12, !PT ;  /* 0x0000000cb20c7209 */ /* 0x002fca0007810000 */
[----:B------:R-:W1:Y:S01]  /*11530*/  MUFU.TANH R183, R183 ;  /* 0x000000b700b77308 */ /* 0x000e620000002400 */
[----:B---3--:R-:W-:-:S07]  /*11540*/  FMNMX.FTZ R12, R179, R12, !PT ;  /* 0x0000000cb30c7209 */ /* 0x008fce0007810000 */
        /* <DEDUP_REMOVED lines=12> */
[----:B------:R-:W-:Y:S01]  /*11610*/  MUFU.EX2 R156, R156 ;  /* 0x0000009c009c7308 */ /* 0x000fe20000000800 */
[----:B0-----:R-:W-:-:S07]  /*11620*/  FMNMX.FTZ R12, R194, R12, !PT ;  /* 0x0000000cc20c7209 */ /* 0x001fce0007810000 */
[----:B------:R-:W-:Y:S01]  /*11630*/  MUFU.EX2 R157, R157 ;  /* 0x0000009d009d7308 */ /* 0x000fe20000000800 */
[----:B-1----:R-:W-:-:S05]  /*11640*/  FMNMX.FTZ R12, R195, R12, !PT ;  /* 0x0000000cc30c7209 */ /* 0x002fca0007810000 */
[----:B------:R-:W0:Y:S02]  /*11650*/  SHFL.BFLY PT, R197, R12, 0x2, 0x1f ;  /* 0x0c401f000cc57f89 */ /* 0x000e2400000e0000 */
[----:B------:R-:W-:Y:S08]  /*11660*/  MUFU.EX2 R160, R160 ;  /* 0x000000a000a07308 */ /* 0x000ff00000000800 */
[----:B------:R-:W-:Y:S08]  /*11670*/  MUFU.EX2 R161, R161 ;  /* 0x000000a100a17308 */ /* 0x000ff00000000800 */
[----:B------:R-:W-:Y:S01]  /*11680*/  MUFU.EX2 R164, R164 ;  /* 0x000000a400a47308 */ /* 0x000fe20000000800 */
[----:B0-----:R-:W-:-:S07]  /*11690*/  FMNMX.FTZ R12, R12, R197, !PT ;  /* 0x000000c50c0c7209 */ /* 0x001fce0007810000 */
[----:B------:R-:W-:Y:S01]  /*116a0*/  MUFU.EX2 R165, R165 ;  /* 0x000000a500a57308 */ /* 0x000fe20000000800 */
[----:B------:R-:W0:Y:S07]  /*116b0*/  SHFL.BFLY PT, R197, R12, 0x1, 0x1f ;  /* 0x0c201f000cc57f89 */ /* 0x000e2e00000e0000 */
[----:B------:R-:W-:Y:S08]  /*116c0*/  MUFU.EX2 R168, R168 ;  /* 0x000000a800a87308 */ /* 0x000ff00000000800 */
[----:B------:R-:W-:Y:S08]  /*116d0*/  MUFU.EX2 R169, R169 ;  /* 0x000000a900a97308 */ /* 0x000ff00000000800 */
[----:B------:R-:W-:Y:S01]  /*116e0*/  MUFU.EX2 R172, R172 ;  /* 0x000000ac00ac7308 */ /* 0x000fe20000000800 */
[----:B0-----:R-:W-:-:S05]  /*116f0*/  FMNMX.FTZ R12, R12, R197, !PT ;  /* 0x000000c50c0c7209 */ /* 0x001fca0007810000 */
        /* <DEDUP_REMOVED lines=30> */
[----:B------:R-:W-:Y:S01]  /*118e0*/  FFMA.FTZ R195, R195, R13, -R198 ;  /* 0x0000000dc3c37223 */ /* 0x000fe200000108c6 */
[-C--:B0-----:R-:W-:Y:S01]  /*118f0*/  FMUL.FTZ R26, R26, R197.reuse ;  /* 0x000000c51a1a7220 */ /* 0x081fe20000410000 */
[-C--:B------:R-:W-:Y:S01]  /*11900*/  FMUL.FTZ R27, R27, R197.reuse ;  /* 0x000000c51b1b7220 */ /* 0x080fe20000410000 */
[----:B------:R0:W3:Y:S01]  /*11910*/  MUFU.EX2 R198, R158 ;  /* 0x0000009e00c67308 */ /* 0x0000e20000000800 */
[----:B-1----:R-:W-:Y:S01]  /*11920*/  FFMA.FTZ R0, R197, R0, R192 ;  /* 0x00000000c5007223 */ /* 0x002fe200000100c0 */
        /* <DEDUP_REMOVED lines=8> */
[----:B------:R-:W-:Y:S01]  /*119b0*/  F2FP.BF16.F32.PACK_AB R156, R157, R156 ;  /* 0x0000009c9d9c723e */ /* 0x000fe200000010ff */
[-C--:B------:R-:W-:Y:S01]  /*119c0*/  FMUL.FTZ R42, R42, R197.reuse ;  /* 0x000000c52a2a7220 */ /* 0x080fe20000410000 */
[-C--:B------:R-:W-:Y:S01]  /*119d0*/  FMUL.FTZ R43, R43, R197.reuse ;  /* 0x000000c52b2b7220 */ /* 0x080fe20000410000 */
[----:B------:R-:W-:Y:S01]  /*119e0*/  FADD.FTZ R158, R157, R158 ;  /* 0x0000009e9d9e7221 */ /* 0x000fe20000010000 */
[-C--:B------:R-:W-:Y:S01]  /*119f0*/  FMUL.FTZ R46, R46, R197.reuse ;  /* 0x000000c52e2e7220 */ /* 0x080fe20000410000 */
[-C--:B------:R-:W-:Y:S01]  /*11a00*/  FMUL.FTZ R47, R47, R197.reuse ;  /* 0x000000c52f2f7220 */ /* 0x080fe20000410000 */
[----:B------:R0:W4:Y:S01]  /*11a10*/  MUFU.EX2 R199, R162 ;  /* 0x000000a200c77308 */ /* 0x0001220000000800 */
[----:B------:R-:W-:Y:S01]  /*11a20*/  FADD.FTZ R158, R160, R158 ;  /* 0x0000009ea09e7221 */ /* 0x000fe20000010000 */
[-C--:B------:R-:W-:Y:S01]  /*11a30*/  FMUL.FTZ R50, R50, R197.reuse ;  /* 0x000000c532327220 */ /* 0x080fe20000410000 */
[-C--:B------:R-:W-:Y:S01]  /*11a40*/  FMUL.FTZ R51, R51, R197.reuse ;  /* 0x000000c533337220 */ /* 0x080fe20000410000 */
[-C--:B------:R-:W-:Y:S01]  /*11a50*/  FMUL.FTZ R54, R54, R197.reuse ;  /* 0x000000c536367220 */ /* 0x080fe20000410000 */
[----:B------:R-:W-:Y:S01]  /*11a60*/  FADD.FTZ R158, R161, R158 ;  /* 0x0000009ea19e7221 */ /* 0x000fe20000010000 */
[-C--:B------:R-:W-:Y:S01]  /*11a70*/  FMUL.FTZ R55, R55, R197.reuse ;  /* 0x000000c537377220 */ /* 0x080fe20000410000 */
[-C--:B------:R-:W-:Y:S01]  /*11a80*/  FMUL.FTZ R58, R58, R197.reuse ;  /* 0x000000c53a3a7220 */ /* 0x080fe20000410000 */
[----:B------:R-:W5:Y:S01]  /*11a90*/  MUFU.EX2 R163, R163 ;  /* 0x000000a300a37308 */ /* 0x000f620000000800 */
[----:B0-----:R-:W-:Y:S01]  /*11aa0*/  F2FP.BF16.F32.PACK_AB R162, R169, R168 ;  /* 0x000000a8a9a2723e */ /* 0x001fe200000010ff */
        /* <DEDUP_REMOVED lines=19> */
[----:B---3--:R-:W-:Y:S01]  /*11be0*/  FADD.FTZ R0, R198, R153 ;  /* 0x00000099c6007221 */ /* 0x008fe20000010000 */
[-C--:B------:R-:W-:Y:S01]  /*11bf0*/  FMUL.FTZ R91, R91, R197.reuse ;  /* 0x000000c55b5b7220 */ /* 0x080fe20000410000 */
[-C--:B------:R-:W-:Y:S01]  /*11c00*/  FMUL.FTZ R94, R94, R197.reuse ;  /* 0x000000c55e5e7220 */ /* 0x080fe20000410000 */
[----:B------:R-:W2:Y:S01]  /*11c10*/  MUFU.EX2 R167, R167 ;  /* 0x000000a700a77308 */ /* 0x000ea20000000800 */
[----:B-1----:R-:W-:Y:S01]  /*11c20*/  FADD.FTZ R0, R159, R0 ;  /* 0x000000009f007221 */ /* 0x002fe20000010000 */
[-C--:B------:R-:W-:Y:S01]  /*11c30*/  FMUL.FTZ R95, R95, R197.reuse ;  /* 0x000000c55f5f7220 */ /* 0x080fe20000410000 */
[-C--:B------:R-:W-:Y:S01]  /*11c40*/  FMUL.FTZ R98, R98, R197.reuse ;  /* 0x000000c562627220 */ /* 0x080fe20000410000 */
[-C--:B------:R-:W-:Y:S01]  /*11c50*/  FMUL.FTZ R99, R99, R197.reuse ;  /* 0x000000c563637220 */ /* 0x080fe20000410000 */
[----:B----4-:R-:W-:Y:S01]  /*11c60*/  FADD.FTZ R0, R199, R0 ;  /* 0x00000000c7007221 */ /* 0x010fe20000010000 */
[-C--:B------:R-:W-:Y:S01]  /*11c70*/  FMUL.FTZ R102, R102, R197.reuse ;  /* 0x000000c566667220 */ /* 0x080fe20000410000 */
[-C--:B------:R-:W-:Y:S01]  /*11c80*/  FMUL.FTZ R103, R103, R197.reuse ;  /* 0x000000c567677220 */ /* 0x080fe20000410000 */
[----:B------:R1:W3:Y:S01]  /*11c90*/  MUFU.EX2 R214, R3 ;  /* 0x0000000300d67308 */ /* 0x0002e20000000800 */
[----:B-----5:R-:W-:Y:S01]  /*11ca0*/  FADD.FTZ R0, R163, R0 ;  /* 0x00000000a3007221 */ /* 0x020fe20000010000 */
[-C--:B------:R-:W-:Y:S01]  /*11cb0*/  FMUL.FTZ R106, R106, R197.reuse ;  /* 0x000000c56a6a7220 */ /* 0x080fe20000410000 */
[-C--:B------:R-:W-:Y:S01]  /*11cc0*/  FMUL.FTZ R107, R107, R197.reuse ;  /* 0x000000c56b6b7220 */ /* 0x080fe20000410000 */
[-C--:B------:R-:W-:Y:S01]  /*11cd0*/  FMUL.FTZ R110, R110, R197.reuse ;  /* 0x000000c56e6e7220 */ /* 0x080fe20000410000 */
[----:B0-----:R-:W-:Y:S01]  /*11ce0*/  FADD.FTZ R0, R213, R0 ;  /* 0x00000000d5007221 */ /* 0x001fe20000010000 */
[-C--:B------:R-:W-:Y:S01]  /*11cf0*/  FMUL.FTZ R111, R111, R197.reuse ;  /* 0x000000c56f6f7220 */ /* 0x080fe20000410000 */
[----:B------:R-:W-:Y:S01]  /*11d00*/  FMUL.FTZ R114, R114, R197 ;  /* 0x000000c572727220 */ /* 0x000fe20000410000 */
[----:B------:R0:W4:Y:S01]  /*11d10*/  MUFU.EX2 R215, R20 ;  /* 0x0000001400d77308 */ /* 0x0001220000000800 */
[----:B-1----:R-:W-:-:S02]  /*11d20*/  @!P1 VIADD R3, R6, 0x22840 ;  /* 0x0002284006039836 */ /* 0x002fc40000000000 */
[----:B--2---:R-:W-:Y:S01]  /*11d30*/  FADD.FTZ R153, R167, R0 ;  /* 0x00000000a7997221 */ /* 0x004fe20000010000 */
[-C--:B------:R-:W-:Y:S01]  /*11d40*/  FMUL.FTZ R115, R115, R197.reuse ;  /* 0x000000c573737220 */ /* 0x080fe20000410000 */
[-C--:B------:R-:W-:Y:S01]  /*11d50*/  FMUL.FTZ R118, R118, R197.reuse ;  /* 0x000000c576767220 */ /* 0x080fe20000410000 */
[-C--:B------:R-:W-:Y:S01]  /*11d60*/  FMUL.FTZ R119, R119, R197.reuse ;  /* 0x000000c577777220 */ /* 0x080fe20000410000 */
[----:B------:R-:W-:Y:S01]  /*11d70*/  @!P1 PRMT R3, RZ, 0x654, R3 ;  /* 0x00000654ff039816 */ /* 0x000fe20000000003 */
[-C--:B------:R-:W-:Y:S01]  /*11d80*/  FMUL.FTZ R122, R122, R197.reuse ;  /* 0x000000c57a7a7220 */ /* 0x080fe20000410000 */
[----:B------:R-:W-:Y:S01]  /*11d90*/  MUFU.EX2 R175, R175 ;  /* 0x000000af00af7308 */ /* 0x000fe20000000800 */
[----:B0-----:R-:W-:Y:S01]  /*11da0*/  IADD3 R20, -R216, 0xb, RZ ;  /* 0x0000000bd8147810 */ /* 0x001fe20007ffe1ff */
[----:B---3--:R-:W-:Y:S01]  /*11db0*/  FADD.FTZ R0, R214, R153 ;  /* 0x00000099d6007221 */ /* 0x008fe20000010000 */
[-C--:B------:R-:W-:Y:S01]  /*11dc0*/  FMUL.FTZ R123, R123, R197.reuse ;  /* 0x000000c57b7b7220 */ /* 0x080fe20000410000 */
[-C--:B------:R-:W-:Y:S01]  /*11dd0*/  FMUL.FTZ R126, R126, R197.reuse ;  /* 0x000000c57e7e7220 */ /* 0x080fe20000410000 */
[-C--:B------:R-:W-:Y:S01]  /*11de0*/  FMUL.FTZ R127, R127, R197.reuse ;  /* 0x000000c57f7f7220 */ /* 0x080fe20000410000 */
[----:B------:R0:W-:Y:S06]  /*11df0*/  BAR.ARV R20, 0x100 ;  /* 0x000400140000751d */ /* 0x0001ec0000002000 */
[----:B------:R-:W1:Y:S01]  /*11e00*/  MUFU.EX2 R216, R170 ;  /* 0x000000aa00d87308 */ /* 0x000e620000000800 */
[----:B------:R2:W-:Y:S01]  /*11e10*/  @!P1 SYNCS.ARRIVE.TRANS64.RED.A1T0 RZ, [R3+URZ], RZ ;  /* 0x000000ff03ff99a7 */ /* 0x0005e2000810043f */
[----:B----4-:R-:W-:Y:S01]  /*11e20*/  FADD.FTZ R153, R215, R0 ;  /* 0x00000000d7997221 */ /* 0x010fe20000010000 */
[-C--:B------:R-:W-:Y:S01]  /*11e30*/  FMUL.FTZ R130, R130, R197.reuse ;  /* 0x000000c582827220 */ /* 0x080fe20000410000 */
[-C--:B------:R-:W-:Y:S01]  /*11e40*/  FMUL.FTZ R131, R131, R197.reuse ;  /* 0x000000c583837220 */ /* 0x080fe20000410000 */
[-C--:B------:R-:W-:Y:S01]  /*11e50*/  FMUL.FTZ R134, R134, R197.reuse ;  /* 0x000000c586867220 */ /* 0x080fe20000410000 */
[-C--:B------:R-:W-:Y:S01]  /*11e60*/  FMUL.FTZ R135, R135, R197.reuse ;  /* 0x000000c587877220 */ /* 0x080fe20000410000 */
[-C--:B------:R-:W-:Y:S01]  /*11e70*/  FMUL.FTZ R138, R138, R197.reuse ;  /* 0x000000c58a8a7220 */ /* 0x080fe20000410000 */
[----:B------:R-:W-:Y:S01]  /*11e80*/  MUFU.EX2 R176, R176 ;  /* 0x000000b000b07308 */ /* 0x000fe20000000800 */
[----:B--2---:R-:W-:Y:S01]  /*11e90*/  FADD.FTZ R3, R164, R158 ;  /* 0x0000009ea4037221 */ /* 0x004fe20000010000 */
[----:B------:R-:W-:Y:S01]  /*11ea0*/  F2FP.BF16.F32.PACK_AB R158, R161, R160 ;  /* 0x000000a0a19e723e */ /* 0x000fe200000010ff */
[-C--:B------:R-:W-:Y:S01]  /*11eb0*/  FMUL.FTZ R139, R139, R197.reuse ;  /* 0x000000c58b8b7220 */ /* 0x080fe20000410000 */
[C---:B------:R-:W-:Y:S01]  /*11ec0*/  F2FP.BF16.F32.PACK_AB R160, R165.reuse, R164 ;  /* 0x000000a4a5a0723e */ /* 0x040fe200000010ff */
[----:B------:R-:W-:Y:S01]  /*11ed0*/  FADD.FTZ R3, R165, R3 ;  /* 0x00000003a5037221 */ /* 0x000fe20000010000 */
[----:B------:R-:W-:Y:S01]  /*11ee0*/  F2FP.BF16.F32.PACK_AB R164, R173, R172 ;  /* 0x000000acada4723e */ /* 0x000fe200000010ff */
[-C--:B------:R-:W-:Y:S01]  /*11ef0*/  FMUL.FTZ R142, R142, R197.reuse ;  /* 0x000000c58e8e7220 */ /* 0x080fe20000410000 */
[----:B------:R-:W2:Y:S01]  /*11f00*/  MUFU.EX2 R165, R171 ;  /* 0x000000ab00a57308 */ /* 0x000ea20000000800 */
[----:B------:R-:W-:Y:S01]  /*11f10*/  FADD.FTZ R3, R168, R3 ;  /* 0x00000003a8037221 */ /* 0x000fe20000010000 */
[----:B-1----:R-:W-:Y:S01]  /*11f20*/  FADD.FTZ R153, R216, R153 ;  /* 0x00000099d8997221 */ /* 0x002fe20000010000 */
[-C--:B------:R-:W-:Y:S01]  /*11f30*/  FMUL.FTZ R143, R143, R197.reuse ;  /* 0x000000c58f8f7220 */ /* 0x080fe20000410000 */
[-C--:B------:R-:W-:Y:S01]  /*11f40*/  FMUL.FTZ R146, R146, R197.reuse ;  /* 0x000000c592927220 */ /* 0x080fe20000410000 */
[----:B------:R-:W-:Y:S01]  /*11f50*/  FADD.FTZ R3, R169, R3 ;  /* 0x00000003a9037221 */ /* 0x000fe20000010000 */
[----:B------:R-:W-:Y:S01]  /*11f60*/  FADD.FTZ R0, R226, R153 ;  /* 0x00000099e2007221 */ /* 0x000fe20000010000 */
[----:B------:R-:W-:Y:S01]  /*11f70*/  F2FP.BF16.F32.PACK_AB R153, R155, R192 ;  /* 0x000000c09b99723e */ /* 0x000fe200000010ff */
[----:B------:R-:W1:Y:S01]  /*11f80*/  MUFU.EX2 R177, R177 ;  /* 0x000000b100b17308 */ /* 0x000e620000000800 */
[----:B------:R-:W-:Y:S01]  /*11f90*/  FADD.FTZ R3, R172, R3 ;  /* 0x00000003ac037221 */ /* 0x000fe20000010000 */
[----:B------:R-:W-:Y:S01]  /*11fa0*/  F2FP.BF16.F32.PACK_AB R155, R159, R198 ;  /* 0x000000c69f9b723e */ /* 0x000fe200000010ff */
[----:B------:R-:W-:Y:S01]  /*11fb0*/  FMUL.FTZ R147, R147, R197 ;  /* 0x000000c593937220 */ /* 0x000fe20000410000 */
[----:B------:R-:W-:Y:S01]  /*11fc0*/  F2FP.BF16.F32.PACK_AB R159, R167, R213 ;  /* 0x000000d5a79f723e */ /* 0x000fe200000010ff */
[----:B------:R-:W-:Y:S01]  /*11fd0*/  FADD.FTZ R3, R173, R3 ;  /* 0x00000003ad037221 */ /* 0x000fe20000010000 */
[-C--:B------:R-:W-:Y:S01]  /*11fe0*/  FMUL.FTZ R150, R150, R197.reuse ;  /* 0x000000c596967220 */ /* 0x080fe20000410000 */
[----:B------:R-:W-:Y:S01]  /*11ff0*/  FMUL.FTZ R151, R151, R197 ;  /* 0x000000c597977220 */ /* 0x000fe20000410000 */
[----:B------:R-:W3:Y:S01]  /*12000*/  MUFU.EX2 R178, R178 ;  /* 0x000000b200b27308 */ /* 0x000ee20000000800 */
[----:B--2---:R-:W-:Y:S01]  /*12010*/  FADD.FTZ R0, R165, R0 ;  /* 0x00000000a5007221 */ /* 0x004fe20000010000 */
[----:B------:R-:W-:Y:S01]  /*12020*/  FADD.FTZ R3, R176, R3 ;  /* 0x00000003b0037221 */ /* 0x000fe20000010000 */
[----:B------:R-:W-:-:S02]  /*12030*/  F2FP.BF16.F32.PACK_AB R165, R175, R165 ;  /* 0x000000a5afa5723e */ /* 0x000fc400000010ff */
[----:B------:R-:W-:Y:S01]  /*12040*/  FADD.FTZ R157, R175, R0 ;  /* 0x00000000af9d7221 */ /* 0x000fe20000010000 */
[----:B------:R-:W-:Y:S02]  /*12050*/  F2FP.BF16.F32.PACK_AB R161, R215, R214 ;  /* 0x000000d6d7a1723e */ /* 0x000fe400000010ff */
[----:B------:R-:W2:Y:S01]  /*12060*/  MUFU.EX2 R179, R179 ;  /* 0x000000b300b37308 */ /* 0x000ea20000000800 */
[C---:B-1----:R-:W-:Y:S01]  /*12070*/  F2FP.BF16.F32.PACK_AB R166, R177.reuse, R176 ;  /* 0x000000b0b1a6723e */ /* 0x042fe200000010ff */
[----:B------:R-:W-:-:S06]  /*12080*/  FADD.FTZ R3, R177, R3 ;  /* 0x00000003b1037221 */ /* 0x000fcc0000010000 */
[----:B------:R-:W1:Y:S01]  /*12090*/  MUFU.EX2 R180, R180 ;  /* 0x000000b400b47308 */ /* 0x000e620000000800 */
[----:B---3--:R-:W-:Y:S01]  /*120a0*/  FADD.FTZ R176, R178, R157 ;  /* 0x0000009db2b07221 */ /* 0x008fe20000010000 */
[----:B------:R-:W-:Y:S02]  /*120b0*/  F2FP.BF16.F32.PACK_AB R157, R163, R199 ;  /* 0x000000c7a39d723e */ /* 0x000fe400000010ff */
[----:B------:R-:W-:-:S04]  /*120c0*/  F2FP.BF16.F32.PACK_AB R163, R226, R216 ;  /* 0x000000d8e2a3723e */ /* 0x000fc800000010ff */
[----:B------:R-:W3:Y:S01]  /*120d0*/  MUFU.EX2 R169, R182 ;  /* 0x000000b600a97308 */ /* 0x000ee20000000800 */
[----:B--2---:R-:W-:-:S07]  /*120e0*/  FADD.FTZ R176, R179, R176 ;  /* 0x000000b0b3b07221 */ /* 0x004fce0000010000 */
[----:B------:R-:W2:Y:S01]  /*120f0*/  MUFU.EX2 R181, R181 ;  /* 0x000000b500b57308 */ /* 0x000ea20000000800 */
[----:B-1----:R-:W-:-:S07]  /*12100*/  FADD.FTZ R3, R180, R3 ;  /* 0x00000003b4037221 */ /* 0x002fce0000010000 */
[----:B------:R-:W1:Y:S01]  /*12110*/  MUFU.EX2 R183, R183 ;  /* 0x000000b700b77308 */ /* 0x000e620000000800 */
[----:B---3--:R-:W-:-:S07]  /*12120*/  FADD.FTZ R176, R169, R176 ;  /* 0x000000b0a9b07221 */ /* 0x008fce0000010000 */
[----:B------:R-:W3:Y:S01]  /*12130*/  MUFU.EX2 R184, R184 ;  /* 0x000000b800b87308 */ /* 0x000ee20000000800 */
[C---:B--2---:R-:W-:Y:S01]  /*12140*/  FADD.FTZ R3, R181.reuse, R3 ;  /* 0x00000003b5037221 */ /* 0x044fe20000010000 */
[----:B------:R-:W-:-:S06]  /*12150*/  F2FP.BF16.F32.PACK_AB R168, R181, R180 ;  /* 0x000000b4b5a8723e */ /* 0x000fcc00000010ff */
[----:B------:R-:W2:Y:S01]  /*12160*/  MUFU.EX2 R171, R186 ;  /* 0x000000ba00ab7308 */ /* 0x000ea20000000800 */
[C---:B-1----:R-:W-:Y:S01]  /*12170*/  FADD.FTZ R176, R183.reuse, R176 ;  /* 0x000000b0b7b07221 */ /* 0x042fe20000010000 */
[----:B------:R-:W-:-:S06]  /*12180*/  F2FP.BF16.F32.PACK_AB R169, R183, R169 ;  /* 0x000000a9b7a9723e */ /* 0x000fcc00000010ff */
[----:B------:R-:W1:Y:S01]  /*12190*/  MUFU.EX2 R185, R185 ;  /* 0x000000b900b97308 */ /* 0x000e620000000800 */
[----:B---3--:R-:W-:-:S07]  /*121a0*/  FADD.FTZ R3, R184, R3 ;  /* 0x00000003b8037221 */ /* 0x008fce0000010000 */
[----:B------:R-:W3:Y:S01]  /*121b0*/  MUFU.EX2 R187, R187 ;  /* 0x000000bb00bb7308 */ /* 0x000ee20000000800 */
[----:B--2---:R-:W-:-:S07]  /*121c0*/  FADD.FTZ R176, R171, R176 ;  /* 0x000000b0abb07221 */ /* 0x004fce0000010000 */
[----:B------:R-:W2:Y:S01]  /*121d0*/  MUFU.EX2 R188, R188 ;  /* 0x000000bc00bc7308 */ /* 0x000ea20000000800 */
[C---:B-1----:R-:W-:Y:S01]  /*121e0*/  FADD.FTZ R3, R185.reuse, R3 ;  /* 0x00000003b9037221 */ /* 0x042fe20000010000 */
[----:B------:R-:W-:-:S06]  /*121f0*/  F2FP.BF16.F32.PACK_AB R170, R185, R184 ;  /* 0x000000b8b9aa723e */ /* 0x000fcc00000010ff */
[----:B------:R-:W1:Y:S01]  /*12200*/  MUFU.EX2 R173, R190 ;  /* 0x000000be00ad7308 */ /* 0x000e620000000800 */
[C---:B---3--:R-:W-:Y:S01]  /*12210*/  FADD.FTZ R176, R187.reuse, R176 ;  /* 0x000000b0bbb07221 */ /* 0x048fe20000010000 */
[----:B------:R-:W-:-:S06]  /*12220*/  F2FP.BF16.F32.PACK_AB R171, R187, R171 ;  /* 0x000000abbbab723e */ /* 0x000fcc00000010ff */
        /* <DEDUP_REMOVED lines=8> */
[----:B------:R-:W-:Y:S02]  /*122b0*/  F2FP.BF16.F32.PACK_AB R173, R0, R173 ;  /* 0x000000ad00ad723e */ /* 0x000fe400000010ff */
[----:B------:R-:W-:-:S04]  /*122c0*/  F2FP.BF16.F32.PACK_AB R167, R179, R178 ;  /* 0x000000b2b3a7723e */ /* 0x000fc800000010ff */
[----:B------:R-:W2:Y:S01]  /*122d0*/  MUFU.EX2 R196, R196 ;  /* 0x000000c400c47308 */ /* 0x000ea20000000800 */
[----:B-1----:R-:W-:Y:S01]  /*122e0*/  FADD.FTZ R3, R193, R172 ;  /* 0x000000acc1037221 */ /* 0x002fe20000010000 */
[----:B------:R-:W-:-:S06]  /*122f0*/  F2FP.BF16.F32.PACK_AB R172, R189, R188 ;  /* 0x000000bcbdac723e */ /* 0x000fcc00000010ff */
[----:B------:R-:W1:Y:S01]  /*12300*/  MUFU.EX2 R195, R195 ;  /* 0x000000c300c37308 */ /* 0x000e620000000800 */
[----:B---3--:R-:W-:Y:S01]  /*12310*/  FADD.FTZ R176, R194, R177 ;  /* 0x000000b1c2b07221 */ /* 0x008fe20000010000 */
[C---:B--2---:R-:W-:Y:S01]  /*12320*/  FADD.FTZ R3, R196.reuse, R3 ;  /* 0x00000003c4037221 */ /* 0x044fe20000010000 */
[----:B------:R-:W-:Y:S02]  /*12330*/  F2FP.BF16.F32.PACK_AB R174, R196, R193 ;  /* 0x000000c1c4ae723e */ /* 0x000fe400000010ff */
[C---:B-1----:R-:W-:Y:S01]  /*12340*/  FADD.FTZ R0, R195.reuse, R176 ;  /* 0x000000b0c3007221 */ /* 0x042fe20000010000 */
[----:B------:R-:W-:Y:S01]  /*12350*/  F2FP.BF16.F32.PACK_AB R175, R195, R194 ;  /* 0x000000c2c3af723e */ /* 0x000fe200000010ff */
[----:B0-----:R-:W-:Y:S06]  /*12360*/  @!P0 BRA `(.L_x_2818) ;  /* 0x0000000000048947 */ /* 0x001fec0003800000 */
[----:B------:R-:W-:Y:S01]  /*12370*/  BPT.TRAP 0x1 ;  /* 0x000000040000795c */ /* 0x000fe20000300000 */
.L_x_2818:
[----:B------:R0:W1:Y:S01]  /*12380*/  SYNCS.PHASECHK.TRANS64.TRYWAIT P3, [R6+URZ+0x22850], R210 ;  /* 0x022850d2060075a7 */ /* 0x000062000806017f */
[----:B------:R-:W-:Y:S05]  /*12390*/  @!P0 BRA `(.L_x_2819) ;  /* 0x0000000000048947 */ /* 0x000fea0003800000 */
[----:B------:R-:W-:Y:S01]  /*123a0*/  BPT.TRAP 0x1 ;  /* 0x000000040000795c */ /* 0x000fe20000300000 */
.L_x_2819:
[----:B------:R-:W-:Y:S04]  /*123b0*/  BSSY B0, `(.L_x_2820) ;  /* 0x0000004000007945 */ /* 0x000fe80003800000 */
[----:B-1----:R-:W-:Y:S05]  /*123c0*/  @P3 BRA `(.L_x_2821) ;  /* 0x0000000000083947 */ /* 0x002fea0003800000 */
[----:B------:R-:W1:Y:S02]  /*123d0*/  SYNCS.PHASECHK.TRANS64.TRYWAIT P3, [R6+URZ+0x22850], R210 ;  /* 0x022850d2060075a7 */ /* 0x000e64000806017f */
[----:B-1----:R-:W-:Y:S05]  /*123e0*/  @!P3 BRA `(.L_x_2822) ;  /* 0x00000100001cb947 */ /* 0x002fea0003800000 */
.L_x_2821:
[----:B------:R-:W-:Y:S05]  /*123f0*/  BSYNC B0 ;  /* 0x0000000000007941 */ /* 0x000fea0003800000 */
.L_x_2820:
[----:B------:R-:W2:Y:S01]  /*12400*/  S2R R178, SR_TID.X ;  /* 0x0000000000b27919 */ /* 0x000ea20000002100 */
[----:B------:R-:W-:Y:S01]  /*12410*/  IMAD.MOV.U32 R177, RZ, RZ, 0x40000040 ;  /* 0x40000040ffb17424 */ /* 0x000fe200078e00ff */
[----:B------:R-:W-:Y:S05]  /*12420*/  WARPSYNC.ALL ;  /* 0x0000000000007948 */ /* 0x000fea0003800000 */
[----:B------:R-:W-:Y:S01]  /*12430*/  R2UR UR7, R177 ;  /* 0x00000000b10772ca */ /* 0x000fe200000e0000 */
[----:B------:R-:W-:Y:S02]  /*12440*/  IMAD R176, R2, 0xc00, R21 ;  /* 0x00000c0002b07824 */ /* 0x000fe400078e0215 */
[----:B01----:R-:W-:-:S02]  /*12450*/  @!P1 VIADD R6, R6, 0x22860 ;  /* 0x0002286006069836 */ /* 0x003fc40000000000 */
[----:B------:R-:W-:Y:S01]  /*12460*/  IMAD.MOV.U32 R213, RZ, RZ, R12 ;  /* 0x000000ffffd57224 */ /* 0x000fe200078e000c */
[----:B------:R-:W-:Y:S01]  /*12470*/  R2UR UR6, R176 ;  /* 0x00000000b00672ca */ /* 0x000fe200000e0000 */
[----:B------:R-:W-:Y:S01]  /*12480*/  IMAD.MOV.U32 R214, RZ, RZ, R7 ;  /* 0x000000ffffd67224 */ /* 0x000fe200078e0007 */
[----:B------:R-:W-:Y:S02]  /*12490*/  @!P1 PRMT R6, RZ, 0x654, R6 ;  /* 0x00000654ff069816 */ /* 0x000fe40000000006 */
[----:B--2---:R-:W-:-:S05]  /*124a0*/  SHF.R.U32.HI R178, RZ, 0x7, R178 ;  /* 0x00000007ffb27819 */ /* 0x004fca00000116b2 */
[----:B------:R-:W-:-:S05]  /*124b0*/  VIADD R177, R178, 0x8 ;  /* 0x00000008b2b17836 */ /* 0x000fca0000000000 */
[----:B------:R0:W-:Y:S02]  /*124c0*/  BAR.SYNC.DEFER_BLOCKING R177, 0x100 ;  /* 0x000400b10000751d */ /* 0x0001e40000010000 */
[----:B0-----:R-:W-:-:S04]  /*124d0*/  IMAD.MOV.U32 R177, RZ, RZ, 0x40000040 ;  /* 0x40000040ffb17424 */ /* 0x001fc800078e00ff */
        /* <DEDUP_REMOVED lines=43> */
[----:B--2---:R-:W-:-:S07]  /*12790*/  IMAD.MOV.U32 R6, RZ, RZ, R212 ;  /* 0x000000ffff067224 */ /* 0x004fce00078e00d4 */
.L_x_2813:
[----:B------:R-:W-:-:S13]  /*127a0*/  ISETP.GE.AND P2, PT, R6, R218, PT ;  /* 0x000000da0600720c */ /* 0x000fda0003f46270 */
[----:B------:R-:W-:Y:S05]  /*127b0*/  @!P2 BRA `(.L_x_2824) ;  /* 0x0000003400eca947 */ /* 0x000fea0003800000 */
[----:B------:R-:W-:Y:S02]  /*127c0*/  IMAD.MOV.U32 R214, RZ, RZ, R12 ;  /* 0x000000ffffd67224 */ /* 0x000fe400078e000c */
[----:B------:R-:W-:-:S07]  /*127d0*/  IMAD.MOV.U32 R215, RZ, RZ, R7 ;  /* 0x000000ffffd77224 */ /* 0x000fce00078e0007 */
.L_x_2842:
[----:B------:R-:W-:Y:S01]  /*127e0*/  VIADD R2, R2, 0x1 ;  /* 0x0000000102027836 */ /* 0x000fe20000000000 */
[----:B------:R-:W-:Y:S05]  /*127f0*/  YIELD ;  /* 0x0000000000007946 */ /* 0x000fea0003800000 */
[----:B------:R-:W-:-:S04]  /*12800*/  ISETP.NE.AND P2, PT, R2, 0x2, PT ;  /* 0x000000020200780c */ /* 0x000fc80003f45270 */
[----:B------:R-:W-:Y:S02]  /*12810*/  SEL R12, RZ, 0x1, P2 ;  /* 0x00000001ff0c7807 */ /* 0x000fe40001000000 */
[----:B------:R-:W-:Y:S02]  /*12820*/  SEL R2, R2, RZ, P2 ;  /* 0x000000ff02027207 */ /* 0x000fe40001000000 */
[----:B------:R-:W-:Y:S01]  /*12830*/  LOP3.LUT R19, R19, R12, RZ, 0x3c, !PT ;  /* 0x0000000c13137212 */ /* 0x000fe200078e3cff */
[----:B--2---:R-:W-:Y:S06]  /*12840*/  @!P0 BRA `(.L_x_2825) ;  /* 0x0000000000048947 */ /* 0x004fec0003800000 */
[----:B------:R-:W-:Y:S01]  /*12850*/  BPT.TRAP 0x1 ;  /* 0x000000040000795c */ /* 0x000fe20000300000 */
.L_x_2825:
[----:B0-----:R-:W-:Y:S01]  /*12860*/  IMAD R210, R2, 0x8, R16 ;  /* 0x0000000802d27824 */ /* 0x001fe200078e0210 */
[----:B------:R-:W-:-:S04]  /*12870*/  SHF.L.U32 R209, R19, 0x1f, RZ ;  /* 0x0000001f13d17819 */ /* 0x000fc800000006ff */
[----:B------:R0:W2:Y:S01]  /*12880*/  SYNCS.PHASECHK.TRANS64.TRYWAIT P2, [R210+URZ+0x22830], R209 ;  /* 0x022830d1d20075a7 */ /* 0x0000a2000804017f */
[----:B------:R-:W-:Y:S05]  /*12890*/  @!P0 BRA `(.L_x_2826) ;  /* 0x0000000000048947 */ /* 0x000fea0003800000 */
[----:B------:R-:W-:Y:S01]  /*128a0*/  BPT.TRAP 0x1 ;  /* 0x000000040000795c */ /* 0x000fe20000300000 */
.L_x_2826:
[----:B------:R-:W-:Y:S02]  /*128b0*/  IMAD R12, R2, 0x300, R207 ;  /* 0x00000300020c7824 */ /* 0x000fe400078e02cf */
[----:B------:R-:W-:Y:S01]  /*128c0*/  IMAD.MOV.U32 R13, RZ, RZ, 0x40000040 ;  /* 0x40000040ff0d7424 */ /* 0x000fe200078e00ff */
[----:B--2---:R-:W-:Y:S06]  /*128d0*/  @P2 BRA `(.L_x_2827) ;  /* 0x0000000000082947 */ /* 0x004fec0003800000 */
[----:B------:R-:W2:Y:S02]  /*128e0*/  SYNCS.PHASECHK.TRANS64.TRYWAIT P2, [R210+URZ+0x22830], R209 ;  /* 0x022830d1d20075a7 */ /* 0x000ea4000804017f */
[----:B--2---:R-:W-:Y:S05]  /*128f0*/  @!P2 BRA `(.L_x_2828) ;  /* 0x000000f800eca947 */ /* 0x004fea0003800000 */
.L_x_2827:
[----:B------:R-:W-:Y:S05]  /*12900*/  WARPSYNC.ALL ;  /* 0x0000000000007948 */ /* 0x000fea0003800000 */
[C---:B------:R-:W-:Y:S01]  /*12910*/  R2UR UR6, R12.reuse ;  /* 0x000000000c0672ca */ /* 0x040fe200000e0000 */
[----:B-1----:R-:W-:Y:S01]  /*12920*/  WARPGROUP.ARRIVE ;  /* 0x00000000000079c5 */ /* 0x002fe20000000000 */
[----:B------:R-:W-:Y:S01]  /*12930*/  R2UR UR7, R13 ;  /* 0x000000000d0772ca */ /* 0x000fe200000e0000 */
[----:B------:R-:W-:Y:S01]  /*12940*/  VIADD R212, R12, 0x2 ;  /* 0x000000020cd47836 */ /* 0x000fe20000000000 */
[----:B------:R-:W-:Y:S01]  /*12950*/  R2UR UR4, R4 ;  /* 0x00000000040472ca */ /* 0x000fe200000e0000 */
[----:B------:R-:W-:Y:S01]  /*12960*/  IMAD.MOV.U32 R213, RZ, RZ, 0x40000040 ;  /* 0x40000040ffd57424 */ /* 0x000fe200078e00ff */
[----:B------:R-:W-:Y:S01]  /*12970*/  R2UR UR5, R5 ;  /* 0x00000000050572ca */ /* 0x000fe200000e0000 */
[----:B------:R-:W-:Y:S01]  /*12980*/  IMAD.MOV.U32 R13, RZ, RZ, 0x40000040 ;  /* 0x40000040ff0d7424 */ /* 0x000fe200078e00ff */
[----:B------:R-:W1:Y:S01]  /*12990*/  LDC R7, c[0x0][0x448] ;  /* 0x00011200ff077b82 */ /* 0x000e620000000800 */
[----:B------:R-:W3:Y:S10]  /*129a0*/  S2R R20, SR_TID.X ;  /* 0x0000000000147919 */ /* 0x000ef40000002100 */
        /* <DEDUP_REMOVED lines=8> */
[----:B-1----:R-:W-:Y:S01]  /*12a30*/  ISETP.NE.AND P2, PT, R7, 0x1, PT ;  /* 0x000000010700780c */ /* 0x002fe20003f45270 */
[----:B------:R-:W-:Y:S01]  /*12a40*/  IMAD.IADD R7, R211, 0x1, R206 ;  /* 0x00000001d3077824 */ /* 0x000fe200078e02ce */
[----:B---3--:R-:W-:-:S04]  /*12a50*/  SHF.R.U32.HI R20, RZ, 0x7, R20 ;  /* 0x00000007ff147819 */ /* 0x008fc80000011614 */
[----:B------:R-:W-:Y:S01]  /*12a60*/  IADD3 R20, -R20, 0xb, RZ ;  /* 0x0000000b14147810 */ /* 0x000fe20007ffe1ff */
        /* <DEDUP_REMOVED lines=12> */
[----:B------:R-:W1:Y:S01]  /*12b30*/  @P2 LDC R12, c[0x0][0x450] ;  /* 0x00011400ff0c2b82 */ /* 0x000e620000000800 */
[----:B------:R-:W-:Y:S02]  /*12b40*/  R2UR UR4, R8 ;  /* 0x00000000080472ca */ /* 0x000fe400000e0000 */
[----:B------:R-:W-:-:S05]  /*12b50*/  R2UR UR5, R9 ;  /* 0x00000000090572ca */ /* 0x000fca00000e0000 */
[----:B------:R-:W3:Y:S02]  /*12b60*/  @P2 LDC R13, c[0x0][0x44c] ;  /* 0x00011300ff0d2b82 */ /* 0x000ee40000000800 */
[----:B---3--:R-:W-:-:S05]  /*12b70*/  @P2 IMAD.HI.U32 R13, R7, R13, RZ ;  /* 0x0000000d070d2227 */ /* 0x008fca00078e00ff */
[----:B-1----:R-:W-:Y:S02]  /*12b80*/  @P2 SHF.R.U32.HI R7, RZ, R12, R13 ;  /* 0x0000000cff072219 */ /* 0x002fe4000001160d */
[----:B------:R-:W-:-:S03]  /*12b90*/  ISETP.GE.AND P2, PT, R230, 0x1, PT ;  /* 0x00000001e600780c */ /* 0x000fc60003f46270 */
[----:B------:R-:W1:Y:S01]  /*12ba0*/  SHFL.IDX PT, R228, R7, RZ, 0x1c1f ;  /* 0x001c1fff07e47589 */ /* 0x000e6200000e0000 */
        /* <DEDUP_REMOVED lines=24> */
[----:B------:R-:W-:-:S02]  /*12d30*/  IMAD R194, R6, -0x60, RZ ;  /* 0xffffffa006c27824 */ /* 0x000fc400078e02ff */
[----:B------:R-:W-:Y:S01]  /*12d40*/  FMUL.FTZ R155, R157, UR44 ;  /* 0x0000002c9d9b7c20 */ /* 0x000fe20008410000 */
[----:B------:R-:W-:Y:S01]  /*12d50*/  FMUL.FTZ R186, R190, UR44 ;  /* 0x0000002cbeba7c20 */ /* 0x000fe20008410000 */
[----:B------:R-:W-:Y:S01]  /*12d60*/  FMUL.FTZ R157, R159, UR44 ;  /* 0x0000002c9f9d7c20 */ /* 0x000fe20008410000 */
[----:B------:R-:W-:Y:S01]  /*12d70*/  FMUL.FTZ R190, R195, UR44 ;  /* 0x0000002cc3be7c20 */ /* 0x000fe20008410000 */
[----:B------:R3:W-:Y:S06]  /*12d80*/  BAR.ARV R20, 0x100 ;  /* 0x000400140000751d */ /* 0x0007ec0000002000 */
[----:B------:R-:W-:Y:S01]  /*12d90*/  FMUL.FTZ R159, R161, UR44 ;  /* 0x0000002ca19f7c20 */ /* 0x000fe20008410000 */
        /* <DEDUP_REMOVED lines=24> */
[----:B----4-:R-:W-:-:S02]  /*12f20*/  VIADD R162, R194, 0x1 ;  /* 0x00000001c2a27836 */ /* 0x010fc40000000000 */
[----:B------:R-:W-:Y:S01]  /*12f30*/  FMUL.FTZ R192, R198, UR44 ;  /* 0x0000002cc6c07c20 */ /* 0x000fe20008410000 */
[----:B------:R-:W-:Y:S01]  /*12f40*/  FMUL.FTZ R193, R199, UR44 ;  /* 0x0000002cc7c17c20 */ /* 0x000fe20008410000 */
[----:B------:R-:W4:Y:S01]  /*12f50*/  MUFU.TANH R13, R13 ;  /* 0x0000000d000d7308 */ /* 0x000f220000002400 */
[----:B------:R-:W-:-:S05]  /*12f60*/  IMAD R162, R202, -0x2, R162 ;  /* 0xfffffffecaa27824 */ /* 0x000fca00078e02a2 */
[----:B------:R-:W-:Y:S02]  /*12f70*/  IADD3 R162, -R200, R162, R201 ;  /* 0x000000a2c8a27210 */ /* 0x000fe40007ffe1c9 */
[----:B------:R-:W0:Y:S03]  /*12f80*/  MUFU.TANH R152, R152 ;  /* 0x0000009800987308 */ /* 0x000e260000002400 */
[C---:B------:R-:W-:Y:S02]  /*12f90*/  VIADD R227, R162.reuse, UR43 ;  /* 0x0000002ba2e37c36 */ /* 0x040fe40008000000 */
[----:B------:R-:W-:Y:S02]  /*12fa0*/  VIADD R199, R162, UR53 ;  /* 0x00000035a2c77c36 */ /* 0x000fe40008000000 */
[C---:B-1----:R-:W-:Y:S01]  /*12fb0*/  IMAD.IADD R198, R228.reuse, 0x1, R227 ;  /* 0x00000001e4c67824 */ /* 0x042fe200078e02e3 */
[----:B------:R-:W1:Y:S01]  /*12fc0*/  MUFU.TANH R12, R12 ;  /* 0x0000000c000c7308 */ /* 0x000e620000002400 */
        /* <DEDUP_REMOVED lines=46> */
[----:B-1-34-:R-:W-:Y:S05]  /*132b0*/  @!P2 BRA `(.L_x_2829) ;  /* 0x000000000058a947 */ /* 0x01afea0003800000 */
        /* <DEDUP_REMOVED lines=12> */
.L_x_2831:
[----:B------:R-:W-:-:S05]  /*13380*/  IMAD.U32 R229, RZ, RZ, UR37 ;  /* 0x00000025ffe57e24 */ /* 0x000fca000f8e00ff */
[----:B------:R-:W-:-:S13]  /*13390*/  ISETP.NE.AND P2, PT, R229, 0x1, PT ;  /* 0x00000001e500780c */ /* 0x000fda0003f45270 */
[----:B------:R-:W1:Y:S02]  /*133a0*/  @P2 LDC.64 R162, c[0x0][0x9e8] ;  /* 0x00027a00ffa22b82 */ /* 0x000e640000000a00 */
[----:B-1----:R-:W-:-:S05]  /*133b0*/  @P2 IMAD.HI.U32 R162, R228, R162, RZ ;  /* 0x000000a2e4a22227 */ /* 0x002fca00078e00ff */
[----:B------:R-:W-:-:S07]  /*133c0*/  @P2 SHF.R.U32.HI R228, RZ, R163, R162 ;  /* 0x000000a3ffe42219 */ /* 0x000fce00000116a2 */
.L_x_2832:
[----:B------:R-:W-:Y:S05]  /*133d0*/  BSYNC B0 ;  /* 0x0000000000007941 */ /* 0x000fea0003800000 */
.L_x_2830:
[----:B------:R-:W-:-:S04]  /*133e0*/  IMAD R162, R202, -0x2, R194 ;  /* 0xfffffffecaa27824 */ /* 0x000fc800078e02c2 */
[----:B------:R-:W-:-:S05]  /*133f0*/  IMAD R162, R228, R229, R162 ;  /* 0x000000e5e4a27224 */ /* 0x000fca00078e02a2 */
[----:B------:R-:W-:Y:S02]  /*13400*/  VIMNMX R197, R197, R162, !PT ;  /* 0x000000a2c5c57248 */ /* 0x000fe40007fe0100 */
[----:B------:R-:W-:-:S07]  /*13410*/  VIADDMNMX R198, R162, R229, R198, PT ;  /* 0x000000e5a2c67246 */ /* 0x000fce00038001c6 */
.L_x_2829:
[----:B------:R-:W3:Y:S01]  /*13420*/  LDL.LU R229, [R1] ;  /* 0x0000000001e57983 */ /* 0x000ee20000300800 */
[C---:B------:R-:W-:Y:S02]  /*13430*/  ISETP.GE.AND P2, PT, R194.reuse, 0x1, PT ;  /* 0x00000001c200780c */ /* 0x040fe40003f46270 */
[----:B------:R-:W-:Y:S01]  /*13440*/  ISETP.GE.AND P4, PT, R194, 0x9, PT ;  /* 0x00000009c200780c */ /* 0x000fe20003f86270 */
[----:B------:R-:W1:Y:S02]  /*13450*/  SHFL.IDX PT, R7, R7, 0x1, 0x1c1f ;  /* 0x003c1f0007077f89 */ /* 0x000e6400000e0000 */
[--C-:B-1----:R-:W-:Y:S02]  /*13460*/  IMAD.IADD R227, R227, 0x1, R7.reuse ;  /* 0x00000001e3e37824 */ /* 0x102fe400078e0207 */
[----:B------:R-:W-:Y:S01]  /*13470*/  IMAD.IADD R199, R199, 0x1, R7 ;  /* 0x00000001c7c77824 */ /* 0x000fe200078e0207 */
[----:B---3--:R-:W-:-:S05]  /*13480*/  LOP3.LUT R229, R229, 0xfff7ffff, RZ, 0xc0, !PT ;  /* 0xfff7ffffe5e57812 */ /* 0x008fca00078ec0ff */
        /* <DEDUP_REMOVED lines=134> */
[----:B------:R-:W-:-:S13]  /*13cf0*/  ISETP.GE.AND P6, PT, R230, 0x1, PT ;  /* 0x00000001e600780c */ /* 0x000fda0003fc6270 */
        /* <DEDUP_REMOVED lines=13> */
.L_x_2835:
[----:B------:R-:W-:-:S05]  /*13dd0*/  IMAD.U32 R13, RZ, RZ, UR37 ;  /* 0x00000025ff0d7e24 */ /* 0x000fca000f8e00ff */
[----:B------:R-:W-:-:S13]  /*13de0*/  ISETP.NE.AND P6, PT, R13, 0x1, PT ;  /* 0x000000010d00780c */ /* 0x000fda0003fc5270 */
[----:B------:R-:W0:Y:S02]  /*13df0*/  @P6 LDC.64 R154, c[0x0][0x9e8] ;  /* 0x00027a00ff9a6b82 */ /* 0x000e240000000a00 */
[----:B0-----:R-:W-:-:S05]  /*13e00*/  @P6 IMAD.HI.U32 R154, R7, R154, RZ ;  /* 0x0000009a079a6227 */ /* 0x001fca00078e00ff */
[----:B------:R-:W-:-:S07]  /*13e10*/  @P6 SHF.R.U32.HI R7, RZ, R155, R154 ;  /* 0x0000009bff076219 */ /* 0x000fce000001169a */
.L_x_2836:
[----:B------:R-:W-:Y:S05]  /*13e20*/  BSYNC B0 ;  /* 0x0000000000007941 */ /* 0x000fea0003800000 */
.L_x_2834:
[----:B------:R-:W-:-:S04]  /*13e30*/  IMAD R194, R202, -0x2, R194 ;  /* 0xfffffffecac27824 */ /* 0x000fc800078e02c2 */
[----:B------:R-:W-:-:S05]  /*13e40*/  IMAD R194, R7, R13, R194 ;  /* 0x0000000d07c27224 */ /* 0x000fca00078e02c2 */
[----:B------:R-:W-:Y:S02]  /*13e50*/  VIMNMX R199, R199, R194, !PT ;  /* 0x000000c2c7c77248 */ /* 0x000fe40007fe0100 */
[----:B------:R-:W-:-:S07]  /*13e60*/  VIADDMNMX R227, R194, R13, R227, PT ;  /* 0x0000000dc2e37246 */ /* 0x000fce00038001e3 */
.L_x_2833:
[----:B------:R-:W-:Y:S02]  /*13e70*/  ISETP.GT.AND P2, PT, R199, 0x1, !P2 ;  /* 0x00000001c700780c */ /* 0x000fe40005744270 */
[----:B------:R-:W-:Y:S02]  /*13e80*/  FMNMX.FTZ R7, R162, R215, !PT ;  /* 0x000000d7a2077209 */ /* 0x000fe40007810000 */
[----:B------:R-:W-:Y:S02]  /*13e90*/  ISETP.LT.OR P2, PT, R227, 0x2, P2 ;  /* 0x00000002e300780c */ /* 0x000fe40001741670 */
[----:B------:R-:W-:Y:S02]  /*13ea0*/  LOP3.LUT P6, RZ, R229, 0x8000, RZ, 0xc0, !PT ;  /* 0x00008000e5ff7812 */ /* 0x000fe400078cc0ff */
        /* <DEDUP_REMOVED lines=72> */
[----:B------:R-:W-:Y:S02]  /*14330*/  ISETP.GT.AND P2, PT, R199, 0x30, !P2 ;  /* 0x00000030c700780c */ /* 0x000fe40005744270 */
[C---:B------:R-:W-:Y:S01]  /*14340*/  ISETP.LT.OR P4, PT, R227.reuse, 0x52, P4 ;  /* 0x00000052e300780c */ /* 0x040fe20002781670 */
[----:B------:R-:W0:Y:S01]  /*14350*/  SHFL.BFLY PT, R13, R7, 0x1, 0x1f ;  /* 0x0c201f00070d7f89 */ /* 0x000e2200000e0000 */
[----:B------:R-:W-:Y:S02]  /*14360*/  ISETP.LT.OR P2, PT, R227, 0x31, P2 ;  /* 0x00000031e300780c */ /* 0x000fe40001741670 */
[----:B------:R-:W-:-:S02]  /*14370*/  ISETP.GT.AND P5, PT, R199, 0x58, !P5 ;  /* 0x00000058c700780c */ /* 0x000fc40006fa4270 */
[----:B------:R-:W-:Y:S02]  /*14380*/  FSEL R176, R176, -INF , !P2 ;  /* 0xff800000b0b07808 */ /* 0x000fe40005000000 */
[----:B------:R-:W-:Y:S02]  /*14390*/  LOP3.LUT P2, RZ, R229, 0x400, RZ, 0xc0, !PT ;  /* 0x00000400e5ff7812 */ /* 0x000fe4000784c0ff */
[----:B------:R-:W-:Y:S02]  /*143a0*/  FSEL R190, R190, -INF , !P4 ;  /* 0xff800000bebe7808 */ /* 0x000fe40006000000 */
[----:B------:R-:W-:Y:S02]  /*143b0*/  ISETP.GT.AND P2, PT, R199, 0x31, !P2 ;  /* 0x00000031c700780c */ /* 0x000fe40005744270 */
[C---:B------:R-:W-:Y:S02]  /*143c0*/  ISETP.LT.OR P5, PT, R227.reuse, 0x59, P5 ;  /* 0x00000059e300780c */ /* 0x040fe40002fa1670 */
[----:B------:R-:W-:-:S02]  /*143d0*/  ISETP.LT.OR P2, PT, R227, 0x32, P2 ;  /* 0x00000032e300780c */ /* 0x000fc40001741670 */
[----:B------:R-:W-:Y:S02]  /*143e0*/  FSEL R192, R192, -INF , !P5 ;  /* 0xff800000c0c07808 */ /* 0x000fe40006800000 */
[----:B------:R-:W-:Y:S02]  /*143f0*/  FSEL R177, R177, -INF , !P2 ;  /* 0xff800000b1b17808 */ /* 0x000fe40005000000 */
[----:B------:R-:W-:Y:S02]  /*14400*/  LOP3.LUT P2, RZ, R229, 0x200, RZ, 0xc0, !PT ;  /* 0x00000200e5ff7812 */ /* 0x000fe4000784c0ff */
[----:B0-----:R-:W-:Y:S01]  /*14410*/  FMNMX.FTZ R7, R7, R13, !PT ;  /* 0x0000000d07077209 */ /* 0x001fe20007810000 */
[----:B------:R-:W-:Y:S01]  /*14420*/  IMAD.U32 R13, RZ, RZ, UR36 ;  /* 0x00000024ff0d7e24 */ /* 0x000fe2000f8e00ff */
[----:B------:R-:W-:-:S03]  /*14430*/  ISETP.GT.AND P2, PT, R199, 0x38, !P2 ;  /* 0x00000038c700780c */ /* 0x000fc60005744270 */
[----:B------:R-:W-:Y:S01]  /*14440*/  FMUL.FTZ R154, R7, R13 ;  /* 0x0000000d079a7220 */ /* 0x000fe20000410000 */
        /* <DEDUP_REMOVED lines=23> */
[----:B------:R-:W-:Y:S02]  /*145c0*/  FSEL R155, R7, RZ, P2 ;  /* 0x000000ff079b7208 */ /* 0x000fe40001000000 */
[----:B------:R-:W-:Y:S02]  /*145d0*/  FSEL R154, R154, RZ, P2 ;  /* 0x000000ff9a9a7208 */ /* 0x000fe40001000000 */
[----:B------:R-:W-:Y:S01]  /*145e0*/  ISETP.GT.AND P2, PT, R199, RZ, !P3 ;  /* 0x000000ffc700720c */ /* 0x000fe20005f44270 */
[----:B------:R-:W-:Y:S02]  /*145f0*/  FADD.FTZ R155, -R155, R215 ;  /* 0x000000d79b9b7221 */ /* 0x000fe40000010100 */
[-CC-:B------:R-:W-:Y:S01]  /*14600*/  FFMA.FTZ R162, R162, R13.reuse, -R154.reuse ;  /* 0x0000000da2a27223 */ /* 0x180fe2000001089a */
[----:B------:R-:W-:Y:S01]  /*14610*/  ISETP.LT.OR P2, PT, R227, 0x1, P2 ;  /* 0x00000001e300780c */ /* 0x000fe20001741670 */
[-C--:B------:R-:W-:Y:S01]  /*14620*/  FMUL.FTZ R155, R155, R13.reuse ;  /* 0x0000000d9b9b7220 */ /* 0x080fe20000410000 */
[-CC-:B------:R-:W-:Y:S01]  /*14630*/  FFMA.FTZ R152, R152, R13.reuse, -R154.reuse ;  /* 0x0000000d98987223 */ /* 0x180fe2000001089a */
[-CC-:B------:R-:W-:Y:S01]  /*14640*/  FFMA.FTZ R163, R163, R13.reuse, -R154.reuse ;  /* 0x0000000da3a37223 */ /* 0x180fe2000001089a */
[----:B------:R-:W-:Y:S01]  /*14650*/  FSEL R194, R12, -INF , !P2 ;  /* 0xff8000000cc27808 */ /* 0x000fe20005000000 */
[----:B------:R-:W-:Y:S01]  /*14660*/  MUFU.EX2 R162, R162 ;  /* 0x000000a200a27308 */ /* 0x000fe20000000800 */
[----:B------:R-:W-:Y:S01]  /*14670*/  ISETP.GT.AND P2, PT, R199, 0x59, !P6 ;  /* 0x00000059c700780c */ /* 0x000fe20007744270 */
[-CC-:B------:R-:W-:Y:S01]  /*14680*/  FFMA.FTZ R228, R228, R13.reuse, -R154.reuse ;  /* 0x0000000de4e47223 */ /* 0x180fe2000001089a */
[----:B------:R-:W-:Y:S01]  /*14690*/  FMNMX.FTZ R12, R194, R214, !PT ;  /* 0x000000d6c20c7209 */ /* 0x000fe20007810000 */
[-CC-:B------:R-:W-:Y:S01]  /*146a0*/  FFMA.FTZ R158, R158, R13.reuse, -R154.reuse ;  /* 0x0000000d9e9e7223 */ /* 0x180fe2000001089a */
[----:B------:R-:W-:Y:S01]  /*146b0*/  ISETP.LT.OR P2, PT, R227, 0x5a, P2 ;  /* 0x0000005ae300780c */ /* 0x000fe20001741670 */
[-CC-:B------:R-:W-:Y:S01]  /*146c0*/  FFMA.FTZ R159, R159, R13.reuse, -R154.reuse ;  /* 0x0000000d9f9f7223 */ /* 0x180fe2000001089a */
[----:B------:R-:W-:Y:S01]  /*146d0*/  FMNMX.FTZ R12, R153, R12, !PT ;  /* 0x0000000c990c7209 */ /* 0x000fe20007810000 */
[----:B------:R-:W0:Y:S01]  /*146e0*/  MUFU.EX2 R155, R155 ;  /* 0x0000009b009b7308 */ /* 0x000e220000000800 */
[----:B------:R-:W-:Y:S01]  /*146f0*/  FSEL R193, R193, -INF , !P2 ;  /* 0xff800000c1c17808 */ /* 0x000fe20005000000 */
[-CC-:B------:R-:W-:Y:S01]  /*14700*/  FFMA.FTZ R164, R164, R13.reuse, -R154.reuse ;  /* 0x0000000da4a47223 */ /* 0x180fe2000001089a */
[----:B------:R-:W-:Y:S01]  /*14710*/  FMNMX.FTZ R12, R156, R12, !PT ;  /* 0x0000000c9c0c7209 */ /* 0x000fe20007810000 */
[-CC-:B------:R-:W-:Y:S01]  /*14720*/  FFMA.FTZ R165, R165, R13.reuse, -R154.reuse ;  /* 0x0000000da5a57223 */ /* 0x180fe2000001089a */
[-CC-:B------:R-:W-:Y:S01]  /*14730*/  FFMA.FTZ R168, R168, R13.reuse, -R154.reuse ;  /* 0x0000000da8a87223 */ /* 0x180fe2000001089a */
[-CC-:B------:R-:W-:Y:S01]  /*14740*/  FFMA.FTZ R169, R169, R13.reuse, -R154.reuse ;  /* 0x0000000da9a97223 */ /* 0x180fe2000001089a */
[----:B------:R-:W-:Y:S01]  /*14750*/  FMNMX.FTZ R12, R157, R12, !PT ;  /* 0x0000000c9d0c7209 */ /* 0x000fe20007810000 */
[----:B------:R-:W1:Y:S01]  /*14760*/  MUFU.EX2 R152, R152 ;  /* 0x0000009800987308 */ /* 0x000e620000000800 */
[-CC-:B------:R-:W-:Y:S01]  /*14770*/  FFMA.FTZ R172, R172, R13.reuse, -R154.reuse ;  /* 0x0000000dacac7223 */ /* 0x180fe2000001089a */
[-CC-:B------:R-:W-:Y:S01]  /*14780*/  FFMA.FTZ R173, R173, R13.reuse, -R154.reuse ;  /* 0x0000000dadad7223 */ /* 0x180fe2000001089a */
[----:B------:R-:W-:Y:S01]  /*14790*/  FMNMX.FTZ R12, R160, R12, !PT ;  /* 0x0000000ca00c7209 */ /* 0x000fe20007810000 */
[-CC-:B------:R-:W-:Y:S01]  /*147a0*/  FFMA.FTZ R212, R212, R13.reuse, -R154.reuse ;  /* 0x0000000dd4d47223 */ /* 0x180fe2000001089a */
[-CC-:B------:R-:W-:Y:S01]  /*147b0*/  FFMA.FTZ R213, R213, R13.reuse, -R154.reuse ;  /* 0x0000000dd5d57223 */ /* 0x180fe2000001089a */
[----:B------:R-:W-:Y:S01]  /*147c0*/  FFMA.FTZ R180, R180, R13, -R154 ;  /* 0x0000000db4b47223 */ /* 0x000fe2000001089a */
[----:B------:R-:W-:Y:S01]  /*147d0*/  FMNMX.FTZ R12, R161, R12, !PT ;  /* 0x0000000ca10c7209 */ /* 0x000fe20007810000 */
[----:B------:R-:W3:Y:S01]  /*147e0*/  MUFU.EX2 R163, R163 ;  /* 0x000000a300a37308 */ /* 0x000ee20000000800 */
[----:B0-----:R-:W-:Y:S01]  /*147f0*/  FFMA.FTZ R3, R155, R3, R162 ;  /* 0x000000039b037223 */ /* 0x001fe200000100a2 */
[-CC-:B------:R-:W-:Y:S01]  /*14800*/  FFMA.FTZ R181, R181, R13.reuse, -R154.reuse ;  /* 0x0000000db5b57223 */ /* 0x180fe2000001089a */
[----:B------:R-:W-:Y:S01]  /*14810*/  FMNMX.FTZ R12, R166, R12, !PT ;  /* 0x0000000ca60c7209 */ /* 0x000fe20007810000 */
[-CC-:B------:R-:W-:Y:S01]  /*14820*/  FFMA.FTZ R184, R184, R13.reuse, -R154.reuse ;  /* 0x0000000db8b87223 */ /* 0x180fe2000001089a */
[-CC-:B------:R-:W-:Y:S01]  /*14830*/  FFMA.FTZ R185, R185, R13.reuse, -R154.reuse ;  /* 0x0000000db9b97223 */ /* 0x180fe2000001089a */
[-CC-:B------:R-:W-:Y:S01]  /*14840*/  FFMA.FTZ R188, R188, R13.reuse, -R154.reuse ;  /* 0x0000000dbcbc7223 */ /* 0x180fe2000001089a */
[----:B------:R-:W-:Y:S01]  /*14850*/  FMNMX.FTZ R12, R167, R12, !PT ;  /* 0x0000000ca70c7209 */ /* 0x000fe20007810000 */
[----:B------:R-:W0:Y:S01]  /*14860*/  MUFU.EX2 R228, R228 ;  /* 0x000000e400e47308 */ /* 0x000e220000000800 */
[C---:B-1----:R-:W-:Y:S01]  /*14870*/  FADD.FTZ R3, R152.reuse, R3 ;  /* 0x0000000398037221 */ /* 0x042fe20000010000 */
[----:B------:R-:W-:Y:S01]  /*14880*/  F2FP.BF16.F32.PACK_AB R152, R152, R162 ;  /* 0x000000a29898723e */ /* 0x000fe200000010ff */
[-CC-:B------:R-:W-:Y:S01]  /*14890*/  FFMA.FTZ R189, R189, R13.reuse, -R154.reuse ;  /* 0x0000000dbdbd7223 */ /* 0x180fe2000001089a */
[----:B------:R-:W-:Y:S01]  /*148a0*/  FMNMX.FTZ R12, R170, R12, !PT ;  /* 0x0000000caa0c7209 */ /* 0x000fe20007810000 */
[-CC-:B------:R-:W-:Y:S01]  /*148b0*/  FFMA.FTZ R216, R216, R13.reuse, -R154.reuse ;  /* 0x0000000dd8d87223 */ /* 0x180fe2000001089a */
[-CC-:B------:R-:W-:Y:S01]  /*148c0*/  FFMA.FTZ R226, R226, R13.reuse, -R154.reuse ;  /* 0x0000000de2e27223 */ /* 0x180fe2000001089a */
[-CC-:B------:R-:W-:Y:S01]  /*148d0*/  FFMA.FTZ R195, R195, R13.reuse, -R154.reuse ;  /* 0x0000000dc3c37223 */ /* 0x180fe2000001089a */
[----:B------:R-:W-:Y:S01]  /*148e0*/  FMNMX.FTZ R12, R171, R12, !PT ;  /* 0x0000000cab0c7209 */ /* 0x000fe20007810000 */
[----:B------:R-:W1:Y:S01]  /*148f0*/  MUFU.EX2 R158, R158 ;  /* 0x0000009e009e7308 */ /* 0x000e620000000800 */
[----:B---3--:R-:W-:Y:S01]  /*14900*/  FADD.FTZ R3, R163, R3 ;  /* 0x00000003a3037221 */ /* 0x008fe20000010000 */
[----:B------:R-:W-:Y:S01]  /*14910*/  FFMA.FTZ R154, R196, R13, -R154 ;  /* 0x0000000dc49a7223 */ /* 0x000fe2000001089a */
[----:B------:R-:W-:Y:S01]  /*14920*/  FMNMX.FTZ R12, R174, R12, !PT ;  /* 0x0000000cae0c7209 */ /* 0x000fe20007810000 */
[-C--:B------:R-:W-:Y:S01]  /*14930*/  FMUL.FTZ R24, R24, R155.reuse ;  /* 0x0000009b18187220 */ /* 0x080fe20000410000 */
[-C--:B------:R-:W-:Y:S01]  /*14940*/  FMUL.FTZ R25, R25, R155.reuse ;  /* 0x0000009b19197220 */ /* 0x080fe20000410000 */
[-C--:B------:R-:W-:Y:S01]  /*14950*/  FMUL.FTZ R28, R28, R155.reuse ;  /* 0x0000009b1c1c7220 */ /* 0x080fe20000410000 */
[----:B------:R-:W-:Y:S01]  /*14960*/  FMNMX.FTZ R12, R175, R12, !PT ;  /* 0x0000000caf0c7209 */ /* 0x000fe20007810000 */
[----:B------:R-:W3:Y:S01]  /*14970*/  MUFU.EX2 R159, R159 ;  /* 0x0000009f009f7308 */ /* 0x000ee20000000800 */
[----:B0-----:R-:W-:Y:S01]  /*14980*/  FADD.FTZ R3, R228, R3 ;  /* 0x00000003e4037221 */ /* 0x001fe20000010000 */
[-C--:B------:R-:W-:Y:S01]  /*14990*/  FMUL.FTZ R29, R29, R155.reuse ;  /* 0x0000009b1d1d7220 */ /* 0x080fe20000410000 */
[----:B------:R-:W-:Y:S01]  /*149a0*/  FMNMX.FTZ R12, R176, R12, !PT ;  /* 0x0000000cb00c7209 */ /* 0x000fe20007810000 */
[-C--:B------:R-:W-:Y:S01]  /*149b0*/  FMUL.FTZ R32, R32, R155.reuse ;  /* 0x0000009b20207220 */ /* 0x080fe20000410000 */
[-C--:B------:R-:W-:Y:S01]  /*149c0*/  FMUL.FTZ R33, R33, R155.reuse ;  /* 0x0000009b21217220 */ /* 0x080fe20000410000 */
[-C--:B------:R-:W-:Y:S01]  /*149d0*/  FMUL.FTZ R36, R36, R155.reuse ;  /* 0x0000009b24247220 */ /* 0x080fe20000410000 */
[----:B------:R-:W-:Y:S01]  /*149e0*/  FMNMX.FTZ R12, R177, R12, !PT ;  /* 0x0000000cb10c7209 */ /* 0x000fe20007810000 */
[----:B------:R-:W0:Y:S01]  /*149f0*/  MUFU.EX2 R164, R164 ;  /* 0x000000a400a47308 */ /* 0x000e220000000800 */
[----:B-1----:R-:W-:Y:S01]  /*14a00*/  FADD.FTZ R3, R158, R3 ;  /* 0x000000039e037221 */ /* 0x002fe20000010000 */
[-C--:B------:R-:W-:Y:S01]  /*14a10*/  FMUL.FTZ R37, R37, R155.reuse ;  /* 0x0000009b25257220 */ /* 0x080fe20000410000 */
[----:B------:R-:W-:Y:S01]  /*14a20*/  FMNMX.FTZ R12, R178, R12, !PT ;  /* 0x0000000cb20c7209 */ /* 0x000fe20007810000 */
[-C--:B------:R-:W-:Y:S01]  /*14a30*/  FMUL.FTZ R40, R40, R155.reuse ;  /* 0x0000009b28287220 */ /* 0x080fe20000410000 */
[-C--:B------:R-:W-:Y:S01]  /*14a40*/  FMUL.FTZ R41, R41, R155.reuse ;  /* 0x0000009b29297220 */ /* 0x080fe20000410000 */
[-C--:B------:R-:W-:Y:S01]  /*14a50*/  FMUL.FTZ R44, R44, R155.reuse ;  /* 0x0000009b2c2c7220 */ /* 0x080fe20000410000 */
[----:B------:R-:W-:Y:S01]  /*14a60*/  FMNMX.FTZ R12, R179, R12, !PT ;  /* 0x0000000cb30c7209 */ /* 0x000fe20007810000 */
[----:B------:R-:W1:Y:S01]  /*14a70*/  MUFU.EX2 R165, R165 ;  /* 0x000000a500a57308 */ /* 0x000e620000000800 */
[----:B---3--:R-:W-:Y:S01]  /*14a80*/  FADD.FTZ R3, R159, R3 ;  /* 0x000000039f037221 */ /* 0x008fe20000010000 */
[-C--:B------:R-:W-:Y:S01]  /*14a90*/  FMUL.FTZ R45, R45, R155.reuse ;  /* 0x0000009b2d2d7220 */ /* 0x080fe20000410000 */
        /* <DEDUP_REMOVED lines=32> */
[-C--:B------:R-:W-:Y:S01]  /*14ca0*/  FMUL.FTZ R80, R80, R155.reuse ;  /* 0x0000009b50507220 */ /* 0x080fe20000410000 */
[----:B------:R-:W0:Y:S01]  /*14cb0*/  SHFL.BFLY PT, R162, R12, 0x2, 0x1f ;  /* 0x0c401f000ca27f89 */ /* 0x000e2200000e0000 */
[-C--:B------:R-:W-:Y:S01]  /*14cc0*/  FMUL.FTZ R81, R81, R155.reuse ;  /* 0x0000009b51517220 */ /* 0x080fe20000410000 */
[-C--:B------:R-:W-:Y:S01]  /*14cd0*/  FMUL.FTZ R84, R84, R155.reuse ;  /* 0x0000009b54547220 */ /* 0x080fe20000410000 */
[-C--:B------:R-:W-:Y:S01]  /*14ce0*/  FMUL.FTZ R85, R85, R155.reuse ;  /* 0x0000009b55557220 */ /* 0x080fe20000410000 */
[----:B------:R-:W4:Y:S01]  /*14cf0*/  MUFU.EX2 R212, R212 ;  /* 0x000000d400d47308 */ /* 0x000f220000000800 */
        /* <DEDUP_REMOVED lines=18> */
[-C--:B------:R-:W-:Y:S01]  /*14e20*/  FMUL.FTZ R113, R113, R155.reuse ;  /* 0x0000009b71717220 */ /* 0x080fe20000410000 */
[----:B0-----:R-:W-:Y:S01]  /*14e30*/  FMNMX.FTZ R12, R12, R162, !PT ;  /* 0x000000a20c0c7209 */ /* 0x001fe20007810000 */
[-C--:B------:R-:W-:Y:S01]  /*14e40*/  FMUL.FTZ R116, R116, R155.reuse ;  /* 0x0000009b74747220 */ /* 0x080fe20000410000 */
[-C--:B------:R-:W-:Y:S01]  /*14e50*/  FMUL.FTZ R117, R117, R155.reuse ;  /* 0x0000009b75757220 */ /* 0x080fe20000410000 */
[-C--:B------:R-:W-:Y:S01]  /*14e60*/  FMUL.FTZ R120, R120, R155.reuse ;  /* 0x0000009b78787220 */ /* 0x080fe20000410000 */
[----:B------:R-:W0:Y:S01]  /*14e70*/  MUFU.EX2 R181, R181 ;  /* 0x000000b500b57308 */ /* 0x000e220000000800 */
[----:B------:R-:W4:Y:S01]  /*14e80*/  SHFL.BFLY PT, R162, R12, 0x1, 0x1f ;  /* 0x0c201f000ca27f89 */ /* 0x000f2200000e0000 */
[----:B-1----:R-:W-:Y:S01]  /*14e90*/  FADD.FTZ R3, R213, R3 ;  /* 0x00000003d5037221 */ /* 0x002fe20000010000 */
        /* <DEDUP_REMOVED lines=14> */
[----:B0-----:R-:W-:Y:S01]  /*14f80*/  FADD.FTZ R3, R181, R3 ;  /* 0x00000003b5037221 */ /* 0x001fe20000010000 */
[-C--:B------:R-:W-:Y:S01]  /*14f90*/  FMUL.FTZ R144, R144, R155.reuse ;  /* 0x0000009b90907220 */ /* 0x080fe20000410000 */
[-C--:B------:R-:W-:Y:S01]  /*14fa0*/  FMUL.FTZ R145, R145, R155.reuse ;  /* 0x0000009b91917220 */ /* 0x080fe20000410000 */
[-C--:B------:R-:W-:Y:S01]  /*14fb0*/  FMUL.FTZ R148, R148, R155.reuse ;  /* 0x0000009b94947220 */ /* 0x080fe20000410000 */
[----:B------:R-:W-:-:S03]  /*14fc0*/  FMUL.FTZ R149, R149, R155 ;  /* 0x0000009b95957220 */ /* 0x000fc60000410000 */
[----:B------:R-:W0:Y:S01]  /*14fd0*/  MUFU.EX2 R188, R188 ;  /* 0x000000bc00bc7308 */ /* 0x000e220000000800 */
[----:B----4-:R-:W-:-:S04]  /*14fe0*/  FMNMX.FTZ R12, R12, R162, !PT ;  /* 0x000000a20c0c7209 */ /* 0x010fc80007810000 */
[C---:B------:R-:W-:Y:S01]  /*14ff0*/  FSETP.NEU.FTZ.AND P2, PT, R12.reuse, -INF , PT ;  /* 0xff8000000c00780b */ /* 0x040fe20003f5d000 */
[----:B------:R-:W-:Y:S02]  /*15000*/  FMUL.FTZ R162, R12, R13 ;  /* 0x0000000d0ca27220 */ /* 0x000fe40000410000 */
[----:B------:R-:W4:Y:S03]  /*15010*/  MUFU.EX2 R189, R189 ;  /* 0x000000bd00bd7308 */ /* 0x000f260000000800 */
[----:B------:R-:W-:-:S05]  /*15020*/  FSEL R162, R162, RZ, P2 ;  /* 0x000000ffa2a27208 */ /* 0x000fca0001000000 */
[-CC-:B------:R-:W-:Y:S01]  /*15030*/  FFMA.FTZ R198, R160, R13.reuse, -R162.reuse ;  /* 0x0000000da0c67223 */ /* 0x180fe200000108a2 */
[----:B------:R-:W5:Y:S01]  /*15040*/  MUFU.EX2 R216, R216 ;  /* 0x000000d800d87308 */ /* 0x000f620000000800 */
[----:B------:R-:W-:Y:S01]  /*15050*/  F2FP.BF16.F32.PACK_AB R160, R169, R168 ;  /* 0x000000a8a9a0723e */ /* 0x000fe200000010ff */
[----:B-1----:R-:W-:Y:S01]  /*15060*/  FADD.FTZ R168, R184, R3 ;  /* 0x00000003b8a87221 */ /* 0x002fe20000010000 */
[-CC-:B------:R-:W-:Y:S01]  /*15070*/  FFMA.FTZ R196, R170, R13.reuse, -R162.reuse ;  /* 0x0000000daac47223 */ /* 0x180fe200000108a2 */
[-CC-:B------:R-:W-:Y:S01]  /*15080*/  FFMA.FTZ R199, R156, R13.reuse, -R162.reuse ;  /* 0x0000000d9cc77223 */ /* 0x180fe200000108a2 */
[-C--:B------:R-:W-:Y:S01]  /*15090*/  FFMA.FTZ R197, R166, R13.reuse, -R162 ;  /* 0x0000000da6c57223 */ /* 0x080fe200000108a2 */
[----:B---3--:R-:W-:Y:S01]  /*150a0*/  FADD.FTZ R3, R185, R168 ;  /* 0x000000a8b9037221 */ /* 0x008fe20000010000 */
[----:B------:R-:W-:Y:S01]  /*150b0*/  F2FP.BF16.F32.PACK_AB R156, R159, R158 ;  /* 0x0000009e9f9c723e */ /* 0x000fe200000010ff */
[----:B------:R-:W1:Y:S01]  /*150c0*/  MUFU.EX2 R226, R226 ;  /* 0x000000e200e27308 */ /* 0x000e620000000800 */
[----:B------:R-:W-:Y:S01]  /*150d0*/  F2FP.BF16.F32.PACK_AB R158, R165, R164 ;  /* 0x000000a4a59e723e */ /* 0x000fe200000010ff */
[----:B0-----:R-:W-:Y:S01]  /*150e0*/  FADD.FTZ R170, R188, R3 ;  /* 0x00000003bcaa7221 */ /* 0x001fe20000010000 */
[----:B------:R-:W-:Y:S01]  /*150f0*/  F2FP.BF16.F32.PACK_AB R166, R181, R180 ;  /* 0x000000b4b5a6723e */ /* 0x000fe200000010ff */
[-C--:B------:R-:W-:Y:S01]  /*15100*/  FFMA.FTZ R215, R194, R13.reuse, -R162 ;  /* 0x0000000dc2d77223 */ /* 0x080fe200000108a2 */
[----:B------:R-:W-:Y:S01]  /*15110*/  FSEL R165, R12, RZ, P2 ;  /* 0x000000ff0ca57208 */ /* 0x000fe20001000000 */
[----:B----4-:R-:W-:Y:S01]  /*15120*/  FADD.FTZ R3, R189, R170 ;  /* 0x000000aabd037221 */ /* 0x010fe20000010000 */
[-CC-:B------:R-:W-:Y:S01]  /*15130*/  FFMA.FTZ R194, R153, R13.reuse, -R162.reuse ;  /* 0x0000000d99c27223 */ /* 0x180fe200000108a2 */
[----:B------:R-:W0:Y:S01]  /*15140*/  MUFU.EX2 R195, R195 ;  /* 0x000000c300c37308 */ /* 0x000e220000000800 */
[-CC-:B------:R-:W-:Y:S01]  /*15150*/  FFMA.FTZ R157, R157, R13.reuse, -R162.reuse ;  /* 0x0000000d9d9d7223 */ /* 0x180fe200000108a2 */
[----:B-----5:R-:W-:Y:S01]  /*15160*/  FADD.FTZ R3, R216, R3 ;  /* 0x00000003d8037221 */ /* 0x020fe20000010000 */
[-CC-:B------:R-:W-:Y:S01]  /*15170*/  FFMA.FTZ R153, R174, R13.reuse, -R162.reuse ;  /* 0x0000000dae997223 */ /* 0x180fe200000108a2 */
[-CC-:B------:R-:W-:Y:S01]  /*15180*/  FFMA.FTZ R161, R161, R13.reuse, -R162.reuse ;  /* 0x0000000da1a17223 */ /* 0x180fe200000108a2 */
[-CC-:B------:R-:W-:Y:S01]  /*15190*/  FFMA.FTZ R167, R167, R13.reuse, -R162.reuse ;  /* 0x0000000da7a77223 */ /* 0x180fe200000108a2 */
[-CC-:B------:R-:W-:Y:S01]  /*151a0*/  FFMA.FTZ R171, R171, R13.reuse, -R162.reuse ;  /* 0x0000000dabab7223 */ /* 0x180fe200000108a2 */
[-CC-:B------:R-:W-:Y:S01]  /*151b0*/  FFMA.FTZ R175, R175, R13.reuse, -R162.reuse ;  /* 0x0000000dafaf7223 */ /* 0x180fe200000108a2 */
[----:B------:R-:W-:Y:S01]  /*151c0*/  MUFU.EX2 R215, R215 ;  /* 0x000000d700d77308 */ /* 0x000fe20000000800 */
[----:B-1----:R-:W-:Y:S01]  /*151d0*/  FADD.FTZ R180, R226, R3 ;  /* 0x00000003e2b47221 */ /* 0x002fe20000010000 */
        /* <DEDUP_REMOVED lines=8> */
[----:B------:R-:W-:Y:S01]  /*15260*/  FADD.FTZ R180, -R165, R214 ;  /* 0x000000d6a5b47221 */ /* 0x000fe20000010100 */
[-CC-:B------:R-:W-:Y:S01]  /*15270*/  FFMA.FTZ R186, R186, R13.reuse, -R162.reuse ;  /* 0x0000000dbaba7223 */ /* 0x180fe200000108a2 */
[-CC-:B------:R-:W-:Y:S01]  /*15280*/  FFMA.FTZ R187, R187, R13.reuse, -R162.reuse ;  /* 0x0000000dbbbb7223 */ /* 0x180fe200000108a2 */
[-CC-:B------:R-:W-:Y:S01]  /*15290*/  FFMA.FTZ R191, R191, R13.reuse, -R162.reuse ;  /* 0x0000000dbfbf7223 */ /* 0x180fe200000108a2 */
[-C--:B------:R-:W-:Y:S01]  /*152a0*/  FMUL.FTZ R180, R180, R13.reuse ;  /* 0x0000000db4b47220 */ /* 0x080fe20000410000 */
[-CC-:B------:R-:W-:Y:S01]  /*152b0*/  FFMA.FTZ R190, R190, R13.reuse, -R162.reuse ;  /* 0x0000000dbebe7223 */ /* 0x180fe200000108a2 */
[----:B------:R-:W-:Y:S01]  /*152c0*/  MUFU.EX2 R199, R199 ;  /* 0x000000c700c77308 */ /* 0x000fe20000000800 */
[-CC-:B------:R-:W-:Y:S01]  /*152d0*/  FFMA.FTZ R192, R192, R13.reuse, -R162.reuse ;  /* 0x0000000dc0c07223 */ /* 0x180fe200000108a2 */
[----:B------:R-:W-:Y:S01]  /*152e0*/  FFMA.FTZ R193, R193, R13, -R162 ;  /* 0x0000000dc1c17223 */ /* 0x000fe200000108a2 */
[----:B------:R-:W-:-:S02]  /*152f0*/  F2FP.BF16.F32.PACK_AB R162, R173, R172 ;  /* 0x000000acada2723e */ /* 0x000fc400000010ff */
[----:B------:R-:W-:Y:S02]  /*15300*/  F2FP.BF16.F32.PACK_AB R164, R213, R212 ;  /* 0x000000d4d5a4723e */ /* 0x000fe400000010ff */
[----:B------:R-:W-:Y:S01]  /*15310*/  F2FP.BF16.F32.PACK_AB R168, R185, R184 ;  /* 0x000000b8b9a8723e */ /* 0x000fe200000010ff */
[----:B------:R-:W0:Y:S01]  /*15320*/  MUFU.EX2 R180, R180 ;  /* 0x000000b400b47308 */ /* 0x000e220000000800 */
[----:B------:R-:W-:Y:S02]  /*15330*/  F2FP.BF16.F32.PACK_AB R170, R189, R188 ;  /* 0x000000bcbdaa723e */ /* 0x000fe400000010ff */
[----:B------:R-:W-:-:S05]  /*15340*/  F2FP.BF16.F32.PACK_AB R172, R226, R216 ;  /* 0x000000d8e2ac723e */ /* 0x000fca00000010ff */
[----:B------:R-:W1:Y:S08]  /*15350*/  MUFU.EX2 R157, R157 ;  /* 0x0000009d009d7308 */ /* 0x000e700000000800 */
[----:B------:R3:W4:Y:S01]  /*15360*/  MUFU.EX2 R174, R154 ;  /* 0x0000009a00ae7308 */ /* 0x0007220000000800 */
        /* <DEDUP_REMOVED lines=8> */
[----:B---3--:R-:W-:Y:S01]  /*153f0*/  F2FP.BF16.F32.PACK_AB R154, R228, R163 ;  /* 0x000000a3e49a723e */ /* 0x008fe200000010ff */
[-C--:B------:R-:W-:Y:S01]  /*15400*/  FMUL.FTZ R39, R39, R180.reuse ;  /* 0x000000b427277220 */ /* 0x080fe20000410000 */
[----:B-1----:R-:W-:Y:S01]  /*15410*/  F2FP.BF16.F32.PACK_AB R155, R157, R199 ;  /* 0x000000c79d9b723e */ /* 0x002fe200000010ff */
[-C--:B------:R-:W-:Y:S01]  /*15420*/  FMUL.FTZ R42, R42, R180.reuse ;  /* 0x000000b42a2a7220 */ /* 0x080fe20000410000 */
[-C--:B------:R-:W-:Y:S01]  /*15430*/  FMUL.FTZ R43, R43, R180.reuse ;  /* 0x000000b42b2b7220 */ /* 0x080fe20000410000 */
[-C--:B------:R-:W-:Y:S01]  /*15440*/  FMUL.FTZ R46, R46, R180.reuse ;  /* 0x000000b42e2e7220 */ /* 0x080fe20000410000 */
[-C--:B------:R-:W-:Y:S01]  /*15450*/  FMUL.FTZ R47, R47, R180.reuse ;  /* 0x000000b42f2f7220 */ /* 0x080fe20000410000 */
[----:B------:R1:W-:Y:S01]  /*15460*/  MUFU.EX2 R163, R153 ;  /* 0x0000009900a37308 */ /* 0x0003e20000000800 */
[C---:B----4-:R-:W-:Y:S01]  /*15470*/  FADD.FTZ R3, R174.reuse, R3 ;  /* 0x00000003ae037221 */ /* 0x050fe20000010000 */
[----:B------:R-:W-:Y:S01]  /*15480*/  F2FP.BF16.F32.PACK_AB R174, R174, R195 ;  /* 0x000000c3aeae723e */ /* 0x000fe200000010ff */
[-C--:B------:R-:W-:Y:S01]  /*15490*/  FMUL.FTZ R50, R50, R180.reuse ;  /* 0x000000b432327220 */ /* 0x080fe20000410000 */
[-C--:B------:R-:W-:Y:S01]  /*154a0*/  FMUL.FTZ R51, R51, R180.reuse ;  /* 0x000000b433337220 */ /* 0x080fe20000410000 */
[-C--:B------:R-:W-:Y:S01]  /*154b0*/  FMUL.FTZ R54, R54, R180.reuse ;  /* 0x000000b436367220 */ /* 0x080fe20000410000 */
[-C--:B------:R-:W-:Y:S01]  /*154c0*/  FMUL.FTZ R55, R55, R180.reuse ;  /* 0x000000b437377220 */ /* 0x080fe20000410000 */
[----:B------:R-:W-:Y:S01]  /*154d0*/  FMUL.FTZ R58, R58, R180 ;  /* 0x000000b43a3a7220 */ /* 0x000fe20000410000 */
[----:B------:R-:W3:Y:S01]  /*154e0*/  MUFU.EX2 R161, R161 ;  /* 0x000000a100a17308 */ /* 0x000ee20000000800 */
[----:B-1----:R-:W-:Y:S01]  /*154f0*/  FFMA.FTZ R153, R180, R0, R215 ;  /* 0x00000000b4997223 */ /* 0x002fe200000100d7 */
[-C--:B------:R-:W-:Y:S01]  /*15500*/  FMUL.FTZ R59, R59, R180.reuse ;  /* 0x000000b43b3b7220 */ /* 0x080fe20000410000 */
[-C--:B------:R-:W-:Y:S01]  /*15510*/  FMUL.FTZ R62, R62, R180.reuse ;  /* 0x000000b43e3e7220 */ /* 0x080fe20000410000 */
[-C--:B------:R-:W-:Y:S01]  /*15520*/  FMUL.FTZ R63, R63, R180.reuse ;  /* 0x000000b43f3f7220 */ /* 0x080fe20000410000 */
[----:B------:R-:W-:Y:S01]  /*15530*/  FADD.FTZ R0, R194, R153 ;  /* 0x00000099c2007221 */ /* 0x000fe20000010000 */
[-C--:B------:R-:W-:Y:S01]  /*15540*/  FMUL.FTZ R66, R66, R180.reuse ;  /* 0x000000b442427220 */ /* 0x080fe20000410000 */
[-C--:B------:R-:W-:Y:S01]  /*15550*/  FMUL.FTZ R67, R67, R180.reuse ;  /* 0x000000b443437220 */ /* 0x080fe20000410000 */
[----:B------:R-:W1:Y:S01]  /*15560*/  MUFU.EX2 R159, R197 ;  /* 0x000000c5009f7308 */ /* 0x000e620000000800 */
[----:B------:R-:W-:Y:S01]  /*15570*/  FADD.FTZ R0, R199, R0 ;  /* 0x00000000c7007221 */ /* 0x000fe20000010000 */
[-C--:B------:R-:W-:Y:S01]  /*15580*/  FMUL.FTZ R70, R70, R180.reuse ;  /* 0x000000b446467220 */ /* 0x080fe20000410000 */
[-C--:B------:R-:W-:Y:S01]  /*15590*/  FMUL.FTZ R71, R71, R180.reuse ;  /* 0x000000b447477220 */ /* 0x080fe20000410000 */
[-C--:B------:R-:W-:Y:S01]  /*155a0*/  FMUL.FTZ R74, R74, R180.reuse ;  /* 0x000000b44a4a7220 */ /* 0x080fe20000410000 */
[----:B------:R-:W-:Y:S01]  /*155b0*/  FADD.FTZ R153, R157, R0 ;  /* 0x000000009d997221 */ /* 0x000fe20000010000 */
[-C--:B------:R-:W-:Y:S01]  /*155c0*/  FMUL.FTZ R75, R75, R180.reuse ;  /* 0x000000b44b4b7220 */ /* 0x080fe20000410000 */
[----:B------:R-:W-:Y:S01]  /*155d0*/  FMUL.FTZ R78, R78, R180 ;  /* 0x000000b44e4e7220 */ /* 0x000fe20000410000 */
[----:B------:R-:W4:Y:S01]  /*155e0*/  MUFU.EX2 R167, R167 ;  /* 0x000000a700a77308 */ /* 0x000f220000000800 */
[----:B0-----:R-:W-:Y:S01]  /*155f0*/  FADD.FTZ R0, R198, R153 ;  /* 0x00000099c6007221 */ /* 0x001fe20000010000 */
[----:B---3--:R-:W-:Y:S01]  /*15600*/  F2FP.BF16.F32.PACK_AB R157, R161, R198 ;  /* 0x000000c6a19d723e */ /* 0x008fe200000010ff */
        /* <DEDUP_REMOVED lines=14> */
[C---:B----4-:R-:W-:Y:S01]  /*156f0*/  FADD.FTZ R153, R167.reuse, R0 ;  /* 0x00000000a7997221 */ /* 0x050fe20000010000 */
[----:B------:R-:W-:Y:S01]  /*15700*/  F2FP.BF16.F32.PACK_AB R159, R167, R159 ;  /* 0x0000009fa79f723e */ /* 0x000fe200000010ff */
        /* <DEDUP_REMOVED lines=14> */
[C---:B-1----:R-:W-:Y:S01]  /*157f0*/  FADD.FTZ R0, R171.reuse, R0 ;  /* 0x00000000ab007221 */ /* 0x042fe20000010000 */
[----:B------:R-:W-:Y:S01]  /*15800*/  F2FP.BF16.F32.PACK_AB R161, R171, R196 ;  /* 0x000000c4aba1723e */ /* 0x000fe200000010ff */
[-C--:B------:R-:W-:Y:S01]  /*15810*/  FMUL.FTZ R122, R122, R180.reuse ;  /* 0x000000b47a7a7220 */ /* 0x080fe20000410000 */
[-C--:B------:R-:W-:Y:S01]  /*15820*/  FMUL.FTZ R123, R123, R180.reuse ;  /* 0x000000b47b7b7220 */ /* 0x080fe20000410000 */
[----:B------:R-:W-:Y:S01]  /*15830*/  FADD.FTZ R0, R163, R0 ;  /* 0x00000000a3007221 */ /* 0x000fe20000010000 */
[-C--:B------:R-:W-:Y:S01]  /*15840*/  FMUL.FTZ R126, R126, R180.reuse ;  /* 0x000000b47e7e7220 */ /* 0x080fe20000410000 */
[-C--:B------:R-:W-:Y:S01]  /*15850*/  FMUL.FTZ R127, R127, R180.reuse ;  /* 0x000000b47f7f7220 */ /* 0x080fe20000410000 */
[----:B------:R-:W1:Y:S01]  /*15860*/  MUFU.EX2 R177, R177 ;  /* 0x000000b100b17308 */ /* 0x000e620000000800 */
[C---:B---3--:R-:W-:Y:S01]  /*15870*/  FADD.FTZ R0, R175.reuse, R0 ;  /* 0x00000000af007221 */ /* 0x048fe20000010000 */
        /* <DEDUP_REMOVED lines=17> */
[----:B------:R-:W-:-:S05]  /*15990*/  FMUL.FTZ R151, R151, R180 ;  /* 0x000000b497977220 */ /* 0x000fca0000410000 */
[----:B------:R-:W1:Y:S01]  /*159a0*/  MUFU.EX2 R169, R182 ;  /* 0x000000b600a97308 */ /* 0x000e620000000800 */
[----:B---3--:R-:W-:Y:S01]  /*159b0*/  FADD.FTZ R0, R178, R153 ;  /* 0x00000099b2007221 */ /* 0x008fe20000010000 */
[----:B------:R-:W-:-:S06]  /*159c0*/  F2FP.BF16.F32.PACK_AB R153, R194, R215 ;  /* 0x000000d7c299723e */ /* 0x000fcc00000010ff */
[----:B------:R-:W3:Y:S01]  /*159d0*/  MUFU.EX2 R183, R183 ;  /* 0x000000b700b77308 */ /* 0x000ee20000000800 */
[C---:B0-----:R-:W-:Y:S01]  /*159e0*/  FADD.FTZ R0, R179.reuse, R0 ;  /* 0x00000000b3007221 */ /* 0x041fe20000010000 */
[----:B------:R-:W-:-:S06]  /*159f0*/  F2FP.BF16.F32.PACK_AB R167, R179, R178 ;  /* 0x000000b2b3a7723e */ /* 0x000fcc00000010ff */
        /* <DEDUP_REMOVED lines=14> */
[----:B------:R-:W-:-:S03]  /*15ae0*/  F2FP.BF16.F32.PACK_AB R173, R190, R173 ;  /* 0x000000adbead723e */ /* 0x000fc600000010ff */
[----:B-1----:R-:W-:-:S04]  /*15af0*/  FADD.FTZ R0, R192, R181 ;  /* 0x000000b5c0007221 */ /* 0x002fc80000010000 */
[C---:B---3--:R-:W-:Y:S01]  /*15b00*/  FADD.FTZ R0, R193.reuse, R0 ;  /* 0x00000000c1007221 */ /* 0x048fe20000010000 */
[----:B------:R-:W-:Y:S01]  /*15b10*/  F2FP.BF16.F32.PACK_AB R175, R193, R192 ;  /* 0x000000c0c1af723e */ /* 0x000fe200000010ff */
[----:B------:R-:W-:Y:S06]  /*15b20*/  @!P0 BRA `(.L_x_2837) ;  /* 0x0000000000048947 */ /* 0x000fec0003800000 */
[----:B------:R-:W-:Y:S01]  /*15b30*/  BPT.TRAP 0x1 ;  /* 0x000000040000795c */ /* 0x000fe20000300000 */
.L_x_2837:
[----:B------:R0:W1:Y:S01]  /*15b40*/  SYNCS.PHASECHK.TRANS64.TRYWAIT P2, [R210+URZ+0x22850], R209 ;  /* 0x022850d1d20075a7 */ /* 0x000062000804017f */
[----:B------:R-:W-:Y:S05]  /*15b50*/  @!P0 BRA `(.L_x_2838) ;  /* 0x0000000000048947 */ /* 0x000fea0003800000 */
[----:B------:R-:W-:Y:S01]  /*15b60*/  BPT.TRAP 0x1 ;  /* 0x000000040000795c */ /* 0x000fe20000300000 */
.L_x_2838:
[----:B------:R-:W-:Y:S04]  /*15b70*/  BSSY B0, `(.L_x_2839) ;  /* 0x0000004000007945 */ /* 0x000fe80003800000 */
[----:B-1----:R-:W-:Y:S05]  /*15b80*/  @P2 BRA `(.L_x_2840) ;  /* 0x0000000000082947 */ /* 0x002fea0003800000 */
[----:B------:R-:W1:Y:S02]  /*15b90*/  SYNCS.PHASECHK.TRANS64.TRYWAIT P2, [R210+URZ+0x22850], R209 ;  /* 0x022850d1d20075a7 */ /* 0x000e64000804017f */
[----:B-1----:R-:W-:Y:S05]  /*15ba0*/  @!P2 BRA `(.L_x_2841) ;  /* 0x000000c80054a947 */ /* 0x002fea0003800000 */
.L_x_2840:
[----:B------:R-:W-:Y:S05]  /*15bb0*/  BSYNC B0 ;  /* 0x0000000000007941 */ /* 0x000fea0003800000 */
.L_x_2839:
[----:B------:R-:W3:Y:S01]  /*15bc0*/  S2R R178, SR_TID.X ;  /* 0x0000000000b27919 */ /* 0x000ee20000002100 */
[----:B------:R-:W-:Y:S01]  /*15bd0*/  IMAD.MOV.U32 R177, RZ, RZ, 0x40000040 ;  /* 0x40000040ffb17424 */ /* 0x000fe200078e00ff */
[----:B------:R-:W-:Y:S05]  /*15be0*/  WARPSYNC.ALL ;  /* 0x0000000000007948 */ /* 0x000fea0003800000 */
[----:B------:R-:W-:Y:S01]  /*15bf0*/  R2UR UR7, R177 ;  /* 0x00000000b10772ca */ /* 0x000fe200000e0000 */
[----:B------:R-:W-:Y:S01]  /*15c00*/  IMAD R176, R2, 0xc00, R21 ;  /* 0x00000c0002b07824 */ /* 0x000fe200078e0215 */
[----:B------:R-:W-:Y:S01]  /*15c10*/  ISETP.GT.AND P2, PT, R6, R218, PT ;  /* 0x000000da0600720c */ /* 0x000fe20003f44270 */
[----:B012---:R-:W-:-:S02]  /*15c20*/  @!P1 VIADD R210, R210, 0x22860 ;  /* 0x00022860d2d29836 */ /* 0x007fc40000000000 */
[----:B------:R-:W-:Y:S01]  /*15c30*/  VIADD R6, R6, 0xffffffff ;  /* 0xffffffff06067836 */ /* 0x000fe20000000000 */
[----:B------:R-:W-:Y:S01]  /*15c40*/  R2UR UR6, R176 ;  /* 0x00000000b00672ca */ /* 0x000fe200000e0000 */
[----:B------:R-:W-:Y:S01]  /*15c50*/  IMAD.MOV.U32 R214, RZ, RZ, R12 ;  /* 0x000000ffffd67224 */ /* 0x000fe200078e000c */
[----:B------:R-:W-:Y:S01]  /*15c60*/  @!P1 PRMT R210, RZ, 0x654, R210 ;  /* 0x00000654ffd29816 */ /* 0x000fe200000000d2 */
[----:B------:R-:W-:Y:S01]  /*15c70*/  IMAD.MOV.U32 R215, RZ, RZ, R7 ;  /* 0x000000ffffd77224 */ /* 0x000fe200078e0007 */
[----:B---3--:R-:W-:-:S05]  /*15c80*/  SHF.R.U32.HI R178, RZ, 0x7, R178 ;  /* 0x00000007ffb27819 */ /* 0x008fca00000116b2 */
        /* <DEDUP_REMOVED lines=46> */
.L_x_2824:
[----:B------:R-:W-:Y:S05]  /*15f70*/  WARPSYNC.ALL ;  /* 0x0000000000007948 */ /* 0x000fea0003800000 */
[----:B------:R-:W3:Y:S01]  /*15f80*/  SHFL.BFLY PT, R4, R3, 0x2, 0x1f ;  /* 0x0c401f0003047f89 */ /* 0x000ee200000e0000 */
[----:B------:R-:W-:Y:S01]  /*15f90*/  VIADD R2, R2, 0x1 ;  /* 0x0000000102027836 */ /* 0x000fe20000000000 */
[----:B------:R4:W-:Y:S08]  /*15fa0*/  BAR.ARV R20, 0x100 ;  /* 0x000400140000751d */ /* 0x0009f00000002000 */
[----:B------:R-:W-:Y:S06]  /*15fb0*/  BAR.ARV 0x8, 0x180 ;  /* 0x0206000000007b1d */ /* 0x000fec0000002000 */
[----:B------:R-:W-:Y:S01]  /*15fc0*/  ISETP.NE.AND P1, PT, R2, 0x2, PT ;  /* 0x000000020200780c */ /* 0x000fe20003f25270 */
[----:B------:R-:W-:Y:S01]  /*15fd0*/  VIADD R234, R234, 0x1 ;  /* 0x00000001eaea7836 */ /* 0x000fe20000000000 */
[----:B------:R-:W5:Y:S01]  /*15fe0*/  SHFL.BFLY PT, R9, R0, 0x2, 0x1f ;  /* 0x0c401f0000097f89 */ /* 0x000f6200000e0000 */
[----:B------:R-:W-:-:S02]  /*15ff0*/  PLOP3.LUT P0, PT, PT, PT, PT, 0x8, 0x0 ;  /* 0x000000000000781c */ /* 0x000fc40003f0e170 */
[----:B------:R-:W-:Y:S01]  /*16000*/  SEL R2, R2, RZ, P1 ;  /* 0x000000ff02027207 */ /* 0x000fe20000800000 */
[----:B---3--:R-:W-:-:S05]  /*16010*/  FADD.FTZ R4, R4, R3 ;  /* 0x0000000304047221 */ /* 0x008fca0000010000 */
[----:B------:R-:W3:Y:S01]  /*16020*/  SHFL.BFLY PT, R5, R4, 0x1, 0x1f ;  /* 0x0c201f0004057f89 */ /* 0x000ee200000e0000 */
[----:B-----5:R-:W-:Y:S01]  /*16030*/  FADD.FTZ R6, R9, R0 ;  /* 0x0000000009067221 */ /* 0x020fe20000010000 */
[----:B------:R-:W-:-:S04]  /*16040*/  IMAD.MOV.U32 R0, RZ, RZ, RZ ;  /* 0x000000ffff007224 */ /* 0x000fc800078e00ff */
[----:B------:R-:W5:Y:S01]  /*16050*/  SHFL.BFLY PT, R9, R6, 0x1, 0x1f ;  /* 0x0c201f0006097f89 */ /* 0x000f6200000e0000 */
[----:B---3--:R-:W-:Y:S01]  /*16060*/  FADD.FTZ R8, R4, R5 ;  /* 0x0000000504087221 */ /* 0x008fe20000010000 */
[----:B------:R-:W-:Y:S01]  /*16070*/  IMAD.MOV.U32 R5, RZ, RZ, RZ ;  /* 0x000000ffff057224 */ /* 0x000fe200078e00ff */
[----:B------:R-:W-:-:S03]  /*16080*/  SEL R4, RZ, 0x1, P1 ;  /* 0x00000001ff047807 */ /* 0x000fc60000800000 */
[----:B------:R-:W-:Y:S02]  /*16090*/  FSETP.NE.FTZ.AND P2, PT, R8, RZ, PT ;  /* 0x000000ff0800720b */ /* 0x000fe40003f55000 */
[----:B------:R-:W-:-:S11]  /*160a0*/  LOP3.LUT R19, R19, R4, RZ, 0x3c, !PT ;  /* 0x0000000413137212 */ /* 0x000fd600078e3cff */
[----:B------:R-:W3:Y:S01]  /*160b0*/  @P2 MUFU.LG2 R15, R8 ;  /* 0x00000008000f2308 */ /* 0x000ee20000000c00 */
[----:B------:R-:W-:Y:S01]  /*160c0*/  @P2 FMUL.FTZ R14, R13, 0.69314718246459960938 ;  /* 0x3f3172180d0e2820 */ /* 0x000fe20000410000 */
[----:B-----5:R-:W-:Y:S01]  /*160d0*/  FADD.FTZ R9, R6, R9 ;  /* 0x0000000906097221 */ /* 0x020fe20000010000 */
[----:B------:R-:W-:-:S04]  /*160e0*/  IMAD.MOV.U32 R6, RZ, RZ, -0x800000 ;  /* 0xff800000ff067424 */ /* 0x000fc800078e00ff */
[----:B------:R-:W-:Y:S01]  /*160f0*/  FSETP.NE.FTZ.AND P3, PT, R9, RZ, PT ;  /* 0x000000ff0900720b */ /* 0x000fe20003f75000 */
[----:B------:R-:W5:Y:S01]  /*16100*/  @P2 MUFU.RCP R5, R8 ;  /* 0x0000000800052308 */ /* 0x000f620000001000 */
[----:B---3--:R-:W-:-:S11]  /*16110*/  @P2 FMUL.FTZ R15, R15, 0.69314718246459960938 ;  /* 0x3f3172180f0f2820 */ /* 0x008fd60000410000 */
[----:B------:R-:W3:Y:S01]  /*16120*/  @P3 MUFU.LG2 R16, R9 ;  /* 0x0000000900103308 */ /* 0x000ee20000000c00 */
[----:B------:R-:W-:Y:S01]  /*16130*/  @P3 FMUL.FTZ R13, R13, 0.69314718246459960938 ;  /* 0x3f3172180d0d3820 */ /* 0x000fe20000410000 */
[----:B------:R-:W-:Y:S01]  /*16140*/  @P2 FFMA.FTZ R6, R14, R7, R15 ;  /* 0x000000070e062223 */ /* 0x000fe2000001000f */
[-C--:B-----5:R-:W-:Y:S01]  /*16150*/  FMUL.FTZ R167, R88, R5.reuse ;  /* 0x0000000558a77220 */ /* 0x0a0fe20000410000 */
[-C--:B------:R-:W-:Y:S01]  /*16160*/  FMUL.FTZ R169, R96, R5.reuse ;  /* 0x0000000560a97220 */ /* 0x080fe20000410000 */
[----:B------:R-:W-:-:S03]  /*16170*/  FMUL.FTZ R171, R104, R5 ;  /* 0x0000000568ab7220 */ /* 0x000fc60000410000 */
[----:B------:R-:W5:Y:S01]  /*16180*/  @P3 MUFU.RCP R0, R9 ;  /* 0x0000000900003308 */ /* 0x000f620000001000 */
        /* <DEDUP_REMOVED lines=8> */
[----:B---3--:R-:W-:Y:S01]  /*16210*/  @P3 FMUL.FTZ R16, R16, 0.69314718246459960938 ;  /* 0x3f31721810103820 */ /* 0x008fe20000410000 */
[-C--:B------:R-:W-:Y:S01]  /*16220*/  FMUL.FTZ R40, R40, R5.reuse ;  /* 0x0000000528287220 */ /* 0x080fe20000410000 */
[-C--:B------:R-:W-:Y:S01]  /*16230*/  FMUL.FTZ R41, R41, R5.reuse ;  /* 0x0000000529297220 */ /* 0x080fe20000410000 */
[-C--:B------:R-:W-:Y:S01]  /*16240*/  FMUL.FTZ R44, R44, R5.reuse ;  /* 0x000000052c2c7220 */ /* 0x080fe20000410000 */
[-C--:B------:R-:W-:Y:S01]  /*16250*/  FMUL.FTZ R45, R45, R5.reuse ;  /* 0x000000052d2d7220 */ /* 0x080fe20000410000 */
[-C--:B------:R-:W-:Y:S01]  /*16260*/  FMUL.FTZ R48, R48, R5.reuse ;  /* 0x0000000530307220 */ /* 0x080fe20000410000 */
[-C--:B------:R-:W-:Y:S01]  /*16270*/  FMUL.FTZ R49, R49, R5.reuse ;  /* 0x0000000531317220 */ /* 0x080fe20000410000 */
[-C--:B------:R-:W-:Y:S01]  /*16280*/  FMUL.FTZ R52, R52, R5.reuse ;  /* 0x0000000534347220 */ /* 0x080fe20000410000 */
[-C--:B-----5:R-:W-:Y:S01]  /*16290*/  FMUL.FTZ R11, R51, R0.reuse ;  /* 0x00000000330b7220 */ /* 0x0a0fe20000410000 */
        /* <DEDUP_REMOVED lines=110> */
[----:B----4-:R-:W-:-:S07]  /*16980*/  @P3 FFMA.FTZ R5, R13, R12, R16 ;  /* 0x0000000c0d053223 */ /* 0x010fce0000010010 */
.L_x_2734:
[----:B------:R-:W-:Y:S05]  /*16990*/  WARPSYNC.ALL ;  /* 0x0000000000007948 */ /* 0x000fea0003800000 */
[----:B------:R-:W1:Y:S08]  /*169a0*/  S2UR UR5, SR_CgaCtaId ;  /* 0x00000000000579c3 */ /* 0x000e700000008800 */
[----:B------:R-:W-:Y:S06]  /*169b0*/  BAR.SYNC.DEFER_BLOCKING 0x5, 0x180 ;  /* 0x0146000000007b1d */ /* 0x000fec0000010000 */
[----:B------:R-:W-:Y:S01]  /*169c0*/  UMOV UR4, 0x400 ;  /* 0x0000040000047882 */ /* 0x000fe20000000000 */
[----:B------:R-:W-:Y:S01]  /*169d0*/  BSSY B0, `(.L_x_2843) ;  /* 0x00002de000007945 */ /* 0x000fe20003800000 */
[----:B-1----:R-:W-:-:S06]  /*169e0*/  ULEA UR4, UR5, UR4, 0x18 ;  /* 0x0000000405047291 */ /* 0x002fcc000f8ec03f */
[----:B------:R-:W-:-:S05]  /*169f0*/  IMAD.U32 R16, RZ, RZ, UR4 ;  /* 0x00000004ff107e24 */ /* 0x000fca000f8e00ff */
[----:B------:R1:W3:Y:S01]  /*16a00*/  LDS.128 R80, [R16+0x228d0] ;  /* 0x0228d00010507984 */ /* 0x0002e20000000c00 */
[----:B------:R-:W-:Y:S06]  /*16a10*/  BAR.ARV 0x4, 0x180 ;  /* 0x0106000000007b1d */ /* 0x000fec0000002000 */
[----:B------:R-:W-:Y:S05]  /*16a20*/  @P0 BRA `(.L_x_2844) ;  /* 0x0000001c00c80947 */ /* 0x000fea0003800000 */
[----:B------:R-:W4:Y:S01]  /*16a30*/  LDL R14, [R1+0x18] ;  /* 0x00001800010e7983 */ /* 0x000f220000100800 */
[----:B------:R-:W-:Y:S05]  /*16a40*/  WARPSYNC.ALL ;  /* 0x0000000000007948 */ /* 0x000fea0003800000 */
[----:B------:R-:W0:Y:S01]  /*16a50*/  S2R R7, SR_SWINHI ;  /* 0x0000000000077919 */ /* 0x000e220000002f00 */
        /* <DEDUP_REMOVED lines=17> */
[----:B0-----:R-:W-:Y:S02]  /*16b70*/  MOV R13, R7 ;  /* 0x00000007000d7202 */ /* 0x001fe40000000f00 */
        /* <DEDUP_REMOVED lines=33> */
[----:B------:R-:W0:Y:S01]  /*16d90*/  LDC R0, c[0x0][0xbe8] ;  /* 0x0002fa00ff007b82 */ /* 0x000e220000000800 */
[----:B----4-:R-:W-:-:S07]  /*16da0*/  IMAD.WIDE R126, R14, 0x2, R12 ;  /* 0x000000020e7e7825 */ /* 0x010fce00078e020c */
[----:B------:R-:W-:Y:S01]  /*16db0*/  BAR.SYNC.DEFER_BLOCKING 0x1, 0x100 ;  /* 0x0044000000007b1d */ /* 0x000fe20000010000 */
[C---:B------:R-:W-:Y:S02]  /*16dc0*/  IADD3 R151, P1, R126.reuse, 0x20, RZ ;  /* 0x000000207e977810 */ /* 0x040fe40007f3e0ff */
[C---:B------:R-:W-:Y:S02]  /*16dd0*/  IADD3 R179, P2, R126.reuse, 0x40, RZ ;  /* 0x000000407eb37810 */ /* 0x040fe40007f5e0ff */
[----:B------:R-:W-:Y:S01]  /*16de0*/  IADD3 R181, P3, R126, 0x60, RZ ;  /* 0x000000607eb57810 */ /* 0x000fe20007f7e0ff */
[--C-:B------:R-:W-:Y:S01]  /*16df0*/  IMAD.X R21, RZ, RZ, R127.reuse, P1 ;  /* 0x000000ffff157224 */ /* 0x100fe200008e067f */
[----:B------:R-:W-:Y:S01]  /*16e00*/  LOP3.LUT R20, R151, 0x380, RZ, 0xc0, !PT ;  /* 0x0000038097147812 */ /* 0x000fe200078ec0ff */
[--C-:B------:R-:W-:Y:S01]  /*16e10*/  IMAD.X R31, RZ, RZ, R127.reuse, P2 ;  /* 0x000000ffff1f7224 */ /* 0x100fe200010e067f */
[----:B-----5:R-:W-:Y:S01]  /*16e20*/  LOP3.LUT R30, R179, 0x380, RZ, 0xc0, !PT ;  /* 0x00000380b31e7812 */ /* 0x020fe200078ec0ff */
[----:B------:R-:W-:Y:S01]  /*16e30*/  IMAD.X R39, RZ, RZ, R127, P3 ;  /* 0x000000ffff277224 */ /* 0x000fe200018e067f */
[----:B------:R-:W-:-:S02]  /*16e40*/  LOP3.LUT R38, R181, 0x380, RZ, 0xc0, !PT ;  /* 0x00000380b5267812 */ /* 0x000fc400078ec0ff */
[----:B------:R-:W-:Y:S02]  /*16e50*/  SHF.R.U64 R20, R20, 0x3, RZ ;  /* 0x0000000314147819 */ /* 0x000fe400000012ff */
[----:B------:R-:W-:Y:S02]  /*16e60*/  IADD3 R46, P4, R126, 0x4000, RZ ;  /* 0x000040007e2e7810 */ /* 0x000fe40007f9e0ff */
[----:B------:R-:W-:Y:S02]  /*16e70*/  SHF.R.U64 R30, R30, 0x3, RZ ;  /* 0x000000031e1e7819 */ /* 0x000fe400000012ff */
[----:B------:R-:W-:Y:S01]  /*16e80*/  SHF.R.U64 R38, R38, 0x3, RZ ;  /* 0x0000000326267819 */ /* 0x000fe200000012ff */
[----:B------:R-:W-:Y:S01]  /*16e90*/  IMAD.X R47, RZ, RZ, R127, P4 ;  /* 0x000000ffff2f7224 */ /* 0x000fe200020e067f */
[C---:B------:R-:W-:Y:S02]  /*16ea0*/  IADD3 R86, P5, R126.reuse, 0x4020, RZ ;  /* 0x000040207e567810 */ /* 0x040fe40007fbe0ff */
[----:B------:R-:W-:-:S02]  /*16eb0*/  IADD3 R90, P0, R126, 0x4040, RZ ;  /* 0x000040407e5a7810 */ /* 0x000fc40007f1e0ff */
[----:B------:R-:W-:Y:S01]  /*16ec0*/  LOP3.LUT R20, R20, R151, RZ, 0x3c, !PT ;  /* 0x0000009714147212 */ /* 0x000fe200078e3cff */
[--C-:B------:R-:W-:Y:S01]  /*16ed0*/  IMAD.X R87, RZ, RZ, R127.reuse, P5 ;  /* 0x000000ffff577224 */ /* 0x100fe200028e067f */
[----:B------:R-:W-:Y:S01]  /*16ee0*/  LOP3.LUT R30, R30, R179, RZ, 0x3c, !PT ;  /* 0x000000b31e1e7212 */ /* 0x000fe200078e3cff */
[----:B------:R-:W-:Y:S01]  /*16ef0*/  IMAD.X R91, RZ, RZ, R127, P0 ;  /* 0x000000ffff5b7224 */ /* 0x000fe200000e067f */
[----:B------:R-:W-:Y:S02]  /*16f00*/  LOP3.LUT R38, R38, R181, RZ, 0x3c, !PT ;  /* 0x000000b526267212 */ /* 0x000fe400078e3cff */
[----:B------:R-:W-:Y:S02]  /*16f10*/  LOP3.LUT R151, R46, 0x380, RZ, 0xc0, !PT ;  /* 0x000003802e977812 */ /* 0x000fe400078ec0ff */
[----:B------:R-:W-:Y:S02]  /*16f20*/  LOP3.LUT R15, R126, 0x380, RZ, 0xc0, !PT ;  /* 0x000003807e0f7812 */ /* 0x000fe400078ec0ff */
[----:B------:R-:W-:-:S02]  /*16f30*/  LOP3.LUT R179, R86, 0x380, RZ, 0xc0, !PT ;  /* 0x0000038056b37812 */ /* 0x000fc400078ec0ff */
[----:B------:R-:W-:Y:S02]  /*16f40*/  LOP3.LUT R181, R90, 0x380, RZ, 0xc0, !PT ;  /* 0x000003805ab57812 */ /* 0x000fe400078ec0ff */
[C---:B------:R-:W-:Y:S02]  /*16f50*/  IADD3 R94, P1, R126.reuse, 0x4060, RZ ;  /* 0x000040607e5e7810 */ /* 0x040fe40007f3e0ff */
[C---:B------:R-:W-:Y:S02]  /*16f60*/  IADD3 R98, P2, R126.reuse, 0x8000, RZ ;  /* 0x000080007e627810 */ /* 0x040fe40007f5e0ff */
[C---:B------:R-:W-:Y:S01]  /*16f70*/  IADD3 R102, P3, R126.reuse, 0x8020, RZ ;  /* 0x000080207e667810 */ /* 0x040fe20007f7e0ff */
[--C-:B------:R-:W-:Y:S01]  /*16f80*/  IMAD.X R95, RZ, RZ, R127.reuse, P1 ;  /* 0x000000ffff5f7224 */ /* 0x100fe200008e067f */
[----:B------:R-:W-:Y:S01]  /*16f90*/  IADD3 R7, P0, R126, 0xc000, RZ ;  /* 0x0000c0007e077810 */ /* 0x000fe20007f1e0ff */
[--C-:B------:R-:W-:Y:S01]  /*16fa0*/  IMAD.X R99, RZ, RZ, R127.reuse, P2 ;  /* 0x000000ffff637224 */ /* 0x100fe200010e067f */
[----:B------:R-:W-:Y:S01]  /*16fb0*/  SHF.R.U64 R151, R151, 0x3, RZ ;  /* 0x0000000397977819 */ /* 0x000fe200000012ff */
[--C-:B------:R-:W-:Y:S01]  /*16fc0*/  IMAD.X R103, RZ, RZ, R127.reuse, P3 ;  /* 0x000000ffff677224 */ /* 0x100fe200018e067f */
[----:B------:R-:W-:Y:S01]  /*16fd0*/  SHF.R.U64 R15, R15, 0x3, RZ ;  /* 0x000000030f0f7819 */ /* 0x000fe200000012ff */
[----:B------:R-:W-:Y:S01]  /*16fe0*/  IMAD.X R115, RZ, RZ, R127, P0 ;  /* 0x000000ffff737224 */ /* 0x000fe200000e067f */
[----:B------:R-:W-:-:S02]  /*16ff0*/  SHF.R.U64 R179, R179, 0x3, RZ ;  /* 0x00000003b3b37819 */ /* 0x000fc400000012ff */
[----:B------:R-:W-:Y:S02]  /*17000*/  SHF.R.U64 R181, R181, 0x3, RZ ;  /* 0x00000003b5b57819 */ /* 0x000fe400000012ff */
[----:B------:R-:W-:Y:S02]  /*17010*/  IADD3 R106, P4, R126, 0x8040, RZ ;  /* 0x000080407e6a7810 */ /* 0x000fe40007f9e0ff */
[----:B------:R-:W-:Y:S02]  /*17020*/  LOP3.LUT R183, R94, 0x380, RZ, 0xc0, !PT ;  /* 0x000003805eb77812 */ /* 0x000fe400078ec0ff */
[C---:B------:R-:W-:Y:S01]  /*17030*/  IADD3 R110, P5, R126.reuse, 0x8060, RZ ;  /* 0x000080607e6e7810 */ /* 0x040fe20007fbe0ff */
[--C-:B------:R-:W-:Y:S01]  /*17040*/  IMAD.X R107, RZ, RZ, R127.reuse, P4 ;  /* 0x000000ffff6b7224 */ /* 0x100fe200020e067f */
[C---:B---3--:R-:W-:Y:S02]  /*17050*/  IADD3 R80, P1, R126.reuse, 0xc020, RZ ;  /* 0x0000c0207e507810 */ /* 0x048fe40007f3e0ff */
[C---:B------:R-:W-:Y:S01]  /*17060*/  IADD3 R122, P2, R126.reuse, 0xc040, RZ ;  /* 0x0000c0407e7a7810 */ /* 0x040fe20007f5e0ff */
[--C-:B------:R-:W-:Y:S01]  /*17070*/  IMAD.X R111, RZ, RZ, R127.reuse, P5 ;  /* 0x000000ffff6f7224 */ /* 0x100fe200028e067f */
[----:B------:R-:W-:Y:S01]  /*17080*/  IADD3 R14, P3, R126, 0xc060, RZ ;  /* 0x0000c0607e0e7810 */ /* 0x000fe20007f7e0ff */
[--C-:B------:R-:W-:Y:S01]  /*17090*/  IMAD.X R119, RZ, RZ, R127.reuse, P1 ;  /* 0x000000ffff777224 */ /* 0x100fe200008e067f */
[----:B------:R-:W-:Y:S01]  /*170a0*/  LOP3.LUT R46, R151, R46, RZ, 0x3c, !PT ;  /* 0x0000002e972e7212 */ /* 0x000fe200078e3cff */
[--C-:B------:R-:W-:Y:S01]  /*170b0*/  IMAD.X R123, RZ, RZ, R127.reuse, P2 ;  /* 0x000000ffff7b7224 */ /* 0x100fe200010e067f */
[----:B------:R-:W-:Y:S01]  /*170c0*/  LOP3.LUT R126, R15, R126, RZ, 0x3c, !PT ;  /* 0x0000007e0f7e7212 */ /* 0x000fe200078e3cff */
[----:B------:R-:W-:Y:S01]  /*170d0*/  IMAD.X R15, RZ, RZ, R127, P3 ;  /* 0x000000ffff0f7224 */ /* 0x000fe200018e067f */
[----:B------:R-:W-:-:S02]  /*170e0*/  LOP3.LUT R86, R179, R86, RZ, 0x3c, !PT ;  /* 0x00000056b3567212 */ /* 0x000fc400078e3cff */
[----:B------:R-:W-:Y:S02]  /*170f0*/  LOP3.LUT R90, R181, R90, RZ, 0x3c, !PT ;  /* 0x0000005ab55a7212 */ /* 0x000fe400078e3cff */
[----:B------:R-:W-:Y:S02]  /*17100*/  LOP3.LUT R151, R98, 0x380, RZ, 0xc0, !PT ;  /* 0x0000038062977812 */ /* 0x000fe400078ec0ff */
[----:B------:R-:W-:Y:S02]  /*17110*/  ISETP.NE.U32.AND P0, PT, RZ, UR4, PT ;  /* 0x00000004ff007c0c */ /* 0x000fe4000bf05070 */
[----:B------:R-:W-:Y:S02]  /*17120*/  SHF.R.U64 R183, R183, 0x3, RZ ;  /* 0x00000003b7b77819 */ /* 0x000fe400000012ff */
[----:B------:R-:W-:Y:S02]  /*17130*/  LOP3.LUT R179, R102, 0x380, RZ, 0xc0, !PT ;  /* 0x0000038066b37812 */ /* 0x000fe400078ec0ff */
[----:B------:R-:W-:-:S02]  /*17140*/  LOP3.LUT R181, R106, 0x380, RZ, 0xc0, !PT ;  /* 0x000003806ab57812 */ /* 0x000fc400078ec0ff */
[----:B------:R-:W-:Y:S02]  /*17150*/  SHF.R.U64 R151, R151, 0x3, RZ ;  /* 0x0000000397977819 */ /* 0x000fe400000012ff */
[----:B------:R-:W-:Y:S02]  /*17160*/  MOV R126, R126 ;  /* 0x0000007e007e7202 */ /* 0x000fe40000000f00 */
[----:B------:R-:W-:Y:S01]  /*17170*/  ISETP.NE.AND.EX P0, PT, RZ, UR5, PT, P0 ;  /* 0x00000005ff007c0c */ /* 0x000fe2000bf05300 */
[----:B------:R-:W-:Y:S01]  /*17180*/  ULDC.64 UR4, c[0x0][0xc08] ;  /* 0x0003020000047ab9 */ /* 0x000fe20000000a00 */
[----:B------:R-:W-:Y:S01]  /*17190*/  LOP3.LUT R94, R183, R94, RZ, 0x3c, !PT ;  /* 0x0000005eb75e7212 */ /* 0x000fe200078e3cff */
[----:B------:R-:W-:Y:S01]  /*171a0*/  STSM.16.M88.4 [R126], R24 ;  /* 0x000000187e007844 */ /* 0x000fe20000000200 */
[----:B------:R-:W-:Y:S02]  /*171b0*/  SHF.R.U64 R179, R179, 0x3, RZ ;  /* 0x00000003b3b37819 */ /* 0x000fe400000012ff */
[----:B------:R-:W-:-:S02]  /*171c0*/  SHF.R.U64 R181, R181, 0x3, RZ ;  /* 0x00000003b5b57819 */ /* 0x000fc400000012ff */
[----:B------:R-:W-:Y:S02]  /*171d0*/  MOV R20, R20 ;  /* 0x0000001400147202 */ /* 0x000fe40000000f00 */
[----:B------:R-:W-:Y:S02]  /*171e0*/  LOP3.LUT R183, R110, 0x380, RZ, 0xc0, !PT ;  /* 0x000003806eb77812 */ /* 0x000fe400078ec0ff */
[----:B------:R-:W-:Y:S01]  /*171f0*/  MOV R30, R30 ;  /* 0x0000001e001e7202 */ /* 0x000fe20000000f00 */
[----:B------:R3:W-:Y:S01]  /*17200*/  STSM.16.M88.4 [R20], R32 ;  /* 0x0000002014007844 */ /* 0x0007e20000000200 */
[----:B------:R-:W-:Y:S02]  /*17210*/  MOV R38, R38 ;  /* 0x0000002600267202 */ /* 0x000fe40000000f00 */
[----:B------:R-:W-:Y:S01]  /*17220*/  ISETP.NE.U32.AND P2, PT, RZ, UR4, PT ;  /* 0x00000004ff007c0c */ /* 0x000fe2000bf45070 */
[----:B------:R4:W-:Y:S01]  /*17230*/  STSM.16.M88.4 [R30], R40 ;  /* 0x000000281e007844 */ /* 0x0009e20000000200 */
[----:B------:R-:W-:-:S02]  /*17240*/  LOP3.LUT R98, R151, R98, RZ, 0x3c, !PT ;  /* 0x0000006297627212 */ /* 0x000fc400078e3cff */
[----:B------:R-:W-:Y:S01]  /*17250*/  LOP3.LUT R114, R7, 0x380, RZ, 0xc0, !PT ;  /* 0x0000038007727812 */ /* 0x000fe200078ec0ff */
[----:B------:R-:W-:Y:S01]  /*17260*/  STSM.16.M88.4 [R38], R48 ;  /* 0x0000003026007844 */ /* 0x000fe20000000200 */
[----:B------:R-:W-:Y:S02]  /*17270*/  MOV R46, R46 ;  /* 0x0000002e002e7202 */ /* 0x000fe40000000f00 */
[----:B------:R-:W-:Y:S02]  /*17280*/  LOP3.LUT R102, R179, R102, RZ, 0x3c, !PT ;  /* 0x00000066b3667212 */ /* 0x000fe400078e3cff */
[----:B------:R-:W-:Y:S01]  /*17290*/  LOP3.LUT R106, R181, R106, RZ, 0x3c, !PT ;  /* 0x0000006ab56a7212 */ /* 0x000fe200078e3cff */
[----:B------:R-:W-:Y:S01]  /*172a0*/  STSM.16.M88.4 [R46], R56 ;  /* 0x000000382e007844 */ /* 0x000fe20000000200 */
[----:B------:R-:W-:Y:S01]  /*172b0*/  LOP3.LUT R151, R80, 0x380, RZ, 0xc0, !PT ;  /* 0x0000038050977812 */ /* 0x000fe200078ec0ff */
[----:B---3--:R-:W-:Y:S01]  /*172c0*/  IMAD.MOV.U32 R20, RZ, RZ, RZ ;  /* 0x000000ffff147224 */ /* 0x008fe200078e00ff */
[----:B------:R-:W-:-:S02]  /*172d0*/  MOV R86, R86 ;  /* 0x0000005600567202 */ /* 0x000fc40000000f00 */
[----:B------:R-:W-:Y:S02]  /*172e0*/  SHF.R.U64 R183, R183, 0x3, RZ ;  /* 0x00000003b7b77819 */ /* 0x000fe400000012ff */
[----:B------:R-:W-:Y:S01]  /*172f0*/  LOP3.LUT R179, R122, 0x380, RZ, 0xc0, !PT ;  /* 0x000003807ab37812 */ /* 0x000fe200078ec0ff */
[----:B------:R-:W-:Y:S01]  /*17300*/  STSM.16.M88.4 [R86], R64 ;  /* 0x0000004056007844 */ /* 0x000fe20000000200 */
[----:B------:R-:W-:Y:S02]  /*17310*/  LOP3.LUT R181, R14, 0x380, RZ, 0xc0, !PT ;  /* 0x000003800eb57812 */ /* 0x000fe400078ec0ff */
[----:B------:R-:W-:Y:S02]  /*17320*/  MOV R90, R90 ;  /* 0x0000005a005a7202 */ /* 0x000fe40000000f00 */
[----:B------:R-:W-:Y:S02]  /*17330*/  MOV R94, R94 ;  /* 0x0000005e005e7202 */ /* 0x000fe40000000f00 */
[----:B------:R-:W-:Y:S01]  /*17340*/  ISETP.NE.AND.EX P2, PT, RZ, UR5, PT, P2 ;  /* 0x00000005ff007c0c */ /* 0x000fe2000bf45320 */
[----:B------:R-:W-:Y:S01]  /*17350*/  STSM.16.M88.4 [R90], R72 ;  /* 0x000000485a007844 */ /* 0x000fe20000000200 */
[----:B------:R-:W-:-:S02]  /*17360*/  SHF.R.U64 R114, R114, 0x3, RZ ;  /* 0x0000000372727819 */ /* 0x000fc400000012ff */
[----:B------:R-:W-:Y:S01]  /*17370*/  MOV R98, R98 ;  /* 0x0000006200627202 */ /* 0x000fe20000000f00 */
[----:B------:R-:W-:Y:S01]  /*17380*/  STSM.16.M88.4 [R94], R68 ;  /* 0x000000445e007844 */ /* 0x000fe20000000200 */
[----:B------:R-:W-:Y:S02]  /*17390*/  SHF.R.U64 R151, R151, 0x3, RZ ;  /* 0x0000000397977819 */ /* 0x000fe400000012ff */
[----:B------:R-:W-:Y:S01]  /*173a0*/  LOP3.LUT R110, R183, R110, RZ, 0x3c, !PT ;  /* 0x0000006eb76e7212 */ /* 0x000fe200078e3cff */
[----:B------:R3:W-:Y:S01]  /*173b0*/  STSM.16.M88.4 [R98], R8 ;  /* 0x0000000862007844 */ /* 0x0007e20000000200 */
[----:B------:R-:W-:Y:S02]  /*173c0*/  SHF.R.U64 R179, R179, 0x3, RZ ;  /* 0x00000003b3b37819 */ /* 0x000fe400000012ff */
[----:B------:R-:W-:Y:S02]  /*173d0*/  SHF.R.U64 R181, R181, 0x3, RZ ;  /* 0x00000003b5b57819 */ /* 0x000fe400000012ff */
[----:B------:R-:W-:-:S02]  /*173e0*/  LOP3.LUT R114, R114, R7, RZ, 0x3c, !PT ;  /* 0x0000000772727212 */ /* 0x000fc400078e3cff */
[----:B------:R-:W-:Y:S02]  /*173f0*/  MOV R102, R102 ;  /* 0x0000006600667202 */ /* 0x000fe40000000f00 */
[----:B------:R-:W-:Y:S02]  /*17400*/  F2FP.BF16.F32.PACK_AB R24, R97, R169 ;  /* 0x000000a96118723e */ /* 0x000fe400000010ff */
[----:B------:R-:W-:Y:S02]  /*17410*/  F2FP.BF16.F32.PACK_AB R25, R128, R124 ;  /* 0x0000007c8019723e */ /* 0x000fe400000010ff */
[----:B------:R-:W-:Y:S02]  /*17420*/  F2FP.BF16.F32.PACK_AB R26, R101, R170 ;  /* 0x000000aa651a723e */ /* 0x000fe400000010ff */
[----:B------:R-:W-:Y:S02]  /*17430*/  F2FP.BF16.F32.PACK_AB R27, R153, R152 ;  /* 0x00000098991b723e */ /* 0x000fe400000010ff */
[----:B------:R-:W-:-:S02]  /*17440*/  LOP3.LUT R118, R151, R80, RZ, 0x3c, !PT ;  /* 0x0000005097767212 */ /* 0x000fc400078e3cff */
[----:B------:R-:W-:Y:S01]  /*17450*/  MOV R106, R106 ;  /* 0x0000006a006a7202 */ /* 0x000fe20000000f00 */
[----:B------:R-:W-:Y:S01]  /*17460*/  STSM.16.M88.4 [R102], R24 ;  /* 0x0000001866007844 */ /* 0x000fe20000000200 */
[----:B----4-:R-:W-:Y:S02]  /*17470*/  F2FP.BF16.F32.PACK_AB R30, R109, R172 ;  /* 0x000000ac6d1e723e */ /* 0x010fe400000010ff */
[----:B------:R-:W-:Y:S02]  /*17480*/  F2FP.BF16.F32.PACK_AB R31, R157, R156 ;  /* 0x0000009c9d1f723e */ /* 0x000fe400000010ff */
[----:B------:R-:W-:Y:S02]  /*17490*/  LOP3.LUT R122, R179, R122, RZ, 0x3c, !PT ;  /* 0x0000007ab37a7212 */ /* 0x000fe400078e3cff */
[----:B------:R-:W-:Y:S01]  /*174a0*/  LOP3.LUT R14, R181, R14, RZ, 0x3c, !PT ;  /* 0x0000000eb50e7212 */ /* 0x000fe200078e3cff */
[----:B------:R-:W-:Y:S01]  /*174b0*/  STSM.16.M88.4 [R106], R28 ;  /* 0x0000001c6a007844 */ /* 0x000fe20000000200 */
[----:B------:R-:W-:-:S02]  /*174c0*/  MOV R110, R110 ;  /* 0x0000006e006e7202 */ /* 0x000fc40000000f00 */
[----:B---3--:R-:W-:Y:S02]  /*174d0*/  F2FP.BF16.F32.PACK_AB R8, R113, R173 ;  /* 0x000000ad7108723e */ /* 0x008fe400000010ff */
        /* <DEDUP_REMOVED lines=8> */
[----:B------:R-:W-:Y:S02]  /*17560*/  F2FP.BF16.F32.PACK_AB R35, R165, R164 ;  /* 0x000000a4a523723e */ /* 0x000fe400000010ff */
[----:B------:R-:W-:Y:S02]  /*17570*/  MOV R118, R118 ;  /* 0x0000007600767202 */ /* 0x000fe40000000f00 */
[----:B------:R-:W-:Y:S01]  /*17580*/  F2FP.BF16.F32.PACK_AB R38, R133, R132 ;  /* 0x000000848526723e */ /* 0x000fe200000010ff */
[----:B------:R-:W-:Y:S01]  /*17590*/  STSM.16.M88.4 [R114], R32 ;  /* 0x0000002072007844 */ /* 0x000fe20000000200 */
[----:B------:R-:W-:Y:S02]  /*175a0*/  F2FP.BF16.F32.PACK_AB R39, R135, R134 ;  /* 0x000000868727723e */ /* 0x000fe400000010ff */
[----:B------:R-:W-:-:S02]  /*175b0*/  MOV R122, R122 ;  /* 0x0000007a007a7202 */ /* 0x000fc40000000f00 */
[----:B------:R-:W-:Y:S01]  /*175c0*/  MOV R7, R14 ;  /* 0x0000000e00077202 */ /* 0x000fe20000000f00 */
[----:B---3--:R-:W3:Y:S01]  /*175d0*/  @P2 LDC.64 R8, c[0x0][0xc08] ;  /* 0x00030200ff082b82 */ /* 0x008ee20000000a00 */
[----:B------:R-:W-:Y:S04]  /*175e0*/  STSM.16.M88.4 [R118], R36 ;  /* 0x0000002476007844 */ /* 0x000fe80000000200 */
[----:B------:R-:W-:Y:S03]  /*175f0*/  STSM.16.M88.4 [R122], R136 ;  /* 0x000000887a007844 */ /* 0x000fe60000000200 */
[----:B------:R-:W4:Y:S01]  /*17600*/  LDC.64 R14, c[0x0][0xc00] ;  /* 0x00030000ff0e7b82 */ /* 0x000f220000000a00 */
[----:B------:R2:W-:Y:S01]  /*17610*/  STSM.16.M88.4 [R7], R144 ;  /* 0x0000009007007844 */ /* 0x0005e20000000200 */
[----:B------:R-:W-:Y:S01]  /*17620*/  ULDC UR4, c[0x0][0xa88] ;  /* 0x0002a20000047ab9 */ /* 0x000fe20000000800 */
[----:B---3--:R-:W-:-:S04]  /*17630*/  @P2 IMAD.WIDE R8, R232, 0x4, R8 ;  /* 0x00000004e8082825 */ /* 0x008fc800078e0208 */
[----:B--2---:R-:W-:Y:S01]  /*17640*/  IMAD.U32 R7, RZ, RZ, UR4 ;  /* 0x00000004ff077e24 */ /* 0x004fe2000f8e00ff */
[----:B------:R-:W-:Y:S01]  /*17650*/  BAR.SYNC.DEFER_BLOCKING 0x1, 0x100 ;  /* 0x0044000000007b1d */ /* 0x000fe20000010000 */
[----:B----4-:R-:W-:-:S05]  /*17660*/  IMAD.WIDE R14, R232, 0x4, R14 ;  /* 0x00000004e80e7825 */ /* 0x010fca00078e020e */
[----:B------:R2:W5:Y:S01]  /*17670*/  @P0 LDG.E R20, desc[UR38][R14.64] ;  /* 0x000000260e140981 */ /* 0x000562000c1e1900 */
[----:B0-----:R-:W-:Y:S01]  /*17680*/  ISETP.NE.AND P1, PT, R0, 0x1, PT ;  /* 0x000000010000780c */ /* 0x001fe20003f25270 */
[----:B------:R-:W-:Y:S02]  /*17690*/  IMAD.IADD R24, R211, 0x1, R206 ;  /* 0x00000001d3187824 */ /* 0x000fe400078e02ce */
[----:B------:R2:W5:Y:S10]  /*176a0*/  @P2 LDG.E R7, desc[UR38][R8.64] ;  /* 0x0000002608072981 */ /* 0x000574000c1e1900 */
[----:B------:R-:W0:Y:S08]  /*176b0*/  @P1 LDC R3, c[0x0][0xbec] ;  /* 0x0002fb00ff031b82 */ /* 0x000e300000000800 */
[----:B------:R-:W3:Y:S01]  /*176c0*/  @P1 LDC R10, c[0x0][0xbf0] ;  /* 0x0002fc00ff0a1b82 */ /* 0x000ee20000000800 */
[----:B--2---:R-:W-:Y:S05]  /*176d0*/  @P2 BRA `(.L_x_2845) ;  /* 0x0000000000102947 */ /* 0x004fea0003800000 */
[----:B------:R-:W-:Y:S05]  /*176e0*/  @!P0 BRA `(.L_x_2845) ;  /* 0x00000000000c8947 */ /* 0x000fea0003800000 */
[----:B------:R-:W2:Y:S04]  /*176f0*/  LDG.E R4, desc[UR38][R14.64] ;  /* 0x000000260e047981 */ /* 0x000ea8000c1e1900 */
[----:B-----5:R-:W2:Y:S02]  /*17700*/  LDG.E R7, desc[UR38][R14.64+0x4] ;  /* 0x000004260e077981 */ /* 0x020ea4000c1e1900 */
[----:B--2---:R-:W-:-:S07]  /*17710*/  IMAD.IADD R7, R7, 0x1, -R4 ;  /* 0x0000000107077824 */ /* 0x004fce00078e0a04 */
.L_x_2845:
[----:B------:R-:W2:Y:S01]  /*17720*/  LDL R26, [R1+0x14] ;  /* 0x00001400011a7983 */ /* 0x000ea20000100800 */
        /* <DEDUP_REMOVED lines=8> */
[----:B---3--:R-:W-:Y:S01]  /*177b0*/  @P1 SHF.R.U32.HI R11, RZ, R10, R3 ;  /* 0x0000000aff0b1219 */ /* 0x008fe20000011603 */
[----:B------:R-:W-:Y:S01]  /*177c0*/  IMAD.WIDE.U32 R8, R225, UR4, R20 ;  /* 0x00000004e1087c25 */ /* 0x000fe2000f8e0014 */
[----:B------:R-:W-:-:S02]  /*177d0*/  SHF.R.S32.HI R3, RZ, 0x1f, R232 ;  /* 0x0000001fff037819 */ /* 0x000fc400000114e8 */
[----:B------:R-:W3:Y:S01]  /*177e0*/  @P1 LDC R91, c[0x0][0xbf0] ;  /* 0x0002fc00ff5b1b82 */ /* 0x000ee20000000800 */
[----:B------:R-:W-:Y:S01]  /*177f0*/  IMAD R15, R225, UR5, R4 ;  /* 0x00000005e10f7c24 */ /* 0x000fe2000f8e0204 */
[----:B------:R-:W-:Y:S01]  /*17800*/  SEL R3, R3, RZ, !P0 ;  /* 0x000000ff03037207 */ /* 0x000fe20004000000 */
[----:B------:R-:W-:Y:S01]  /*17810*/  IMAD.MOV R27, RZ, RZ, -R11 ;  /* 0x000000ffff1b7224 */ /* 0x000fe200078e0a0b */
[----:B------:R-:W-:Y:S01]  /*17820*/  ULDC.64 UR4, c[0x0][0xb98] ;  /* 0x0002e60000047ab9 */ /* 0x000fe20000000a00 */
        /* <DEDUP_REMOVED lines=18> */
[----:B------:R-:W-:Y:S01]  /*17950*/  IADD3 R29, P5, R12, 0x3000, RZ ;  /* 0x000030000c1d7810 */ /* 0x000fe20007fbe0ff */
[----:B------:R-:W-:Y:S01]  /*17960*/  IMAD.WIDE.U32 R8, R15, UR4, R8 ;  /* 0x000000040f087c25 */ /* 0x000fe2000f8e0008 */
[----:B------:R-:W-:Y:S01]  /*17970*/  ULDC.64 UR4, c[0x0][0xb50] ;  /* 0x0002d40000047ab9 */ /* 0x000fe20000000a00 */
[----:B------:R-:W-:Y:S02]  /*17980*/  SHF.R.U64 R36, R36, 0x3, RZ ;  /* 0x0000000324247819 */ /* 0x000fe400000012ff */
[----:B------:R-:W-:Y:S01]  /*17990*/  IMAD.IADD R9, R9, 0x1, R25 ;  /* 0x0000000109097824 */ /* 0x000fe200078e0219 */
[----:B------:R-:W-:Y:S01]  /*179a0*/  LEA R10, P0, R8, UR4, 0x2 ;  /* 0x00000004080a7c11 */ /* 0x000fe2000f8010ff */
[----:B------:R-:W-:Y:S01]  /*179b0*/  IMAD.X R15, RZ, RZ, R13, P2 ;  /* 0x000000ffff0f7224 */ /* 0x000fe200010e060d */
[----:B------:R-:W-:Y:S02]  /*179c0*/  IADD3 R25, P3, R12, 0x2000, RZ ;  /* 0x000020000c197810 */ /* 0x000fe40007f7e0ff */
[----:B------:R-:W-:Y:S01]  /*179d0*/  LEA.HI.X R8, R8, UR5, R9, 0x2, P0 ;  /* 0x0000000508087c11 */ /* 0x000fe200080f1409 */
[----:B------:R-:W-:Y:S01]  /*179e0*/  SHFL.IDX PT, R54, R10, RZ, 0x1c1f ;  /* 0x001c1fff0a367589 */ /* 0x000fe200000e0000 */
[----:B------:R-:W-:Y:S01]  /*179f0*/  IADD3 R33, P0, R12, 0x4000, RZ ;  /* 0x000040000c217810 */ /* 0x000fe20007f1e0ff */
[----:B------:R-:W-:Y:S01]  /*17a00*/  ULDC.64 UR4, c[0x0][0xaa0] ;  /* 0x0002a80000047ab9 */ /* 0x000fe20000000a00 */
[----:B------:R-:W-:Y:S01]  /*17a10*/  LOP3.LUT R24, R25, 0x380, RZ, 0xc0, !PT ;  /* 0x0000038019187812 */ /* 0x000fe200078ec0ff */
[----:B------:R-:W4:Y:S01]  /*17a20*/  SHFL.IDX PT, R55, R8, RZ, 0x1c1f ;  /* 0x001c1fff08377589 */ /* 0x000f2200000e0000 */
[----:B------:R-:W-:-:S02]  /*17a30*/  LOP3.LUT R32, R33, 0x380, RZ, 0xc0, !PT ;  /* 0x0000038021207812 */ /* 0x000fc400078ec0ff */
[----:B------:R-:W-:Y:S01]  /*17a40*/  SHF.R.U64 R24, R24, 0x3, RZ ;  /* 0x0000000318187819 */ /* 0x000fe200000012ff */
[----:B------:R-:W-:Y:S01]  /*17a50*/  SHFL.IDX PT, R58, R10, 0x1, 0x1c1f ;  /* 0x003c1f000a3a7f89 */ /* 0x000fe200000e0000 */
[----:B------:R-:W-:Y:S02]  /*17a60*/  IADD3 R41, P2, R12, 0x6000, RZ ;  /* 0x000060000c297810 */ /* 0x000fe40007f5e0ff */
[----:B------:R-:W-:Y:S01]  /*17a70*/  SHF.R.U64 R32, R32, 0x3, RZ ;  /* 0x0000000320207819 */ /* 0x000fe200000012ff */
[----:B------:R1:W0:Y:S01]  /*17a80*/  SHFL.IDX PT, R59, R8, 0x1, 0x1c1f ;  /* 0x003c1f00083b7f89 */ /* 0x00022200000e0000 */
[----:B------:R-:W-:Y:S01]  /*17a90*/  LOP3.LUT R24, R24, R25, RZ, 0x3c, !PT ;  /* 0x0000001918187212 */ /* 0x000fe200078e3cff */
[----:B------:R-:W-:Y:S01]  /*17aa0*/  IMAD.X R25, RZ, RZ, R13, P3 ;  /* 0x000000ffff197224 */ /* 0x000fe200018e060d */
[----:B------:R-:W-:Y:S02]  /*17ab0*/  LOP3.LUT R40, R41, 0x380, RZ, 0xc0, !PT ;  /* 0x0000038029287812 */ /* 0x000fe400078ec0ff */
[----:B------:R-:W-:-:S02]  /*17ac0*/  IADD3 R45, P3, R12, 0x7000, RZ ;  /* 0x000070000c2d7810 */ /* 0x000fc40007f7e0ff */
[----:B------:R-:W-:Y:S01]  /*17ad0*/  LOP3.LUT R32, R32, R33, RZ, 0x3c, !PT ;  /* 0x0000002120207212 */ /* 0x000fe200078e3cff */
[--C-:B------:R-:W-:Y:S01]  /*17ae0*/  IMAD.X R33, RZ, RZ, R13.reuse, P0 ;  /* 0x000000ffff217224 */ /* 0x100fe200000e060d */
[----:B------:R-:W-:Y:S02]  /*17af0*/  SHF.R.U64 R40, R40, 0x3, RZ ;  /* 0x0000000328287819 */ /* 0x000fe400000012ff */
[----:B------:R-:W-:Y:S02]  /*17b00*/  IADD3 R53, P0, R12, 0x9000, RZ ;  /* 0x000090000c357810 */ /* 0x000fe40007f1e0ff */
[----:B------:R-:W-:Y:S02]  /*17b10*/  LOP3.LUT R44, R45, 0x380, RZ, 0xc0, !PT ;  /* 0x000003802d2c7812 */ /* 0x000fe400078ec0ff */
[----:B------:R-:W-:Y:S01]  /*17b20*/  LOP3.LUT R40, R40, R41, RZ, 0x3c, !PT ;  /* 0x0000002928287212 */ /* 0x000fe200078e3cff */
[----:B------:R-:W-:Y:S01]  /*17b30*/  IMAD.X R41, RZ, RZ, R13, P2 ;  /* 0x000000ffff297224 */ /* 0x000fe200010e060d */
[----:B------:R-:W-:-:S02]  /*17b40*/  LOP3.LUT R52, R53, 0x380, RZ, 0xc0, !PT ;  /* 0x0000038035347812 */ /* 0x000fc400078ec0ff */
[----:B------:R-:W-:Y:S02]  /*17b50*/  SHF.R.U64 R44, R44, 0x3, RZ ;  /* 0x000000032c2c7819 */ /* 0x000fe400000012ff */
[----:B------:R-:W-:Y:S02]  /*17b60*/  IADD3 R57, P2, R12, 0xb000, RZ ;  /* 0x0000b0000c397810 */ /* 0x000fe40007f5e0ff */
[----:B------:R-:W-:Y:S02]  /*17b70*/  SHF.R.U64 R52, R52, 0x3, RZ ;  /* 0x0000000334347819 */ /* 0x000fe400000012ff */
[----:B------:R-:W-:Y:S01]  /*17b80*/  LOP3.LUT R44, R44, R45, RZ, 0x3c, !PT ;  /* 0x0000002d2c2c7212 */ /* 0x000fe200078e3cff */
[----:B------:R-:W-:Y:S01]  /*17b90*/  IMAD.X R45, RZ, RZ, R13, P3 ;  /* 0x000000ffff2d7224 */ /* 0x000fe200018e060d */
[----:B------:R-:W-:Y:S02]  /*17ba0*/  LOP3.LUT R56, R57, 0x380, RZ, 0xc0, !PT ;  /* 0x0000038039387812 */ /* 0x000fe400078ec0ff */
[----:B------:R-:W-:-:S02]  /*17bb0*/  IADD3 R61, P3, R12, 0xc000, RZ ;  /* 0x0000c0000c3d7810 */ /* 0x000fc40007f7e0ff */
[----:B------:R-:W-:Y:S01]  /*17bc0*/  LOP3.LUT R52, R52, R53, RZ, 0x3c, !PT ;  /* 0x0000003534347212 */ /* 0x000fe200078e3cff */
[--C-:B------:R-:W-:Y:S01]  /*17bd0*/  IMAD.X R53, RZ, RZ, R13.reuse, P0 ;  /* 0x000000ffff357224 */ /* 0x100fe200000e060d */
[----:B------:R-:W-:Y:S02]  /*17be0*/  SHF.R.U64 R56, R56, 0x3, RZ ;  /* 0x0000000338387819 */ /* 0x000fe400000012ff */
[----:B------:R-:W-:Y:S02]  /*17bf0*/  LOP3.LUT R60, R61, 0x380, RZ, 0xc0, !PT ;  /* 0x000003803d3c7812 */ /* 0x000fe400078ec0ff */
[----:B------:R-:W-:Y:S02]  /*17c00*/  LOP3.LUT P0, RZ, R237, 0x3, RZ, 0xc0, !PT ;  /* 0x00000003edff7812 */ /* 0x000fe4000780c0ff */
[----:B------:R-:W-:Y:S01]  /*17c10*/  LOP3.LUT R56, R56, R57, RZ, 0x3c, !PT ;  /* 0x0000003938387212 */ /* 0x000fe200078e3cff */
[--C-:B------:R-:W-:Y:S01]  /*17c20*/  IMAD.X R57, RZ, RZ, R13.reuse, P2 ;  /* 0x000000ffff397224 */ /* 0x100fe200010e060d */
[----:B------:R-:W-:Y:S01]  /*17c30*/  LOP3.LUT R36, R36, R37, RZ, 0x3c, !PT ;  /* 0x0000002524247212 */ /* 0x000fe200078e3cff */
[----:B------:R-:W-:Y:S01]  /*17c40*/  IMAD.X R37, RZ, RZ, R13, P4 ;  /* 0x000000ffff257224 */ /* 0x000fe200020e060d */
[----:B------:R-:W-:-:S02]  /*17c50*/  SHF.R.U64 R60, R60, 0x3, RZ ;  /* 0x000000033c3c7819 */ /* 0x000fc400000012ff */
[----:B------:R-:W-:Y:S02]  /*17c60*/  IADD3 R79, P4, R12, 0xa000, RZ ;  /* 0x0000a0000c4f7810 */ /* 0x000fe40007f9e0ff */
[----:B------:R-:W-:Y:S02]  /*17c70*/  LOP3.LUT R28, R29, 0x380, RZ, 0xc0, !PT ;  /* 0x000003801d1c7812 */ /* 0x000fe400078ec0ff */
[----:B------:R-:W-:Y:S01]  /*17c80*/  LOP3.LUT R60, R60, R61, RZ, 0x3c, !PT ;  /* 0x0000003d3c3c7212 */ /* 0x000fe200078e3cff */
[----:B------:R-:W-:Y:S01]  /*17c90*/  IMAD.X R61, RZ, RZ, R13, P3 ;  /* 0x000000ffff3d7224 */ /* 0x000fe200018e060d */
[----:B------:R-:W-:Y:S02]  /*17ca0*/  LOP3.LUT R78, R79, 0x380, RZ, 0xc0, !PT ;  /* 0x000003804f4e7812 */ /* 0x000fe400078ec0ff */
[----:B------:R-:W-:Y:S02]  /*17cb0*/  IADD3 R7, P3, R12, 0xf000, RZ ;  /* 0x0000f0000c077810 */ /* 0x000fe40007f7e0ff */
[----:B------:R-:W-:-:S02]  /*17cc0*/  SHF.R.U64 R28, R28, 0x3, RZ ;  /* 0x000000031c1c7819 */ /* 0x000fc400000012ff */
[----:B------:R-:W-:Y:S01]  /*17cd0*/  SHF.R.U64 R78, R78, 0x3, RZ ;  /* 0x000000034e4e7819 */ /* 0x000fe200000012ff */
[----:B------:R-:W-:Y:S01]  /*17ce0*/  IMAD R21, R21, UR4, RZ ;  /* 0x0000000415157c24 */ /* 0x000fe2000f8e02ff */
[----:B------:R-:W-:Y:S01]  /*17cf0*/  LOP3.LUT R28, R28, R29, RZ, 0x3c, !PT ;  /* 0x0000001d1c1c7212 */ /* 0x000fe200078e3cff */
[--C-:B------:R-:W-:Y:S01]  /*17d00*/  IMAD.X R29, RZ, RZ, R13.reuse, P5 ;  /* 0x000000ffff1d7224 */ /* 0x100fe200028e060d */
[----:B------:R-:W-:Y:S01]  /*17d10*/  IADD3 R49, P5, R12, 0x8000, RZ ;  /* 0x000080000c317810 */ /* 0x000fe20007fbe0ff */
[--C-:B------:R-:W-:Y:S01]  /*17d20*/  IMAD.X R73, RZ, RZ, R13.reuse, P3 ;  /* 0x000000ffff497224 */ /* 0x100fe200018e060d */
[----:B------:R-:W-:Y:S01]  /*17d30*/  LOP3.LUT R78, R78, R79, RZ, 0x3c, !PT ;  /* 0x0000004f4e4e7212 */ /* 0x000fe200078e3cff */
[----:B------:R-:W-:Y:S01]  /*17d40*/  IMAD.X R79, RZ, RZ, R13, P4 ;  /* 0x000000ffff4f7224 */ /* 0x000fe200020e060d */
[----:B------:R-:W-:Y:S01]  /*17d50*/  LOP3.LUT R48, R49, 0x380, RZ, 0xc0, !PT ;  /* 0x0000038031307812 */ /* 0x000fe200078ec0ff */
[----:B------:R-:W-:Y:S01]  /*17d60*/  IMAD R85, R20, UR5, R21 ;  /* 0x0000000514557c24 */ /* 0x000fe2000f8e0215 */
[----:B------:R-:W-:Y:S01]  /*17d70*/  IADD3 R69, P4, R12, 0xe000, RZ ;  /* 0x0000e0000c457810 */ /* 0x000fe20007f9e0ff */
[----:B------:R-:W-:Y:S01]  /*17d80*/  IMAD.WIDE.U32 R20, R20, UR4, RZ ;  /* 0x0000000414147c25 */ /* 0x000fe2000f8e00ff */
[----:B------:R-:W-:Y:S01]  /*17d90*/  ULDC.64 UR4, c[0x0][0xae8] ;  /* 0x0002ba0000047ab9 */ /* 0x000fe20000000a00 */
[----:B------:R-:W-:-:S02]  /*17da0*/  SHF.R.U64 R48, R48, 0x3, RZ ;  /* 0x0000000330307819 */ /* 0x000fc400000012ff */
[----:B------:R-:W-:Y:S01]  /*17db0*/  IMAD.IADD R21, R21, 0x1, R85 ;  /* 0x0000000115157824 */ /* 0x000fe200078e0255 */
[----:B------:R-:W-:Y:S02]  /*17dc0*/  LOP3.LUT R68, R69, 0x380, RZ, 0xc0, !PT ;  /* 0x0000038045447812 */ /* 0x000fe400078ec0ff */
[----:B------:R-:W-:Y:S01]  /*17dd0*/  LOP3.LUT R48, R48, R49, RZ, 0x3c, !PT ;  /* 0x0000003130307212 */ /* 0x000fe200078e3cff */
[----:B------:R-:W-:Y:S01]  /*17de0*/  IMAD.X R49, RZ, RZ, R13, P5 ;  /* 0x000000ffff317224 */ /* 0x000fe200028e060d */
[C---:B------:R-:W-:Y:S01]  /*17df0*/  IADD3 R65, P5, R12.reuse, 0xd000, RZ ;  /* 0x0000d0000c417810 */ /* 0x040fe20007fbe0ff */
[----:B------:R-:W-:Y:S01]  /*17e00*/  IMAD.WIDE.U32 R20, R225, UR4, R20 ;  /* 0x00000004e1147c25 */ /* 0x000fe2000f8e0014 */
[----:B------:R-:W-:Y:S02]  /*17e10*/  LOP3.LUT R9, R12, 0x380, RZ, 0xc0, !PT ;  /* 0x000003800c097812 */ /* 0x000fe400078ec0ff */
[----:B------:R-:W-:Y:S02]  /*17e20*/  LOP3.LUT R64, R65, 0x380, RZ, 0xc0, !PT ;  /* 0x0000038041407812 */ /* 0x000fe400078ec0ff */
[----:B------:R-:W-:-:S02]  /*17e30*/  LOP3.LUT R14, R11, 0x380, RZ, 0xc0, !PT ;  /* 0x000003800b0e7812 */ /* 0x000fc400078ec0ff */
        /* <DEDUP_REMOVED lines=8> */
[----:B-1----:R-:W-:Y:S01]  /*17ec0*/  LOP3.LUT R8, R9, R12, RZ, 0x3c, !PT ;  /* 0x0000000c09087212 */ /* 0x002fe200078e3cff */
[----:B------:R-:W-:Y:S01]  /*17ed0*/  IMAD.MOV.U32 R9, RZ, RZ, R13 ;  /* 0x000000ffff097224 */ /* 0x000fe200078e000d */
[----:B------:R-:W-:Y:S01]  /*17ee0*/  LOP3.LUT R14, R14, R11, RZ, 0x3c, !PT ;  /* 0x0000000b0e0e7212 */ /* 0x000fe200078e3cff */
[----:B------:R-:W-:Y:S01]  /*17ef0*/  BSSY B1, `(.L_x_2846) ;  /* 0x0000062000017945 */ /* 0x000fe20003800000 */
[----:B------:R-:W-:-:S02]  /*17f00*/  SHF.R.S32.HI R88, RZ, 0x1f, R223 ;  /* 0x0000001fff587819 */ /* 0x000fc400000114df */
[----:B------:R-:W-:Y:S02]  /*17f10*/  SHF.R.S32.HI R90, RZ, 0x1f, R221 ;  /* 0x0000001fff5a7819 */ /* 0x000fe400000114dd */
[----:B------:R-:W-:Y:S02]  /*17f20*/  SHF.R.S32.HI R92, RZ, 0x1f, R222 ;  /* 0x0000001fff5c7819 */ /* 0x000fe400000114de */
[----:B------:R-:W-:Y:S01]  /*17f30*/  SHF.R.S32.HI R93, RZ, 0x1f, R208 ;  /* 0x0000001fff5d7819 */ /* 0x000fe200000114d0 */
[----:B--2---:R-:W-:-:S05]  /*17f40*/  IMAD.IADD R4, R26, 0x1, R206 ;  /* 0x000000011a047824 */ /* 0x004fca00078e02ce */
[C---:B------:R-:W-:Y:S01]  /*17f50*/  ISETP.GE.OR P2, PT, R4.reuse, R87, P0 ;  /* 0x000000570400720c */ /* 0x040fe20000746670 */
[----:B------:R-:W-:-:S05]  /*17f60*/  VIADD R4, R4, 0x8 ;  /* 0x0000000804047836 */ /* 0x000fca0000000000 */
[----:B------:R-:W-:Y:S02]  /*17f70*/  ISETP.GE.OR P0, PT, R4, R87, P0 ;  /* 0x000000570400720c */ /* 0x000fe40000706670 */
[----:B------:R-:W-:-:S04]  /*17f80*/  LOP3.LUT R4, R7, 0x380, RZ, 0xc0, !PT ;  /* 0x0000038007047812 */ /* 0x000fc800078ec0ff */
[----:B------:R-:W-:Y:S01]  /*17f90*/  SHF.R.U64 R4, R4, 0x3, RZ ;  /* 0x0000000304047819 */ /* 0x000fe200000012ff */
[----:B----4-:R-:W-:Y:S03]  /*17fa0*/  @!P2 ST.E desc[UR38][R54.64], R6 ;  /* 0x000000063600a985 */ /* 0x010fe6000c101926 */
[----:B------:R-:W-:-:S03]  /*17fb0*/  LOP3.LUT R72, R4, R7, RZ, 0x3c, !PT ;  /* 0x0000000704487212 */ /* 0x000fc600078e3cff */
[----:B0-----:R0:W-:Y:S04]  /*17fc0*/  @!P0 ST.E desc[UR38][R58.64], R5 ;  /* 0x000000053a008985 */ /* 0x0011e8000c101926 */
[----:B------:R-:W5:Y:S04]  /*17fd0*/  LD.E.128 R8, desc[UR38][R8.64] ;  /* 0x0000002608087980 */ /* 0x000f68000c101d00 */
[----:B------:R-:W5:Y:S04]  /*17fe0*/  LD.E.128 R12, desc[UR38][R14.64] ;  /* 0x000000260e0c7980 */ /* 0x000f68000c101d00 */
[----:B0-----:R0:W5:Y:S04]  /*17ff0*/  LD.E.128 R4, desc[UR38][R78.64] ;  /* 0x000000264e047980 */ /* 0x001168000c101d00 */
[----:B------:R-:W5:Y:S04]  /*18000*/  LD.E.128 R24, desc[UR38][R24.64] ;  /* 0x0000002618187980 */ /* 0x000f68000c101d00 */
[----:B------:R-:W5:Y:S01]  /*18010*/  LD.E.128 R28, desc[UR38][R28.64] ;  /* 0x000000261c1c7980 */ /* 0x000f62000c101d00 */
[----:B0-----:R-:W-:-:S02]  /*18020*/  IMAD R78, R77, UR4, RZ ;  /* 0x000000044d4e7c24 */ /* 0x001fc4000f8e02ff */
[----:B------:R-:W-:Y:S01]  /*18030*/  IMAD R77, R224, 0x20, R235 ;  /* 0x00000020e04d7824 */ /* 0x000fe200078e02eb */
[----:B------:R-:W5:Y:S01]  /*18040*/  LD.E.128 R32, desc[UR38][R32.64] ;  /* 0x0000002620207980 */ /* 0x000f62000c101d00 */
[----:B------:R-:W-:Y:S01]  /*18050*/  IMAD R79, R225, UR5, R78 ;  /* 0x00000005e14f7c24 */ /* 0x000fe2000f8e024e */
[----:B------:R-:W-:Y:S01]  /*18060*/  ULDC.64 UR4, c[0x0][0xaf0] ;  /* 0x0002bc0000047ab9 */ /* 0x000fe20000000a00 */
[----:B------:R-:W-:Y:S01]  /*18070*/  IMAD.IADD R80, R206, 0x1, R77 ;  /* 0x00000001ce507824 */ /* 0x000fe200078e024d */
[----:B------:R-:W5:Y:S01]  /*18080*/  LD.E.128 R36, desc[UR38][R36.64] ;  /* 0x0000002624247980 */ /* 0x000f62000c101d00 */
[----:B------:R-:W-:Y:S02]  /*18090*/  IMAD R77, R3, UR4, RZ ;  /* 0x00000004034d7c24 */ /* 0x000fe4000f8e02ff */
[----:B------:R-:W-:Y:S01]  /*180a0*/  @P1 IMAD.HI.U32 R78, R80, R89, RZ ;  /* 0x00000059504e1227 */ /* 0x000fe200078e00ff */
[----:B------:R-:W5:Y:S03]  /*180b0*/  LD.E.128 R40, desc[UR38][R40.64] ;  /* 0x0000002628287980 */ /* 0x000f66000c101d00 */
[----:B------:R-:W-:Y:S01]  /*180c0*/  IMAD.IADD R21, R21, 0x1, R79 ;  /* 0x0000000115157824 */ /* 0x000fe200078e024f */
[----:B------:R-:W5:Y:S01]  /*180d0*/  LD.E.128 R44, desc[UR38][R44.64] ;  /* 0x000000262c2c7980 */ /* 0x000f62000c101d00 */
[----:B------:R-:W-:Y:S01]  /*180e0*/  IMAD.MOV.U32 R3, RZ, RZ, R80 ;  /* 0x000000ffff037224 */ /* 0x000fe200078e0050 */
[----:B---3--:R-:W-:Y:S01]  /*180f0*/  @P1 SHF.R.U32.HI R3, RZ, R91, R78 ;  /* 0x0000005bff031219 */ /* 0x008fe2000001164e */
        /* <DEDUP_REMOVED lines=12> */
[----:B------:R-:W-:-:S03]  /*181c0*/  IMAD R85, R3, UR5, R20 ;  /* 0x0000000503557c24 */ /* 0x000fc6000f8e0214 */
[----:B------:R-:W5:Y:S01]  /*181d0*/  LD.E.128 R64, desc[UR38][R64.64] ;  /* 0x0000002640407980 */ /* 0x000f62000c101d00 */
[----:B------:R-:W-:-:S03]  /*181e0*/  IMAD.WIDE.U32 R20, R3, UR4, R76 ;  /* 0x0000000403147c25 */ /* 0x000fc6000f8e004c */
[----:B------:R-:W5:Y:S01]  /*181f0*/  LD.E.128 R68, desc[UR38][R68.64] ;  /* 0x0000002644447980 */ /* 0x000f62000c101d00 */
[----:B------:R-:W-:-:S03]  /*18200*/  SHF.R.S32.HI R3, RZ, 0x1f, R79 ;  /* 0x0000001fff037819 */ /* 0x000fc6000001144f */
[----:B------:R-:W5:Y:S01]  /*18210*/  LD.E.128 R72, desc[UR38][R72.64] ;  /* 0x0000002648487980 */ /* 0x000f62000c101d00 */
[----:B------:R-:W-:Y:S01]  /*18220*/  IMAD.IADD R206, R235, 0x1, R206 ;  /* 0x00000001ebce7824 */ /* 0x000fe200078e02ce */
[----:B------:R-:W-:Y:S01]  /*18230*/  ULDC.64 UR4, c[0x0][0xad8] ;  /* 0x0002b60000047ab9 */ /* 0x000fe20000000a00 */
        /* <DEDUP_REMOVED lines=45> */
.L_x_2847:
[----:B------:R-:W-:Y:S05]  /*18510*/  BSYNC B1 ;  /* 0x0000000000017941 */ /* 0x000fea0003800000 */
.L_x_2846:
        /* <DEDUP_REMOVED lines=22> */
.L_x_2849:
[----:B------:R-:W-:Y:S05]  /*18680*/  BSYNC B1 ;  /* 0x0000000000017941 */ /* 0x000fea0003800000 */
.L_x_2848:
        /* <DEDUP_REMOVED lines=21> */
.L_x_2851:
[----:B------:R-:W-:Y:S05]  /*187e0*/  BSYNC B1 ;  /* 0x0000000000017941 */ /* 0x000fea0003800000 */
.L_x_2850:
[----:B-1--4-:R-:W1:Y:S04]  /*187f0*/  SHFL.IDX PT, R3, R3, 0x3, 0x181f ;  /* 0x00781f0003037f89 */ /* 0x012e6800000e0000 */
[----:B------:R-:W4:Y:S01]  /*18800*/  SHFL.IDX PT, R80, R80, 0x3, 0x181f ;  /* 0x00781f0050507f89 */ /* 0x000f2200000e0000 */
[----:B------:R-:W-:Y:S05]  /*18810*/  @P1 BRA `(.L_x_2852) ;  /* 0x0000000c00e41947 */ /* 0x000fea0003800000 */
[----:B------:R-:W-:Y:S02]  /*18820*/  ULDC UR4, c[0x0][0xac8] ;  /* 0x0002b20000047ab9 */ /* 0x000fe40000000800 */
[----:B------:R-:W-:Y:S02]  /*18830*/  ISETP.GE.AND P3, PT, R208, UR4, PT ;  /* 0x00000004d0007c0c */ /* 0x000fe4000bf66270 */
[----:B------:R-:W-:Y:S02]  /*18840*/  ISETP.GE.AND P4, PT, R222, UR4, PT ;  /* 0x00000004de007c0c */ /* 0x000fe4000bf86270 */
[----:B------:R-:W-:-:S09]  /*18850*/  ISETP.GE.AND P5, PT, R221, UR4, PT ;  /* 0x00000004dd007c0c */ /* 0x000fd2000bfa6270 */
[-C--:B0---4-:R-:W-:Y:S02]  /*18860*/  @!P3 LEA R4, P0, R208, R80.reuse, 0x1 ;  /* 0x00000050d004b211 */ /* 0x091fe400078008ff */
[-C--:B------:R-:W-:Y:S02]  /*18870*/  @!P4 LEA R6, P1, R222, R80.reuse, 0x1 ;  /* 0x00000050de06c211 */ /* 0x080fe400078208ff */
[C---:B------:R-:W-:Y:S02]  /*18880*/  @!P5 LEA R8, P2, R221.reuse, R80, 0x1 ;  /* 0x00000050dd08d211 */ /* 0x040fe400078408ff */
[-C--:B-1----:R-:W-:Y:S02]  /*18890*/  @!P3 LEA.HI.X R5, R208, R3.reuse, R93, 0x1, P0 ;  /* 0x00000003d005b211 */ /* 0x082fe400000f0c5d */
        /* <DEDUP_REMOVED lines=11> */
.L_x_2844:
[----:B------:R-:W-:Y:S01]  /*18950*/  ULDC.64 UR4, c[0x0][0xc00] ;  /* 0x0003000000047ab9 */ /* 0x000fe20000000a00 */
[----:B------:R-:W4:Y:S01]  /*18960*/  LDC.64 R4, c[0x0][0xc00] ;  /* 0x00030000ff047b82 */ /* 0x000f220000000a00 */
[----:B------:R-:W-:Y:S01]  /*18970*/  ISETP.NE.U32.AND P0, PT, RZ, UR4, PT ;  /* 0x00000004ff007c0c */ /* 0x000fe2000bf05070 */
[----:B------:R-:W-:-:S03]  /*18980*/  IMAD.MOV.U32 R0, RZ, RZ, RZ ;  /* 0x000000ffff007224 */ /* 0x000fc600078e00ff */
[----:B------:R-:W-:Y:S01]  /*18990*/  ISETP.NE.AND.EX P0, PT, RZ, UR5, PT, P0 ;  /* 0x00000005ff007c0c */ /* 0x000fe2000bf05300 */
[----:B------:R-:W-:Y:S02]  /*189a0*/  ULDC.64 UR4, c[0x0][0xc08] ;  /* 0x0003020000047ab9 */ /* 0x000fe40000000a00 */
[----:B------:R-:W-:Y:S01]  /*189b0*/  ISETP.NE.U32.AND P1, PT, RZ, UR4, PT ;  /* 0x00000004ff007c0c */ /* 0x000fe2000bf25070 */
[----:B------:R-:W0:Y:S03]  /*189c0*/  LDC R25, c[0x0][0xbe8] ;  /* 0x0002fa00ff197b82 */ /* 0x000e260000000800 */
[----:B------:R-:W-:Y:S01]  /*189d0*/  ISETP.NE.AND.EX P1, PT, RZ, UR5, PT, P1 ;  /* 0x00000005ff007c0c */ /* 0x000fe2000bf25310 */
[----:B----4-:R-:W-:-:S12]  /*189e0*/  IMAD.WIDE R4, R232, 0x4, R4 ;  /* 0x00000004e8047825 */ /* 0x010fd800078e0204 */
[----:B------:R-:W4:Y:S01]  /*189f0*/  @P1 LDC.64 R6, c[0x0][0xc08] ;  /* 0x00030200ff061b82 */ /* 0x000f220000000a00 */
[----:B------:R-:W-:Y:S02]  /*18a00*/  ULDC UR4, c[0x0][0xa88] ;  /* 0x0002a20000047ab9 */ /* 0x000fe40000000800 */
[----:B------:R-:W-:Y:S01]  /*18a10*/  IMAD.U32 R8, RZ, RZ, UR4 ;  /* 0x00000004ff087e24 */ /* 0x000fe2000f8e00ff */
[----:B------:R0:W5:Y:S01]  /*18a20*/  @P0 LDG.E R0, desc[UR38][R4.64] ;  /* 0x0000002604000981 */ /* 0x000162000c1e1900 */
[----:B----4-:R-:W-:-:S05]  /*18a30*/  @P1 IMAD.WIDE R6, R232, 0x4, R6 ;  /* 0x00000004e8061825 */ /* 0x010fca00078e0206 */
[----:B------:R4:W5:Y:S01]  /*18a40*/  @P1 LDG.E R8, desc[UR38][R6.64] ;  /* 0x0000002606081981 */ /* 0x000962000c1e1900 */
[----:B0-----:R-:W-:Y:S02]  /*18a50*/  ISETP.NE.AND P2, PT, R25, 0x1, PT ;  /* 0x000000011900780c */ /* 0x001fe40003f45270 */
[----:B------:R-:W-:Y:S01]  /*18a60*/  SHF.R.S32.HI R9, RZ, 0x1f, R232 ;  /* 0x0000001fff097819 */ /* 0x000fe200000114e8 */
[----:B------:R-:W0:Y:S10]  /*18a70*/  S2R R3, SR_TID.X ;  /* 0x0000000000037919 */ /* 0x000e340000002100 */
[----:B------:R-:W1:Y:S01]  /*18a80*/  @P2 LDC R27, c[0x0][0xbec] ;  /* 0x0002fb00ff1b2b82 */ /* 0x000e620000000800 */
[----:B0-----:R-:W-:-:S05]  /*18a90*/  VIADD R3, R3, 0xffffff80 ;  /* 0xffffff8003037836 */ /* 0x001fca0000000000 */
[----:B------:R-:W-:Y:S01]  /*18aa0*/  ISETP.GE.AND P3, PT, R3, 0x80, PT ;  /* 0x000000800300780c */ /* 0x000fe20003f66270 */
[----:B----4-:R-:W-:-:S12]  /*18ab0*/  @P1 BRA `(.L_x_2853) ;  /* 0x0000000000101947 */ /* 0x010fd80003800000 */
[----:B------:R-:W-:Y:S05]  /*18ac0*/  @!P0 BRA `(.L_x_2853) ;  /* 0x00000000000c8947 */ /* 0x000fea0003800000 */
[----:B------:R-:W4:Y:S04]  /*18ad0*/  LDG.E R3, desc[UR38][R4.64] ;  /* 0x0000002604037981 */ /* 0x000f28000c1e1900 */
[----:B-----5:R-:W4:Y:S02]  /*18ae0*/  LDG.E R8, desc[UR38][R4.64+0x4] ;  /* 0x0000042604087981 */ /* 0x020f24000c1e1900 */
[----:B----4-:R-:W-:-:S07]  /*18af0*/  IMAD.IADD R8, R8, 0x1, -R3 ;  /* 0x0000000108087824 */ /* 0x010fce00078e0a03 */
.L_x_2853:
[----:B------:R-:W-:Y:S01]  /*18b00*/  BSSY B1, `(.L_x_2854) ;  /* 0x000002d000017945 */ /* 0x000fe20003800000 */
[----:B------:R-:W-:Y:S02]  /*18b10*/  SHF.R.S32.HI R13, RZ, 0x1f, R225 ;  /* 0x0000001fff0d7819 */ /* 0x000fe400000114e1 */
[----:B------:R-:W-:Y:S02]  /*18b20*/  SEL R15, R232, RZ, !P0 ;  /* 0x000000ffe80f7207 */ /* 0x000fe40004000000 */
[----:B------:R-:W-:Y:S02]  /*18b30*/  SEL R14, R9, RZ, !P0 ;  /* 0x000000ff090e7207 */ /* 0x000fe40004000000 */
[----:B-----5:R-:W-:Y:S01]  /*18b40*/  SHF.R.S32.HI R11, RZ, 0x1f, R0 ;  /* 0x0000001fff0b7819 */ /* 0x020fe20000011400 */
[----:B------:R-:W-:Y:S06]  /*18b50*/  @P3 BRA `(.L_x_2855) ;  /* 0x00000000009c3947 */ /* 0x000fec0003800000 */
[----:B------:R-:W0:Y:S01]  /*18b60*/  S2R R5, SR_TID.X ;  /* 0x0000000000057919 */ /* 0x000e220000002100 */
[----:B------:R-:W4:Y:S02]  /*18b70*/  LDC R9, c[0x0][0xbe8] ;  /* 0x0002fa00ff097b82 */ /* 0x000f240000000800 */
[----:B----4-:R-:W-:Y:S01]  /*18b80*/  IMAD R3, R8, R9, RZ ;  /* 0x0000000908037224 */ /* 0x010fe200078e02ff */
[----:B0-----:R-:W-:-:S04]  /*18b90*/  IADD3 R12, R206, -0x80, R5 ;  /* 0xffffff80ce0c7810 */ /* 0x001fc80007ffe005 */
        /* <DEDUP_REMOVED lines=9> */
[----:B------:R-:W0:Y:S08]  /*18c30*/  @P0 LDC R7, c[0x0][0xbec] ;  /* 0x0002fb00ff070b82 */ /* 0x000e300000000800 */
[----:B------:R-:W4:Y:S01]  /*18c40*/  @P0 LDC R21, c[0x0][0xbf0] ;  /* 0x0002fc00ff150b82 */ /* 0x000f220000000800 */
[----:B0-----:R-:W-:-:S04]  /*18c50*/  @P0 IMAD.HI.U32 R6, R12, R7, RZ ;  /* 0x000000070c060227 */ /* 0x001fc800078e00ff */
[----:B------:R-:W-:Y:S01]  /*18c60*/  IMAD R7, R225, UR5, R10 ;  /* 0x00000005e1077c24 */ /* 0x000fe2000f8e020a */
[----:B------:R-:W-:Y:S01]  /*18c70*/  ULDC.64 UR4, c[0x0][0xb98] ;  /* 0x0002e60000047ab9 */ /* 0x000fe20000000a00 */
[----:B----4-:R-:W-:Y:S02]  /*18c80*/  @P0 SHF.R.U32.HI R3, RZ, R21, R6 ;  /* 0x00000015ff030219 */ /* 0x010fe40000011606 */
[----:B------:R-:W-:Y:S02]  /*18c90*/  IMAD.IADD R5, R5, 0x1, R7 ;  /* 0x0000000105057824 */ /* 0x000fe400078e0207 */
[----:B------:R-:W-:Y:S02]  /*18ca0*/  IMAD R6, R14, UR4, RZ ;  /* 0x000000040e067c24 */ /* 0x000fe4000f8e02ff */
[----:B------:R-:W-:Y:S02]  /*18cb0*/  IMAD.MOV R7, RZ, RZ, -R3 ;  /* 0x000000ffff077224 */ /* 0x000fe400078e0a03 */
[----:B------:R-:W-:-:S04]  /*18cc0*/  IMAD.WIDE.U32 R4, R15, UR4, R4 ;  /* 0x000000040f047c25 */ /* 0x000fc8000f8e0004 */
[----:B------:R-:W-:Y:S01]  /*18cd0*/  IMAD R7, R9, R7, R12 ;  /* 0x0000000709077224 */ /* 0x000fe200078e020c */
[----:B------:R-:W-:Y:S01]  /*18ce0*/  SHF.R.S32.HI R9, RZ, 0x1f, R3 ;  /* 0x0000001fff097819 */ /* 0x000fe20000011403 */
[----:B------:R-:W-:Y:S01]  /*18cf0*/  IMAD R6, R15, UR5, R6 ;  /* 0x000000050f067c24 */ /* 0x000fe2000f8e0206 */
[----:B------:R-:W-:Y:S01]  /*18d00*/  IADD3 R4, P0, R3, R4, RZ ;  /* 0x0000000403047210 */ /* 0x000fe20007f1e0ff */
[----:B------:R-:W-:Y:S01]  /*18d10*/  ULDC.64 UR4, c[0x0][0xb88] ;  /* 0x0002e20000047ab9 */ /* 0x000fe20000000a00 */
        /* <DEDUP_REMOVED lines=11> */
.L_x_2855:
[----:B------:R-:W-:Y:S05]  /*18dd0*/  BSYNC B1 ;  /* 0x0000000000017941 */ /* 0x000fea0003800000 */
.L_x_2854:
[----:B------:R-:W4:Y:S01]  /*18de0*/  @P2 LDC R9, c[0x0][0xbf0] ;  /* 0x0002fc00ff092b82 */ /* 0x000f220000000800 */
[----:B------:R-:W-:Y:S01]  /*18df0*/  ULDC.64 UR4, c[0x0][0xaa0] ;  /* 0x0002a80000047ab9 */ /* 0x000fe20000000a00 */
[----:B0-----:R-:W-:Y:S02]  /*18e00*/  IMAD R7, R224, 0x20, R235 ;  /* 0x00000020e0077824 */ /* 0x001fe400078e02eb */
[----:B------:R-:W-:Y:S02]  /*18e10*/  IMAD R3, R11, UR4, RZ ;  /* 0x000000040b037c24 */ /* 0x000fe4000f8e02ff */
[----:B------:R-:W-:-:S04]  /*18e20*/  IMAD.WIDE.U32 R4, R0, UR4, RZ ;  /* 0x0000000400047c25 */ /* 0x000fc8000f8e00ff */
[----:B------:R-:W-:Y:S01]  /*18e30*/  IMAD R3, R0, UR5, R3 ;  /* 0x0000000500037c24 */ /* 0x000fe2000f8e0203 */
[----:B------:R-:W-:Y:S01]  /*18e40*/  ULDC.64 UR4, c[0x0][0xae8] ;  /* 0x0002ba0000047ab9 */ /* 0x000fe20000000a00 */
[----:B------:R-:W-:Y:S02]  /*18e50*/  IMAD.IADD R10, R206, 0x1, R7 ;  /* 0x00000001ce0a7824 */ /* 0x000fe400078e0207 */
[----:B------:R-:W-:Y:S02]  /*18e60*/  IMAD R0, R13, UR4, RZ ;  /* 0x000000040d007c24 */ /* 0x000fe4000f8e02ff */
[----:B------:R-:W-:Y:S02]  /*18e70*/  IMAD.IADD R5, R5, 0x1, R3 ;  /* 0x0000000105057824 */ /* 0x000fe400078e0203 */
[----:B------:R-:W-:Y:S02]  /*18e80*/  IMAD R7, R225, UR5, R0 ;  /* 0x00000005e1077c24 */ /* 0x000fe4000f8e0200 */
[----:B-1----:R-:W-:-:S04]  /*18e90*/  @P2 IMAD.HI.U32 R0, R10, R27, RZ ;  /* 0x0000001b0a002227 */ /* 0x002fc800078e00ff */
        /* <DEDUP_REMOVED lines=28> */
[----:B------:R0:W1:Y:S04]  /*19060*/  SHFL.IDX PT, R0, R4, RZ, 0x181f ;  /* 0x00181fff04007589 */ /* 0x00006800000e0000 */
[----:B------:R0:W4:Y:S02]  /*19070*/  SHFL.IDX PT, R14, R3, RZ, 0x181f ;  /* 0x00181fff030e7589 */ /* 0x00012400000e0000 */
.L_x_3076:
[----:B------:R-:W-:Y:S01]  /*19080*/  IMAD R8, R8, R25, RZ ;  /* 0x0000001908087224 */ /* 0x000fe200078e02ff */
[----:B------:R-:W-:Y:S01]  /*19090*/  BSSY B1, `(.L_x_2857) ;  /* 0x0000019000017945 */ /* 0x000fe20003800000 */
[----:B------:R-:W-:-:S05]  /*190a0*/  IMAD.IADD R7, R235, 0x1, R206 ;  /* 0x00000001eb077824 */ /* 0x000fca00078e02ce */
        /* <DEDUP_REMOVED lines=12> */
[----:B-1----:R-:W-:Y:S02]  /*19170*/  @!P3 LEA.HI.X R11, R208, R0, R5, 0x1, P5 ;  /* 0x00000000d00bb211 */ /* 0x002fe400028f0c05 */
        /* <DEDUP_REMOVED lines=10> */
.L_x_2858:
[----:B------:R-:W-:Y:S05]  /*19220*/  BSYNC B1 ;  /* 0x0000000000017941 */ /* 0x000fea0003800000 */
.L_x_2857:
[----:B------:R-:W-:-:S03]  /*19230*/  UMOV UR4, 0xffffffff ;  /* 0xffffffff00047882 */ /* 0x000fc60000000000 */
[----:B------:R-:W-:Y:S05]  /*19240*/  BRA.DIV UR4, `(.L_x_2859) ;  /* 0x0000009204f47947 */ /* 0x000fea000b800000 */
[----:B-1----:R1:W0:Y:S04]  /*19250*/  SHFL.IDX PT, R0, R4, 0x1, 0x181f ;  /* 0x00381f0004007f89 */ /* 0x00222800000e0000 */
[----:B----4-:R1:W4:Y:S02]  /*19260*/  SHFL.IDX PT, R14, R3, 0x1, 0x181f ;  /* 0x00381f00030e7f89 */ /* 0x01032400000e0000 */
.L_x_3080:
        /* <DEDUP_REMOVED lines=25> */
.L_x_2861:
[----:B------:R-:W-:Y:S05]  /*19400*/  BSYNC B1 ;  /* 0x0000000000017941 */ /* 0x000fea0003800000 */
.L_x_2860:
[----:B------:R-:W-:-:S03]  /*19410*/  UMOV UR4, 0xffffffff ;  /* 0xffffffff00047882 */ /* 0x000fc60000000000 */
[----:B------:R-:W-:Y:S05]  /*19420*/  BRA.DIV UR4, `(.L_x_2862) ;  /* 0x0000009204c47947 */ /* 0x000fea000b800000 */
[----:B0-----:R0:W0:Y:S04]  /*19430*/  SHFL.IDX PT, R0, R4, 0x2, 0x181f ;  /* 0x00581f0004007f89 */ /* 0x00102800000e0000 */
[----:B----4-:R4:W0:Y:S02]  /*19440*/  SHFL.IDX PT, R14, R3, 0x2, 0x181f ;  /* 0x00581f00030e7f89 */ /* 0x01082400000e0000 */
.L_x_3084:
        /* <DEDUP_REMOVED lines=25> */
.L_x_2864:
[----:B------:R-:W-:Y:S05]  /*195e0*/  BSYNC B1 ;  /* 0x0000000000017941 */ /* 0x000fea0003800000 */
.L_x_2863:
[----:B------:R-:W-:-:S03]  /*195f0*/  UMOV UR4, 0xffffffff ;  /* 0xffffffff00047882 */ /* 0x000fc60000000000 */
[----:B------:R-:W-:Y:S05]  /*19600*/  BRA.DIV UR4, `(.L_x_2865) ;  /* 0x0000009204947947 */ /* 0x000fea000b800000 */
[----:B0-----:R0:W0:Y:S04]  /*19610*/  SHFL.IDX PT, R0, R4, 0x3, 0x181f ;  /* 0x00781f0004007f89 */ /* 0x00102800000e0000 */
[----:B------:R0:W0:Y:S02]  /*19620*/  SHFL.IDX PT, R14, R3, 0x3, 0x181f ;  /* 0x00781f00030e7f89 */ /* 0x00002400000e0000 */
.L_x_3088:
[----:B01--4-:R-:W-:-:S05]  /*19630*/  VIADD R3, R7, 0x60 ;  /* 0x0000006007037836 */ /* 0x013fca0000000000 */
        /* <DEDUP_REMOVED lines=23> */
.L_x_2852:
[----:B------:R-:W-:Y:S05]  /*197b0*/  BSYNC B0 ;  /* 0x0000000000007941 */ /* 0x000fea0003800000 */
.L_x_2843:
[----:B------:R-:W-:Y:S02]  /*197c0*/  ULDC UR4, c[0x0][0xc3c] ;  /* 0x00030f0000047ab9 */ /* 0x000fe40000000800 */
[----:B---3--:R-:W-:-:S13]  /*197d0*/  ISETP.GE.AND P0, PT, R83, UR4, PT ;  /* 0x0000000453007c0c */ /* 0x008fda000bf06270 */
[----:B------:R-:W-:Y:S05]  /*197e0*/  @!P0 BRA `(.L_x_2866) ;  /* 0xfffffe7800188947 */ /* 0x000fea000383ffff */
[----:B------:R-:W-:Y:S05]  /*197f0*/  BRA `(.L_x_2660) ;  /* 0x0000007c00ac7947 */ /* 0x000fea0003800000 */
.L_x_2658:
[----:B------:R-:W-:-:S08]  /*19800*/  NOP ;  /* 0x0000000000007918 */ /* 0x000fd00000000000 */
[----:B--2---:R-:W0:-:S00]  /*19810*/  USETMAXREG.DEALLOC.CTAPOOL 0x18 ;  /* 0x00000018000079c8 */ /* 0x004e0000080e0500 */
        /* <DEDUP_REMOVED lines=16> */
.L_x_2867:
[----:B------:R-:W-:Y:S01]  /*19920*/  LOP3.LUT R0, R4, 0x1f, RZ, 0xc0, !PT ;  /* 0x0000001f04007812 */ /* 0x000fe200078ec0ff */
[----:B------:R-:W-:Y:S01]  /*19930*/  ULDC UR4, c[0x0][0xc3c] ;  /* 0x00030f0000047ab9 */ /* 0x000fe20000000800 */
[----:B------:R-:W1:Y:S01]  /*19940*/  S2UR UR6, SR_CTAID.X ;  /* 0x00000000000679c3 */ /* 0x000e620000002500 */
[----:B------:R-:W-:Y:S01]  /*19950*/  ULDC UR5, c[0x0][0xc38] ;  /* 0x00030e0000057ab9 */ /* 0x000fe20000000800 */
[----:B------:R-:W-:-:S04]  /*19960*/  ISETP.NE.AND P0, PT, R0, 0x1f, PT ;  /* 0x0000001f0000780c */ /* 0x000fc80003f05270 */
[----:B------:R-:W-:-:S13]  /*19970*/  ISETP.GE.OR P1, PT, R0, UR4, !P0 ;  /* 0x0000000400007c0c */ /* 0x000fda000c726670 */
[----:B0-----:R-:W0:Y:S02]  /*19980*/  @!P1 LDC.64 R2, c[0x0][0xc80] ;  /* 0x00032000ff029b82 */ /* 0x001e240000000a00 */
        /* <DEDUP_REMOVED lines=34> */
.L_x_2873:
        /* <DEDUP_REMOVED lines=12> */
.L_x_2872:
[----:B------:R-:W-:Y:S05]  /*19c70*/  BSYNC B0 ;  /* 0x0000000000007941 */ /* 0x000fea0003800000 */
.L_x_2871:
        /* <DEDUP_REMOVED lines=21> */
.L_x_2869:
        /* <DEDUP_REMOVED lines=20> */
.L_x_2874:
[----:B-12---:R-:W-:Y:S01]  /*19f10*/  IMAD.MOV R5, RZ, RZ, -R3 ;  /* 0x000000ffff057224 */ /* 0x006fe200078e0a03 */
[----:B------:R-:W-:Y:S01]  /*19f20*/  IABS R7, R9 ;  /* 0x0000000900077213 */ /* 0x000fe20000000000 */
[----:B---3--:R-:W-:Y:S02]  /*19f30*/  IMAD R16, R16, UR5, R8 ;  /* 0x0000000510107c24 */ /* 0x008fe4000f8e0208 */
        /* <DEDUP_REMOVED lines=22> */
[----:B------:R-:W-:Y:S01]  /*1a0a0*/  VIADDMNMX R11, R10, UR5, R11, PT ;  /* 0x000000050a0b7c46 */ /* 0x000fe2000b80010b */
[----:B------:R-:W-:-:S03]  /*1a0b0*/  IMAD.IADD R5, R8, 0x1, R5 ;  /* 0x0000000108057824 */ /* 0x000fc600078e0205 */
[----:B------:R-:W-:-:S04]  /*1a0c0*/  IABS R7, R11 ;  /* 0x0000000b00077213 */ /* 0x000fc80000000000 */
[----:B------:R-:W1:Y:S08]  /*1a0d0*/  I2F.RP R10, R7 ;  /* 0x00000007000a7306 */ /* 0x000e700000209400 */
[----:B-1----:R-:W1:Y:S02]  /*1a0e0*/  MUFU.RCP R10, R10 ;  /* 0x0000000a000a7308 */ /* 0x002e640000001000 */
[----:B-1----:R-:W-:Y:S01]  /*1a0f0*/  VIADD R3, R10, 0xffffffe ;  /* 0x0ffffffe0a037836 */ /* 0x002fe20000000000 */
[----:B------:R-:W-:-:S05]  /*1a100*/  IABS R10, R11 ;  /* 0x0000000b000a7213 */ /* 0x000fca0000000000 */
[----:B------:R-:W1:Y:S01]  /*1a110*/  F2I.FTZ.U32.TRUNC.NTZ R3, R3 ;  /* 0x0000000300037305 */ /* 0x000e62000021f000 */
[----:B------:R-:W-:Y:S02]  /*1a120*/  IMAD.MOV R10, RZ, RZ, -R10 ;  /* 0x000000ffff0a7224 */ /* 0x000fe400078e0a0a */
[----:B-1----:R-:W-:-:S04]  /*1a130*/  IMAD.MOV R2, RZ, RZ, -R3 ;  /* 0x000000ffff027224 */ /* 0x002fc800078e0a03 */
[----:B------:R-:W-:Y:S02]  /*1a140*/  IMAD R9, R2, R7, RZ ;  /* 0x0000000702097224 */ /* 0x000fe400078e02ff */
[----:B------:R-:W-:-:S04]  /*1a150*/  IMAD.MOV.U32 R2, RZ, RZ, RZ ;  /* 0x000000ffff027224 */ /* 0x000fc800078e00ff */
[----:B------:R-:W-:Y:S01]  /*1a160*/  IMAD.HI.U32 R2, R3, R9, R2 ;  /* 0x0000000903027227 */ /* 0x000fe200078e0002 */
[----:B------:R-:W-:Y:S02]  /*1a170*/  IABS R9, R8 ;  /* 0x0000000800097213 */ /* 0x000fe40000000000 */
[----:B------:R-:W-:-:S03]  /*1a180*/  LOP3.LUT R3, R8, R11, RZ, 0x3c, !PT ;  /* 0x0000000b08037212 */ /* 0x000fc600078e3cff */
        /* <DEDUP_REMOVED lines=16> */
.L_x_2870:
[----:B------:R-:W-:Y:S02]  /*1a290*/  IMAD.MOV.U32 R17, RZ, RZ, RZ ;  /* 0x000000ffff117224 */ /* 0x000fe400078e00ff */
[----:B------:R-:W-:Y:S02]  /*1a2a0*/  IMAD.U32 R16, RZ, RZ, UR6 ;  /* 0x00000006ff107e24 */ /* 0x000fe4000f8e00ff */
[----:B------:R-:W-:-:S07]  /*1a2b0*/  IMAD.MOV.U32 R18, RZ, RZ, RZ ;  /* 0x000000ffff127224 */ /* 0x000fce00078e00ff */
.L_x_2875:
[----:B------:R-:W-:-:S13]  /*1a2c0*/  ISETP.NE.AND P0, PT, R0, RZ, PT ;  /* 0x000000ff0000720c */ /* 0x000fda0003f05270 */
[----:B------:R-:W1:Y:S01]  /*1a2d0*/  @!P0 S2R R3, SR_CgaCtaId ;  /* 0x0000000000038919 */ /* 0x000e620000008800 */
[----:B------:R-:W-:-:S04]  /*1a2e0*/  @!P0 MOV R0, 0x400 ;  /* 0x0000040000008802 */ /* 0x000fc80000000f00 */
[----:B-1----:R-:W-:-:S05]  /*1a2f0*/  @!P0 LEA R0, R3, R0, 0x18 ;  /* 0x0000000003008211 */ /* 0x002fca00078ec0ff */
[----:B------:R2:W-:Y:S01]  /*1a300*/  @!P0 STS.128 [R0+0x228d0], R16 ;  /* 0x0228d01000008388 */ /* 0x0005e20000000c00 */
[----:B------:R-:W-:Y:S06]  /*1a310*/  BAR.ARV 0x5, 0x180 ;  /* 0x0146000000007b1d */ /* 0x000fec0000002000 */
.L_x_2868:
[----:B--2---:R-:W-:Y:S01]  /*1a320*/  IMAD.MOV.U32 R0, RZ, RZ, 0x1 ;  /* 0x00000001ff007424 */ /* 0x004fe200078e00ff */
[----:B------:R2:W-:Y:S01]  /*1a330*/  STL [R1+0x8], RZ ;  /* 0x000008ff01007387 */ /* 0x0005e20000100800 */
[----:B------:R-:W-:Y:S02]  /*1a340*/  ULDC UR4, c[0x0][0xc3c] ;  /* 0x00030f0000047ab9 */ /* 0x000fe40000000800 */
[----:B-1----:R-:W-:Y:S01]  /*1a350*/  ISETP.GE.AND P0, PT, R19, UR4, PT ;  /* 0x0000000413007c0c */ /* 0x002fe2000bf06270 */
[----:B------:R2:W-:Y:S04]  /*1a360*/  STL [R1+0x14], R0 ;  /* 0x0000140001007387 */ /* 0x0005e80000100800 */
[----:B------:R2:W-:Y:S08]  /*1a370*/  STL [R1+0x48], RZ ;  /* 0x000048ff01007387 */ /* 0x0005f00000100800 */
[----:B--2---:R-:W-:Y:S05]  /*1a380*/  @P0 BRA `(.L_x_2876) ;  /* 0x0000006c00e00947 */ /* 0x004fea0003800000 */
[----:B------:R-:W1:Y:S01]  /*1a390*/  S2UR UR5, SR_CgaCtaId ;  /* 0x00000000000579c3 */ /* 0x000e620000008800 */
[C---:B------:R-:W-:Y:S01]  /*1a3a0*/  IMAD.SHL.U32 R0, R4.reuse, 0x8, RZ ;  /* 0x0000000804007824 */ /* 0x040fe200078e00ff */
[----:B------:R-:W-:Y:S01]  /*1a3b0*/  LOP3.LUT R5, R4, 0x7f, RZ, 0xc0, !PT ;  /* 0x0000007f04057812 */ /* 0x000fe200078ec0ff */
[----:B------:R-:W-:Y:S01]  /*1a3c0*/  UMOV UR4, 0x400 ;  /* 0x0000040000047882 */ /* 0x000fe20000000000 */
[----:B------:R-:W-:Y:S01]  /*1a3d0*/  BSSY B8, `(.L_x_2876) ;  /* 0x00006f3000087945 */ /* 0x000fe20003800000 */
[----:B------:R-:W-:Y:S01]  /*1a3e0*/  ULDC.64 UR40, c[0x0][0x198] ;  /* 0x0000660000287ab9 */ /* 0x000fe20000000a00 */
[----:B------:R-:W-:Y:S01]  /*1a3f0*/  LOP3.LUT R3, R0, 0x1f8, RZ, 0xc0, !PT ;  /* 0x000001f800037812 */ /* 0x000fe200078ec0ff */
[----:B0-----:R-:W-:Y:S01]  /*1a400*/  IMAD.SHL.U32 R2, R5, 0x8, RZ ;  /* 0x0000000805027824 */ /* 0x001fe200078e00ff */
[----:B------:R-:W-:Y:S01]  /*1a410*/  SHF.R.U32.HI R5, RZ, 0x3, R5 ;  /* 0x00000003ff057819 */ /* 0x000fe20000011605 */
[----:B------:R-:W-:Y:S01]  /*1a420*/  ULDC UR36, c[0x0][0xc] ;  /* 0x0000030000247ab9 */ /* 0x000fe20000000800 */
[----:B------:R-:W-:Y:S01]  /*1a430*/  LOP3.LUT R3, R3, 0x38, R4, 0x78, !PT ;  /* 0x0000003803037812 */ /* 0x000fe200078e7804 */
[----:B------:R-:W-:-:S03]  /*1a440*/  IMAD.SHL.U32 R4, R4, 0x10, RZ ;  /* 0x0000001004047824 */ /* 0x000fc600078e00ff */
[----:B------:R-:W-:Y:S02]  /*1a450*/  LOP3.LUT R2, R3, 0x200, R2, 0xf8, !PT ;  /* 0x0000020003027812 */ /* 0x000fe400078ef802 */
[----:B------:R-:W-:Y:S01]  /*1a460*/  LOP3.LUT R0, R5, 0x70, R4, 0xf8, !PT ;  /* 0x0000007005007812 */ /* 0x000fe200078ef804 */
[----:B------:R-:W-:Y:S01]  /*1a470*/  IMAD.MOV.U32 R0, RZ, RZ, 0x1 ;  /* 0x00000001ff007424 */ /* 0x000fe200078e00ff */
[----:B-1----:R-:W-:-:S06]  /*1a480*/  ULEA UR4, UR5, UR4, 0x18 ;  /* 0x0000000405047291 */ /* 0x002fcc000f8ec03f */
[----:B------:R-:W-:-:S04]  /*1a490*/  IMAD.U32 R3, RZ, RZ, UR4 ;  /* 0x00000004ff037e24 */ /* 0x000fc8000f8e00ff */
[----:B------:R-:W-:Y:S01]  /*1a4a0*/  IMAD R2, R2, 0x2, R3 ;  /* 0x0000000202027824 */ /* 0x000fe200078e0203 */
[----:B------:R0:W-:Y:S04]  /*1a4b0*/  STL [R1+0x4], R3 ;  /* 0x0000040301007387 */ /* 0x0001e80000100800 */
[----:B------:R0:W-:Y:S04]  /*1a4c0*/  STL [R1+0x34], R2 ;  /* 0x0000340201007387 */ /* 0x0001e80000100800 */
[----:B------:R0:W-:Y:S04]  /*1a4d0*/  STL [R1+0x48], RZ ;  /* 0x000048ff01007387 */ /* 0x0001e80000100800 */
[----:B------:R0:W-:Y:S04]  /*1a4e0*/  STL [R1+0x18], R0 ;  /* 0x0000180001007387 */ /* 0x0001e80000100800 */
[----:B------:R0:W-:Y:S04]  /*1a4f0*/  STL [R1+0xc], RZ ;  /* 0x00000cff01007387 */ /* 0x0001e80000100800 */
[----:B------:R0:W-:Y:S04]  /*1a500*/  STL [R1+0x8], RZ ;  /* 0x000008ff01007387 */ /* 0x0001e80000100800 */
[----:B------:R0:W-:Y:S02]  /*1a510*/  STL [R1+0x14], R0 ;  /* 0x0000140001007387 */ /* 0x0001e40000100800 */
.L_x_3032:
[----:B------:R-:W-:Y:S05]  /*1a520*/  YIELD ;  /* 0x0000000000007946 */ /* 0x000fea0003800000 */
[----:B------:R-:W-:Y:S01]  /*1a530*/  ULDC.64 UR4, c[0x0][0xa28] ;  /* 0x00028a0000047ab9 */ /* 0x000fe20000000a00 */
[----:B0-----:R-:W-:Y:S02]  /*1a540*/  CS2R R6, SRZ ;  /* 0x0000000000067805 */ /* 0x001fe4000001ff00 */
[----:B------:R-:W-:Y:S01]  /*1a550*/  ISETP.NE.U32.AND P0, PT, RZ, UR4, PT ;  /* 0x00000004ff007c0c */ /* 0x000fe2000bf05070 */
[----:B-1----:R-:W1:Y:S01]  /*1a560*/  LDC.64 R12, c[0x0][0xa00] ;  /* 0x00028000ff0c7b82 */ /* 0x002e620000000a00 */
[----:B------:R-:W-:Y:S01]  /*1a570*/  ULDC.64 UR6, c[0x0][0xa08] ;  /* 0x0002820000067ab9 */ /* 0x000fe20000000a00 */
[----:B------:R-:W-:Y:S01]  /*1a580*/  ULDC.64 UR8, c[0x0][0xa10] ;  /* 0x0002840000087ab9 */ /* 0x000fe20000000a00 */
[----:B------:R-:W-:Y:S01]  /*1a590*/  ISETP.NE.AND.EX P0, PT, RZ, UR5, PT, P0 ;  /* 0x00000005ff007c0c */ /* 0x000fe2000bf05300 */
[----:B------:R-:W-:-:S04]  /*1a5a0*/  ULDC.64 UR4, c[0x0][0xa18] ;  /* 0x0002860000047ab9 */ /* 0x000fc80000000a00 */
[----:B--2---:R-:W2:Y:S08]  /*1a5b0*/  LDC.64 R4, c[0x0][0xa08] ;  /* 0x00028200ff047b82 */ /* 0x004eb00000000a00 */
[----:B0-----:R-:W0:Y:S02]  /*1a5c0*/  @P0 LDC.64 R2, c[0x0][0xa28] ;  /* 0x00028a00ff020b82 */ /* 0x001e240000000a00 */
[----:B0-----:R-:W-:-:S05]  /*1a5d0*/  @P0 IMAD.WIDE R2, R19, 0x4, R2 ;  /* 0x0000000413020825 */ /* 0x001fca00078e0202 */
[----:B-----5:R0:W5:Y:S01]  /*1a5e0*/  @P0 LDG.E R6, desc[UR38][R2.64] ;  /* 0x0000002602060981 */ /* 0x020162000c1e1900 */
[----:B------:R-:W-:Y:S01]  /*1a5f0*/  ISETP.NE.U32.AND P0, PT, RZ, UR4, PT ;  /* 0x00000004ff007c0c */ /* 0x000fe2000bf05070 */
[----:B-1----:R-:W-:Y:S01]  /*1a600*/  IMAD.WIDE R12, R19, 0x4, R12 ;  /* 0x00000004130c7825 */ /* 0x002fe200078e020c */
[----:B------:R-:W-:Y:S02]  /*1a610*/  ISETP.NE.U32.AND P2, PT, RZ, UR6, PT ;  /* 0x00000006ff007c0c */ /* 0x000fe4000bf45070 */
[----:B------:R-:W-:Y:S01]  /*1a620*/  ISETP.NE.AND.EX P0, PT, RZ, UR5, PT, P0 ;  /* 0x00000005ff007c0c */ /* 0x000fe2000bf05300 */
[----:B------:R-:W-:Y:S01]  /*1a630*/  ULDC.64 UR4, c[0x0][0xa00] ;  /* 0x0002800000047ab9 */ /* 0x000fe20000000a00 */
[----:B------:R-:W-:Y:S01]  /*1a640*/  ISETP.NE.U32.AND P4, PT, RZ, UR8, PT ;  /* 0x00000008ff007c0c */ /* 0x000fe2000bf85070 */
[----:B------:R-:W-:Y:S01]  /*1a650*/  IMAD.MOV.U32 R8, RZ, RZ, RZ ;  /* 0x000000ffff087224 */ /* 0x000fe200078e00ff */
[----:B------:R-:W-:Y:S01]  /*1a660*/  ISETP.NE.U32.AND P1, PT, RZ, UR4, PT ;  /* 0x00000004ff007c0c */ /* 0x000fe2000bf25070 */
[----:B0-----:R-:W0:Y:S01]  /*1a670*/  LDC.64 R2, c[0x0][0xa10] ;  /* 0x00028400ff027b82 */ /* 0x001e220000000a00 */
[----:B------:R-:W-:-:S02]  /*1a680*/  IMAD.MOV.U32 R0, RZ, RZ, RZ ;  /* 0x000000ffff007224 */ /* 0x000fc400078e00ff */
[----:B------:R-:W-:Y:S01]  /*1a690*/  ISETP.NE.AND.EX P3, PT, RZ, UR5, PT, P1 ;  /* 0x00000005ff007c0c */ /* 0x000fe2000bf65310 */
[----:B--2---:R-:W-:-:S04]  /*1a6a0*/  IMAD.WIDE R4, R19, 0x4, R4 ;  /* 0x0000000413047825 */ /* 0x004fc800078e0204 */
[----:B------:R-:W1:Y:S01]  /*1a6b0*/  @P0 LDC.64 R10, c[0x0][0xa18] ;  /* 0x00028600ff0a0b82 */ /* 0x000e620000000a00 */
[----:B------:R-:W-:Y:S01]  /*1a6c0*/  ULDC UR4, c[0x0][0x288] ;  /* 0x0000a20000047ab9 */ /* 0x000fe20000000800 */
[----:B------:R-:W-:Y:S02]  /*1a6d0*/  ISETP.NE.AND.EX P1, PT, RZ, UR7, PT, P2 ;  /* 0x00000007ff007c0c */ /* 0x000fe4000bf25320 */
[----:B------:R-:W-:-:S04]  /*1a6e0*/  ISETP.NE.AND.EX P2, PT, RZ, UR9, PT, P4 ;  /* 0x00000009ff007c0c */ /* 0x000fc8000bf45340 */
[----:B------:R-:W2:Y:S07]  /*1a6f0*/  @P3 LDG.E R7, desc[UR38][R12.64] ;  /* 0x000000260c073981 */ /* 0x000eae000c1e1900 */
[----:B------:R-:W5:Y:S01]  /*1a700*/  @P1 LDG.E R8, desc[UR38][R4.64] ;  /* 0x0000002604081981 */ /* 0x000f62000c1e1900 */
        /* <DEDUP_REMOVED lines=15> */
[----:B--2---:R0:W-:Y:S01]  /*1a800*/  STL [R1+0x38], R7 ;  /* 0x0000380701007387 */ /* 0x0041e20000100800 */
[----:B------:R-:W-:Y:S02]  /*1a810*/  IMAD.MOV.U32 R11, RZ, RZ, R7 ;  /* 0x000000ffff0b7224 */ /* 0x000fe400078e0007 */
[----:B0-----:R-:W-:Y:S01]  /*1a820*/  IMAD.U32 R7, RZ, RZ, UR4 ;  /* 0x00000004ff077e24 */ /* 0x001fe2000f8e00ff */
[----:B------:R-:W-:Y:S06]  /*1a830*/  @P0 BRA `(.L_x_2877) ;  /* 0x0000000000140947 */ /* 0x000fec0003800000 */
[----:B------:R-:W-:Y:S05]  /*1a840*/  @!P3 BRA `(.L_x_2877) ;  /* 0x000000000010b947 */ /* 0x000fea0003800000 */
[----:B------:R-:W2:Y:S04]  /*1a850*/  LDG.E R9, desc[UR38][R12.64] ;  /* 0x000000260c097981 */ /* 0x000ea8000c1e1900 */
[----:B------:R-:W2:Y:S02]  /*1a860*/  LDG.E R12, desc[UR38][R12.64+0x4] ;  /* 0x000004260c0c7981 */ /* 0x000ea4000c1e1900 */
[----:B--2---:R-:W-:-:S05]  /*1a870*/  IMAD.IADD R11, R12, 0x1, -R9 ;  /* 0x000000010c0b7824 */ /* 0x004fca00078e0a09 */
[----:B------:R0:W-:Y:S02]  /*1a880*/  STL [R1+0x38], R11 ;  /* 0x0000380b01007387 */ /* 0x0001e40000100800 */
.L_x_2877:
[----:B-----5:R-:W-:Y:S01]  /*1a890*/  IMAD.IADD R8, R8, 0x1, R6 ;  /* 0x0000000108087824 */ /* 0x020fe200078e0206 */
[----:B------:R-:W-:Y:S02]  /*1a8a0*/  ULDC.64 UR4, c[0x0][0xa20] ;  /* 0x0002880000047ab9 */ /* 0x000fe40000000a00 */
[----:B------:R-:W-:Y:S02]  /*1a8b0*/  ISETP.NE.U32.AND P0, PT, RZ, UR4, PT ;  /* 0x00000004ff007c0c */ /* 0x000fe4000bf05070 */
[----:B------:R1:W-:Y:S02]  /*1a8c0*/  STL [R1+0x20], R8 ;  /* 0x0000200801007387 */ /* 0x0003e40000100800 */
[----:B------:R-:W-:-:S13]  /*1a8d0*/  ISETP.NE.AND.EX P0, PT, RZ, UR5, PT, P0 ;  /* 0x00000005ff007c0c */ /* 0x000fda000bf05300 */
[----:B-1----:R-:W-:Y:S05]  /*1a8e0*/  @!P0 BRA `(.L_x_2878) ;  /* 0x0000000000108947 */ /* 0x002fea0003800000 */
[----:B------:R-:W1:Y:S02]  /*1a8f0*/  LDC.64 R4, c[0x0][0xa20] ;  /* 0x00028800ff047b82 */ /* 0x000e640000000a00 */
[----:B-1----:R-:W-:-:S05]  /*1a900*/  IMAD.WIDE R4, R19, 0x4, R4 ;  /* 0x0000000413047825 */ /* 0x002fca00078e0204 */
[----:B------:R1:W5:Y:S01]  /*1a910*/  LDG.E R7, desc[UR38][R4.64] ;  /* 0x0000002604077981 */ /* 0x000362000c1e1900 */
[----:B------:R-:W-:Y:S05]  /*1a920*/  BRA `(.L_x_2879) ;  /* 0x0000000000107947 */ /* 0x000fea0003800000 */
.L_x_2878:
[----:B------:R-:W-:Y:S05]  /*1a930*/  @!P1 BRA `(.L_x_2879) ;  /* 0x00000000000c9947 */ /* 0x000fea0003800000 */
[----:B------:R-:W2:Y:S04]  /*1a940*/  LDG.E R7, desc[UR38][R4.64] ;  /* 0x0000002604077981 */ /* 0x000ea8000c1e1900 */
[----:B------:R-:W2:Y:S02]  /*1a950*/  LDG.E R4, desc[UR38][R4.64+0x4] ;  /* 0x0000042604047981 */ /* 0x000ea4000c1e1900 */
[----:B--2---:R-:W-:-:S07]  /*1a960*/  IMAD.IADD R7, R4, 0x1, -R7 ;  /* 0x0000000104077824 */ /* 0x004fce00078e0a07 */
.L_x_2879:
[----:B-1----:R-:W2:Y:S04]  /*1a970*/  @P2 LDG.E R4, desc[UR38][R2.64] ;  /* 0x0000002602042981 */ /* 0x002ea8000c1e1900 */
[----:B------:R1:W2:Y:S01]  /*1a980*/  @P2 LDG.E R2, desc[UR38][R2.64+0x4] ;  /* 0x0000042602022981 */ /* 0x0002a2000c1e1900 */
[----:B------:R-:W-:Y:S02]  /*1a990*/  IMAD.SHL.U32 R12, R17, 0x80, RZ ;  /* 0x00000080110c7824 */ /* 0x000fe400078e00ff */
[----:B-----5:R-:W-:Y:S02]  /*1a9a0*/  IMAD.IADD R9, R7, 0x1, -R6 ;  /* 0x0000000107097824 */ /* 0x020fe400078e0a06 */
[----:B------:R-:W-:Y:S01]  /*1a9b0*/  VIADD R7, R12, 0x7f ;  /* 0x0000007f0c077836 */ /* 0x000fe20000000000 */
[----:B------:R3:W-:Y:S01]  /*1a9c0*/  STL [R1+0x28], R12 ;  /* 0x0000280c01007387 */ /* 0x0007e20000100800 */
[----:B-1----:R-:W1:Y:S02]  /*1a9d0*/  LDC R3, c[0x0][0x448] ;  /* 0x00011200ff037b82 */ /* 0x002e640000000800 */
[----:B-1----:R-:W-:-:S13]  /*1a9e0*/  ISETP.NE.AND P1, PT, R3, 0x1, PT ;  /* 0x000000010300780c */ /* 0x002fda0003f25270 */
[----:B------:R-:W1:Y:S08]  /*1a9f0*/  @P1 LDC R3, c[0x0][0x44c] ;  /* 0x00011300ff031b82 */ /* 0x000e700000000800 */
[----:B------:R-:W4:Y:S01]  /*1aa00*/  @P1 LDC R5, c[0x0][0x450] ;  /* 0x00011400ff051b82 */ /* 0x000f220000000800 */
[----:B--2---:R-:W-:Y:S02]  /*1aa10*/  @P2 IMAD.IADD R10, R2, 0x1, -R4 ;  /* 0x00000001020a2824 */ /* 0x004fe400078e0a04 */
[----:B-1----:R-:W-:-:S04]  /*1aa20*/  @P1 IMAD.HI.U32 R2, R7, R3, RZ ;  /* 0x0000000307021227 */ /* 0x002fc800078e00ff */
[----:B------:R-:W-:Y:S01]  /*1aa30*/  IMAD.IADD R6, R9, 0x1, R10 ;  /* 0x0000000109067824 */ /* 0x000fe200078e020a */
[----:B----4-:R-:W-:-:S03]  /*1aa40*/  @P1 SHF.R.U32.HI R7, RZ, R5, R2 ;  /* 0x00000005ff071219 */ /* 0x010fc60000011602 */
[C---:B------:R-:W-:Y:S01]  /*1aa50*/  VIADD R2, R6.reuse, 0x5f ;  /* 0x0000005f06027836 */ /* 0x040fe20000000000 */
[----:B------:R-:W-:-:S03]  /*1aa60*/  IADD3 R17, R6, 0x1, -R11 ;  /* 0x0000000106117810 */ /* 0x000fc60007ffe80b */
[----:B------:R-:W-:-:S04]  /*1aa70*/  IMAD.HI R2, R2, 0x2aaaaaab, RZ ;  /* 0x2aaaaaab02027827 */ /* 0x000fc800078e02ff */
[----:B------:R-:W-:Y:S01]  /*1aa80*/  IMAD.IADD R7, R17, 0x1, R7 ;  /* 0x0000000111077824 */ /* 0x000fe200078e0207 */
[----:B------:R-:W-:-:S04]  /*1aa90*/  SHF.R.U32.HI R21, RZ, 0x1f, R2 ;  /* 0x0000001fff157819 */ /* 0x000fc80000011602 */
[----:B------:R-:W-:Y:S02]  /*1aaa0*/  LEA.HI.SX32 R21, R2, R21, 0x1c ;  /* 0x0000001502157211 */ /* 0x000fe400078fe2ff */
[----:B------:R-:W1:Y:S02]  /*1aab0*/  LDC.64 R2, c[0x0][0x9e0] ;  /* 0x00027800ff027b82 */ /* 0x000e640000000a00 */
[----:B-1----:R-:W-:Y:S01]  /*1aac0*/  ISETP.GE.AND P3, PT, R3, 0x1, PT ;  /* 0x000000010300780c */ /* 0x002fe20003f66270 */
        /* <DEDUP_REMOVED lines=8> */
[----:B------:R-:W1:Y:S02]  /*1ab50*/  @P0 LDC.64 R4, c[0x0][0x9e8] ;  /* 0x00027a00ff040b82 */ /* 0x000e640000000a00 */
[----:B-1----:R-:W-:-:S05]  /*1ab60*/  @P0 IMAD.HI.U32 R4, R2, R4, RZ ;  /* 0x0000000402040227 */ /* 0x002fca00078e00ff */
[----:B------:R-:W-:-:S04]  /*1ab70*/  @P0 SHF.R.U32.HI R2, RZ, R5, R4 ;  /* 0x00000005ff020219 */ /* 0x000fc80000011604 */
[----:B------:R-:W-:Y:S01]  /*1ab80*/  LOP3.LUT R2, RZ, R2, RZ, 0x33, !PT ;  /* 0x00000002ff027212 */ /* 0x000fe200078e33ff */
[----:B------:R-:W-:Y:S06]  /*1ab90*/  BRA `(.L_x_2883) ;  /* 0x0000000000107947 */ /* 0x000fec0003800000 */
.L_x_2882:
[----:B------:R-:W-:-:S13]  /*1aba0*/  ISETP.NE.AND P0, PT, R3, 0x1, PT ;  /* 0x000000010300780c */ /* 0x000fda0003f05270 */
[----:B------:R-:W1:Y:S02]  /*1abb0*/  @P0 LDC.64 R4, c[0x0][0x9e8] ;  /* 0x00027a00ff040b82 */ /* 0x000e640000000a00 */
[----:B-1----:R-:W-:-:S05]  /*1abc0*/  @P0 IMAD.HI.U32 R4, R2, R4, RZ ;  /* 0x0000000402040227 */ /* 0x002fca00078e00ff */
[----:B------:R-:W-:-:S07]  /*1abd0*/  @P0 SHF.R.U32.HI R2, RZ, R5, R4 ;  /* 0x00000005ff020219 */ /* 0x000fce0000011604 */
.L_x_2883:
[----:B------:R-:W-:Y:S05]  /*1abe0*/  BSYNC B0 ;  /* 0x0000000000007941 */ /* 0x000fea0003800000 */
.L_x_2881:
[----:B------:R-:W-:-:S05]  /*1abf0*/  IMAD R2, R2, R3, R3 ;  /* 0x0000000302027224 */ /* 0x000fca00078e0203 */
[----:B------:R-:W-:-:S07]  /*1ac00*/  VIMNMX R8, R8, R2, PT ;  /* 0x0000000208087248 */ /* 0x000fce0003fe0100 */
.L_x_2880:
[----:B------:R-:W1:Y:S01]  /*1ac10*/  @P1 LDC R4, c[0x0][0x44c] ;  /* 0x00011300ff041b82 */ /* 0x000e620000000800 */
[----:B------:R-:W-:Y:S01]  /*1ac20*/  IMAD.MOV.U32 R2, RZ, RZ, R12 ;  /* 0x000000ffff027224 */ /* 0x000fe200078e000c */
[----:B------:R-:W-:Y:S01]  /*1ac30*/  ULDC UR4, c[0x0][0x9dc] ;  /* 0x0002770000047ab9 */ /* 0x000fe20000000800 */
[----:B------:R-:W-:-:S05]  /*1ac40*/  IMAD.IADD R20, R6, 0x1, -R11 ;  /* 0x0000000106147824 */ /* 0x000fca00078e0a0b */
[----:B------:R-:W2:Y:S01]  /*1ac50*/  @P1 LDC R5, c[0x0][0x450] ;  /* 0x00011400ff051b82 */ /* 0x000ea20000000800 */
[----:B-1----:R-:W-:-:S05]  /*1ac60*/  @P1 IMAD.HI.U32 R4, R12, R4, RZ ;  /* 0x000000040c041227 */ /* 0x002fca00078e00ff */
[----:B--2---:R-:W-:-:S05]  /*1ac70*/  @P1 SHF.R.U32.HI R2, RZ, R5, R4 ;  /* 0x00000005ff021219 */ /* 0x004fca0000011604 */
[----:B------:R-:W-:-:S04]  /*1ac80*/  IMAD.IADD R2, R20, 0x1, R2 ;  /* 0x0000000114027824 */ /* 0x000fc800078e0202 */
[----:B------:R-:W-:Y:S01]  /*1ac90*/  VIADD R6, R2, -UR4 ;  /* 0x8000000402067c36 */ /* 0x000fe20008000000 */
[----:B------:R-:W-:Y:S06]  /*1aca0*/  @!P3 BRA `(.L_x_2884) ;  /* 0x000000000044b947 */ /* 0x000fec0003800000 */
[----:B------:R-:W-:Y:S01]  /*1acb0*/  ISETP.GT.AND P0, PT, R2, -0x1, PT ;  /* 0xffffffff0200780c */ /* 0x000fe20003f04270 */
[----:B------:R-:W-:-:S12]  /*1acc0*/  BSSY B0, `(.L_x_2885) ;  /* 0x000000d000007945 */ /* 0x000fd80003800000 */
        /* <DEDUP_REMOVED lines=8> */
.L_x_2886:
[----:B------:R-:W-:-:S13]  /*1ad50*/  ISETP.NE.AND P0, PT, R3, 0x1, PT ;  /* 0x000000010300780c */ /* 0x000fda0003f05270 */
[----:B------:R-:W1:Y:S02]  /*1ad60*/  @P0 LDC.64 R4, c[0x0][0x9e8] ;  /* 0x00027a00ff040b82 */ /* 0x000e640000000a00 */
[----:B-1----:R-:W-:-:S05]  /*1ad70*/  @P0 IMAD.HI.U32 R4, R2, R4, RZ ;  /* 0x0000000402040227 */ /* 0x002fca00078e00ff */
[----:B------:R-:W-:-:S07]  /*1ad80*/  @P0 SHF.R.U32.HI R2, RZ, R5, R4 ;  /* 0x00000005ff020219 */ /* 0x000fce0000011604 */
.L_x_2887:
[----:B------:R-:W-:Y:S05]  /*1ad90*/  BSYNC B0 ;  /* 0x0000000000007941 */ /* 0x000fea0003800000 */
.L_x_2885:
[----:B------:R-:W-:-:S05]  /*1ada0*/  IMAD R2, R2, R3, RZ ;  /* 0x0000000302027224 */ /* 0x000fca00078e02ff */
[----:B------:R-:W-:-:S07]  /*1adb0*/  VIMNMX R6, R6, R2, !PT ;  /* 0x0000000206067248 */ /* 0x000fce0007fe0100 */
.L_x_2884:
[----:B------:R-:W-:Y:S01]  /*1adc0*/  VIADD R8, R8, 0x5f ;  /* 0x0000005f08087836 */ /* 0x000fe20000000000 */
[----:B------:R-:W-:Y:S01]  /*1add0*/  BSSY B0, `(.L_x_2888) ;  /* 0x000014f000007945 */ /* 0x000fe20003800000 */
        /* <DEDUP_REMOVED lines=26> */
[----:B------:R-:W1:Y:S02]  /*1af80*/  S2R R5, SR_TID.X ;  /* 0x0000000000057919 */ /* 0x000e640000002100 */
[----:B-1----:R-:W-:-:S04]  /*1af90*/  SHF.R.U32.HI R5, RZ, 0x5, R5 ;  /* 0x00000005ff057819 */ /* 0x002fc80000011605 */
[----:B------:R-:W-:-:S05]  /*1afa0*/  LOP3.LUT R5, R5, 0x3, RZ, 0xc0, !PT ;  /* 0x0000000305057812 */ /* 0x000fca00078ec0ff */
[----:B------:R1:W2:Y:S02]  /*1afb0*/  SHFL.IDX PT, R14, R5, RZ, 0x1f ;  /* 0x00001fff050e7589 */ /* 0x0002a400000e0000 */
.L_x_3091:
[----:B--2---:R-:W-:Y:S02]  /*1afc0*/  ISETP.NE.AND P0, PT, R14, RZ, PT ;  /* 0x000000ff0e00720c */ /* 0x004fe40003f05270 */
[----:B------:R-:W-:-:S11]  /*1afd0*/  PLOP3.LUT P6, PT, PT, PT, PT, 0x8, 0x0 ;  /* 0x000000000000781c */ /* 0x000fd60003fce170 */
[----:B------:R-:W-:Y:S05]  /*1afe0*/  @P0 BRA `(.L_x_2891) ;  /* 0x00000000000c0947 */ /* 0x000fea0003800000 */
[----:B------:R-:W-:-:S03]  /*1aff0*/  UMOV UR4, 0xffffffff ;  /* 0xffffffff00047882 */ /* 0x000fc60000000000 */
[----:B------:R-:W-:Y:S05]  /*1b000*/  BRA.DIV UR4, `(.L_x_2892) ;  /* 0x0000007a04907947 */ /* 0x000fea000b800000 */
[----:B------:R-:W-:-:S13]  /*1b010*/  ELECT P6, URZ, PT ;  /* 0x00000000003f782f */ /* 0x000fda00038c0000 */
.L_x_2891:
[----:B-1----:R-:W2:Y:S04]  /*1b020*/  LDL R5, [R1+0x48] ;  /* 0x0000480001057983 */ /* 0x002ea80000100800 */
[----:B------:R-:W3:Y:S01]  /*1b030*/  LDL R7, [R1+0x4] ;  /* 0x0000040001077983 */ /* 0x000ee20000100800 */
[----:B------:R-:W-:Y:S01]  /*1b040*/  BSSY B1, `(.L_x_2893) ;  /* 0x0000008000017945 */ /* 0x000fe20003800000 */
[----:B--2---:R-:W-:-:S05]  /*1b050*/  VIADD R5, R5, 0x1 ;  /* 0x0000000105057836 */ /* 0x004fca0000000000 */
[----:B------:R-:W-:-:S04]  /*1b060*/  LEA.HI R6, R5, R5, RZ, 0x1 ;  /* 0x0000000505067211 */ /* 0x000fc800078f08ff */
[----:B------:R-:W-:-:S05]  /*1b070*/  LOP3.LUT R6, R6, 0xfffffffe, RZ, 0xc0, !PT ;  /* 0xfffffffe06067812 */ /* 0x000fca00078ec0ff */
[----:B------:R-:W-:-:S05]  /*1b080*/  IMAD.IADD R5, R5, 0x1, -R6 ;  /* 0x0000000105057824 */ /* 0x000fca00078e0a06 */
[----:B------:R-:W-:-:S04]  /*1b090*/  SHF.L.U32 R5, R5, 0x1f, RZ ;  /* 0x0000001f05057819 */ /* 0x000fc800000006ff */
[----:B---3--:R-:W1:Y:S02]  /*1b0a0*/  SYNCS.PHASECHK.TRANS64.TRYWAIT P0, [R7+URZ+0x22820], R5 ;  /* 0x02282005070075a7 */ /* 0x008e64000800017f */
[----:B-1----:R-:W-:Y:S05]  /*1b0b0*/  @!P0 BRA `(.L_x_2894) ;  /* 0x0000007800848947 */ /* 0x002fea0003800000 */
.L_x_3094:
[----:B------:R-:W-:Y:S05]  /*1b0c0*/  BSYNC B1 ;  /* 0x0000000000017941 */ /* 0x000fea0003800000 */
.L_x_2893:
[----:B------:R-:W-:Y:S04]  /*1b0d0*/  BSSY B1, `(.L_x_2895) ;  /* 0x0000082000017945 */ /* 0x000fe80003800000 */
[----:B------:R-:W-:Y:S05]  /*1b0e0*/  @!P6 BRA `(.L_x_2896) ;  /* 0x000000080000e947 */ /* 0x000fea0003800000 */
[----:B------:R-:W2:Y:S04]  /*1b0f0*/  LDL R9, [R1+0x4] ;  /* 0x0000040001097983 */ /* 0x000ea80000100800 */
[----:B-1----:R-:W2:Y:S04]  /*1b100*/  LDL R6, [R1+0xc] ;  /* 0x00000c0001067983 */ /* 0x002ea80000100800 */
[----:B------:R-:W3:Y:S01]  /*1b110*/  LDL R8, [R1+0x18] ;  /* 0x0000180001087983 */ /* 0x000ee20000100800 */
[----:B------:R-:W-:Y:S01]  /*1b120*/  BSSY B2, `(.L_x_2897) ;  /* 0x0000008000027945 */ /* 0x000fe20003800000 */
[----:B------:R-:W1:Y:S02]  /*1b130*/  S2R R7, SR_TID.X ;  /* 0x0000000000077919 */ /* 0x000e640000002100 */
[----:B-1----:R-:W-:-:S04]  /*1b140*/  LOP3.LUT R7, R7, 0x7f, RZ, 0xc0, !PT ;  /* 0x0000007f07077812 */ /* 0x002fc800078ec0ff */
[----:B------:R-:W-:Y:S01]  /*1b150*/  ISETP.NE.AND P1, PT, R7, RZ, PT ;  /* 0x000000ff0700720c */ /* 0x000fe20003f25270 */
[----:B--2---:R-:W-:Y:S01]  /*1b160*/  IMAD R6, R6, 0x8, R9 ;  /* 0x0000000806067824 */ /* 0x004fe200078e0209 */
[----:B---3--:R-:W-:-:S04]  /*1b170*/  SHF.L.U32 R9, R8, 0x1f, RZ ;  /* 0x0000001f08097819 */ /* 0x008fc800000006ff */
[----:B------:R-:W1:Y:S02]  /*1b180*/  SYNCS.PHASECHK.TRANS64.TRYWAIT P0, [R6+URZ+0x228a0], R9 ;  /* 0x0228a009060075a7 */ /* 0x000e64000800017f */
[----:B-1----:R-:W-:Y:S05]  /*1b190*/  @!P0 BRA `(.L_x_2898) ;  /* 0x0000007800648947 */ /* 0x002fea0003800000 */
.L_x_3095:
[----:B------:R-:W-:Y:S05]  /*1b1a0*/  BSYNC B2 ;  /* 0x0000000000027941 */ /* 0x000fea0003800000 */
.L_x_2897:
        /* <DEDUP_REMOVED lines=9> */
.L_x_2900:
[----:B------:R-:W-:Y:S05]  /*1b240*/  BSYNC B2 ;  /* 0x0000000000027941 */ /* 0x000fea0003800000 */
.L_x_2899:
        /* <DEDUP_REMOVED lines=14> */
.L_x_2901:
        /* <DEDUP_REMOVED lines=10> */
[----:B------:R-:W2:Y:S01]  /*1b3d0*/  SYNCS.PHASECHK.TRANS64.TRYWAIT P0, [R6+URZ+0x228c0], R9 ;  /* 0x0228c009060075a7 */ /* 0x000ea2000800017f */
[----:B------:R-:W-:Y:S04]  /*1b3e0*/  BSSY B2, `(.L_x_2902) ;  /* 0x0000002000027945 */ /* 0x000fe80003800000 */
[----:B--2---:R-:W-:Y:S05]  /*1b3f0*/  @!P0 BRA `(.L_x_2903) ;  /* 0x0000007400e08947 */ /* 0x004fea0003800000 */
.L_x_3096:
[----:B------:R-:W-:Y:S05]  /*1b400*/  BSYNC B2 ;  /* 0x0000000000027941 */ /* 0x000fea0003800000 */
.L_x_2902:
[----:B------:R-:W-:Y:S01]  /*1b410*/  BSSY B2, `(.L_x_2904) ;  /* 0x000000b000027945 */ /* 0x000fe20003800000 */
[----:B------:R-:W-:Y:S02]  /*1b420*/  IMAD.MOV.U32 R10, RZ, RZ, 0x0 ;  /* 0x00000000ff0a7424 */ /* 0x000fe400078e00ff */
[----:B0-----:R-:W-:Y:S01]  /*1b430*/  IMAD.MOV.U32 R11, RZ, RZ, 0x12f00000 ;  /* 0x12f00000ff0b7424 */ /* 0x001fe200078e00ff */
[----:B------:R-:W-:Y:S06]  /*1b440*/  @P1 BRA `(.L_x_2905) ;  /* 0x00000000001c1947 */ /* 0x000fec0003800000 */
[----:B------:R-:W0:Y:S01]  /*1b450*/  S2R R8, SR_TID.X ;  /* 0x0000000000087919 */ /* 0x000e220000002100 */
[----:B------:R-:W-:-:S04]  /*1b460*/  IMAD.MOV.U32 R7, RZ, RZ, 0xc000 ;  /* 0x0000c000ff077424 */ /* 0x000fc800078e00ff */
[----:B------:R3:W-:Y:S01]  /*1b470*/  SYNCS.ARRIVE.TRANS64 RZ, [R6+URZ+0x228b0], R7 ;  /* 0x0228b00706ff79a7 */ /* 0x0007e2000800003f */
[----:B0-----:R-:W-:-:S04]  /*1b480*/  LOP3.LUT R8, R8, 0x1f, RZ, 0xc0, !PT ;  /* 0x0000001f08087812 */ /* 0x001fc800078ec0ff */
[----:B------:R-:W-:-:S13]  /*1b490*/  ISETP.NE.AND P0, PT, R8, RZ, PT ;  /* 0x000000ff0800720c */ /* 0x000fda0003f05270 */
[----:B---3--:R-:W-:Y:S05]  /*1b4a0*/  @!P0 BRA `(.L_x_2905) ;  /* 0x0000000000048947 */ /* 0x008fea0003800000 */
[----:B------:R-:W-:Y:S01]  /*1b4b0*/  BPT.TRAP 0x1 ;  /* 0x000000040000795c */ /* 0x000fe20000300000 */
.L_x_2905:
[----:B------:R-:W-:Y:S05]  /*1b4c0*/  BSYNC B2 ;  /* 0x0000000000027941 */ /* 0x000fea0003800000 */
.L_x_2904:
[----:B------:R-:W3:Y:S04]  /*1b4d0*/  LDL R8, [R1+0x4] ;  /* 0x0000040001087983 */ /* 0x000ee80000100800 */
[----:B------:R-:W3:Y:S01]  /*1b4e0*/  LDL R7, [R1+0xc] ;  /* 0x00000c0001077983 */ /* 0x000ee20000100800 */
[----:B------:R-:W-:Y:S01]  /*1b4f0*/  R2UR UR10, R12 ;  /* 0x000000000c0a72ca */ /* 0x000fe200000e0000 */
[----:B------:R-:W-:Y:S01]  /*1b500*/  UIADD3 UR4, UP0, UR40, 0x670, URZ ;  /* 0x0000067028047890 */ /* 0x000fe2000ff1e03f */
[----:B------:R-:W-:Y:S01]  /*1b510*/  R2UR UR6, R10 ;  /* 0x000000000a0672ca */ /* 0x000fe200000e0000 */
[----:B-12---:R-:W-:Y:S01]  /*1b520*/  VIADD R6, R6, 0x228b0 ;  /* 0x000228b006067836 */ /* 0x006fe20000000000 */
[----:B------:R-:W-:Y:S01]  /*1b530*/  R2UR UR7, R11 ;  /* 0x000000000b0772ca */ /* 0x000fe200000e0000 */
[----:B------:R-:W-:Y:S01]  /*1b540*/  UIADD3.X UR5, URZ, UR41, URZ, UP0, !UPT ;  /* 0x000000293f057290 */ /* 0x000fe200087fe43f */
[----:B------:R-:W-:Y:S01]  /*1b550*/  PLOP3.LUT P0, PT, PT, PT, PT, 0x80, 0x0 ;  /* 0x000000000000781c */ /* 0x000fe20003f0f070 */
[----:B---3--:R-:W-:-:S04]  /*1b560*/  IMAD R7, R7, 0xc000, R8 ;  /* 0x0000c00007077824 */ /* 0x008fc800078e0208 */
[----:B------:R-:W-:-:S08]  /*1b570*/  VIADD R8, R7, 0x400 ;  /* 0x0000040007087836 */ /* 0x000fd00000000000 */
.L_x_2906:
        /* <DEDUP_REMOVED lines=15> */
.L_x_2907:
        /* <DEDUP_REMOVED lines=15> */
.L_x_2908:
        /* <DEDUP_REMOVED lines=15> */
.L_x_2909:
        /* <DEDUP_REMOVED lines=10> */
.L_x_2896:
[----:B------:R-:W-:Y:S05]  /*1b8f0*/  BSYNC B1 ;  /* 0x0000000000017941 */ /* 0x000fea0003800000 */
.L_x_2895:
[----:B------:R-:W1:Y:S04]  /*1b900*/  LDL.LU R9, [R1+0xc] ;  /* 0x00000c0001097983 */ /* 0x000e680000300800 */
[----:B------:R-:W2:Y:S01]  /*1b910*/  LDL.LU R8, [R1+0x18] ;  /* 0x0000180001087983 */ /* 0x000ea20000300800 */
[----:B------:R-:W-:Y:S01]  /*1b920*/  VIADD R4, R4, 0xfffffffe ;  /* 0xfffffffe04047836 */ /* 0x000fe20000000000 */
[----:B------:R-:W-:-:S04]  /*1b930*/  PLOP3.LUT P0, PT, PT, PT, PT, 0x8, 0x0 ;  /* 0x000000000000781c */ /* 0x000fc80003f0e170 */
[----:B------:R-:W-:Y:S01]  /*1b940*/  ISETP.GE.AND P2, PT, R4, R3, PT ;  /* 0x000000030400720c */ /* 0x000fe20003f46270 */
[----:B-1----:R-:W-:-:S05]  /*1b950*/  VIADD R5, R9, 0x1 ;  /* 0x0000000109057836 */ /* 0x002fca0000000000 */
[----:B------:R-:W-:-:S04]  /*1b960*/  ISETP.NE.AND P1, PT, R5, 0x2, PT ;  /* 0x000000020500780c */ /* 0x000fc80003f25270 */
[----:B------:R-:W-:Y:S02]  /*1b970*/  SEL R6, RZ, 0x1, P1 ;  /* 0x00000001ff067807 */ /* 0x000fe40000800000 */
[----:B------:R-:W-:Y:S02]  /*1b980*/  SEL R5, R5, RZ, P1 ;  /* 0x000000ff05057207 */ /* 0x000fe40000800000 */
[----:B--2---:R-:W-:-:S03]  /*1b990*/  LOP3.LUT R8, R8, R6, RZ, 0x3c, !PT ;  /* 0x0000000608087212 */ /* 0x004fc600078e3cff */
[----:B------:R1:W-:Y:S04]  /*1b9a0*/  STL [R1+0xc], R5 ;  /* 0x00000c0501007387 */ /* 0x0003e80000100800 */
[----:B------:R1:W-:Y:S01]  /*1b9b0*/  STL [R1+0x18], R8 ;  /* 0x0000180801007387 */ /* 0x0003e20000100800 */
[----:B------:R-:W-:Y:S05]  /*1b9c0*/  @!P2 BRA `(.L_x_2889) ;  /* 0x00000008003ca947 */ /* 0x000fea0003800000 */
.L_x_2925:
[----:B------:R-:W-:Y:S05]  /*1b9d0*/  YIELD ;  /* 0x0000000000007946 */ /* 0x000fea0003800000 */
[----:B------:R-:W-:Y:S04]  /*1b9e0*/  BSSY B1, `(.L_x_2910) ;  /* 0x0000081000017945 */ /* 0x000fe80003800000 */
[----:B--2---:R-:W-:Y:S05]  /*1b9f0*/  @!P6 BRA `(.L_x_2911) ;  /* 0x0000000400fce947 */ /* 0x004fea0003800000 */
[----:B-1----:R-:W2:Y:S04]  /*1ba00*/  LDL R8, [R1+0x4] ;  /* 0x0000040001087983 */ /* 0x002ea80000100800 */
[----:B------:R-:W2:Y:S04]  /*1ba10*/  LDL R5, [R1+0xc] ;  /* 0x00000c0001057983 */ /* 0x000ea80000100800 */
        /* <DEDUP_REMOVED lines=9> */
.L_x_3097:
[----:B------:R-:W-:Y:S05]  /*1bab0*/  BSYNC B2 ;  /* 0x0000000000027941 */ /* 0x000fea0003800000 */
.L_x_2912:
        /* <DEDUP_REMOVED lines=9> */
.L_x_2915:
[----:B------:R-:W-:Y:S05]  /*1bb50*/  BSYNC B2 ;  /* 0x0000000000027941 */ /* 0x000fea0003800000 */
.L_x_2914:
        /* <DEDUP_REMOVED lines=13> */
.L_x_2916:
        /* <DEDUP_REMOVED lines=13> */
.L_x_3098:
[----:B------:R-:W-:Y:S05]  /*1bd00*/  BSYNC B2 ;  /* 0x0000000000027941 */ /* 0x000fea0003800000 */
.L_x_2917:
[----:B------:R-:W-:Y:S01]  /*1bd10*/  BSSY B2, `(.L_x_2919) ;  /* 0x000000b000027945 */ /* 0x000fe20003800000 */
[----:B------:R-:W-:Y:S02]  /*1bd20*/  IMAD.MOV.U32 R10, RZ, RZ, 0x0 ;  /* 0x00000000ff0a7424 */ /* 0x000fe400078e00ff */
[----:B0-----:R-:W-:Y:S01]  /*1bd30*/  IMAD.MOV.U32 R11, RZ, RZ, 0x12f00000 ;  /* 0x12f00000ff0b7424 */ /* 0x001fe200078e00ff */
[----:B------:R-:W-:Y:S06]  /*1bd40*/  @P2 BRA `(.L_x_2920) ;  /* 0x00000000001c2947 */ /* 0x000fec0003800000 */
[----:B------:R-:W0:Y:S01]  /*1bd50*/  S2R R7, SR_TID.X ;  /* 0x0000000000077919 */ /* 0x000e220000002100 */
[----:B-12---:R-:W-:-:S04]  /*1bd60*/  IMAD.MOV.U32 R6, RZ, RZ, 0xc000 ;  /* 0x0000c000ff067424 */ /* 0x006fc800078e00ff */
[----:B------:R3:W-:Y:S01]  /*1bd70*/  SYNCS.ARRIVE.TRANS64 RZ, [R5+URZ+0x228b0], R6 ;  /* 0x0228b00605ff79a7 */ /* 0x0007e2000800003f */
[----:B0-----:R-:W-:-:S04]  /*1bd80*/  LOP3.LUT R7, R7, 0x1f, RZ, 0xc0, !PT ;  /* 0x0000001f07077812 */ /* 0x001fc800078ec0ff */
[----:B------:R-:W-:-:S13]  /*1bd90*/  ISETP.NE.AND P1, PT, R7, RZ, PT ;  /* 0x000000ff0700720c */ /* 0x000fda0003f25270 */
[----:B---3--:R-:W-:Y:S05]  /*1bda0*/  @!P1 BRA `(.L_x_2920) ;  /* 0x0000000000049947 */ /* 0x008fea0003800000 */
[----:B------:R-:W-:Y:S01]  /*1bdb0*/  BPT.TRAP 0x1 ;  /* 0x000000040000795c */ /* 0x000fe20000300000 */
.L_x_2920:
[----:B------:R-:W-:Y:S05]  /*1bdc0*/  BSYNC B2 ;  /* 0x0000000000027941 */ /* 0x000fea0003800000 */
.L_x_2919:
[----:B------:R-:W3:Y:S04]  /*1bdd0*/  LDL R7, [R1+0x4] ;  /* 0x0000040001077983 */ /* 0x000ee80000100800 */
[----:B-12---:R-:W3:Y:S01]  /*1bde0*/  LDL R6, [R1+0xc] ;  /* 0x00000c0001067983 */ /* 0x006ee20000100800 */
[----:B------:R-:W-:Y:S01]  /*1bdf0*/  R2UR UR10, R12 ;  /* 0x000000000c0a72ca */ /* 0x000fe200000e0000 */
[----:B------:R-:W-:Y:S01]  /*1be00*/  UIADD3 UR4, UP0, UR40, 0x670, URZ ;  /* 0x0000067028047890 */ /* 0x000fe2000ff1e03f */
[----:B------:R-:W-:Y:S01]  /*1be10*/  R2UR UR6, R10 ;  /* 0x000000000a0672ca */ /* 0x000fe200000e0000 */
[----:B------:R-:W-:Y:S01]  /*1be20*/  VIADD R5, R5, 0x228b0 ;  /* 0x000228b005057836 */ /* 0x000fe20000000000 */
[----:B------:R-:W-:Y:S01]  /*1be30*/  R2UR UR7, R11 ;  /* 0x000000000b0772ca */ /* 0x000fe200000e0000 */
[----:B------:R-:W-:Y:S01]  /*1be40*/  UIADD3.X UR5, URZ, UR41, URZ, UP0, !UPT ;  /* 0x000000293f057290 */ /* 0x000fe200087fe43f */
[----:B------:R-:W-:Y:S01]  /*1be50*/  PLOP3.LUT P1, PT, PT, PT, PT, 0x80, 0x0 ;  /* 0x000000000000781c */ /* 0x000fe20003f2f070 */
[----:B---3--:R-:W-:-:S04]  /*1be60*/  IMAD R6, R6, 0xc000, R7 ;  /* 0x0000c00006067824 */ /* 0x008fc800078e0207 */
[----:B------:R-:W-:-:S08]  /*1be70*/  VIADD R7, R6, 0x400 ;  /* 0x0000040006077836 */ /* 0x000fd00000000000 */
.L_x_2921:
        /* <DEDUP_REMOVED lines=15> */
.L_x_2922:
        /* <DEDUP_REMOVED lines=15> */
.L_x_2923:
        /* <DEDUP_REMOVED lines=15> */
.L_x_2924:
        /* <DEDUP_REMOVED lines=10> */
.L_x_2911:
[----:B------:R-:W-:Y:S05]  /*1c1f0*/  BSYNC B1 ;  /* 0x0000000000017941 */ /* 0x000fea0003800000 */
.L_x_2910:
[----:B------:R-:W1:Y:S04]  /*1c200*/  LDL.LU R9, [R1+0xc] ;  /* 0x00000c0001097983 */ /* 0x000e680000300800 */
[----:B------:R-:W2:Y:S01]  /*1c210*/  LDL.LU R7, [R1+0x18] ;  /* 0x0000180001077983 */ /* 0x000ea20000300800 */
[C---:B------:R-:W-:Y:S01]  /*1c220*/  ISETP.GT.AND P2, PT, R4.reuse, R3, PT ;  /* 0x000000030400720c */ /* 0x040fe20003f44270 */
[----:B------:R-:W-:Y:S02]  /*1c230*/  VIADD R4, R4, 0xffffffff ;  /* 0xffffffff04047836 */ /* 0x000fe40000000000 */
[----:B-1----:R-:W-:-:S05]  /*1c240*/  VIADD R5, R9, 0x1 ;  /* 0x0000000109057836 */ /* 0x002fca0000000000 */
[----:B------:R-:W-:-:S04]  /*1c250*/  ISETP.NE.AND P1, PT, R5, 0x2, PT ;  /* 0x000000020500780c */ /* 0x000fc80003f25270 */
[----:B------:R-:W-:Y:S02]  /*1c260*/  SEL R6, RZ, 0x1, P1 ;  /* 0x00000001ff067807 */ /* 0x000fe40000800000 */
[----:B------:R-:W-:Y:S02]  /*1c270*/  SEL R5, R5, RZ, P1 ;  /* 0x000000ff05057207 */ /* 0x000fe40000800000 */
[----:B--2---:R-:W-:-:S05]  /*1c280*/  LOP3.LUT R7, R7, R6, RZ, 0x3c, !PT ;  /* 0x0000000607077212 */ /* 0x004fca00078e3cff */
[----:B------:R2:W-:Y:S04]  /*1c290*/  STL [R1+0x18], R7 ;  /* 0x0000180701007387 */ /* 0x0005e80000100800 */
[----:B------:R2:W-:Y:S01]  /*1c2a0*/  STL [R1+0xc], R5 ;  /* 0x00000c0501007387 */ /* 0x0005e20000100800 */
[----:B------:R-:W-:Y:S05]  /*1c2b0*/  @P2 BRA `(.L_x_2925) ;  /* 0xfffffff400c42947 */ /* 0x000fea000383ffff */
.L_x_2889:
[----:B------:R-:W-:Y:S05]  /*1c2c0*/  BSYNC B0 ;  /* 0x0000000000007941 */ /* 0x000fea0003800000 */
.L_x_2888:
[----:B--2---:R-:W2:Y:S01]  /*1c2d0*/  LDL R7, [R1+0x28] ;  /* 0x0000280001077983 */ /* 0x004ea20000100800 */
[----:B------:R-:W3:Y:S01]  /*1c2e0*/  LDC R0, c[0x0][0x448] ;  /* 0x00011200ff007b82 */ /* 0x000ee20000000800 */
[----:B------:R-:W-:Y:S07]  /*1c2f0*/  @!P0 WARPSYNC.ALL ;  /* 0x0000000000008948 */ /* 0x000fee0003800000 */
[----:B------:R-:W-:Y:S01]  /*1c300*/  @!P0 BAR.SYNC.DEFER_BLOCKING 0xc, 0x180 ;  /* 0x0306000000008b1d */ /* 0x000fe20000010000 */
[----:B---3--:R-:W-:-:S13]  /*1c310*/  ISETP.NE.AND P1, PT, R0, 0x1, PT ;  /* 0x000000010000780c */ /* 0x008fda0003f25270 */
[----:B------:R-:W3:Y:S08]  /*1c320*/  @P1 LDC R2, c[0x0][0x44c] ;  /* 0x00011300ff021b82 */ /* 0x000ef00000000800 */
[----:B------:R-:W4:Y:S01]  /*1c330*/  @P1 LDC R3, c[0x0][0x450] ;  /* 0x00011400ff031b82 */ /* 0x000f220000000800 */
[----:B--2---:R-:W-:-:S04]  /*1c340*/  VIADD R0, R7, 0x7f ;  /* 0x0000007f07007836 */ /* 0x004fc80000000000 */
[----:B---3--:R-:W-:-:S05]  /*1c350*/  @P1 IMAD.HI.U32 R2, R0, R2, RZ ;  /* 0x0000000200021227 */ /* 0x008fca00078e00ff */
[----:B----4-:R-:W-:Y:S02]  /*1c360*/  @P1 SHF.R.U32.HI R0, RZ, R3, R2 ;  /* 0x00000003ff001219 */ /* 0x010fe40000011602 */
[----:B------:R-:W2:Y:S03]  /*1c370*/  LDC.64 R2, c[0x0][0x9e0] ;  /* 0x00027800ff027b82 */ /* 0x000ea60000000a00 */
[----:B------:R-:W-:Y:S01]  /*1c380*/  IMAD.IADD R0, R17, 0x1, R0 ;  /* 0x0000000111007824 */ /* 0x000fe200078e0200 */
[----:B--2---:R-:W-:-:S03]  /*1c390*/  ISETP.GE.AND P2, PT, R3, 0x1, PT ;  /* 0x000000010300780c */ /* 0x004fc60003f46270 */
[----:B------:R-:W-:-:S10]  /*1c3a0*/  IMAD.IADD R2, R0, 0x1, R2 ;  /* 0x0000000100027824 */ /* 0x000fd400078e0202 */
[----:B------:R-:W-:Y:S05]  /*1c3b0*/  @!P2 BRA `(.L_x_2926) ;  /* 0x000000000048a947 */ /* 0x000fea0003800000 */
[C---:B------:R-:W-:Y:S01]  /*1c3c0*/  ISETP.GT.AND P0, PT, R0.reuse, RZ, PT ;  /* 0x000000ff0000720c */ /* 0x040fe20003f04270 */
[----:B------:R-:W-:Y:S01]  /*1c3d0*/  BSSY B0, `(.L_x_2927) ;  /* 0x000000e000007945 */ /* 0x000fe20003800000 */
[----:B------:R-:W-:-:S11]  /*1c3e0*/  VIADD R6, R0, 0xffffffff ;  /* 0xffffffff00067836 */ /* 0x000fd60000000000 */
[----:B------:R-:W-:Y:S05]  /*1c3f0*/  @P0 BRA `(.L_x_2928) ;  /* 0x00000000001c0947 */ /* 0x000fea0003800000 */
[----:B------:R-:W-:Y:S01]  /*1c400*/  ISETP.NE.AND P0, PT, R3, 0x1, PT ;  /* 0x000000010300780c */ /* 0x000fe20003f05270 */
[----:B------:R-:W-:-:S12]  /*1c410*/  IMAD.MOV R0, RZ, RZ, -R0 ;  /* 0x000000ffff007224 */ /* 0x000fd800078e0a00 */
[----:B-1----:R-:W1:Y:S02]  /*1c420*/  @P0 LDC.64 R4, c[0x0][0x9e8] ;  /* 0x00027a00ff040b82 */ /* 0x002e640000000a00 */
[----:B-1----:R-:W-:-:S05]  /*1c430*/  @P0 IMAD.HI.U32 R4, R0, R4, RZ ;  /* 0x0000000400040227 */ /* 0x002fca00078e00ff */
[----:B------:R-:W-:-:S04]  /*1c440*/  @P0 SHF.R.U32.HI R0, RZ, R5, R4 ;  /* 0x00000005ff000219 */ /* 0x000fc80000011604 */
[----:B------:R-:W-:Y:S01]  /*1c450*/  LOP3.LUT R6, RZ, R0, RZ, 0x33, !PT ;  /* 0x00000000ff067212 */ /* 0x000fe200078e33ff */
[----:B------:R-:W-:Y:S06]  /*1c460*/  BRA `(.L_x_2929) ;  /* 0x0000000000107947 */ /* 0x000fec0003800000 */
.L_x_2928:
[----:B------:R-:W-:-:S13]  /*1c470*/  ISETP.NE.AND P0, PT, R3, 0x1, PT ;  /* 0x000000010300780c */ /* 0x000fda0003f05270 */
[----:B-1----:R-:W1:Y:S02]  /*1c480*/  @P0 LDC.64 R4, c[0x0][0x9e8] ;  /* 0x00027a00ff040b82 */ /* 0x002e640000000a00 */
[----:B-1----:R-:W-:-:S05]  /*1c490*/  @P0 IMAD.HI.U32 R4, R6, R4, RZ ;  /* 0x0000000406040227 */ /* 0x002fca00078e00ff */
[----:B------:R-:W-:-:S07]  /*1c4a0*/  @P0 SHF.R.U32.HI R6, RZ, R5, R4 ;  /* 0x00000005ff060219 */ /* 0x000fce0000011604 */
.L_x_2929:
[----:B------:R-:W-:Y:S05]  /*1c4b0*/  BSYNC B0 ;  /* 0x0000000000007941 */ /* 0x000fea0003800000 */
.L_x_2927:
[----:B------:R-:W-:-:S05]  /*1c4c0*/  IMAD R6, R6, R3, R3 ;  /* 0x0000000306067224 */ /* 0x000fca00078e0203 */
[----:B------:R-:W-:-:S07]  /*1c4d0*/  VIMNMX R2, R2, R6, PT ;  /* 0x0000000602027248 */ /* 0x000fce0003fe0100 */
.L_x_2926:
[----:B------:R-:W-:Y:S01]  /*1c4e0*/  VIADD R0, R2, 0x5f ;  /* 0x0000005f02007836 */ /* 0x000fe20000000000 */
[----:B------:R-:W2:Y:S01]  /*1c4f0*/  @P1 LDC R4, c[0x0][0x450] ;  /* 0x00011400ff041b82 */ /* 0x000ea20000000800 */
[----:B------:R-:W-:Y:S02]  /*1c500*/  ULDC UR4, c[0x0][0x9dc] ;  /* 0x0002770000047ab9 */ /* 0x000fe40000000800 */
[----:B------:R-:W-:-:S05]  /*1c510*/  IMAD.HI R0, R0, 0x2aaaaaab, RZ ;  /* 0x2aaaaaab00007827 */ /* 0x000fca00078e02ff */
[----:B------:R-:W-:-:S04]  /*1c520*/  SHF.R.U32.HI R2, RZ, 0x1f, R0 ;  /* 0x0000001fff027819 */ /* 0x000fc80000011600 */
[----:B------:R-:W-:Y:S02]  /*1c530*/  LEA.HI.SX32 R2, R0, R2, 0x1c ;  /* 0x0000000200027211 */ /* 0x000fe400078fe2ff */
[----:B------:R-:W3:Y:S02]  /*1c540*/  @P1 LDC R0, c[0x0][0x44c] ;  /* 0x00011300ff001b82 */ /* 0x000ee40000000800 */
[----:B------:R-:W-:Y:S01]  /*1c550*/  VIMNMX R6, R21, R2, PT ;  /* 0x0000000215067248 */ /* 0x000fe20003fe0100 */
[----:B------:R-:W-:-:S04]  /*1c560*/  IMAD.MOV.U32 R2, RZ, RZ, R7 ;  /* 0x000000ffff027224 */ /* 0x000fc800078e0007 */
[----:B------:R4:W-:Y:S01]  /*1c570*/  STL [R1+0x2c], R6 ;  /* 0x00002c0601007387 */ /* 0x0009e20000100800 */
[----:B---3--:R-:W-:-:S05]  /*1c580*/  @P1 IMAD.HI.U32 R0, R7, R0, RZ ;  /* 0x0000000007001227 */ /* 0x008fca00078e00ff */
[----:B--2---:R-:W-:-:S05]  /*1c590*/  @P1 SHF.R.U32.HI R2, RZ, R4, R0 ;  /* 0x00000004ff021219 */ /* 0x004fca0000011600 */
[----:B------:R-:W-:-:S04]  /*1c5a0*/  IMAD.IADD R0, R20, 0x1, R2 ;  /* 0x0000000114007824 */ /* 0x000fc800078e0202 */
[----:B------:R-:W-:Y:S01]  /*1c5b0*/  VIADD R2, R0, -UR4 ;  /* 0x8000000400027c36 */ /* 0x000fe20008000000 */
[----:B----4-:R-:W-:Y:S06]  /*1c5c0*/  @!P2 BRA `(.L_x_2930) ;  /* 0x000000000044a947 */ /* 0x010fec0003800000 */
[----:B------:R-:W-:Y:S01]  /*1c5d0*/  ISETP.GT.AND P0, PT, R0, -0x1, PT ;  /* 0xffffffff0000780c */ /* 0x000fe20003f04270 */
[----:B------:R-:W-:-:S12]  /*1c5e0*/  BSSY B0, `(.L_x_2931) ;  /* 0x000000d000007945 */ /* 0x000fd80003800000 */
[----:B------:R-:W-:Y:S05]  /*1c5f0*/  @P0 BRA `(.L_x_2932) ;  /* 0x00000000001c0947 */ /* 0x000fea0003800000 */
[----:B------:R-:W-:Y:S02]  /*1c600*/  ISETP.NE.AND P0, PT, R3, 0x1, PT ;  /* 0x000000010300780c */ /* 0x000fe40003f05270 */
[----:B------:R-:W-:-:S11]  /*1c610*/  LOP3.LUT R0, RZ, R0, RZ, 0x33, !PT ;  /* 0x00000000ff007212 */ /* 0x000fd600078e33ff */
[----:B-1----:R-:W1:Y:S02]  /*1c620*/  @P0 LDC.64 R4, c[0x0][0x9e8] ;  /* 0x00027a00ff040b82 */ /* 0x002e640000000a00 */
[----:B-1----:R-:W-:-:S05]  /*1c630*/  @P0 IMAD.HI.U32 R4, R0, R4, RZ ;  /* 0x0000000400040227 */ /* 0x002fca00078e00ff */
[----:B------:R-:W-:-:S04]  /*1c640*/  @P0 SHF.R.U32.HI R0, RZ, R5, R4 ;  /* 0x00000005ff000219 */ /* 0x000fc80000011604 */
[----:B------:R-:W-:Y:S01]  /*1c650*/  LOP3.LUT R0, RZ, R0, RZ, 0x33, !PT ;  /* 0x00000000ff007212 */ /* 0x000fe200078e33ff */
[----:B------:R-:W-:Y:S06]  /*1c660*/  BRA `(.L_x_2933) ;  /* 0x0000000000107947 */ /* 0x000fec0003800000 */
.L_x_2932:
[----:B------:R-:W-:-:S13]  /*1c670*/  ISETP.NE.AND P0, PT, R3, 0x1, PT ;  /* 0x000000010300780c */ /* 0x000fda0003f05270 */
[----:B-1----:R-:W1:Y:S02]  /*1c680*/  @P0 LDC.64 R4, c[0x0][0x9e8] ;  /* 0x00027a00ff040b82 */ /* 0x002e640000000a00 */
[----:B-1----:R-:W-:-:S05]  /*1c690*/  @P0 IMAD.HI.U32 R4, R0, R4, RZ ;  /* 0x0000000400040227 */ /* 0x002fca00078e00ff */
[----:B------:R-:W-:-:S07]  /*1c6a0*/  @P0 SHF.R.U32.HI R0, RZ, R5, R4 ;  /* 0x00000005ff000219 */ /* 0x000fce0000011604 */
.L_x_2933:
[----:B------:R-:W-:Y:S05]  /*1c6b0*/  BSYNC B0 ;  /* 0x0000000000007941 */ /* 0x000fea0003800000 */
.L_x_2931:
[----:B------:R-:W-:-:S05]  /*1c6c0*/  IMAD R0, R0, R3, RZ ;  /* 0x0000000300007224 */ /* 0x000fca00078e02ff */
[----:B------:R-:W-:-:S07]  /*1c6d0*/  VIMNMX R2, R2, R0, !PT ;  /* 0x0000000002027248 */ /* 0x000fce0007fe0100 */
.L_x_2930:
[----:B------:R-:W-:Y:S01]  /*1c6e0*/  IMAD.HI R2, R2, 0x2aaaaaab, RZ ;  /* 0x2aaaaaab02027827 */ /* 0x000fe200078e02ff */
[----:B------:R-:W-:Y:S04]  /*1c6f0*/  BSSY B7, `(.L_x_2934) ;  /* 0x00003fa000077945 */ /* 0x000fe80003800000 */
[----:B------:R-:W-:-:S04]  /*1c700*/  SHF.R.U32.HI R0, RZ, 0x1f, R2 ;  /* 0x0000001fff007819 */ /* 0x000fc80000011602 */
[----:B------:R-:W-:-:S04]  /*1c710*/  LEA.HI.SX32 R0, R2, R0, 0x1c ;  /* 0x0000000002007211 */ /* 0x000fc800078fe2ff */
[----:B------:R-:W-:-:S04]  /*1c720*/  VIMNMX R3, RZ, R0, !PT ;  /* 0x00000000ff037248 */ /* 0x000fc80007fe0100 */
[----:B------:R-:W-:Y:S01]  /*1c730*/  ISETP.GT.AND P0, PT, R6, R3, PT ;  /* 0x000000030600720c */ /* 0x000fe20003f04270 */
[----:B------:R2:W-:-:S12]  /*1c740*/  STL [R1+0x24], R3 ;  /* 0x0000240301007387 */ /* 0x0005d80000100800 */
[----:B--2---:R-:W-:Y:S05]  /*1c750*/  @P0 BRA `(.L_x_2935) ;  /* 0x0000000000440947 */ /* 0x004fea0003800000 */
[----:B------:R-:W2:Y:S02]  /*1c760*/  S2R R3, SR_TID.X ;  /* 0x0000000000037919 */ /* 0x000ea40000002100 */
[----:B--2---:R-:W-:-:S04]  /*1c770*/  LOP3.LUT R3, R3, 0x7f, RZ, 0xc0, !PT ;  /* 0x0000007f03037812 */ /* 0x004fc800078ec0ff */
[----:B------:R-:W-:-:S13]  /*1c780*/  ISETP.NE.AND P0, PT, R3, RZ, PT ;  /* 0x000000ff0300720c */ /* 0x000fda0003f05270 */
[----:B------:R-:W-:Y:S05]  /*1c790*/  @P0 BRA `(.L_x_2936) ;  /* 0x0000003c00bc0947 */ /* 0x000fea0003800000 */
[----:B------:R-:W2:Y:S01]  /*1c7a0*/  S2R R3, SR_LANEID ;  /* 0x0000000000037919 */ /* 0x000ea20000000000 */
[----:B------:R-:W-:Y:S02]  /*1c7b0*/  VOTEU.ANY UR4, UPT, PT ;  /* 0x0000000000047886 */ /* 0x000fe400038e0100 */
[----:B------:R-:W2:Y:S08]  /*1c7c0*/  FLO.U32 R0, UR4 ;  /* 0x0000000400007d00 */ /* 0x000eb000080e0000 */
[----:B-1----:R-:W1:Y:S01]  /*1c7d0*/  POPC R5, UR4 ;  /* 0x0000000400057d09 */ /* 0x002e620008000000 */
[----:B--2---:R-:W-:-:S02]  /*1c7e0*/  ISETP.EQ.U32.AND P0, PT, R0, R3, PT ;  /* 0x000000030000720c */ /* 0x004fc40003f02070 */
[----:B------:R-:W1:Y:S11]  /*1c7f0*/  LDC.64 R2, c[0x0][0xc60] ;  /* 0x00031800ff027b82 */ /* 0x000e760000000a00 */
[----:B-1----:R-:W2:Y:S01]  /*1c800*/  @P0 ATOMG.E.ADD.STRONG.GPU PT, R3, desc[UR38][R2.64], R5 ;  /* 0x00000005020309a8 */ /* 0x002ea200081ee1e6 */
[----:B------:R-:W1:Y:S02]  /*1c810*/  S2R R4, SR_LTMASK ;  /* 0x0000000000047919 */ /* 0x000e640000003900 */
[----:B-1----:R-:W-:-:S04]  /*1c820*/  LOP3.LUT R4, R4, UR4, RZ, 0xc0, !PT ;  /* 0x0000000404047c12 */ /* 0x002fc8000f8ec0ff */
[----:B------:R-:W1:Y:S01]  /*1c830*/  POPC R7, R4 ;  /* 0x0000000400077309 */ /* 0x000e620000000000 */
[----:B--2---:R-:W1:Y:S02]  /*1c840*/  SHFL.IDX PT, R0, R3, R0, 0x1f ;  /* 0x00001f0003007589 */ /* 0x004e6400000e0000 */
[----:B-1----:R-:W-:Y:S01]  /*1c850*/  IADD3 R16, R0, UR36, R7 ;  /* 0x0000002400107c10 */ /* 0x002fe2000fffe007 */
[----:B------:R-:W-:Y:S06]  /*1c860*/  BRA `(.L_x_2936) ;  /* 0x0000003c00887947 */ /* 0x000fec0003800000 */
.L_x_2935:
        /* <DEDUP_REMOVED lines=11> */
[----:B-1----:R-:W-:Y:S02]  /*1c920*/  IMAD.U32 R5, RZ, RZ, UR7 ;  /* 0x00000007ff057e24 */ /* 0x002fe4000f8e00ff */
[----:B------:R-:W-:Y:S02]  /*1c930*/  IMAD.U32 R6, RZ, RZ, UR8 ;  /* 0x00000008ff067e24 */ /* 0x000fe4000f8e00ff */
[----:B------:R-:W-:-:S02]  /*1c940*/  IMAD.U32 R7, RZ, RZ, UR9 ;  /* 0x00000009ff077e24 */ /* 0x000fc4000f8e00ff */
[----:B------:R-:W-:Y:S02]  /*1c950*/  IMAD.U32 R10, RZ, RZ, UR4 ;  /* 0x00000004ff0a7e24 */ /* 0x000fe4000f8e00ff */
[----:B0-----:R-:W-:Y:S02]  /*1c960*/  IMAD.U32 R11, RZ, RZ, UR5 ;  /* 0x00000005ff0b7e24 */ /* 0x001fe4000f8e00ff */
[----:B------:R-:W-:Y:S02]  /*1c970*/  IMAD.MOV.U32 R8, RZ, RZ, 0x70 ;  /* 0x00000070ff087424 */ /* 0x000fe400078e00ff */
[----:B------:R-:W-:Y:S02]  /*1c980*/  IMAD.MOV.U32 R12, RZ, RZ, 0x1 ;  /* 0x00000001ff0c7424 */ /* 0x000fe400078e00ff */
[----:B------:R-:W-:-:S07]  /*1c990*/  IMAD.MOV.U32 R13, RZ, RZ, RZ ;  /* 0x000000ffff0d7224 */ /* 0x000fce00078e00ff */
[----:B------:R-:W-:-:S07]  /*1c9a0*/  LEPC R20, `(.L_x_2938) ;  /* 0x000000001014794e */ /* 0x000fce0000000000 */
[----:B--2---:R-:W-:Y:S05]  /*1c9b0*/  CALL.ABS.NOINC R2 ;  /* 0x0000000002007343 */ /* 0x004fea0003c00000 */
.L_x_2938:
[----:B------:R-:W-:Y:S05]  /*1c9c0*/  BSYNC B6 ;  /* 0x0000000000067941 */ /* 0x000fea0003800000 */
.L_x_2937:
        /* <DEDUP_REMOVED lines=10> */
[----:B-1----:R-:W-:Y:S02]  /*1ca70*/  IMAD.U32 R5, RZ, RZ, UR7 ;  /* 0x00000007ff057e24 */ /* 0x002fe4000f8e00ff */
[----:B------:R-:W-:Y:S02]  /*1ca80*/  IMAD.U32 R6, RZ, RZ, UR8 ;  /* 0x00000008ff067e24 */ /* 0x000fe4000f8e00ff */
[----:B------:R-:W-:-:S02]  /*1ca90*/  IMAD.U32 R7, RZ, RZ, UR9 ;  /* 0x00000009ff077e24 */ /* 0x000fc4000f8e00ff */
[----:B------:R-:W-:Y:S02]  /*1caa0*/  IMAD.U32 R10, RZ, RZ, UR4 ;  /* 0x00000004ff0a7e24 */ /* 0x000fe4000f8e00ff */
[----:B0-----:R-:W-:Y:S02]  /*1cab0*/  IMAD.U32 R11, RZ, RZ, UR5 ;  /* 0x00000005ff0b7e24 */ /* 0x001fe4000f8e00ff */
[----:B------:R-:W-:Y:S02]  /*1cac0*/  IMAD.MOV.U32 R8, RZ, RZ, 0x70 ;  /* 0x00000070ff087424 */ /* 0x000fe400078e00ff */
[----:B------:R-:W-:Y:S02]  /*1cad0*/  IMAD.MOV.U32 R12, RZ, RZ, 0x1 ;  /* 0x00000001ff0c7424 */ /* 0x000fe400078e00ff */
[----:B--2---:R-:W-:-:S07]  /*1cae0*/  IMAD.MOV.U32 R13, RZ, RZ, RZ ;  /* 0x000000ffff0d7224 */ /* 0x004fce00078e00ff */
[----:B------:R-:W-:-:S07]  /*1caf0*/  LEPC R20, `(.L_x_2941) ;  /* 0x000000001014794e */ /* 0x000fce0000000000 */
[----:B---3--:R-:W-:Y:S05]  /*1cb00*/  CALL.ABS.NOINC R2 ;  /* 0x0000000002007343 */ /* 0x008fea0003c00000 */
.L_x_2941:
        /* <DEDUP_REMOVED lines=15> */
.L_x_2940:
[----:B------:R-:W-:Y:S05]  /*1cc00*/  BSYNC B6 ;  /* 0x0000000000067941 */ /* 0x000fea0003800000 */
.L_x_2939:
[----:B------:R-:W-:Y:S01]  /*1cc10*/  ULDC.64 UR4, c[0x0][0x9f8] ;  /* 0x00027e0000047ab9 */ /* 0x000fe20000000a00 */
[----:B------:R-:W2:Y:S01]  /*1cc20*/  LDL R17, [R1+0x2c] ;  /* 0x00002c0001117983 */ /* 0x000ea20000100800 */
[----:B------:R-:W-:Y:S01]  /*1cc30*/  ISETP.NE.U32.AND P0, PT, RZ, UR4, PT ;  /* 0x00000004ff007c0c */ /* 0x000fe2000bf05070 */
[----:B------:R-:W-:-:S03]  /*1cc40*/  IMAD.MOV.U32 R7, RZ, RZ, R19 ;  /* 0x000000ffff077224 */ /* 0x000fc600078e0013 */
[----:B------:R-:W-:Y:S01]  /*1cc50*/  ISETP.NE.AND.EX P0, PT, RZ, UR5, PT, P0 ;  /* 0x00000005ff007c0c */ /* 0x000fe2000bf05300 */
[----:B------:R-:W-:-:S12]  /*1cc60*/  ULDC.64 UR4, c[0x0][0xa08] ;  /* 0x0002820000047ab9 */ /* 0x000fd80000000a00 */
[----:B------:R-:W3:Y:S02]  /*1cc70*/  @P0 LDC.64 R2, c[0x0][0x9f8] ;  /* 0x00027e00ff020b82 */ /* 0x000ee40000000a00 */
[----:B---3--:R-:W-:-:S05]  /*1cc80*/  @P0 IMAD.WIDE R2, R19, 0x4, R2 ;  /* 0x0000000413020825 */ /* 0x008fca00078e0202 */
[----:B------:R3:W1:Y:S02]  /*1cc90*/  @P0 LDG.E R7, desc[UR38][R2.64] ;  /* 0x0000002602070981 */ /* 0x000664000c1e1900 */
[----:B---3--:R-:W3:Y:S02]  /*1cca0*/  LDC.64 R2, c[0x0][0x418] ;  /* 0x00010600ff027b82 */ /* 0x008ee40000000a00 */
[----:B---3--:R-:W-:Y:S01]  /*1ccb0*/  LOP3.LUT P0, RZ, R2, UR4, RZ, 0xfc, !PT ;  /* 0x0000000402ff7c12 */ /* 0x008fe2000f80fcff */
[----:B------:R-:W-:-:S03]  /*1ccc0*/  UMOV UR4, 0xffffffff ;  /* 0xffffffff00047882 */ /* 0x000fc60000000000 */
[----:B------:R-:W-:Y:S01]  /*1ccd0*/  LOP3.LUT P0, RZ, R3, UR5, RZ, 0xfc, P0 ;  /* 0x0000000503ff7c12 */ /* 0x000fe2000800fcff */
[----:B--2---:R-:W-:Y:S01]  /*1cce0*/  VIADD R0, R17, 0xffffffff ;  /* 0xffffffff11007836 */ /* 0x004fe20000000000 */
[----:B-1----:R-:W-:Y:S01]  /*1ccf0*/  SHF.R.S32.HI R8, RZ, 0x1f, R7 ;  /* 0x0000001fff087819 */ /* 0x002fe20000011407 */
[----:B------:R1:W-:Y:S01]  /*1cd00*/  STL [R1+0x10], R7 ;  /* 0x0000100701007387 */ /* 0x0003e20000100800 */
[----:B------:R-:W-:-:S03]  /*1cd10*/  SEL R17, R7, RZ, !P0 ;  /* 0x000000ff07117207 */ /* 0x000fc60004000000 */
[----:B------:R1:W-:Y:S01]  /*1cd20*/  STL [R1+0x1c], R8 ;  /* 0x00001c0801007387 */ /* 0x0003e20000100800 */
[----:B------:R-:W-:Y:S05]  /*1cd30*/  BRA.DIV UR4, `(.L_x_2942) ;  /* 0x0000005e04cc7947 */ /* 0x000fea000b800000 */
[----:B------:R-:W2:Y:S02]  /*1cd40*/  S2R R4, SR_TID.X ;  /* 0x0000000000047919 */ /* 0x000ea40000002100 */
[----:B--2---:R-:W-:-:S04]  /*1cd50*/  SHF.R.U32.HI R4, RZ, 0x5, R4 ;  /* 0x00000005ff047819 */ /* 0x004fc80000011604 */
[----:B------:R-:W-:-:S05]  /*1cd60*/  LOP3.LUT R4, R4, 0x3, RZ, 0xc0, !PT ;  /* 0x0000000304047812 */ /* 0x000fca00078ec0ff */
[----:B------:R2:W3:Y:S02]  /*1cd70*/  SHFL.IDX PT, R14, R4, RZ, 0x1f ;  /* 0x00001fff040e7589 */ /* 0x0004e400000e0000 */
.L_x_3101:
[----:B--2---:R-:W2:Y:S01]  /*1cd80*/  LDL.LU R4, [R1] ;  /* 0x0000000001047983 */ /* 0x004ea20000300800 */
[----:B------:R-:W-:Y:S02]  /*1cd90*/  PLOP3.LUT P1, PT, PT, PT, PT, 0x8, 0x0 ;  /* 0x000000000000781c */ /* 0x000fe40003f2e170 */
[----:B---3--:R-:W-:Y:S01]  /*1cda0*/  ISETP.NE.AND P0, PT, R14, RZ, PT ;  /* 0x000000ff0e00720c */ /* 0x008fe20003f05270 */
[----:B------:R3:W-:Y:S01]  /*1cdb0*/  STL [R1+0x30], R0 ;  /* 0x0000300001007387 */ /* 0x0007e20000100800 */
[----:B--2---:R-:W-:-:S09]  /*1cdc0*/  LOP3.LUT R4, R4, 0xfffffffe, RZ, 0xc0, !PT ;  /* 0xfffffffe04047812 */ /* 0x004fd200078ec0ff */
[----:B------:R-:W-:-:S05]  /*1cdd0*/  @P1 LOP3.LUT R4, R4, 0x1, RZ, 0xfc, !PT ;  /* 0x0000000104041812 */ /* 0x000fca00078efcff */
[----:B------:R3:W-:Y:S01]  /*1cde0*/  STL [R1], R4 ;  /* 0x0000000401007387 */ /* 0x0007e20000100800 */
[----:B------:R-:W-:Y:S05]  /*1cdf0*/  @P0 BRA `(.L_x_2943) ;  /* 0x00000004001c0947 */ /* 0x000fea0003800000 */
[----:B------:R-:W-:-:S03]  /*1ce00*/  UMOV UR4, 0xffffffff ;  /* 0xffffffff00047882 */ /* 0x000fc60000000000 */
[----:B------:R-:W-:Y:S05]  /*1ce10*/  BRA.DIV UR4, `(.L_x_2944) ;  /* 0x0000005e04c87947 */ /* 0x000fea000b800000 */
[----:B------:R-:W-:-:S13]  /*1ce20*/  ELECT P6, URZ, PT ;  /* 0x00000000003f782f */ /* 0x000fda00038c0000 */
.L_x_3104:
[----:B------:R-:W-:Y:S05]  /*1ce30*/  @!P6 BRA `(.L_x_2943) ;  /* 0x00000004000ce947 */ /* 0x000fea0003800000 */
[----:B------:R-:W-:-:S04]  /*1ce40*/  ISETP.NE.U32.AND P0, PT, R2, RZ, PT ;  /* 0x000000ff0200720c */ /* 0x000fc80003f05070 */
[----:B------:R-:W-:-:S13]  /*1ce50*/  ISETP.NE.AND.EX P0, PT, R3, RZ, PT, P0 ;  /* 0x000000ff0300720c */ /* 0x000fda0003f05300 */
[----:B------:R-:W-:Y:S05]  /*1ce60*/  @!P0 BRA `(.L_x_2945) ;  /* 0x0000000000508947 */ /* 0x000fea0003800000 */
[----:B------:R-:W2:Y:S01]  /*1ce70*/  LDC R6, c[0x0][0x43c] ;  /* 0x00010f00ff067b82 */ /* 0x000ea20000000800 */
[----:B------:R-:W-:Y:S01]  /*1ce80*/  IMAD.MOV.U32 R9, RZ, RZ, R0 ;  /* 0x000000ffff097224 */ /* 0x000fe200078e0000 */
[----:B------:R-:W-:-:S03]  /*1ce90*/  ULDC.64 UR4, c[0x0][0x428] ;  /* 0x00010a0000047ab9 */ /* 0x000fc60000000a00 */
[----:B---3--:R-:W-:Y:S01]  /*1cea0*/  IMAD.MOV.U32 R0, RZ, RZ, R9 ;  /* 0x000000ffff007224 */ /* 0x008fe200078e0009 */
[----:B--2---:R-:W-:-:S13]  /*1ceb0*/  ISETP.NE.AND P0, PT, R6, 0x1, PT ;  /* 0x000000010600780c */ /* 0x004fda0003f05270 */
[----:B------:R-:W2:Y:S02]  /*1cec0*/  @P0 LDC.64 R4, c[0x0][0x440] ;  /* 0x00011000ff040b82 */ /* 0x000ea40000000a00 */
[----:B--2---:R-:W-:-:S05]  /*1ced0*/  @P0 IMAD.HI.U32 R4, R9, R4, RZ ;  /* 0x0000000409040227 */ /* 0x004fca00078e00ff */
        /* <DEDUP_REMOVED lines=13> */
.L_x_2945:
[----:B-1----:R-:W4:Y:S04]  /*1cfb0*/  LDL R7, [R1+0x4] ;  /* 0x0000040001077983 */ /* 0x002f280000100800 */
[----:B---3--:R-:W4:Y:S04]  /*1cfc0*/  LDL R0, [R1+0x8] ;  /* 0x0000080001007983 */ /* 0x008f280000100800 */
[----:B--2---:R-:W2:Y:S01]  /*1cfd0*/  LDL R2, [R1+0x14] ;  /* 0x0000140001027983 */ /* 0x004ea20000100800 */
[----:B----4-:R-:W-:Y:S01]  /*1cfe0*/  IMAD R0, R0, 0x8, R7 ;  /* 0x0000000800007824 */ /* 0x010fe200078e0207 */
[----:B--2---:R-:W-:-:S04]  /*1cff0*/  SHF.L.U32 R2, R2, 0x1f, RZ ;  /* 0x0000001f02027819 */ /* 0x004fc800000006ff */
[----:B------:R-:W1:Y:S02]  /*1d000*/  SYNCS.PHASECHK.TRANS64.TRYWAIT P0, [R0+URZ+0x22840], R2 ;  /* 0x02284002000075a7 */ /* 0x000e64000800017f */
[----:B-1----:R-:W-:Y:S05]  /*1d010*/  @!P0 BRA `(.L_x_2946) ;  /* 0x0000005c00688947 */ /* 0x002fea0003800000 */
.L_x_3105:
[----:B------:R-:W2:Y:S02]  /*1d020*/  S2R R3, SR_TID.X ;  /* 0x0000000000037919 */ /* 0x000ea40000002100 */
[----:B--2---:R-:W-:-:S04]  /*1d030*/  LOP3.LUT R3, R3, 0x7f, RZ, 0xc0, !PT ;  /* 0x0000007f03037812 */ /* 0x004fc800078ec0ff */
[----:B------:R-:W-:-:S13]  /*1d040*/  ISETP.NE.AND P0, PT, R3, RZ, PT ;  /* 0x000000ff0300720c */ /* 0x000fda0003f05270 */
        /* <DEDUP_REMOVED lines=8> */
.L_x_2947:
[----:B------:R-:W2:Y:S04]  /*1d0d0*/  LDL R6, [R1+0x4] ;  /* 0x0000040001067983 */ /* 0x000ea80000100800 */
[----:B------:R-:W2:Y:S04]  /*1d0e0*/  LDL R5, [R1+0x8] ;  /* 0x0000080001057983 */ /* 0x000ea80000100800 */
[----:B------:R-:W3:Y:S04]  /*1d0f0*/  LDL R4, [R1+0x30] ;  /* 0x0000300001047983 */ /* 0x000ee80000100800 */
[----:B------:R-:W4:Y:S04]  /*1d100*/  LDL R3, [R1+0x20] ;  /* 0x0000200001037983 */ /* 0x000f280000100800 */
[----:B-1----:R-:W4:Y:S01]  /*1d110*/  LDL.LU R2, [R1] ;  /* 0x0000000001027983 */ /* 0x002f220000300800 */
        /* <DEDUP_REMOVED lines=9> */
[----:B--2---:R-:W-:Y:S01]  /*1d1b0*/  IMAD R0, R5, 0x3000, R6 ;  /* 0x0000300005007824 */ /* 0x004fe200078e0206 */
[----:B---3--:R-:W-:-:S04]  /*1d1c0*/  R2UR UR11, R4 ;  /* 0x00000000040b72ca */ /* 0x008fc800000e0000 */
[----:B------:R-:W-:Y:S02]  /*1d1d0*/  R2UR UR8, R0 ;  /* 0x00000000000872ca */ /* 0x000fe400000e0000 */
[----:B----4-:R-:W-:Y:S02]  /*1d1e0*/  R2UR UR4, R3 ;  /* 0x00000000030472ca */ /* 0x010fe400000e0000 */
[----:B------:R-:W-:-:S04]  /*1d1f0*/  LOP3.LUT R2, R2, 0xfffffffe, RZ, 0xc0, !PT ;  /* 0xfffffffe02027812 */ /* 0x000fc800078ec0ff */
[----:B------:R-:W-:-:S05]  /*1d200*/  @P0 LOP3.LUT R2, R2, 0x1, RZ, 0xfc, !PT ;  /* 0x0000000102020812 */ /* 0x000fca00078efcff */
[----:B------:R-:W-:Y:S02]  /*1d210*/  UIADD3 UR8, UR8, 0x1c400, URZ ;  /* 0x0001c40008087890 */ /* 0x000fe4000fffe03f */
[----:B------:R-:W-:Y:S01]  /*1d220*/  UIMAD UR11, UR11, 0x60, UR4 ;  /* 0x000000600b0b78a4 */ /* 0x000fe2000f8e0204 */
[----:B------:R2:W-:Y:S02]  /*1d230*/  STL [R1], R2 ;  /* 0x0000000201007387 */ /* 0x0005e40000100800 */
[----:B------:R-:W-:-:S06]  /*1d240*/  UMOV UR4, 0x0 ;  /* 0x0000000000047882 */ /* 0x000fcc0000000000 */
[----:B------:R2:W-:Y:S01]  /*1d250*/  UTMALDG.4D [UR8], [UR6], desc[UR4] ;  /* 0x00000408060075b4 */ /* 0x0005e20008019000 */
[----:B------:R-:W-:Y:S02]  /*1d260*/  NOP ;  /* 0x0000000000007918 */ /* 0x000fe40000000000 */
.L_x_2943:
[----:B---3--:R-:W3:Y:S04]  /*1d270*/  LDL R4, [R1+0x4] ;  /* 0x0000040001047983 */ /* 0x008ee80000100800 */
[----:B------:R-:W4:Y:S01]  /*1d280*/  LDL.LU R3, [R1+0x40] ;  /* 0x0000400001037983 */ /* 0x000f220000300800 */
[----:B------:R-:W-:Y:S05]  /*1d290*/  WARPSYNC.ALL ;  /* 0x0000000000007948 */ /* 0x000fea0003800000 */
[----:B--2---:R-:W-:Y:S01]  /*1d2a0*/  ULDC.64 UR4, c[0x0][0x298] ;  /* 0x0000a60000047ab9 */ /* 0x004fe20000000a00 */
[----:B------:R-:W-:Y:S01]  /*1d2b0*/  BSSY B6, `(.L_x_2948) ;  /* 0x000001c000067945 */ /* 0x000fe20003800000 */
[----:B------:R-:W-:Y:S01]  /*1d2c0*/  BAR.SYNC.DEFER_BLOCKING 0x8, 0x180 ;  /* 0x0206000000007b1d */ /* 0x000fe20000010000 */
[----:B----4-:R-:W-:-:S05]  /*1d2d0*/  SHF.R.S32.HI R0, RZ, 0x1f, R3 ;  /* 0x0000001fff007819 */ /* 0x010fca0000011403 */
[----:B------:R-:W-:Y:S02]  /*1d2e0*/  IMAD R2, R0, UR4, RZ ;  /* 0x0000000400027c24 */ /* 0x000fe4000f8e02ff */
[----:B---3--:R-:W-:Y:S02]  /*1d2f0*/  VIADD R0, R4, 0x18400 ;  /* 0x0001840004007836 */ /* 0x008fe40000000000 */
[C---:B------:R-:W-:Y:S02]  /*1d300*/  IMAD R2, R3.reuse, UR5, R2 ;  /* 0x0000000503027c24 */ /* 0x040fe4000f8e0202 */
[----:B------:R-:W-:Y:S01]  /*1d310*/  IMAD.WIDE.U32 R4, R3, UR4, RZ ;  /* 0x0000000403047c25 */ /* 0x000fe2000f8e00ff */
[----:B------:R-:W-:-:S03]  /*1d320*/  LOP3.LUT P0, RZ, R0, 0x3ff, RZ, 0xc0, !PT ;  /* 0x000003ff00ff7812 */ /* 0x000fc6000780c0ff */
[----:B------:R-:W-:Y:S01]  /*1d330*/  IMAD.IADD R0, R5, 0x1, R2 ;  /* 0x0000000105007824 */ /* 0x000fe200078e0202 */
[----:B------:R2:W-:Y:S04]  /*1d340*/  STL.64 [R1+0x40], R4 ;  /* 0x0000400401007387 */ /* 0x0005e80000100a00 */
[----:B------:R2:W-:Y:S05]  /*1d350*/  STL [R1+0x4c], R0 ;  /* 0x00004c0001007387 */ /* 0x0005ea0000100800 */
[----:B------:R-:W-:Y:S05]  /*1d360*/  @!P0 BRA `(.L_x_2949) ;  /* 0x0000000000408947 */ /* 0x000fea0003800000 */
[----:B------:R-:W-:Y:S01]  /*1d370*/  MOV R2, 0x0 ;  /* 0x0000000000027802 */ /* 0x000fe20000000f00 */
[----:B------:R-:W-:Y:S01]  /*1d380*/  ULDC.64 UR4, c[0x4][0x98] ;  /* 0x0100260000047ab9 */ /* 0x000fe20000000a00 */
[----:B------:R-:W-:Y:S01]  /*1d390*/  ULDC.64 UR6, c[0x4][0xa0] ;  /* 0x0100280000067ab9 */ /* 0x000fe20000000a00 */
[----:B------:R-:W-:Y:S01]  /*1d3a0*/  ULDC.64 UR8, c[0x4][0x20] ;  /* 0x0100080000087ab9 */ /* 0x000fe20000000a00 */
[----:B--2---:R-:W-:Y:S02]  /*1d3b0*/  IMAD.U32 R4, RZ, RZ, UR4 ;  /* 0x00000004ff047e24 */ /* 0x004fe4000f8e00ff */
[----:B------:R-:W2:Y:S01]  /*1d3c0*/  LDC.64 R2, c[0x4][R2] ;  /* 0x0100000002027b82 */ /* 0x000ea20000000a00 */
[----:B------:R-:W-:Y:S02]  /*1d3d0*/  IMAD.U32 R5, RZ, RZ, UR5 ;  /* 0x00000005ff057e24 */ /* 0x000fe4000f8e00ff */
[----:B------:R-:W-:Y:S02]  /*1d3e0*/  IMAD.U32 R6, RZ, RZ, UR6 ;  /* 0x00000006ff067e24 */ /* 0x000fe4000f8e00ff */
[----:B-1----:R-:W-:-:S02]  /*1d3f0*/  IMAD.U32 R7, RZ, RZ, UR7 ;  /* 0x00000007ff077e24 */ /* 0x002fc4000f8e00ff */
[----:B------:R-:W-:Y:S02]  /*1d400*/  IMAD.U32 R10, RZ, RZ, UR8 ;  /* 0x00000008ff0a7e24 */ /* 0x000fe4000f8e00ff */
[----:B0-----:R-:W-:Y:S02]  /*1d410*/  IMAD.U32 R11, RZ, RZ, UR9 ;  /* 0x00000009ff0b7e24 */ /* 0x001fe4000f8e00ff */
[----:B------:R-:W-:Y:S02]  /*1d420*/  IMAD.MOV.U32 R8, RZ, RZ, 0x70 ;  /* 0x00000070ff087424 */ /* 0x000fe400078e00ff */
[----:B------:R-:W-:Y:S02]  /*1d430*/  IMAD.MOV.U32 R12, RZ, RZ, 0x1 ;  /* 0x00000001ff0c7424 */ /* 0x000fe400078e00ff */
[----:B------:R-:W-:-:S07]  /*1d440*/  IMAD.MOV.U32 R13, RZ, RZ, RZ ;  /* 0x000000ffff0d7224 */ /* 0x000fce00078e00ff */
[----:B------:R-:W-:-:S07]  /*1d450*/  LEPC R20, `(.L_x_2949) ;  /* 0x000000001014794e */ /* 0x000fce0000000000 */
[----:B--2---:R-:W-:Y:S05]  /*1d460*/  CALL.ABS.NOINC R2 ;  /* 0x0000000002007343 */ /* 0x004fea0003c00000 */
.L_x_2949:
[----:B------:R-:W-:Y:S05]  /*1d470*/  BSYNC B6 ;  /* 0x0000000000067941 */ /* 0x000fea0003800000 */
.L_x_2948:
[----:B--2---:R-:W2:Y:S01]  /*1d480*/  LDL.LU R0, [R1+0x4c] ;  /* 0x00004c0001007983 */ /* 0x004ea20000300800 */
[----:B-1----:R-:W1:Y:S01]  /*1d490*/  LDC R7, c[0x0][0x448] ;  /* 0x00011200ff077b82 */ /* 0x002e620000000800 */
[----:B------:R-:W-:Y:S01]  /*1d4a0*/  ULDC.64 UR4, c[0x0][0x2d8] ;  /* 0x0000b60000047ab9 */ /* 0x000fe20000000a00 */
[----:B------:R-:W-:Y:S01]  /*1d4b0*/  ULDC UR6, c[0x0][0x2b8] ;  /* 0x0000ae0000067ab9 */ /* 0x000fe20000000800 */
[----:B------:R-:W2:Y:S04]  /*1d4c0*/  LDL.LU.64 R2, [R1+0x40] ;  /* 0x0000400001027983 */ /* 0x000ea80000300a00 */
[----:B------:R-:W3:Y:S04]  /*1d4d0*/  LDL R12, [R1+0x28] ;  /* 0x00002800010c7983 */ /* 0x000ee80000100800 */
[----:B------:R4:W5:Y:S01]  /*1d4e0*/  LDL R9, [R1+0x34] ;  /* 0x0000340001097983 */ /* 0x0009620000100800 */
[----:B------:R-:W0:Y:S01]  /*1d4f0*/  S2R R5, SR_TID.X ;  /* 0x0000000000057919 */ /* 0x000e220000002100 */
[----:B------:R-:W4:Y:S01]  /*1d500*/  S2R R8, SR_TID.X ;  /* 0x0000000000087919 */ /* 0x000f220000002100 */
[----:B0-----:R-:W-:-:S04]  /*1d510*/  LOP3.LUT R5, R5, 0x7f, RZ, 0xc0, !PT ;  /* 0x0000007f05057812 */ /* 0x001fc800078ec0ff */
[----:B------:R-:W-:Y:S01]  /*1d520*/  SHF.R.U32.HI R5, RZ, 0x3, R5 ;  /* 0x00000003ff057819 */ /* 0x000fe20000011605 */
[----:B----4-:R-:W-:-:S05]  /*1d530*/  IMAD.SHL.U32 R8, R8, 0x10, RZ ;  /* 0x0000001008087824 */ /* 0x010fca00078e00ff */
[----:B------:R-:W-:Y:S01]  /*1d540*/  LOP3.LUT R8, R5, 0x70, R8, 0xf8, !PT ;  /* 0x0000007005087812 */ /* 0x000fe200078ef808 */
[----:B------:R-:W0:Y:S02]  /*1d550*/  S2R R10, SR_TID.X ;  /* 0x00000000000a7919 */ /* 0x000e240000002100 */
[----:B0-----:R-:W-:-:S05]  /*1d560*/  IMAD.SHL.U32 R10, R10, 0x8, RZ ;  /* 0x000000080a0a7824 */ /* 0x001fca00078e00ff */
[----:B------:R-:W-:Y:S01]  /*1d570*/  LOP3.LUT R10, R10, 0x38, RZ, 0xc0, !PT ;  /* 0x000000380a0a7812 */ /* 0x000fe200078ec0ff */
[----:B--2---:R-:W-:Y:S01]  /*1d580*/  IMAD.MOV.U32 R3, RZ, RZ, R0 ;  /* 0x000000ffff037224 */ /* 0x004fe200078e0000 */
        /* <DEDUP_REMOVED lines=12> */
[----:B-1----:R-:W-:-:S13]  /*1d650*/  ISETP.NE.AND P0, PT, R7, 0x1, PT ;  /* 0x000000010700780c */ /* 0x002fda0003f05270 */
[----:B------:R-:W0:Y:S08]  /*1d660*/  @P0 LDC R5, c[0x0][0x44c] ;  /* 0x00011300ff050b82 */ /* 0x000e300000000800 */
[----:B------:R-:W1:Y:S01]  /*1d670*/  @P0 LDC R6, c[0x0][0x450] ;  /* 0x00011400ff060b82 */ /* 0x000e620000000800 */
[----:B------:R-:W-:Y:S02]  /*1d680*/  IMAD R4, R4, UR4, RZ ;  /* 0x0000000404047c24 */ /* 0x000fe4000f8e02ff */
[----:B------:R-:W-:-:S04]  /*1d690*/  IMAD.WIDE.U32 R2, R0, UR4, R2 ;  /* 0x0000000400027c25 */ /* 0x000fc8000f8e0002 */
[----:B------:R-:W-:Y:S01]  /*1d6a0*/  IMAD R0, R0, UR5, R4 ;  /* 0x0000000500007c24 */ /* 0x000fe2000f8e0204 */
[----:B------:R-:W-:Y:S01]  /*1d6b0*/  ULDC.64 UR4, c[0x0][0x2d0] ;  /* 0x0000b40000047ab9 */ /* 0x000fe20000000a00 */
[----:B---3--:R-:W-:Y:S02]  /*1d6c0*/  IMAD.IADD R4, R8, 0x1, R12 ;  /* 0x0000000108047824 */ /* 0x008fe400078e020c */
[----:B------:R-:W-:Y:S02]  /*1d6d0*/  IMAD.IADD R3, R3, 0x1, R0 ;  /* 0x0000000103037824 */ /* 0x000fe400078e0200 */
[----:B0-----:R-:W-:-:S04]  /*1d6e0*/  @P0 IMAD.HI.U32 R5, R4, R5, RZ ;  /* 0x0000000504050227 */ /* 0x001fc800078e00ff */
[----:B------:R-:W-:Y:S01]  /*1d6f0*/  IMAD.MOV.U32 R0, RZ, RZ, R4 ;  /* 0x000000ffff007224 */ /* 0x000fe200078e0004 */
[----:B-1----:R-:W-:Y:S01]  /*1d700*/  @P0 SHF.R.U32.HI R0, RZ, R6, R5 ;  /* 0x00000006ff000219 */ /* 0x002fe20000011605 */
[----:B------:R-:W0:Y:S04]  /*1d710*/  S2R R8, SR_TID.X ;  /* 0x0000000000087919 */ /* 0x000e280000002100 */
        /* <DEDUP_REMOVED lines=16> */
[----:B0-----:R-:W-:Y:S02]  /*1d820*/  LOP3.LUT R8, R8, 0x7f, RZ, 0xc0, !PT ;  /* 0x0000007f08087812 */ /* 0x001fe400078ec0ff */
        /* <DEDUP_REMOVED lines=71> */
[----:B------:R0:W1:Y:S04]  /*1dca0*/  SHFL.IDX PT, R5, R3, 0x7, 0x181f ;  /* 0x00f81f0003057f89 */ /* 0x00006800000e0000 */
[----:B------:R0:W-:Y:S04]  /*1dcb0*/  @!P1 LDGSTS.E.BYPASS.LTC128B.128 [R9+0x1b400], desc[UR38][R6.64], !P0 ;  /* 0x1b40000006099fae */ /* 0x0001e8000c101d66 */
[----:B------:R0:W2:Y:S02]  /*1dcc0*/  SHFL.IDX PT, R3, R4, 0x7, 0x181f ;  /* 0x00f81f0004037f89 */ /* 0x0000a400000e0000 */
.L_x_3122:
[----:B------:R3:W5:Y:S01]  /*1dcd0*/  LDL R8, [R1+0x4] ;  /* 0x0000040001087983 */ /* 0x0007620000100800 */
[----:B------:R-:W-:-:S05]  /*1dce0*/  VIADD R0, R0, 0x70 ;  /* 0x0000007000007836 */ /* 0x000fca0000000000 */
[----:B------:R-:W-:-:S13]  /*1dcf0*/  ISETP.GE.AND P1, PT, R0, R2, PT ;  /* 0x000000020000720c */ /* 0x000fda0003f26270 */
[----:B--2---:R-:W-:-:S05]  /*1dd00*/  @!P1 LEA R2, P2, R10, R3, 0x1 ;  /* 0x000000030a029211 */ /* 0x004fca00078408ff */
[----:B01----:R-:W-:-:S05]  /*1dd10*/  @!P1 IMAD.X R3, RZ, RZ, R5, P2 ;  /* 0x000000ffff039224 */ /* 0x003fca00010e0605 */
[----:B------:R-:W-:Y:S01]  /*1dd20*/  @!PT LDS RZ, [RZ] ;  /* 0x00000000fffff984 */ /* 0x000fe20000000800 */
[----:B------:R-:W-:Y:S01]  /*1dd30*/  @!PT LDS RZ, [RZ] ;  /* 0x00000000fffff984 */ /* 0x000fe20000000800 */
[----:B------:R-:W-:Y:S01]  /*1dd40*/  @!PT LDS RZ, [RZ] ;  /* 0x00000000fffff984 */ /* 0x000fe20000000800 */
[----:B------:R3:W-:Y:S01]  /*1dd50*/  @!P1 LDGSTS.E.BYPASS.LTC128B.128 [R9+0x1bc00], desc[UR38][R2.64], !P0 ;  /* 0x1bc0000002099fae */ /* 0x0007e2000c101d66 */
[----:B------:R-:W-:Y:S01]  /*1dd60*/  PLOP3.LUT P0, PT, PT, PT, PT, 0x80, 0x0 ;  /* 0x000000000000781c */ /* 0x000fe20003f0f070 */
[----:B------:R-:W-:-:S12]  /*1dd70*/  NOP ;  /* 0x0000000000007918 */ /* 0x000fd80000000000 */
.L_x_2951:
        /* <DEDUP_REMOVED lines=19> */
.L_x_3123:
[----:B------:R-:W-:Y:S05]  /*1deb0*/  BSYNC B0 ;  /* 0x0000000000007941 */ /* 0x000fea0003800000 */
.L_x_2952:
[----:B0-----:R-:W2:Y:S01]  /*1dec0*/  LDL R2, [R1] ;  /* 0x0000000001027983 */ /* 0x001ea20000100800 */
[----:B------:R-:W-:Y:S01]  /*1ded0*/  BSSY B0, `(.L_x_2954) ;  /* 0x000005e000007945 */ /* 0x000fe20003800000 */
[----:B--2---:R-:W-:-:S13]  /*1dee0*/  LOP3.LUT P0, RZ, R2, 0x1, RZ, 0xc0, !PT ;  /* 0x0000000102ff7812 */ /* 0x004fda000780c0ff */
[----:B------:R-:W-:Y:S05]  /*1def0*/  @!P0 BRA `(.L_x_2955) ;  /* 0x00000004006c8947 */ /* 0x000fea0003800000 */
[----:B------:R-:W2:Y:S04]  /*1df00*/  LDL R5, [R1+0x4] ;  /* 0x0000040001057983 */ /* 0x000ea80000100800 */
[----:B------:R-:W2:Y:S04]  /*1df10*/  LDL R2, [R1+0x8] ;  /* 0x0000080001027983 */ /* 0x000ea80000100800 */
[----:B------:R-:W3:Y:S01]  /*1df20*/  LDL R4, [R1+0x14] ;  /* 0x0000140001047983 */ /* 0x000ee20000100800 */
[----:B------:R-:W-:Y:S01]  /*1df30*/  BSSY B1, `(.L_x_2956) ;  /* 0x0000008000017945 */ /* 0x000fe20003800000 */
[----:B------:R-:W0:Y:S02]  /*1df40*/  S2R R3, SR_TID.X ;  /* 0x0000000000037919 */ /* 0x000e240000002100 */
[----:B0-----:R-:W-:-:S04]  /*1df50*/  LOP3.LUT R3, R3, 0x7f, RZ, 0xc0, !PT ;  /* 0x0000007f03037812 */ /* 0x001fc800078ec0ff */
[----:B------:R-:W-:Y:S01]  /*1df60*/  ISETP.NE.AND P1, PT, R3, RZ, PT ;  /* 0x000000ff0300720c */ /* 0x000fe20003f25270 */
[----:B--2---:R-:W-:Y:S01]  /*1df70*/  IMAD R2, R2, 0x8, R5 ;  /* 0x0000000802027824 */ /* 0x004fe200078e0205 */
[----:B---3--:R-:W-:-:S04]  /*1df80*/  SHF.L.U32 R0, R4, 0x1f, RZ ;  /* 0x0000001f04007819 */ /* 0x008fc800000006ff */
[----:B------:R-:W0:Y:S02]  /*1df90*/  SYNCS.PHASECHK.TRANS64.TRYWAIT P0, [R2+URZ+0x22860], R0 ;  /* 0x02286000020075a7 */ /* 0x000e24000800017f */
[----:B0-----:R-:W-:Y:S05]  /*1dfa0*/  @!P0 BRA `(.L_x_2957) ;  /* 0x0000005800448947 */ /* 0x001fea0003800000 */
.L_x_3124:
[----:B------:R-:W-:Y:S05]  /*1dfb0*/  BSYNC B1 ;  /* 0x0000000000017941 */ /* 0x000fea0003800000 */
.L_x_2956:
        /* <DEDUP_REMOVED lines=9> */
.L_x_2959:
[----:B------:R-:W-:Y:S05]  /*1e050*/  BSYNC B1 ;  /* 0x0000000000017941 */ /* 0x000fea0003800000 */
.L_x_2958:
        /* <DEDUP_REMOVED lines=14> */
.L_x_2960:
        /* <DEDUP_REMOVED lines=15> */
.L_x_2961:
        /* <DEDUP_REMOVED lines=15> */
.L_x_2962:
        /* <DEDUP_REMOVED lines=15> */
.L_x_2963:
        /* <DEDUP_REMOVED lines=10> */
.L_x_2955:
[----:B------:R-:W-:Y:S05]  /*1e4b0*/  BSYNC B0 ;  /* 0x0000000000007941 */ /* 0x000fea0003800000 */
.L_x_2954:
        /* <DEDUP_REMOVED lines=50> */
.L_x_2970:
[----:B------:R-:W2:Y:S01]  /*1e7e0*/  LDL R2, [R1+0x4] ;  /* 0x0000040001027983 */ /* 0x000ea20000100800 */
[----:B-1----:R-:W-:Y:S01]  /*1e7f0*/  SHF.L.U32 R5, R7, 0x1f, RZ ;  /* 0x0000001f07057819 */ /* 0x002fe200000006ff */
[----:B------:R-:W-:Y:S01]  /*1e800*/  BSSY B3, `(.L_x_2971) ;  /* 0x0000007000037945 */ /* 0x000fe20003800000 */
[----:B------:R-:W1:Y:S02]  /*1e810*/  S2R R3, SR_TID.X ;  /* 0x0000000000037919 */ /* 0x000e640000002100 */
[----:B-1----:R-:W-:-:S04]  /*1e820*/  LOP3.LUT R3, R3, 0x7f, RZ, 0xc0, !PT ;  /* 0x0000007f03037812 */ /* 0x002fc800078ec0ff */
[----:B------:R-:W-:Y:S01]  /*1e830*/  ISETP.NE.AND P1, PT, R3, RZ, PT ;  /* 0x000000ff0300720c */ /* 0x000fe20003f25270 */
[----:B--2---:R-:W-:-:S04]  /*1e840*/  IMAD R2, R8, 0x8, R2 ;  /* 0x0000000808027824 */ /* 0x004fc800078e0202 */
[----:B------:R-:W1:Y:S02]  /*1e850*/  SYNCS.PHASECHK.TRANS64.TRYWAIT P0, [R2+URZ+0x22840], R5 ;  /* 0x02284005020075a7 */ /* 0x000e64000800017f */
[----:B-1----:R-:W-:Y:S06]  /*1e860*/  @!P0 BRA `(.L_x_2972) ;  /* 0x0000005000288947 */ /* 0x002fec0003800000 */
.L_x_3125:
[----:B------:R-:W-:Y:S05]  /*1e870*/  BSYNC B3 ;  /* 0x0000000000037941 */ /* 0x000fea0003800000 */
.L_x_2971:
        /* <DEDUP_REMOVED lines=9> */
.L_x_2974:
[----:B------:R-:W-:Y:S05]  /*1e910*/  BSYNC B3 ;  /* 0x0000000000037941 */ /* 0x000fea0003800000 */
.L_x_2973:
        /* <DEDUP_REMOVED lines=14> */
.L_x_2975:
        /* <DEDUP_REMOVED lines=13> */
.L_x_3126:
[----:B------:R-:W-:Y:S05]  /*1ead0*/  BSYNC B3 ;  /* 0x0000000000037941 */ /* 0x000fea0003800000 */
.L_x_2976:
[----:B------:R-:W-:Y:S01]  /*1eae0*/  BSSY B3, `(.L_x_2978) ;  /* 0x000000b000037945 */ /* 0x000fe20003800000 */
[----:B------:R-:W-:Y:S02]  /*1eaf0*/  IMAD.MOV.U32 R8, RZ, RZ, 0x0 ;  /* 0x00000000ff087424 */ /* 0x000fe400078e00ff */
[----:B------:R-:W-:Y:S01]  /*1eb00*/  IMAD.MOV.U32 R9, RZ, RZ, 0x14f00000 ;  /* 0x14f00000ff097424 */ /* 0x000fe200078e00ff */
[----:B------:R-:W-:Y:S06]  /*1eb10*/  @P1 BRA `(.L_x_2979) ;  /* 0x00000000001c1947 */ /* 0x000fec0003800000 */
[----:B------:R-:W2:Y:S01]  /*1eb20*/  S2R R4, SR_TID.X ;  /* 0x0000000000047919 */ /* 0x000ea20000002100 */
[----:B------:R-:W-:-:S04]  /*1eb30*/  IMAD.MOV.U32 R3, RZ, RZ, 0xc000 ;  /* 0x0000c000ff037424 */ /* 0x000fc800078e00ff */
[----:B------:R3:W-:Y:S01]  /*1eb40*/  SYNCS.ARRIVE.TRANS64 RZ, [R2+URZ+0x22850], R3 ;  /* 0x0228500302ff79a7 */ /* 0x0007e2000800003f */
[----:B--2---:R-:W-:-:S04]  /*1eb50*/  LOP3.LUT R4, R4, 0x1f, RZ, 0xc0, !PT ;  /* 0x0000001f04047812 */ /* 0x004fc800078ec0ff */
[----:B------:R-:W-:-:S13]  /*1eb60*/  ISETP.NE.AND P0, PT, R4, RZ, PT ;  /* 0x000000ff0400720c */ /* 0x000fda0003f05270 */
[----:B---3--:R-:W-:Y:S05]  /*1eb70*/  @!P0 BRA `(.L_x_2979) ;  /* 0x0000000000048947 */ /* 0x008fea0003800000 */
[----:B------:R-:W-:Y:S01]  /*1eb80*/  BPT.TRAP 0x1 ;  /* 0x000000040000795c */ /* 0x000fe20000300000 */
.L_x_2979:
[----:B------:R-:W-:Y:S05]  /*1eb90*/  BSYNC B3 ;  /* 0x0000000000037941 */ /* 0x000fea0003800000 */
.L_x_2978:
        /* <DEDUP_REMOVED lines=11> */
.L_x_2980:
        /* <DEDUP_REMOVED lines=15> */
.L_x_2981:
        /* <DEDUP_REMOVED lines=15> */
.L_x_2982:
        /* <DEDUP_REMOVED lines=15> */
.L_x_2983:
        /* <DEDUP_REMOVED lines=10> */
.L_x_2969:
[----:B------:R-:W-:Y:S05]  /*1efc0*/  BSYNC B1 ;  /* 0x0000000000017941 */ /* 0x000fea0003800000 */
.L_x_2968:
[----:B------:R-:W2:Y:S02]  /*1efd0*/  LDL R4, [R1+0x2c] ;  /* 0x00002c0001047983 */ /* 0x000ea40000100800 */
[----:B--2---:R-:W-:-:S07]  /*1efe0*/  VIADD R0, R4, 0xfffffffd ;  /* 0xfffffffd04007836 */ /* 0x004fce0000000000 */
.L_x_2967:
[----:B------:R-:W-:Y:S05]  /*1eff0*/  BSYNC B2 ;  /* 0x0000000000027941 */ /* 0x000fea0003800000 */
.L_x_2966:
[----:B------:R-:W2:Y:S01]  /*1f000*/  LDL.LU R2, [R1+0x2c] ;  /* 0x00002c0001027983 */ /* 0x000ea20000300800 */
[----:B------:R-:W-:Y:S01]  /*1f010*/  VIADD R6, R6, 0xfffffffe ;  /* 0xfffffffe06067836 */ /* 0x000fe20000000000 */
[----:B--2---:R-:W-:-:S04]  /*1f020*/  LOP3.LUT R2, RZ, R2, RZ, 0x33, !PT ;  /* 0x00000002ff027212 */ /* 0x004fc800078e33ff */
[----:B------:R-:W-:-:S13]  /*1f030*/  ISETP.NE.AND P0, PT, R6, R2, PT ;  /* 0x000000020600720c */ /* 0x000fda0003f05270 */
[----:B------:R-:W-:Y:S05]  /*1f040*/  @!P0 BRA `(.L_x_2965) ;  /* 0x0000001400208947 */ /* 0x000fea0003800000 */
.L_x_3016:
        /* <DEDUP_REMOVED lines=36> */
.L_x_2986:
[----:B------:R-:W2:Y:S01]  /*1f290*/  LDL R2, [R1+0x4] ;  /* 0x0000040001027983 */ /* 0x000ea20000100800 */
[----:B------:R-:W-:Y:S01]  /*1f2a0*/  BSSY B2, `(.L_x_2987) ;  /* 0x0000008000027945 */ /* 0x000fe20003800000 */
[----:B0-----:R-:W0:Y:S02]  /*1f2b0*/  S2R R4, SR_TID.X ;  /* 0x0000000000047919 */ /* 0x001e240000002100 */
[----:B0-----:R-:W-:-:S04]  /*1f2c0*/  LOP3.LUT R4, R4, 0x7f, RZ, 0xc0, !PT ;  /* 0x0000007f04047812 */ /* 0x001fc800078ec0ff */
[----:B------:R-:W-:Y:S01]  /*1f2d0*/  ISETP.NE.AND P1, PT, R4, RZ, PT ;  /* 0x000000ff0400720c */ /* 0x000fe20003f25270 */
[----:B--2---:R-:W-:Y:S01]  /*1f2e0*/  IMAD R3, R7, 0x8, R2 ;  /* 0x0000000807037824 */ /* 0x004fe200078e0202 */
[----:B------:R-:W-:-:S04]  /*1f2f0*/  SHF.L.U32 R2, R6, 0x1f, RZ ;  /* 0x0000001f06027819 */ /* 0x000fc800000006ff */
[----:B------:R-:W0:Y:S02]  /*1f300*/  SYNCS.PHASECHK.TRANS64.TRYWAIT P0, [R3+URZ+0x22840], R2 ;  /* 0x02284002030075a7 */ /* 0x000e24000800017f */
[----:B0-----:R-:W-:Y:S05]  /*1f310*/  @!P0 BRA `(.L_x_2988) ;  /* 0x0000004400a48947 */ /* 0x001fea0003800000 */
.L_x_3127:
[----:B------:R-:W-:Y:S05]  /*1f320*/  BSYNC B2 ;  /* 0x0000000000027941 */ /* 0x000fea0003800000 */
.L_x_2987:
[----:B------:R-:W-:Y:S04]  /*1f330*/  BSSY B2, `(.L_x_2989) ;  /* 0x0000009000027945 */ /* 0x000fe80003800000 */
[----:B------:R-:W-:Y:S05]  /*1f340*/  @P1 BRA `(.L_x_2990) ;  /* 0x00000000001c1947 */ /* 0x000fea0003800000 */
[----:B------:R-:W1:Y:S01]  /*1f350*/  S2R R5, SR_TID.X ;  /* 0x0000000000057919 */ /* 0x000e620000002100 */
[----:B------:R-:W-:-:S04]  /*1f360*/  IMAD.MOV.U32 R4, RZ, RZ, 0x3000 ;  /* 0x00003000ff047424 */ /* 0x000fc800078e00ff */
[----:B------:R2:W-:Y:S01]  /*1f370*/  SYNCS.ARRIVE.TRANS64 RZ, [R3+URZ+0x22830], R4 ;  /* 0x0228300403ff79a7 */ /* 0x0005e2000800003f */
[----:B-1----:R-:W-:-:S04]  /*1f380*/  LOP3.LUT R5, R5, 0x1f, RZ, 0xc0, !PT ;  /* 0x0000001f05057812 */ /* 0x002fc800078ec0ff */
[----:B------:R-:W-:-:S13]  /*1f390*/  ISETP.NE.AND P0, PT, R5, RZ, PT ;  /* 0x000000ff0500720c */ /* 0x000fda0003f05270 */
[----:B--2---:R-:W-:Y:S05]  /*1f3a0*/  @!P0 BRA `(.L_x_2990) ;  /* 0x0000000000048947 */ /* 0x004fea0003800000 */
[----:B------:R-:W-:Y:S01]  /*1f3b0*/  BPT.TRAP 0x1 ;  /* 0x000000040000795c */ /* 0x000fe20000300000 */
.L_x_2990:
[----:B------:R-:W-:Y:S05]  /*1f3c0*/  BSYNC B2 ;  /* 0x0000000000027941 */ /* 0x000fea0003800000 */
.L_x_2989:
        /* <DEDUP_REMOVED lines=13> */
.L_x_2991:
        /* <DEDUP_REMOVED lines=13> */
.L_x_3128:
[----:B------:R-:W-:Y:S05]  /*1f570*/  BSYNC B2 ;  /* 0x0000000000027941 */ /* 0x000fea0003800000 */
.L_x_2992:
        /* <DEDUP_REMOVED lines=11> */
.L_x_2995:
[----:B------:R-:W-:Y:S05]  /*1f630*/  BSYNC B2 ;  /* 0x0000000000027941 */ /* 0x000fea0003800000 */
.L_x_2994:
        /* <DEDUP_REMOVED lines=10> */
.L_x_2996:
        /* <DEDUP_REMOVED lines=15> */
.L_x_2997:
        /* <DEDUP_REMOVED lines=15> */
.L_x_2998:
        /* <DEDUP_REMOVED lines=15> */
.L_x_2999:
        /* <DEDUP_REMOVED lines=10> */
.L_x_2985:
[----:B------:R-:W-:Y:S05]  /*1fa50*/  BSYNC B1 ;  /* 0x0000000000017941 */ /* 0x000fea0003800000 */
.L_x_2984:
        /* <DEDUP_REMOVED lines=36> */
.L_x_3002:
        /* <DEDUP_REMOVED lines=9> */
.L_x_3129:
[----:B------:R-:W-:Y:S05]  /*1fd30*/  BSYNC B2 ;  /* 0x0000000000027941 */ /* 0x000fea0003800000 */
.L_x_3003:
        /* <DEDUP_REMOVED lines=9> */
.L_x_3006:
[----:B------:R-:W-:Y:S05]  /*1fdd0*/  BSYNC B2 ;  /* 0x0000000000027941 */ /* 0x000fea0003800000 */
.L_x_3005:
        /* <DEDUP_REMOVED lines=14> */
.L_x_3007:
        /* <DEDUP_REMOVED lines=13> */
.L_x_3130:
[----:B------:R-:W-:Y:S05]  /*1ff90*/  BSYNC B2 ;  /* 0x0000000000027941 */ /* 0x000fea0003800000 */
.L_x_3008:
        /* <DEDUP_REMOVED lines=11> */
.L_x_3011:
[----:B------:R-:W-:Y:S05]  /*20050*/  BSYNC B2 ;  /* 0x0000000000027941 */ /* 0x000fea0003800000 */
.L_x_3010:
        /* <DEDUP_REMOVED lines=11> */
.L_x_3012:
        /* <DEDUP_REMOVED lines=15> */
.L_x_3013:
        /* <DEDUP_REMOVED lines=15> */
.L_x_3014:
        /* <DEDUP_REMOVED lines=15> */
.L_x_3015:
        /* <DEDUP_REMOVED lines=10> */
.L_x_3001:
[----:B------:R-:W-:Y:S05]  /*20480*/  BSYNC B1 ;  /* 0x0000000000017941 */ /* 0x000fea0003800000 */
.L_x_3000:
[----:B------:R-:W2:Y:S01]  /*20490*/  LDL R5, [R1+0x24] ;  /* 0x0000240001057983 */ /* 0x000ea20000100800 */
[----:B------:R-:W-:Y:S01]  /*204a0*/  VIADD R0, R0, 0xfffffffe ;  /* 0xfffffffe00007836 */ /* 0x000fe20000000000 */
[----:B--2---:R-:W-:-:S13]  /*204b0*/  ISETP.GT.AND P0, PT, R6, R5, PT ;  /* 0x000000050600720c */ /* 0x004fda0003f04270 */
[----:B------:R-:W-:Y:S05]  /*204c0*/  @P0 BRA `(.L_x_3016) ;  /* 0xffffffe800e00947 */ /* 0x000fea000383ffff */
.L_x_2965:
[----:B------:R-:W-:Y:S05]  /*204d0*/  BSYNC B0 ;  /* 0x0000000000007941 */ /* 0x000fea0003800000 */
.L_x_2964:
        /* <DEDUP_REMOVED lines=12> */
[----:B-1----:R-:W1:Y:S01]  /*205a0*/  S2R R3, SR_LANEID ;  /* 0x0000000000037919 */ /* 0x002e620000000000 */
[----:B------:R-:W-:Y:S02]  /*205b0*/  VOTEU.ANY UR4, UPT, PT ;  /* 0x0000000000047886 */ /* 0x000fe400038e0100 */
[----:B------:R-:W1:Y:S08]  /*205c0*/  FLO.U32 R4, UR4 ;  /* 0x0000000400047d00 */ /* 0x000e7000080e0000 */
[----:B------:R-:W2:Y:S01]  /*205d0*/  POPC R5, UR4 ;  /* 0x0000000400057d09 */ /* 0x000ea20008000000 */
[----:B-1----:R-:W-:-:S02]  /*205e0*/  ISETP.EQ.U32.AND P1, PT, R4, R3, PT ;  /* 0x000000030400720c */ /* 0x002fc40003f22070 */
[----:B------:R-:W2:Y:S11]  /*205f0*/  LDC.64 R2, c[0x0][0xc60] ;  /* 0x00031800ff027b82 */ /* 0x000eb60000000a00 */
[----:B--2---:R-:W2:Y:S01]  /*20600*/  @P1 ATOMG.E.ADD.STRONG.GPU PT, R3, desc[UR38][R2.64], R5 ;  /* 0x00000005020319a8 */ /* 0x004ea200081ee1e6 */
[----:B------:R-:W1:Y:S02]  /*20610*/  S2R R6, SR_LTMASK ;  /* 0x0000000000067919 */ /* 0x000e640000003900 */
[----:B-1----:R-:W-:-:S04]  /*20620*/  LOP3.LUT R6, R6, UR4, RZ, 0xc0, !PT ;  /* 0x0000000406067c12 */ /* 0x002fc8000f8ec0ff */
[----:B0-----:R-:W0:Y:S01]  /*20630*/  POPC R7, R6 ;  /* 0x0000000600077309 */ /* 0x001e220000000000 */
[----:B--2---:R-:W0:Y:S02]  /*20640*/  SHFL.IDX PT, R4, R3, R4, 0x1f ;  /* 0x00001f0403047589 */ /* 0x004e2400000e0000 */
[----:B0-----:R-:W-:-:S07]  /*20650*/  IADD3 R16, R4, UR36, R7 ;  /* 0x0000002404107c10 */ /* 0x001fce000fffe007 */
.L_x_3018:
[----:B------:R-:W-:Y:S05]  /*20660*/  BSYNC B0 ;  /* 0x0000000000007941 */ /* 0x000fea0003800000 */
.L_x_3017:
[----:B------:R-:W-:-:S05]  /*20670*/  SEL R0, R0, RZ, P0 ;  /* 0x000000ff00007207 */ /* 0x000fca0000000000 */
[----:B------:R2:W-:Y:S02]  /*20680*/  STL [R1+0x8], R0 ;  /* 0x0000080001007387 */ /* 0x0005e40000100800 */
.L_x_2936:
[----:B------:R-:W-:Y:S05]  /*20690*/  BSYNC B7 ;  /* 0x0000000000077941 */ /* 0x000fea0003800000 */
.L_x_2934:
[----:B--2---:R-:W2:Y:S02]  /*206a0*/  LDL R0, [R1] ;  /* 0x0000000001007983 */ /* 0x004ea40000100800 */
        /* <DEDUP_REMOVED lines=12> */
.L_x_3019:
[----:B------:R-:W2:Y:S01]  /*20770*/  S2R R6, SR_TID.X ;  /* 0x0000000000067919 */ /* 0x000ea20000002100 */
[----:B------:R-:W-:Y:S01]  /*20780*/  UMOV UR4, 0xffffffff ;  /* 0xffffffff00047882 */ /* 0x000fe20000000000 */
[----:B--2---:R-:W-:-:S04]  /*20790*/  LOP3.LUT R6, R6, 0x1f, RZ, 0xc0, !PT ;  /* 0x0000001f06067812 */ /* 0x004fc800078ec0ff */
[----:B------:R-:W-:Y:S01]  /*207a0*/  ISETP.NE.AND P0, PT, R6, 0x1f, PT ;  /* 0x0000001f0600780c */ /* 0x000fe20003f05270 */
[----:B------:R-:W-:-:S12]  /*207b0*/  BRA.DIV UR4, `(.L_x_3021) ;  /* 0x0000003204cc7947 */ /* 0x000fd8000b800000 */
[----:B-1----:R-:W-:Y:S01]  /*207c0*/  IMAD.IADD R5, R19, 0x1, R6 ;  /* 0x0000000113057824 */ /* 0x002fe200078e0206 */
[----:B------:R-:W-:-:S04]  /*207d0*/  ULDC UR4, c[0x0][0xc3c] ;  /* 0x00030f0000047ab9 */ /* 0x000fc80000000800 */
[----:B------:R-:W-:-:S13]  /*207e0*/  ISETP.GE.OR P1, PT, R5, UR4, !P0 ;  /* 0x0000000405007c0c */ /* 0x000fda000c726670 */
[----:B------:R-:W1:Y:S02]  /*207f0*/  @!P1 LDC.64 R2, c[0x0][0xc80] ;  /* 0x00032000ff029b82 */ /* 0x000e640000000a00 */
[----:B-1----:R-:W-:-:S06]  /*20800*/  @!P1 IMAD.WIDE R2, R5, 0x4, R2 ;  /* 0x0000000405029825 */ /* 0x002fcc00078e0202 */
[----:B------:R1:W2:Y:S01]  /*20810*/  @!P1 LDG.E R2, desc[UR38][R2.64] ;  /* 0x0000002602029981 */ /* 0x0002a2000c1e1900 */
[C---:B------:R-:W-:Y:S02]  /*20820*/  ISETP.GE.U32.AND P2, PT, R6.reuse, 0x2, PT ;  /* 0x000000020600780c */ /* 0x040fe40003f46070 */
[C---:B------:R-:W-:Y:S01]  /*20830*/  ISETP.GE.U32.AND P3, PT, R6.reuse, 0x4, PT ;  /* 0x000000040600780c */ /* 0x040fe20003f66070 */
[----:B------:R-:W-:Y:S01]  /*20840*/  SHFL.IDX PT, R0, R16, RZ, 0x1f ;  /* 0x00001fff10007589 */ /* 0x000fe200000e0000 */
[C---:B------:R-:W-:Y:S02]  /*20850*/  ISETP.GE.U32.AND P4, PT, R6.reuse, 0x8, PT ;  /* 0x000000080600780c */ /* 0x040fe40003f86070 */
[C---:B------:R-:W-:Y:S01]  /*20860*/  ISETP.GE.U32.AND P5, PT, R6.reuse, 0x10, PT ;  /* 0x000000100600780c */ /* 0x040fe20003fa6070 */
        /* <DEDUP_REMOVED lines=17> */
[----:B------:R-:W-:Y:S02]  /*20980*/  IMAD.IADD R2, R2, 0x1, R5 ;  /* 0x0000000102027824 */ /* 0x000fe400078e0205 */
[----:B------:R1:W2:Y:S04]  /*20990*/  SHFL.IDX PT, R5, R16, 0x1, 0x1f ;  /* 0x00201f0010057f89 */ /* 0x0002a800000e0000 */
[----:B------:R1:W3:Y:S02]  /*209a0*/  SHFL.IDX PT, R16, R2, 0x1f, 0x1f ;  /* 0x03e01f0002107f89 */ /* 0x0002e400000e0000 */
.L_x_3140:
[----:B------:R-:W-:Y:S02]  /*209b0*/  ULDC UR4, c[0x0][0xc38] ;  /* 0x00030e0000047ab9 */ /* 0x000fe40000000800 */
[----:B------:R-:W-:-:S04]  /*209c0*/  IMAD.U32 R4, RZ, RZ, UR4 ;  /* 0x00000004ff047e24 */ /* 0x000fc8000f8e00ff */
[----:B-1-3--:R-:W-:-:S04]  /*209d0*/  IMAD R16, R16, R4, RZ ;  /* 0x0000000410107224 */ /* 0x00afc800078e02ff */
[----:B--2---:R-:W-:-:S05]  /*209e0*/  IMAD.IADD R5, R5, 0x1, R16 ;  /* 0x0000000105057824 */ /* 0x004fca00078e0210 */
[----:B------:R-:W-:-:S13]  /*209f0*/  ISETP.GT.AND P6, PT, R5, R0, PT ;  /* 0x000000000500720c */ /* 0x000fda0003fc4270 */
[----:B------:R-:W-:Y:S05]  /*20a00*/  @P6 BRA `(.L_x_3022) ;  /* 0x00000000009c6947 */ /* 0x000fea0003800000 */
.L_x_3027:
[----:B0-----:R-:W1:Y:S01]  /*20a10*/  LDC R2, c[0x0][0xc3c] ;  /* 0x00030f00ff027b82 */ /* 0x001e620000000800 */
[----:B------:R-:W-:-:S05]  /*20a20*/  VIADD R19, R19, 0x1f ;  /* 0x0000001f13137836 */ /* 0x000fca0000000000 */
[----:B-1----:R-:W-:-:S13]  /*20a30*/  ISETP.GE.AND P6, PT, R19, R2, PT ;  /* 0x000000021300720c */ /* 0x002fda0003fc6270 */
[----:B------:R-:W-:Y:S05]  /*20a40*/  @P6 BRA `(.L_x_3023) ;  /* 0x0000000400d46947 */ /* 0x000fea0003800000 */
[----:B------:R-:W1:Y:S01]  /*20a50*/  S2R R3, SR_TID.X ;  /* 0x0000000000037919 */ /* 0x000e620000002100 */
[----:B------:R-:W-:Y:S01]  /*20a60*/  BSSY B0, `(.L_x_3024) ;  /* 0x0000009000007945 */ /* 0x000fe20003800000 */
[----:B-1----:R-:W-:-:S05]  /*20a70*/  LOP3.LUT R3, R3, 0x1f, RZ, 0xc0, !PT ;  /* 0x0000001f03037812 */ /* 0x002fca00078ec0ff */
[----:B------:R-:W-:Y:S02]  /*20a80*/  IMAD.IADD R4, R19, 0x1, R3 ;  /* 0x0000000113047824 */ /* 0x000fe400078e0203 */
[----:B------:R-:W-:-:S03]  /*20a90*/  IMAD.MOV.U32 R3, RZ, RZ, RZ ;  /* 0x000000ffff037224 */ /* 0x000fc600078e00ff */
[----:B------:R-:W-:-:S13]  /*20aa0*/  ISETP.GE.OR P6, PT, R4, R2, !P0 ;  /* 0x000000020400720c */ /* 0x000fda00047c6670 */
[----:B------:R-:W-:Y:S05]  /*20ab0*/  @P6 BRA `(.L_x_3025) ;  /* 0x00000000000c6947 */ /* 0x000fea0003800000 */
[----:B------:R-:W1:Y:S02]  /*20ac0*/  LDC.64 R2, c[0x0][0xc80] ;  /* 0x00032000ff027b82 */ /* 0x000e640000000a00 */
[----:B-1----:R-:W-:-:S06]  /*20ad0*/  IMAD.WIDE R2, R4, 0x4, R2 ;  /* 0x0000000404027825 */ /* 0x002fcc00078e0202 */
[----:B------:R1:W5:Y:S02]  /*20ae0*/  LDG.E R3, desc[UR38][R2.64] ;  /* 0x0000002602037981 */ /* 0x000364000c1e1900 */
.L_x_3025:
[----:B------:R-:W-:Y:S05]  /*20af0*/  BSYNC B0 ;  /* 0x0000000000007941 */ /* 0x000fea0003800000 */
.L_x_3024:
[----:B------:R-:W-:-:S03]  /*20b00*/  UMOV UR4, 0xffffffff ;  /* 0xffffffff00047882 */ /* 0x000fc60000000000 */
[----:B------:R-:W-:Y:S05]  /*20b10*/  BRA.DIV UR4, `(.L_x_3026) ;  /* 0x00000036042c7947 */ /* 0x000fea000b800000 */
[----:B-----5:R-:W1:Y:S02]  /*20b20*/  SHFL.UP PT, R14, R3, 0x1, RZ ;  /* 0x04200000030e7989 */ /* 0x020e6400000e00ff */
[----:B-1----:R-:W-:-:S05]  /*20b30*/  SEL R2, R14, RZ, P1 ;  /* 0x000000ff0e027207 */ /* 0x002fca0000800000 */
        /* <DEDUP_REMOVED lines=14> */
.L_x_3148:
[----:B------:R-:W-:Y:S02]  /*20c20*/  ULDC UR4, c[0x0][0xc38] ;  /* 0x00030e0000047ab9 */ /* 0x000fe40000000800 */
[----:B------:R-:W-:-:S04]  /*20c30*/  IMAD.U32 R4, RZ, RZ, UR4 ;  /* 0x00000004ff047e24 */ /* 0x000fc8000f8e00ff */
[----:B-1----:R-:W-:-:S04]  /*20c40*/  IMAD R16, R16, R4, RZ ;  /* 0x0000000410107224 */ /* 0x002fc800078e02ff */
[----:B------:R-:W-:-:S05]  /*20c50*/  IMAD.IADD R5, R16, 0x1, R5 ;  /* 0x0000000110057824 */ /* 0x000fca00078e0205 */
[----:B------:R-:W-:-:S13]  /*20c60*/  ISETP.GT.AND P6, PT, R5, R0, PT ;  /* 0x000000000500720c */ /* 0x000fda0003fc4270 */
[----:B------:R-:W-:Y:S05]  /*20c70*/  @!P6 BRA `(.L_x_3027) ;  /* 0xfffffffc0064e947 */ /* 0x000fea000383ffff */
.L_x_3022:
        /* <DEDUP_REMOVED lines=8> */
.L_x_3152:
[----:B------:R-:W-:Y:S01]  /*20d00*/  ISETP.NE.AND P0, PT, R5, RZ, PT ;  /* 0x000000ff0500720c */ /* 0x000fe20003f05270 */
[----:B------:R-:W-:-:S12]  /*20d10*/  IMAD.MOV.U32 R5, RZ, RZ, RZ ;  /* 0x000000ffff057224 */ /* 0x000fd800078e00ff */
[----:B------:R-:W-:Y:S05]  /*20d20*/  @!P0 BRA `(.L_x_3029) ;  /* 0x0000000000148947 */ /* 0x000fea0003800000 */
[----:B------:R-:W-:Y:S01]  /*20d30*/  UMOV UR4, 0xffffffff ;  /* 0xffffffff00047882 */ /* 0x000fe20000000000 */
[----:B------:R-:W-:Y:S02]  /*20d40*/  VIADD R12, R6, 0xffffffff ;  /* 0xffffffff060c7836 */ /* 0x000fe40000000000 */
[----:B------:R-:W-:Y:S05]  /*20d50*/  BRA.DIV UR4, `(.L_x_3030) ;  /* 0x0000003604a87947 */ /* 0x000fea000b800000 */
[----:B0-----:R0:W3:Y:S02]  /*20d60*/  SHFL.IDX PT, R2, R2, R12, 0x1f ;  /* 0x00001f0c02027589 */ /* 0x0010e400000e0000 */
.L_x_3155:
[----:B---3--:R-:W-:-:S07]  /*20d70*/  IMAD.MOV.U32 R5, RZ, RZ, R2 ;  /* 0x000000ffff057224 */ /* 0x008fce00078e0002 */
.L_x_3029:
[----:B01----:R-:W0:Y:S01]  /*20d80*/  LDC.64 R2, c[0x0][0xc90] ;  /* 0x00032400ff027b82 */ /* 0x003e220000000a00 */
[----:B------:R-:W-:-:S04]  /*20d90*/  IMAD.IADD R19, R6, 0x1, R19 ;  /* 0x0000000106137824 */ /* 0x000fc800078e0213 */
[----:B0-----:R-:W-:-:S05]  /*20da0*/  IMAD.WIDE R2, R19, 0x4, R2 ;  /* 0x0000000413027825 */ /* 0x001fca00078e0202 */
[----:B------:R-:W2:Y:S01]  /*20db0*/  LDG.E R7, desc[UR38][R2.64] ;  /* 0x0000002602077981 */ /* 0x000ea2000c1e1900 */
[----:B------:R-:W-:-:S04]  /*20dc0*/  IMAD R16, R5, R4, R16 ;  /* 0x0000000405107224 */ /* 0x000fc800078e0210 */
[----:B------:R-:W-:Y:S02]  /*20dd0*/  IMAD.IADD R0, R0, 0x1, -R16 ;  /* 0x0000000100007824 */ /* 0x000fe400078e0a10 */
[----:B--2---:R-:W-:-:S05]  /*20de0*/  IMAD R6, R17, R7, RZ ;  /* 0x0000000711067224 */ /* 0x004fca00078e02ff */
        /* <DEDUP_REMOVED lines=53> */
[----:B------:R-:W-:Y:S01]  /*21140*/  @!P1 LOP3.LUT R2, RZ, R4, RZ, 0x33, !PT ;  /* 0x00000004ff029212 */ /* 0x000fe200078e33ff */
[----:B------:R-:W-:-:S04]  /*21150*/  IMAD.MOV R4, RZ, RZ, -R4 ;  /* 0x000000ffff047224 */ /* 0x000fc800078e0a04 */
[----:B------:R-:W-:Y:S01]  /*21160*/  IMAD R18, R2, R4, R5 ;  /* 0x0000000402127224 */ /* 0x000fe200078e0205 */
[----:B------:R-:W-:-:S05]  /*21170*/  LOP3.LUT R2, RZ, R2, RZ, 0x33, !PT ;  /* 0x00000002ff027212 */ /* 0x000fca00078e33ff */
[----:B------:R-:W-:Y:S01]  /*21180*/  IMAD.IADD R17, R17, 0x1, R2 ;  /* 0x0000000111117824 */ /* 0x000fe200078e0202 */
[----:B------:R-:W-:Y:S06]  /*21190*/  BRA `(.L_x_3031) ;  /* 0x00000000001c7947 */ /* 0x000fec0003800000 */
.L_x_3023:
[----:B------:R-:W-:Y:S01]  /*211a0*/  UMOV UR4, URZ ;  /* 0x0000003f00047c82 */ /* 0x000fe20008000000 */
[----:B------:R-:W-:Y:S01]  /*211b0*/  UMOV UR5, URZ ;  /* 0x0000003f00057c82 */ /* 0x000fe20008000000 */
[----:B------:R-:W-:Y:S01]  /*211c0*/  ULDC UR6, c[0x0][0xc3c] ;  /* 0x00030f0000067ab9 */ /* 0x000fe20000000800 */
[----:B------:R-:W-:Y:S02]  /*211d0*/  IMAD.MOV.U32 R16, RZ, RZ, R0 ;  /* 0x000000ffff107224 */ /* 0x000fe400078e0000 */
[----:B------:R-:W-:Y:S02]  /*211e0*/  IMAD.U32 R17, RZ, RZ, UR4 ;  /* 0x00000004ff117e24 */ /* 0x000fe4000f8e00ff */
[----:B------:R-:W-:Y:S02]  /*211f0*/  IMAD.U32 R18, RZ, RZ, UR5 ;  /* 0x00000005ff127e24 */ /* 0x000fe4000f8e00ff */
[----:B------:R-:W-:-:S07]  /*21200*/  IMAD.U32 R19, RZ, RZ, UR6 ;  /* 0x00000006ff137e24 */ /* 0x000fce000f8e00ff */
.L_x_3031:
[----:B------:R1:W2:Y:S01]  /*21210*/  LDL R2, [R1+0x4] ;  /* 0x0000040001027983 */ /* 0x0002a20000100800 */
[----:B------:R-:W3:Y:S01]  /*21220*/  S2R R0, SR_TID.X ;  /* 0x0000000000007919 */ /* 0x000ee20000002100 */
[----:B------:R-:W-:Y:S05]  /*21230*/  WARPSYNC.ALL ;  /* 0x0000000000007948 */ /* 0x000fea0003800000 */
[----:B---3--:R-:W-:Y:S01]  /*21240*/  LOP3.LUT R0, R0, 0x1f, RZ, 0xc0, !PT ;  /* 0x0000001f00007812 */ /* 0x008fe200078ec0ff */
        /* <DEDUP_REMOVED lines=8> */
.L_x_3020:
[----:B------:R-:W-:Y:S02]  /*212d0*/  ULDC UR4, c[0x0][0xc3c] ;  /* 0x00030f0000047ab9 */ /* 0x000fe40000000800 */
[----:B---3--:R-:W-:-:S13]  /*212e0*/  ISETP.GE.AND P0, PT, R19, UR4, PT ;  /* 0x0000000413007c0c */ /* 0x008fda000bf06270 */
[----:B------:R-:W-:Y:S05]  /*212f0*/  @!P0 BRA `(.L_x_3032) ;  /* 0xffffff9000888947 */ /* 0x000fea000383ffff */
[----:B------:R-:W-:Y:S05]  /*21300*/  BSYNC B8 ;  /* 0x0000000000087941 */ /* 0x000fea0003800000 */
.L_x_2876:
[----:B--2---:R-:W2:Y:S01]  /*21310*/  LDL.LU R0, [R1+0x48] ;  /* 0x0000480001007983 */ /* 0x004ea20000300800 */
[----:B------:R-:W-:Y:S01]  /*21320*/  BSSY B0, `(.L_x_3033) ;  /* 0x000000b000007945 */ /* 0x000fe20003800000 */
[----:B-1----:R-:W1:Y:S01]  /*21330*/  S2R R5, SR_CgaCtaId ;  /* 0x0000000000057919 */ /* 0x002e620000008800 */
[----:B--2---:R-:W-:-:S05]  /*21340*/  VIADD R0, R0, 0x1 ;  /* 0x0000000100007836 */ /* 0x004fca0000000000 */
[----:B0-----:R-:W-:-:S04]  /*21350*/  LEA.HI R2, R0, R0, RZ, 0x1 ;  /* 0x0000000000027211 */ /* 0x001fc800078f08ff */
[----:B------:R-:W-:-:S05]  /*21360*/  LOP3.LUT R3, R2, 0xfffffffe, RZ, 0xc0, !PT ;  /* 0xfffffffe02037812 */ /* 0x000fca00078ec0ff */
[----:B------:R-:W-:Y:S01]  /*21370*/  IMAD.IADD R3, R0, 0x1, -R3 ;  /* 0x0000000100037824 */ /* 0x000fe200078e0a03 */
[----:B------:R-:W-:-:S04]  /*21380*/  MOV R0, 0x400 ;  /* 0x0000040000007802 */ /* 0x000fc80000000f00 */
[----:B-1----:R-:W-:Y:S02]  /*21390*/  LEA R0, R5, R0, 0x18 ;  /* 0x0000000005007211 */ /* 0x002fe400078ec0ff */
[----:B------:R-:W-:-:S04]  /*213a0*/  SHF.L.U32 R3, R3, 0x1f, RZ ;  /* 0x0000001f03037819 */ /* 0x000fc800000006ff */
[----:B------:R-:W0:Y:S02]  /*213b0*/  SYNCS.PHASECHK.TRANS64.TRYWAIT P0, [R0+URZ+0x22820], R3 ;  /* 0x02282003000075a7 */ /* 0x000e24000800017f */
[----:B0-----:R-:W-:Y:S05]  /*213c0*/  @!P0 BRA `(.L_x_3034) ;  /* 0x0000003000348947 */ /* 0x001fea0003800000 */
.L_x_3156:
[----:B------:R-:W-:Y:S05]  /*213d0*/  BSYNC B0 ;  /* 0x0000000000007941 */ /* 0x000fea0003800000 */
.L_x_3033:
[----:B------:R-:W-:-:S03]  /*213e0*/  UMOV UR4, 0xffffffff ;  /* 0xffffffff00047882 */ /* 0x000fc60000000000 */
[----:B------:R-:W-:Y:S05]  /*213f0*/  BRA.DIV UR4, `(.L_x_3035) ;  /* 0x00000032043c7947 */ /* 0x000fea000b800000 */
[----:B------:R-:W1:Y:S02]  /*21400*/  S2R R2, SR_TID.X ;  /* 0x0000000000027919 */ /* 0x000e640000002100 */
[----:B-1----:R-:W-:-:S04]  /*21410*/  SHF.R.U32.HI R2, RZ, 0x5, R2 ;  /* 0x00000005ff027819 */ /* 0x002fc80000011602 */
[----:B------:R-:W-:-:S05]  /*21420*/  LOP3.LUT R2, R2, 0x3, RZ, 0xc0, !PT ;  /* 0x0000000302027812 */ /* 0x000fca00078ec0ff */
[----:B------:R1:W2:Y:S02]  /*21430*/  SHFL.IDX PT, R14, R2, RZ, 0x1f ;  /* 0x00001fff020e7589 */ /* 0x0002a400000e0000 */
.L_x_3159:
[----:B--2---:R-:W-:-:S13]  /*21440*/  ISETP.NE.AND P0, PT, R14, RZ, PT ;  /* 0x000000ff0e00720c */ /* 0x004fda0003f05270 */
[----:B------:R-:W-:Y:S05]  /*21450*/  @P0 BRA `(.L_x_2660) ;  /* 0x0000000000940947 */ /* 0x000fea0003800000 */
[----:B------:R-:W-:-:S03]  /*21460*/  UMOV UR4, 0xffffffff ;  /* 0xffffffff00047882 */ /* 0x000fc60000000000 */
[----:B------:R-:W-:Y:S05]  /*21470*/  BRA.DIV UR4, `(.L_x_3036) ;  /* 0x0000003204507947 */ /* 0x000fea000b800000 */
[----:B------:R-:W-:-:S13]  /*21480*/  ELECT P6, URZ, PT ;  /* 0x00000000003f782f */ /* 0x000fda00038c0000 */
.L_x_3162:
[----:B------:R-:W-:Y:S05]  /*21490*/  @!P6 BRA `(.L_x_2660) ;  /* 0x000000000084e947 */ /* 0x000fea0003800000 */
[----:B-1----:R-:W2:Y:S02]  /*214a0*/  LDL.LU R2, [R1+0x50] ;  /* 0x0000500001027983 */ /* 0x002ea40000300800 */
[----:B--2---:R-:W-:-:S04]  /*214b0*/  LOP3.LUT R2, R2, 0x2, RZ, 0xfc, !PT ;  /* 0x0000000202027812 */ /* 0x004fc800078efcff */
[----:B------:R-:W-:-:S13]  /*214c0*/  ISETP.NE.AND P2, PT, R2, 0x3, PT ;  /* 0x000000030200780c */ /* 0x000fda0003f45270 */
[----:B------:R-:W-:Y:S05]  /*214d0*/  @!P2 BRA `(.L_x_3037) ;  /* 0x000000000004a947 */ /* 0x000fea0003800000 */
[----:B------:R-:W-:Y:S01]  /*214e0*/  BPT.TRAP 0x1 ;  /* 0x000000040000795c */ /* 0x000fe20000300000 */
.L_x_3037:
        /* <DEDUP_REMOVED lines=14> */
.L_x_3163:
[----:B------:R-:W1:Y:S02]  /*215d0*/  SYNCS.PHASECHK.TRANS64.TRYWAIT P0, [R7+URZ], R2 ;  /* 0x00000002070075a7 */ /* 0x000e64000800017f */
[----:B-1----:R-:W-:Y:S05]  /*215e0*/  @!P0 BRA `(.L_x_3039) ;  /* 0x0000003000288947 */ /* 0x002fea0003800000 */
.L_x_3164:
[----:B------:R-:W-:Y:S05]  /*215f0*/  @!P2 BRA `(.L_x_3040) ;  /* 0x000000000004a947 */ /* 0x000fea0003800000 */
[----:B------:R-:W-:Y:S01]  /*21600*/  BPT.TRAP 0x1 ;  /* 0x000000040000795c */ /* 0x000fe20000300000 */
.L_x_3040:
[----:B------:R-:W2:Y:S01]  /*21610*/  LDL.LU R4, [R1+0x8] ;  /* 0x0000080001047983 */ /* 0x000ea20000300800 */
[----:B------:R-:W-:-:S04]  /*21620*/  VIADD R0, R0, 0x22860 ;  /* 0x0002286000007836 */ /* 0x000fc80000000000 */
[----:B--2---:R-:W-:-:S04]  /*21630*/  IMAD R4, R4, 0x8, R0 ;  /* 0x0000000804047824 */ /* 0x004fc800078e0200 */
[----:B------:R-:W2:Y:S02]  /*21640*/  SYNCS.PHASECHK.TRANS64.TRYWAIT P0, [R4+URZ], R5 ;  /* 0x00000005040075a7 */ /* 0x000ea4000800017f */
[----:B--2---:R-:W-:Y:S05]  /*21650*/  @!P0 BRA `(.L_x_3041) ;  /* 0x0000003000208947 */ /* 0x004fea0003800000 */
.L_x_3165:
[----:B------:R-:W-:-:S07]  /*21660*/  IMAD R3, R3, 0x8, R0 ;  /* 0x0000000803037824 */ /* 0x000fce00078e0200 */
.L_x_3042:
[----:B---3--:R3:W4:Y:S02]  /*21670*/  SYNCS.PHASECHK.TRANS64.TRYWAIT P0, [R3+URZ], R2 ;  /* 0x00000002030075a7 */ /* 0x008724000800017f */
[----:B----4-:R-:W-:Y:S05]  /*21680*/  @!P0 NANOSLEEP.SYNCS 0x989680 ;  /* 0x009896800000895d */ /* 0x010fea0003900000 */
[----:B------:R-:W4:Y:S02]  /*21690*/  @!P0 SYNCS.PHASECHK.TRANS64 P0, [R3+URZ], R2 ;  /* 0x00000002030085a7 */ /* 0x000f24000800007f */
[----:B----4-:R-:W-:Y:S05]  /*216a0*/  @!P0 BRA `(.L_x_3042) ;  /* 0xfffffffc00f08947 */ /* 0x010fea000383ffff */
.L_x_2660:
[----:B------:R-:W-:Y:S05]  /*216b0*/  BSYNC B9 ;  /* 0x0000000000097941 */ /* 0x000fea0003800000 */
.L_x_2657:
[----:B------:R-:W-:Y:S05]  /*216c0*/  EXIT ;  /* 0x000000000000794d */ /* 0x000fea0003800000 */
.L_x_2686:
[----:B0-----:R0:W1:Y:S02]  /*216d0*/  SYNCS.PHASECHK.TRANS64.TRYWAIT P6, [R98+URZ+0x22890], R103 ;  /* 0x02289067620075a7 */ /* 0x00106400080c017f */
[----:B-1----:R-:W-:Y:S05]  /*216e0*/  @!P6 NANOSLEEP.SYNCS 0x989680 ;  /* 0x009896800000e95d */ /* 0x002fea0003900000 */
[----:B------:R-:W1:Y:S02]  /*216f0*/  @!P6 SYNCS.PHASECHK.TRANS64 P6, [R98+URZ+0x22890], R103 ;  /* 0x022890676200e5a7 */ /* 0x000e6400080c007f */
[----:B-1----:R-:W-:Y:S05]  /*21700*/  @!P6 BRA `(.L_x_2686) ;  /* 0xfffffffc00f0e947 */ /* 0x002fea000383ffff */
[----:B------:R-:W-:Y:S05]  /*21710*/  BRA `(.L_x_3043) ;  /* 0xfffffe1800247947 */ /* 0x000fea000383ffff */
.L_x_2704:
[----:B0-----:R0:W1:Y:S02]  /*21720*/  SYNCS.PHASECHK.TRANS64.TRYWAIT P5, [R98+URZ+0x22890], R103 ;  /* 0x02289067620075a7 */ /* 0x00106400080a017f */
[----:B-1----:R-:W-:Y:S05]  /*21730*/  @!P5 NANOSLEEP.SYNCS 0x989680 ;  /* 0x009896800000d95d */ /* 0x002fea0003900000 */
[----:B------:R-:W1:Y:S02]  /*21740*/  @!P5 SYNCS.PHASECHK.TRANS64 P5, [R98+URZ+0x22890], R103 ;  /* 0x022890676200d5a7 */ /* 0x000e6400080a007f */
[----:B-1----:R-:W-:Y:S05]  /*21750*/  @!P5 BRA `(.L_x_2704) ;  /* 0xfffffffc00f0d947 */ /* 0x002fea000383ffff */
[----:B------:R-:W-:Y:S05]  /*21760*/  BRA `(.L_x_3044) ;  /* 0xfffffe2800cc7947 */ /* 0x000fea000383ffff */
.L_x_2713:
[----:B0-----:R0:W1:Y:S02]  /*21770*/  SYNCS.PHASECHK.TRANS64.TRYWAIT P4, [R98+URZ+0x22890], R103 ;  /* 0x02289067620075a7 */ /* 0x001064000808017f */
[----:B-1----:R-:W-:Y:S05]  /*21780*/  @!P4 NANOSLEEP.SYNCS 0x989680 ;  /* 0x009896800000c95d */ /* 0x002fea0003900000 */
[----:B------:R-:W1:Y:S02]  /*21790*/  @!P4 SYNCS.PHASECHK.TRANS64 P4, [R98+URZ+0x22890], R103 ;  /* 0x022890676200c5a7 */ /* 0x000e64000808007f */
[----:B-1----:R-:W-:Y:S05]  /*217a0*/  @!P4 BRA `(.L_x_2713) ;  /* 0xfffffffc00f0c947 */ /* 0x002fea000383ffff */
[----:B------:R-:W-:Y:S05]  /*217b0*/  BRA `(.L_x_3045) ;  /* 0xfffffe3800f47947 */ /* 0x000fea000383ffff */
.L_x_2719:
[----:B-1----:R1:W2:Y:S02]  /*217c0*/  SYNCS.PHASECHK.TRANS64.TRYWAIT P3, [R98+URZ+0x228b0], R103 ;  /* 0x0228b067620075a7 */ /* 0x0022a4000806017f */
[----:B--2---:R-:W-:Y:S05]  /*217d0*/  @!P3 NANOSLEEP.SYNCS 0x989680 ;  /* 0x009896800000b95d */ /* 0x004fea0003900000 */
[----:B------:R-:W2:Y:S02]  /*217e0*/  @!P3 SYNCS.PHASECHK.TRANS64 P3, [R98+URZ+0x228b0], R103 ;  /* 0x0228b0676200b5a7 */ /* 0x000ea4000806007f */
[----:B--2---:R-:W-:Y:S05]  /*217f0*/  @!P3 BRA `(.L_x_2719) ;  /* 0xfffffffc00f0b947 */ /* 0x004fea000383ffff */
[----:B------:R-:W-:Y:S05]  /*21800*/  BRA `(.L_x_3046) ;  /* 0xfffffe3c00847947 */ /* 0x000fea000383ffff */
.L_x_2735:
[----:B------:R-:W0:Y:S01]  /*21810*/  S2R R12, SR_TID.X ;  /* 0x00000000000c7919 */ /* 0x000e220000002100 */
[----:B------:R-:W-:Y:S01]  /*21820*/  BSSY B0, `(.L_x_3047) ;  /* 0x000000c000007945 */ /* 0x000fe20003800000 */
[----:B------:R-:W-:Y:S02]  /*21830*/  IMAD.MOV.U32 R11, RZ, RZ, 0x1f ;  /* 0x0000001fff0b7424 */ /* 0x000fe400078e00ff */
[----:B------:R-:W-:Y:S02]  /*21840*/  IMAD.MOV.U32 R15, RZ, RZ, -0x1 ;  /* 0xffffffffff0f7424 */ /* 0x000fe400078e00ff */
[----:B0-----:R-:W-:-:S05]  /*21850*/  VIADD R12, R12, 0xffffff80 ;  /* 0xffffff800c0c7836 */ /* 0x001fca0000000000 */
[----:B------:R-:W-:-:S04]  /*21860*/  SHF.R.S32.HI R7, RZ, 0x1f, R12 ;  /* 0x0000001fff077819 */ /* 0x000fc8000001140c */
[----:B------:R-:W-:Y:S01]  /*21870*/  LEA.HI R7, R7, R12, RZ, 0x7 ;  /* 0x0000000c07077211 */ /* 0x000fe200078f38ff */
[----:B------:R-:W-:-:S03]  /*21880*/  IMAD.MOV.U32 R12, RZ, RZ, RZ ;  /* 0x000000ffff0c7224 */ /* 0x000fc600078e00ff */
[----:B------:R-:W-:-:S05]  /*21890*/  SHF.R.S32.HI R7, RZ, 0x7, R7 ;  /* 0x00000007ff077819 */ /* 0x000fca0000011407 */
[----:B------:R-:W-:-:S07]  /*218a0*/  IMAD.MOV.U32 R13, RZ, RZ, R7 ;  /* 0x000000ffff0d7224 */ /* 0x000fce00078e0007 */
[----:B-----5:R-:W-:Y:S05]  /*218b0*/  WARPSYNC.COLLECTIVE R15, `(.L_x_3048) ;  /* 0x000000000f087348 */ /* 0x020fea0003c00000 */
[----:B------:R0:W1:Y:S02]  /*218c0*/  SHFL.IDX P6, R14, R13, R12, R11 ;  /* 0x0000000c0d0e7389 */ /* 0x00006400000c000b */
[----:B01---5:R-:W-:Y:S01]  /*218d0*/  ENDCOLLECTIVE ;  /* 0x000000000000791b */ /* 0x023fe20003800000 */
.L_x_3048:
[----:B------:R-:W-:Y:S05]  /*218e0*/  BSYNC B0 ;  /* 0x0000000000007941 */ /* 0x000fea0003800000 */
.L_x_3047:
[----:B------:R-:W-:Y:S05]  /*218f0*/  BRA `(.L_x_3049) ;  /* 0xfffffe4c002c7947 */ /* 0x000fea000383ffff */
.L_x_2747:
        /* <DEDUP_REMOVED lines=8> */
.L_x_3051:
[----:B------:R-:W-:Y:S05]  /*21980*/  BSYNC B1 ;  /* 0x0000000000017941 */ /* 0x000fea0003800000 */
.L_x_3050:
        /* <DEDUP_REMOVED lines=8> */
.L_x_3052:
[----:B------:R-:W-:Y:S02]  /*21a10*/  IMAD.MOV.U32 R13, RZ, RZ, R8 ;  /* 0x000000ffff0d7224 */ /* 0x000fe400078e0008 */
[----:B------:R-:W-:-:S07]  /*21a20*/  IMAD.MOV.U32 R0, RZ, RZ, R14 ;  /* 0x000000ffff007224 */ /* 0x000fce00078e000e */
[----:B------:R-:W-:Y:S05]  /*21a30*/  WARPSYNC.COLLECTIVE R15, `(.L_x_3053) ;  /* 0x000000000f087348 */ /* 0x000fea0003c00000 */
[----:B------:R0:W1:Y:S02]  /*21a40*/  SHFL.IDX P6, R14, R13, R12, R11 ;  /* 0x0000000c0d0e7389 */ /* 0x00006400000c000b */
[----:B01----:R-:W-:Y:S01]  /*21a50*/  ENDCOLLECTIVE ;  /* 0x000000000000791b */ /* 0x003fe20003800000 */
.L_x_3053:
[----:B------:R-:W-:Y:S02]  /*21a60*/  IMAD.MOV.U32 R13, RZ, RZ, R7 ;  /* 0x000000ffff0d7224 */ /* 0x000fe400078e0007 */
[----:B------:R-:W-:-:S07]  /*21a70*/  IMAD.MOV.U32 R5, RZ, RZ, R14 ;  /* 0x000000ffff057224 */ /* 0x000fce00078e000e */
[----:B------:R-:W-:Y:S05]  /*21a80*/  WARPSYNC.COLLECTIVE R15, `(.L_x_3054) ;  /* 0x000000000f087348 */ /* 0x000fea0003c00000 */
[----:B------:R0:W1:Y:S02]  /*21a90*/  SHFL.IDX P6, R14, R13, R12, R11 ;  /* 0x0000000c0d0e7389 */ /* 0x00006400000c000b */
[----:B01----:R-:W-:Y:S01]  /*21aa0*/  ENDCOLLECTIVE ;  /* 0x000000000000791b */ /* 0x003fe20003800000 */
.L_x_3054:
[----:B------:R-:W-:Y:S05]  /*21ab0*/  BRA `(.L_x_3055) ;  /* 0xfffffe5000907947 */ /* 0x000fea000383ffff */
.L_x_2750:
[----:B------:R-:W-:Y:S01]  /*21ac0*/  BSSY B1, `(.L_x_3056) ;  /* 0x0000008000017945 */ /* 0x000fe20003800000 */
[----:B------:R-:W-:Y:S02]  /*21ad0*/  IMAD.MOV.U32 R13, RZ, RZ, R6 ;  /* 0x000000ffff0d7224 */ /* 0x000fe400078e0006 */
[----:B------:R-:W-:Y:S02]  /*21ae0*/  IMAD.MOV.U32 R12, RZ, RZ, 0x1 ;  /* 0x00000001ff0c7424 */ /* 0x000fe400078e00ff */
[----:B------:R-:W-:Y:S02]  /*21af0*/  IMAD.MOV.U32 R11, RZ, RZ, 0x1c1f ;  /* 0x00001c1fff0b7424 */ /* 0x000fe400078e00ff */
[----:B------:R-:W-:-:S07]  /*21b00*/  IMAD.MOV.U32 R15, RZ, RZ, -0x1 ;  /* 0xffffffffff0f7424 */ /* 0x000fce00078e00ff */
[----:B0---4-:R-:W-:Y:S05]  /*21b10*/  WARPSYNC.COLLECTIVE R15, `(.L_x_3057) ;  /* 0x000000000f087348 */ /* 0x011fea0003c00000 */
[----:B----4-:R1:W2:Y:S02]  /*21b20*/  SHFL.IDX P6, R14, R13, R12, R11 ;  /* 0x0000000c0d0e7389 */ /* 0x0102a400000c000b */
[----:B012---:R-:W-:Y:S01]  /*21b30*/  ENDCOLLECTIVE ;  /* 0x000000000000791b */ /* 0x007fe20003800000 */
.L_x_3057:
[----:B------:R-:W-:Y:S05]  /*21b40*/  BSYNC B1 ;  /* 0x0000000000017941 */ /* 0x000fea0003800000 */
.L_x_3056:
        /* <DEDUP_REMOVED lines=8> */
.L_x_3058:
[----:B------:R-:W-:Y:S02]  /*21bd0*/  IMAD.MOV.U32 R13, RZ, RZ, R8 ;  /* 0x000000ffff0d7224 */ /* 0x000fe400078e0008 */
[----:B------:R-:W-:-:S07]  /*21be0*/  IMAD.MOV.U32 R0, RZ, RZ, R14 ;  /* 0x000000ffff007224 */ /* 0x000fce00078e000e */
[----:B------:R-:W-:Y:S05]  /*21bf0*/  WARPSYNC.COLLECTIVE R15, `(.L_x_3059) ;  /* 0x000000000f087348 */ /* 0x000fea0003c00000 */
[----:B------:R0:W1:Y:S02]  /*21c00*/  SHFL.IDX P6, R14, R13, R12, R11 ;  /* 0x0000000c0d0e7389 */ /* 0x00006400000c000b */
[----:B01----:R-:W-:Y:S01]  /*21c10*/  ENDCOLLECTIVE ;  /* 0x000000000000791b */ /* 0x003fe20003800000 */
.L_x_3059:
[----:B------:R-:W-:Y:S02]  /*21c20*/  IMAD.MOV.U32 R13, RZ, RZ, R7 ;  /* 0x000000ffff0d7224 */ /* 0x000fe400078e0007 */
[----:B------:R-:W-:-:S07]  /*21c30*/  IMAD.MOV.U32 R5, RZ, RZ, R14 ;  /* 0x000000ffff057224 */ /* 0x000fce00078e000e */
[----:B------:R-:W-:Y:S05]  /*21c40*/  WARPSYNC.COLLECTIVE R15, `(.L_x_3060) ;  /* 0x000000000f087348 */ /* 0x000fea0003c00000 */
[----:B------:R0:W1:Y:S02]  /*21c50*/  SHFL.IDX P6, R14, R13, R12, R11 ;  /* 0x0000000c0d0e7389 */ /* 0x00006400000c000b */
[----:B01----:R-:W-:Y:S01]  /*21c60*/  ENDCOLLECTIVE ;  /* 0x000000000000791b */ /* 0x003fe20003800000 */
.L_x_3060:
[----:B------:R-:W-:Y:S05]  /*21c70*/  BRA `(.L_x_3061) ;  /* 0xfffffe5000ec7947 */ /* 0x000fea000383ffff */
.L_x_2754:
[----:B0-----:R0:W1:Y:S02]  /*21c80*/  SYNCS.PHASECHK.TRANS64.TRYWAIT P0, [R16+URZ+0x22800], R35 ;  /* 0x02280023100075a7 */ /* 0x001064000800017f */
[----:B-1----:R-:W-:Y:S05]  /*21c90*/  @!P0 NANOSLEEP.SYNCS 0x989680 ;  /* 0x009896800000895d */ /* 0x002fea0003900000 */
[----:B------:R-:W1:Y:S02]  /*21ca0*/  @!P0 SYNCS.PHASECHK.TRANS64 P0, [R16+URZ+0x22800], R35 ;  /* 0x02280023100085a7 */ /* 0x000e64000800007f */
[----:B-1----:R-:W-:Y:S05]  /*21cb0*/  @!P0 BRA `(.L_x_2754) ;  /* 0xfffffffc00f08947 */ /* 0x002fea000383ffff */
[----:B------:R-:W-:Y:S05]  /*21cc0*/  BRA `(.L_x_3062) ;  /* 0xfffffe5400d87947 */ /* 0x000fea000383ffff */
.L_x_2762:
[----:B------:R-:W0:Y:S01]  /*21cd0*/  LDC R38, c[0x0][0x3f4] ;  /* 0x0000fd00ff267b82 */ /* 0x000e220000000800 */
        /* <DEDUP_REMOVED lines=8> */
.L_x_3064:
[----:B------:R-:W-:Y:S05]  /*21d60*/  BSYNC B1 ;  /* 0x0000000000017941 */ /* 0x000fea0003800000 */
.L_x_3063:
[----:B------:R-:W-:Y:S01]  /*21d70*/  IMAD.MOV.U32 R13, RZ, RZ, R10 ;  /* 0x000000ffff0d7224 */ /* 0x000fe200078e000a */
[----:B------:R-:W-:Y:S01]  /*21d80*/  ISETP.GE.AND P0, PT, R37, R38, PT ;  /* 0x000000262500720c */ /* 0x000fe20003f06270 */
[----:B------:R-:W-:Y:S02]  /*21d90*/  IMAD.MOV.U32 R12, RZ, RZ, RZ ;  /* 0x000000ffff0c7224 */ /* 0x000fe400078e00ff */
[----:B------:R-:W-:Y:S02]  /*21da0*/  IMAD.MOV.U32 R11, RZ, RZ, 0x1c1f ;  /* 0x00001c1fff0b7424 */ /* 0x000fe400078e00ff */
[----:B------:R-:W-:Y:S02]  /*21db0*/  IMAD.MOV.U32 R15, RZ, RZ, -0x1 ;  /* 0xffffffffff0f7424 */ /* 0x000fe400078e00ff */
[----:B------:R-:W-:Y:S02]  /*21dc0*/  IMAD.MOV.U32 R0, RZ, RZ, R14 ;  /* 0x000000ffff007224 */ /* 0x000fe400078e000e */
[----:B------:R-:W-:-:S07]  /*21dd0*/  IMAD R31, R200, R31, RZ ;  /* 0x0000001fc81f7224 */ /* 0x000fce00078e02ff */
[----:B------:R-:W-:Y:S05]  /*21de0*/  WARPSYNC.COLLECTIVE R15, `(.L_x_3065) ;  /* 0x000000000f087348 */ /* 0x000fea0003c00000 */
[----:B------:R0:W1:Y:S02]  /*21df0*/  SHFL.IDX P6, R14, R13, R12, R11 ;  /* 0x0000000c0d0e7389 */ /* 0x00006400000c000b */
[----:B01----:R-:W-:Y:S01]  /*21e00*/  ENDCOLLECTIVE ;  /* 0x000000000000791b */ /* 0x003fe20003800000 */
.L_x_3065:
[----:B------:R-:W-:Y:S01]  /*21e10*/  ISETP.GE.OR P1, PT, R34, R31, P0 ;  /* 0x0000001f2200720c */ /* 0x000fe20000726670 */
[----:B------:R-:W-:-:S12]  /*21e20*/  IMAD.MOV.U32 R13, RZ, RZ, R29 ;  /* 0x000000ffff0d7224 */ /* 0x000fd800078e001d */
[C---:B------:R-:W-:Y:S01]  /*21e30*/  @!P1 IMAD.SHL.U32 R9, R37.reuse, 0x2, RZ ;  /* 0x0000000225099824 */ /* 0x040fe200078e00ff */
[----:B------:R-:W-:Y:S01]  /*21e40*/  @!P1 SHF.L.U64.HI R21, R37, 0x1, R30 ;  /* 0x0000000125159819 */ /* 0x000fe2000001021e */
[----:B------:R-:W-:-:S07]  /*21e50*/  IMAD.MOV.U32 R3, RZ, RZ, R14 ;  /* 0x000000ffff037224 */ /* 0x000fce00078e000e */
[----:B------:R-:W-:Y:S05]  /*21e60*/  WARPSYNC.COLLECTIVE R15, `(.L_x_3066) ;  /* 0x000000000f087348 */ /* 0x000fea0003c00000 */
[----:B------:R0:W1:Y:S02]  /*21e70*/  SHFL.IDX P6, R14, R13, R12, R11 ;  /* 0x0000000c0d0e7389 */ /* 0x00006400000c000b */
[----:B01----:R-:W-:Y:S01]  /*21e80*/  ENDCOLLECTIVE ;  /* 0x000000000000791b */ /* 0x003fe20003800000 */
.L_x_3066:
[----:B------:R-:W-:-:S05]  /*21e90*/  @!P1 IADD3 R4, P2, R3, R9, RZ ;  /* 0x0000000903049210 */ /* 0x000fca0007f5e0ff */
[----:B------:R-:W-:-:S06]  /*21ea0*/  @!P1 IMAD.X R5, R0, 0x1, R21, P2 ;  /* 0x0000000100059824 */ /* 0x000fcc00010e0615 */
[----:B------:R-:W5:Y:S01]  /*21eb0*/  @!P1 LD.E.128 R4, desc[UR38][R4.64] ;  /* 0x0000002604049980 */ /* 0x000f62000c101d00 */
[----:B------:R-:W-:Y:S02]  /*21ec0*/  IMAD.MOV.U32 R13, RZ, RZ, R28 ;  /* 0x000000ffff0d7224 */ /* 0x000fe400078e001c */
[----:B------:R-:W-:-:S07]  /*21ed0*/  IMAD.MOV.U32 R8, RZ, RZ, R14 ;  /* 0x000000ffff087224 */ /* 0x000fce00078e000e */
[----:B-----5:R-:W-:Y:S05]  /*21ee0*/  WARPSYNC.COLLECTIVE R15, `(.L_x_3067) ;  /* 0x000000000f087348 */ /* 0x020fea0003c00000 */
[----:B------:R0:W1:Y:S02]  /*21ef0*/  SHFL.IDX P6, R14, R13, R12, R11 ;  /* 0x0000000c0d0e7389 */ /* 0x00006400000c000b */
[----:B01---5:R-:W-:Y:S01]  /*21f00*/  ENDCOLLECTIVE ;  /* 0x000000000000791b */ /* 0x023fe20003800000 */
.L_x_3067:
[----:B------:R-:W-:-:S05]  /*21f10*/  @!P1 IADD3 R14, P2, R14, R9, RZ ;  /* 0x000000090e0e9210 */ /* 0x000fca0007f5e0ff */
[----:B------:R-:W-:-:S04]  /*21f20*/  @!P1 IMAD.X R3, R8, 0x1, R21, P2 ;  /* 0x0000000108039824 */ /* 0x000fc800010e0615 */
[----:B------:R-:W-:-:S05]  /*21f30*/  @!P1 IMAD.MOV.U32 R15, RZ, RZ, R3 ;  /* 0x000000ffff0f9224 */ /* 0x000fca00078e0003 */
[----:B------:R0:W5:Y:S01]  /*21f40*/  @!P1 LD.E.128 R24, desc[UR38][R14.64] ;  /* 0x000000260e189980 */ /* 0x000162000c101d00 */
[----:B------:R-:W-:Y:S02]  /*21f50*/  IMAD.MOV.U32 R13, RZ, RZ, R20 ;  /* 0x000000ffff0d7224 */ /* 0x000fe400078e0014 */
[----:B------:R-:W-:Y:S02]  /*21f60*/  IMAD.MOV.U32 R12, RZ, RZ, 0x1 ;  /* 0x00000001ff0c7424 */ /* 0x000fe400078e00ff */
[----:B0-----:R-:W-:-:S07]  /*21f70*/  IMAD.MOV.U32 R15, RZ, RZ, -0x1 ;  /* 0xffffffffff0f7424 */ /* 0x001fce00078e00ff */
[----:B-----5:R-:W-:Y:S05]  /*21f80*/  WARPSYNC.COLLECTIVE R15, `(.L_x_3068) ;  /* 0x000000000f087348 */ /* 0x020fea0003c00000 */
[----:B------:R0:W1:Y:S02]  /*21f90*/  SHFL.IDX P6, R14, R13, R12, R11 ;  /* 0x0000000c0d0e7389 */ /* 0x00006400000c000b */
[----:B01---5:R-:W-:Y:S01]  /*21fa0*/  ENDCOLLECTIVE ;  /* 0x000000000000791b */ /* 0x023fe20003800000 */
.L_x_3068:
[----:B------:R-:W-:Y:S01]  /*21fb0*/  CS2R R42, SRZ ;  /* 0x00000000002a7805 */ /* 0x000fe2000001ff00 */
[----:B------:R-:W-:Y:S01]  /*21fc0*/  IMAD.MOV.U32 R13, RZ, RZ, R10 ;  /* 0x000000ffff0d7224 */ /* 0x000fe200078e000a */
[----:B------:R-:W-:Y:S01]  /*21fd0*/  CS2R R40, SRZ ;  /* 0x0000000000287805 */ /* 0x000fe2000001ff00 */
[----:B------:R-:W-:-:S04]  /*21fe0*/  @!P1 IMAD.MOV.U32 R42, RZ, RZ, R4 ;  /* 0x000000ffff2a9224 */ /* 0x000fc800078e0004 */
[----:B------:R-:W-:-:S05]  /*21ff0*/  IMAD.MOV.U32 R0, RZ, RZ, R42 ;  /* 0x000000ffff007224 */ /* 0x000fca00078e002a */
[----:B------:R-:W-:Y:S01]  /*22000*/  PRMT R46, R46, 0x5410, R0 ;  /* 0x000054102e2e7816 */ /* 0x000fe20000000000 */
[----:B------:R-:W-:-:S07]  /*22010*/  IMAD.MOV.U32 R0, RZ, RZ, R14 ;  /* 0x000000ffff007224 */ /* 0x000fce00078e000e */
[----:B------:R-:W-:Y:S05]  /*22020*/  WARPSYNC.COLLECTIVE R15, `(.L_x_3069) ;  /* 0x000000000f087348 */ /* 0x000fea0003c00000 */
[----:B------:R0:W1:Y:S02]  /*22030*/  SHFL.IDX P6, R14, R13, R12, R11 ;  /* 0x0000000c0d0e7389 */ /* 0x00006400000c000b */
[----:B01----:R-:W-:Y:S01]  /*22040*/  ENDCOLLECTIVE ;  /* 0x000000000000791b */ /* 0x003fe20003800000 */
.L_x_3069:
[----:B------:R-:W-:-:S04]  /*22050*/  @!P1 IMAD.MOV.U32 R43, RZ, RZ, R5 ;  /* 0x000000ffff2b9224 */ /* 0x000fc800078e0005 */
[----:B------:R-:W-:-:S05]  /*22060*/  IMAD.MOV.U32 R3, RZ, RZ, R43 ;  /* 0x000000ffff037224 */ /* 0x000fca00078e002b */
[----:B------:R-:W-:Y:S01]  /*22070*/  PRMT R47, R3, 0x7610, R47 ;  /* 0x00007610032f7816 */ /* 0x000fe2000000002f */
[----:B------:R-:W-:Y:S02]  /*22080*/  IMAD.MOV.U32 R13, RZ, RZ, R29 ;  /* 0x000000ffff0d7224 */ /* 0x000fe400078e001d */
[----:B------:R-:W-:-:S07]  /*22090*/  IMAD.MOV.U32 R3, RZ, RZ, R14 ;  /* 0x000000ffff037224 */ /* 0x000fce00078e000e */
[----:B------:R-:W-:Y:S05]  /*220a0*/  WARPSYNC.COLLECTIVE R15, `(.L_x_3070) ;  /* 0x000000000f087348 */ /* 0x000fea0003c00000 */
[----:B------:R0:W1:Y:S02]  /*220b0*/  SHFL.IDX P6, R14, R13, R12, R11 ;  /* 0x0000000c0d0e7389 */ /* 0x00006400000c000b */
[----:B01----:R-:W-:Y:S01]  /*220c0*/  ENDCOLLECTIVE ;  /* 0x000000000000791b */ /* 0x003fe20003800000 */
.L_x_3070:
[----:B------:R-:W-:Y:S02]  /*220d0*/  @!P1 IMAD.MOV.U32 R40, RZ, RZ, R6 ;  /* 0x000000ffff289224 */ /* 0x000fe400078e0006 */
[----:B------:R-:W-:Y:S01]  /*220e0*/  @!P1 IMAD.MOV.U32 R41, RZ, RZ, R7 ;  /* 0x000000ffff299224 */ /* 0x000fe200078e0007 */
[----:B------:R-:W-:Y:S02]  /*220f0*/  CS2R R6, SRZ ;  /* 0x0000000000067805 */ /* 0x000fe4000001ff00 */
[----:B------:R-:W-:Y:S01]  /*22100*/  CS2R R4, SRZ ;  /* 0x0000000000047805 */ /* 0x000fe2000001ff00 */
[----:B------:R-:W-:Y:S02]  /*22110*/  IMAD.MOV.U32 R10, RZ, RZ, R40 ;  /* 0x000000ffff0a7224 */ /* 0x000fe400078e0028 */
[----:B------:R-:W-:Y:S02]  /*22120*/  IMAD.MOV.U32 R21, RZ, RZ, R41 ;  /* 0x000000ffff157224 */ /* 0x000fe400078e0029 */
[----:B------:R-:W-:-:S02]  /*22130*/  @!P1 IMAD.MOV.U32 R6, RZ, RZ, R24 ;  /* 0x000000ffff069224 */ /* 0x000fc400078e0018 */
[----:B------:R-:W-:Y:S02]  /*22140*/  IMAD.MOV.U32 R13, RZ, RZ, R28 ;  /* 0x000000ffff0d7224 */ /* 0x000fe400078e001c */
[----:B------:R-:W-:Y:S02]  /*22150*/  @!P1 IMAD.MOV.U32 R7, RZ, RZ, R25 ;  /* 0x000000ffff079224 */ /* 0x000fe400078e0019 */
[----:B------:R-:W-:Y:S02]  /*22160*/  @!P1 IMAD.MOV.U32 R4, RZ, RZ, R26 ;  /* 0x000000ffff049224 */ /* 0x000fe400078e001a */
[----:B------:R-:W-:Y:S01]  /*22170*/  @!P1 IMAD.MOV.U32 R5, RZ, RZ, R27 ;  /* 0x000000ffff059224 */ /* 0x000fe200078e001b */
[----:B------:R-:W-:Y:S01]  /*22180*/  PRMT R9, R10, 0x7610, R9 ;  /* 0x000076100a097816 */ /* 0x000fe20000000009 */
[----:B------:R-:W-:Y:S02]  /*22190*/  IMAD.MOV.U32 R20, RZ, RZ, R6 ;  /* 0x000000ffff147224 */ /* 0x000fe400078e0006 */
[----:B------:R-:W-:-:S07]  /*221a0*/  IMAD.MOV.U32 R8, RZ, RZ, R14 ;  /* 0x000000ffff087224 */ /* 0x000fce00078e000e */
[----:B------:R-:W-:Y:S05]  /*221b0*/  WARPSYNC.COLLECTIVE R15, `(.L_x_3071) ;  /* 0x000000000f087348 */ /* 0x000fea0003c00000 */
[----:B------:R0:W1:Y:S02]  /*221c0*/  SHFL.IDX P6, R14, R13, R12, R11 ;  /* 0x0000000c0d0e7389 */ /* 0x00006400000c000b */
[----:B01----:R-:W-:Y:S01]  /*221d0*/  ENDCOLLECTIVE ;  /* 0x000000000000791b */ /* 0x003fe20003800000 */
.L_x_3071:
[----:B------:R-:W-:Y:S02]  /*221e0*/  PRMT R10, R21, 0x7610, R10 ;  /* 0x00007610150a7816 */ /* 0x000fe4000000000a */
[----:B------:R-:W-:Y:S02]  /*221f0*/  CS2R R24, SRZ ;  /* 0x0000000000187805 */ /* 0x000fe4000001ff00 */
[----:B------:R-:W-:Y:S01]  /*22200*/  PRMT R9, R9, 0x5410, R20 ;  /* 0x0000541009097816 */ /* 0x000fe20000000014 */
[----:B------:R-:W-:Y:S02]  /*22210*/  IMAD.MOV.U32 R11, RZ, RZ, R7 ;  /* 0x000000ffff0b7224 */ /* 0x000fe400078e0007 */
[----:B------:R-:W-:Y:S02]  /*22220*/  IMAD.MOV.U32 R12, RZ, RZ, R4 ;  /* 0x000000ffff0c7224 */ /* 0x000fe400078e0004 */
[----:B------:R-:W-:Y:S01]  /*22230*/  IMAD.MOV.U32 R13, RZ, RZ, R5 ;  /* 0x000000ffff0d7224 */ /* 0x000fe200078e0005 */
[----:B------:R-:W-:-:S02]  /*22240*/  PRMT R21, R11, 0x7610, R21 ;  /* 0x000076100b157816 */ /* 0x000fc40000000015 */
[----:B------:R-:W-:Y:S02]  /*22250*/  PRMT R10, R10, 0x5410, R12 ;  /* 0x000054100a0a7816 */ /* 0x000fe4000000000c */
[----:B------:R-:W-:Y:S01]  /*22260*/  PRMT R46, R13, 0x7610, R46 ;  /* 0x000076100d2e7816 */ /* 0x000fe2000000002e */
[----:B------:R-:W-:Y:S06]  /*22270*/  BRA `(.L_x_3072) ;  /* 0xfffffe6000e87947 */ /* 0x000fec000383ffff */
.L_x_2766:
[----:B-1----:R1:W2:Y:S02]  /*22280*/  SYNCS.PHASECHK.TRANS64.TRYWAIT P1, [R16+URZ+0x22800], R11 ;  /* 0x0228000b100075a7 */ /* 0x0022a4000802017f */
[----:B--2---:R-:W-:Y:S05]  /*22290*/  @!P1 NANOSLEEP.SYNCS 0x989680 ;  /* 0x009896800000995d */ /* 0x004fea0003900000 */
[----:B------:R-:W2:Y:S02]  /*222a0*/  @!P1 SYNCS.PHASECHK.TRANS64 P1, [R16+URZ+0x22800], R11 ;  /* 0x0228000b100095a7 */ /* 0x000ea4000802007f */
[----:B--2---:R-:W-:Y:S05]  /*222b0*/  @!P1 BRA `(.L_x_2766) ;  /* 0xfffffffc00f09947 */ /* 0x004fea000383ffff */
[----:B------:R-:W-:Y:S05]  /*222c0*/  BRA `(.L_x_3073) ;  /* 0xfffffe6400847947 */ /* 0x000fea000383ffff */
.L_x_2772:
[----:B0-----:R0:W3:Y:S02]  /*222d0*/  SYNCS.PHASECHK.TRANS64.TRYWAIT P2, [R6+URZ+0x22830], R21 ;  /* 0x02283015060075a7 */ /* 0x0010e4000804017f */
[----:B---3--:R-:W-:Y:S05]  /*222e0*/  @!P2 NANOSLEEP.SYNCS 0x989680 ;  /* 0x009896800000a95d */ /* 0x008fea0003900000 */
[----:B------:R-:W3:Y:S02]  /*222f0*/  @!P2 SYNCS.PHASECHK.TRANS64 P2, [R6+URZ+0x22830], R21 ;  /* 0x022830150600a5a7 */ /* 0x000ee4000804007f */
[----:B---3--:R-:W-:Y:S05]  /*22300*/  @!P2 BRA `(.L_x_2772) ;  /* 0xfffffffc00f0a947 */ /* 0x008fea000383ffff */
[----:B------:R-:W-:Y:S05]  /*22310*/  BRA `(.L_x_2771) ;  /* 0xfffffe7400307947 */ /* 0x000fea000383ffff */
.L_x_2785:
[----:B-1----:R1:W2:Y:S02]  /*22320*/  SYNCS.PHASECHK.TRANS64.TRYWAIT P2, [R6+URZ+0x22850], R21 ;  /* 0x02285015060075a7 */ /* 0x0022a4000804017f */
[----:B--2---:R-:W-:Y:S05]  /*22330*/  @!P2 NANOSLEEP.SYNCS 0x989680 ;  /* 0x009896800000a95d */ /* 0x004fea0003900000 */
[----:B------:R-:W2:Y:S02]  /*22340*/  @!P2 SYNCS.PHASECHK.TRANS64 P2, [R6+URZ+0x22850], R21 ;  /* 0x022850150600a5a7 */ /* 0x000ea4000804007f */
[----:B--2---:R-:W-:Y:S05]  /*22350*/  @!P2 BRA `(.L_x_2785) ;  /* 0xfffffffc00f0a947 */ /* 0x004fea000383ffff */
[----:B------:R-:W-:Y:S05]  /*22360*/  BRA `(.L_x_2784) ;  /* 0xfffffe9c00987947 */ /* 0x000fea000383ffff */
.L_x_2794:
[----:B-1----:R1:W2:Y:S02]  /*22370*/  SYNCS.PHASECHK.TRANS64.TRYWAIT P2, [R210+URZ+0x22830], R209 ;  /* 0x022830d1d20075a7 */ /* 0x0022a4000804017f */
[----:B--2---:R-:W-:Y:S05]  /*22380*/  @!P2 NANOSLEEP.SYNCS 0x989680 ;  /* 0x009896800000a95d */ /* 0x004fea0003900000 */
[----:B------:R-:W2:Y:S02]  /*22390*/  @!P2 SYNCS.PHASECHK.TRANS64 P2, [R210+URZ+0x22830], R209 ;  /* 0x022830d1d200a5a7 */ /* 0x000ea4000804007f */
[----:B--2---:R-:W-:Y:S05]  /*223a0*/  @!P2 BRA `(.L_x_2794) ;  /* 0xfffffffc00f0a947 */ /* 0x004fea000383ffff */
[----:B------:R-:W-:Y:S05]  /*223b0*/  BRA `(.L_x_2793) ;  /* 0xfffffea400607947 */ /* 0x000fea000383ffff */
.L_x_2807:
[----:B--2---:R2:W3:Y:S02]  /*223c0*/  SYNCS.PHASECHK.TRANS64.TRYWAIT P2, [R210+URZ+0x22850], R209 ;  /* 0x022850d1d20075a7 */ /* 0x0044e4000804017f */
[----:B---3--:R-:W-:Y:S05]  /*223d0*/  @!P2 NANOSLEEP.SYNCS 0x989680 ;  /* 0x009896800000a95d */ /* 0x008fea0003900000 */
[----:B------:R-:W3:Y:S02]  /*223e0*/  @!P2 SYNCS.PHASECHK.TRANS64 P2, [R210+URZ+0x22850], R209 ;  /* 0x022850d1d200a5a7 */ /* 0x000ee4000804007f */
[----:B---3--:R-:W-:Y:S05]  /*223f0*/  @!P2 BRA `(.L_x_2807) ;  /* 0xfffffffc00f0a947 */ /* 0x008fea000383ffff */
[----:B------:R-:W-:Y:S05]  /*22400*/  BRA `(.L_x_2806) ;  /* 0xfffffed400fc7947 */ /* 0x000fea000383ffff */
.L_x_2817:
[----:B--2---:R2:W3:Y:S02]  /*22410*/  SYNCS.PHASECHK.TRANS64.TRYWAIT P3, [R6+URZ+0x22830], R210 ;  /* 0x022830d2060075a7 */ /* 0x0044e4000806017f */
[----:B---3--:R-:W-:Y:S05]  /*22420*/  @!P3 NANOSLEEP.SYNCS 0x989680 ;  /* 0x009896800000b95d */ /* 0x008fea0003900000 */
[----:B------:R-:W3:Y:S02]  /*22430*/  @!P3 SYNCS.PHASECHK.TRANS64 P3, [R6+URZ+0x22830], R210 ;  /* 0x022830d20600b5a7 */ /* 0x000ee4000806007f */
[----:B---3--:R-:W-:Y:S05]  /*22440*/  @!P3 BRA `(.L_x_2817) ;  /* 0xfffffffc00f0b947 */ /* 0x008fea000383ffff */
[----:B------:R-:W-:Y:S05]  /*22450*/  BRA `(.L_x_2816) ;  /* 0xfffffedc00f47947 */ /* 0x000fea000383ffff */
.L_x_2822:
[----:B-1----:R1:W2:Y:S02]  /*22460*/  SYNCS.PHASECHK.TRANS64.TRYWAIT P3, [R6+URZ+0x22850], R210 ;  /* 0x022850d2060075a7 */ /* 0x0022a4000806017f */
[----:B--2---:R-:W-:Y:S05]  /*22470*/  @!P3 NANOSLEEP.SYNCS 0x989680 ;  /* 0x009896800000b95d */ /* 0x004fea0003900000 */
[----:B------:R-:W2:Y:S02]  /*22480*/  @!P3 SYNCS.PHASECHK.TRANS64 P3, [R6+URZ+0x22850], R210 ;  /* 0x022850d20600b5a7 */ /* 0x000ea4000806007f */
[----:B--2---:R-:W-:Y:S05]  /*22490*/  @!P3 BRA `(.L_x_2822) ;  /* 0xfffffffc00f0b947 */ /* 0x004fea000383ffff */
[----:B------:R-:W-:Y:S05]  /*224a0*/  BRA `(.L_x_2821) ;  /* 0xfffffefc00d07947 */ /* 0x000fea000383ffff */
.L_x_2828:
[----:B--2---:R2:W3:Y:S02]  /*224b0*/  SYNCS.PHASECHK.TRANS64.TRYWAIT P2, [R210+URZ+0x22830], R209 ;  /* 0x022830d1d20075a7 */ /* 0x0044e4000804017f */
[----:B---3--:R-:W-:Y:S05]  /*224c0*/  @!P2 NANOSLEEP.SYNCS 0x989680 ;  /* 0x009896800000a95d */ /* 0x008fea0003900000 */
[----:B------:R-:W3:Y:S02]  /*224d0*/  @!P2 SYNCS.PHASECHK.TRANS64 P2, [R210+URZ+0x22830], R209 ;  /* 0x022830d1d200a5a7 */ /* 0x000ee4000804007f */
[----:B---3--:R-:W-:Y:S05]  /*224e0*/  @!P2 BRA `(.L_x_2828) ;  /* 0xfffffffc00f0a947 */ /* 0x008fea000383ffff */
[----:B------:R-:W-:Y:S05]  /*224f0*/  BRA `(.L_x_2827) ;  /* 0xffffff0400007947 */ /* 0x000fea000383ffff */
.L_x_2841:
[----:B-1----:R1:W3:Y:S02]  /*22500*/  SYNCS.PHASECHK.TRANS64.TRYWAIT P2, [R210+URZ+0x22850], R209 ;  /* 0x022850d1d20075a7 */ /* 0x0022e4000804017f */
[----:B---3--:R-:W-:Y:S05]  /*22510*/  @!P2 NANOSLEEP.SYNCS 0x989680 ;  /* 0x009896800000a95d */ /* 0x008fea0003900000 */
[----:B------:R-:W3:Y:S02]  /*22520*/  @!P2 SYNCS.PHASECHK.TRANS64 P2, [R210+URZ+0x22850], R209 ;  /* 0x022850d1d200a5a7 */ /* 0x000ee4000804007f */
[----:B---3--:R-:W-:Y:S05]  /*22530*/  @!P2 BRA `(.L_x_2841) ;  /* 0xfffffffc00f0a947 */ /* 0x008fea000383ffff */
[----:B------:R-:W-:Y:S05]  /*22540*/  BRA `(.L_x_2840) ;  /* 0xffffff3400987947 */ /* 0x000fea000383ffff */
.L_x_2856:
[----:B------:R-:W-:Y:S02]  /*22550*/  IMAD.MOV.U32 R13, RZ, RZ, R4 ;  /* 0x000000ffff0d7224 */ /* 0x000fe400078e0004 */
[----:B------:R-:W-:Y:S02]  /*22560*/  IMAD.MOV.U32 R12, RZ, RZ, RZ ;  /* 0x000000ffff0c7224 */ /* 0x000fe400078e00ff */
[----:B------:R-:W-:Y:S02]  /*22570*/  IMAD.MOV.U32 R11, RZ, RZ, 0x181f ;  /* 0x0000181fff0b7424 */ /* 0x000fe400078e00ff */
[----:B------:R-:W-:-:S07]  /*22580*/  IMAD.MOV.U32 R15, RZ, RZ, -0x1 ;  /* 0xffffffffff0f7424 */ /* 0x000fce00078e00ff */
[----:B--23--:R-:W-:Y:S05]  /*22590*/  WARPSYNC.COLLECTIVE R15, `(.L_x_3074) ;  /* 0x000000000f087348 */ /* 0x00cfea0003c00000 */
[----:B------:R0:W1:Y:S02]  /*225a0*/  SHFL.IDX P6, R14, R13, R12, R11 ;  /* 0x0000000c0d0e7389 */ /* 0x00006400000c000b */
[----:B0123--:R-:W-:Y:S01]  /*225b0*/  ENDCOLLECTIVE ;  /* 0x000000000000791b */ /* 0x00ffe20003800000 */
.L_x_3074:
[----:B------:R-:W-:Y:S02]  /*225c0*/  IMAD.MOV.U32 R13, RZ, RZ, R3 ;  /* 0x000000ffff0d7224 */ /* 0x000fe400078e0003 */
[----:B------:R-:W-:-:S07]  /*225d0*/  IMAD.MOV.U32 R0, RZ, RZ, R14 ;  /* 0x000000ffff007224 */ /* 0x000fce00078e000e */
[----:B------:R-:W-:Y:S05]  /*225e0*/  WARPSYNC.COLLECTIVE R15, `(.L_x_3075) ;  /* 0x000000000f087348 */ /* 0x000fea0003c00000 */
[----:B------:R0:W1:Y:S02]  /*225f0*/  SHFL.IDX P6, R14, R13, R12, R11 ;  /* 0x0000000c0d0e7389 */ /* 0x00006400000c000b */
[----:B01----:R-:W-:Y:S01]  /*22600*/  ENDCOLLECTIVE ;  /* 0x000000000000791b */ /* 0x003fe20003800000 */
.L_x_3075:
[----:B------:R-:W-:Y:S05]  /*22610*/  BRA `(.L_x_3076) ;  /* 0xffffff6800987947 */ /* 0x000fea000383ffff */
.L_x_2859:
[----:B------:R-:W-:Y:S01]  /*22620*/  BSSY B1, `(.L_x_3077) ;  /* 0x0000008000017945 */ /* 0x000fe20003800000 */
[----:B-1----:R-:W-:Y:S02]  /*22630*/  IMAD.MOV.U32 R13, RZ, RZ, R4 ;  /* 0x000000ffff0d7224 */ /* 0x002fe400078e0004 */
[----:B------:R-:W-:Y:S02]  /*22640*/  IMAD.MOV.U32 R12, RZ, RZ, 0x1 ;  /* 0x00000001ff0c7424 */ /* 0x000fe400078e00ff */
[----:B------:R-:W-:Y:S02]  /*22650*/  IMAD.MOV.U32 R11, RZ, RZ, 0x181f ;  /* 0x0000181fff0b7424 */ /* 0x000fe400078e00ff */
[----:B------:R-:W-:-:S07]  /*22660*/  IMAD.MOV.U32 R15, RZ, RZ, -0x1 ;  /* 0xffffffffff0f7424 */ /* 0x000fce00078e00ff */
[----:B0-234-:R-:W-:Y:S05]  /*22670*/  WARPSYNC.COLLECTIVE R15, `(.L_x_3078) ;  /* 0x000000000f087348 */ /* 0x01dfea0003c00000 */
[----:B----4-:R1:W4:Y:S02]  /*22680*/  SHFL.IDX P6, R14, R13, R12, R11 ;  /* 0x0000000c0d0e7389 */ /* 0x01032400000c000b */
[----:B01234-:R-:W-:Y:S01]  /*22690*/  ENDCOLLECTIVE ;  /* 0x000000000000791b */ /* 0x01ffe20003800000 */
.L_x_3078:
[----:B------:R-:W-:Y:S05]  /*226a0*/  BSYNC B1 ;  /* 0x0000000000017941 */ /* 0x000fea0003800000 */
.L_x_3077:
        /* <DEDUP_REMOVED lines=8> */
.L_x_3079:
[----:B------:R-:W-:Y:S05]  /*22730*/  BRA `(.L_x_3080) ;  /* 0xffffff6800cc7947 */ /* 0x000fea000383ffff */
.L_x_2862:
        /* <DEDUP_REMOVED lines=8> */
.L_x_3082:
[----:B------:R-:W-:Y:S05]  /*227c0*/  BSYNC B1 ;  /* 0x0000000000017941 */ /* 0x000fea0003800000 */
.L_x_3081:
        /* <DEDUP_REMOVED lines=8> */
.L_x_3083:
[----:B------:R-:W-:Y:S05]  /*22850*/  BRA `(.L_x_3084) ;  /* 0xffffff6800fc7947 */ /* 0x000fea000383ffff */
.L_x_2865:
        /* <DEDUP_REMOVED lines=8> */
.L_x_3086:
[----:B------:R-:W-:Y:S05]  /*228e0*/  BSYNC B1 ;  /* 0x0000000000017941 */ /* 0x000fea0003800000 */
.L_x_3085:
        /* <DEDUP_REMOVED lines=8> */
.L_x_3087:
[----:B------:R-:W-:Y:S05]  /*22970*/  BRA `(.L_x_3088) ;  /* 0xffffff6c002c7947 */ /* 0x000fea000383ffff */
.L_x_2890:
[----:B------:R-:W1:Y:S01]  /*22980*/  S2R R7, SR_TID.X ;  /* 0x0000000000077919 */ /* 0x000e620000002100 */
[----:B------:R-:W-:Y:S01]  /*22990*/  BSSY B1, `(.L_x_3089) ;  /* 0x000000a000017945 */ /* 0x000fe20003800000 */
[----:B------:R-:W-:Y:S02]  /*229a0*/  IMAD.MOV.U32 R12, RZ, RZ, RZ ;  /* 0x000000ffff0c7224 */ /* 0x000fe400078e00ff */
[----:B0-----:R-:W-:Y:S02]  /*229b0*/  IMAD.MOV.U32 R11, RZ, RZ, 0x1f ;  /* 0x0000001fff0b7424 */ /* 0x001fe400078e00ff */
[----:B------:R-:W-:Y:S01]  /*229c0*/  IMAD.MOV.U32 R15, RZ, RZ, -0x1 ;  /* 0xffffffffff0f7424 */ /* 0x000fe200078e00ff */
[----:B-1----:R-:W-:-:S04]  /*229d0*/  SHF.R.U32.HI R7, RZ, 0x5, R7 ;  /* 0x00000005ff077819 */ /* 0x002fc80000011607 */
[----:B------:R-:W-:-:S05]  /*229e0*/  LOP3.LUT R7, R7, 0x3, RZ, 0xc0, !PT ;  /* 0x0000000307077812 */ /* 0x000fca00078ec0ff */
[----:B------:R-:W-:-:S07]  /*229f0*/  IMAD.MOV.U32 R13, RZ, RZ, R7 ;  /* 0x000000ffff0d7224 */ /* 0x000fce00078e0007 */
[----:B------:R-:W-:Y:S05]  /*22a00*/  WARPSYNC.COLLECTIVE R15, `(.L_x_3090) ;  /* 0x000000000f087348 */ /* 0x000fea0003c00000 */
[----:B------:R0:W1:Y:S02]  /*22a10*/  SHFL.IDX P6, R14, R13, R12, R11 ;  /* 0x0000000c0d0e7389 */ /* 0x00006400000c000b */
[----:B01----:R-:W-:Y:S01]  /*22a20*/  ENDCOLLECTIVE ;  /* 0x000000000000791b */ /* 0x003fe20003800000 */
.L_x_3090:
[----:B------:R-:W-:Y:S05]  /*22a30*/  BSYNC B1 ;  /* 0x0000000000017941 */ /* 0x000fea0003800000 */
.L_x_3089:
[----:B------:R-:W-:Y:S05]  /*22a40*/  BRA `(.L_x_3091) ;  /* 0xffffff84005c7947 */ /* 0x000fea000383ffff */
.L_x_2892:
[----:B------:R-:W-:Y:S01]  /*22a50*/  BSSY B1, `(.L_x_3092) ;  /* 0x0000006000017945 */ /* 0x000fe20003800000 */
[----:B------:R-:W-:-:S07]  /*22a60*/  IMAD.MOV.U32 R15, RZ, RZ, -0x1 ;  /* 0xffffffffff0f7424 */ /* 0x000fce00078e00ff */
[----:B01----:R-:W-:Y:S05]  /*22a70*/  WARPSYNC.COLLECTIVE R15, `(.L_x_3093) ;  /* 0x000000000f0c7348 */ /* 0x003fea0003c00000 */
[----:B------:R-:W-:Y:S02]  /*22a80*/  ELECT P6, UR62, PT ;  /* 0x00000000003e782f */ /* 0x000fe400038c0000 */
[----:B------:R-:W-:Y:S01]  /*22a90*/  MOV R14, UR62 ;  /* 0x0000003e000e7c02 */ /* 0x000fe20008000f00 */
[----:B01----:R-:W-:Y:S10]  /*22aa0*/  ENDCOLLECTIVE ;  /* 0x000000000000791b */ /* 0x003ff40003800000 */
.L_x_3093:
[----:B------:R-:W-:Y:S05]  /*22ab0*/  BSYNC B1 ;  /* 0x0000000000017941 */ /* 0x000fea0003800000 */
.L_x_3092:
[----:B------:R-:W-:Y:S05]  /*22ac0*/  BRA `(.L_x_2891) ;  /* 0xffffff8400547947 */ /* 0x000fea000383ffff */
.L_x_2894:
[----:B-1----:R-:W2:Y:S02]  /*22ad0*/  LDL R6, [R1+0x4] ;  /* 0x0000040001067983 */ /* 0x002ea40000100800 */
[----:B--2---:R1:W2:Y:S02]  /*22ae0*/  SYNCS.PHASECHK.TRANS64.TRYWAIT P0, [R6+URZ+0x22820], R5 ;  /* 0x02282005060075a7 */ /* 0x0042a4000800017f */
[----:B--2---:R-:W-:Y:S05]  /*22af0*/  @!P0 NANOSLEEP.SYNCS 0x989680 ;  /* 0x009896800000895d */ /* 0x004fea0003900000 */
[----:B------:R-:W2:Y:S02]  /*22b00*/  @!P0 SYNCS.PHASECHK.TRANS64 P0, [R6+URZ+0x22820], R5 ;  /* 0x02282005060085a7 */ /* 0x000ea4000800007f */
[----:B--2---:R-:W-:Y:S05]  /*22b10*/  @!P0 BRA `(.L_x_2894) ;  /* 0xfffffffc00ec8947 */ /* 0x004fea000383ffff */
[----:B------:R-:W-:Y:S05]  /*22b20*/  BRA `(.L_x_3094) ;  /* 0xffffff8400647947 */ /* 0x000fea000383ffff */
.L_x_2898:
[----:B-1----:R1:W2:Y:S02]  /*22b30*/  SYNCS.PHASECHK.TRANS64.TRYWAIT P0, [R6+URZ+0x228a0], R9 ;  /* 0x0228a009060075a7 */ /* 0x0022a4000800017f */
[----:B--2---:R-:W-:Y:S05]  /*22b40*/  @!P0 NANOSLEEP.SYNCS 0x989680 ;  /* 0x009896800000895d */ /* 0x004fea0003900000 */
[----:B------:R-:W2:Y:S02]  /*22b50*/  @!P0 SYNCS.PHASECHK.TRANS64 P0, [R6+URZ+0x228a0], R9 ;  /* 0x0228a009060085a7 */ /* 0x000ea4000800007f */
[----:B--2---:R-:W-:Y:S05]  /*22b60*/  @!P0 BRA `(.L_x_2898) ;  /* 0xfffffffc00f08947 */ /* 0x004fea000383ffff */
[----:B------:R-:W-:Y:S05]  /*22b70*/  BRA `(.L_x_3095) ;  /* 0xffffff8400887947 */ /* 0x000fea000383ffff */
.L_x_2903:
[----:B--2---:R2:W3:Y:S02]  /*22b80*/  SYNCS.PHASECHK.TRANS64.TRYWAIT P0, [R6+URZ+0x228c0], R9 ;  /* 0x0228c009060075a7 */ /* 0x0044e4000800017f */
[----:B---3--:R-:W-:Y:S05]  /*22b90*/  @!P0 NANOSLEEP.SYNCS 0x989680 ;  /* 0x009896800000895d */ /* 0x008fea0003900000 */
[----:B------:R-:W3:Y:S02]  /*22ba0*/  @!P0 SYNCS.PHASECHK.TRANS64 P0, [R6+URZ+0x228c0], R9 ;  /* 0x0228c009060085a7 */ /* 0x000ee4000800007f */
[----:B---3--:R-:W-:Y:S05]  /*22bb0*/  @!P0 BRA `(.L_x_2903) ;  /* 0xfffffffc00f08947 */ /* 0x008fea000383ffff */
[----:B------:R-:W-:Y:S05]  /*22bc0*/  BRA `(.L_x_3096) ;  /* 0xffffff88000c7947 */ /* 0x000fea000383ffff */
.L_x_2913:
[----:B-1----:R1:W2:Y:S02]  /*22bd0*/  SYNCS.PHASECHK.TRANS64.TRYWAIT P1, [R5+URZ+0x228a0], R6 ;  /* 0x0228a006050075a7 */ /* 0x0022a4000802017f */
[----:B--2---:R-:W-:Y:S05]  /*22be0*/  @!P1 NANOSLEEP.SYNCS 0x989680 ;  /* 0x009896800000995d */ /* 0x004fea0003900000 */
[----:B------:R-:W2:Y:S02]  /*22bf0*/  @!P1 SYNCS.PHASECHK.TRANS64 P1, [R5+URZ+0x228a0], R6 ;  /* 0x0228a006050095a7 */ /* 0x000ea4000802007f */
[----:B--2---:R-:W-:Y:S05]  /*22c00*/  @!P1 BRA `(.L_x_2913) ;  /* 0xfffffffc00f09947 */ /* 0x004fea000383ffff */
[----:B------:R-:W-:Y:S05]  /*22c10*/  BRA `(.L_x_3097) ;  /* 0xffffff8c00a47947 */ /* 0x000fea000383ffff */
.L_x_2918:
[----:B--2---:R2:W3:Y:S02]  /*22c20*/  SYNCS.PHASECHK.TRANS64.TRYWAIT P1, [R5+URZ+0x228c0], R6 ;  /* 0x0228c006050075a7 */ /* 0x0044e4000802017f */
[----:B---3--:R-:W-:Y:S05]  /*22c30*/  @!P1 NANOSLEEP.SYNCS 0x989680 ;  /* 0x009896800000995d */ /* 0x008fea0003900000 */
[----:B------:R-:W3:Y:S02]  /*22c40*/  @!P1 SYNCS.PHASECHK.TRANS64 P1, [R5+URZ+0x228c0], R6 ;  /* 0x0228c006050095a7 */ /* 0x000ee4000802007f */
[----:B---3--:R-:W-:Y:S05]  /*22c50*/  @!P1 BRA `(.L_x_2918) ;  /* 0xfffffffc00f09947 */ /* 0x008fea000383ffff */
[----:B------:R-:W-:Y:S05]  /*22c60*/  BRA `(.L_x_3098) ;  /* 0xffffff9000247947 */ /* 0x000fea000383ffff */
.L_x_2942:
[----:B------:R-:W2:Y:S01]  /*22c70*/  S2R R4, SR_TID.X ;  /* 0x0000000000047919 */ /* 0x000ea20000002100 */
[----:B------:R-:W-:Y:S01]  /*22c80*/  BSSY B0, `(.L_x_3099) ;  /* 0x000000a000007945 */ /* 0x000fe20003800000 */
[----:B------:R-:W-:Y:S02]  /*22c90*/  IMAD.MOV.U32 R12, RZ, RZ, RZ ;  /* 0x000000ffff0c7224 */ /* 0x000fe400078e00ff */
[----:B0-----:R-:W-:Y:S02]  /*22ca0*/  IMAD.MOV.U32 R11, RZ, RZ, 0x1f ;  /* 0x0000001fff0b7424 */ /* 0x001fe400078e00ff */
[----:B------:R-:W-:Y:S01]  /*22cb0*/  IMAD.MOV.U32 R15, RZ, RZ, -0x1 ;  /* 0xffffffffff0f7424 */ /* 0x000fe200078e00ff */
[----:B--2---:R-:W-:-:S04]  /*22cc0*/  SHF.R.U32.HI R4, RZ, 0x5, R4 ;  /* 0x00000005ff047819 */ /* 0x004fc80000011604 */
[----:B------:R-:W-:-:S05]  /*22cd0*/  LOP3.LUT R4, R4, 0x3, RZ, 0xc0, !PT ;  /* 0x0000000304047812 */ /* 0x000fca00078ec0ff */
[----:B------:R-:W-:-:S07]  /*22ce0*/  IMAD.MOV.U32 R13, RZ, RZ, R4 ;  /* 0x000000ffff0d7224 */ /* 0x000fce00078e0004 */
[----:B-1----:R-:W-:Y:S05]  /*22cf0*/  WARPSYNC.COLLECTIVE R15, `(.L_x_3100) ;  /* 0x000000000f087348 */ /* 0x002fea0003c00000 */
[----:B------:R0:W2:Y:S02]  /*22d00*/  SHFL.IDX P6, R14, R13, R12, R11 ;  /* 0x0000000c0d0e7389 */ /* 0x0000a400000c000b */
[----:B012---:R-:W-:Y:S01]  /*22d10*/  ENDCOLLECTIVE ;  /* 0x000000000000791b */ /* 0x007fe20003800000 */
.L_x_3100:
[----:B------:R-:W-:Y:S05]  /*22d20*/  BSYNC B0 ;  /* 0x0000000000007941 */ /* 0x000fea0003800000 */
.L_x_3099:
[----:B------:R-:W-:Y:S05]  /*22d30*/  BRA `(.L_x_3101) ;  /* 0xffffffa000107947 */ /* 0x000fea000383ffff */
.L_x_2944:
[----:B------:R-:W-:Y:S01]  /*22d40*/  BSSY B0, `(.L_x_3102) ;  /* 0x0000006000007945 */ /* 0x000fe20003800000 */
[----:B------:R-:W-:-:S07]  /*22d50*/  IMAD.MOV.U32 R15, RZ, RZ, -0x1 ;  /* 0xffffffffff0f7424 */ /* 0x000fce00078e00ff */
[----:B01-3--:R-:W-:Y:S05]  /*22d60*/  WARPSYNC.COLLECTIVE R15, `(.L_x_3103) ;  /* 0x000000000f0c7348 */ /* 0x00bfea0003c00000 */
[----:B------:R-:W-:Y:S02]  /*22d70*/  ELECT P6, UR62, PT ;  /* 0x00000000003e782f */ /* 0x000fe400038c0000 */
[----:B------:R-:W-:Y:S01]  /*22d80*/  MOV R14, UR62 ;  /* 0x0000003e000e7c02 */ /* 0x000fe20008000f00 */
[----:B01-3--:R-:W-:Y:S10]  /*22d90*/  ENDCOLLECTIVE ;  /* 0x000000000000791b */ /* 0x00bff40003800000 */
.L_x_3103:
[----:B------:R-:W-:Y:S05]  /*22da0*/  BSYNC B0 ;  /* 0x0000000000007941 */ /* 0x000fea0003800000 */
.L_x_3102:
[----:B------:R-:W-:Y:S05]  /*22db0*/  BRA `(.L_x_3104) ;  /* 0xffffffa0001c7947 */ /* 0x000fea000383ffff */
.L_x_2946:
[----:B-1----:R1:W2:Y:S02]  /*22dc0*/  SYNCS.PHASECHK.TRANS64.TRYWAIT P0, [R0+URZ+0x22840], R2 ;  /* 0x02284002000075a7 */ /* 0x0022a4000800017f */
[----:B--2---:R-:W-:Y:S05]  /*22dd0*/  @!P0 NANOSLEEP.SYNCS 0x989680 ;  /* 0x009896800000895d */ /* 0x004fea0003900000 */
[----:B------:R-:W2:Y:S02]  /*22de0*/  @!P0 SYNCS.PHASECHK.TRANS64 P0, [R0+URZ+0x22840], R2 ;  /* 0x02284002000085a7 */ /* 0x000ea4000800007f */
[----:B--2---:R-:W-:Y:S05]  /*22df0*/  @!P0 BRA `(.L_x_2946) ;  /* 0xfffffffc00f08947 */ /* 0x004fea000383ffff */
[----:B------:R-:W-:Y:S05]  /*22e00*/  BRA `(.L_x_3105) ;  /* 0xffffffa000847947 */ /* 0x000fea000383ffff */
.L_x_2950:
        /* <DEDUP_REMOVED lines=13> */
.L_x_3106:
[----:B------:R-:W-:Y:S02]  /*22ee0*/  IMAD.MOV.U32 R13, RZ, RZ, R4 ;  /* 0x000000ffff0d7224 */ /* 0x000fe400078e0004 */
[----:B------:R-:W-:-:S07]  /*22ef0*/  IMAD.MOV.U32 R6, RZ, RZ, R14 ;  /* 0x000000ffff067224 */ /* 0x000fce00078e000e */
[----:B------:R-:W-:Y:S05]  /*22f00*/  WARPSYNC.COLLECTIVE R15, `(.L_x_3107) ;  /* 0x000000000f087348 */ /* 0x000fea0003c00000 */
[----:B------:R0:W1:Y:S02]  /*22f10*/  SHFL.IDX P6, R14, R13, R12, R11 ;  /* 0x0000000c0d0e7389 */ /* 0x00006400000c000b */
[----:B01----:R-:W-:Y:S01]  /*22f20*/  ENDCOLLECTIVE ;  /* 0x000000000000791b */ /* 0x003fe20003800000 */
.L_x_3107:
[----:B------:R-:W-:Y:S02]  /*22f30*/  IMAD.MOV.U32 R13, RZ, RZ, R3 ;  /* 0x000000ffff0d7224 */ /* 0x000fe400078e0003 */
[----:B------:R-:W-:Y:S02]  /*22f40*/  IMAD.MOV.U32 R12, RZ, RZ, 0x1 ;  /* 0x00000001ff0c7424 */ /* 0x000fe400078e00ff */
[----:B------:R-:W-:-:S07]  /*22f50*/  IMAD.MOV.U32 R7, RZ, RZ, R14 ;  /* 0x000000ffff077224 */ /* 0x000fce00078e000e */
[----:B------:R-:W-:Y:S05]  /*22f60*/  WARPSYNC.COLLECTIVE R15, `(.L_x_3108) ;  /* 0x000000000f087348 */ /* 0x000fea0003c00000 */
[----:B------:R0:W1:Y:S02]  /*22f70*/  SHFL.IDX P6, R14, R13, R12, R11 ;  /* 0x0000000c0d0e7389 */ /* 0x00006400000c000b */
[----:B01----:R-:W-:Y:S01]  /*22f80*/  ENDCOLLECTIVE ;  /* 0x000000000000791b */ /* 0x003fe20003800000 */
.L_x_3108:
        /* <DEDUP_REMOVED lines=15> */
.L_x_3109:
[----:B------:R-:W-:Y:S02]  /*23080*/  IMAD.MOV.U32 R13, RZ, RZ, R3 ;  /* 0x000000ffff0d7224 */ /* 0x000fe400078e0003 */
[----:B------:R-:W-:Y:S02]  /*23090*/  IMAD.MOV.U32 R12, RZ, RZ, 0x2 ;  /* 0x00000002ff0c7424 */ /* 0x000fe400078e00ff */
[----:B------:R-:W-:-:S07]  /*230a0*/  IMAD.MOV.U32 R5, RZ, RZ, R14 ;  /* 0x000000ffff057224 */ /* 0x000fce00078e000e */
[----:B------:R-:W-:Y:S05]  /*230b0*/  WARPSYNC.COLLECTIVE R15, `(.L_x_3110) ;  /* 0x000000000f087348 */ /* 0x000fea0003c00000 */
[----:B------:R0:W1:Y:S02]  /*230c0*/  SHFL.IDX P6, R14, R13, R12, R11 ;  /* 0x0000000c0d0e7389 */ /* 0x00006400000c000b */
[----:B01----:R-:W-:Y:S01]  /*230d0*/  ENDCOLLECTIVE ;  /* 0x000000000000791b */ /* 0x003fe20003800000 */
.L_x_3110:
        /* <DEDUP_REMOVED lines=15> */
.L_x_3111:
[----:B------:R-:W-:Y:S02]  /*231d0*/  IMAD.MOV.U32 R13, RZ, RZ, R3 ;  /* 0x000000ffff0d7224 */ /* 0x000fe400078e0003 */
[----:B------:R-:W-:Y:S02]  /*231e0*/  IMAD.MOV.U32 R12, RZ, RZ, 0x3 ;  /* 0x00000003ff0c7424 */ /* 0x000fe400078e00ff */
[----:B------:R-:W-:-:S07]  /*231f0*/  IMAD.MOV.U32 R5, RZ, RZ, R14 ;  /* 0x000000ffff057224 */ /* 0x000fce00078e000e */
[----:B------:R-:W-:Y:S05]  /*23200*/  WARPSYNC.COLLECTIVE R15, `(.L_x_3112) ;  /* 0x000000000f087348 */ /* 0x000fea0003c00000 */
[----:B------:R0:W1:Y:S02]  /*23210*/  SHFL.IDX P6, R14, R13, R12, R11 ;  /* 0x0000000c0d0e7389 */ /* 0x00006400000c000b */
[----:B01----:R-:W-:Y:S01]  /*23220*/  ENDCOLLECTIVE ;  /* 0x000000000000791b */ /* 0x003fe20003800000 */
.L_x_3112:
        /* <DEDUP_REMOVED lines=15> */
.L_x_3113:
[----:B------:R-:W-:Y:S02]  /*23320*/  IMAD.MOV.U32 R13, RZ, RZ, R3 ;  /* 0x000000ffff0d7224 */ /* 0x000fe400078e0003 */
[----:B------:R-:W-:Y:S02]  /*23330*/  IMAD.MOV.U32 R12, RZ, RZ, 0x4 ;  /* 0x00000004ff0c7424 */ /* 0x000fe400078e00ff */
[----:B------:R-:W-:-:S07]  /*23340*/  IMAD.MOV.U32 R5, RZ, RZ, R14 ;  /* 0x000000ffff057224 */ /* 0x000fce00078e000e */
[----:B------:R-:W-:Y:S05]  /*23350*/  WARPSYNC.COLLECTIVE R15, `(.L_x_3114) ;  /* 0x000000000f087348 */ /* 0x000fea0003c00000 */
[----:B------:R0:W1:Y:S02]  /*23360*/  SHFL.IDX P6, R14, R13, R12, R11 ;  /* 0x0000000c0d0e7389 */ /* 0x00006400000c000b */
[----:B01----:R-:W-:Y:S01]  /*23370*/  ENDCOLLECTIVE ;  /* 0x000000000000791b */ /* 0x003fe20003800000 */
.L_x_3114:
        /* <DEDUP_REMOVED lines=15> */
.L_x_3115:
[----:B------:R-:W-:Y:S02]  /*23470*/  IMAD.MOV.U32 R13, RZ, RZ, R3 ;  /* 0x000000ffff0d7224 */ /* 0x000fe400078e0003 */
[----:B------:R-:W-:Y:S02]  /*23480*/  IMAD.MOV.U32 R12, RZ, RZ, 0x5 ;  /* 0x00000005ff0c7424 */ /* 0x000fe400078e00ff */
[----:B------:R-:W-:-:S07]  /*23490*/  IMAD.MOV.U32 R5, RZ, RZ, R14 ;  /* 0x000000ffff057224 */ /* 0x000fce00078e000e */
[----:B------:R-:W-:Y:S05]  /*234a0*/  WARPSYNC.COLLECTIVE R15, `(.L_x_3116) ;  /* 0x000000000f087348 */ /* 0x000fea0003c00000 */
[----:B------:R0:W1:Y:S02]  /*234b0*/  SHFL.IDX P6, R14, R13, R12, R11 ;  /* 0x0000000c0d0e7389 */ /* 0x00006400000c000b */
[----:B01----:R-:W-:Y:S01]  /*234c0*/  ENDCOLLECTIVE ;  /* 0x000000000000791b */ /* 0x003fe20003800000 */
.L_x_3116:
        /* <DEDUP_REMOVED lines=15> */
.L_x_3117:
[----:B------:R-:W-:Y:S02]  /*235c0*/  IMAD.MOV.U32 R13, RZ, RZ, R3 ;  /* 0x000000ffff0d7224 */ /* 0x000fe400078e0003 */
[----:B------:R-:W-:Y:S02]  /*235d0*/  IMAD.MOV.U32 R12, RZ, RZ, 0x6 ;  /* 0x00000006ff0c7424 */ /* 0x000fe400078e00ff */
[----:B------:R-:W-:-:S07]  /*235e0*/  IMAD.MOV.U32 R5, RZ, RZ, R14 ;  /* 0x000000ffff057224 */ /* 0x000fce00078e000e */
[----:B------:R-:W-:Y:S05]  /*235f0*/  WARPSYNC.COLLECTIVE R15, `(.L_x_3118) ;  /* 0x000000000f087348 */ /* 0x000fea0003c00000 */
[----:B------:R0:W1:Y:S02]  /*23600*/  SHFL.IDX P6, R14, R13, R12, R11 ;  /* 0x0000000c0d0e7389 */ /* 0x00006400000c000b */
[----:B01----:R-:W-:Y:S01]  /*23610*/  ENDCOLLECTIVE ;  /* 0x000000000000791b */ /* 0x003fe20003800000 */
.L_x_3118:
        /* <DEDUP_REMOVED lines=13> */
.L_x_3119:
        /* <DEDUP_REMOVED lines=8> */
.L_x_3120:
        /* <DEDUP_REMOVED lines=13> */
.L_x_3121:
[----:B------:R-:W-:Y:S01]  /*23840*/  IMAD.MOV.U32 R3, RZ, RZ, R14 ;  /* 0x000000ffff037224 */ /* 0x000fe200078e000e */
[----:B------:R-:W-:Y:S06]  /*23850*/  BRA `(.L_x_3122) ;  /* 0xffffffa4001c7947 */ /* 0x000fec000383ffff */
.L_x_2953:
[----:B0-----:R-:W2:Y:S02]  /*23860*/  LDL R2, [R1+0x4] ;  /* 0x0000040001027983 */ /* 0x001ea40000100800 */
[----:B--2---:R0:W1:Y:S02]  /*23870*/  SYNCS.PHASECHK.TRANS64.TRYWAIT P0, [R2+URZ+0x22820], R0 ;  /* 0x02282000020075a7 */ /* 0x004064000800017f */
[----:B-1----:R-:W-:Y:S05]  /*23880*/  @!P0 NANOSLEEP.SYNCS 0x989680 ;  /* 0x009896800000895d */ /* 0x002fea0003900000 */
[----:B------:R-:W1:Y:S02]  /*23890*/  @!P0 SYNCS.PHASECHK.TRANS64 P0, [R2+URZ+0x22820], R0 ;  /* 0x02282000020085a7 */ /* 0x000e64000800007f */
[----:B-1----:R-:W-:Y:S05]  /*238a0*/  @!P0 BRA `(.L_x_2953) ;  /* 0xfffffffc00ec8947 */ /* 0x002fea000383ffff */
[----:B------:R-:W-:Y:S05]  /*238b0*/  BRA `(.L_x_3123) ;  /* 0xffffffa4007c7947 */ /* 0x000fea000383ffff */
.L_x_2957:
[----:B0-----:R0:W1:Y:S02]  /*238c0*/  SYNCS.PHASECHK.TRANS64.TRYWAIT P0, [R2+URZ+0x22860], R0 ;  /* 0x02286000020075a7 */ /* 0x001064000800017f */
[----:B-1----:R-:W-:Y:S05]  /*238d0*/  @!P0 NANOSLEEP.SYNCS 0x989680 ;  /* 0x009896800000895d */ /* 0x002fea0003900000 */
[----:B------:R-:W1:Y:S02]  /*238e0*/  @!P0 SYNCS.PHASECHK.TRANS64 P0, [R2+URZ+0x22860], R0 ;  /* 0x02286000020085a7 */ /* 0x000e64000800007f */
[----:B-1----:R-:W-:Y:S05]  /*238f0*/  @!P0 BRA `(.L_x_2957) ;  /* 0xfffffffc00f08947 */ /* 0x002fea000383ffff */
[----:B------:R-:W-:Y:S05]  /*23900*/  BRA `(.L_x_3124) ;  /* 0xffffffa400a87947 */ /* 0x000fea000383ffff */
.L_x_2972:
[----:B-1----:R1:W2:Y:S02]  /*23910*/  SYNCS.PHASECHK.TRANS64.TRYWAIT P0, [R2+URZ+0x22840], R5 ;  /* 0x02284005020075a7 */ /* 0x0022a4000800017f */
[----:B--2---:R-:W-:Y:S05]  /*23920*/  @!P0 NANOSLEEP.SYNCS 0x989680 ;  /* 0x009896800000895d */ /* 0x004fea0003900000 */
[----:B------:R-:W2:Y:S02]  /*23930*/  @!P0 SYNCS.PHASECHK.TRANS64 P0, [R2+URZ+0x22840], R5 ;  /* 0x02284005020085a7 */ /* 0x000ea4000800007f */
[----:B--2---:R-:W-:Y:S05]  /*23940*/  @!P0 BRA `(.L_x_2972) ;  /* 0xfffffffc00f08947 */ /* 0x004fea000383ffff */
[----:B------:R-:W-:Y:S05]  /*23950*/  BRA `(.L_x_3125) ;  /* 0xffffffac00c47947 */ /* 0x000fea000383ffff */
.L_x_2977:
[----:B0-----:R0:W2:Y:S02]  /*23960*/  SYNCS.PHASECHK.TRANS64.TRYWAIT P0, [R2+URZ+0x22860], R5 ;  /* 0x02286005020075a7 */ /* 0x0010a4000800017f */
[----:B--2---:R-:W-:Y:S05]  /*23970*/  @!P0 NANOSLEEP.SYNCS 0x989680 ;  /* 0x009896800000895d */ /* 0x004fea0003900000 */
[----:B------:R-:W2:Y:S02]  /*23980*/  @!P0 SYNCS.PHASECHK.TRANS64 P0, [R2+URZ+0x22860], R5 ;  /* 0x02286005020085a7 */ /* 0x000ea4000800007f */
[----:B--2---:R-:W-:Y:S05]  /*23990*/  @!P0 BRA `(.L_x_2977) ;  /* 0xfffffffc00f08947 */ /* 0x004fea000383ffff */
[----:B------:R-:W-:Y:S05]  /*239a0*/  BRA `(.L_x_3126) ;  /* 0xffffffb000487947 */ /* 0x000fea000383ffff */
.L_x_2988:
[----:B0-----:R0:W1:Y:S02]  /*239b0*/  SYNCS.PHASECHK.TRANS64.TRYWAIT P0, [R3+URZ+0x22840], R2 ;  /* 0x02284002030075a7 */ /* 0x001064000800017f */
[----:B-1----:R-:W-:Y:S05]  /*239c0*/  @!P0 NANOSLEEP.SYNCS 0x989680 ;  /* 0x009896800000895d */ /* 0x002fea0003900000 */
[----:B------:R-:W1:Y:S02]  /*239d0*/  @!P0 SYNCS.PHASECHK.TRANS64 P0, [R3+URZ+0x22840], R2 ;  /* 0x02284002030085a7 */ /* 0x000e64000800007f */
[----:B-1----:R-:W-:Y:S05]  /*239e0*/  @!P0 BRA `(.L_x_2988) ;  /* 0xfffffffc00f08947 */ /* 0x002fea000383ffff */
[----:B------:R-:W-:Y:S05]  /*239f0*/  BRA `(.L_x_3127) ;  /* 0xffffffb800487947 */ /* 0x000fea000383ffff */
.L_x_2993:
[----:B-1----:R1:W2:Y:S02]  /*23a00*/  SYNCS.PHASECHK.TRANS64.TRYWAIT P0, [R3+URZ+0x22860], R2 ;  /* 0x02286002030075a7 */ /* 0x0022a4000800017f */
[----:B--2---:R-:W-:Y:S05]  /*23a10*/  @!P0 NANOSLEEP.SYNCS 0x989680 ;  /* 0x009896800000895d */ /* 0x004fea0003900000 */
[----:B------:R-:W2:Y:S02]  /*23a20*/  @!P0 SYNCS.PHASECHK.TRANS64 P0, [R3+URZ+0x22860], R2 ;  /* 0x02286002030085a7 */ /* 0x000ea4000800007f */
[----:B--2---:R-:W-:Y:S05]  /*23a30*/  @!P0 BRA `(.L_x_2993) ;  /* 0xfffffffc00f08947 */ /* 0x004fea000383ffff */
[----:B------:R-:W-:Y:S05]  /*23a40*/  BRA `(.L_x_3128) ;  /* 0xffffffb800c87947 */ /* 0x000fea000383ffff */
.L_x_3004:
[----:B0-----:R0:W1:Y:S02]  /*23a50*/  SYNCS.PHASECHK.TRANS64.TRYWAIT P0, [R3+URZ+0x22840], R2 ;  /* 0x02284002030075a7 */ /* 0x001064000800017f */
[----:B-1----:R-:W-:Y:S05]  /*23a60*/  @!P0 NANOSLEEP.SYNCS 0x989680 ;  /* 0x009896800000895d */ /* 0x002fea0003900000 */
[----:B------:R-:W1:Y:S02]  /*23a70*/  @!P0 SYNCS.PHASECHK.TRANS64 P0, [R3+URZ+0x22840], R2 ;  /* 0x02284002030085a7 */ /* 0x000e64000800007f */
[----:B-1----:R-:W-:Y:S05]  /*23a80*/  @!P0 BRA `(.L_x_3004) ;  /* 0xfffffffc00f08947 */ /* 0x002fea000383ffff */
[----:B------:R-:W-:Y:S05]  /*23a90*/  BRA `(.L_x_3129) ;  /* 0xffffffc000a47947 */ /* 0x000fea000383ffff */
.L_x_3009:
[----:B-1----:R1:W2:Y:S02]  /*23aa0*/  SYNCS.PHASECHK.TRANS64.TRYWAIT P0, [R3+URZ+0x22860], R2 ;  /* 0x02286002030075a7 */ /* 0x0022a4000800017f */
[----:B--2---:R-:W-:Y:S05]  /*23ab0*/  @!P0 NANOSLEEP.SYNCS 0x989680 ;  /* 0x009896800000895d */ /* 0x004fea0003900000 */
[----:B------:R-:W2:Y:S02]  /*23ac0*/  @!P0 SYNCS.PHASECHK.TRANS64 P0, [R3+URZ+0x22860], R2 ;  /* 0x02286002030085a7 */ /* 0x000ea4000800007f */
[----:B--2---:R-:W-:Y:S05]  /*23ad0*/  @!P0 BRA `(.L_x_3009) ;  /* 0xfffffffc00f08947 */ /* 0x004fea000383ffff */
[----:B------:R-:W-:Y:S05]  /*23ae0*/  BRA `(.L_x_3130) ;  /* 0xffffffc400287947 */ /* 0x000fea000383ffff */
.L_x_3021:
[----:B------:R-:W-:Y:S01]  /*23af0*/  BSSY B0, `(.L_x_3131) ;  /* 0x0000008000007945 */ /* 0x000fe20003800000 */
[----:B------:R-:W-:Y:S02]  /*23b00*/  IMAD.MOV.U32 R13, RZ, RZ, R16 ;  /* 0x000000ffff0d7224 */ /* 0x000fe400078e0010 */
[----:B------:R-:W-:Y:S02]  /*23b10*/  IMAD.MOV.U32 R12, RZ, RZ, RZ ;  /* 0x000000ffff0c7224 */ /* 0x000fe400078e00ff */
[----:B0-----:R-:W-:Y:S02]  /*23b20*/  IMAD.MOV.U32 R11, RZ, RZ, 0x1f ;  /* 0x0000001fff0b7424 */ /* 0x001fe400078e00ff */
[----:B------:R-:W-:-:S07]  /*23b30*/  IMAD.MOV.U32 R15, RZ, RZ, -0x1 ;  /* 0xffffffffff0f7424 */ /* 0x000fce00078e00ff */
[----:B-1---5:R-:W-:Y:S05]  /*23b40*/  WARPSYNC.COLLECTIVE R15, `(.L_x_3132) ;  /* 0x000000000f087348 */ /* 0x022fea0003c00000 */
[----:B------:R0:W2:Y:S02]  /*23b50*/  SHFL.IDX P6, R14, R13, R12, R11 ;  /* 0x0000000c0d0e7389 */ /* 0x0000a400000c000b */
[----:B012--5:R-:W-:Y:S01]  /*23b60*/  ENDCOLLECTIVE ;  /* 0x000000000000791b */ /* 0x027fe20003800000 */
.L_x_3132:
[----:B------:R-:W-:Y:S05]  /*23b70*/  BSYNC B0 ;  /* 0x0000000000007941 */ /* 0x000fea0003800000 */
.L_x_3131:
        /* <DEDUP_REMOVED lines=9> */
.L_x_3133:
        /* <DEDUP_REMOVED lines=18> */
.L_x_3134:
[----:B------:R-:W-:Y:S01]  /*23d30*/  IMAD.MOV.U32 R12, RZ, RZ, 0x2 ;  /* 0x00000002ff0c7424 */ /* 0x000fe200078e00ff */
[----:B------:R-:W-:-:S05]  /*23d40*/  SEL R14, R14, RZ, P1 ;  /* 0x000000ff0e0e7207 */ /* 0x000fca0000800000 */
[----:B------:R-:W-:-:S04]  /*23d50*/  IMAD.IADD R2, R3, 0x1, R14 ;  /* 0x0000000103027824 */ /* 0x000fc800078e020e */
[----:B------:R-:W-:-:S07]  /*23d60*/  IMAD.MOV.U32 R13, RZ, RZ, R2 ;  /* 0x000000ffff0d7224 */ /* 0x000fce00078e0002 */
[----:B------:R-:W-:Y:S05]  /*23d70*/  WARPSYNC.COLLECTIVE R15, `(.L_x_3135) ;  /* 0x000000000f087348 */ /* 0x000fea0003c00000 */
[----:B------:R0:W1:Y:S02]  /*23d80*/  SHFL.UP P6, R14, R13, R12, R11 ;  /* 0x0400000c0d0e7389 */ /* 0x00006400000c000b */
[----:B01----:R-:W-:Y:S01]  /*23d90*/  ENDCOLLECTIVE ;  /* 0x000000000000791b */ /* 0x003fe20003800000 */
.L_x_3135:
        /* <DEDUP_REMOVED lines=8> */
.L_x_3136:
        /* <DEDUP_REMOVED lines=8> */
.L_x_3137:
        /* <DEDUP_REMOVED lines=8> */
.L_x_3138:
        /* <DEDUP_REMOVED lines=9> */
.L_x_3139:
[----:B------:R-:W-:Y:S01]  /*23fb0*/  IMAD.MOV.U32 R16, RZ, RZ, R14 ;  /* 0x000000ffff107224 */ /* 0x000fe200078e000e */
[----:B------:R-:W-:Y:S06]  /*23fc0*/  BRA `(.L_x_3140) ;  /* 0xffffffc800787947 */ /* 0x000fec000383ffff */
.L_x_3026:
[----:B------:R-:W-:Y:S01]  /*23fd0*/  BSSY B0, `(.L_x_3141) ;  /* 0x0000008000007945 */ /* 0x000fe20003800000 */
[----:B-----5:R-:W-:Y:S02]  /*23fe0*/  IMAD.MOV.U32 R13, RZ, RZ, R3 ;  /* 0x000000ffff0d7224 */ /* 0x020fe400078e0003 */
[----:B------:R-:W-:Y:S02]  /*23ff0*/  IMAD.MOV.U32 R12, RZ, RZ, 0x1 ;  /* 0x00000001ff0c7424 */ /* 0x000fe400078e00ff */
[----:B0-----:R-:W-:Y:S02]  /*24000*/  IMAD.MOV.U32 R11, RZ, RZ, RZ ;  /* 0x000000ffff0b7224 */ /* 0x001fe400078e00ff */
[----:B------:R-:W-:-:S07]  /*24010*/  IMAD.MOV.U32 R15, RZ, RZ, -0x1 ;  /* 0xffffffffff0f7424 */ /* 0x000fce00078e00ff */
[----:B-1----:R-:W-:Y:S05]  /*24020*/  WARPSYNC.COLLECTIVE R15, `(.L_x_3142) ;  /* 0x000000000f087348 */ /* 0x002fea0003c00000 */
[----:B------:R0:W2:Y:S02]  /*24030*/  SHFL.UP P6, R14, R13, R12, R11 ;  /* 0x0400000c0d0e7389 */ /* 0x0000a400000c000b */
[----:B012---:R-:W-:Y:S01]  /*24040*/  ENDCOLLECTIVE ;  /* 0x000000000000791b */ /* 0x007fe20003800000 */
.L_x_3142:
[----:B------:R-:W-:Y:S05]  /*24050*/  BSYNC B0 ;  /* 0x0000000000007941 */ /* 0x000fea0003800000 */
.L_x_3141:
        /* <DEDUP_REMOVED lines=9> */
.L_x_3143:
[----:B------:R-:W-:Y:S01]  /*240f0*/  IMAD.MOV.U32 R12, RZ, RZ, 0x4 ;  /* 0x00000004ff0c7424 */ /* 0x000fe200078e00ff */
[----:B------:R-:W-:-:S05]  /*24100*/  SEL R7, R14, RZ, P2 ;  /* 0x000000ff0e077207 */ /* 0x000fca0001000000 */
[----:B------:R-:W-:-:S04]  /*24110*/  IMAD.IADD R2, R2, 0x1, R7 ;  /* 0x0000000102027824 */ /* 0x000fc800078e0207 */
[----:B------:R-:W-:-:S07]  /*24120*/  IMAD.MOV.U32 R13, RZ, RZ, R2 ;  /* 0x000000ffff0d7224 */ /* 0x000fce00078e0002 */
[----:B------:R-:W-:Y:S05]  /*24130*/  WARPSYNC.COLLECTIVE R15, `(.L_x_3144) ;  /* 0x000000000f087348 */ /* 0x000fea0003c00000 */
[----:B------:R0:W1:Y:S02]  /*24140*/  SHFL.UP P6, R14, R13, R12, R11 ;  /* 0x0400000c0d0e7389 */ /* 0x00006400000c000b */
[----:B01----:R-:W-:Y:S01]  /*24150*/  ENDCOLLECTIVE ;  /* 0x000000000000791b */ /* 0x003fe20003800000 */
.L_x_3144:
[----:B------:R-:W-:Y:S01]  /*24160*/  IMAD.MOV.U32 R12, RZ, RZ, 0x8 ;  /* 0x00000008ff0c7424 */ /* 0x000fe200078e00ff */
[----:B------:R-:W-:-:S05]  /*24170*/  SEL R7, R14, RZ, P3 ;  /* 0x000000ff0e077207 */ /* 0x000fca0001800000 */
[----:B------:R-:W-:-:S04]  /*24180*/  IMAD.IADD R2, R2, 0x1, R7 ;  /* 0x0000000102027824 */ /* 0x000fc800078e0207 */
[----:B------:R-:W-:-:S07]  /*24190*/  IMAD.MOV.U32 R13, RZ, RZ, R2 ;  /* 0x000000ffff0d7224 */ /* 0x000fce00078e0002 */
[----:B------:R-:W-:Y:S05]  /*241a0*/  WARPSYNC.COLLECTIVE R15, `(.L_x_3145) ;  /* 0x000000000f087348 */ /* 0x000fea0003c00000 */
[----:B------:R0:W1:Y:S02]  /*241b0*/  SHFL.UP P6, R14, R13, R12, R11 ;  /* 0x0400000c0d0e7389 */ /* 0x00006400000c000b */
[----:B01----:R-:W-:Y:S01]  /*241c0*/  ENDCOLLECTIVE ;  /* 0x000000000000791b */ /* 0x003fe20003800000 */
.L_x_3145:
[----:B------:R-:W-:Y:S01]  /*241d0*/  IMAD.MOV.U32 R12, RZ, RZ, 0x10 ;  /* 0x00000010ff0c7424 */ /* 0x000fe200078e00ff */
[----:B------:R-:W-:-:S05]  /*241e0*/  SEL R7, R14, RZ, P4 ;  /* 0x000000ff0e077207 */ /* 0x000fca0002000000 */
[----:B------:R-:W-:-:S04]  /*241f0*/  IMAD.IADD R2, R2, 0x1, R7 ;  /* 0x0000000102027824 */ /* 0x000fc800078e0207 */
[----:B------:R-:W-:-:S07]  /*24200*/  IMAD.MOV.U32 R13, RZ, RZ, R2 ;  /* 0x000000ffff0d7224 */ /* 0x000fce00078e0002 */
[----:B------:R-:W-:Y:S05]  /*24210*/  WARPSYNC.COLLECTIVE R15, `(.L_x_3146) ;  /* 0x000000000f087348 */ /* 0x000fea0003c00000 */
[----:B------:R0:W1:Y:S02]  /*24220*/  SHFL.UP P6, R14, R13, R12, R11 ;  /* 0x0400000c0d0e7389 */ /* 0x00006400000c000b */
[----:B01----:R-:W-:Y:S01]  /*24230*/  ENDCOLLECTIVE ;  /* 0x000000000000791b */ /* 0x003fe20003800000 */
.L_x_3146:
        /* <DEDUP_REMOVED lines=8> */
.L_x_3147:
[----:B------:R-:W-:Y:S01]  /*242c0*/  IMAD.MOV.U32 R16, RZ, RZ, R14 ;  /* 0x000000ffff107224 */ /* 0x000fe200078e000e */
[----:B------:R-:W-:Y:S06]  /*242d0*/  BRA `(.L_x_3148) ;  /* 0xffffffc800507947 */ /* 0x000fec000383ffff */
.L_x_3028:
[----:B------:R-:W-:Y:S01]  /*242e0*/  BSSY B0, `(.L_x_3149) ;  /* 0x0000006000007945 */ /* 0x000fe20003800000 */
[----:B------:R-:W-:Y:S01]  /*242f0*/  PLOP3.LUT P6, PT, P6, PT, PT, 0x8, 0x0 ;  /* 0x000000000000781c */ /* 0x000fe200037ce170 */
[----:B------:R-:W-:-:S12]  /*24300*/  IMAD.MOV.U32 R15, RZ, RZ, -0x1 ;  /* 0xffffffffff0f7424 */ /* 0x000fd800078e00ff */
[----:B0----5:R-:W-:Y:S05]  /*24310*/  WARPSYNC.COLLECTIVE R15, `(.L_x_3150) ;  /* 0x000000000f087348 */ /* 0x021fea0003c00000 */
[----:B------:R-:W-:Y:S01]  /*24320*/  VOTE.ANY R14, PT, P6 ;  /* 0x00000000000e7806 */ /* 0x000fe200030e0100 */
[----:B0----5:R-:W-:Y:S06]  /*24330*/  ENDCOLLECTIVE ;  /* 0x000000000000791b */ /* 0x021fec0003800000 */
.L_x_3150:
[----:B------:R-:W-:Y:S05]  /*24340*/  BSYNC B0 ;  /* 0x0000000000007941 */ /* 0x000fea0003800000 */
.L_x_3149:
        /* <DEDUP_REMOVED lines=9> */
.L_x_3151:
[----:B------:R-:W-:Y:S01]  /*243e0*/  IMAD.MOV.U32 R17, RZ, RZ, R14 ;  /* 0x000000ffff117224 */ /* 0x000fe200078e000e */
[----:B------:R-:W-:Y:S06]  /*243f0*/  BRA `(.L_x_3152) ;  /* 0xffffffc800407947 */ /* 0x000fec000383ffff */
.L_x_3030:
[----:B------:R-:W-:Y:S01]  /*24400*/  BSSY B0, `(.L_x_3153) ;  /* 0x0000007000007945 */ /* 0x000fe20003800000 */
[----:B------:R-:W-:Y:S02]  /*24410*/  IMAD.MOV.U32 R13, RZ, RZ, R2 ;  /* 0x000000ffff0d7224 */ /* 0x000fe400078e0002 */
[----:B0-----:R-:W-:Y:S02]  /*24420*/  IMAD.MOV.U32 R11, RZ, RZ, 0x1f ;  /* 0x0000001fff0b7424 */ /* 0x001fe400078e00ff */
[----:B------:R-:W-:-:S07]  /*24430*/  IMAD.MOV.U32 R15, RZ, RZ, -0x1 ;  /* 0xffffffffff0f7424 */ /* 0x000fce00078e00ff */
[----:B-12--5:R-:W-:Y:S05]  /*24440*/  WARPSYNC.COLLECTIVE R15, `(.L_x_3154) ;  /* 0x000000000f087348 */ /* 0x026fea0003c00000 */
[----:B------:R0:W3:Y:S02]  /*24450*/  SHFL.IDX P6, R14, R13, R12, R11 ;  /* 0x0000000c0d0e7389 */ /* 0x0000e400000c000b */
[----:B0123-5:R-:W-:Y:S01]  /*24460*/  ENDCOLLECTIVE ;  /* 0x000000000000791b */ /* 0x02ffe20003800000 */
.L_x_3154:
[----:B------:R-:W-:Y:S05]  /*24470*/  BSYNC B0 ;  /* 0x0000000000007941 */ /* 0x000fea0003800000 */
.L_x_3153:
[----:B------:R-:W-:Y:S01]  /*24480*/  IMAD.MOV.U32 R2, RZ, RZ, R14 ;  /* 0x000000ffff027224 */ /* 0x000fe200078e000e */
[----:B------:R-:W-:Y:S06]  /*24490*/  BRA `(.L_x_3155) ;  /* 0xffffffc800347947 */ /* 0x000fec000383ffff */
.L_x_3034:
[----:B0-----:R0:W1:Y:S02]  /*244a0*/  SYNCS.PHASECHK.TRANS64.TRYWAIT P0, [R0+URZ+0x22820], R3 ;  /* 0x02282003000075a7 */ /* 0x001064000800017f */
[----:B-1----:R-:W-:Y:S05]  /*244b0*/  @!P0 NANOSLEEP.SYNCS 0x989680 ;  /* 0x009896800000895d */ /* 0x002fea0003900000 */
[----:B------:R-:W1:Y:S02]  /*244c0*/  @!P0 SYNCS.PHASECHK.TRANS64 P0, [R0+URZ+0x22820], R3 ;  /* 0x02282003000085a7 */ /* 0x000e64000800007f */
[----:B-1----:R-:W-:Y:S05]  /*244d0*/  @!P0 BRA `(.L_x_3034) ;  /* 0xfffffffc00f08947 */ /* 0x002fea000383ffff */
[----:B------:R-:W-:Y:S05]  /*244e0*/  BRA `(.L_x_3156) ;  /* 0xffffffcc00b87947 */ /* 0x000fea000383ffff */
.L_x_3035:
        /* <DEDUP_REMOVED lines=11> */
.L_x_3158:
[----:B------:R-:W-:Y:S05]  /*245a0*/  BSYNC B0 ;  /* 0x0000000000007941 */ /* 0x000fea0003800000 */
.L_x_3157:
[----:B------:R-:W-:Y:S05]  /*245b0*/  BRA `(.L_x_3159) ;  /* 0xffffffcc00a07947 */ /* 0x000fea000383ffff */
.L_x_3036:
[----:B------:R-:W-:Y:S01]  /*245c0*/  BSSY B0, `(.L_x_3160) ;  /* 0x0000006000007945 */ /* 0x000fe20003800000 */
[----:B------:R-:W-:-:S07]  /*245d0*/  IMAD.MOV.U32 R15, RZ, RZ, -0x1 ;  /* 0xffffffffff0f7424 */ /* 0x000fce00078e00ff */
[----:B01---5:R-:W-:Y:S05]  /*245e0*/  WARPSYNC.COLLECTIVE R15, `(.L_x_3161) ;  /* 0x000000000f0c7348 */ /* 0x023fea0003c00000 */
[----:B------:R-:W-:Y:S02]  /*245f0*/  ELECT P6, UR62, PT ;  /* 0x00000000003e782f */ /* 0x000fe400038c0000 */
[----:B------:R-:W-:Y:S01]  /*24600*/  MOV R14, UR62 ;  /* 0x0000003e000e7c02 */ /* 0x000fe20008000f00 */
[----:B01---5:R-:W-:Y:S10]  /*24610*/  ENDCOLLECTIVE ;  /* 0x000000000000791b */ /* 0x023ff40003800000 */
.L_x_3161:
[----:B------:R-:W-:Y:S05]  /*24620*/  BSYNC B0 ;  /* 0x0000000000007941 */ /* 0x000fea0003800000 */
.L_x_3160:
[----:B------:R-:W-:Y:S05]  /*24630*/  BRA `(.L_x_3162) ;  /* 0xffffffcc00947947 */ /* 0x000fea000383ffff */
.L_x_3038:
[----:B0-----:R0:W1:Y:S02]  /*24640*/  SYNCS.PHASECHK.TRANS64.TRYWAIT P0, [R6+URZ], R5 ;  /* 0x00000005060075a7 */ /* 0x001064000800017f */
[----:B-1----:R-:W-:Y:S05]  /*24650*/  @!P0 NANOSLEEP.SYNCS 0x989680 ;  /* 0x009896800000895d */ /* 0x002fea0003900000 */
[----:B------:R-:W1:Y:S02]  /*24660*/  @!P0 SYNCS.PHASECHK.TRANS64 P0, [R6+URZ], R5 ;  /* 0x00000005060085a7 */ /* 0x000e64000800007f */
[----:B-1----:R-:W-:Y:S05]  /*24670*/  @!P0 BRA `(.L_x_3038) ;  /* 0xfffffffc00f08947 */ /* 0x002fea000383ffff */
[----:B------:R-:W-:Y:S05]  /*24680*/  BRA `(.L_x_3163) ;  /* 0xffffffcc00d07947 */ /* 0x000fea000383ffff */
.L_x_3039:
[----:B-1----:R1:W2:Y:S02]  /*24690*/  SYNCS.PHASECHK.TRANS64.TRYWAIT P0, [R7+URZ], R2 ;  /* 0x00000002070075a7 */ /* 0x0022a4000800017f */
[----:B--2---:R-:W-:Y:S05]  /*246a0*/  @!P0 NANOSLEEP.SYNCS 0x989680 ;  /* 0x009896800000895d */ /* 0x004fea0003900000 */
[----:B------:R-:W2:Y:S02]  /*246b0*/  @!P0 SYNCS.PHASECHK.TRANS64 P0, [R7+URZ], R2 ;  /* 0x00000002070085a7 */ /* 0x000ea4000800007f */
[----:B--2---:R-:W-:Y:S05]  /*246c0*/  @!P0 BRA `(.L_x_3039) ;  /* 0xfffffffc00f08947 */ /* 0x004fea000383ffff */
[----:B------:R-:W-:Y:S05]  /*246d0*/  BRA `(.L_x_3164) ;  /* 0xffffffcc00c47947 */ /* 0x000fea000383ffff */
.L_x_3041:
[----:B--2---:R2:W3:Y:S02]  /*246e0*/  SYNCS.PHASECHK.TRANS64.TRYWAIT P0, [R4+URZ], R5 ;  /* 0x00000005040075a7 */ /* 0x0044e4000800017f */
[----:B---3--:R-:W-:Y:S05]  /*246f0*/  @!P0 NANOSLEEP.SYNCS 0x989680 ;  /* 0x009896800000895d */ /* 0x008fea0003900000 */
[----:B------:R-:W3:Y:S02]  /*24700*/  @!P0 SYNCS.PHASECHK.TRANS64 P0, [R4+URZ], R5 ;  /* 0x00000005040085a7 */ /* 0x000ee4000800007f */
[----:B---3--:R-:W-:Y:S05]  /*24710*/  @!P0 BRA `(.L_x_3041) ;  /* 0xfffffffc00f08947 */ /* 0x008fea000383ffff */
[----:B------:R-:W-:Y:S05]  /*24720*/  BRA `(.L_x_3165) ;  /* 0xffffffcc00cc7947 */ /* 0x000fea000383ffff */
.L_x_3166:
        /* <DEDUP_REMOVED lines=13> */
.L_x_6040:


//--------------------- .text._ZN7cutlass13device_kernelIN5flash11enable_sm90INS1_16FlashAttnFwdSm90INS1_25CollectiveMainloopFwdSm90ILi2EN4cute5tupleIJNS5_1CILi1EEES8_S8_EEENS6_IJNS7_ILi128EEENS7_ILi96EEENS7_ILi64EEEEEELi256ENS_10bfloat16_tEfNS_4arch4Sm90ELb0ELb1ELb1ELb1ELb0ELb0ELb1ELb1ELb0ELb1ELb0ELb0EEENS1_21CollectiveEpilogueFwdINS6_IJSA_NS7_ILi256EEESB_EEES9_SE_SG_Li256ELb1ELb1ELb0ELb0EEENS1_36VarlenDynamicPersistentTileSchedulerILi128ELi96ELi256ELi128ELb0ELb1ELb1ELb1ELb0ELb1EEEEEEEEEvNT_6ParamsE --------------------------
	.section	.text._ZN7cutlass13device_kernelIN5flash11enable_sm90INS1_16FlashAttnFwdSm90INS1_25CollectiveMainloopFwdSm90ILi2EN4cute5tupleIJNS5_1CILi1EEES8_S8_EEENS6_IJNS7_ILi128EEENS7_ILi96EEENS7_ILi64EEEEEELi256ENS_10bfloat16_tEfNS_4arch4Sm90ELb0ELb1ELb1ELb1ELb0ELb0ELb1ELb1ELb0ELb1ELb0ELb0EEENS1_21CollectiveEpilogueFwdINS6_IJSA_NS7_ILi256EEESB_EEES9_SE_SG_Li256ELb1ELb1ELb0ELb0EEENS1_36VarlenDynamicPersistentTileSchedulerILi128ELi96ELi256ELi128ELb0ELb1ELb1ELb1ELb0ELb1EEEEEEEEEvNT_6ParamsE,"ax",@progbits
	.align	128
.text._ZN7cutlass13device_kernelIN5flash11enable_sm90INS1_16FlashAttnFwdSm90INS1_25CollectiveMainloopFwdSm90ILi2EN4cute5tupleIJNS5_1CILi1EEES8_S8_EEENS6_IJNS7_ILi128EEENS7_ILi96EEENS7_ILi64EEEEEELi256ENS_10bfloat16_tEfNS_4arch4Sm90ELb0ELb1ELb1ELb1ELb0ELb0ELb1ELb1ELb0ELb1ELb0ELb0EEENS1_21CollectiveEpilogueFwdINS6_IJSA_NS7_ILi256EEESB_EEES9_SE_SG_Li256ELb1ELb1ELb0ELb0EEENS1_36VarlenDynamicPersistentTileSchedulerILi128ELi96ELi256ELi128ELb0ELb1ELb1ELb1ELb0ELb1EEEEEEEEEvNT_6ParamsE:
        .type           _ZN7cutlass13device_kernelIN5flash11enable_sm90INS1_16FlashAttnFwdSm90INS1_25CollectiveMainloopFwdSm90ILi2EN4cute5tupleIJNS5_1CILi1EEES8_S8_EEENS6_IJNS7_ILi128EEENS7_ILi96EEENS7_ILi64EEEEEELi256ENS_10bfloat16_tEfNS_4arch4Sm90ELb0ELb1ELb1ELb1ELb0ELb0ELb1ELb1ELb0ELb1ELb0ELb0EEENS1_21CollectiveEpilogueFwdINS6_IJSA_NS7_ILi256EEESB_EEES9_SE_SG_Li256ELb1ELb1ELb0ELb0EEENS1_36VarlenDynamicPersistentTileSchedulerILi128ELi96ELi256ELi128ELb0ELb1ELb1ELb1ELb0ELb1EEEEEEEEEvNT_6ParamsE,@function
        .size           _ZN7cutlass13device_kernelIN5flash11enable_sm90INS1_16FlashAttnFwdSm90INS1_25CollectiveMainloopFwdSm90ILi2EN4cute5tupleIJNS5_1CILi1EEES8_S8_EEENS6_IJNS7_ILi128EEENS7_ILi96EEENS7_ILi64EEEEEELi256ENS_10bfloat16_tEfNS_4arch4Sm90ELb0ELb1ELb1ELb1ELb0ELb0ELb1ELb1ELb0ELb1ELb0ELb0EEENS1_21CollectiveEpilogueFwdINS6_IJSA_NS7_ILi256EEESB_EEES9_SE_SG_Li256ELb1ELb1ELb0ELb0EEENS1_36VarlenDynamicPersistentTileSchedulerILi128ELi96ELi256ELi128ELb0ELb1ELb1ELb1ELb0ELb1EEEEEEEEEvNT_6ParamsE,(.L_x_6041 - _ZN7cutlass13device_kernelIN5flash11enable_sm90INS1_16FlashAttnFwdSm90INS1_25CollectiveMainloopFwdSm90ILi2EN4cute5tupleIJNS5_1CILi1EEES8_S8_EEENS6_IJNS7_ILi128EEENS7_ILi96EEENS7_ILi64EEEEEELi256ENS_10bfloat16_tEfNS_4arch4Sm90ELb0ELb1ELb1ELb1ELb0ELb0ELb1ELb1ELb0ELb1ELb0ELb0EEENS1_21CollectiveEpilogueFwdINS6_IJSA_NS7_ILi256EEESB_EEES9_SE_SG_Li256ELb1ELb1ELb0ELb0EEENS1_36VarlenDynamicPersistentTileSchedulerILi128ELi96ELi256ELi128ELb0ELb1ELb1ELb1ELb0ELb1EEEEEEEEEvNT_6ParamsE)
        .other          _ZN7cutlass13device_kernelIN5flash11enable_sm90INS1_16FlashAttnFwdSm90INS1_25CollectiveMainloopFwdSm90ILi2EN4cute5tupleIJNS5_1CILi1EEES8_S8_EEENS6_IJNS7_ILi128EEENS7_ILi96EEENS7_ILi64EEEEEELi256ENS_10bfloat16_tEfNS_4arch4Sm90ELb0ELb1ELb1ELb1ELb0ELb0ELb1ELb1ELb0ELb1ELb0ELb0EEENS1_21CollectiveEpilogueFwdINS6_IJSA_NS7_ILi256EEESB_EEES9_SE_SG_Li256ELb1ELb1ELb0ELb0EEENS1_36VarlenDynamicPersistentTileSchedulerILi128ELi96ELi256ELi128ELb0ELb1ELb1ELb1ELb0ELb1EEEEEEEEEvNT_6ParamsE,@"STO_CUDA_ENTRY STV_DEFAULT"
_ZN7cutlass13device_kernelIN5flash11enable_sm90INS1_16FlashAttnFwdSm90INS1_25CollectiveMainloopFwdSm90ILi2EN4cute5tupleIJNS5_1CILi1EEES8_S8_EEENS6_IJNS7_ILi128EEENS7_ILi96EEENS7_ILi64EEEEEELi256ENS_10bfloat16_tEfNS_4arch4Sm90ELb0ELb1ELb1ELb1ELb0ELb0ELb1ELb1ELb0ELb1ELb0ELb0EEENS1_21CollectiveEpilogueFwdINS6_IJSA_NS7_ILi256EEESB_EEES9_SE_SG_Li256ELb1ELb1ELb0ELb0EEENS1_36VarlenDynamicPersistentTileSchedulerILi128ELi96ELi256ELi128ELb0ELb1ELb1ELb1ELb0ELb1EEEEEEEEEvNT_6ParamsE:
        /* <DEDUP_REMOVED lines=22> */
.L_x_3168:
[----:B------:R-:W-:Y:S05]  /*0160*/  BSYNC B0 ;  /* 0x0000000000007941 */ /* 0x000fea0003800000 */
.L_x_3167:
        /* <DEDUP_REMOVED lines=43> */
.L_x_3169:
        /* <DEDUP_REMOVED lines=22> */
.L_x_3170:
        /* <DEDUP_REMOVED lines=18> */
.L_x_3171:
        /* <DEDUP_REMOVED lines=22> */
.L_x_3172:
        /* <DEDUP_REMOVED lines=22> */
.L_x_3173:
        /* <DEDUP_REMOVED lines=11> */
.L_x_3175:
[----:B------:R-:W-:-:S08]  /*0a10*/  NOP ;  /* 0x0000000000007918 */ /* 0x000fd00000000000 */
[----:B------:R-:W0:Y:S02]  /*0a20*/  USETMAXREG.TRY_ALLOC.CTAPOOL UP0, 0xf0 ;  /* 0x000000f0000079c8 */ /* 0x000e240008000600 */
[----:B0-----:R-:W-:-:S13]  /*0a30*/  PLOP3.LUT P0, PT, PT, PT, UP0, 0x80, 0x0 ;  /* 0x000000000000781c */ /* 0x001fda0003f0f008 */
[----:B------:R-:W-:Y:S05]  /*0a40*/  @!P0 BRA `(.L_x_3175) ;  /* 0xfffffffc00f08947 */ /* 0x000fea000383ffff */
[----:B------:R-:W-:Y:S01]  /*0a50*/  ISETP.NE.AND P0, PT, R14, 0x1, PT ;  /* 0x000000010e00780c */ /* 0x000fe20003f05270 */
[----:B------:R-:W0:Y:S08]  /*0a60*/  S2UR UR4, SR_CgaCtaId ;  /* 0x00000000000479c3 */ /* 0x000e300000008800 */
[----:B------:R-:W-:Y:S06]  /*0a70*/  BAR.ARV 0x8, 0x180 ;  /* 0x0206000000007b1d */ /* 0x000fec0000002000 */
[----:B------:R-:W-:-:S02]  /*0a80*/  UMOV UR46, 0x400 ;  /* 0x00000400002e7882 */ /* 0x000fc40000000000 */
[----:B------:R-:W-:Y:S08]  /*0a90*/  @!P0 BAR.ARV 0x9, 0x100 ;  /* 0x0244000000008b1d */ /* 0x000ff00000002000 */
[----:B------:R-:W-:Y:S01]  /*0aa0*/  BAR.SYNC.DEFER_BLOCKING 0x5, 0x180 ;  /* 0x0146000000007b1d */ /* 0x000fe20000010000 */
[C---:B------:R-:W-:Y:S02]  /*0ab0*/  IADD3 R208, P1, R16.reuse, 0x218, RZ ;  /* 0x0000021810d07810 */ /* 0x040fe40007f3e0ff */
[----:B------:R-:W-:Y:S01]  /*0ac0*/  IADD3 R212, P2, R16, 0x224, RZ ;  /* 0x0000022410d47810 */ /* 0x000fe20007f5e0ff */
[----:B0-----:R-:W-:-:S02]  /*0ad0*/  ULEA UR46, UR4, UR46, 0x18 ;  /* 0x0000002e042e7291 */ /* 0x001fc4000f8ec03f */
[--C-:B------:R-:W-:Y:S01]  /*0ae0*/  IMAD.X R209, RZ, RZ, R17.reuse, P1 ;  /* 0x000000ffffd17224 */ /* 0x100fe200008e0611 */
[----:B------:R-:W-:Y:S01]  /*0af0*/  ULDC UR4, c[0x0][0xd3c] ;  /* 0x00034f0000047ab9 */ /* 0x000fe20000000800 */
[----:B------:R-:W-:Y:S01]  /*0b00*/  STL.64 [R1+0x218], RZ ;  /* 0x000218ff01007387 */ /* 0x000fe20000100a00 */
[----:B------:R-:W-:-:S03]  /*0b10*/  IMAD.X R211, RZ, RZ, R17, P2 ;  /* 0x000000ffffd37224 */ /* 0x000fc600010e0611 */
[----:B------:R-:W-:Y:S04]  /*0b20*/  STL [R1+0x220], RZ ;  /* 0x000220ff01007387 */ /* 0x000fe80000100800 */
[----:B------:R-:W-:Y:S04]  /*0b30*/  STL [R1+0x224], RZ ;  /* 0x000224ff01007387 */ /* 0x000fe80000100800 */
[----:B------:R-:W0:Y:S01]  /*0b40*/  LDS.128 R8, [UR46+0x324d0] ;  /* 0x0324d02eff087984 */ /* 0x000e220008000c00 */
[----:B------:R-:W-:Y:S06]  /*0b50*/  BAR.ARV 0x4, 0x180 ;  /* 0x0106000000007b1d */ /* 0x000fec0000002000 */
[----:B0-----:R-:W-:-:S13]  /*0b60*/  ISETP.GE.AND P0, PT, R11, UR4, PT ;  /* 0x000000040b007c0c */ /* 0x001fda000bf06270 */
[----:B------:R-:W-:Y:S05]  /*0b70*/  @P0 EXIT ;  /* 0x000000000000094d */ /* 0x000fea0003800000 */
[----:B------:R-:W0:Y:S01]  /*0b80*/  S2R R0, SR_TID.X ;  /* 0x0000000000007919 */ /* 0x000e220000002100 */
[----:B------:R-:W1:Y:S01]  /*0b90*/  S2UR UR4, SR_SWINHI ;  /* 0x00000000000479c3 */ /* 0x000e620000002f00 */
[----:B------:R-:W-:Y:S01]  /*0ba0*/  IMAD.MOV.U32 R185, RZ, RZ, 0x2 ;  /* 0x00000002ffb97424 */ /* 0x000fe200078e00ff */
[----:B------:R-:W-:Y:S01]  /*0bb0*/  R2UR UR5, R9 ;  /* 0x00000000090572ca */ /* 0x000fe200000e0000 */
[----:B------:R-:W-:Y:S01]  /*0bc0*/  VIADD R205, R14, 0x8 ;  /* 0x000000080ecd7836 */ /* 0x000fe20000000000 */
[----:B------:R-:W-:Y:S02]  /*0bd0*/  R2UR UR6, R11 ;  /* 0x000000000b0672ca */ /* 0x000fe400000e0000 */
[----:B------:R-:W-:Y:S02]  /*0be0*/  R2UR UR7, R10 ;  /* 0x000000000a0772ca */ /* 0x000fe400000e0000 */
[----:B------:R-:W-:Y:S01]  /*0bf0*/  IADD3 R204, -R14, 0xb, RZ ;  /* 0x0000000b0ecc7810 */ /* 0x000fe20007ffe1ff */
[----:B------:R-:W-:Y:S01]  /*0c00*/  UMOV UR38, UR46 ;  /* 0x0000002e00267c82 */ /* 0x000fe20008000000 */
[----:B-1----:R-:W-:Y:S01]  /*0c10*/  UMOV UR39, UR4 ;  /* 0x0000000400277c82 */ /* 0x002fe20008000000 */
[----:B0-----:R-:W-:-:S05]  /*0c20*/  VIADD R202, R0, 0xffffff80 ;  /* 0xffffff8000ca7836 */ /* 0x001fca0000000000 */
[----:B------:R-:W-:-:S04]  /*0c30*/  SHF.R.S32.HI R15, RZ, 0x1f, R202 ;  /* 0x0000001fff0f7819 */ /* 0x000fc800000114ca */
[CC--:B------:R-:W-:Y:S02]  /*0c40*/  LEA.HI R3, R15.reuse, R202.reuse, RZ, 0x5 ;  /* 0x000000ca0f037211 */ /* 0x0c0fe400078f28ff */
[CC--:B----4-:R-:W-:Y:S02]  /*0c50*/  LEA.HI R2, R15.reuse, R202.reuse, RZ, 0x4 ;  /* 0x000000ca0f027211 */ /* 0x0d0fe400078f20ff */
[----:B------:R-:W-:Y:S01]  /*0c60*/  LEA.HI R0, R15, R202, RZ, 0x7 ;  /* 0x000000ca0f007211 */ /* 0x000fe200078f38ff */
[----:B------:R-:W-:Y:S01]  /*0c70*/  IMAD.SHL.U32 R4, R3, 0x20, RZ ;  /* 0x0000002003047824 */ /* 0x000fe200078e00ff */
[----:B------:R-:W-:Y:S02]  /*0c80*/  SHF.R.S32.HI R7, RZ, 0x4, R2 ;  /* 0x00000004ff077819 */ /* 0x000fe40000011402 */
[----:B------:R-:W-:Y:S02]  /*0c90*/  LOP3.LUT R3, R0, 0xffffff80, RZ, 0xc0, !PT ;  /* 0xffffff8000037812 */ /* 0x000fe400078ec0ff */
[----:B------:R-:W-:-:S02]  /*0ca0*/  LOP3.LUT R5, R2, 0x3fffff0, RZ, 0xc0, !PT ;  /* 0x03fffff002057812 */ /* 0x000fc400078ec0ff */
[----:B------:R-:W-:Y:S01]  /*0cb0*/  LEA.HI R2, R2, R7, RZ, 0x1 ;  /* 0x0000000702027211 */ /* 0x000fe200078f08ff */
[----:B------:R-:W-:Y:S01]  /*0cc0*/  IMAD.IADD R210, R202, 0x1, -R3 ;  /* 0x00000001cad27824 */ /* 0x000fe200078e0a03 */
[----:B------:R-:W-:Y:S01]  /*0cd0*/  LOP3.LUT R4, R4, 0xfffffc00, RZ, 0xc0, !PT ;  /* 0xfffffc0004047812 */ /* 0x000fe200078ec0ff */
[----:B------:R-:W-:Y:S01]  /*0ce0*/  IMAD.IADD R5, R202, 0x1, -R5 ;  /* 0x00000001ca057824 */ /* 0x000fe200078e0a05 */
[----:B------:R-:W-:Y:S02]  /*0cf0*/  LOP3.LUT R2, R2, 0x1ffffffe, RZ, 0xc0, !PT ;  /* 0x1ffffffe02027812 */ /* 0x000fe400078ec0ff */
[----:B------:R-:W-:Y:S01]  /*0d00*/  SHF.R.S32.HI R3, RZ, 0x1f, R210 ;  /* 0x0000001fff037819 */ /* 0x000fe200000114d2 */
[----:B------:R-:W-:Y:S01]  /*0d10*/  IMAD R5, R5, 0x40, R4 ;  /* 0x0000004005057824 */ /* 0x000fe200078e0204 */
[----:B------:R-:W-:Y:S01]  /*0d20*/  LEA.HI R6, R15, R202, RZ, 0x2 ;  /* 0x000000ca0f067211 */ /* 0x000fe200078f10ff */
[----:B------:R-:W-:Y:S01]  /*0d30*/  IMAD.IADD R2, R7, 0x1, -R2 ;  /* 0x0000000107027824 */ /* 0x000fe200078e0a02 */
[----:B------:R-:W-:-:S02]  /*0d40*/  LEA.HI R18, R3, R210, RZ, 0x2 ;  /* 0x000000d203127211 */ /* 0x000fc400078f10ff */
[----:B------:R-:W-:Y:S01]  /*0d50*/  LOP3.LUT R7, R6, 0xfffffffc, RZ, 0xc0, !PT ;  /* 0xfffffffc06077812 */ /* 0x000fe200078ec0ff */
[----:B------:R-:W-:Y:S01]  /*0d60*/  IMAD R184, R2, 0x8, R5 ;  /* 0x0000000802b87824 */ /* 0x000fe200078e0205 */
[--C-:B------:R-:W-:Y:S02]  /*0d70*/  SHF.R.S32.HI R2, RZ, 0x2, R18.reuse ;  /* 0x00000002ff027819 */ /* 0x100fe40000011412 */
[----:B------:R-:W-:Y:S01]  /*0d80*/  SHF.R.S32.HI R5, RZ, 0x1f, R18 ;  /* 0x0000001fff057819 */ /* 0x000fe20000011412 */
[----:B------:R-:W-:Y:S01]  /*0d90*/  IMAD.WIDE R184, R184, R185, UR38 ;  /* 0x00000026b8b87e25 */ /* 0x000fe2000f8e02b9 */
[----:B------:R-:W-:Y:S02]  /*0da0*/  LEA.HI R3, R3, R210, RZ, 0x5 ;  /* 0x000000d203037211 */ /* 0x000fe400078f28ff */
[----:B------:R-:W-:Y:S01]  /*0db0*/  LEA.HI R5, R5, R2, RZ, 0x3 ;  /* 0x0000000205057211 */ /* 0x000fe200078f18ff */
[----:B------:R-:W-:Y:S01]  /*0dc0*/  IMAD.IADD R7, R202, 0x1, -R7 ;  /* 0x00000001ca077824 */ /* 0x000fe200078e0a07 */
[----:B------:R-:W-:-:S02]  /*0dd0*/  IADD3 R9, P0, R184, 0x20, RZ ;  /* 0x00000020b8097810 */ /* 0x000fc40007f1e0ff */
[----:B------:R-:W-:Y:S02]  /*0de0*/  LOP3.LUT R5, R5, 0xfffffff8, RZ, 0xc0, !PT ;  /* 0xfffffff805057812 */ /* 0x000fe400078ec0ff */
[----:B------:R-:W-:Y:S02]  /*0df0*/  LOP3.LUT R8, R9, 0x380, RZ, 0xc0, !PT ;  /* 0x0000038009087812 */ /* 0x000fe400078ec0ff */
[----:B------:R-:W-:Y:S01]  /*0e00*/  SHF.R.S32.HI R3, RZ, 0x5, R3 ;  /* 0x00000005ff037819 */ /* 0x000fe20000011403 */
[----:B------:R-:W-:Y:S01]  /*0e10*/  IMAD.IADD R2, R2, 0x1, -R5 ;  /* 0x0000000102027824 */ /* 0x000fe200078e0a05 */
[----:B------:R-:W-:Y:S02]  /*0e20*/  LEA.HI R4, R7, R7, RZ, 0x1 ;  /* 0x0000000707047211 */ /* 0x000fe400078f08ff */
[----:B------:R-:W-:Y:S01]  /*0e30*/  SHF.R.U64 R8, R8, 0x3, RZ ;  /* 0x0000000308087819 */ /* 0x000fe200000012ff */
[----:B------:R-:W-:Y:S01]  /*0e40*/  IMAD R19, R3, 0x10, R2 ;  /* 0x0000001003137824 */ /* 0x000fe200078e0202 */
[----:B------:R-:W-:Y:S01]  /*0e50*/  LOP3.LUT R4, R4, 0x1ffffffe, RZ, 0xc0, !PT ;  /* 0x1ffffffe04047812 */ /* 0x000fe200078ec0ff */
[----:B------:R-:W-:Y:S01]  /*0e60*/  IMAD.X R3, RZ, RZ, R185, P0 ;  /* 0x000000ffff037224 */ /* 0x000fe200000e06b9 */
[----:B------:R-:W-:-:S02]  /*0e70*/  LOP3.LUT R2, R8, R9, RZ, 0x3c, !PT ;  /* 0x0000000908027212 */ /* 0x000fc400078e3cff */
[----:B------:R-:W-:Y:S01]  /*0e80*/  LEA.HI R15, R15, R202, RZ, 0x3 ;  /* 0x000000ca0f0f7211 */ /* 0x000fe200078f18ff */
[----:B------:R-:W-:Y:S01]  /*0e90*/  IMAD.IADD R21, R7, 0x1, -R4 ;  /* 0x0000000107157824 */ /* 0x000fe200078e0a04 */
[----:B------:R-:W-:Y:S02]  /*0ea0*/  SHF.R.S32.HI R223, RZ, 0x7, R0 ;  /* 0x00000007ffdf7819 */ /* 0x000fe40000011400 */
[----:B------:R-:W-:Y:S02]  /*0eb0*/  MOV R233, R2 ;  /* 0x0000000200e97202 */ /* 0x000fe40000000f00 */
[C---:B------:R-:W-:Y:S02]  /*0ec0*/  IADD3 R5, P1, R184.reuse, 0x40, RZ ;  /* 0x00000040b8057810 */ /* 0x040fe40007f3e0ff */
[----:B------:R-:W-:Y:S02]  /*0ed0*/  LOP3.LUT R3, R15, 0xfffffff8, RZ, 0xc0, !PT ;  /* 0xfffffff80f037812 */ /* 0x000fe400078ec0ff */
[----:B------:R-:W-:-:S02]  /*0ee0*/  IADD3 R7, P2, R184, 0x60, RZ ;  /* 0x00000060b8077810 */ /* 0x000fc40007f5e0ff */
[----:B------:R-:W-:Y:S01]  /*0ef0*/  IADD3 R9, P3, R184, 0x4000, RZ ;  /* 0x00004000b8097810 */ /* 0x000fe20007f7e0ff */
[----:B------:R-:W-:Y:S01]  /*0f00*/  IMAD.IADD R3, R202, 0x1, -R3 ;  /* 0x00000001ca037824 */ /* 0x000fe200078e0a03 */
[C---:B------:R-:W-:Y:S02]  /*0f10*/  IADD3 R227, P4, R184.reuse, 0x4020, RZ ;  /* 0x00004020b8e37810 */ /* 0x040fe40007f9e0ff */
[C---:B------:R-:W-:Y:S01]  /*0f20*/  IADD3 R11, P5, R184.reuse, 0x4040, RZ ;  /* 0x00004040b80b7810 */ /* 0x040fe20007fbe0ff */
[----:B------:R-:W-:Y:S01]  /*0f30*/  IMAD.SHL.U32 R190, R3, 0x8, RZ ;  /* 0x0000000803be7824 */ /* 0x000fe200078e00ff */
[----:B------:R-:W-:Y:S02]  /*0f40*/  IADD3 R13, P6, R184, 0xc060, RZ ;  /* 0x0000c060b80d7810 */ /* 0x000fe40007fde0ff */
[----:B------:R-:W-:Y:S01]  /*0f50*/  LEA.HI R0, R0, R223, RZ, 0x1 ;  /* 0x000000df00007211 */ /* 0x000fe200078f08ff */
[C---:B------:R-:W-:Y:S01]  /*0f60*/  VIADD R192, R190.reuse, 0x40 ;  /* 0x00000040bec07836 */ /* 0x040fe20000000000 */
[----:B------:R-:W-:Y:S01]  /*0f70*/  LOP3.LUT R4, R5, 0x380, RZ, 0xc0, !PT ;  /* 0x0000038005047812 */ /* 0x000fe200078ec0ff */
[C---:B------:R-:W-:Y:S01]  /*0f80*/  VIADD R191, R190.reuse, 0x80 ;  /* 0x00000080bebf7836 */ /* 0x040fe20000000000 */
[----:B------:R-:W-:Y:S01]  /*0f90*/  SHF.R.S32.HI R206, RZ, 0x3, R15 ;  /* 0x00000003ffce7819 */ /* 0x000fe2000001140f */
[----:B------:R-:W-:Y:S01]  /*0fa0*/  VIADD R193, R190, 0xc0 ;  /* 0x000000c0bec17836 */ /* 0x000fe20000000000 */
[----:B------:R-:W-:-:S02]  /*0fb0*/  LOP3.LUT R6, R7, 0x380, RZ, 0xc0, !PT ;  /* 0x0000038007067812 */ /* 0x000fc400078ec0ff */
[----:B------:R-:W-:Y:S01]  /*0fc0*/  LOP3.LUT R8, R9, 0x380, RZ, 0xc0, !PT ;  /* 0x0000038009087812 */ /* 0x000fe200078ec0ff */
[----:B------:R-:W-:Y:S01]  /*0fd0*/  IMAD R207, R3, 0x20, R206 ;  /* 0x0000002003cf7824 */ /* 0x000fe200078e02ce */
[----:B------:R-:W-:Y:S02]  /*0fe0*/  LOP3.LUT R226, R227, 0x380, RZ, 0xc0, !PT ;  /* 0x00000380e3e27812 */ /* 0x000fe400078ec0ff */
[----:B------:R-:W-:Y:S02]  /*0ff0*/  LOP3.LUT R10, R11, 0x380, RZ, 0xc0, !PT ;  /* 0x000003800b0a7812 */ /* 0x000fe400078ec0ff */
[----:B------:R-:W-:Y:S02]  /*1000*/  LOP3.LUT R12, R13, 0x380, RZ, 0xc0, !PT ;  /* 0x000003800d0c7812 */ /* 0x000fe400078ec0ff */
[----:B------:R-:W-:Y:S02]  /*1010*/  LOP3.LUT R0, R0, 0x3fffffe, RZ, 0xc0, !PT ;  /* 0x03fffffe00007812 */ /* 0x000fe400078ec0ff */
[----:B------:R-:W-:-:S02]  /*1020*/  SHF.R.U64 R4, R4, 0x3, RZ ;  /* 0x0000000304047819 */ /* 0x000fc400000012ff */
[----:B------:R-:W-:Y:S01]  /*1030*/  SHF.R.U64 R6, R6, 0x3, RZ ;  /* 0x0000000306067819 */ /* 0x000fe200000012ff */
[----:B------:R-:W-:Y:S01]  /*1040*/  IMAD.IADD R0, R223, 0x1, -R0 ;  /* 0x00000001df007824 */ /* 0x000fe200078e0a00 */
[----:B------:R-:W-:Y:S02]  /*1050*/  SHF.R.U64 R8, R8, 0x3, RZ ;  /* 0x0000000308087819 */ /* 0x000fe400000012ff */
[----:B------:R-:W-:Y:S01]  /*1060*/  SHF.R.U64 R226, R226, 0x3, RZ ;  /* 0x00000003e2e27819 */ /* 0x000fe200000012ff */
[----:B------:R-:W-:Y:S01]  /*1070*/  IMAD R200, R0, 0x40, R19 ;  /* 0x0000004000c87824 */ /* 0x000fe200078e0213 */
[----:B------:R-:W-:Y:S02]  /*1080*/  SHF.R.U64 R10, R10, 0x3, RZ ;  /* 0x000000030a0a7819 */ /* 0x000fe400000012ff */
[----:B------:R-:W-:Y:S01]  /*1090*/  SHF.R.U64 R12, R12, 0x3, RZ ;  /* 0x000000030c0c7819 */ /* 0x000fe200000012ff */
[----:B------:R-:W-:Y:S01]  /*10a0*/  IMAD R234, R21, 0x8, R200 ;  /* 0x0000000815ea7824 */ /* 0x000fe200078e02c8 */
[----:B------:R-:W-:-:S02]  /*10b0*/  LOP3.LUT R3, R18, 0x7ffffffc, RZ, 0xc0, !PT ;  /* 0x7ffffffc12037812 */ /* 0x000fc400078ec0ff */
        /* <DEDUP_REMOVED lines=14> */
[----:B------:R-:W-:-:S02]  /*11a0*/  IADD3 R222, P1, R16, 0x230, RZ ;  /* 0x0000023010de7810 */ /* 0x000fc40007f3e0ff */
[----:B------:R-:W-:Y:S01]  /*11b0*/  MOV R232, R4 ;  /* 0x0000000400e87202 */ /* 0x000fe20000000f00 */
[--C-:B------:R-:W-:Y:S01]  /*11c0*/  IMAD.X R23, RZ, RZ, R17.reuse, P0 ;  /* 0x000000ffff177224 */ /* 0x100fe200000e0611 */
[----:B------:R-:W-:Y:S01]  /*11d0*/  MOV R231, R6 ;  /* 0x0000000600e77202 */ /* 0x000fe20000000f00 */
[----:B------:R-:W-:Y:S01]  /*11e0*/  IMAD.X R213, RZ, RZ, R17, P1 ;  /* 0x000000ffffd57224 */ /* 0x000fe200008e0611 */
[----:B------:R-:W-:Y:S01]  /*11f0*/  MOV R230, R8 ;  /* 0x0000000800e67202 */ /* 0x000fe20000000f00 */
[----:B------:R-:W-:Y:S01]  /*1200*/  IMAD.SHL.U32 R201, R3, 0x2, RZ ;  /* 0x0000000203c97824 */ /* 0x000fe200078e00ff */
[----:B------:R-:W-:Y:S02]  /*1210*/  MOV R226, R226 ;  /* 0x000000e200e27202 */ /* 0x000fe40000000f00 */
[----:B------:R-:W-:Y:S02]  /*1220*/  MOV R225, R10 ;  /* 0x0000000a00e17202 */ /* 0x000fe40000000f00 */
[----:B------:R-:W-:-:S02]  /*1230*/  MOV R224, R12 ;  /* 0x0000000c00e07202 */ /* 0x000fc40000000f00 */
[----:B------:R-:W-:Y:S02]  /*1240*/  SHF.R.S32.HI R199, RZ, 0x1f, R190 ;  /* 0x0000001fffc77819 */ /* 0x000fe400000114be */
[----:B------:R-:W-:Y:S02]  /*1250*/  SHF.R.S32.HI R198, RZ, 0x1f, R192 ;  /* 0x0000001fffc67819 */ /* 0x000fe400000114c0 */
[----:B------:R-:W-:Y:S02]  /*1260*/  SHF.R.S32.HI R197, RZ, 0x1f, R191 ;  /* 0x0000001fffc57819 */ /* 0x000fe400000114bf */
[----:B------:R-:W-:-:S07]  /*1270*/  SHF.R.S32.HI R196, RZ, 0x1f, R193 ;  /* 0x0000001fffc47819 */ /* 0x000fce00000114c1 */
.L_x_3301:
[----:B------:R-:W-:Y:S01]  /*1280*/  ULDC.64 UR8, c[0x0][0xb20] ;  /* 0x0002c80000087ab9 */ /* 0x000fe20000000a00 */
[----:B------:R-:W-:Y:S01]  /*1290*/  ULDC UR48, c[0x0][0x2f0] ;  /* 0x0000bc0000307ab9 */ /* 0x000fe20000000800 */
        /* <DEDUP_REMOVED lines=10> */
[----:B012---:R-:W-:Y:S02]  /*1340*/  IMAD.U32 R2, RZ, RZ, UR8 ;  /* 0x00000008ff027e24 */ /* 0x007fe4000f8e00ff */
[----:B------:R-:W-:Y:S01]  /*1350*/  IMAD.U32 R3, RZ, RZ, UR9 ;  /* 0x00000009ff037e24 */ /* 0x000fe2000f8e00ff */
[----:B------:R-:W-:-:S03]  /*1360*/  @UP1 UIMAD.WIDE UR8, UR6, 0x4, UR10 ;  /* 0x00000004060818a5 */ /* 0x000fc6000f8e020a */
[----:B------:R-:W-:Y:S01]  /*1370*/  ULDC.64 UR10, c[0x0][0xb18] ;  /* 0x0002c600000a7ab9 */ /* 0x000fe20000000a00 */
[----:B------:R-:W2:Y:S02]  /*1380*/  @P0 LDG.E R2, desc[UR40][R2.64] ;  /* 0x0000002802020981 */ /* 0x000ea4000c1e1900 */
[----:B------:R-:W-:Y:S02]  /*1390*/  IMAD.U32 R4, RZ, RZ, UR8 ;  /* 0x00000008ff047e24 */ /* 0x000fe4000f8e00ff */
[----:B------:R-:W-:Y:S01]  /*13a0*/  IMAD.U32 R5, RZ, RZ, UR9 ;  /* 0x00000009ff057e24 */ /* 0x000fe2000f8e00ff */
[----:B------:R-:W-:-:S04]  /*13b0*/  ULDC.64 UR8, c[0x0][0x418] ;  /* 0x0001060000087ab9 */ /* 0x000fc80000000a00 */
[----:B---3--:R-:W3:Y:S01]  /*13c0*/  @P2 LDG.E R4, desc[UR40][R4.64] ;  /* 0x0000002804042981 */ /* 0x008ee2000c1e1900 */
[----:B------:R-:W-:Y:S01]  /*13d0*/  UISETP.NE.U32.AND UP0, UPT, UR8, URZ, UPT ;  /* 0x0000003f0800728c */ /* 0x000fe2000bf05070 */
[----:B------:R-:W-:Y:S01]  /*13e0*/  ISETP.NE.U32.AND P1, PT, RZ, UR10, PT ;  /* 0x0000000aff007c0c */ /* 0x000fe2000bf25070 */
[----:B------:R-:W-:Y:S01]  /*13f0*/  UMOV UR4, URZ ;  /* 0x0000003f00047c82 */ /* 0x000fe20008000000 */
[----:B------:R-:W-:Y:S01]  /*1400*/  ULDC UR8, c[0x0][0x424] ;  /* 0x0001090000087ab9 */ /* 0x000fe20000000800 */
[----:B------:R-:W-:Y:S01]  /*1410*/  UISETP.NE.AND.EX UP0, UPT, UR9, URZ, UPT, UP0 ;  /* 0x0000003f0900728c */ /* 0x000fe2000bf05300 */
[----:B------:R-:W-:Y:S01]  /*1420*/  ISETP.NE.AND.EX P1, PT, RZ, UR11, PT, P1 ;  /* 0x0000000bff007c0c */ /* 0x000fe2000bf25310 */
[----:B------:R-:W-:Y:S01]  /*1430*/  ULDC UR47, c[0x0][0x288] ;  /* 0x0000a200002f7ab9 */ /* 0x000fe20000000800 */
[----:B------:R-:W-:Y:S01]  /*1440*/  UMOV UR37, UR7 ;  /* 0x0000000700257c82 */ /* 0x000fe20008000000 */
[----:B------:R-:W-:-:S04]  /*1450*/  USEL UR8, UR8, 0x1, UP0 ;  /* 0x0000000108087887 */ /* 0x000fc80008000000 */
[----:B------:R-:W-:Y:S01]  /*1460*/  UIMAD UR48, UR8, UR48, URZ ;  /* 0x00000030083072a4 */ /* 0x000fe2000f8e023f */
[----:B--2---:R-:W-:Y:S02]  /*1470*/  @P0 R2UR UR4, R2 ;  /* 0x00000000020402ca */ /* 0x004fe400000e0000 */
[----:B---3--:R-:W-:Y:S01]  /*1480*/  @P2 R2UR UR47, R4 ;  /* 0x00000000042f22ca */ /* 0x008fe200000e0000 */
[----:B----4-:R-:W-:-:S14]  /*1490*/  @P2 BRA `(.L_x_3176) ;  /* 0x0000000000342947 */ /* 0x010fdc0003800000 */
        /* <DEDUP_REMOVED lines=13> */
.L_x_3176:
[----:B------:R-:W-:Y:S01]  /*1570*/  UMOV UR42, UR6 ;  /* 0x00000006002a7c82 */ /* 0x000fe20008000000 */
[----:B------:R-:W-:Y:S05]  /*1580*/  @!P1 BRA `(.L_x_3177) ;  /* 0x00000000001c9947 */ /* 0x000fea0003800000 */
[----:B------:R-:W-:Y:S02]  /*1590*/  ULDC.64 UR8, c[0x0][0xb18] ;  /* 0x0002c60000087ab9 */ /* 0x000fe40000000a00 */
[----:B------:R-:W-:-:S06]  /*15a0*/  UIMAD.WIDE UR6, UR6, 0x4, UR8 ;  /* 0x00000004060678a5 */ /* 0x000fcc000f8e0208 */
[----:B------:R-:W-:Y:S02]  /*15b0*/  IMAD.U32 R2, RZ, RZ, UR6 ;  /* 0x00000006ff027e24 */ /* 0x000fe4000f8e00ff */
[----:B------:R-:W-:-:S05]  /*15c0*/  IMAD.U32 R3, RZ, RZ, UR7 ;  /* 0x00000007ff037e24 */ /* 0x000fca000f8e00ff */
[----:B------:R-:W2:Y:S02]  /*15d0*/  LDG.E R2, desc[UR40][R2.64] ;  /* 0x0000002802027981 */ /* 0x000ea4000c1e1900 */
[----:B--2---:R-:W-:Y:S01]  /*15e0*/  R2UR UR48, R2 ;  /* 0x00000000023072ca */ /* 0x004fe200000e0000 */
[----:B------:R-:W-:-:S14]  /*15f0*/  BRA `(.L_x_3178) ;  /* 0x0000000000347947 */ /* 0x000fdc0003800000 */
.L_x_3177:
        /* <DEDUP_REMOVED lines=13> */
.L_x_3178:
[----:B------:R-:W0:Y:S01]  /*16d0*/  S2R R0, SR_TID.X ;  /* 0x0000000000007919 */ /* 0x000e220000002100 */
[----:B------:R-:W-:Y:S01]  /*16e0*/  UIADD3 UR6, UP2, UR38, 0x32450, URZ ;  /* 0x0003245026067890 */ /* 0x000fe2000ff5e03f */
[----:B------:R-:W-:Y:S01]  /*16f0*/  IMAD.MOV.U32 R2, RZ, RZ, 0x3000 ;  /* 0x00003000ff027424 */ /* 0x000fe200078e00ff */
[----:B------:R-:W-:Y:S01]  /*1700*/  UIADD3 UR12, UP3, UR38, 0x32460, URZ ;  /* 0x00032460260c7890 */ /* 0x000fe2000ff7e03f */
[----:B------:R-:W-:Y:S01]  /*1710*/  IMAD.U32 R3, RZ, RZ, UR36 ;  /* 0x00000024ff037e24 */ /* 0x000fe2000f8e00ff */
[----:B------:R-:W-:Y:S01]  /*1720*/  UIADD3 UR8, UP0, UR38, 0x32430, URZ ;  /* 0x0003243026087890 */ /* 0x000fe2000ff1e03f */
[----:B------:R-:W-:Y:S01]  /*1730*/  IMAD.MOV.U32 R8, RZ, RZ, 0x1 ;  /* 0x00000001ff087424 */ /* 0x000fe200078e00ff */
[----:B------:R-:W-:Y:S01]  /*1740*/  UIADD3 UR10, UP1, UR38, 0x32440, URZ ;  /* 0x00032440260a7890 */ /* 0x000fe2000ff3e03f */
[----:B------:R-:W-:Y:S01]  /*1750*/  IMAD.MOV.U32 R9, RZ, RZ, RZ ;  /* 0x000000ffff097224 */ /* 0x000fe200078e00ff */
[----:B------:R-:W-:Y:S01]  /*1760*/  UIADD3.X UR7, URZ, UR39, URZ, UP2, !UPT ;  /* 0x000000273f077290 */ /* 0x000fe200097fe43f */
[----:B------:R-:W-:Y:S01]  /*1770*/  IMAD.MOV.U32 R5, RZ, RZ, 0x100 ;  /* 0x00000100ff057424 */ /* 0x000fe200078e00ff */
[----:B------:R-:W-:Y:S01]  /*1780*/  UIADD3.X UR13, URZ, UR39, URZ, UP3, !UPT ;  /* 0x000000273f0d7290 */ /* 0x000fe20009ffe43f */
[----:B------:R-:W-:Y:S01]  /*1790*/  IMAD.MOV.U32 R6, RZ, RZ, 0x1 ;  /* 0x00000001ff067424 */ /* 0x000fe200078e00ff */
[----:B------:R-:W-:Y:S01]  /*17a0*/  UIADD3.X UR9, URZ, UR39, URZ, UP0, !UPT ;  /* 0x000000273f097290 */ /* 0x000fe200087fe43f */
[----:B------:R-:W-:Y:S01]  /*17b0*/  IMAD.MOV.U32 R7, RZ, RZ, RZ ;  /* 0x000000ffff077224 */ /* 0x000fe200078e00ff */
[----:B------:R-:W-:Y:S01]  /*17c0*/  UIADD3.X UR11, URZ, UR39, URZ, UP1, !UPT ;  /* 0x000000273f0b7290 */ /* 0x000fe20008ffe43f */
[----:B------:R-:W-:Y:S01]  /*17d0*/  IMAD.U32 R10, RZ, RZ, UR6 ;  /* 0x00000006ff0a7e24 */ /* 0x000fe2000f8e00ff */
[----:B------:R-:W-:Y:S01]  /*17e0*/  UIADD3 UR48, -UR4, UR48, URZ ;  /* 0x0000003004307290 */ /* 0x000fe2000fffe13f */
[----:B------:R-:W-:Y:S01]  /*17f0*/  IMAD.U32 R18, RZ, RZ, UR12 ;  /* 0x0000000cff127e24 */ /* 0x000fe2000f8e00ff */
[----:B------:R1:W-:Y:S01]  /*1800*/  STL.64 [R1+0x18], R2 ;  /* 0x0000180201007387 */ /* 0x0003e20000100a00 */
[----:B------:R-:W-:Y:S01]  /*1810*/  ULDC UR4, c[0x0][0x448] ;  /* 0x0001120000047ab9 */ /* 0x000fe20000000800 */
[----:B------:R-:W-:Y:S01]  /*1820*/  IMAD.U32 R11, RZ, RZ, UR7 ;  /* 0x00000007ff0b7e24 */ /* 0x000fe2000f8e00ff */
[----:B------:R-:W-:Y:S01]  /*1830*/  UISETP.NE.AND UP0, UPT, UR4, 0x1, UPT ;  /* 0x000000010400788c */ /* 0x000fe2000bf05270 */
[----:B------:R-:W-:Y:S01]  /*1840*/  IMAD.U32 R19, RZ, RZ, UR13 ;  /* 0x0000000dff137e24 */ /* 0x000fe2000f8e00ff */
[----:B------:R2:W-:Y:S01]  /*1850*/  STL.64 [R1+0x60], R8 ;  /* 0x0000600801007387 */ /* 0x0005e20000100a00 */
[----:B------:R-:W-:Y:S01]  /*1860*/  IMAD.U32 R20, RZ, RZ, UR5 ;  /* 0x00000005ff147e24 */ /* 0x000fe2000f8e00ff */
[----:B------:R-:W-:Y:S01]  /*1870*/  USHF.L.U32 UR43, UR5, 0x7, URZ ;  /* 0x00000007052b7899 */ /* 0x000fe2000800063f */
[----:B------:R-:W-:Y:S01]  /*1880*/  IMAD.MOV.U32 R12, RZ, RZ, 0xc000 ;  /* 0x0000c000ff0c7424 */ /* 0x000fe200078e00ff */
[----:B------:R-:W-:Y:S01]  /*1890*/  STL.128 [R1+0x440], RZ ;  /* 0x000440ff01007387 */ /* 0x000fe20000100c00 */
[----:B------:R-:W-:Y:S01]  /*18a0*/  IMAD.U32 R13, RZ, RZ, UR36 ;  /* 0x00000024ff0d7e24 */ /* 0x000fe2000f8e00ff */
[----:B------:R-:W-:Y:S01]  /*18b0*/  ULDC.64 UR4, c[0x0][0xad8] ;  /* 0x0002b60000047ab9 */ /* 0x000fe20000000a00 */
[----:B------:R-:W-:Y:S01]  /*18c0*/  IMAD.MOV.U32 R15, RZ, RZ, 0x100 ;  /* 0x00000100ff0f7424 */ /* 0x000fe200078e00ff */
[----:B0-----:R-:W-:Y:S01]  /*18d0*/  LOP3.LUT R0, R0, 0x7f, RZ, 0xc0, !PT ;  /* 0x0000007f00007812 */ /* 0x001fe200078ec0ff */
[----:B-1----:R-:W-:Y:S01]  /*18e0*/  IMAD.U32 R2, RZ, RZ, UR10 ;  /* 0x0000000aff027e24 */ /* 0x002fe2000f8e00ff */
[----:B------:R-:W-:Y:S01]  /*18f0*/  UISETP.GE.AND UP1, UPT, UR5, 0x1, UPT ;  /* 0x000000010500788c */ /* 0x000fe2000bf26270 */
[----:B------:R-:W-:Y:S01]  /*1900*/  IMAD.U32 R3, RZ, RZ, UR11 ;  /* 0x0000000bff037e24 */ /* 0x000fe2000f8e00ff */
[----:B------:R-:W-:Y:S01]  /*1910*/  ISETP.NE.AND P0, PT, R0, RZ, PT ;  /* 0x000000ff0000720c */ /* 0x000fe20003f05270 */
[----:B--2---:R-:W-:Y:S01]  /*1920*/  IMAD.U32 R8, RZ, RZ, UR8 ;  /* 0x00000008ff087e24 */ /* 0x004fe2000f8e00ff */
[----:B------:R-:W0:Y:S01]  /*1930*/  LDC R0, c[0x0][0xa80] ;  /* 0x0002a000ff007b82 */ /* 0x000e220000000800 */
[----:B------:R-:W-:Y:S01]  /*1940*/  IMAD.U32 R9, RZ, RZ, UR9 ;  /* 0x00000009ff097e24 */ /* 0x000fe2000f8e00ff */
[----:B------:R-:W-:Y:S01]  /*1950*/  SEL R4, RZ, 0x1, P0 ;  /* 0x00000001ff047807 */ /* 0x000fe20000000000 */
[----:B------:R-:W-:Y:S01]  /*1960*/  STL [R1+0x70], R20 ;  /* 0x0000701401007387 */ /* 0x000fe20000100800 */
[----:B------:R-:W-:Y:S01]  /*1970*/  UIADD3 UR8, UR43, 0x7f, URZ ;  /* 0x0000007f2b087890 */ /* 0x000fe2000fffe03f */
[----:B------:R-:W-:Y:S01]  /*1980*/  PLOP3.LUT P2, PT, PT, PT, UP1, 0x80, 0x0 ;  /* 0x000000000000781c */ /* 0x000fe20003f4f018 */
[----:B------:R-:W-:Y:S01]  /*1990*/  @UP0 ULDC UR6, c[0x0][0x44c] ;  /* 0x0001130000060ab9 */ /* 0x000fe20000000800 */
[----:B------:R-:W-:Y:S01]  /*19a0*/  IMAD.MOV.U32 R14, RZ, RZ, R4 ;  /* 0x000000ffff0e7224 */ /* 0x000fe200078e0004 */
[----:B------:R1:W-:Y:S01]  /*19b0*/  STL.128 [R1+0x20], R4 ;  /* 0x0000200401007387 */ /* 0x0003e20000100c00 */
[----:B------:R-:W-:Y:S01]  /*19c0*/  UIMAD.WIDE.U32 UR6, UR8, UR6, URZ ;  /* 0x00000006080672a5 */ /* 0x000fe2000f8e003f */
[C---:B------:R-:W-:Y:S01]  /*19d0*/  IADD3 R33, P0, R16.reuse, 0x440, RZ ;  /* 0x0000044010217810 */ /* 0x040fe20007f1e0ff */
[----:B------:R-:W-:Y:S01]  /*19e0*/  @UP0 ULDC UR9, c[0x0][0x450] ;  /* 0x0001140000090ab9 */ /* 0x000fe20000000800 */
[----:B------:R2:W-:Y:S01]  /*19f0*/  STL.128 [R1+0x50], R12 ;  /* 0x0000500c01007387 */ /* 0x0005e20000100c00 */
[----:B------:R-:W-:Y:S01]  /*1a00*/  UIADD3 UR44, UR48, 0x1, -UR47 ;  /* 0x00000001302c7890 */ /* 0x000fe2000fffe82f */
[----:B------:R-:W-:Y:S01]  /*1a10*/  IADD3 R32, P1, R16, 0x38, RZ ;  /* 0x0000003810207810 */ /* 0x000fe20007f3e0ff */
[----:B------:R-:W-:Y:S01]  /*1a20*/  @UP0 USHF.R.U32.HI UR8, URZ, UR9, UR7 ;  /* 0x000000093f080299 */ /* 0x000fe20008011607 */
[----:B------:R2:W-:Y:S01]  /*1a30*/  STL.64 [R1+0x8], R8 ;  /* 0x0000080801007387 */ /* 0x0005e20000100a00 */
[----:B------:R-:W-:-:S02]  /*1a40*/  IMAD.X R44, RZ, RZ, R17, P0 ;  /* 0x000000ffff2c7224 */ /* 0x000fc400000e0611 */
[----:B------:R-:W-:Y:S01]  /*1a50*/  UIADD3 UR6, UR44, UR8, URZ ;  /* 0x000000082c067290 */ /* 0x000fe2000fffe03f */
[----:B------:R2:W-:Y:S01]  /*1a60*/  STL.64 [R1+0x10], R2 ;  /* 0x0000100201007387 */ /* 0x0005e20000100a00 */
[----:B------:R-:W-:Y:S02]  /*1a70*/  IMAD.X R45, RZ, RZ, R17, P1 ;  /* 0x000000ffff2d7224 */ /* 0x000fe400008e0611 */
[----:B------:R-:W-:Y:S01]  /*1a80*/  UIADD3 UR4, UR6, UR4, URZ ;  /* 0x0000000406047290 */ /* 0x000fe2000fffe03f */
[----:B-1----:R-:W-:Y:S01]  /*1a90*/  IMAD.MOV.U32 R4, RZ, RZ, R10 ;  /* 0x000000ffff047224 */ /* 0x002fe200078e000a */
[----:B------:R2:W-:Y:S01]  /*1aa0*/  STL.64 [R1+0x30], R2 ;  /* 0x0000300201007387 */ /* 0x0005e20000100a00 */
[----:B------:R-:W-:Y:S02]  /*1ab0*/  IMAD.MOV.U32 R5, RZ, RZ, R11 ;  /* 0x000000ffff057224 */ /* 0x000fe400078e000b */
[----:B------:R-:W-:Y:S01]  /*1ac0*/  IMAD.MOV.U32 R6, RZ, RZ, R18 ;  /* 0x000000ffff067224 */ /* 0x000fe200078e0012 */
[----:B0-----:R2:W-:Y:S01]  /*1ad0*/  STL [R1+0x460], R0 ;  /* 0x0004600001007387 */ /* 0x0015e20000100800 */
[----:B------:R-:W-:-:S03]  /*1ae0*/  IMAD.MOV.U32 R7, RZ, RZ, R19 ;  /* 0x000000ffff077224 */ /* 0x000fc600078e0013 */
[----:B------:R2:W-:Y:S04]  /*1af0*/  STL.128 [R1+0x450], RZ ;  /* 0x000450ff01007387 */ /* 0x0005e80000100c00 */
[----:B------:R2:W-:Y:S04]  /*1b00*/  STL.128 [R1+0x40], R4 ;  /* 0x0000400401007387 */ /* 0x0005e80000100c00 */
[----:B------:R2:W-:Y:S04]  /*1b10*/  STL.64 [R1+0x68], R6 ;  /* 0x0000680601007387 */ /* 0x0005e80000100a00 */
        /* <DEDUP_REMOVED lines=45> */
.L_x_3180:
[----:B------:R-:W-:-:S11]  /*1df0*/  UISETP.NE.AND UP1, UPT, UR5, 0x1, UPT ;  /* 0x000000010500788c */ /* 0x000fd6000bf25270 */
[----:B------:R-:W-:Y:S02]  /*1e00*/  @UP1 ULDC.64 UR10, c[0x0][0xae0] ;  /* 0x0002b800000a1ab9 */ /* 0x000fe40000000a00 */
[----:B------:R-:W-:-:S04]  /*1e10*/  UIMAD.WIDE.U32 UR6, UR8, UR10, URZ ;  /* 0x0000000a080672a5 */ /* 0x000fc8000f8e003f */
[----:B------:R-:W-:-:S12]  /*1e20*/  @UP1 USHF.R.U32.HI UR8, URZ, UR11, UR7 ;  /* 0x0000000b3f081299 */ /* 0x000fd80008011607 */
.L_x_3181:
[----:B------:R-:W-:-:S04]  /*1e30*/  UIMAD UR8, UR8, UR5, UR5 ;  /* 0x00000005080872a4 */ /* 0x000fc8000f8e0205 */
[----:B------:R-:W-:-:S04]  /*1e40*/  UISETP.LT.AND UP1, UPT, UR4, UR8, UPT ;  /* 0x000000080400728c */ /* 0x000fc8000bf21270 */
[----:B------:R-:W-:-:S12]  /*1e50*/  USEL UR4, UR4, UR8, UP1 ;  /* 0x0000000804047287 */ /* 0x000fd80008800000 */
.L_x_3179:
        /* <DEDUP_REMOVED lines=31> */
.L_x_3183:
[----:B------:R-:W-:-:S11]  /*2050*/  UISETP.NE.AND UP0, UPT, UR5, 0x1, UPT ;  /* 0x000000010500788c */ /* 0x000fd6000bf05270 */
[----:B------:R-:W-:Y:S02]  /*2060*/  @UP0 ULDC.64 UR10, c[0x0][0xae0] ;  /* 0x0002b800000a0ab9 */ /* 0x000fe40000000a00 */
[----:B------:R-:W-:-:S04]  /*2070*/  UIMAD.WIDE.U32 UR6, UR4, UR10, URZ ;  /* 0x0000000a040672a5 */ /* 0x000fc8000f8e003f */
[----:B------:R-:W-:-:S12]  /*2080*/  @UP0 USHF.R.U32.HI UR4, URZ, UR11, UR7 ;  /* 0x0000000b3f040299 */ /* 0x000fd80008011607 */
.L_x_3184:
[----:B------:R-:W-:-:S04]  /*2090*/  UIMAD UR4, UR4, UR5, URZ ;  /* 0x00000005040472a4 */ /* 0x000fc8000f8e023f */
[----:B------:R-:W-:-:S04]  /*20a0*/  UISETP.LT.AND UP0, UPT, UR8, UR4, UPT ;  /* 0x000000040800728c */ /* 0x000fc8000bf01270 */
[----:B------:R-:W-:-:S12]  /*20b0*/  USEL UR8, UR8, UR4, !UP0 ;  /* 0x0000000408087287 */ /* 0x000fd8000c000000 */
.L_x_3182:
        /* <DEDUP_REMOVED lines=9> */
[----:B--2---:R-:W0:Y:S01]  /*2150*/  SHFL.IDX PT, R0, R223, RZ, 0x1f ;  /* 0x00001fffdf007589 */ /* 0x004e2200000e0000 */
        /* <DEDUP_REMOVED lines=87> */
.L_x_3186:
[----:B------:R-:W1:Y:S01]  /*26d0*/  S2R R20, SR_TID.X ;  /* 0x0000000000147919 */ /* 0x000e620000002100 */
[----:B0-----:R-:W0:Y:S01]  /*26e0*/  LDC.64 R10, c[0x0][0xad0] ;  /* 0x0002b400ff0a7b82 */ /* 0x001e220000000a00 */
[----:B------:R-:W-:Y:S01]  /*26f0*/  IADD3 R8, P0, R16, 0x120, RZ ;  /* 0x0000012010087810 */ /* 0x000fe20007f1e0ff */
[----:B------:R-:W-:Y:S01]  /*2700*/  ULDC UR4, c[0x0][0x20] ;  /* 0x0000080000047ab9 */ /* 0x000fe20000000800 */
[----:B------:R-:W-:Y:S01]  /*2710*/  IMAD.U32 R13, RZ, RZ, UR47 ;  /* 0x0000002fff0d7e24 */ /* 0x000fe2000f8e00ff */
[----:B------:R-:W-:Y:S01]  /*2720*/  STL.64 [R1+0x130], R34 ;  /* 0x0001302201007387 */ /* 0x000fe20000100a00 */
[----:B------:R-:W-:Y:S02]  /*2730*/  VIADD R194, R22, -UR4 ;  /* 0x8000000416c27c36 */ /* 0x000fe40008000000 */
[--C-:B------:R-:W-:Y:S01]  /*2740*/  IMAD.X R9, RZ, RZ, R17.reuse, P0 ;  /* 0x000000ffff097224 */ /* 0x100fe200000e0611 */
[----:B------:R-:W2:Y:S01]  /*2750*/  LDC.64 R4, c[0x0][0xad8] ;  /* 0x0002b600ff047b82 */ /* 0x000ea20000000a00 */
[----:B------:R-:W-:Y:S01]  /*2760*/  IMAD.U32 R15, RZ, RZ, UR48 ;  /* 0x00000030ff0f7e24 */ /* 0x000fe2000f8e00ff */
[----:B------:R-:W-:Y:S04]  /*2770*/  STL.64 [R1+0x120], R200 ;  /* 0x000120c801007387 */ /* 0x000fe80000100a00 */
[----:B------:R-:W-:Y:S02]  /*2780*/  STL.64 [R1+0x128], R8 ;  /* 0x0001280801007387 */ /* 0x000fe40000100a00 */
[----:B------:R-:W3:Y:S02]  /*2790*/  LDC.64 R2, c[0x0][0xae0] ;  /* 0x0002b800ff027b82 */ /* 0x000ee40000000a00 */
[----:B------:R-:W-:Y:S04]  /*27a0*/  STL.U8 [R1+0x138], RZ ;  /* 0x000138ff01007387 */ /* 0x000fe80000100000 */
[----:B------:R4:W-:Y:S02]  /*27b0*/  STL [R194+0x4], R13 ;  /* 0x0000040dc2007387 */ /* 0x0009e40000100800 */
[----:B------:R-:W5:Y:S02]  /*27c0*/  LDC.64 R6, c[0x0][0x448] ;  /* 0x00011200ff067b82 */ /* 0x000f640000000a00 */
[----:B------:R0:W-:Y:S04]  /*27d0*/  STL [R194+0x8], R15 ;  /* 0x0000080fc2007387 */ /* 0x0001e80000100800 */
[----:B0-----:R0:W-:Y:S01]  /*27e0*/  STL [R194+0xc], R11 ;  /* 0x00000c0bc2007387 */ /* 0x0011e20000100800 */
[----:B-1----:R-:W-:Y:S01]  /*27f0*/  VIADD R202, R20, 0xffffff80 ;  /* 0xffffff8014ca7836 */ /* 0x002fe20000000000 */
[----:B------:R-:W1:Y:S02]  /*2800*/  LDC R235, c[0x0][0x450] ;  /* 0x00011400ffeb7b82 */ /* 0x000e640000000800 */
[----:B------:R0:W-:Y:S04]  /*2810*/  STL [R194+0x14], RZ ;  /* 0x000014ffc2007387 */ /* 0x0001e80000100800 */
[----:B------:R0:W-:Y:S04]  /*2820*/  STL [R194], R202 ;  /* 0x000000cac2007387 */ /* 0x0001e80000100800 */
[----:B--2---:R0:W-:Y:S04]  /*2830*/  STL [R194+0x10], R4 ;  /* 0x00001004c2007387 */ /* 0x0041e80000100800 */
[----:B------:R0:W-:Y:S04]  /*2840*/  STL [R194+0x18], R5 ;  /* 0x00001805c2007387 */ /* 0x0001e80000100800 */
[----:B---3--:R0:W-:Y:S04]  /*2850*/  STL [R194+0x1c], R2 ;  /* 0x00001c02c2007387 */ /* 0x0081e80000100800 */
[----:B------:R0:W-:Y:S04]  /*2860*/  STL [R194+0x20], R3 ;  /* 0x00002003c2007387 */ /* 0x0001e80000100800 */
[----:B-----5:R0:W-:Y:S04]  /*2870*/  STL [R194+0x24], R6 ;  /* 0x00002406c2007387 */ /* 0x0201e80000100800 */
[----:B------:R0:W-:Y:S04]  /*2880*/  STL [R194+0x28], R7 ;  /* 0x00002807c2007387 */ /* 0x0001e80000100800 */
[----:B-1----:R0:W-:Y:S04]  /*2890*/  STL [R194+0x2c], R235 ;  /* 0x00002cebc2007387 */ /* 0x0021e80000100800 */
        /* <DEDUP_REMOVED lines=12> */
.L_x_3440:
[----:B------:R-:W-:Y:S05]  /*2960*/  BSYNC B0 ;  /* 0x0000000000007941 */ /* 0x000fea0003800000 */
.L_x_3187:
        /* <DEDUP_REMOVED lines=58> */
.L_x_3190:
[----:B------:R-:W-:Y:S05]  /*2d10*/  BSYNC B0 ;  /* 0x0000000000007941 */ /* 0x000fea0003800000 */
.L_x_3189:
        /* <DEDUP_REMOVED lines=8> */
.L_x_3192:
[----:B------:R-:W-:Y:S05]  /*2da0*/  BSYNC B0 ;  /* 0x0000000000007941 */ /* 0x000fea0003800000 */
.L_x_3191:
[----:B------:R-:W-:Y:S04]  /*2db0*/  BSSY B0, `(.L_x_3193) ;  /* 0x0000004000007945 */ /* 0x000fe80003800000 */
[----:B-1----:R-:W-:Y:S05]  /*2dc0*/  @P0 BRA `(.L_x_3194) ;  /* 0x0000000000080947 */ /* 0x002fea0003800000 */
[----:B------:R-:W1:Y:S02]  /*2dd0*/  SYNCS.PHASECHK.TRANS64.TRYWAIT P0, [R20+URZ], R21 ;  /* 0x00000015140075a7 */ /* 0x000e64000800017f */
[----:B-1----:R-:W-:Y:S05]  /*2de0*/  @!P0 BRA `(.L_x_3195) ;  /* 0x0000027000dc8947 */ /* 0x002fea0003800000 */
.L_x_3194:
[----:B------:R-:W-:Y:S05]  /*2df0*/  BSYNC B0 ;  /* 0x0000000000007941 */ /* 0x000fea0003800000 */
.L_x_3193:
        /* <DEDUP_REMOVED lines=58> */
.L_x_3441:
[----:B------:R-:W-:Y:S05]  /*31a0*/  BSYNC B0 ;  /* 0x0000000000007941 */ /* 0x000fea0003800000 */
.L_x_3196:
[----:B------:R-:W2:Y:S04]  /*31b0*/  LDL R10, [R1+0x54] ;  /* 0x00005400010a7983 */ /* 0x000ea80000100800 */
[----:B0-----:R0:W5:Y:S01]  /*31c0*/  LDL.64 R8, [R1+0x218] ;  /* 0x0002180001087983 */ /* 0x0011620000100a00 */
[----:B------:R-:W-:Y:S01]  /*31d0*/  BSSY B0, `(.L_x_3198) ;  /* 0x0000005000007945 */ /* 0x000fe20003800000 */
[----:B--2---:R-:W-:-:S04]  /*31e0*/  LOP3.LUT R10, R10, 0x1, RZ, 0xfc, !PT ;  /* 0x000000010a0a7812 */ /* 0x004fc800078efcff */
[----:B------:R-:W-:-:S13]  /*31f0*/  ISETP.NE.AND P1, PT, R10, 0x3, PT ;  /* 0x000000030a00780c */ /* 0x000fda0003f25270 */
[----:B0-----:R-:W-:Y:S05]  /*3200*/  @!P1 BRA `(.L_x_3199) ;  /* 0x0000000000049947 */ /* 0x001fea0003800000 */
[----:B------:R-:W-:Y:S01]  /*3210*/  BPT.TRAP 0x1 ;  /* 0x000000040000795c */ /* 0x000fe20000300000 */
.L_x_3199:
[----:B------:R-:W-:Y:S05]  /*3220*/  BSYNC B0 ;  /* 0x0000000000007941 */ /* 0x000fea0003800000 */
.L_x_3198:
        /* <DEDUP_REMOVED lines=8> */
.L_x_3201:
[----:B------:R-:W-:Y:S05]  /*32b0*/  BSYNC B0 ;  /* 0x0000000000007941 */ /* 0x000fea0003800000 */
.L_x_3200:
[----:B------:R-:W-:Y:S04]  /*32c0*/  BSSY B0, `(.L_x_3202) ;  /* 0x0000004000007945 */ /* 0x000fe80003800000 */
[----:B-1----:R-:W-:Y:S05]  /*32d0*/  @P0 BRA `(.L_x_3203) ;  /* 0x0000000000080947 */ /* 0x002fea0003800000 */
[----:B------:R-:W1:Y:S02]  /*32e0*/  SYNCS.PHASECHK.TRANS64.TRYWAIT P0, [R8+URZ], R9 ;  /* 0x00000009080075a7 */ /* 0x000e64000800017f */
[----:B-1----:R-:W-:Y:S05]  /*32f0*/  @!P0 BRA `(.L_x_3204) ;  /* 0x0000026c00c48947 */ /* 0x002fea0003800000 */
.L_x_3203:
[----:B------:R-:W-:Y:S05]  /*3300*/  BSYNC B0 ;  /* 0x0000000000007941 */ /* 0x000fea0003800000 */
.L_x_3202:
        /* <DEDUP_REMOVED lines=209> */
[----:B------:R-:W3:Y:S04]  /*4020*/  LDL R10, [R194+0x18] ;  /* 0x00001800c20a7983 */ /* 0x000ee80000100800 */
[----:B------:R-:W5:Y:S04]  /*4030*/  LDL R9, [R194+0x4] ;  /* 0x00000400c2097983 */ /* 0x000f680000100800 */
[----:B------:R-:W5:Y:S04]  /*4040*/  LDL R13, [R194+0xc] ;  /* 0x00000c00c20d7983 */ /* 0x000f680000100800 */
[----:B------:R-:W5:Y:S04]  /*4050*/  LDL R11, [R194+0x10] ;  /* 0x00001000c20b7983 */ /* 0x000f680000100800 */
[----:B------:R-:W5:Y:S04]  /*4060*/  LDL R12, [R194+0x14] ;  /* 0x00001400c20c7983 */ /* 0x000f680000100800 */
[----:B--2---:R-:W2:Y:S01]  /*4070*/  LD.E R14, desc[UR40][R14.64] ;  /* 0x000000280e0e7980 */ /* 0x004ea2000c101900 */
[----:B----4-:R-:W-:-:S03]  /*4080*/  ISETP.NE.AND P1, PT, R8, 0x1, PT ;  /* 0x000000010800780c */ /* 0x010fc60003f25270 */
[----:B------:R-:W4:Y:S10]  /*4090*/  LDL R8, [R194+0x8] ;  /* 0x00000800c2087983 */ /* 0x000f340000100800 */
[----:B------:R-:W4:Y:S04]  /*40a0*/  @P1 LDL R20, [R194+0x28] ;  /* 0x00002800c2141983 */ /* 0x000f280000100800 */
[----:B------:R-:W4:Y:S01]  /*40b0*/  @P1 LDL R21, [R194+0x2c] ;  /* 0x00002c00c2151983 */ /* 0x000f220000100800 */
[----:B------:R-:W-:Y:S01]  /*40c0*/  UMOV UR4, 0xffffffa0 ;  /* 0xffffffa000047882 */ /* 0x000fe20000000000 */
[----:B---3--:R-:W-:Y:S01]  /*40d0*/  ISETP.GE.AND P2, PT, R10, 0x1, PT ;  /* 0x000000010a00780c */ /* 0x008fe20003f46270 */
[----:B------:R-:W-:Y:S01]  /*40e0*/  UIMAD UR4, UR49, UR4, 0x60 ;  /* 0x00000060310474a4 */ /* 0x000fe2000f8e0204 */
[----:B-----5:R-:W-:Y:S01]  /*40f0*/  LOP3.LUT R13, RZ, R13, RZ, 0x33, !PT ;  /* 0x0000000dff0d7212 */ /* 0x020fe200078e33ff */
[----:B------:R-:W-:Y:S01]  /*4100*/  BSSY B0, `(.L_x_3205) ;  /* 0x00000a9000007945 */ /* 0x000fe20003800000 */
[-C--:B--2---:R-:W-:Y:S01]  /*4110*/  FMUL.FTZ R141, R25, R14.reuse ;  /* 0x0000000e198d7220 */ /* 0x084fe20000410000 */
[----:B------:R-:W-:Y:S01]  /*4120*/  SHF.R.S32.HI R25, RZ, 0x1f, R18 ;  /* 0x0000001fff197819 */ /* 0x000fe20000011412 */
[----:B------:R-:W-:-:S03]  /*4130*/  FMUL.FTZ R133, R26, R14 ;  /* 0x0000000e1a857220 */ /* 0x000fc60000410000 */
[----:B------:R-:W-:Y:S01]  /*4140*/  LEA.HI R26, R25, R18, RZ, 0x7 ;  /* 0x00000012191a7211 */ /* 0x000fe200078f38ff */
[----:B------:R-:W-:-:S03]  /*4150*/  FMUL.FTZ R131, R27, R14 ;  /* 0x0000000e1b837220 */ /* 0x000fc60000410000 */
[----:B------:R-:W-:Y:S01]  /*4160*/  LOP3.LUT R27, R26, 0xffffff80, RZ, 0xc0, !PT ;  /* 0xffffff801a1b7812 */ /* 0x000fe200078ec0ff */
[----:B------:R-:W-:-:S04]  /*4170*/  FMUL.FTZ R139, R28, R14 ;  /* 0x0000000e1c8b7220 */ /* 0x000fc80000410000 */
[----:B------:R-:W-:Y:S02]  /*4180*/  IMAD.IADD R27, R18, 0x1, -R27 ;  /* 0x00000001121b7824 */ /* 0x000fe400078e0a1b */
[----:B------:R-:W-:-:S03]  /*4190*/  FMUL.FTZ R137, R29, R14 ;  /* 0x0000000e1d897220 */ /* 0x000fc60000410000 */
[----:B------:R-:W-:Y:S01]  /*41a0*/  SHF.R.S32.HI R28, RZ, 0x1f, R27 ;  /* 0x0000001fff1c7819 */ /* 0x000fe2000001141b */
[----:B------:R-:W-:-:S03]  /*41b0*/  FMUL.FTZ R127, R31, R14 ;  /* 0x0000000e1f7f7220 */ /* 0x000fc60000410000 */
[----:B------:R-:W-:Y:S01]  /*41c0*/  LEA.HI R29, R28, R27, RZ, 0x2 ;  /* 0x0000001b1c1d7211 */ /* 0x000fe200078f10ff */
[----:B------:R-:W-:Y:S01]  /*41d0*/  FMUL.FTZ R129, R30, R14 ;  /* 0x0000000e1e817220 */ /* 0x000fe20000410000 */
[----:B------:R-:W-:Y:S02]  /*41e0*/  LEA.HI R31, R25, R18, RZ, 0x2 ;  /* 0x00000012191f7211 */ /* 0x000fe400078f10ff */
[--C-:B------:R-:W-:Y:S02]  /*41f0*/  SHF.R.S32.HI R30, RZ, 0x2, R29.reuse ;  /* 0x00000002ff1e7819 */ /* 0x100fe4000001141d */
[----:B------:R-:W-:Y:S01]  /*4200*/  SHF.R.S32.HI R25, RZ, 0x1f, R29 ;  /* 0x0000001fff197819 */ /* 0x000fe2000001141d */
[----:B------:R-:W-:Y:S01]  /*4210*/  FMUL.FTZ R229, R33, R14 ;  /* 0x0000000e21e57220 */ /* 0x000fe20000410000 */
[----:B------:R-:W-:Y:S02]  /*4220*/  LOP3.LUT R33, R31, 0xfffffffc, RZ, 0xc0, !PT ;  /* 0xfffffffc1f217812 */ /* 0x000fe400078ec0ff */
[----:B------:R-:W-:-:S02]  /*4230*/  LEA.HI R31, R25, R30, RZ, 0x3 ;  /* 0x0000001e191f7211 */ /* 0x000fc400078f18ff */
[----:B------:R-:W-:Y:S02]  /*4240*/  SHF.R.S32.HI R25, RZ, 0x7, R26 ;  /* 0x00000007ff197819 */ /* 0x000fe4000001141a */
[----:B------:R-:W-:Y:S01]  /*4250*/  LEA.HI R28, R28, R27, RZ, 0x5 ;  /* 0x0000001b1c1c7211 */ /* 0x000fe200078f28ff */
[----:B------:R-:W-:Y:S01]  /*4260*/  IMAD.IADD R33, R18, 0x1, -R33 ;  /* 0x0000000112217824 */ /* 0x000fe200078e0a21 */
[----:B------:R-:W-:Y:S02]  /*4270*/  LOP3.LUT R31, R31, 0xfffffff8, RZ, 0xc0, !PT ;  /* 0xfffffff81f1f7812 */ /* 0x000fe400078ec0ff */
[----:B------:R-:W-:Y:S02]  /*4280*/  LEA.HI R26, R26, R25, RZ, 0x1 ;  /* 0x000000191a1a7211 */ /* 0x000fe400078f08ff */
[----:B------:R-:W-:Y:S01]  /*4290*/  SHF.R.S32.HI R28, RZ, 0x5, R28 ;  /* 0x00000005ff1c7819 */ /* 0x000fe2000001141c */
[----:B------:R-:W-:Y:S01]  /*42a0*/  IMAD.IADD R31, R30, 0x1, -R31 ;  /* 0x000000011e1f7824 */ /* 0x000fe200078e0a1f */
[----:B------:R-:W-:-:S02]  /*42b0*/  LOP3.LUT R26, R26, 0x3fffffe, RZ, 0xc0, !PT ;  /* 0x03fffffe1a1a7812 */ /* 0x000fc400078ec0ff */
        /* <DEDUP_REMOVED lines=128> */
.L_x_3210:
[----:B------:R-:W-:Y:S05]  /*4ac0*/  BSYNC B2 ;  /* 0x0000000000027941 */ /* 0x000fea0003800000 */
.L_x_3209:
[----:B------:R-:W-:Y:S01]  /*4ad0*/  LOP3.LUT R13, RZ, R13, RZ, 0x33, !PT ;  /* 0x0000000dff0d7212 */ /* 0x000fe200078e33ff */
[----:B------:R-:W-:Y:S06]  /*4ae0*/  BRA `(.L_x_3211) ;  /* 0x0000000000187947 */ /* 0x000fec0003800000 */
.L_x_3208:
[----:B------:R-:W-:-:S13]  /*4af0*/  ISETP.NE.AND P1, PT, R10, 0x1, PT ;  /* 0x000000010a00780c */ /* 0x000fda0003f25270 */
[----:B------:R-:W-:Y:S05]  /*4b00*/  @!P1 BRA `(.L_x_3211) ;  /* 0x0000000000109947 */ /* 0x000fea0003800000 */
[----:B------:R-:W2:Y:S04]  /*4b10*/  LDL R14, [R194+0x1c] ;  /* 0x00001c00c20e7983 */ /* 0x000ea80000100800 */
[----:B------:R-:W3:Y:S01]  /*4b20*/  LDL R18, [R194+0x20] ;  /* 0x00002000c2127983 */ /* 0x000ee20000100800 */
[----:B--2---:R-:W-:-:S05]  /*4b30*/  IMAD.HI.U32 R13, R13, R14, RZ ;  /* 0x0000000e0d0d7227 */ /* 0x004fca00078e00ff */
[----:B---3--:R-:W-:-:S07]  /*4b40*/  SHF.R.U32.HI R13, RZ, R18, R13 ;  /* 0x00000012ff0d7219 */ /* 0x008fce000001160d */
.L_x_3211:
[----:B------:R-:W-:Y:S05]  /*4b50*/  BSYNC B1 ;  /* 0x0000000000017941 */ /* 0x000fea0003800000 */
.L_x_3207:
[----:B------:R-:W-:-:S05]  /*4b60*/  IMAD R13, R10, R13, R26 ;  /* 0x0000000d0a0d7224 */ /* 0x000fca00078e021a */
[----:B------:R-:W-:Y:S02]  /*4b70*/  VIMNMX R12, R12, R13, !PT ;  /* 0x0000000d0c0c7248 */ /* 0x000fe40007fe0100 */
[----:B------:R-:W-:-:S07]  /*4b80*/  VIADDMNMX R11, R13, R10, R11, PT ;  /* 0x0000000a0d0b7246 */ /* 0x000fce000380010b */
.L_x_3206:
[----:B------:R-:W-:Y:S05]  /*4b90*/  BSYNC B0 ;  /* 0x0000000000007941 */ /* 0x000fea0003800000 */
.L_x_3205:
        /* <DEDUP_REMOVED lines=133> */
.L_x_3217:
[----:B------:R-:W-:Y:S05]  /*53f0*/  BSYNC B2 ;  /* 0x0000000000027941 */ /* 0x000fea0003800000 */
.L_x_3216:
[----:B------:R-:W-:Y:S01]  /*5400*/  LOP3.LUT R9, RZ, R9, RZ, 0x33, !PT ;  /* 0x00000009ff097212 */ /* 0x000fe200078e33ff */
[----:B------:R-:W-:Y:S06]  /*5410*/  BRA `(.L_x_3218) ;  /* 0x0000000000187947 */ /* 0x000fec0003800000 */
.L_x_3215:
[----:B------:R-:W-:-:S13]  /*5420*/  ISETP.NE.AND P6, PT, R10, 0x1, PT ;  /* 0x000000010a00780c */ /* 0x000fda0003fc5270 */
[----:B------:R-:W-:Y:S05]  /*5430*/  @!P6 BRA `(.L_x_3218) ;  /* 0x000000000010e947 */ /* 0x000fea0003800000 */
[----:B------:R-:W2:Y:S04]  /*5440*/  LDL R8, [R194+0x1c] ;  /* 0x00001c00c2087983 */ /* 0x000ea80000100800 */
[----:B------:R-:W3:Y:S01]  /*5450*/  LDL R14, [R194+0x20] ;  /* 0x00002000c20e7983 */ /* 0x000ee20000100800 */
[----:B--2---:R-:W-:-:S05]  /*5460*/  IMAD.HI.U32 R9, R9, R8, RZ ;  /* 0x0000000809097227 */ /* 0x004fca00078e00ff */
[----:B---3--:R-:W-:-:S07]  /*5470*/  SHF.R.U32.HI R9, RZ, R14, R9 ;  /* 0x0000000eff097219 */ /* 0x008fce0000011609 */
.L_x_3218:
[----:B------:R-:W-:Y:S05]  /*5480*/  BSYNC B1 ;  /* 0x0000000000017941 */ /* 0x000fea0003800000 */
.L_x_3214:
[----:B------:R-:W-:-:S05]  /*5490*/  IMAD R9, R10, R9, R26 ;  /* 0x000000090a097224 */ /* 0x000fca00078e021a */
[----:B------:R-:W-:Y:S02]  /*54a0*/  VIADDMNMX R11, R9, R10, R11, PT ;  /* 0x0000000a090b7246 */ /* 0x000fe4000380010b */
[----:B------:R-:W-:-:S07]  /*54b0*/  VIMNMX R12, R12, R9, !PT ;  /* 0x000000090c0c7248 */ /* 0x000fce0007fe0100 */
.L_x_3213:
[----:B------:R-:W-:Y:S05]  /*54c0*/  BSYNC B0 ;  /* 0x0000000000007941 */ /* 0x000fea0003800000 */
.L_x_3212:
        /* <DEDUP_REMOVED lines=13> */
[----:B------:R-:W5:Y:S01]  /*55a0*/  LDL R18, [R1+0x39c] ;  /* 0x00039c0001127983 */ /* 0x000f620000100800 */
[----:B------:R-:W-:Y:S02]  /*55b0*/  ISETP.LT.OR P1, PT, R11, 0xa, P1 ;  /* 0x0000000a0b00780c */ /* 0x000fe40000f21670 */
[----:B------:R-:W-:Y:S01]  /*55c0*/  ISETP.NE.AND P6, PT, R30, RZ, PT ;  /* 0x000000ff1e00720c */ /* 0x000fe20003fc5270 */
[----:B------:R-:W5:Y:S01]  /*55d0*/  LDL R20, [R1+0x3f0] ;  /* 0x0003f00001147983 */ /* 0x000f620000100800 */
[----:B------:R-:W-:-:S02]  /*55e0*/  FSEL R127, R127, -INF , !P1 ;  /* 0xff8000007f7f7808 */ /* 0x000fc40004800000 */
[----:B------:R-:W-:Y:S01]  /*55f0*/  ISETP.NE.AND P1, PT, R27, RZ, PT ;  /* 0x000000ff1b00720c */ /* 0x000fe20003f25270 */
[----:B------:R-:W5:Y:S01]  /*5600*/  LDL R145, [R1+0x218] ;  /* 0x0002180001917983 */ /* 0x000f620000100800 */
[----:B------:R-:W-:Y:S02]  /*5610*/  FMNMX.FTZ R10, R143, R141, !PT ;  /* 0x0000008d8f0a7209 */ /* 0x000fe40007810000 */
[----:B------:R-:W-:Y:S01]  /*5620*/  ISETP.GT.AND P1, PT, R12, 0x10, !P1 ;  /* 0x000000100c00780c */ /* 0x000fe20004f24270 */
[----:B------:R-:W5:Y:S01]  /*5630*/  LDL R27, [R1+0x2a0] ;  /* 0x0002a000011b7983 */ /* 0x000f620000100800 */
[----:B------:R-:W-:Y:S02]  /*5640*/  FMNMX.FTZ R10, R139, R10, !PT ;  /* 0x0000000a8b0a7209 */ /* 0x000fe40007810000 */
[----:B------:R-:W-:Y:S01]  /*5650*/  ISETP.LT.OR P1, PT, R11, 0x11, P1 ;  /* 0x000000110b00780c */ /* 0x000fe20000f21670 */
[----:B------:R-:W5:Y:S01]  /*5660*/  LDL R26, [R1+0x408] ;  /* 0x00040800011a7983 */ /* 0x000f620000100800 */
[----:B------:R-:W-:-:S02]  /*5670*/  FMNMX.FTZ R9, R137, R10, !PT ;  /* 0x0000000a89097209 */ /* 0x000fc40007810000 */
[----:B------:R-:W-:Y:S01]  /*5680*/  FSEL R156, R156, -INF , !P1 ;  /* 0xff8000009c9c7808 */ /* 0x000fe20004800000 */
[----:B------:R-:W5:Y:S01]  /*5690*/  LDL R152, [R1+0x27c] ;  /* 0x00027c0001987983 */ /* 0x000f620000100800 */
[----:B------:R-:W-:Y:S02]  /*56a0*/  ISETP.NE.AND P1, PT, R28, RZ, PT ;  /* 0x000000ff1c00720c */ /* 0x000fe40003f25270 */
[C---:B------:R-:W-:Y:S01]  /*56b0*/  ISETP.GT.AND P3, PT, R12.reuse, 0x50, !P3 ;  /* 0x000000500c00780c */ /* 0x040fe20005f64270 */
[----:B------:R-:W5:Y:S01]  /*56c0*/  LDL R154, [R1+0x280] ;  /* 0x00028000019a7983 */ /* 0x000f620000100800 */
[C---:B------:R-:W-:Y:S02]  /*56d0*/  ISETP.GT.AND P1, PT, R12.reuse, 0x11, !P1 ;  /* 0x000000110c00780c */ /* 0x040fe40004f24270 */
[----:B------:R-:W-:Y:S01]  /*56e0*/  ISETP.GT.AND P4, PT, R12, 0x51, !P4 ;  /* 0x000000510c00780c */ /* 0x000fe20006784270 */
[----:B------:R-:W5:Y:S01]  /*56f0*/  LDL R114, [R1+0x230] ;  /* 0x0002300001727983 */ /* 0x000f620000100800 */
[----:B------:R-:W-:-:S02]  /*5700*/  ISETP.LT.OR P1, PT, R11, 0x12, P1 ;  /* 0x000000120b00780c */ /* 0x000fc40000f21670 */
[----:B------:R-:W-:Y:S01]  /*5710*/  ISETP.LT.OR P3, PT, R11, 0x51, P3 ;  /* 0x000000510b00780c */ /* 0x000fe20001f61670 */
[----:B------:R-:W5:Y:S01]  /*5720*/  LDL R116, [R1+0x234] ;  /* 0x0002340001747983 */ /* 0x000f620000100800 */
[----:B------:R-:W-:Y:S02]  /*5730*/  FSEL R167, R167, -INF , !P1 ;  /* 0xff800000a7a77808 */ /* 0x000fe40004800000 */
[C---:B------:R-:W-:Y:S01]  /*5740*/  ISETP.GT.AND P1, PT, R12.reuse, 0x18, !P2 ;  /* 0x000000180c00780c */ /* 0x040fe20005724270 */
[----:B------:R-:W5:Y:S01]  /*5750*/  LDL R118, [R1+0x238] ;  /* 0x0002380001767983 */ /* 0x000f620000100800 */
[----:B------:R-:W-:Y:S02]  /*5760*/  ISETP.NE.AND P2, PT, R15, RZ, PT ;  /* 0x000000ff0f00720c */ /* 0x000fe40003f45270 */
[----:B------:R-:W-:Y:S01]  /*5770*/  ISETP.LT.OR P1, PT, R11, 0x19, P1 ;  /* 0x000000190b00780c */ /* 0x000fe20000f21670 */
[----:B------:R-:W5:Y:S01]  /*5780*/  LDL R120, [R1+0x23c] ;  /* 0x00023c0001787983 */ /* 0x000f620000100800 */
[----:B------:R-:W-:-:S02]  /*5790*/  ISETP.GT.AND P5, PT, R12, 0x58, !P5 ;  /* 0x000000580c00780c */ /* 0x000fc40006fa4270 */
[----:B------:R-:W-:Y:S01]  /*57a0*/  FSEL R168, R168, -INF , !P1 ;  /* 0xff800000a8a87808 */ /* 0x000fe20004800000 */
[----:B------:R-:W5:Y:S01]  /*57b0*/  LDL R122, [R1+0x240] ;  /* 0x00024000017a7983 */ /* 0x000f620000100800 */
[----:B------:R-:W-:Y:S02]  /*57c0*/  ISETP.GT.AND P1, PT, R12, 0x19, !P6 ;  /* 0x000000190c00780c */ /* 0x000fe40007724270 */
[----:B------:R-:W-:Y:S01]  /*57d0*/  ISETP.NE.AND P6, PT, R41, RZ, PT ;  /* 0x000000ff2900720c */ /* 0x000fe20003fc5270 */
[----:B------:R-:W5:Y:S01]  /*57e0*/  LDL R124, [R1+0x244] ;  /* 0x00024400017c7983 */ /* 0x000f620000100800 */
[C---:B------:R-:W-:Y:S02]  /*57f0*/  ISETP.LT.OR P1, PT, R11.reuse, 0x1a, P1 ;  /* 0x0000001a0b00780c */ /* 0x040fe40000f21670 */
[----:B------:R-:W-:Y:S01]  /*5800*/  ISETP.LT.OR P4, PT, R11, 0x52, P4 ;  /* 0x000000520b00780c */ /* 0x000fe20002781670 */
[----:B------:R-:W5:Y:S01]  /*5810*/  LDL R41, [R1+0x2bc] ;  /* 0x0002bc0001297983 */ /* 0x000f620000100800 */
[----:B------:R-:W-:-:S02]  /*5820*/  FSEL R169, R169, -INF , !P1 ;  /* 0xff800000a9a97808 */ /* 0x000fc40004800000 */
[----:B------:R-:W-:Y:S01]  /*5830*/  ISETP.NE.AND P1, PT, R32, RZ, PT ;  /* 0x000000ff2000720c */ /* 0x000fe20003f25270 */
[----:B------:R-:W5:Y:S01]  /*5840*/  LDL R126, [R1+0x248] ;  /* 0x00024800017e7983 */ /* 0x000f620000100800 */
[----:B------:R-:W-:Y:S02]  /*5850*/  FSEL R180, R180, -INF , !P3 ;  /* 0xff800000b4b47808 */ /* 0x000fe40005800000 */
[----:B------:R-:W-:Y:S01]  /*5860*/  ISETP.GT.AND P1, PT, R12, 0x20, !P1 ;  /* 0x000000200c00780c */ /* 0x000fe20004f24270 */
[----:B------:R-:W5:Y:S01]  /*5870*/  LDL R128, [R1+0x24c] ;  /* 0x00024c0001807983 */ /* 0x000f620000100800 */
[C---:B------:R-:W-:Y:S02]  /*5880*/  ISETP.LT.OR P5, PT, R11.reuse, 0x59, P5 ;  /* 0x000000590b00780c */ /* 0x040fe40002fa1670 */
[----:B------:R-:W-:Y:S01]  /*5890*/  ISETP.LT.OR P1, PT, R11, 0x21, P1 ;  /* 0x000000210b00780c */ /* 0x000fe20000f21670 */
[----:B------:R-:W5:Y:S01]  /*58a0*/  LDL R130, [R1+0x250] ;  /* 0x0002500001827983 */ /* 0x000f620000100800 */
[----:B------:R-:W-:-:S02]  /*58b0*/  FSEL R181, R181, -INF , !P4 ;  /* 0xff800000b5b57808 */ /* 0x000fc40006000000 */
[----:B------:R-:W-:Y:S01]  /*58c0*/  FSEL R172, R172, -INF , !P1 ;  /* 0xff800000acac7808 */ /* 0x000fe20004800000 */
[----:B------:R-:W5:Y:S01]  /*58d0*/  LDL R132, [R1+0x254] ;  /* 0x0002540001847983 */ /* 0x000f620000100800 */
[----:B------:R-:W-:Y:S02]  /*58e0*/  ISETP.NE.AND P1, PT, R33, RZ, PT ;  /* 0x000000ff2100720c */ /* 0x000fe40003f25270 */
[----:B------:R-:W-:Y:S01]  /*58f0*/  FSEL R182, R182, -INF , !P5 ;  /* 0xff800000b6b67808 */ /* 0x000fe20006800000 */
[----:B------:R-:W5:Y:S01]  /*5900*/  LDL R134, [R1+0x258] ;  /* 0x0002580001867983 */ /* 0x000f620000100800 */
[----:B------:R-:W-:-:S03]  /*5910*/  ISETP.GT.AND P1, PT, R12, 0x21, !P1 ;  /* 0x000000210c00780c */ /* 0x000fc60004f24270 */
[----:B------:R-:W5:Y:S01]  /*5920*/  LDL R136, [R1+0x25c] ;  /* 0x00025c0001887983 */ /* 0x000f620000100800 */
[----:B------:R-:W-:-:S03]  /*5930*/  ISETP.LT.OR P1, PT, R11, 0x22, P1 ;  /* 0x000000220b00780c */ /* 0x000fc60000f21670 */
[----:B------:R-:W5:Y:S01]  /*5940*/  LDL R138, [R1+0x260] ;  /* 0x00026000018a7983 */ /* 0x000f620000100800 */
[----:B------:R-:W-:Y:S02]  /*5950*/  FSEL R173, R173, -INF , !P1 ;  /* 0xff800000adad7808 */ /* 0x000fe40004800000 */
[----:B------:R-:W-:Y:S01]  /*5960*/  ISETP.NE.AND P1, PT, R34, RZ, PT ;  /* 0x000000ff2200720c */ /* 0x000fe20003f25270 */
[----:B------:R-:W5:Y:S03]  /*5970*/  LDL R140, [R1+0x264] ;  /* 0x00026400018c7983 */ /* 0x000f660000100800 */
[----:B------:R-:W-:Y:S01]  /*5980*/  ISETP.GT.AND P1, PT, R12, 0x28, !P1 ;  /* 0x000000280c00780c */ /* 0x000fe20004f24270 */
[----:B------:R-:W5:Y:S03]  /*5990*/  LDL R142, [R1+0x268] ;  /* 0x00026800018e7983 */ /* 0x000f660000100800 */
[----:B------:R-:W-:Y:S01]  /*59a0*/  ISETP.LT.OR P1, PT, R11, 0x29, P1 ;  /* 0x000000290b00780c */ /* 0x000fe20000f21670 */
[----:B------:R-:W5:Y:S03]  /*59b0*/  LDL R144, [R1+0x26c] ;  /* 0x00026c0001907983 */ /* 0x000f660000100800 */
[----:B------:R-:W-:Y:S01]  /*59c0*/  FSEL R174, R174, -INF , !P1 ;  /* 0xff800000aeae7808 */ /* 0x000fe20004800000 */
[----:B------:R-:W5:Y:S01]  /*59d0*/  LDL R146, [R1+0x270] ;  /* 0x0002700001927983 */ /* 0x000f620000100800 */
[----:B------:R-:W-:-:S03]  /*59e0*/  ISETP.NE.AND P1, PT, R35, RZ, PT ;  /* 0x000000ff2300720c */ /* 0x000fc60003f25270 */
        /* <DEDUP_REMOVED lines=44> */
[----:B------:R-:W-:-:S02]  /*5cb0*/  ISETP.GT.AND P1, PT, R12, RZ, !P2 ;  /* 0x000000ff0c00720c */ /* 0x000fc40005724270 */
[----:B------:R-:W-:Y:S01]  /*5cc0*/  ISETP.NE.AND P2, PT, R43, RZ, PT ;  /* 0x000000ff2b00720c */ /* 0x000fe20003f45270 */
[----:B------:R-:W5:Y:S01]  /*5cd0*/  LDL R65, [R1+0x2ec] ;  /* 0x0002ec0001417983 */ /* 0x000f620000100800 */
[----:B------:R-:W-:Y:S02]  /*5ce0*/  ISETP.LT.OR P1, PT, R11, 0x1, P1 ;  /* 0x000000010b00780c */ /* 0x000fe40000f21670 */
[C---:B------:R-:W-:Y:S01]  /*5cf0*/  ISETP.GT.AND P2, PT, R12.reuse, 0x49, !P2 ;  /* 0x000000490c00780c */ /* 0x040fe20005744270 */
[----:B------:R-:W5:Y:S01]  /*5d00*/  LDL R43, [R1+0x2c0] ;  /* 0x0002c000012b7983 */ /* 0x000f620000100800 */
[----:B------:R-:W-:Y:S02]  /*5d10*/  FSEL R133, R133, -INF , !P1 ;  /* 0xff80000085857808 */ /* 0x000fe40004800000 */
[----:B------:R-:W-:Y:S01]  /*5d20*/  ISETP.GT.AND P1, PT, R12, 0x41, !P6 ;  /* 0x000000410c00780c */ /* 0x000fe20007724270 */
[----:B------:R-:W5:Y:S01]  /*5d30*/  LDL R67, [R1+0x2f0] ;  /* 0x0002f00001437983 */ /* 0x000f620000100800 */
[----:B------:R-:W-:-:S02]  /*5d40*/  FMNMX.FTZ R8, R133, R131, !PT ;  /* 0x0000008385087209 */ /* 0x000fc40007810000 */
[----:B------:R-:W-:Y:S01]  /*5d50*/  ISETP.LT.OR P1, PT, R11, 0x42, P1 ;  /* 0x000000420b00780c */ /* 0x000fe20000f21670 */
[----:B------:R-:W5:Y:S01]  /*5d60*/  LDL R69, [R1+0x2f4] ;  /* 0x0002f40001457983 */ /* 0x000f620000100800 */
[----:B------:R-:W-:Y:S02]  /*5d70*/  FMNMX.FTZ R8, R129, R8, !PT ;  /* 0x0000000881087209 */ /* 0x000fe40007810000 */
[----:B------:R-:W-:Y:S01]  /*5d80*/  FSEL R177, R177, -INF , !P1 ;  /* 0xff800000b1b17808 */ /* 0x000fe20004800000 */
[----:B------:R-:W5:Y:S01]  /*5d90*/  LDL R71, [R1+0x2f8] ;  /* 0x0002f80001477983 */ /* 0x000f620000100800 */
[----:B------:R-:W-:Y:S02]  /*5da0*/  FMNMX.FTZ R15, R127, R8, !PT ;  /* 0x000000087f0f7209 */ /* 0x000fe40007810000 */
[----:B------:R-:W-:Y:S01]  /*5db0*/  FMNMX.FTZ R8, R166, R9, !PT ;  /* 0x00000009a6087209 */ /* 0x000fe20007810000 */
[----:B------:R-:W5:Y:S01]  /*5dc0*/  LDL R73, [R1+0x2fc] ;  /* 0x0002fc0001497983 */ /* 0x000f620000100800 */
[----:B------:R-:W-:-:S02]  /*5dd0*/  FMNMX.FTZ R10, R156, R15, !PT ;  /* 0x0000000f9c0a7209 */ /* 0x000fc40007810000 */
[----:B------:R-:W-:Y:S01]  /*5de0*/  FMNMX.FTZ R9, R229, R8, !PT ;  /* 0x00000008e5097209 */ /* 0x000fe20007810000 */
[----:B------:R-:W5:Y:S01]  /*5df0*/  LDL R75, [R1+0x300] ;  /* 0x00030000014b7983 */ /* 0x000f620000100800 */
[----:B------:R-:W-:Y:S02]  /*5e00*/  FMNMX.FTZ R15, R167, R10, !PT ;  /* 0x0000000aa70f7209 */ /* 0x000fe40007810000 */
[----:B------:R-:W-:Y:S01]  /*5e10*/  FMNMX.FTZ R8, R228, R9, !PT ;  /* 0x00000009e4087209 */ /* 0x000fe20007810000 */
        /* <DEDUP_REMOVED lines=25> */
[----:B------:R-:W-:Y:S02]  /*5fb0*/  ISETP.NE.AND P1, PT, R42, RZ, PT ;  /* 0x000000ff2a00720c */ /* 0x000fe40003f25270 */
[----:B------:R-:W-:Y:S01]  /*5fc0*/  FMNMX.FTZ R10, R220, R15, !PT ;  /* 0x0000000fdc0a7209 */ /* 0x000fe20007810000 */
[----:B------:R-:W5:Y:S01]  /*5fd0*/  LDL R95, [R1+0x328] ;  /* 0x00032800015f7983 */ /* 0x000f620000100800 */
[----:B------:R-:W-:Y:S02]  /*5fe0*/  FMNMX.FTZ R8, R187, R8, !PT ;  /* 0x00000008bb087209 */ /* 0x000fe40007810000 */
[----:B------:R-:W-:Y:S01]  /*5ff0*/  ISETP.GT.AND P1, PT, R12, 0x48, !P1 ;  /* 0x000000480c00780c */ /* 0x000fe20004f24270 */
[----:B------:R-:W5:Y:S01]  /*6000*/  LDL R97, [R1+0x32c] ;  /* 0x00032c0001617983 */ /* 0x000f620000100800 */
[----:B------:R-:W-:-:S02]  /*6010*/  FMNMX.FTZ R9, R221, R10, !PT ;  /* 0x0000000add097209 */ /* 0x000fc40007810000 */
[----:B------:R-:W-:Y:S01]  /*6020*/  FMNMX.FTZ R15, R195, R8, !PT ;  /* 0x00000008c30f7209 */ /* 0x000fe20007810000 */
[----:B------:R-:W5:Y:S01]  /*6030*/  LDL R99, [R1+0x330] ;  /* 0x0003300001637983 */ /* 0x000f620000100800 */
[----:B------:R-:W-:Y:S02]  /*6040*/  ISETP.LT.OR P1, PT, R11, 0x49, P1 ;  /* 0x000000490b00780c */ /* 0x000fe40000f21670 */
[----:B------:R-:W-:Y:S01]  /*6050*/  FMNMX.FTZ R8, R176, R9, !PT ;  /* 0x00000009b0087209 */ /* 0x000fe20007810000 */
[----:B------:R-:W5:Y:S01]  /*6060*/  LDL R101, [R1+0x334] ;  /* 0x0003340001657983 */ /* 0x000f620000100800 */
[----:B------:R-:W-:Y:S02]  /*6070*/  FMNMX.FTZ R10, R218, R15, !PT ;  /* 0x0000000fda0a7209 */ /* 0x000fe40007810000 */
[----:B------:R-:W-:Y:S01]  /*6080*/  FSEL R178, R178, -INF , !P1 ;  /* 0xff800000b2b27808 */ /* 0x000fe20004800000 */
        /* <DEDUP_REMOVED lines=11> */
[----:B------:R-:W-:Y:S01]  /*6140*/  ISETP.NE.AND P6, PT, R24, RZ, PT ;  /* 0x000000ff1800720c */ /* 0x000fe20003fc5270 */
[----:B------:R-:W5:Y:S01]  /*6150*/  LDL R111, [R1+0x348] ;  /* 0x00034800016f7983 */ /* 0x000f620000100800 */
[----:B------:R-:W-:Y:S02]  /*6160*/  FMNMX.FTZ R15, R179, R8, !PT ;  /* 0x00000008b30f7209 */ /* 0x000fe40007810000 */
[----:B------:R-:W-:Y:S01]  /*6170*/  FMNMX.FTZ R10, R216, R9, !PT ;  /* 0x00000009d80a7209 */ /* 0x000fe20007810000 */
[----:B------:R-:W5:Y:S01]  /*6180*/  LDL R113, [R1+0x34c] ;  /* 0x00034c0001717983 */ /* 0x000f620000100800 */
[----:B------:R-:W-:Y:S02]  /*6190*/  ISETP.GT.AND P6, PT, R12, 0x59, !P6 ;  /* 0x000000590c00780c */ /* 0x000fe400077c4270 */
[----:B------:R-:W-:Y:S01]  /*61a0*/  FMNMX.FTZ R8, R180, R15, !PT ;  /* 0x0000000fb4087209 */ /* 0x000fe20007810000 */
[----:B------:R-:W5:Y:S01]  /*61b0*/  LDL R115, [R1+0x350] ;  /* 0x0003500001737983 */ /* 0x000f620000100800 */
[----:B------:R-:W-:-:S02]  /*61c0*/  FMNMX.FTZ R10, R215, R10, !PT ;  /* 0x0000000ad70a7209 */ /* 0x000fc40007810000 */
[----:B------:R-:W-:Y:S01]  /*61d0*/  ISETP.LT.OR P6, PT, R11, 0x5a, P6 ;  /* 0x0000005a0b00780c */ /* 0x000fe200037c1670 */
[----:B------:R-:W5:Y:S01]  /*61e0*/  LDL R15, [R1+0x294] ;  /* 0x00029400010f7983 */ /* 0x000f620000100800 */
[----:B------:R-:W-:Y:S02]  /*61f0*/  FMNMX.FTZ R9, R181, R8, !PT ;  /* 0x00000008b5097209 */ /* 0x000fe40007810000 */
[----:B------:R-:W-:Y:S01]  /*6200*/  FMNMX.FTZ R10, R217, R10, !PT ;  /* 0x0000000ad90a7209 */ /* 0x000fe20007810000 */
[----:B------:R-:W5:Y:S01]  /*6210*/  LDL R117, [R1+0x354] ;  /* 0x0003540001757983 */ /* 0x000f620000100800 */
[----:B------:R-:W-:Y:S02]  /*6220*/  FSEL R183, R183, -INF , !P6 ;  /* 0xff800000b7b77808 */ /* 0x000fe40007000000 */
[----:B------:R-:W-:Y:S01]  /*6230*/  FMNMX.FTZ R8, R182, R9, !PT ;  /* 0x00000009b6087209 */ /* 0x000fe20007810000 */
[----:B------:R-:W5:Y:S03]  /*6240*/  LDL R121, [R1+0x358] ;  /* 0x0003580001797983 */ /* 0x000f660000100800 */
[----:B------:R-:W-:Y:S01]  /*6250*/  FMNMX.FTZ R11, R183, R8, !PT ;  /* 0x00000008b70b7209 */ /* 0x000fe20007810000 */
[----:B------:R-:W0:Y:S04]  /*6260*/  SHFL.BFLY PT, R9, R10, 0x2, 0x1f ;  /* 0x0c401f000a097f89 */ /* 0x000e2800000e0000 */
[----:B------:R-:W-:Y:S04]  /*6270*/  STL.64 [R1+0x440], R10 ;  /* 0x0004400a01007387 */ /* 0x000fe80000100a00 */
[----:B------:R-:W5:Y:S04]  /*6280*/  LDL R147, [R1+0x444] ;  /* 0x0004440001937983 */ /* 0x000f680000100800 */
[----:B------:R-:W5:Y:S04]  /*6290*/  LDL R123, [R1+0x35c] ;  /* 0x00035c00017b7983 */ /* 0x000f680000100800 */
[----:B------:R-:W5:Y:S04]  /*62a0*/  LDL R125, [R1+0x360] ;  /* 0x00036000017d7983 */ /* 0x000f680000100800 */
[----:B------:R-:W5:Y:S01]  /*62b0*/  LDL R135, [R1+0x364] ;  /* 0x0003640001877983 */ /* 0x000f620000100800 */
[----:B0-----:R-:W-:-:S03]  /*62c0*/  FMNMX.FTZ R12, R10, R9, !PT ;  /* 0x000000090a0c7209 */ /* 0x001fc60007810000 */
[----:B------:R-:W5:Y:S04]  /*62d0*/  LDL R100, [R1+0x368] ;  /* 0x0003680001647983 */ /* 0x000f680000100800 */
[----:B------:R-:W0:Y:S04]  /*62e0*/  SHFL.BFLY PT, R9, R12, 0x1, 0x1f ;  /* 0x0c201f000c097f89 */ /* 0x000e2800000e0000 */
[----:B------:R-:W5:Y:S04]  /*62f0*/  LDL R102, [R1+0x36c] ;  /* 0x00036c0001667983 */ /* 0x000f680000100800 */
[----:B------:R-:W5:Y:S04]  /*6300*/  LDL R104, [R1+0x370] ;  /* 0x0003700001687983 */ /* 0x000f680000100800 */
[----:B------:R-:W5:Y:S04]  /*6310*/  LDL R106, [R1+0x374] ;  /* 0x00037400016a7983 */ /* 0x000f680000100800 */
[----:B------:R-:W5:Y:S04]  /*6320*/  LDL R108, [R1+0x378] ;  /* 0x00037800016c7983 */ /* 0x000f680000100800 */
[----:B------:R-:W5:Y:S01]  /*6330*/  LDL R110, [R1+0x37c] ;  /* 0x00037c00016e7983 */ /* 0x000f620000100800 */
[----:B0-----:R-:W-:-:S03]  /*6340*/  FMNMX.FTZ R14, R12, R9, !PT ;  /* 0x000000090c0e7209 */ /* 0x001fc60007810000 */
[----:B------:R-:W5:Y:S04]  /*6350*/  LDL R112, [R1+0x380] ;  /* 0x0003800001707983 */ /* 0x000f680000100800 */
[----:B------:R0:W-:Y:S04]  /*6360*/  STL [R1+0x440], R14 ;  /* 0x0004400e01007387 */ /* 0x0001e80000100800 */
[----:B------:R-:W5:Y:S04]  /*6370*/  LDL R119, [R1+0x440] ;  /* 0x0004400001777983 */ /* 0x000f680000100800 */
[----:B------:R-:W5:Y:S04]  /*6380*/  LDL.64 R8, [R1+0xa8] ;  /* 0x0000a80001087983 */ /* 0x000f680000100a00 */
        /* <DEDUP_REMOVED lines=40> */
[----:B--2---:R-:W-:Y:S04]  /*6610*/  STL [R1+0x284], R160 ;  /* 0x000284a001007387 */ /* 0x004fe80000100800 */
[----:B---3--:R-:W-:Y:S04]  /*6620*/  STL [R1+0x288], R162 ;  /* 0x000288a201007387 */ /* 0x008fe80000100800 */
[----:B----4-:R-:W-:Y:S04]  /*6630*/  STL [R1+0x28c], R164 ;  /* 0x00028ca401007387 */ /* 0x010fe80000100800 */
[----:B-----5:R-:W0:Y:S02]  /*6640*/  SHFL.BFLY PT, R10, R147, 0x2, 0x1f ;  /* 0x0c401f00930a7f89 */ /* 0x020e2400000e0000 */
[----:B0-----:R-:W-:-:S05]  /*6650*/  FMNMX.FTZ R149, R10, R147, !PT ;  /* 0x000000930a957209 */ /* 0x001fca0007810000 */
[----:B------:R-:W0:Y:S04]  /*6660*/  SHFL.BFLY PT, R10, R149, 0x1, 0x1f ;  /* 0x0c201f00950a7f89 */ /* 0x000e2800000e0000 */
[----:B------:R1:W-:Y:S04]  /*6670*/  STL [R1+0x294], R15 ;  /* 0x0002940f01007387 */ /* 0x0003e80000100800 */
[----:B------:R2:W-:Y:S01]  /*6680*/  STL [R1+0x298], R19 ;  /* 0x0002981301007387 */ /* 0x0005e20000100800 */
[----:B0-----:R-:W-:Y:S02]  /*6690*/  FMNMX.FTZ R10, R149, R10, !PT ;  /* 0x0000000a950a7209 */ /* 0x001fe40007810000 */
[----:B------:R-:W-:Y:S01]  /*66a0*/  FSETP.NEU.FTZ.AND P1, PT, R119, -INF , PT ;  /* 0xff8000007700780b */ /* 0x000fe20003f3d000 */
[----:B------:R-:W-:-:S02]  /*66b0*/  FMUL.FTZ R160, R14, R119 ;  /* 0x000000770ea07220 */ /* 0x000fc40000410000 */
[----:B-1----:R-:W-:-:S03]  /*66c0*/  FMUL.FTZ R15, R10, R14 ;  /* 0x0000000e0a0f7220 */ /* 0x002fc60000410000 */
[----:B------:R-:W-:Y:S02]  /*66d0*/  FSEL R160, R160, RZ, P1 ;  /* 0x000000ffa0a07208 */ /* 0x000fe40000800000 */
[----:B------:R-:W-:-:S04]  /*66e0*/  FSETP.NEU.FTZ.AND P1, PT, R10, -INF , PT ;  /* 0xff8000000a00780b */ /* 0x000fc80003f3d000 */
[----:B------:R-:W-:Y:S01]  /*66f0*/  FSEL R15, R15, RZ, P1 ;  /* 0x000000ff0f0f7208 */ /* 0x000fe20000800000 */
[----:B------:R0:W-:Y:S01]  /*6700*/  STL [R1+0x39c], R18 ;  /* 0x00039c1201007387 */ /* 0x0001e20000100800 */
[-CC-:B------:R-:W-:Y:S01]  /*6710*/  FFMA.FTZ R161, R143, R14.reuse, -R160.reuse ;  /* 0x0000000e8fa17223 */ /* 0x180fe200000108a0 */
[-CC-:B------:R-:W-:Y:S01]  /*6720*/  FFMA.FTZ R162, R141, R14.reuse, -R160.reuse ;  /* 0x0000000e8da27223 */ /* 0x180fe200000108a0 */
[-CC-:B------:R-:W-:Y:S01]  /*6730*/  FFMA.FTZ R163, R139, R14.reuse, -R160.reuse ;  /* 0x0000000e8ba37223 */ /* 0x180fe200000108a0 */
[----:B------:R1:W-:Y:S01]  /*6740*/  STL [R1+0x3f0], R20 ;  /* 0x0003f01401007387 */ /* 0x0003e20000100800 */
[-CC-:B------:R-:W-:Y:S01]  /*6750*/  FFMA.FTZ R164, R133, R14.reuse, -R15.reuse ;  /* 0x0000000e85a47223 */ /* 0x180fe2000001080f */
[-CC-:B------:R-:W-:Y:S01]  /*6760*/  FFMA.FTZ R165, R131, R14.reuse, -R15.reuse ;  /* 0x0000000e83a57223 */ /* 0x180fe2000001080f */
[-CC-:B--2---:R-:W-:Y:S01]  /*6770*/  FFMA.FTZ R19, R129, R14.reuse, -R15.reuse ;  /* 0x0000000e81137223 */ /* 0x184fe2000001080f */
[-C--:B0-----:R-:W-:Y:S01]  /*6780*/  FFMA.FTZ R18, R137, R14.reuse, -R160 ;  /* 0x0000000e89127223 */ /* 0x081fe200000108a0 */
[----:B-1----:R-:W-:Y:S01]  /*6790*/  FFMA.FTZ R20, R127, R14, -R15 ;  /* 0x0000000e7f147223 */ /* 0x002fe2000001080f */
[----:B------:R-:W-:Y:S08]  /*67a0*/  MUFU.EX2 R161, R161 ;  /* 0x000000a100a17308 */ /* 0x000ff00000000800 */
[----:B------:R-:W-:Y:S08]  /*67b0*/  MUFU.EX2 R162, R162 ;  /* 0x000000a200a27308 */ /* 0x000ff00000000800 */
[----:B------:R-:W-:Y:S08]  /*67c0*/  MUFU.EX2 R163, R163 ;  /* 0x000000a300a37308 */ /* 0x000ff00000000800 */
[----:B------:R-:W-:Y:S08]  /*67d0*/  MUFU.EX2 R18, R18 ;  /* 0x0000001200127308 */ /* 0x000ff00000000800 */
        /* <DEDUP_REMOVED lines=8> */
[----:B------:R-:W-:-:S03]  /*6860*/  R2UR UR6, R8 ;  /* 0x00000000080672ca */ /* 0x000fc600000e0000 */
[----:B------:R4:W-:Y:S01]  /*6870*/  STL [R1+0x2bc], R41 ;  /* 0x0002bc2901007387 */ /* 0x0009e20000100800 */
[----:B--2---:R-:W-:-:S03]  /*6880*/  IMAD.MOV.U32 R27, RZ, RZ, R9 ;  /* 0x000000ffff1b7224 */ /* 0x004fc600078e0009 */
[----:B------:R2:W-:Y:S01]  /*6890*/  STL [R1+0x3f4], R38 ;  /* 0x0003f42601007387 */ /* 0x0005e20000100800 */
[----:B---3--:R-:W-:-:S03]  /*68a0*/  IMAD.MOV.U32 R39, RZ, RZ, R9 ;  /* 0x000000ffff277224 */ /* 0x008fc600078e0009 */
[----:B------:R3:W-:Y:S01]  /*68b0*/  STL [R1+0x3f8], R40 ;  /* 0x0003f82801007387 */ /* 0x0007e20000100800 */
[----:B----4-:R-:W-:-:S03]  /*68c0*/  IMAD.MOV.U32 R41, RZ, RZ, R9 ;  /* 0x000000ffff297224 */ /* 0x010fc600078e0009 */
[----:B------:R4:W-:Y:S01]  /*68d0*/  STL [R1+0x408], R26 ;  /* 0x0004081a01007387 */ /* 0x0009e20000100800 */
[C---:B--2---:R-:W-:Y:S01]  /*68e0*/  VIADD R38, R8.reuse, 0x80 ;  /* 0x0000008008267836 */ /* 0x044fe20000000000 */
[----:B0-----:R-:W-:Y:S02]  /*68f0*/  F2FP.BF16.F32.PACK_AB R153, R165, R164 ;  /* 0x000000a4a599723e */ /* 0x001fe400000010ff */
[----:B------:R0:W-:Y:S01]  /*6900*/  STL [R1+0x27c], R152 ;  /* 0x00027c9801007387 */ /* 0x0001e20000100800 */
[----:B---3--:R-:W-:Y:S01]  /*6910*/  VIADD R40, R8, 0x100 ;  /* 0x0000010008287836 */ /* 0x008fe20000000000 */
[----:B-1----:R-:W-:Y:S02]  /*6920*/  F2FP.BF16.F32.PACK_AB R155, R20, R19 ;  /* 0x00000013149b723e */ /* 0x002fe400000010ff */
[----:B------:R1:W-:Y:S01]  /*6930*/  STL [R1+0x280], R154 ;  /* 0x0002809a01007387 */ /* 0x0003e20000100800 */
[----:B----4-:R-:W-:Y:S01]  /*6940*/  VIADD R26, R8, 0x180 ;  /* 0x00000180081a7836 */ /* 0x010fe20000000000 */
[----:B------:R-:W-:-:S02]  /*6950*/  R2UR UR10, R38 ;  /* 0x00000000260a72ca */ /* 0x000fc400000e0000 */
[----:B0-----:R-:W-:Y:S01]  /*6960*/  F2FP.BF16.F32.PACK_AB R152, R162, R161 ;  /* 0x000000a1a298723e */ /* 0x001fe200000010ff */
[----:B------:R-:W-:Y:S01]  /*6970*/  STL [R1+0x230], R114 ;  /* 0x0002307201007387 */ /* 0x000fe20000100800 */
[----:B-1----:R-:W-:-:S03]  /*6980*/  F2FP.BF16.F32.PACK_AB R154, R18, R163 ;  /* 0x000000a3129a723e */ /* 0x002fc600000010ff */
[----:B------:R-:W-:Y:S01]  /*6990*/  STL [R1+0x234], R116 ;  /* 0x0002347401007387 */ /* 0x000fe20000100800 */
[----:B------:R-:W-:Y:S02]  /*69a0*/  R2UR UR11, R39 ;  /* 0x00000000270b72ca */ /* 0x000fe400000e0000 */
[----:B------:R-:W-:Y:S01]  /*69b0*/  R2UR UR14, R40 ;  /* 0x00000000280e72ca */ /* 0x000fe200000e0000 */
[----:B------:R-:W-:Y:S01]  /*69c0*/  STL [R1+0x238], R118 ;  /* 0x0002387601007387 */ /* 0x000fe20000100800 */
[----:B------:R-:W-:Y:S02]  /*69d0*/  R2UR UR15, R41 ;  /* 0x00000000290f72ca */ /* 0x000fe400000e0000 */
[----:B------:R-:W-:Y:S01]  /*69e0*/  R2UR UR18, R26 ;  /* 0x000000001a1272ca */ /* 0x000fe200000e0000 */
[----:B------:R-:W-:Y:S01]  /*69f0*/  STL [R1+0x23c], R120 ;  /* 0x00023c7801007387 */ /* 0x000fe20000100800 */
[----:B------:R-:W-:-:S03]  /*6a00*/  R2UR UR19, R27 ;  /* 0x000000001b1372ca */ /* 0x000fc600000e0000 */
        /* <DEDUP_REMOVED lines=118> */
[----:B------:R-:W-:Y:S04]  /*7170*/  STL [R1+0x428], R12 ;  /* 0x0004280c01007387 */ /* 0x000fe80000100800 */
[----:B------:R2:W-:Y:S01]  /*7180*/  STL [R1+0x42c], R21 ;  /* 0x00042c1501007387 */ /* 0x0005e20000100800 */
[----:B------:R-:W-:Y:S08]  /*7190*/  MUFU.EX2 R156, R156 ;  /* 0x0000009c009c7308 */ /* 0x000ff00000000800 */
[----:B0-----:R-:W-:Y:S08]  /*71a0*/  MUFU.EX2 R11, R228 ;  /* 0x000000e4000b7308 */ /* 0x001ff00000000800 */
[----:B--2---:R-:W0:Y:S08]  /*71b0*/  MUFU.EX2 R21, R229 ;  /* 0x000000e500157308 */ /* 0x004e300000000800 */
[----:B------:R-:W2:Y:S08]  /*71c0*/  MUFU.EX2 R12, R227 ;  /* 0x000000e3000c7308 */ /* 0x000eb00000000800 */
[----:B------:R-:W3:Y:S08]  /*71d0*/  MUFU.EX2 R167, R167 ;  /* 0x000000a700a77308 */ /* 0x000ef00000000800 */
[----:B------:R-:W-:Y:S08]  /*71e0*/  MUFU.EX2 R168, R168 ;  /* 0x000000a800a87308 */ /* 0x000ff00000000800 */
[----:B------:R-:W4:Y:S01]  /*71f0*/  MUFU.EX2 R169, R169 ;  /* 0x000000a900a97308 */ /* 0x000f220000000800 */
        /* <DEDUP_REMOVED lines=10> */
[----:B------:R-:W5:Y:S08]  /*72a0*/  MUFU.EX2 R13, R13 ;  /* 0x0000000d000d7308 */ /* 0x000f700000000800 */
[----:B------:R-:W-:Y:S08]  /*72b0*/  MUFU.EX2 R170, R170 ;  /* 0x000000aa00aa7308 */ /* 0x000ff00000000800 */
[----:B------:R-:W1:Y:S08]  /*72c0*/  MUFU.EX2 R171, R171 ;  /* 0x000000ab00ab7308 */ /* 0x000e700000000800 */
[----:B------:R-:W-:Y:S01]  /*72d0*/  MUFU.EX2 R172, R172 ;  /* 0x000000ac00ac7308 */ /* 0x000fe20000000800 */
[----:B------:R-:W-:-:S02]  /*72e0*/  WARPGROUP.DEPBAR.LE gsb0, 0x0 ;  /* 0x00008000000079c5 */ /* 0x000fc40000010000 */
[----:B0-----:R-:W-:Y:S02]  /*72f0*/  F2FP.BF16.F32.PACK_AB R152, R21, R166 ;  /* 0x000000a61598723e */ /* 0x001fe400000010ff */
[----:B--2---:R-:W-:Y:S02]  /*7300*/  F2FP.BF16.F32.PACK_AB R154, R12, R11 ;  /* 0x0000000b0c9a723e */ /* 0x004fe400000010ff */
        /* <DEDUP_REMOVED lines=38> */
[----:B------:R-:W2:Y:S01]  /*7570*/  MUFU.EX2 R175, R175 ;  /* 0x000000af00af7308 */ /* 0x000ea20000000800 */
[----:B------:R-:W-:Y:S01]  /*7580*/  FADD.FTZ R162, R161, R162 ;  /* 0x000000a2a1a27221 */ /* 0x000fe20000010000 */
[-CC-:B------:R-:W-:Y:S01]  /*7590*/  FFMA.FTZ R158, R158, R14.reuse, -R160.reuse ;  /* 0x0000000e9e9e7223 */ /* 0x180fe200000108a0 */
[-CC-:B------:R-:W-:Y:S01]  /*75a0*/  FFMA.FTZ R159, R159, R14.reuse, -R160.reuse ;  /* 0x0000000e9f9f7223 */ /* 0x180fe200000108a0 */
[-C--:B------:R-:W-:Y:S01]  /*75b0*/  FFMA.FTZ R186, R186, R14.reuse, -R160 ;  /* 0x0000000ebaba7223 */ /* 0x080fe200000108a0 */
[----:B------:R-:W-:Y:S01]  /*75c0*/  FADD.FTZ R163, R163, R162 ;  /* 0x000000a2a3a37221 */ /* 0x000fe20000010000 */
[-CC-:B------:R-:W-:Y:S01]  /*75d0*/  FFMA.FTZ R187, R187, R14.reuse, -R160.reuse ;  /* 0x0000000ebbbb7223 */ /* 0x180fe200000108a0 */
[-CC-:B------:R-:W-:Y:S01]  /*75e0*/  FFMA.FTZ R188, R188, R14.reuse, -R15.reuse ;  /* 0x0000000ebcbc7223 */ /* 0x180fe2000001080f */
[-CC-:B------:R-:W-:Y:S01]  /*75f0*/  FFMA.FTZ R161, R219, R14.reuse, -R15.reuse ;  /* 0x0000000edba17223 */ /* 0x180fe2000001080f */
[-CC-:B------:R-:W-:Y:S01]  /*7600*/  FFMA.FTZ R162, R221, R14.reuse, -R15.reuse ;  /* 0x0000000edda27223 */ /* 0x180fe2000001080f */
        /* <DEDUP_REMOVED lines=10> */
[----:B------:R-:W3:Y:S08]  /*76b0*/  MUFU.EX2 R159, R159 ;  /* 0x0000009f009f7308 */ /* 0x000ef00000000800 */
[----:B------:R-:W-:Y:S08]  /*76c0*/  MUFU.EX2 R186, R186 ;  /* 0x000000ba00ba7308 */ /* 0x000ff00000000800 */
[----:B------:R-:W4:Y:S08]  /*76d0*/  MUFU.EX2 R187, R187 ;  /* 0x000000bb00bb7308 */ /* 0x000f300000000800 */
[----:B------:R-:W-:Y:S08]  /*76e0*/  MUFU.EX2 R188, R188 ;  /* 0x000000bc00bc7308 */ /* 0x000ff00000000800 */
[----:B------:R-:W4:Y:S08]  /*76f0*/  MUFU.EX2 R161, R161 ;  /* 0x000000a100a17308 */ /* 0x000f300000000800 */
[----:B------:R-:W-:Y:S08]  /*7700*/  MUFU.EX2 R160, R220 ;  /* 0x000000dc00a07308 */ /* 0x000ff00000000800 */
[----:B------:R-:W4:Y:S01]  /*7710*/  MUFU.EX2 R162, R162 ;  /* 0x000000a200a27308 */ /* 0x000f220000000800 */
[----:B------:R-:W-:-:S02]  /*7720*/  WARPGROUP.DEPBAR.LE gsb0, 0x0 ;  /* 0x00008000000079c5 */ /* 0x000fc40000010000 */
[----:B-----5:R-:W-:Y:S02]  /*7730*/  F2FP.BF16.F32.PACK_AB R152, R13, R157 ;  /* 0x0000009d0d98723e */ /* 0x020fe400000010ff */
[----:B-1----:R-:W-:Y:S02]  /*7740*/  F2FP.BF16.F32.PACK_AB R154, R171, R170 ;  /* 0x000000aaab9a723e */ /* 0x002fe400000010ff */
[----:B0-----:R-:W-:Y:S02]  /*7750*/  F2FP.BF16.F32.PACK_AB R153, R173, R172 ;  /* 0x000000acad99723e */ /* 0x001fe400000010ff */
[----:B--2---:R-:W-:Y:S01]  /*7760*/  F2FP.BF16.F32.PACK_AB R155, R175, R174 ;  /* 0x000000aeaf9b723e */ /* 0x004fe200000010ff */
        /* <DEDUP_REMOVED lines=35> */
[----:B------:R-:W-:Y:S01]  /*79a0*/  FADD.FTZ R163, R18, R163 ;  /* 0x000000a312a37221 */ /* 0x000fe20000010000 */
[-CC-:B------:R-:W-:Y:S01]  /*79b0*/  FFMA.FTZ R176, R176, R14.reuse, -R15.reuse ;  /* 0x0000000eb0b07223 */ /* 0x180fe2000001080f */
[-CC-:B------:R-:W-:Y:S01]  /*79c0*/  FFMA.FTZ R178, R178, R14.reuse, -R15.reuse ;  /* 0x0000000eb2b27223 */ /* 0x180fe2000001080f */
[-CC-:B------:R-:W-:Y:S01]  /*79d0*/  FFMA.FTZ R179, R179, R14.reuse, -R15.reuse ;  /* 0x0000000eb3b37223 */ /* 0x180fe2000001080f */
[----:B------:R-:W-:Y:S08]  /*79e0*/  MUFU.EX2 R195, R195 ;  /* 0x000000c300c37308 */ /* 0x000ff00000000800 */
[----:B------:R-:W0:Y:S08]  /*79f0*/  MUFU.EX2 R218, R218 ;  /* 0x000000da00da7308 */ /* 0x000e300000000800 */
[----:B------:R-:W-:Y:S08]  /*7a00*/  MUFU.EX2 R189, R189 ;  /* 0x000000bd00bd7308 */ /* 0x000ff00000000800 */
[----:B------:R-:W1:Y:S08]  /*7a10*/  MUFU.EX2 R203, R203 ;  /* 0x000000cb00cb7308 */ /* 0x000e700000000800 */
[----:B------:R-:W-:Y:S01]  /*7a20*/  MUFU.EX2 R18, R176 ;  /* 0x000000b000127308 */ /* 0x000fe20000000800 */
[-CC-:B------:R-:W-:Y:S01]  /*7a30*/  FFMA.FTZ R180, R180, R14.reuse, -R15.reuse ;  /* 0x0000000eb4b47223 */ /* 0x180fe2000001080f */
[-CC-:B------:R-:W-:Y:S01]  /*7a40*/  FFMA.FTZ R181, R181, R14.reuse, -R15.reuse ;  /* 0x0000000eb5b57223 */ /* 0x180fe2000001080f */
[-CC-:B------:R-:W-:Y:S01]  /*7a50*/  FFMA.FTZ R182, R182, R14.reuse, -R15.reuse ;  /* 0x0000000eb6b67223 */ /* 0x180fe2000001080f */
[----:B------:R-:W-:Y:S01]  /*7a60*/  FFMA.FTZ R183, R183, R14, -R15 ;  /* 0x0000000eb7b77223 */ /* 0x000fe2000001080f */
[----:B------:R-:W-:-:S02]  /*7a70*/  WARPGROUP.DEPBAR.LE gsb0, 0x0 ;  /* 0x00008000000079c5 */ /* 0x000fc40000010000 */
[----:B---3--:R-:W-:Y:S02]  /*7a80*/  F2FP.BF16.F32.PACK_AB R152, R159, R158 ;  /* 0x0000009e9f98723e */ /* 0x008fe400000010ff */
[----:B----4-:R-:W-:Y:S02]  /*7a90*/  F2FP.BF16.F32.PACK_AB R154, R187, R186 ;  /* 0x000000babb9a723e */ /* 0x010fe400000010ff */
[----:B------:R-:W-:Y:S02]  /*7aa0*/  F2FP.BF16.F32.PACK_AB R153, R161, R188 ;  /* 0x000000bca199723e */ /* 0x000fe400000010ff */
[----:B------:R-:W-:Y:S01]  /*7ab0*/  F2FP.BF16.F32.PACK_AB R155, R162, R160 ;  /* 0x000000a0a29b723e */ /* 0x000fe200000010ff */
        /* <DEDUP_REMOVED lines=32> */
[----:B--2---:R-:W-:-:S06]  /*7cc0*/  WARPGROUP.ARRIVE ;  /* 0x00000000000079c5 */ /* 0x004fcc0000000000 */
[----:B------:R-:W-:Y:S01]  /*7cd0*/  HGMMA.64x256x16.F32.BF16 R24, R152, gdesc[UR16].tnspB, R24, gsb0 ;  /* 0x43e0001098187df0 */ /* 0x000fe20008001818 */
[----:B------:R-:W-:Y:S08]  /*7ce0*/  MUFU.EX2 R214, R214 ;  /* 0x000000d600d67308 */ /* 0x000ff00000000800 */
[----:B------:R-:W-:Y:S08]  /*7cf0*/  MUFU.EX2 R215, R215 ;  /* 0x000000d700d77308 */ /* 0x000ff00000000800 */
[----:B------:R-:W-:Y:S08]  /*7d00*/  MUFU.EX2 R180, R180 ;  /* 0x000000b400b47308 */ /* 0x000ff00000000800 */
[----:B------:R-:W-:Y:S08]  /*7d10*/  MUFU.EX2 R181, R181 ;  /* 0x000000b500b57308 */ /* 0x000ff00000000800 */
[----:B------:R-:W-:Y:S08]  /*7d20*/  MUFU.EX2 R182, R182 ;  /* 0x000000b600b67308 */ /* 0x000ff00000000800 */
[----:B------:R-:W-:Y:S01]  /*7d30*/  MUFU.EX2 R183, R183 ;  /* 0x000000b700b77308 */ /* 0x000fe20000000800 */
[----:B------:R-:W-:-:S02]  /*7d40*/  WARPGROUP.DEPBAR.LE gsb0, 0x0 ;  /* 0x00008000000079c5 */ /* 0x000fc40000010000 */
[----:B------:R-:W-:Y:S01]  /*7d50*/  FADD.FTZ R153, R19, R164 ;  /* 0x000000a413997221 */ /* 0x000fe20000010000 */
[----:B------:R-:W-:Y:S01]  /*7d60*/  FFMA.FTZ R19, R177, R14, -R15 ;  /* 0x0000000eb1137223 */ /* 0x000fe2000001080f */
[----:B------:R-:W-:Y:S02]  /*7d70*/  FADD.FTZ R164, R166, R163 ;  /* 0x000000a3a6a47221 */ /* 0x000fe40000010000 */
[----:B------:R-:W-:Y:S02]  /*7d80*/  FADD.FTZ R153, R20, R153 ;  /* 0x0000009914997221 */ /* 0x000fe40000010000 */
[----:B------:R-:W-:Y:S01]  /*7d90*/  FADD.FTZ R164, R21, R164 ;  /* 0x000000a415a47221 */ /* 0x000fe20000010000 */
[----:B------:R-:W2:Y:S08]  /*7da0*/  MUFU.EX2 R19, R19 ;  /* 0x0000001300137308 */ /* 0x000eb00000000800 */
[----:B------:R-:W-:Y:S08]  /*7db0*/  MUFU.EX2 R20, R178 ;  /* 0x000000b200147308 */ /* 0x000ff00000000800 */
[----:B------:R-:W3:Y:S01]  /*7dc0*/  MUFU.EX2 R21, R179 ;  /* 0x000000b300157308 */ /* 0x000ee20000000800 */
[----:B------:R-:W-:-:S02]  /*7dd0*/  VIADD R14, R8, 0x200 ;  /* 0x00000200080e7836 */ /* 0x000fc40000000000 */
[----:B------:R-:W-:Y:S02]  /*7de0*/  IMAD.MOV.U32 R15, RZ, RZ, R9 ;  /* 0x000000ffff0f7224 */ /* 0x000fe400078e0009 */
[----:B------:R-:W-:Y:S01]  /*7df0*/  FADD.FTZ R156, R156, R153 ;  /* 0x000000999c9c7221 */ /* 0x000fe20000010000 */
[----:B------:R-:W-:Y:S02]  /*7e00*/  R2UR UR6, R14 ;  /* 0x000000000e0672ca */ /* 0x000fe400000e0000 */
[----:B------:R-:W-:Y:S02]  /*7e10*/  R2UR UR7, R15 ;  /* 0x000000000f0772ca */ /* 0x000fe400000e0000 */
[----:B0-----:R-:W-:Y:S02]  /*7e20*/  F2FP.BF16.F32.PACK_AB R152, R218, R195 ;  /* 0x000000c3da98723e */ /* 0x001fe400000010ff */
[----:B-1----:R-:W-:Y:S02]  /*7e30*/  F2FP.BF16.F32.PACK_AB R154, R203, R189 ;  /* 0x000000bdcb9a723e */ /* 0x002fe400000010ff */
[----:B--2---:R-:W-:-:S02]  /*7e40*/  F2FP.BF16.F32.PACK_AB R153, R19, R18 ;  /* 0x000000121399723e */ /* 0x004fc400000010ff */
        /* <DEDUP_REMOVED lines=36> */
[----:B------:R-:W1:Y:S01]  /*8090*/  MUFU.EX2 R14, R217 ;  /* 0x000000d9000e7308 */ /* 0x000e620000000800 */
[----:B------:R-:W-:Y:S01]  /*80a0*/  VIADD R8, R8, 0x280 ;  /* 0x0000028008087836 */ /* 0x000fe20000000000 */
[----:B------:R-:W-:-:S04]  /*80b0*/  R2UR UR7, R9 ;  /* 0x00000000090772ca */ /* 0x000fc800000e0000 */
[----:B------:R-:W-:Y:S01]  /*80c0*/  R2UR UR6, R8 ;  /* 0x00000000080672ca */ /* 0x000fe200000e0000 */
[----:B------:R-:W-:Y:S01]  /*80d0*/  FADD.FTZ R11, R11, R164 ;  /* 0x000000a40b0b7221 */ /* 0x000fe20000010000 */
[----:B------:R-:W2:Y:S01]  /*80e0*/  @!P0 LDL.64 R8, [R1+0x68] ;  /* 0x0000680001088983 */ /* 0x000ea20000100a00 */
[----:B------:R-:W-:Y:S02]  /*80f0*/  FADD.FTZ R167, R167, R156 ;  /* 0x0000009ca7a77221 */ /* 0x000fe40000010000 */
[----:B------:R-:W-:Y:S02]  /*8100*/  FADD.FTZ R156, R12, R11 ;  /* 0x0000000b0c9c7221 */ /* 0x000fe40000010000 */
[----:B------:R-:W3:Y:S01]  /*8110*/  @!P0 LDL R11, [R1+0x218] ;  /* 0x00021800010b8983 */ /* 0x000ee20000100800 */
[----:B------:R-:W-:Y:S01]  /*8120*/  FADD.FTZ R168, R168, R167 ;  /* 0x000000a7a8a87221 */ /* 0x000fe20000010000 */
[----:B------:R-:W-:-:S03]  /*8130*/  FADD.FTZ R156, R157, R156 ;  /* 0x0000009c9d9c7221 */ /* 0x000fc60000010000 */
[----:B------:R-:W-:Y:S01]  /*8140*/  FADD.FTZ R169, R169, R168 ;  /* 0x000000a8a9a97221 */ /* 0x000fe20000010000 */
[----:B------:R-:W-:Y:S02]  /*8150*/  WARPGROUP.DEPBAR.LE gsb0, 0x0 ;  /* 0x00008000000079c5 */ /* 0x000fe40000010000 */
[----:B0-----:R-:W-:Y:S02]  /*8160*/  F2FP.BF16.F32.PACK_AB R152, R15, R214 ;  /* 0x000000d60f98723e */ /* 0x001fe400000010ff */
[----:B-1----:R-:W-:Y:S02]  /*8170*/  F2FP.BF16.F32.PACK_AB R154, R14, R215 ;  /* 0x000000d70e9a723e */ /* 0x002fe400000010ff */
        /* <DEDUP_REMOVED lines=238> */
[----:B------:R1:W-:Y:S04]  /*9060*/  STL [R1+0x444], R10 ;  /* 0x0004440a01007387 */ /* 0x0003e80000100800 */
        /* <DEDUP_REMOVED lines=152> */
.L_x_3221:
[----:B------:R-:W-:-:S13]  /*99f0*/  ISETP.NE.AND P1, PT, R5, 0x1, PT ;  /* 0x000000010500780c */ /* 0x000fda0003f25270 */
[----:B------:R-:W-:-:S05]  /*9a00*/  @P1 IMAD.HI.U32 R2, R6, R2, RZ ;  /* 0x0000000206021227 */ /* 0x000fca00078e00ff */
[----:B------:R-:W-:-:S07]  /*9a10*/  @P1 SHF.R.U32.HI R6, RZ, R3, R2 ;  /* 0x00000003ff061219 */ /* 0x000fce0000011602 */
.L_x_3222:
[----:B------:R-:W-:Y:S05]  /*9a20*/  BSYNC B0 ;  /* 0x0000000000007941 */ /* 0x000fea0003800000 */
.L_x_3220:
[----:B------:R-:W-:-:S05]  /*9a30*/  IMAD R5, R6, R5, R5 ;  /* 0x0000000506057224 */ /* 0x000fca00078e0205 */
[----:B------:R-:W-:-:S07]  /*9a40*/  VIMNMX R4, R4, R5, PT ;  /* 0x0000000504047248 */ /* 0x000fce0003fe0100 */
.L_x_3219:
        /* <DEDUP_REMOVED lines=8> */
.L_x_3227:
[----:B------:R-:W-:Y:S01]  /*9ad0*/  BSSY B0, `(.L_x_3226) ;  /* 0x0000004000007945 */ /* 0x000fe20003800000 */
[----:B------:R-:W-:Y:S01]  /*9ae0*/  VIADD R0, R16, 0x178 ;  /* 0x0000017810007836 */ /* 0x000fe20000000000 */
[----:B------:R-:W-:-:S07]  /*9af0*/  MOV R214, 0x9b10 ;  /* 0x00009b1000d67802 */ /* 0x000fce0000000f00 */
[----:B------:R-:W-:Y:S05]  /*9b00*/  CALL.REL.NOINC `($_ZN7cutlass13device_kernelIN5flash11enable_sm90INS1_16FlashAttnFwdSm90INS1_25CollectiveMainloopFwdSm90ILi2EN4cute5tupleIJNS5_1CILi1EEES8_S8_EEENS6_IJNS7_ILi128EEENS7_ILi96EEENS7_ILi64EEEEEELi256ENS_10bfloat16_tEfNS_4arch4Sm90ELb0ELb1ELb1ELb1ELb0ELb0ELb1ELb1ELb0ELb1ELb0ELb0EEENS1_21CollectiveEpilogueFwdINS6_IJSA_NS7_ILi256EEESB_EEES9_SE_SG_Li256ELb1ELb1ELb0ELb0EEENS1_36VarlenDynamicPersistentTileSchedulerILi128ELi96ELi256ELi128ELb0ELb1ELb1ELb1ELb0ELb1EEEEEEEEEvNT_6ParamsE$_ZZN5flash25CollectiveMainloopFwdSm90ILi2EN4cute5tupleIJNS1_1CILi1EEES4_S4_EEENS2_IJNS3_ILi128EEENS3_ILi96EEENS3_ILi64EEEEEELi256EN7cutlass10bfloat16_tEfNSA_4arch4Sm90ELb0ELb1ELb1ELb1ELb0ELb0ELb1ELb1ELb0ELb1ELb0ELb0EE3mmaINS_16FlashAttnFwdSm90ISE_NS_21CollectiveEpilogueFwdINS2_IJS6_NS3_ILi256EEES7_EEES5_SB_SD_Li256ELb1ELb1ELb0ELb0EEENS_36VarlenDynamicPersistentTileSchedulerILi128ELi96ELi256ELi128ELb0ELb1ELb1ELb1ELb0ELb1EEEE13SharedStorageENS1_6TensorINS1_11ArrayEngineIfLm128EEENS1_6LayoutINS2_IJNS2_IJNS3_ILi2EEEST_NS3_ILi32EEEEEES4_S4_EEENS2_IJNS2_IJS4_ST_NS3_ILi4EEEEEENS3_ILi0EEESZ_EEEEEEENS_7SoftmaxILi2ELi0EEEEEbRKNSE_6ParamsENSA_25PipelineTmaAsyncNoClusterILi2ENSA_16PipelineTmaAsyncILi2EEEEES1B_RNSA_13PipelineStateILj2EEERT0_RT1_iRiRKNS_16SeqlenInfoQKNewKILb1ELb0EEENS2_IJiiiiEEERT_ENKUliT_T0_T1_E_clIZSF_ISO_S12_S14_EbS17_S1B_S1B_S1E_S1G_S1I_iS1J_S1N_S1O_S1Q_EUlRS1R_iE1_NS3_ILb0EEENS3_ILb1EEEEEDaiS1R_S1S_S1T_) ;  /* 0x0000023000687944 */ /* 0x000fea0003c00000 */
[----:B------:R-:W-:Y:S05]  /*9b10*/  BSYNC B0 ;  /* 0x0000000000007941 */ /* 0x000fea0003800000 */
.L_x_3226:
[C---:B------:R-:W-:Y:S01]  /*9b20*/  ISETP.GT.AND P1, PT, R10.reuse, R189, PT ;  /* 0x000000bd0a00720c */ /* 0x040fe20003f24270 */
[----:B------:R-:W-:-:S12]  /*9b30*/  VIADD R10, R10, 0xffffffff ;  /* 0xffffffff0a0a7836 */ /* 0x000fd80000000000 */
[----:B------:R-:W-:Y:S05]  /*9b40*/  @P1 BRA `(.L_x_3227) ;  /* 0xfffffffc00e01947 */ /* 0x000fea000383ffff */
[----:B------:R-:W-:Y:S05]  /*9b50*/  BSYNC B1 ;  /* 0x0000000000017941 */ /* 0x000fea0003800000 */
.L_x_3225:
[----:B------:R-:W2:Y:S02]  /*9b60*/  LDL R0, [R1+0x70] ;  /* 0x0000700001007983 */ /* 0x000ea40000100800 */
[----:B--2---:R-:W-:-:S07]  /*9b70*/  IMAD.SHL.U32 R0, R0, 0x80, RZ ;  /* 0x0000008000007824 */ /* 0x004fce00078e00ff */
.L_x_3224:
[----:B------:R-:W-:Y:S05]  /*9b80*/  BSYNC B2 ;  /* 0x0000000000027941 */ /* 0x000fea0003800000 */
.L_x_3223:
        /* <DEDUP_REMOVED lines=23> */
.L_x_3230:
[----:B------:R-:W-:-:S13]  /*9d00*/  ISETP.NE.AND P1, PT, R7, 0x1, PT ;  /* 0x000000010700780c */ /* 0x000fda0003f25270 */
[----:B------:R-:W0:Y:S02]  /*9d10*/  @P1 LDC.64 R4, c[0x0][0xae0] ;  /* 0x0002b800ff041b82 */ /* 0x000e240000000a00 */
[----:B0-----:R-:W-:-:S05]  /*9d20*/  @P1 IMAD.HI.U32 R4, R0, R4, RZ ;  /* 0x0000000400041227 */ /* 0x001fca00078e00ff */
[----:B------:R-:W-:-:S07]  /*9d30*/  @P1 SHF.R.U32.HI R0, RZ, R5, R4 ;  /* 0x00000005ff001219 */ /* 0x000fce0000011604 */
.L_x_3231:
[----:B------:R-:W-:Y:S05]  /*9d40*/  BSYNC B0 ;  /* 0x0000000000007941 */ /* 0x000fea0003800000 */
.L_x_3229:
[----:B------:R-:W-:-:S05]  /*9d50*/  IMAD R3, R0, R7, RZ ;  /* 0x0000000700037224 */ /* 0x000fca00078e02ff */
[----:B------:R-:W-:-:S07]  /*9d60*/  VIMNMX R2, R2, R3, !PT ;  /* 0x0000000302027248 */ /* 0x000fce0007fe0100 */
.L_x_3228:
[----:B------:R-:W-:-:S04]  /*9d70*/  VIADD R2, R2, 0x5f ;  /* 0x0000005f02027836 */ /* 0x000fc80000000000 */
[----:B------:R-:W-:-:S05]  /*9d80*/  IMAD.HI R2, R2, 0x2aaaaaab, RZ ;  /* 0x2aaaaaab02027827 */ /* 0x000fca00078e02ff */
[----:B------:R-:W-:-:S04]  /*9d90*/  SHF.R.U32.HI R3, RZ, 0x1f, R2 ;  /* 0x0000001fff037819 */ /* 0x000fc80000011602 */
[----:B------:R-:W-:-:S04]  /*9da0*/  LEA.HI.SX32 R2, R2, R3, 0x1c ;  /* 0x0000000302027211 */ /* 0x000fc800078fe2ff */
[----:B------:R-:W-:-:S04]  /*9db0*/  VIMNMX R2, R2, UR45, !PT ;  /* 0x0000002d02027c48 */ /* 0x000fc8000ffe0100 */
[----:B------:R-:W-:-:S13]  /*9dc0*/  ISETP.GE.AND P1, PT, R10, R2, PT ;  /* 0x000000020a00720c */ /* 0x000fda0003f26270 */
[----:B------:R-:W-:Y:S05]  /*9dd0*/  @!P1 BRA `(.L_x_3232) ;  /* 0x0000009c00709947 */ /* 0x000fea0003800000 */
.L_x_3249:
        /* <DEDUP_REMOVED lines=24> */
.L_x_3234:
[----:B------:R-:W-:Y:S05]  /*9f60*/  BSYNC B0 ;  /* 0x0000000000007941 */ /* 0x000fea0003800000 */
.L_x_3233:
        /* <DEDUP_REMOVED lines=13> */
.L_x_3236:
[----:B------:R-:W-:Y:S05]  /*a040*/  BSYNC B0 ;  /* 0x0000000000007941 */ /* 0x000fea0003800000 */
.L_x_3235:
        /* <DEDUP_REMOVED lines=8> */
.L_x_3238:
[----:B------:R-:W-:Y:S05]  /*a0d0*/  BSYNC B0 ;  /* 0x0000000000007941 */ /* 0x000fea0003800000 */
.L_x_3237:
        /* <DEDUP_REMOVED lines=59> */
.L_x_3241:
[----:B------:R-:W-:Y:S05]  /*a490*/  BSYNC B0 ;  /* 0x0000000000007941 */ /* 0x000fea0003800000 */
.L_x_3240:
        /* <DEDUP_REMOVED lines=10> */
.L_x_3243:
[----:B------:R-:W-:Y:S05]  /*a540*/  BSYNC B0 ;  /* 0x0000000000007941 */ /* 0x000fea0003800000 */
.L_x_3242:
[----:B------:R-:W-:Y:S04]  /*a550*/  BSSY B0, `(.L_x_3244) ;  /* 0x0000006000007945 */ /* 0x000fe80003800000 */
[----:B-1----:R-:W-:Y:S05]  /*a560*/  @P2 BRA `(.L_x_3245) ;  /* 0x0000000000102947 */ /* 0x002fea0003800000 */
[----:B-----5:R-:W-:Y:S01]  /*a570*/  IMAD R4, R4, 0x8, R6 ;  /* 0x0000000804047824 */ /* 0x020fe200078e0206 */
[----:B------:R-:W-:-:S04]  /*a580*/  SHF.L.U32 R5, R5, 0x1f, RZ ;  /* 0x0000001f05057819 */ /* 0x000fc800000006ff */
[----:B------:R-:W1:Y:S02]  /*a590*/  SYNCS.PHASECHK.TRANS64.TRYWAIT P2, [R4+URZ], R5 ;  /* 0x00000005040075a7 */ /* 0x000e64000804017f */
[----:B-1----:R-:W-:Y:S05]  /*a5a0*/  @!P2 BRA `(.L_x_3246) ;  /* 0x000001fc0040a947 */ /* 0x002fea0003800000 */
.L_x_3245:
[----:B------:R-:W-:Y:S05]  /*a5b0*/  BSYNC B0 ;  /* 0x0000000000007941 */ /* 0x000fea0003800000 */
.L_x_3244:
        /* <DEDUP_REMOVED lines=261> */
[----:B------:R-:W-:-:S04]  /*b610*/  FMUL.FTZ R11, R28, R9 ;  /* 0x000000091c0b7220 */ /* 0x000fc80000410000 */
[----:B------:R-:W3:Y:S01]  /*b620*/  MUFU.TANH R7, R7 ;  /* 0x0000000700077308 */ /* 0x000ee20000002400 */
[-C--:B------:R-:W-:Y:S01]  /*b630*/  FMUL.FTZ R20, R29, R9.reuse ;  /* 0x000000091d147220 */ /* 0x080fe20000410000 */
[----:B------:R-:W-:-:S06]  /*b640*/  FMUL.FTZ R28, R32, R9 ;  /* 0x00000009201c7220 */ /* 0x000fcc0000410000 */
[----:B------:R-:W2:Y:S01]  /*b650*/  MUFU.TANH R8, R8 ;  /* 0x0000000800087308 */ /* 0x000ea20000002400 */
[-C--:B------:R-:W-:Y:S01]  /*b660*/  FMUL.FTZ R122, R30, R9.reuse ;  /* 0x000000091e7a7220 */ /* 0x080fe20000410000 */
[----:B------:R-:W-:-:S06]  /*b670*/  FMUL.FTZ R30, R33, R9 ;  /* 0x00000009211e7220 */ /* 0x000fcc0000410000 */
[----:B------:R3:W0:Y:S01]  /*b680*/  MUFU.TANH R12, R11 ;  /* 0x0000000b000c7308 */ /* 0x0006220000002400 */
[----:B------:R-:W-:-:S07]  /*b690*/  FMUL.FTZ R32, R36, R9 ;  /* 0x0000000924207220 */ /* 0x000fce0000410000 */
[----:B------:R-:W1:Y:S01]  /*b6a0*/  MUFU.TANH R20, R20 ;  /* 0x0000001400147308 */ /* 0x000e620000002400 */
[----:B---3--:R-:W-:Y:S01]  /*b6b0*/  FMNMX.FTZ R11, R7, R4, !PT ;  /* 0x00000004070b7209 */ /* 0x008fe20007810000 */
[-C--:B------:R-:W-:Y:S01]  /*b6c0*/  FMUL.FTZ R36, R37, R9.reuse ;  /* 0x0000000925247220 */ /* 0x080fe20000410000 */
[-C--:B------:R-:W-:Y:S01]  /*b6d0*/  FMUL.FTZ R40, R40, R9.reuse ;  /* 0x0000000928287220 */ /* 0x080fe20000410000 */
[----:B------:R-:W-:-:S04]  /*b6e0*/  FMUL.FTZ R76, R41, R9 ;  /* 0x00000009294c7220 */ /* 0x000fc80000410000 */
[----:B------:R-:W3:Y:S01]  /*b6f0*/  MUFU.TANH R28, R28 ;  /* 0x0000001c001c7308 */ /* 0x000ee20000002400 */
[----:B--2---:R-:W-:Y:S01]  /*b700*/  FMNMX.FTZ R11, R8, R11, !PT ;  /* 0x0000000b080b7209 */ /* 0x004fe20007810000 */
[-C--:B------:R-:W-:Y:S01]  /*b710*/  FMUL.FTZ R78, R44, R9.reuse ;  /* 0x000000092c4e7220 */ /* 0x080fe20000410000 */
[-C--:B------:R-:W-:Y:S01]  /*b720*/  FMUL.FTZ R82, R45, R9.reuse ;  /* 0x000000092d527220 */ /* 0x080fe20000410000 */
[-C--:B------:R-:W-:Y:S01]  /*b730*/  FMUL.FTZ R84, R48, R9.reuse ;  /* 0x0000000930547220 */ /* 0x080fe20000410000 */
[-C--:B------:R-:W-:Y:S01]  /*b740*/  FMUL.FTZ R92, R49, R9.reuse ;  /* 0x00000009315c7220 */ /* 0x080fe20000410000 */
[-C--:B------:R-:W-:Y:S01]  /*b750*/  FMUL.FTZ R88, R52, R9.reuse ;  /* 0x0000000934587220 */ /* 0x080fe20000410000 */
[----:B------:R-:W-:Y:S01]  /*b760*/  FMUL.FTZ R60, R60, R9 ;  /* 0x000000093c3c7220 */ /* 0x000fe20000410000 */
[----:B------:R-:W2:Y:S01]  /*b770*/  MUFU.TANH R30, R30 ;  /* 0x0000001e001e7308 */ /* 0x000ea20000002400 */
[----:B0-----:R-:W-:Y:S01]  /*b780*/  FMNMX.FTZ R11, R12, R11, !PT ;  /* 0x0000000b0c0b7209 */ /* 0x001fe20007810000 */
[-C--:B------:R-:W-:Y:S01]  /*b790*/  FMUL.FTZ R74, R61, R9.reuse ;  /* 0x000000093d4a7220 */ /* 0x080fe20000410000 */
[-C--:B------:R-:W-:Y:S01]  /*b7a0*/  FMUL.FTZ R72, R64, R9.reuse ;  /* 0x0000000940487220 */ /* 0x080fe20000410000 */
[-C--:B------:R-:W-:Y:S01]  /*b7b0*/  FMUL.FTZ R80, R65, R9.reuse ;  /* 0x0000000941507220 */ /* 0x080fe20000410000 */
[-C--:B------:R-:W-:Y:S01]  /*b7c0*/  FMUL.FTZ R86, R68, R9.reuse ;  /* 0x0000000944567220 */ /* 0x080fe20000410000 */
[-C--:B------:R-:W-:Y:S01]  /*b7d0*/  FMUL.FTZ R90, R69, R9.reuse ;  /* 0x00000009455a7220 */ /* 0x080fe20000410000 */
[----:B------:R-:W-:Y:S01]  /*b7e0*/  FMUL.FTZ R6, R26, R9 ;  /* 0x000000091a067220 */ /* 0x000fe20000410000 */
[----:B------:R-:W0:Y:S01]  /*b7f0*/  MUFU.TANH R32, R32 ;  /* 0x0000002000207308 */ /* 0x000e220000002400 */
[----:B-1----:R-:W-:Y:S01]  /*b800*/  FMNMX.FTZ R11, R20, R11, !PT ;  /* 0x0000000b140b7209 */ /* 0x002fe20007810000 */
[-C--:B------:R-:W-:Y:S01]  /*b810*/  FMUL.FTZ R3, R27, R9.reuse ;  /* 0x000000091b037220 */ /* 0x080fe20000410000 */
[-C--:B------:R-:W-:Y:S01]  /*b820*/  FMUL.FTZ R132, R31, R9.reuse ;  /* 0x000000091f847220 */ /* 0x080fe20000410000 */
[-C--:B------:R-:W-:Y:S01]  /*b830*/  FMUL.FTZ R142, R34, R9.reuse ;  /* 0x00000009228e7220 */ /* 0x080fe20000410000 */
[-C--:B------:R-:W-:Y:S01]  /*b840*/  FMUL.FTZ R148, R35, R9.reuse ;  /* 0x0000000923947220 */ /* 0x080fe20000410000 */
[-C--:B------:R-:W-:Y:S01]  /*b850*/  FMUL.FTZ R182, R38, R9.reuse ;  /* 0x0000000926b67220 */ /* 0x080fe20000410000 */
[----:B------:R-:W-:Y:S01]  /*b860*/  FMUL.FTZ R176, R39, R9 ;  /* 0x0000000927b07220 */ /* 0x000fe20000410000 */
[----:B------:R-:W1:Y:S01]  /*b870*/  MUFU.TANH R36, R36 ;  /* 0x0000002400247308 */ /* 0x000e620000002400 */
[----:B---3--:R-:W-:Y:S01]  /*b880*/  FMNMX.FTZ R11, R28, R11, !PT ;  /* 0x0000000b1c0b7209 */ /* 0x008fe20007810000 */
[-C--:B------:R-:W-:Y:S01]  /*b890*/  FMUL.FTZ R166, R42, R9.reuse ;  /* 0x000000092aa67220 */ /* 0x080fe20000410000 */
[-C--:B------:R-:W-:Y:S01]  /*b8a0*/  FMUL.FTZ R158, R43, R9.reuse ;  /* 0x000000092b9e7220 */ /* 0x080fe20000410000 */
[-C--:B------:R-:W-:Y:S01]  /*b8b0*/  FMUL.FTZ R13, R46, R9.reuse ;  /* 0x000000092e0d7220 */ /* 0x080fe20000410000 */
[-C--:B------:R-:W-:Y:S01]  /*b8c0*/  FMUL.FTZ R18, R50, R9.reuse ;  /* 0x0000000932127220 */ /* 0x080fe20000410000 */
[-C--:B------:R-:W-:Y:S01]  /*b8d0*/  FMUL.FTZ R160, R51, R9.reuse ;  /* 0x0000000933a07220 */ /* 0x080fe20000410000 */
[----:B------:R-:W-:Y:S01]  /*b8e0*/  FMUL.FTZ R168, R54, R9 ;  /* 0x0000000936a87220 */ /* 0x000fe20000410000 */
        /* <DEDUP_REMOVED lines=13> */
[----:B------:R-:W-:Y:S01]  /*b9c0*/  FMUL.FTZ R79, R71, R9 ;  /* 0x00000009474f7220 */ /* 0x000fe20000410000 */
[----:B------:R-:W4:Y:S02]  /*b9d0*/  LD.E R37, desc[UR40][R16.64+0x248] ;  /* 0x0002482810257980 */ /* 0x000f24000c101900 */
[----:B------:R-:W0:Y:S01]  /*b9e0*/  MUFU.TANH R78, R78 ;  /* 0x0000004e004e7308 */ /* 0x000e220000002400 */
[----:B-1----:R-:W-:Y:S01]  /*b9f0*/  FMNMX.FTZ R11, R36, R11, !PT ;  /* 0x0000000b240b7209 */ /* 0x002fe20007810000 */
[----:B------:R-:W4:Y:S04]  /*ba00*/  LD.E R33, desc[UR40][R16.64+0x25c] ;  /* 0x00025c2810217980 */ /* 0x000f28000c101900 */
[----:B------:R-:W4:Y:S02]  /*ba10*/  LD.E R41, desc[UR40][R16.64+0x27c] ;  /* 0x00027c2810297980 */ /* 0x000f24000c101900 */
[----:B------:R-:W1:Y:S01]  /*ba20*/  MUFU.TANH R82, R82 ;  /* 0x0000005200527308 */ /* 0x000e620000002400 */
[----:B---3--:R-:W-:Y:S01]  /*ba30*/  FMNMX.FTZ R11, R40, R11, !PT ;  /* 0x0000000b280b7209 */ /* 0x008fe20007810000 */
[----:B------:R-:W-:Y:S01]  /*ba40*/  FMUL.FTZ R48, R56, R9 ;  /* 0x0000000938307220 */ /* 0x000fe20000410000 */
[----:B------:R-:W3:Y:S04]  /*ba50*/  LD.E R49, desc[UR40][R16.64+0x278] ;  /* 0x0002782810317980 */ /* 0x000ee8000c101900 */
[----:B------:R-:W3:Y:S01]  /*ba60*/  LD.E R45, desc[UR40][R16.64+0x28c] ;  /* 0x00028c28102d7980 */ /* 0x000ee2000c101900 */
[----:B------:R-:W1:Y:S01]  /*ba70*/  MUFU.TANH R84, R84 ;  /* 0x0000005400547308 */ /* 0x000e620000002400 */
[----:B--2---:R-:W-:-:S07]  /*ba80*/  FMNMX.FTZ R11, R76, R11, !PT ;  /* 0x0000000b4c0b7209 */ /* 0x004fce0007810000 */
[----:B------:R-:W2:Y:S01]  /*ba90*/  MUFU.TANH R92, R92 ;  /* 0x0000005c005c7308 */ /* 0x000ea20000002400 */
[----:B0-----:R-:W-:Y:S01]  /*baa0*/  FMNMX.FTZ R11, R78, R11, !PT ;  /* 0x0000000b4e0b7209 */ /* 0x001fe20007810000 */
[----:B------:R-:W-:Y:S01]  /*bab0*/  FMUL.FTZ R52, R57, R9 ;  /* 0x0000000939347220 */ /* 0x000fe20000410000 */
[----:B------:R-:W3:Y:S05]  /*bac0*/  LD.E R27, desc[UR40][R16.64+0x42c] ;  /* 0x00042c28101b7980 */ /* 0x000eea000c101900 */
[----:B------:R-:W0:Y:S01]  /*bad0*/  MUFU.TANH R88, R88 ;  /* 0x0000005800587308 */ /* 0x000e220000002400 */
[----:B-1----:R-:W-:Y:S01]  /*bae0*/  FMNMX.FTZ R11, R82, R11, !PT ;  /* 0x0000000b520b7209 */ /* 0x002fe20007810000 */
[----:B------:R-:W3:Y:S04]  /*baf0*/  LD.E R38, desc[UR40][R16.64+0x244] ;  /* 0x0002442810267980 */ /* 0x000ee8000c101900 */
[----:B------:R-:W3:Y:S02]  /*bb00*/  LD.E R34, desc[UR40][R16.64+0x250] ;  /* 0x0002502810227980 */ /* 0x000ee4000c101900 */
[----:B------:R-:W1:Y:S01]  /*bb10*/  MUFU.TANH R44, R44 ;  /* 0x0000002c002c7308 */ /* 0x000e620000002400 */
[----:B------:R-:W-:Y:S01]  /*bb20*/  FMNMX.FTZ R11, R84, R11, !PT ;  /* 0x0000000b540b7209 */ /* 0x000fe20007810000 */
[----:B------:R-:W3:Y:S04]  /*bb30*/  LD.E R46, desc[UR40][R16.64+0x270] ;  /* 0x00027028102e7980 */ /* 0x000ee8000c101900 */
[----:B------:R-:W3:Y:S02]  /*bb40*/  LD.E R42, desc[UR40][R16.64+0x274] ;  /* 0x00027428102a7980 */ /* 0x000ee4000c101900 */
[----:B------:R-:W1:Y:S01]  /*bb50*/  MUFU.TANH R48, R48 ;  /* 0x0000003000307308 */ /* 0x000e620000002400 */
[----:B--2---:R-:W-:Y:S01]  /*bb60*/  FMNMX.FTZ R11, R92, R11, !PT ;  /* 0x0000000b5c0b7209 */ /* 0x004fe20007810000 */
[----:B------:R-:W2:Y:S04]  /*bb70*/  LD.E R50, desc[UR40][R16.64+0x284] ;  /* 0x0002842810327980 */ /* 0x000ea8000c101900 */
[----:B------:R-:W2:Y:S02]  /*bb80*/  LD.E R54, desc[UR40][R16.64+0x290] ;  /* 0x0002902810367980 */ /* 0x000ea4000c101900 */
[----:B------:R-:W1:Y:S01]  /*bb90*/  MUFU.TANH R52, R52 ;  /* 0x0000003400347308 */ /* 0x000e620000002400 */
[----:B0-----:R-:W-:Y:S01]  /*bba0*/  FMNMX.FTZ R11, R88, R11, !PT ;  /* 0x0000000b580b7209 */ /* 0x001fe20007810000 */
[----:B------:R-:W2:Y:S06]  /*bbb0*/  LD.E R56, desc[UR40][R16.64+0x2a0] ;  /* 0x0002a02810387980 */ /* 0x000eac000c101900 */
[----:B------:R-:W0:Y:S01]  /*bbc0*/  MUFU.TANH R60, R60 ;  /* 0x0000003c003c7308 */ /* 0x000e220000002400 */
[----:B-1----:R-:W-:Y:S01]  /*bbd0*/  FMNMX.FTZ R11, R44, R11, !PT ;  /* 0x0000000b2c0b7209 */ /* 0x002fe20007810000 */
[----:B------:R-:W2:Y:S04]  /*bbe0*/  LD.E R58, desc[UR40][R16.64+0x2a4] ;  /* 0x0002a428103a7980 */ /* 0x000ea8000c101900 */
[----:B------:R-:W2:Y:S02]  /*bbf0*/  LD.E R61, desc[UR40][R16.64+0x2ac] ;  /* 0x0002ac28103d7980 */ /* 0x000ea4000c101900 */
[----:B------:R-:W1:Y:S01]  /*bc00*/  MUFU.TANH R74, R74 ;  /* 0x0000004a004a7308 */ /* 0x000e620000002400 */
[----:B------:R-:W-:Y:S01]  /*bc10*/  FMNMX.FTZ R11, R48, R11, !PT ;  /* 0x0000000b300b7209 */ /* 0x000fe20007810000 */
[----:B------:R-:W2:Y:S04]  /*bc20*/  LD.E R68, desc[UR40][R16.64+0x2b0] ;  /* 0x0002b02810447980 */ /* 0x000ea8000c101900 */
[----:B------:R-:W2:Y:S02]  /*bc30*/  LD.E R64, desc[UR40][R16.64+0x2c4] ;  /* 0x0002c42810407980 */ /* 0x000ea4000c101900 */
[----:B------:R-:W1:Y:S01]  /*bc40*/  MUFU.TANH R72, R72 ;  /* 0x0000004800487308 */ /* 0x000e620000002400 */
[----:B------:R-:W-:Y:S01]  /*bc50*/  FMNMX.FTZ R11, R52, R11, !PT ;  /* 0x0000000b340b7209 */ /* 0x000fe20007810000 */
        /* <DEDUP_REMOVED lines=11> */
[----:B------:R-:W2:Y:S03]  /*bd10*/  LD.E R39, desc[UR40][R16.64+0x23c] ;  /* 0x00023c2810277980 */ /* 0x000ea6000c101900 */
[----:B------:R-:W-:Y:S01]  /*bd20*/  FMNMX.FTZ R11, R80, R11, !PT ;  /* 0x0000000b500b7209 */ /* 0x000fe20007810000 */
[----:B------:R-:W2:Y:S02]  /*bd30*/  LD.E R35, desc[UR40][R16.64+0x24c] ;  /* 0x00024c2810237980 */ /* 0x000ea4000c101900 */
[----:B------:R-:W1:Y:S01]  /*bd40*/  MUFU.TANH R6, R6 ;  /* 0x0000000600067308 */ /* 0x000e620000002400 */
[----:B0-----:R-:W-:Y:S01]  /*bd50*/  FMNMX.FTZ R11, R86, R11, !PT ;  /* 0x0000000b560b7209 */ /* 0x001fe20007810000 */
[----:B------:R-:W2:Y:S04]  /*bd60*/  LD.E R51, desc[UR40][R16.64+0x26c] ;  /* 0x00026c2810337980 */ /* 0x000ea8000c101900 */
[----:B------:R-:W2:Y:S02]  /*bd70*/  LD.E R43, desc[UR40][R16.64+0x298] ;  /* 0x00029828102b7980 */ /* 0x000ea4000c101900 */
[----:B------:R-:W0:Y:S01]  /*bd80*/  MUFU.TANH R3, R3 ;  /* 0x0000000300037308 */ /* 0x000e220000002400 */
[----:B-1----:R-:W-:Y:S01]  /*bd90*/  FMNMX.FTZ R15, R90, R11, !PT ;  /* 0x0000000b5a0f7209 */ /* 0x002fe20007810000 */
[----:B------:R-:W2:Y:S06]  /*bda0*/  LD.E R63, desc[UR40][R16.64+0x29c] ;  /* 0x00029c28103f7980 */ /* 0x000eac000c101900 */
[----:B------:R-:W1:Y:S01]  /*bdb0*/  MUFU.TANH R122, R122 ;  /* 0x0000007a007a7308 */ /* 0x000e620000002400 */
[----:B------:R-:W1:Y:S01]  /*bdc0*/  SHFL.BFLY PT, R14, R15, 0x2, 0x1f ;  /* 0x0c401f000f0e7f89 */ /* 0x000e6200000e0000 */
[----:B------:R-:W-:-:S03]  /*bdd0*/  FMNMX.FTZ R24, R6, R5, !PT ;  /* 0x0000000506187209 */ /* 0x000fc60007810000 */
[----:B------:R-:W2:Y:S03]  /*bde0*/  LD.E R55, desc[UR40][R16.64+0x2a8] ;  /* 0x0002a82810377980 */ /* 0x000ea6000c101900 */
[----:B------:R-:W1:Y:S01]  /*bdf0*/  MUFU.TANH R132, R132 ;  /* 0x0000008400847308 */ /* 0x000e620000002400 */
[----:B0-----:R-:W-:Y:S01]  /*be00*/  FMNMX.FTZ R11, R3, R24, !PT ;  /* 0x00000018030b7209 */ /* 0x001fe20007810000 */
[----:B------:R-:W2:Y:S04]  /*be10*/  LD.E R59, desc[UR40][R16.64+0x2b8] ;  /* 0x0002b828103b7980 */ /* 0x000ea8000c101900 */
[----:B------:R-:W2:Y:S02]  /*be20*/  LD.E R57, desc[UR40][R16.64+0x2bc] ;  /* 0x0002bc2810397980 */ /* 0x000ea4000c101900 */
[----:B------:R-:W0:Y:S01]  /*be30*/  MUFU.TANH R142, R142 ;  /* 0x0000008e008e7308 */ /* 0x000e220000002400 */
[----:B-1----:R-:W-:Y:S01]  /*be40*/  FMNMX.FTZ R11, R122, R11, !PT ;  /* 0x0000000b7a0b7209 */ /* 0x002fe20007810000 */
[----:B------:R-:W2:Y:S04]  /*be50*/  LD.E R53, desc[UR40][R16.64+0x2c8] ;  /* 0x0002c82810357980 */ /* 0x000ea8000c101900 */
[----:B------:R-:W2:Y:S02]  /*be60*/  LD.E R71, desc[UR40][R16.64+0x2d8] ;  /* 0x0002d82810477980 */ /* 0x000ea4000c101900 */
[----:B------:R-:W1:Y:S01]  /*be70*/  MUFU.TANH R148, R148 ;  /* 0x0000009400947308 */ /* 0x000e620000002400 */
[----:B------:R-:W-:Y:S01]  /*be80*/  FMNMX.FTZ R11, R132, R11, !PT ;  /* 0x0000000b840b7209 */ /* 0x000fe20007810000 */
[----:B------:R-:W2:Y:S06]  /*be90*/  LD.E R67, desc[UR40][R16.64+0x2e8] ;  /* 0x0002e82810437980 */ /* 0x000eac000c101900 */
[----:B------:R-:W1:Y:S01]  /*bea0*/  MUFU.TANH R182, R182 ;  /* 0x000000b600b67308 */ /* 0x000e620000002400 */
[----:B0-----:R-:W-:-:S07]  /*beb0*/  FMNMX.FTZ R11, R142, R11, !PT ;  /* 0x0000000b8e0b7209 */ /* 0x001fce0007810000 */
[----:B------:R-:W0:Y:S01]  /*bec0*/  MUFU.TANH R176, R176 ;  /* 0x000000b000b07308 */ /* 0x000e220000002400 */
[----:B------:R-:W-:Y:S01]  /*bed0*/  FMNMX.FTZ R19, R15, R14, !PT ;  /* 0x0000000e0f137209 */ /* 0x000fe20007810000 */
[----:B------:R-:W-:Y:S01]  /*bee0*/  FMUL.FTZ R14, R47, R9 ;  /* 0x000000092f0e7220 */ /* 0x000fe20000410000 */
[----:B-1----:R-:W-:-:S05]  /*bef0*/  FMNMX.FTZ R11, R148, R11, !PT ;  /* 0x0000000b940b7209 */ /* 0x002fca0007810000 */
[----:B------:R-:W1:Y:S01]  /*bf00*/  MUFU.TANH R166, R166 ;  /* 0x000000a600a67308 */ /* 0x000e620000002400 */
[----:B------:R-:W-:-:S07]  /*bf10*/  FMNMX.FTZ R11, R182, R11, !PT ;  /* 0x0000000bb60b7209 */ /* 0x000fce0007810000 */
[----:B------:R-:W1:Y:S01]  /*bf20*/  MUFU.TANH R158, R158 ;  /* 0x0000009e009e7308 */ /* 0x000e620000002400 */
[----:B0-----:R-:W-:-:S07]  /*bf30*/  FMNMX.FTZ R11, R176, R11, !PT ;  /* 0x0000000bb00b7209 */ /* 0x001fce0007810000 */
[----:B------:R-:W0:Y:S01]  /*bf40*/  MUFU.TANH R13, R13 ;  /* 0x0000000d000d7308 */ /* 0x000e220000002400 */
[----:B-1----:R-:W-:-:S07]  /*bf50*/  FMNMX.FTZ R11, R166, R11, !PT ;  /* 0x0000000ba60b7209 */ /* 0x002fce0007810000 */
[----:B------:R-:W-:Y:S08]  /*bf60*/  MUFU.TANH R18, R18 ;  /* 0x0000001200127308 */ /* 0x000ff00000002400 */
[----:B------:R-:W-:Y:S08]  /*bf70*/  MUFU.TANH R160, R160 ;  /* 0x000000a000a07308 */ /* 0x000ff00000002400 */
[----:B------:R-:W-:Y:S08]  /*bf80*/  MUFU.TANH R168, R168 ;  /* 0x000000a800a87308 */ /* 0x000ff00000002400 */
[----:B------:R-:W-:Y:S08]  /*bf90*/  MUFU.TANH R174, R174 ;  /* 0x000000ae00ae7308 */ /* 0x000ff00000002400 */
[----:B------:R-:W-:Y:S08]  /*bfa0*/  MUFU.TANH R218, R218 ;  /* 0x000000da00da7308 */ /* 0x000ff00000002400 */
[----:B------:R-:W-:Y:S08]  /*bfb0*/  MUFU.TANH R220, R220 ;  /* 0x000000dc00dc7308 */ /* 0x000ff00000002400 */
[----:B------:R-:W-:Y:S01]  /*bfc0*/  MUFU.TANH R228, R228 ;  /* 0x000000e400e47308 */ /* 0x000fe20000002400 */
[----:B------:R-:W1:Y:S07]  /*bfd0*/  SHFL.BFLY PT, R26, R19, 0x1, 0x1f ;  /* 0x0c201f00131a7f89 */ /* 0x000e6e00000e0000 */
[----:B------:R-:W-:Y:S08]  /*bfe0*/  MUFU.TANH R236, R236 ;  /* 0x000000ec00ec7308 */ /* 0x000ff00000002400 */
[----:B------:R-:W-:Y:S08]  /*bff0*/  MUFU.TANH R73, R73 ;  /* 0x0000004900497308 */ /* 0x000ff00000002400 */
[----:B------:R-:W-:Y:S08]  /*c000*/  MUFU.TANH R75, R75 ;  /* 0x0000004b004b7308 */ /* 0x000ff00000002400 */
[----:B------:R-:W-:Y:S08]  /*c010*/  MUFU.TANH R77, R77 ;  /* 0x0000004d004d7308 */ /* 0x000ff00000002400 */
[----:B------:R-:W-:Y:S01]  /*c020*/  MUFU.TANH R79, R79 ;  /* 0x0000004f004f7308 */ /* 0x000fe20000002400 */
[----:B------:R-:W-:Y:S04]  /*c030*/  ST.E desc[UR40][R16.64+0x440], R15 ;  /* 0x0004400f10007985 */ /* 0x000fe8000c101928 */
[----:B------:R-:W2:Y:S03]  /*c040*/  LD.E R47, desc[UR40][R16.64+0x288] ;  /* 0x00028828102f7980 */ /* 0x000ea6000c101900 */
[----:B------:R-:W1:Y:S01]  /*c050*/  MUFU.TANH R14, R14 ;  /* 0x0000000e000e7308 */ /* 0x000e620000002400 */
[----:B------:R-:W-:-:S04]  /*c060*/  FMNMX.FTZ R24, R158, R11, !PT ;  /* 0x0000000b9e187209 */ /* 0x000fc80007810000 */
[----:B0-----:R-:W-:-:S04]  /*c070*/  FMNMX.FTZ R11, R13, R24, !PT ;  /* 0x000000180d0b7209 */ /* 0x001fc80007810000 */
[----:B-1----:R-:W-:-:S04]  /*c080*/  FMNMX.FTZ R11, R14, R11, !PT ;  /* 0x0000000b0e0b7209 */ /* 0x002fc80007810000 */
[----:B------:R-:W-:-:S04]  /*c090*/  FMNMX.FTZ R11, R18, R11, !PT ;  /* 0x0000000b120b7209 */ /* 0x000fc80007810000 */
        /* <DEDUP_REMOVED lines=8> */
[----:B------:R-:W-:Y:S02]  /*c120*/  FMNMX.FTZ R24, R75, R24, !PT ;  /* 0x000000184b187209 */ /* 0x000fe40007810000 */
[----:B------:R-:W-:Y:S02]  /*c130*/  FMNMX.FTZ R19, R19, R26, !PT ;  /* 0x0000001a13137209 */ /* 0x000fe40007810000 */
[----:B------:R-:W-:Y:S01]  /*c140*/  FMNMX.FTZ R24, R77, R24, !PT ;  /* 0x000000184d187209 */ /* 0x000fe20007810000 */
[----:B------:R-:W3:Y:S03]  /*c150*/  LD.E R26, desc[UR40][R16.64+0x450] ;  /* 0x00045028101a7980 */ /* 0x000ee6000c101900 */
[----:B------:R-:W-:Y:S01]  /*c160*/  FMNMX.FTZ R9, R79, R24, !PT ;  /* 0x000000184f097209 */ /* 0x000fe20007810000 */
[----:B------:R-:W-:Y:S04]  /*c170*/  ST.E desc[UR40][R16.64+0x440], R19 ;  /* 0x0004401310007985 */ /* 0x000fe8000c101928 */
[----:B------:R-:W4:Y:S04]  /*c180*/  LD.E R25, desc[UR40][R16.64+0x440] ;  /* 0x0004402810197980 */ /* 0x000f28000c101900 */
[----:B------:R-:W-:Y:S04]  /*c190*/  ST.E desc[UR40][R16.64+0x444], R9 ;  /* 0x0004440910007985 */ /* 0x000fe8000c101928 */
[----:B------:R-:W2:Y:S04]  /*c1a0*/  LD.E R11, desc[UR40][R16.64+0x444] ;  /* 0x00044428100b7980 */ /* 0x000ea8000c101900 */
[----:B------:R-:W3:Y:S01]  /*c1b0*/  LD.E R24, desc[UR40][R16.64+0x454] ;  /* 0x0004542810187980 */ /* 0x000ee2000c101900 */
[----:B----4-:R-:W-:-:S04]  /*c1c0*/  FMUL.FTZ R29, R25, R21 ;  /* 0x00000015191d7220 */ /* 0x010fc80000410000 */
[----:B------:R-:W-:Y:S02]  /*c1d0*/  FFMA.FTZ R153, R8, R21, -R29 ;  /* 0x0000001508997223 */ /* 0x000fe4000001081d */
[----:B--2---:R-:W0:Y:S02]  /*c1e0*/  SHFL.BFLY PT, R8, R11, 0x2, 0x1f ;  /* 0x0c401f000b087f89 */ /* 0x004e2400000e0000 */
[----:B0-----:R-:W-:-:S05]  /*c1f0*/  FMNMX.FTZ R8, R11, R8, !PT ;  /* 0x000000080b087209 */ /* 0x001fca0007810000 */
[----:B------:R-:W0:Y:S01]  /*c200*/  SHFL.BFLY PT, R9, R8, 0x1, 0x1f ;  /* 0x0c201f0008097f89 */ /* 0x000e2200000e0000 */
[----:B------:R-:W-:Y:S01]  /*c210*/  FADD.FTZ R4, R4, -R25 ;  /* 0x8000001904047221 */ /* 0x000fe20000010000 */
[----:B------:R-:W-:-:S03]  /*c220*/  FFMA.FTZ R152, R7, R21, -R29 ;  /* 0x0000001507987223 */ /* 0x000fc6000001081d */
[-C--:B------:R-:W-:Y:S01]  /*c230*/  FMUL.FTZ R4, R4, R21.reuse ;  /* 0x0000001504047220 */ /* 0x080fe20000410000 */
[-CC-:B------:R-:W-:Y:S02]  /*c240*/  FFMA.FTZ R164, R92, R21.reuse, -R29.reuse ;  /* 0x000000155ca47223 */ /* 0x180fe4000001081d */
[----:B------:R-:W-:Y:S01]  /*c250*/  MUFU.EX2 R152, R152 ;  /* 0x0000009800987308 */ /* 0x000fe20000000800 */
[-CC-:B------:R-:W-:Y:S01]  /*c260*/  FFMA.FTZ R154, R12, R21.reuse, -R29.reuse ;  /* 0x000000150c9a7223 */ /* 0x180fe2000001081d */
[----:B------:R-:W-:-:S06]  /*c270*/  FFMA.FTZ R155, R20, R21, -R29 ;  /* 0x00000015149b7223 */ /* 0x000fcc000001081d */
[----:B------:R-:W3:Y:S01]  /*c280*/  MUFU.EX2 R25, R4 ;  /* 0x0000000400197308 */ /* 0x000ee20000000800 */
[----:B0-----:R-:W-:Y:S01]  /*c290*/  FMNMX.FTZ R31, R8, R9, !PT ;  /* 0x00000009081f7209 */ /* 0x001fe20007810000 */
[----:B------:R-:W-:-:S06]  /*c2a0*/  FFMA.FTZ R9, R90, R21, -R29 ;  /* 0x000000155a097223 */ /* 0x000fcc000001081d */
[----:B------:R-:W0:Y:S01]  /*c2b0*/  MUFU.EX2 R153, R153 ;  /* 0x0000009900997308 */ /* 0x000e220000000800 */
[-CC-:B------:R-:W-:Y:S01]  /*c2c0*/  FFMA.FTZ R180, R28, R21.reuse, -R29.reuse ;  /* 0x000000151cb47223 */ /* 0x180fe2000001081d */
[-C--:B------:R-:W-:Y:S01]  /*c2d0*/  FFMA.FTZ R7, R30, R21.reuse, -R29 ;  /* 0x000000151e077223 */ /* 0x080fe2000001081d */
[----:B------:R-:W-:Y:S01]  /*c2e0*/  FADD.FTZ R90, R5, -R31 ;  /* 0x8000001f055a7221 */ /* 0x000fe20000010000 */
[----:B------:R-:W-:-:S04]  /*c2f0*/  FMUL.FTZ R81, R31, R21 ;  /* 0x000000151f517220 */ /* 0x000fc80000410000 */
[----:B------:R-:W-:Y:S01]  /*c300*/  MUFU.EX2 R154, R154 ;  /* 0x0000009a009a7308 */ /* 0x000fe20000000800 */
[----:B------:R-:W-:Y:S01]  /*c310*/  FMUL.FTZ R92, R21, R90 ;  /* 0x0000005a155c7220 */ /* 0x000fe20000410000 */
[-CC-:B------:R-:W-:Y:S01]  /*c320*/  FFMA.FTZ R183, R6, R21.reuse, -R81.reuse ;  /* 0x0000001506b77223 */ /* 0x180fe20000010851 */
[-CC-:B------:R-:W-:Y:S01]  /*c330*/  FFMA.FTZ R188, R3, R21.reuse, -R81.reuse ;  /* 0x0000001503bc7223 */ /* 0x180fe20000010851 */
[-CC-:B------:R-:W-:Y:S01]  /*c340*/  FFMA.FTZ R6, R122, R21.reuse, -R81.reuse ;  /* 0x000000157a067223 */ /* 0x180fe20000010851 */
[----:B------:R-:W-:-:S03]  /*c350*/  FFMA.FTZ R181, R132, R21, -R81 ;  /* 0x0000001584b57223 */ /* 0x000fc60000010851 */
[----:B------:R-:W-:Y:S01]  /*c360*/  MUFU.EX2 R155, R155 ;  /* 0x0000009b009b7308 */ /* 0x000fe20000000800 */
[-C--:B------:R-:W-:Y:S01]  /*c370*/  FFMA.FTZ R179, R142, R21.reuse, -R81 ;  /* 0x000000158eb37223 */ /* 0x080fe20000010851 */
[----:B---3--:R-:W-:Y:S01]  /*c380*/  FFMA.FTZ R26, R25, R26, R152 ;  /* 0x0000001a191a7223 */ /* 0x008fe20000010098 */
[-C--:B------:R-:W-:Y:S01]  /*c390*/  FFMA.FTZ R178, R32, R21.reuse, -R29 ;  /* 0x0000001520b27223 */ /* 0x080fe2000001081d */
[-C--:B------:R-:W-:Y:S01]  /*c3a0*/  FFMA.FTZ R177, R182, R21.reuse, -R81 ;  /* 0x00000015b6b17223 */ /* 0x080fe20000010851 */
[-CC-:B------:R-:W-:Y:S01]  /*c3b0*/  FFMA.FTZ R175, R36, R21.reuse, -R29.reuse ;  /* 0x0000001524af7223 */ /* 0x180fe2000001081d */
[-CC-:B------:R-:W-:Y:S01]  /*c3c0*/  FFMA.FTZ R169, R40, R21.reuse, -R29.reuse ;  /* 0x0000001528a97223 */ /* 0x180fe2000001081d */
[-C--:B------:R-:W-:Y:S01]  /*c3d0*/  FFMA.FTZ R172, R76, R21.reuse, -R29 ;  /* 0x000000154cac7223 */ /* 0x080fe2000001081d */
[----:B------:R-:W-:Y:S01]  /*c3e0*/  MUFU.EX2 R92, R92 ;  /* 0x0000005c005c7308 */ /* 0x000fe20000000800 */
[-CC-:B------:R-:W-:Y:S01]  /*c3f0*/  FFMA.FTZ R186, R148, R21.reuse, -R81.reuse ;  /* 0x0000001594ba7223 */ /* 0x180fe20000010851 */
[-C--:B------:R-:W-:Y:S01]  /*c400*/  FFMA.FTZ R173, R166, R21.reuse, -R81 ;  /* 0x00000015a6ad7223 */ /* 0x080fe20000010851 */
[-CC-:B------:R-:W-:Y:S01]  /*c410*/  FFMA.FTZ R170, R78, R21.reuse, -R29.reuse ;  /* 0x000000154eaa7223 */ /* 0x180fe2000001081d */
[-CC-:B------:R-:W-:Y:S01]  /*c420*/  FFMA.FTZ R167, R82, R21.reuse, -R29.reuse ;  /* 0x0000001552a77223 */ /* 0x180fe2000001081d */
[-CC-:B------:R-:W-:Y:S01]  /*c430*/  FFMA.FTZ R161, R84, R21.reuse, -R29.reuse ;  /* 0x0000001554a17223 */ /* 0x180fe2000001081d */
[-CC-:B------:R-:W-:Y:S01]  /*c440*/  FFMA.FTZ R159, R88, R21.reuse, -R29.reuse ;  /* 0x00000015589f7223 */ /* 0x180fe2000001081d */
[-C--:B------:R-:W-:Y:S01]  /*c450*/  FFMA.FTZ R162, R44, R21.reuse, -R29 ;  /* 0x000000152ca27223 */ /* 0x080fe2000001081d */
[----:B------:R-:W1:Y:S01]  /*c460*/  MUFU.EX2 R183, R183 ;  /* 0x000000b700b77308 */ /* 0x000e620000000800 */
[-CC-:B------:R-:W-:Y:S01]  /*c470*/  FFMA.FTZ R171, R13, R21.reuse, -R81.reuse ;  /* 0x000000150dab7223 */ /* 0x180fe20000010851 */
[-C--:B------:R-:W-:Y:S01]  /*c480*/  FFMA.FTZ R89, R14, R21.reuse, -R81 ;  /* 0x000000150e597223 */ /* 0x080fe20000010851 */
[-CC-:B------:R-:W-:Y:S01]  /*c490*/  FFMA.FTZ R156, R48, R21.reuse, -R29.reuse ;  /* 0x00000015309c7223 */ /* 0x180fe2000001081d */
[-CC-:B------:R-:W-:Y:S01]  /*c4a0*/  FFMA.FTZ R19, R52, R21.reuse, -R29.reuse ;  /* 0x0000001534137223 */ /* 0x180fe2000001081d */
[-CC-:B------:R-:W-:Y:S01]  /*c4b0*/  FFMA.FTZ R15, R60, R21.reuse, -R29.reuse ;  /* 0x000000153c0f7223 */ /* 0x180fe2000001081d */
[-CC-:B------:R-:W-:Y:S01]  /*c4c0*/  FFMA.FTZ R20, R74, R21.reuse, -R29.reuse ;  /* 0x000000154a147223 */ /* 0x180fe2000001081d */
[-C--:B------:R-:W-:Y:S01]  /*c4d0*/  FFMA.FTZ R11, R72, R21.reuse, -R29 ;  /* 0x00000015480b7223 */ /* 0x080fe2000001081d */
[----:B------:R-:W2:Y:S01]  /*c4e0*/  MUFU.EX2 R188, R188 ;  /* 0x000000bc00bc7308 */ /* 0x000ea20000000800 */
[-C--:B------:R-:W-:Y:S01]  /*c4f0*/  FFMA.FTZ R182, R176, R21.reuse, -R81 ;  /* 0x00000015b0b67223 */ /* 0x080fe20000010851 */
[----:B0-----:R-:W-:Y:S01]  /*c500*/  FADD.FTZ R103, R153, R26 ;  /* 0x0000001a99677221 */ /* 0x001fe20000010000 */
[-CC-:B------:R-:W-:Y:S01]  /*c510*/  FFMA.FTZ R12, R80, R21.reuse, -R29.reuse ;  /* 0x00000015500c7223 */ /* 0x180fe2000001081d */
[-C--:B------:R-:W-:Y:S01]  /*c520*/  FFMA.FTZ R8, R86, R21.reuse, -R29 ;  /* 0x0000001556087223 */ /* 0x080fe2000001081d */
[----:B------:R-:W3:Y:S03]  /*c530*/  LD.E R4, desc[UR40][R16.64+0x424] ;  /* 0x0004242810047980 */ /* 0x000ee6000c101900 */
[----:B------:R-:W0:Y:S01]  /*c540*/  MUFU.EX2 R6, R6 ;  /* 0x0000000600067308 */ /* 0x000e220000000800 */
[-CC-:B------:R-:W-:Y:S01]  /*c550*/  FFMA.FTZ R176, R158, R21.reuse, -R81.reuse ;  /* 0x000000159eb07223 */ /* 0x180fe20000010851 */
[-CC-:B------:R-:W-:Y:S01]  /*c560*/  FFMA.FTZ R165, R18, R21.reuse, -R81.reuse ;  /* 0x0000001512a57223 */ /* 0x180fe20000010851 */
[----:B------:R-:W4:Y:S05]  /*c570*/  LD.E R28, desc[UR40][R16.64+0x240] ;  /* 0x00024028101c7980 */ /* 0x000f2a000c101900 */
[----:B------:R-:W0:Y:S01]  /*c580*/  MUFU.EX2 R180, R180 ;  /* 0x000000b400b47308 */ /* 0x000e220000000800 */
[-CC-:B------:R-:W-:Y:S01]  /*c590*/  FFMA.FTZ R105, R160, R21.reuse, -R81.reuse ;  /* 0x00000015a0697223 */ /* 0x180fe20000010851 */
[-CC-:B------:R-:W-:Y:S01]  /*c5a0*/  FFMA.FTZ R163, R168, R21.reuse, -R81.reuse ;  /* 0x00000015a8a37223 */ /* 0x180fe20000010851 */
[-CC-:B------:R-:W-:Y:S01]  /*c5b0*/  FFMA.FTZ R166, R174, R21.reuse, -R81.reuse ;  /* 0x00000015aea67223 */ /* 0x180fe20000010851 */
[-CC-:B------:R-:W-:Y:S01]  /*c5c0*/  FFMA.FTZ R157, R218, R21.reuse, -R81.reuse ;  /* 0x00000015da9d7223 */ /* 0x180fe20000010851 */
[-CC-:B------:R-:W-:Y:S01]  /*c5d0*/  FFMA.FTZ R228, R228, R21.reuse, -R81.reuse ;  /* 0x00000015e4e47223 */ /* 0x180fe20000010851 */
[----:B------:R-:W4:Y:S02]  /*c5e0*/  LD.E R30, desc[UR40][R16.64+0x230] ;  /* 0x00023028101e7980 */ /* 0x000f24000c101900 */
[----:B------:R-:W0:Y:S01]  /*c5f0*/  MUFU.EX2 R181, R181 ;  /* 0x000000b500b57308 */ /* 0x000e220000000800 */
[-CC-:B------:R-:W-:Y:S01]  /*c600*/  FFMA.FTZ R160, R220, R21.reuse, -R81.reuse ;  /* 0x00000015dca07223 */ /* 0x180fe20000010851 */
[-CC-:B------:R-:W-:Y:S01]  /*c610*/  FFMA.FTZ R158, R236, R21.reuse, -R81.reuse ;  /* 0x00000015ec9e7223 */ /* 0x180fe20000010851 */
[-CC-:B------:R-:W-:Y:S01]  /*c620*/  FFMA.FTZ R13, R73, R21.reuse, -R81.reuse ;  /* 0x00000015490d7223 */ /* 0x180fe20000010851 */
[-CC-:B------:R-:W-:Y:S01]  /*c630*/  FFMA.FTZ R18, R75, R21.reuse, -R81.reuse ;  /* 0x000000154b127223 */ /* 0x180fe20000010851 */
[----:B------:R-:W-:-:S03]  /*c640*/  FFMA.FTZ R3, R77, R21, -R81 ;  /* 0x000000154d037223 */ /* 0x000fc60000010851 */
[----:B------:R-:W0:Y:S01]  /*c650*/  MUFU.EX2 R7, R7 ;  /* 0x0000000700077308 */ /* 0x000e220000000800 */
[----:B------:R-:W-:Y:S01]  /*c660*/  FFMA.FTZ R14, R79, R21, -R81 ;  /* 0x000000154f0e7223 */ /* 0x000fe20000010851 */
[----:B-1----:R-:W-:Y:S01]  /*c670*/  FFMA.FTZ R21, R92, R24, R183 ;  /* 0x000000185c157223 */ /* 0x002fe200000100b7 */
[----:B------:R-:W-:Y:S01]  /*c680*/  FADD.FTZ R24, R154, R103 ;  /* 0x000000679a187221 */ /* 0x000fe20000010000 */
[----:B------:R-:W4:Y:S04]  /*c690*/  LD.E R32, desc[UR40][R16.64+0x234] ;  /* 0x0002342810207980 */ /* 0x000f28000c101900 */
[----:B------:R-:W1:Y:S01]  /*c6a0*/  MUFU.EX2 R179, R179 ;  /* 0x000000b300b37308 */ /* 0x000e620000000800 */
[----:B--2---:R-:W-:Y:S01]  /*c6b0*/  FADD.FTZ R21, R188, R21 ;  /* 0x00000015bc157221 */ /* 0x004fe20000010000 */
[----:B------:R-:W-:Y:S01]  /*c6c0*/  FADD.FTZ R109, R155, R24 ;  /* 0x000000189b6d7221 */ /* 0x000fe20000010000 */
[----:B------:R-:W2:Y:S04]  /*c6d0*/  LD.E R36, desc[UR40][R16.64+0x254] ;  /* 0x0002542810247980 */ /* 0x000ea8000c101900 */
[----:B------:R-:W2:Y:S01]  /*c6e0*/  LD.E R40, desc[UR40][R16.64+0x260] ;  /* 0x0002602810287980 */ /* 0x000ea2000c101900 */
[----:B------:R-:W1:Y:S01]  /*c6f0*/  MUFU.EX2 R178, R178 ;  /* 0x000000b200b27308 */ /* 0x000e620000000800 */
[----:B0-----:R-:W-:Y:S01]  /*c700*/  FADD.FTZ R24, R6, R21 ;  /* 0x0000001506187221 */ /* 0x001fe20000010000 */
[----:B------:R-:W-:Y:S01]  /*c710*/  FADD.FTZ R26, R180, R109 ;  /* 0x0000006db41a7221 */ /* 0x000fe20000010000 */
[----:B------:R-:W2:Y:S04]  /*c720*/  LD.E R48, desc[UR40][R16.64+0x264] ;  /* 0x0002642810307980 */ /* 0x000ea8000c101900 */
[----:B------:R-:W2:Y:S01]  /*c730*/  LD.E R76, desc[UR40][R16.64+0x2e4] ;  /* 0x0002e428104c7980 */ /* 0x000ea2000c101900 */
[----:B------:R-:W0:Y:S03]  /*c740*/  MUFU.EX2 R186, R186 ;  /* 0x000000ba00ba7308 */ /* 0x000e260000000800 */
[----:B------:R-:W2:Y:S04]  /*c750*/  LD.E R90, desc[UR40][R16.64+0x350] ;  /* 0x00035028105a7980 */ /* 0x000ea8000c101900 */
[----:B------:R-:W2:Y:S01]  /*c760*/  LD.E R122, desc[UR40][R16.64+0x3a4] ;  /* 0x0003a428107a7980 */ /* 0x000ea2000c101900 */
[----:B------:R-:W0:Y:S01]  /*c770*/  MUFU.EX2 R175, R175 ;  /* 0x000000af00af7308 */ /* 0x000e220000000800 */
[----:B------:R-:W-:Y:S01]  /*c780*/  FADD.FTZ R24, R181, R24 ;  /* 0x00000018b5187221 */ /* 0x000fe20000010000 */
[----:B------:R-:W-:Y:S01]  /*c790*/  FADD.FTZ R115, R7, R26 ;  /* 0x0000001a07737221 */ /* 0x000fe20000010000 */
[----:B------:R-:W2:Y:S04]  /*c7a0*/  LD.E R44, desc[UR40][R16.64+0x280] ;  /* 0x00028028102c7980 */ /* 0x000ea8000c101900 */
[----:B------:R-:W2:Y:S01]  /*c7b0*/  LD.E R52, desc[UR40][R16.64+0x294] ;  /* 0x0002942810347980 */ /* 0x000ea2000c101900 */
[----:B------:R-:W0:Y:S03]  /*c7c0*/  MUFU.EX2 R177, R177 ;  /* 0x000000b100b17308 */ /* 0x000e260000000800 */
[----:B------:R-:W2:Y:S04]  /*c7d0*/  LD.E R132, desc[UR40][R16.64+0x3d0] ;  /* 0x0003d02810847980 */ /* 0x000ea8000c101900 */
[----:B------:R-:W2:Y:S01]  /*c7e0*/  LD.E R60, desc[UR40][R16.64+0x2c0] ;  /* 0x0002c028103c7980 */ /* 0x000ea2000c101900 */
[----:B------:R-:W0:Y:S01]  /*c7f0*/  MUFU.EX2 R169, R169 ;  /* 0x000000a900a97308 */ /* 0x000e220000000800 */
[----:B-1----:R-:W-:Y:S01]  /*c800*/  FADD.FTZ R21, R179, R24 ;  /* 0x00000018b3157221 */ /* 0x002fe20000010000 */
[----:B------:R-:W-:Y:S01]  /*c810*/  FADD.FTZ R26, R178, R115 ;  /* 0x00000073b21a7221 */ /* 0x000fe20000010000 */
[----:B------:R-:W2:Y:S04]  /*c820*/  LD.E R78, desc[UR40][R16.64+0x2d4] ;  /* 0x0002d428104e7980 */ /* 0x000ea8000c101900 */
[----:B------:R-:W2:Y:S01]  /*c830*/  LD.E R74, desc[UR40][R16.64+0x2f0] ;  /* 0x0002f028104a7980 */ /* 0x000ea2000c101900 */
[----:B------:R-:W1:Y:S03]  /*c840*/  MUFU.EX2 R182, R182 ;  /* 0x000000b600b67308 */ /* 0x000e660000000800 */
[----:B------:R-:W2:Y:S05]  /*c850*/  LD.E R142, desc[UR40][R16.64+0x3f4] ;  /* 0x0003f428108e7980 */ /* 0x000eaa000c101900 */
[----:B------:R-:W-:Y:S01]  /*c860*/  MUFU.EX2 R164, R164 ;  /* 0x000000a400a47308 */ /* 0x000fe20000000800 */
[----:B------:R1:W-:Y:S04]  /*c870*/  ST.E desc[UR40][R16.64+0x444], R31 ;  /* 0x0004441f10007985 */ /* 0x0003e8000c101928 */
[----:B------:R-:W2:Y:S03]  /*c880*/  LD.E R5, desc[UR40][R16.64+0x238] ;  /* 0x0002382810057980 */ /* 0x000ea6000c101900 */
[----:B------:R-:W1:Y:S01]  /*c890*/  MUFU.EX2 R172, R172 ;  /* 0x000000ac00ac7308 */ /* 0x000e620000000800 */
[----:B0-----:R-:W-:Y:S01]  /*c8a0*/  FADD.FTZ R24, R186, R21 ;  /* 0x00000015ba187221 */ /* 0x001fe20000010000 */
[----:B------:R-:W-:Y:S01]  /*c8b0*/  FADD.FTZ R26, R175, R26 ;  /* 0x0000001aaf1a7221 */ /* 0x000fe20000010000 */
[----:B------:R-:W2:Y:S04]  /*c8c0*/  LD.E R72, desc[UR40][R16.64+0x2f4] ;  /* 0x0002f42810487980 */ /* 0x000ea8000c101900 */
[----:B------:R-:W2:Y:S01]  /*c8d0*/  LD.E R82, desc[UR40][R16.64+0x300] ;  /* 0x0003002810527980 */ /* 0x000ea2000c101900 */
[----:B------:R-:W-:Y:S03]  /*c8e0*/  MUFU.EX2 R170, R170 ;  /* 0x000000aa00aa7308 */ /* 0x000fe60000000800 */
[----:B------:R-:W2:Y:S05]  /*c8f0*/  LD.E R148, desc[UR40][R16.64+0x420] ;  /* 0x0004202810947980 */ /* 0x000eaa000c101900 */
[----:B------:R-:W0:Y:S01]  /*c900*/  MUFU.EX2 R173, R173 ;  /* 0x000000ad00ad7308 */ /* 0x000e220000000800 */
[----:B------:R-:W-:Y:S01]  /*c910*/  FADD.FTZ R21, R177, R24 ;  /* 0x00000018b1157221 */ /* 0x000fe20000010000 */
[----:B------:R-:W-:Y:S01]  /*c920*/  FADD.FTZ R123, R169, R26 ;  /* 0x0000001aa97b7221 */ /* 0x000fe20000010000 */
[----:B------:R-:W2:Y:S04]  /*c930*/  LD.E R80, desc[UR40][R16.64+0x304] ;  /* 0x0003042810507980 */ /* 0x000ea8000c101900 */
[----:B------:R-:W2:Y:S01]  /*c940*/  LD.E R84, desc[UR40][R16.64+0x310] ;  /* 0x0003102810547980 */ /* 0x000ea2000c101900 */
[----:B------:R-:W-:Y:S03]  /*c950*/  MUFU.EX2 R167, R167 ;  /* 0x000000a700a77308 */ /* 0x000fe60000000800 */
[----:B------:R-:W2:Y:S04]  /*c960*/  LD.E R88, desc[UR40][R16.64+0x314] ;  /* 0x0003142810587980 */ /* 0x000ea8000c101900 */
[----:B------:R-:W2:Y:S01]  /*c970*/  LD.E R86, desc[UR40][R16.64+0x320] ;  /* 0x0003202810567980 */ /* 0x000ea2000c101900 */
[----:B------:R-:W0:Y:S01]  /*c980*/  MUFU.EX2 R176, R176 ;  /* 0x000000b000b07308 */ /* 0x000e220000000800 */
[----:B-1----:R-:W-:Y:S01]  /*c990*/  FADD.FTZ R24, R182, R21 ;  /* 0x00000015b6187221 */ /* 0x002fe20000010000 */
[----:B------:R-:W-:Y:S01]  /*c9a0*/  FADD.FTZ R21, R172, R123 ;  /* 0x0000007bac157221 */ /* 0x000fe20000010000 */
[----:B------:R-:W2:Y:S05]  /*c9b0*/  LD.E R29, desc[UR40][R16.64+0x258] ;  /* 0x00025828101d7980 */ /* 0x000eaa000c101900 */
[----:B------:R-:W1:Y:S08]  /*c9c0*/  MUFU.EX2 R161, R161 ;  /* 0x000000a100a17308 */ /* 0x000e700000000800 */
[----:B------:R-:W1:Y:S01]  /*c9d0*/  MUFU.EX2 R171, R171 ;  /* 0x000000ab00ab7308 */ /* 0x000e620000000800 */
[----:B0-----:R-:W-:Y:S01]  /*c9e0*/  FADD.FTZ R129, R173, R24 ;  /* 0x00000018ad817221 */ /* 0x001fe20000010000 */
[----:B------:R-:W-:Y:S01]  /*c9f0*/  FADD.FTZ R26, R170, R21 ;  /* 0x00000015aa1a7221 */ /* 0x000fe20000010000 */
[----:B------:R-:W2:Y:S05]  /*ca00*/  LD.E R31, desc[UR40][R16.64+0x268] ;  /* 0x00026828101f7980 */ /* 0x000eaa000c101900 */
[----:B------:R-:W0:Y:S01]  /*ca10*/  MUFU.EX2 R174, R89 ;  /* 0x0000005900ae7308 */ /* 0x000e220000000800 */
[----:B------:R-:W-:Y:S01]  /*ca20*/  FADD.FTZ R24, R176, R129 ;  /* 0x00000081b0187221 */ /* 0x000fe20000010000 */
[----:B------:R-:W-:Y:S01]  /*ca30*/  FADD.FTZ R26, R167, R26 ;  /* 0x0000001aa71a7221 */ /* 0x000fe20000010000 */
[----:B------:R-:W2:Y:S03]  /*ca40*/  LD.E R73, desc[UR40][R16.64+0x2ec] ;  /* 0x0002ec2810497980 */ /* 0x000ea6000c101900 */
[----:B-1----:R-:W-:Y:S01]  /*ca50*/  FADD.FTZ R137, R161, R26 ;  /* 0x0000001aa1897221 */ /* 0x002fe20000010000 */
[----:B------:R-:W2:Y:S01]  /*ca60*/  LD.E R75, desc[UR40][R16.64+0x2f8] ;  /* 0x0002f828104b7980 */ /* 0x000ea2000c101900 */
[----:B------:R-:W-:Y:S01]  /*ca70*/  FADD.FTZ R135, R171, R24 ;  /* 0x00000018ab877221 */ /* 0x000fe20000010000 */
[----:B------:R1:W-:Y:S01]  /*ca80*/  MUFU.EX2 R168, R105 ;  /* 0x0000006900a87308 */ /* 0x0003e20000000800 */
[----:B------:R-:W-:Y:S01]  /*ca90*/  FADD.FTZ R26, R164, R137 ;  /* 0x00000089a41a7221 */ /* 0x000fe20000010000 */
[----:B------:R-:W2:Y:S04]  /*caa0*/  LD.E R77, desc[UR40][R16.64+0x2fc] ;  /* 0x0002fc28104d7980 */ /* 0x000ea8000c101900 */
[----:B------:R-:W2:Y:S01]  /*cab0*/  LD.E R79, desc[UR40][R16.64+0x308] ;  /* 0x00030828104f7980 */ /* 0x000ea2000c101900 */
[----:B0-----:R-:W-:-:S03]  /*cac0*/  FADD.FTZ R24, R174, R135 ;  /* 0x00000087ae187221 */ /* 0x001fc60000010000 */
[----:B------:R-:W2:Y:S04]  /*cad0*/  LD.E R81, desc[UR40][R16.64+0x30c] ;  /* 0x00030c2810517980 */ /* 0x000ea8000c101900 */
[----:B------:R-:W2:Y:S04]  /*cae0*/  LD.E R89, desc[UR40][R16.64+0x32c] ;  /* 0x00032c2810597980 */ /* 0x000ea8000c101900 */
[----:B------:R-:W2:Y:S04]  /*caf0*/  LD.E R103, desc[UR40][R16.64+0x368] ;  /* 0x0003682810677980 */ /* 0x000ea8000c101900 */
[----:B-1----:R-:W2:Y:S04]  /*cb00*/  LD.E R105, desc[UR40][R16.64+0x36c] ;  /* 0x00036c2810697980 */ /* 0x002ea8000c101900 */
[----:B------:R-:W2:Y:S04]  /*cb10*/  LD.E R109, desc[UR40][R16.64+0x37c] ;  /* 0x00037c28106d7980 */ /* 0x000ea8000c101900 */
[----:B------:R-:W2:Y:S04]  /*cb20*/  LD.E R115, desc[UR40][R16.64+0x398] ;  /* 0x0003982810737980 */ /* 0x000ea8000c101900 */
[----:B------:R-:W2:Y:S04]  /*cb30*/  LD.E R123, desc[UR40][R16.64+0x3bc] ;  /* 0x0003bc28107b7980 */ /* 0x000ea8000c101900 */
[----:B------:R-:W2:Y:S04]  /*cb40*/  LD.E R129, desc[UR40][R16.64+0x3d8] ;  /* 0x0003d82810817980 */ /* 0x000ea8000c101900 */
[----:B------:R-:W2:Y:S04]  /*cb50*/  LD.E R135, desc[UR40][R16.64+0x3e8] ;  /* 0x0003e82810877980 */ /* 0x000ea8000c101900 */
[----:B------:R-:W2:Y:S01]  /*cb60*/  LD.E R137, desc[UR40][R16.64+0x3fc] ;  /* 0x0003fc2810897980 */ /* 0x000ea2000c101900 */
[----:B------:R-:W0:Y:S08]  /*cb70*/  MUFU.EX2 R165, R165 ;  /* 0x000000a500a57308 */ /* 0x000e300000000800 */
[----:B------:R-:W1:Y:S08]  /*cb80*/  MUFU.EX2 R163, R163 ;  /* 0x000000a300a37308 */ /* 0x000e700000000800 */
[----:B------:R-:W1:Y:S01]  /*cb90*/  MUFU.EX2 R166, R166 ;  /* 0x000000a600a67308 */ /* 0x000e620000000800 */
[----:B0-----:R-:W-:-:S07]  /*cba0*/  FADD.FTZ R187, R165, R24 ;  /* 0x00000018a5bb7221 */ /* 0x001fce0000010000 */
[----:B------:R-:W0:Y:S01]  /*cbb0*/  MUFU.EX2 R159, R159 ;  /* 0x0000009f009f7308 */ /* 0x000e220000000800 */
[----:B------:R-:W-:-:S07]  /*cbc0*/  FADD.FTZ R24, R168, R187 ;  /* 0x000000bba8187221 */ /* 0x000fce0000010000 */
[----:B------:R-:W0:Y:S01]  /*cbd0*/  MUFU.EX2 R157, R157 ;  /* 0x0000009d009d7308 */ /* 0x000e220000000800 */
[----:B-1----:R-:W-:-:S07]  /*cbe0*/  FADD.FTZ R187, R163, R24 ;  /* 0x00000018a3bb7221 */ /* 0x002fce0000010000 */
[----:B------:R-:W1:Y:S08]  /*cbf0*/  MUFU.EX2 R162, R162 ;  /* 0x000000a200a27308 */ /* 0x000e700000000800 */
[----:B------:R-:W1:Y:S01]  /*cc00*/  MUFU.EX2 R160, R160 ;  /* 0x000000a000a07308 */ /* 0x000e620000000800 */
[----:B------:R-:W-:-:S07]  /*cc10*/  FADD.FTZ R24, R166, R187 ;  /* 0x000000bba6187221 */ /* 0x000fce0000010000 */
[----:B------:R-:W3:Y:S01]  /*cc20*/  MUFU.EX2 R156, R156 ;  /* 0x0000009c009c7308 */ /* 0x000ee20000000800 */
[----:B0-----:R-:W-:-:S07]  /*cc30*/  FADD.FTZ R189, R159, R26 ;  /* 0x0000001a9fbd7221 */ /* 0x001fce0000010000 */
[----:B------:R-:W0:Y:S01]  /*cc40*/  MUFU.EX2 R21, R228 ;  /* 0x000000e400157308 */ /* 0x000e220000000800 */
[----:B------:R-:W-:-:S07]  /*cc50*/  FADD.FTZ R187, R157, R24 ;  /* 0x000000189dbb7221 */ /* 0x000fce0000010000 */
[----:B------:R-:W0:Y:S01]  /*cc60*/  MUFU.EX2 R19, R19 ;  /* 0x0000001300137308 */ /* 0x000e220000000800 */
[----:B-1----:R-:W-:-:S07]  /*cc70*/  FADD.FTZ R189, R162, R189 ;  /* 0x000000bda2bd7221 */ /* 0x002fce0000010000 */
[----:B------:R-:W1:Y:S01]  /*cc80*/  MUFU.EX2 R158, R158 ;  /* 0x0000009e009e7308 */ /* 0x000e620000000800 */
[----:B------:R-:W-:-:S07]  /*cc90*/  FADD.FTZ R24, R160, R187 ;  /* 0x000000bba0187221 */ /* 0x000fce0000010000 */
[----:B------:R-:W1:Y:S01]  /*cca0*/  MUFU.EX2 R15, R15 ;  /* 0x0000000f000f7308 */ /* 0x000e620000000800 */
[----:B---3--:R-:W-:-:S07]  /*ccb0*/  FADD.FTZ R26, R156, R189 ;  /* 0x000000bd9c1a7221 */ /* 0x008fce0000010000 */
[----:B------:R-:W3:Y:S01]  /*ccc0*/  MUFU.EX2 R13, R13 ;  /* 0x0000000d000d7308 */ /* 0x000ee20000000800 */
[----:B0-----:R-:W-:-:S07]  /*ccd0*/  FADD.FTZ R187, R21, R24 ;  /* 0x0000001815bb7221 */ /* 0x001fce0000010000 */
[----:B------:R-:W0:Y:S01]  /*cce0*/  MUFU.EX2 R20, R20 ;  /* 0x0000001400147308 */ /* 0x000e220000000800 */
[----:B------:R-:W-:-:S07]  /*ccf0*/  FADD.FTZ R26, R19, R26 ;  /* 0x0000001a131a7221 */ /* 0x000fce0000010000 */
[----:B------:R-:W4:Y:S01]  /*cd00*/  MUFU.EX2 R18, R18 ;  /* 0x0000001200127308 */ /* 0x000f220000000800 */
        /* <DEDUP_REMOVED lines=8> */
[----:B----4-:R-:W-:-:S07]  /*cd90*/  FADD.FTZ R24, R18, R187 ;  /* 0x000000bb12187221 */ /* 0x010fce0000010000 */
[----:B------:R-:W4:Y:S01]  /*cda0*/  MUFU.EX2 R8, R8 ;  /* 0x0000000800087308 */ /* 0x000f220000000800 */
[----:B-1----:R-:W-:-:S07]  /*cdb0*/  FADD.FTZ R189, R11, R26 ;  /* 0x0000001a0bbd7221 */ /* 0x002fce0000010000 */
[----:B------:R-:W1:Y:S01]  /*cdc0*/  MUFU.EX2 R9, R9 ;  /* 0x0000000900097308 */ /* 0x000e620000000800 */
[----:B------:R-:W-:Y:S01]  /*cdd0*/  FADD.FTZ R187, R3, R24 ;  /* 0x0000001803bb7221 */ /* 0x000fe20000010000 */
[----:B---3--:R-:W-:-:S03]  /*cde0*/  FADD.FTZ R189, R12, R189 ;  /* 0x000000bd0cbd7221 */ /* 0x008fc60000010000 */
[----:B0-----:R-:W-:Y:S01]  /*cdf0*/  FADD.FTZ R187, R14, R187 ;  /* 0x000000bb0ebb7221 */ /* 0x001fe20000010000 */
[----:B------:R-:W-:Y:S01]  /*ce00*/  FMUL.FTZ R219, R92, R27 ;  /* 0x0000001b5cdb7220 */ /* 0x000fe20000410000 */
[----:B----4-:R-:W-:-:S03]  /*ce10*/  FADD.FTZ R26, R8, R189 ;  /* 0x000000bd081a7221 */ /* 0x010fc60000010000 */
[----:B------:R2:W-:Y:S01]  /*ce20*/  ST.E desc[UR40][R16.64+0x454], R187 ;  /* 0x000454bb10007985 */ /* 0x0005e2000c101928 */
[C---:B------:R-:W-:Y:S01]  /*ce30*/  FMUL.FTZ R217, R25.reuse, R4 ;  /* 0x0000000419d97220 */ /* 0x040fe20000410000 */
[C---:B------:R-:W-:Y:S01]  /*ce40*/  FMUL.FTZ R27, R25.reuse, R30 ;  /* 0x0000001e191b7220 */ /* 0x040fe20000410000 */
[C---:B------:R-:W-:Y:S01]  /*ce50*/  FMUL.FTZ R195, R25.reuse, R32 ;  /* 0x0000002019c37220 */ /* 0x040fe20000410000 */
[----:B------:R-:W-:Y:S01]  /*ce60*/  FMUL.FTZ R203, R25, R28 ;  /* 0x0000001c19cb7220 */ /* 0x000fe20000410000 */
[----:B-1----:R-:W-:Y:S01]  /*ce70*/  FADD.FTZ R189, R9, R26 ;  /* 0x0000001a09bd7221 */ /* 0x002fe20000010000 */
[----:B--2---:R-:W-:-:S04]  /*ce80*/  FMUL.FTZ R187, R25, R36 ;  /* 0x0000002419bb7220 */ /* 0x004fc80000410000 */
        /* <DEDUP_REMOVED lines=11> */
[C---:B---3--:R-:W-:Y:S01]  /*cf40*/  FMUL.FTZ R27, R25.reuse, R46 ;  /* 0x0000002e191b7220 */ /* 0x048fe20000410000 */
[C---:B0-----:R-:W-:Y:S01]  /*cf50*/  FMUL.FTZ R195, R25.reuse, R42 ;  /* 0x0000002a19c37220 */ /* 0x041fe20000410000 */
[C---:B-1----:R-:W-:Y:S01]  /*cf60*/  FMUL.FTZ R203, R25.reuse, R44 ;  /* 0x0000002c19cb7220 */ /* 0x042fe20000410000 */
[C---:B--2---:R-:W-:Y:S01]  /*cf70*/  FMUL.FTZ R187, R25.reuse, R50 ;  /* 0x0000003219bb7220 */ /* 0x044fe20000410000 */
[----:B------:R0:W-:Y:S01]  /*cf80*/  ST.E desc[UR40][R16.64+0x244], R189 ;  /* 0x000244bd10007985 */ /* 0x0001e2000c101928 */
[C---:B------:R-:W-:Y:S01]  /*cf90*/  FMUL.FTZ R221, R25.reuse, R56 ;  /* 0x0000003819dd7220 */ /* 0x040fe20000410000 */
[C---:B------:R-:W-:Y:S02]  /*cfa0*/  FMUL.FTZ R227, R25.reuse, R58 ;  /* 0x0000003a19e37220 */ /* 0x040fe40000410000 */
        /* <DEDUP_REMOVED lines=11> */
[C---:B0-----:R-:W-:Y:S01]  /*d060*/  FMUL.FTZ R27, R25.reuse, R68 ;  /* 0x00000044191b7220 */ /* 0x041fe20000410000 */
[C---:B-1----:R-:W-:Y:S01]  /*d070*/  FMUL.FTZ R195, R25.reuse, R62 ;  /* 0x0000003e19c37220 */ /* 0x042fe20000410000 */
[C---:B--2---:R-:W-:Y:S01]  /*d080*/  FMUL.FTZ R203, R25.reuse, R60 ;  /* 0x0000003c19cb7220 */ /* 0x044fe20000410000 */
[C---:B---3--:R-:W-:Y:S01]  /*d090*/  FMUL.FTZ R187, R25.reuse, R78 ;  /* 0x0000004e19bb7220 */ /* 0x048fe20000410000 */
        /* <DEDUP_REMOVED lines=62> */
[C---:B------:R-:W-:Y:S02]  /*d480*/  FMUL.FTZ R39, R92.reuse, R39 ;  /* 0x000000275c277220 */ /* 0x040fe40000410000 */
        /* <DEDUP_REMOVED lines=146> */
[----:B------:R4:W-:Y:S04]  /*ddb0*/  ST.E desc[UR40][R16.64+0x3e8], R135 ;  /* 0x0003e88710007985 */ /* 0x0009e8000c101928 */
[----:B------:R-:W-:Y:S04]  /*ddc0*/  ST.E desc[UR40][R16.64+0x3ec], R141 ;  /* 0x0003ec8d10007985 */ /* 0x000fe8000c101928 */
        /* <DEDUP_REMOVED lines=1499> */
.L_x_3248:
[----:B------:R-:W-:Y:S05]  /*13b80*/  BSYNC B0 ;  /* 0x0000000000007941 */ /* 0x000fea0003800000 */
.L_x_3247:
[----:B------:R-:W-:Y:S05]  /*13b90*/  @P1 BRA `(.L_x_3249) ;  /* 0xffffff6000901947 */ /* 0x000fea000383ffff */
.L_x_3232:
[----:B------:R-:W-:-:S13]  /*13ba0*/  ISETP.GE.AND P1, PT, R10, UR45, PT ;  /* 0x0000002d0a007c0c */ /* 0x000fda000bf26270 */
[----:B------:R-:W-:Y:S05]  /*13bb0*/  @!P1 BRA `(.L_x_3250) ;  /* 0x000000b000909947 */ /* 0x000fea0003800000 */
[----:B0-----:R0:W5:Y:S02]  /*13bc0*/  LDL.64 R2, [R1+0x178] ;  /* 0x0001780001027983 */ /* 0x0011640000100a00 */
.L_x_3281:
        /* <DEDUP_REMOVED lines=21> */
.L_x_3252:
[----:B------:R-:W-:Y:S05]  /*13d20*/  BSYNC B0 ;  /* 0x0000000000007941 */ /* 0x000fea0003800000 */
.L_x_3251:
        /* <DEDUP_REMOVED lines=13> */
.L_x_3254:
[----:B------:R-:W-:Y:S05]  /*13e00*/  BSYNC B0 ;  /* 0x0000000000007941 */ /* 0x000fea0003800000 */
.L_x_3253:
        /* <DEDUP_REMOVED lines=8> */
.L_x_3256:
[----:B------:R-:W-:Y:S05]  /*13e90*/  BSYNC B0 ;  /* 0x0000000000007941 */ /* 0x000fea0003800000 */
.L_x_3255:
        /* <DEDUP_REMOVED lines=59> */
.L_x_3259:
[----:B------:R-:W-:Y:S05]  /*14250*/  BSYNC B0 ;  /* 0x0000000000007941 */ /* 0x000fea0003800000 */
.L_x_3258:
        /* <DEDUP_REMOVED lines=10> */
.L_x_3261:
[----:B------:R-:W-:Y:S05]  /*14300*/  BSYNC B0 ;  /* 0x0000000000007941 */ /* 0x000fea0003800000 */
.L_x_3260:
[----:B------:R-:W-:Y:S04]  /*14310*/  BSSY B0, `(.L_x_3262) ;  /* 0x0000006000007945 */ /* 0x000fe80003800000 */
[----:B--2---:R-:W-:Y:S05]  /*14320*/  @P1 BRA `(.L_x_3263) ;  /* 0x0000000000101947 */ /* 0x004fea0003800000 */
[----:B-----5:R-:W-:Y:S01]  /*14330*/  IMAD R4, R4, 0x8, R7 ;  /* 0x0000000804047824 */ /* 0x020fe200078e0207 */
[----:B-1----:R-:W-:-:S04]  /*14340*/  SHF.L.U32 R5, R6, 0x1f, RZ ;  /* 0x0000001f06057819 */ /* 0x002fc800000006ff */
[----:B------:R-:W1:Y:S02]  /*14350*/  SYNCS.PHASECHK.TRANS64.TRYWAIT P1, [R4+URZ], R5 ;  /* 0x00000005040075a7 */ /* 0x000e64000802017f */
[----:B-1----:R-:W-:Y:S05]  /*14360*/  @!P1 BRA `(.L_x_3264) ;  /* 0x0000015c00f89947 */ /* 0x002fea0003800000 */
.L_x_3263:
[----:B------:R-:W-:Y:S05]  /*14370*/  BSYNC B0 ;  /* 0x0000000000007941 */ /* 0x000fea0003800000 */
.L_x_3262:
        /* <DEDUP_REMOVED lines=225> */
[-C--:B------:R-:W-:Y:S01]  /*15190*/  FMUL.FTZ R72, R25, R12.reuse ;  /* 0x0000000c19487220 */ /* 0x080fe20000410000 */
[----:B------:R-:W-:-:S03]  /*151a0*/  FMUL.FTZ R25, R34, R12 ;  /* 0x0000000c22197220 */ /* 0x000fc60000410000 */
[----:B------:R-:W-:Y:S02]  /*151b0*/  IMAD.IADD R36, R11, 0x1, -R36 ;  /* 0x000000010b247824 */ /* 0x000fe400078e0a24 */
[-C--:B------:R-:W-:Y:S01]  /*151c0*/  FMUL.FTZ R34, R37, R12.reuse ;  /* 0x0000000c25227220 */ /* 0x080fe20000410000 */
[-C--:B------:R-:W-:Y:S02]  /*151d0*/  FMUL.FTZ R74, R29, R12.reuse ;  /* 0x0000000c1d4a7220 */ /* 0x080fe40000410000 */
[----:B------:R-:W-:Y:S01]  /*151e0*/  SHF.R.S32.HI R37, RZ, 0x1f, R36 ;  /* 0x0000001fff257819 */ /* 0x000fe20000011424 */
[-C--:B------:R-:W-:Y:S01]  /*151f0*/  FMUL.FTZ R29, R38, R12.reuse ;  /* 0x0000000c261d7220 */ /* 0x080fe20000410000 */
[-C--:B------:R-:W-:Y:S01]  /*15200*/  FMUL.FTZ R83, R39, R12.reuse ;  /* 0x0000000c27537220 */ /* 0x080fe20000410000 */
[-C--:B------:R-:W-:Y:S01]  /*15210*/  FMUL.FTZ R40, R40, R12.reuse ;  /* 0x0000000c28287220 */ /* 0x080fe20000410000 */
[----:B------:R-:W-:Y:S01]  /*15220*/  FMUL.FTZ R41, R41, R12 ;  /* 0x0000000c29297220 */ /* 0x000fe20000410000 */
[----:B------:R-:W-:-:S02]  /*15230*/  LEA.HI R39, R37, R36, RZ, 0x2 ;  /* 0x0000002425277211 */ /* 0x000fc400078f10ff */
[----:B------:R-:W-:Y:S01]  /*15240*/  LEA.HI R38, R28, R11, RZ, 0x2 ;  /* 0x0000000b1c267211 */ /* 0x000fe200078f10ff */
[----:B------:R3:W4:Y:S03]  /*15250*/  MUFU.TANH R76, R40 ;  /* 0x00000028004c7308 */ /* 0x0007260000002400 */
[----:B------:R-:W-:-:S05]  /*15260*/  LOP3.LUT R38, R38, 0xfffffffc, RZ, 0xc0, !PT ;  /* 0xfffffffc26267812 */ /* 0x000fca00078ec0ff */
[----:B------:R0:W1:Y:S01]  /*15270*/  MUFU.TANH R78, R41 ;  /* 0x00000029004e7308 */ /* 0x0000620000002400 */
[----:B---3--:R-:W-:Y:S01]  /*15280*/  SHF.R.S32.HI R40, RZ, 0x2, R39 ;  /* 0x00000002ff287819 */ /* 0x008fe20000011427 */
[----:B------:R-:W-:Y:S01]  /*15290*/  IMAD.IADD R11, R11, 0x1, -R38 ;  /* 0x000000010b0b7824 */ /* 0x000fe200078e0a26 */
[----:B------:R-:W-:Y:S02]  /*152a0*/  SHF.R.S32.HI R38, RZ, 0x7, R35 ;  /* 0x00000007ff267819 */ /* 0x000fe40000011423 */
[----:B0-----:R-:W-:Y:S02]  /*152b0*/  SHF.R.S32.HI R41, RZ, 0x1f, R39 ;  /* 0x0000001fff297819 */ /* 0x001fe40000011427 */
[----:B------:R-:W-:Y:S02]  /*152c0*/  LEA.HI R37, R37, R36, RZ, 0x5 ;  /* 0x0000002425257211 */ /* 0x000fe400078f28ff */
[----:B------:R-:W-:Y:S02]  /*152d0*/  LEA.HI R41, R41, R40, RZ, 0x3 ;  /* 0x0000002829297211 */ /* 0x000fe400078f18ff */
[----:B------:R-:W-:-:S02]  /*152e0*/  LEA.HI R35, R35, R38, RZ, 0x1 ;  /* 0x0000002623237211 */ /* 0x000fc400078f08ff */
[----:B------:R-:W-:Y:S02]  /*152f0*/  LOP3.LUT R41, R41, 0xfffffff8, RZ, 0xc0, !PT ;  /* 0xfffffff829297812 */ /* 0x000fe400078ec0ff */
[----:B------:R-:W-:Y:S02]  /*15300*/  SHF.R.S32.HI R37, RZ, 0x5, R37 ;  /* 0x00000005ff257819 */ /* 0x000fe40000011425 */
[----:B------:R-:W-:Y:S01]  /*15310*/  LOP3.LUT R35, R35, 0x3fffffe, RZ, 0xc0, !PT ;  /* 0x03fffffe23237812 */ /* 0x000fe200078ec0ff */
[----:B------:R-:W-:Y:S01]  /*15320*/  IMAD.IADD R41, R40, 0x1, -R41 ;  /* 0x0000000128297824 */ /* 0x000fe200078e0a29 */
        /* <DEDUP_REMOVED lines=119> */
.L_x_3270:
[----:B------:R-:W-:Y:S05]  /*15aa0*/  BSYNC B2 ;  /* 0x0000000000027941 */ /* 0x000fea0003800000 */
.L_x_3269:
[----:B------:R-:W-:Y:S01]  /*15ab0*/  LOP3.LUT R7, RZ, R7, RZ, 0x33, !PT ;  /* 0x00000007ff077212 */ /* 0x000fe200078e33ff */
[----:B------:R-:W-:Y:S06]  /*15ac0*/  BRA `(.L_x_3271) ;  /* 0x0000000000187947 */ /* 0x000fec0003800000 */
.L_x_3268:
[----:B------:R-:W-:-:S13]  /*15ad0*/  ISETP.NE.AND P1, PT, R6, 0x1, PT ;  /* 0x000000010600780c */ /* 0x000fda0003f25270 */
[----:B------:R-:W-:Y:S05]  /*15ae0*/  @!P1 BRA `(.L_x_3271) ;  /* 0x0000000000109947 */ /* 0x000fea0003800000 */
[----:B------:R-:W2:Y:S04]  /*15af0*/  LDL R12, [R194+0x1c] ;  /* 0x00001c00c20c7983 */ /* 0x000ea80000100800 */
[----:B------:R-:W3:Y:S01]  /*15b00*/  LDL R14, [R194+0x20] ;  /* 0x00002000c20e7983 */ /* 0x000ee20000100800 */
[----:B--2---:R-:W-:-:S05]  /*15b10*/  IMAD.HI.U32 R7, R7, R12, RZ ;  /* 0x0000000c07077227 */ /* 0x004fca00078e00ff */
[----:B---3--:R-:W-:-:S07]  /*15b20*/  SHF.R.U32.HI R7, RZ, R14, R7 ;  /* 0x0000000eff077219 */ /* 0x008fce0000011607 */
.L_x_3271:
[----:B------:R-:W-:Y:S05]  /*15b30*/  BSYNC B1 ;  /* 0x0000000000017941 */ /* 0x000fea0003800000 */
.L_x_3267:
[----:B------:R-:W-:-:S05]  /*15b40*/  IMAD R7, R6, R7, R38 ;  /* 0x0000000706077224 */ /* 0x000fca00078e0226 */
[----:B------:R-:W-:Y:S02]  /*15b50*/  VIMNMX R8, R8, R7, !PT ;  /* 0x0000000708087248 */ /* 0x000fe40007fe0100 */
[----:B------:R-:W-:-:S07]  /*15b60*/  VIADDMNMX R9, R7, R6, R9, PT ;  /* 0x0000000607097246 */ /* 0x000fce0003800109 */
.L_x_3266:
[----:B------:R-:W-:Y:S05]  /*15b70*/  BSYNC B0 ;  /* 0x0000000000007941 */ /* 0x000fea0003800000 */
.L_x_3265:
[C---:B------:R-:W-:Y:S01]  /*15b80*/  ISETP.GE.AND P1, PT, R36.reuse, 0x2, PT ;  /* 0x000000022400780c */ /* 0x040fe20003f26270 */
[----:B------:R-:W0:Y:S01]  /*15b90*/  SHFL.IDX PT, R40, R40, 0x1, 0x1c1f ;  /* 0x003c1f0028287f89 */ /* 0x000e2200000e0000 */
[----:B------:R-:W-:Y:S01]  /*15ba0*/  ISETP.GE.AND P5, PT, R36, 0xa, PT ;  /* 0x0000000a2400780c */ /* 0x000fe20003fa6270 */
        /* <DEDUP_REMOVED lines=41> */
[----:B-1----:R-:W-:Y:S02]  /*15e40*/  FSEL R59, R78, -INF , !P3 ;  /* 0xff8000004e3b7808 */ /* 0x002fe40005800000 */
        /* <DEDUP_REMOVED lines=70> */
[----:B0-----:R-:W-:-:S03]  /*162b0*/  IMAD.IADD R8, R11, 0x1, R40 ;  /* 0x000000010b087824 */ /* 0x001fc600078e0228 */
[----:B------:R-:W-:Y:S01]  /*162c0*/  ISETP.LT.OR P6, PT, R9, 0x5a, P6 ;  /* 0x0000005a0900780c */ /* 0x000fe200037c1670 */
[----:B------:R-:W-:-:S03]  /*162d0*/  IMAD.IADD R9, R18, 0x1, R40 ;  /* 0x0000000112097824 */ /* 0x000fc600078e0228 */
        /* <DEDUP_REMOVED lines=15> */
.L_x_3277:
[----:B------:R-:W-:Y:S05]  /*163d0*/  BSYNC B2 ;  /* 0x0000000000027941 */ /* 0x000fea0003800000 */
.L_x_3276:
[----:B------:R-:W-:Y:S01]  /*163e0*/  LOP3.LUT R5, RZ, R5, RZ, 0x33, !PT ;  /* 0x00000005ff057212 */ /* 0x000fe200078e33ff */
[----:B------:R-:W-:Y:S06]  /*163f0*/  BRA `(.L_x_3278) ;  /* 0x0000000000187947 */ /* 0x000fec0003800000 */
.L_x_3275:
[----:B------:R-:W-:-:S13]  /*16400*/  ISETP.NE.AND P6, PT, R6, 0x1, PT ;  /* 0x000000010600780c */ /* 0x000fda0003fc5270 */
[----:B------:R-:W-:Y:S05]  /*16410*/  @!P6 BRA `(.L_x_3278) ;  /* 0x000000000010e947 */ /* 0x000fea0003800000 */
[----:B------:R-:W2:Y:S04]  /*16420*/  LDL R4, [R194+0x1c] ;  /* 0x00001c00c2047983 */ /* 0x000ea80000100800 */
[----:B------:R-:W3:Y:S01]  /*16430*/  LDL R12, [R194+0x20] ;  /* 0x00002000c20c7983 */ /* 0x000ee20000100800 */
[----:B--2---:R-:W-:-:S05]  /*16440*/  IMAD.HI.U32 R5, R5, R4, RZ ;  /* 0x0000000405057227 */ /* 0x004fca00078e00ff */
[----:B---3--:R-:W-:-:S07]  /*16450*/  SHF.R.U32.HI R5, RZ, R12, R5 ;  /* 0x0000000cff057219 */ /* 0x008fce0000011605 */
.L_x_3278:
[----:B------:R-:W-:Y:S05]  /*16460*/  BSYNC B1 ;  /* 0x0000000000017941 */ /* 0x000fea0003800000 */
.L_x_3274:
[----:B------:R-:W-:-:S05]  /*16470*/  IMAD R5, R6, R5, R38 ;  /* 0x0000000506057224 */ /* 0x000fca00078e0226 */
[----:B------:R-:W-:Y:S02]  /*16480*/  VIADDMNMX R9, R5, R6, R9, PT ;  /* 0x0000000605097246 */ /* 0x000fe40003800109 */
[----:B------:R-:W-:-:S07]  /*16490*/  VIMNMX R8, R8, R5, !PT ;  /* 0x0000000508087248 */ /* 0x000fce0007fe0100 */
.L_x_3273:
[----:B------:R-:W-:Y:S05]  /*164a0*/  BSYNC B0 ;  /* 0x0000000000007941 */ /* 0x000fea0003800000 */
.L_x_3272:
        /* <DEDUP_REMOVED lines=12> */
[----:B------:R-:W4:Y:S01]  /*16570*/  LD.E R20, desc[UR40][R16.64+0x450] ;  /* 0x0004502810147980 */ /* 0x000f22000c101900 */
        /* <DEDUP_REMOVED lines=141> */
[----:B------:R-:W-:Y:S02]  /*16e50*/  FMNMX.FTZ R12, R87, R12, !PT ;  /* 0x0000000c570c7209 */ /* 0x000fe40007810000 */
[----:B------:R-:W-:Y:S02]  /*16e60*/  ISETP.NE.AND P6, PT, R24, RZ, PT ;  /* 0x000000ff1800720c */ /* 0x000fe40003fc5270 */
[----:B------:R-:W-:Y:S01]  /*16e70*/  FMNMX.FTZ R12, R85, R12, !PT ;  /* 0x0000000c550c7209 */ /* 0x000fe20007810000 */
[----:B------:R-:W2:Y:S03]  /*16e80*/  LD.E R24, desc[UR40][R16.64+0x424] ;  /* 0x0004242810187980 */ /* 0x000ea6000c101900 */
        /* <DEDUP_REMOVED lines=20> */
[----:B------:R-:W-:-:S05]  /*16fd0*/  FMNMX.FTZ R13, R57, R12, !PT ;  /* 0x0000000c390d7209 */ /* 0x000fca0007810000 */
[----:B------:R-:W0:Y:S02]  /*16fe0*/  SHFL.BFLY PT, R12, R13, 0x2, 0x1f ;  /* 0x0c401f000d0c7f89 */ /* 0x000e2400000e0000 */
[----:B0-----:R-:W-:Y:S02]  /*16ff0*/  FMNMX.FTZ R14, R13, R12, !PT ;  /* 0x0000000c0d0e7209 */ /* 0x001fe40007810000 */
        /* <DEDUP_REMOVED lines=15> */
[----:B------:R-:W-:Y:S02]  /*170f0*/  ISETP.GT.AND P1, PT, R8, 0x48, !P1 ;  /* 0x000000480800780c */ /* 0x000fe40004f24270 */
[----:B------:R-:W-:Y:S02]  /*17100*/  FMNMX.FTZ R12, R99, R12, !PT ;  /* 0x0000000c630c7209 */ /* 0x000fe40007810000 */
[----:B------:R-:W-:Y:S02]  /*17110*/  ISETP.LT.OR P1, PT, R9, 0x49, P1 ;  /* 0x000000490900780c */ /* 0x000fe40000f21670 */
[----:B------:R-:W-:Y:S02]  /*17120*/  FMNMX.FTZ R12, R97, R12, !PT ;  /* 0x0000000c610c7209 */ /* 0x000fe40007810000 */
[----:B------:R-:W-:-:S02]  /*17130*/  ISETP.LT.OR P2, PT, R9, 0x4a, P2 ;  /* 0x0000004a0900780c */ /* 0x000fc40001741670 */
[----:B------:R-:W-:Y:S02]  /*17140*/  FSEL R103, R27, -INF , !P1 ;  /* 0xff8000001b677808 */ /* 0x000fe40004800000 */
[----:B------:R-:W-:Y:S02]  /*17150*/  FMNMX.FTZ R12, R93, R12, !PT ;  /* 0x0000000c5d0c7209 */ /* 0x000fe40007810000 */
[----:B------:R-:W-:Y:S02]  /*17160*/  FSEL R107, R107, -INF , !P3 ;  /* 0xff8000006b6b7808 */ /* 0x000fe40005800000 */
[----:B------:R-:W-:Y:S02]  /*17170*/  ISETP.LT.OR P5, PT, R9, 0x59, P5 ;  /* 0x000000590900780c */ /* 0x000fe40002fa1670 */
[----:B------:R-:W-:Y:S01]  /*17180*/  FSEL R109, R109, -INF , !P4 ;  /* 0xff8000006d6d7808 */ /* 0x000fe20006000000 */
[----:B------:R0:W-:Y:S01]  /*17190*/  ST.E desc[UR40][R16.64+0x440], R13 ;  /* 0x0004400d10007985 */ /* 0x0001e2000c101928 */
[----:B------:R-:W-:-:S02]  /*171a0*/  FSEL R105, R28, -INF , !P2 ;  /* 0xff8000001c697808 */ /* 0x000fc40005000000 */
[----:B------:R-:W-:Y:S01]  /*171b0*/  FMNMX.FTZ R12, R103, R12, !PT ;  /* 0x0000000c670c7209 */ /* 0x000fe20007810000 */
[----:B------:R-:W1:Y:S03]  /*171c0*/  SHFL.BFLY PT, R25, R14, 0x1, 0x1f ;  /* 0x0c201f000e197f89 */ /* 0x000e6600000e0000 */
[----:B------:R-:W-:Y:S01]  /*171d0*/  FMNMX.FTZ R12, R105, R12, !PT ;  /* 0x0000000c690c7209 */ /* 0x000fe20007810000 */
[----:B------:R-:W5:Y:S01]  /*171e0*/  LD.E R27, desc[UR40][R16.64+0x234] ;  /* 0x00023428101b7980 */ /* 0x000f62000c101900 */
[----:B------:R-:W-:Y:S02]  /*171f0*/  ISETP.GT.AND P1, PT, R8, 0x59, !P6 ;  /* 0x000000590800780c */ /* 0x000fe40007724270 */
[----:B------:R-:W-:Y:S01]  /*17200*/  FMNMX.FTZ R12, R107, R12, !PT ;  /* 0x0000000c6b0c7209 */ /* 0x000fe20007810000 */
[----:B------:R-:W2:Y:S01]  /*17210*/  LD.E R28, desc[UR40][R16.64+0x240] ;  /* 0x00024028101c7980 */ /* 0x000ea2000c101900 */
[----:B------:R-:W-:-:S02]  /*17220*/  ISETP.LT.OR P1, PT, R9, 0x5a, P1 ;  /* 0x0000005a0900780c */ /* 0x000fc40000f21670 */
[----:B------:R-:W-:Y:S01]  /*17230*/  FSEL R111, R111, -INF , !P5 ;  /* 0xff8000006f6f7808 */ /* 0x000fe20006800000 */
[----:B------:R-:W5:Y:S01]  /*17240*/  LD.E R9, desc[UR40][R16.64+0x454] ;  /* 0x0004542810097980 */ /* 0x000f62000c101900 */
[----:B------:R-:W-:Y:S02]  /*17250*/  FMNMX.FTZ R12, R109, R12, !PT ;  /* 0x0000000c6d0c7209 */ /* 0x000fe40007810000 */
[----:B------:R-:W-:Y:S02]  /*17260*/  FSEL R113, R113, -INF , !P1 ;  /* 0xff80000071717808 */ /* 0x000fe40004800000 */
[----:B------:R-:W-:-:S04]  /*17270*/  FMNMX.FTZ R12, R111, R12, !PT ;  /* 0x0000000c6f0c7209 */ /* 0x000fc80007810000 */
[----:B0-----:R-:W-:-:S05]  /*17280*/  FMNMX.FTZ R13, R113, R12, !PT ;  /* 0x0000000c710d7209 */ /* 0x001fca0007810000 */
[----:B------:R-:W-:Y:S04]  /*17290*/  ST.E desc[UR40][R16.64+0x444], R13 ;  /* 0x0004440d10007985 */ /* 0x000fe8000c101928 */
[----:B------:R-:W3:Y:S01]  /*172a0*/  LD.E R8, desc[UR40][R16.64+0x444] ;  /* 0x0004442810087980 */ /* 0x000ee2000c101900 */
[----:B-1----:R-:W-:-:S05]  /*172b0*/  FMNMX.FTZ R25, R14, R25, !PT ;  /* 0x000000190e197209 */ /* 0x002fca0007810000 */
[----:B------:R0:W-:Y:S04]  /*172c0*/  ST.E desc[UR40][R16.64+0x440], R25 ;  /* 0x0004401910007985 */ /* 0x0001e8000c101928 */
[----:B------:R-:W4:Y:S04]  /*172d0*/  LD.E R115, desc[UR40][R16.64+0x440] ;  /* 0x0004402810737980 */ /* 0x000f28000c101900 */
[----:B0-----:R-:W2:Y:S04]  /*172e0*/  LD.E R25, desc[UR40][R16.64+0x42c] ;  /* 0x00042c2810197980 */ /* 0x001ea8000c101900 */
[----:B---3--:R-:W0:Y:S02]  /*172f0*/  SHFL.BFLY PT, R13, R8, 0x2, 0x1f ;  /* 0x0c401f00080d7f89 */ /* 0x008e2400000e0000 */
[----:B0-----:R-:W-:-:S05]  /*17300*/  FMNMX.FTZ R13, R8, R13, !PT ;  /* 0x0000000d080d7209 */ /* 0x001fca0007810000 */
[----:B------:R-:W0:Y:S01]  /*17310*/  SHFL.BFLY PT, R8, R13, 0x1, 0x1f ;  /* 0x0c201f000d087f89 */ /* 0x000e2200000e0000 */
[C---:B----4-:R-:W-:Y:S01]  /*17320*/  FMUL.FTZ R12, R115.reuse, R116 ;  /* 0x00000074730c7220 */ /* 0x050fe20000410000 */
[----:B------:R-:W-:-:S04]  /*17330*/  FSETP.NEU.FTZ.AND P1, PT, R115, -INF , PT ;  /* 0xff8000007300780b */ /* 0x000fc80003f3d000 */
[----:B------:R-:W-:Y:S02]  /*17340*/  FSEL R12, R12, RZ, P1 ;  /* 0x000000ff0c0c7208 */ /* 0x000fe40000800000 */
[----:B------:R-:W-:-:S03]  /*17350*/  FSEL R115, R115, RZ, P1 ;  /* 0x000000ff73737208 */ /* 0x000fc60000800000 */
        /* <DEDUP_REMOVED lines=24> */
[----:B------:R-:W-:Y:S01]  /*174e0*/  FADD.FTZ R115, R4, -R115 ;  /* 0x8000007304737221 */ /* 0x000fe20000010000 */
[----:B0-----:R-:W-:Y:S01]  /*174f0*/  FMNMX.FTZ R57, R13, R8, !PT ;  /* 0x000000080d397209 */ /* 0x001fe20007810000 */
[----:B------:R-:W-:Y:S01]  /*17500*/  MUFU.EX2 R187, R187 ;  /* 0x000000bb00bb7308 */ /* 0x000fe20000000800 */
[----:B------:R-:W3:Y:S01]  /*17510*/  LD.E R33, desc[UR40][R16.64+0x264] ;  /* 0x0002642810217980 */ /* 0x000ee2000c101900 */
[-C--:B------:R-:W-:Y:S01]  /*17520*/  FMUL.FTZ R63, R115, R116.reuse ;  /* 0x00000074733f7220 */ /* 0x080fe20000410000 */
[C---:B------:R-:W-:Y:S01]  /*17530*/  FSETP.NEU.FTZ.AND P1, PT, R57.reuse, -INF , PT ;  /* 0xff8000003900780b */ /* 0x040fe20003f3d000 */
[C---:B------:R-:W-:Y:S01]  /*17540*/  FMUL.FTZ R8, R57.reuse, R116 ;  /* 0x0000007439087220 */ /* 0x040fe20000410000 */
[----:B------:R-:W4:Y:S03]  /*17550*/  LD.E R35, desc[UR40][R16.64+0x274] ;  /* 0x0002742810237980 */ /* 0x000f26000c101900 */
[----:B------:R-:W0:Y:S01]  /*17560*/  MUFU.EX2 R63, R63 ;  /* 0x0000003f003f7308 */ /* 0x000e220000000800 */
[----:B------:R-:W-:Y:S01]  /*17570*/  FSEL R118, R8, RZ, P1 ;  /* 0x000000ff08767208 */ /* 0x000fe20000800000 */
[----:B------:R-:W4:Y:S01]  /*17580*/  LD.E R4, desc[UR40][R16.64+0x300] ;  /* 0x0003002810047980 */ /* 0x000f22000c101900 */
[----:B------:R-:W-:-:S03]  /*17590*/  FSEL R8, R57, RZ, P1 ;  /* 0x000000ff39087208 */ /* 0x000fc60000800000 */
[----:B------:R-:W4:Y:S02]  /*175a0*/  LD.E R87, desc[UR40][R16.64+0x288] ;  /* 0x0002882810577980 */ /* 0x000f24000c101900 */
[----:B------:R-:W1:Y:S01]  /*175b0*/  MUFU.EX2 R152, R152 ;  /* 0x0000009800987308 */ /* 0x000e620000000800 */
[----:B------:R-:W-:Y:S01]  /*175c0*/  FADD.FTZ R115, R5, -R8 ;  /* 0x8000000805737221 */ /* 0x000fe20000010000 */
[-CC-:B------:R-:W-:Y:S01]  /*175d0*/  FFMA.FTZ R171, R11, R116.reuse, -R118.reuse ;  /* 0x000000740bab7223 */ /* 0x180fe20000010876 */
        /* <DEDUP_REMOVED lines=22> */
[-CC-:B-----5:R-:W-:Y:S01]  /*17740*/  FFMA.FTZ R12, R109, R116.reuse, -R118.reuse ;  /* 0x000000746d0c7223 */ /* 0x1a0fe20000010876 */
[-CC-:B------:R-:W-:Y:S01]  /*17750*/  FFMA.FTZ R8, R111, R116.reuse, -R118.reuse ;  /* 0x000000746f087223 */ /* 0x180fe20000010876 */
[----:B------:R-:W-:Y:S01]  /*17760*/  FFMA.FTZ R118, R113, R116, -R118 ;  /* 0x0000007471767223 */ /* 0x000fe20000010876 */
[----:B------:R-:W-:Y:S01]  /*17770*/  FMUL.FTZ R116, R116, R115 ;  /* 0x0000007374747220 */ /* 0x000fe20000410000 */
[----:B------:R-:W5:Y:S01]  /*17780*/  MUFU.EX2 R153, R153 ;  /* 0x0000009900997308 */ /* 0x000f620000000800 */
[----:B0-----:R-:W-:Y:S01]  /*17790*/  FFMA.FTZ R121, R63, R20, R187 ;  /* 0x000000143f797223 */ /* 0x001fe200000100bb */
[----:B------:R-:W4:Y:S04]  /*177a0*/  LD.E R37, desc[UR40][R16.64+0x284] ;  /* 0x0002842810257980 */ /* 0x000f28000c101900 */
[----:B------:R-:W4:Y:S02]  /*177b0*/  LD.E R39, desc[UR40][R16.64+0x294] ;  /* 0x0002942810277980 */ /* 0x000f24000c101900 */
[----:B------:R-:W-:Y:S01]  /*177c0*/  MUFU.EX2 R182, R182 ;  /* 0x000000b600b67308 */ /* 0x000fe20000000800 */
[----:B-1----:R-:W-:Y:S01]  /*177d0*/  FADD.FTZ R121, R152, R121 ;  /* 0x0000007998797221 */ /* 0x002fe20000010000 */
[----:B------:R-:W4:Y:S04]  /*177e0*/  LD.E R41, desc[UR40][R16.64+0x2a4] ;  /* 0x0002a42810297980 */ /* 0x000f28000c101900 */
[----:B------:R-:W4:Y:S02]  /*177f0*/  LD.E R43, desc[UR40][R16.64+0x2b4] ;  /* 0x0002b428102b7980 */ /* 0x000f24000c101900 */
[----:B------:R-:W-:Y:S02]  /*17800*/  MUFU.EX2 R6, R6 ;  /* 0x0000000600067308 */ /* 0x000fe40000000800 */
[----:B------:R-:W4:Y:S04]  /*17810*/  LD.E R5, desc[UR40][R16.64+0x24c] ;  /* 0x00024c2810057980 */ /* 0x000f28000c101900 */
[----:B------:R-:W4:Y:S02]  /*17820*/  LD.E R45, desc[UR40][R16.64+0x2c4] ;  /* 0x0002c428102d7980 */ /* 0x000f24000c101900 */
[----:B------:R-:W0:Y:S01]  /*17830*/  MUFU.EX2 R116, R116 ;  /* 0x0000007400747308 */ /* 0x000e220000000800 */
[----:B--2---:R-:W-:Y:S01]  /*17840*/  FADD.FTZ R20, R154, R121 ;  /* 0x000000799a147221 */ /* 0x004fe20000010000 */
[----:B------:R-:W2:Y:S04]  /*17850*/  LD.E R47, desc[UR40][R16.64+0x2d4] ;  /* 0x0002d428102f7980 */ /* 0x000ea8000c101900 */
[----:B------:R-:W2:Y:S02]  /*17860*/  LD.E R49, desc[UR40][R16.64+0x2e4] ;  /* 0x0002e42810317980 */ /* 0x000ea4000c101900 */
[----:B------:R-:W-:Y:S02]  /*17870*/  MUFU.EX2 R7, R7 ;  /* 0x0000000700077308 */ /* 0x000fe40000000800 */
[----:B------:R-:W2:Y:S04]  /*17880*/  LD.E R51, desc[UR40][R16.64+0x2f4] ;  /* 0x0002f42810337980 */ /* 0x000ea8000c101900 */
[----:B------:R-:W2:Y:S02]  /*17890*/  LD.E R53, desc[UR40][R16.64+0x310] ;  /* 0x0003102810357980 */ /* 0x000ea4000c101900 */
[----:B------:R-:W1:Y:S01]  /*178a0*/  MUFU.EX2 R183, R183 ;  /* 0x000000b700b77308 */ /* 0x000e620000000800 */
[----:B-----5:R-:W-:Y:S01]  /*178b0*/  FADD.FTZ R139, R153, R20 ;  /* 0x00000014998b7221 */ /* 0x020fe20000010000 */
[----:B------:R-:W5:Y:S04]  /*178c0*/  LD.E R55, desc[UR40][R16.64+0x320] ;  /* 0x0003202810377980 */ /* 0x000f68000c101900 */
[----:B------:R-:W5:Y:S02]  /*178d0*/  LD.E R59, desc[UR40][R16.64+0x334] ;  /* 0x00033428103b7980 */ /* 0x000f64000c101900 */
[----:B------:R-:W-:Y:S02]  /*178e0*/  MUFU.EX2 R179, R179 ;  /* 0x000000b300b37308 */ /* 0x000fe40000000800 */
[----:B------:R-:W5:Y:S04]  /*178f0*/  LD.E R61, desc[UR40][R16.64+0x344] ;  /* 0x00034428103d7980 */ /* 0x000f68000c101900 */
[----:B------:R-:W5:Y:S02]  /*17900*/  LD.E R75, desc[UR40][R16.64+0x258] ;  /* 0x00025828104b7980 */ /* 0x000f64000c101900 */
[----:B------:R-:W1:Y:S01]  /*17910*/  MUFU.EX2 R155, R155 ;  /* 0x0000009b009b7308 */ /* 0x000e620000000800 */
[----:B0-----:R-:W-:Y:S01]  /*17920*/  FFMA.FTZ R20, R116, R9, R6 ;  /* 0x0000000974147223 */ /* 0x001fe20000010006 */
[----:B------:R-:W-:Y:S01]  /*17930*/  FADD.FTZ R122, R182, R139 ;  /* 0x0000008bb67a7221 */ /* 0x000fe20000010000 */
[----:B------:R-:W5:Y:S04]  /*17940*/  LD.E R69, desc[UR40][R16.64+0x238] ;  /* 0x0002382810457980 */ /* 0x000f68000c101900 */
[----:B------:R-:W5:Y:S01]  /*17950*/  LD.E R67, desc[UR40][R16.64+0x23c] ;  /* 0x00023c2810437980 */ /* 0x000f62000c101900 */
[----:B------:R-:W-:Y:S03]  /*17960*/  MUFU.EX2 R180, R180 ;  /* 0x000000b400b47308 */ /* 0x000fe60000000800 */
[----:B------:R-:W5:Y:S04]  /*17970*/  LD.E R81, desc[UR40][R16.64+0x25c] ;  /* 0x00025c2810517980 */ /* 0x000f68000c101900 */
[----:B------:R-:W5:Y:S01]  /*17980*/  LD.E R79, desc[UR40][R16.64+0x268] ;  /* 0x00026828104f7980 */ /* 0x000f62000c101900 */
[----:B------:R-:W0:Y:S01]  /*17990*/  MUFU.EX2 R188, R188 ;  /* 0x000000bc00bc7308 */ /* 0x000e220000000800 */
[----:B-1----:R-:W-:Y:S01]  /*179a0*/  FADD.FTZ R20, R183, R20 ;  /* 0x00000014b7147221 */ /* 0x002fe20000010000 */
[----:B------:R-:W-:Y:S01]  /*179b0*/  FADD.FTZ R122, R7, R122 ;  /* 0x0000007a077a7221 */ /* 0x000fe20000010000 */
[----:B------:R-:W5:Y:S04]  /*179c0*/  LD.E R65, desc[UR40][R16.64+0x248] ;  /* 0x0002482810417980 */ /* 0x000f68000c101900 */
[----:B------:R-:W5:Y:S01]  /*179d0*/  LD.E R77, desc[UR40][R16.64+0x26c] ;  /* 0x00026c28104d7980 */ /* 0x000f62000c101900 */
[----:B------:R-:W-:Y:S03]  /*179e0*/  MUFU.EX2 R176, R176 ;  /* 0x000000b000b07308 */ /* 0x000fe60000000800 */
[----:B------:R-:W5:Y:S04]  /*179f0*/  LD.E R73, desc[UR40][R16.64+0x278] ;  /* 0x0002782810497980 */ /* 0x000f68000c101900 */
[----:B------:R-:W5:Y:S01]  /*17a00*/  LD.E R85, desc[UR40][R16.64+0x28c] ;  /* 0x00028c2810557980 */ /* 0x000f62000c101900 */
[----:B------:R-:W1:Y:S01]  /*17a10*/  MUFU.EX2 R181, R181 ;  /* 0x000000b500b57308 */ /* 0x000e620000000800 */
[----:B------:R-:W-:Y:S01]  /*17a20*/  FADD.FTZ R9, R155, R20 ;  /* 0x000000149b097221 */ /* 0x000fe20000010000 */
[----:B------:R-:W-:Y:S01]  /*17a30*/  FADD.FTZ R147, R179, R122 ;  /* 0x0000007ab3937221 */ /* 0x000fe20000010000 */
[----:B------:R-:W5:Y:S05]  /*17a40*/  LD.E R71, desc[UR40][R16.64+0x27c] ;  /* 0x00027c2810477980 */ /* 0x000f6a000c101900 */
[----:B------:R-:W-:Y:S08]  /*17a50*/  MUFU.EX2 R175, R175 ;  /* 0x000000af00af7308 */ /* 0x000ff00000000800 */
[----:B------:R-:W1:Y:S01]  /*17a60*/  MUFU.EX2 R186, R186 ;  /* 0x000000ba00ba7308 */ /* 0x000e620000000800 */
[----:B0-----:R-:W-:Y:S01]  /*17a70*/  FADD.FTZ R20, R188, R9 ;  /* 0x00000009bc147221 */ /* 0x001fe20000010000 */
[----:B------:R-:W-:Y:S01]  /*17a80*/  FADD.FTZ R151, R180, R147 ;  /* 0x00000093b4977221 */ /* 0x000fe20000010000 */
[----:B------:R-:W5:Y:S05]  /*17a90*/  LD.E R83, desc[UR40][R16.64+0x298] ;  /* 0x0002982810537980 */ /* 0x000f6a000c101900 */
[----:B------:R-:W-:Y:S08]  /*17aa0*/  MUFU.EX2 R174, R174 ;  /* 0x000000ae00ae7308 */ /* 0x000ff00000000800 */
[----:B------:R-:W0:Y:S01]  /*17ab0*/  MUFU.EX2 R177, R177 ;  /* 0x000000b100b17308 */ /* 0x000e220000000800 */
[----:B-1----:R-:W-:Y:S01]  /*17ac0*/  FADD.FTZ R9, R181, R20 ;  /* 0x00000014b5097221 */ /* 0x002fe20000010000 */
[----:B------:R-:W-:Y:S01]  /*17ad0*/  FADD.FTZ R122, R176, R151 ;  /* 0x00000097b07a7221 */ /* 0x000fe20000010000 */
[----:B------:R-:W5:Y:S05]  /*17ae0*/  LD.E R97, desc[UR40][R16.64+0x29c] ;  /* 0x00029c2810617980 */ /* 0x000f6a000c101900 */
[----:B------:R-:W-:Y:S08]  /*17af0*/  MUFU.EX2 R173, R173 ;  /* 0x000000ad00ad7308 */ /* 0x000ff00000000800 */
        /* <DEDUP_REMOVED lines=24> */
[----:B------:R-:W0:Y:S08]  /*17c80*/  MUFU.EX2 R160, R160 ;  /* 0x000000a000a07308 */ /* 0x000e300000000800 */
[----:B------:R-:W0:Y:S01]  /*17c90*/  MUFU.EX2 R163, R163 ;  /* 0x000000a300a37308 */ /* 0x000e220000000800 */
[----:B-1----:R-:W-:Y:S01]  /*17ca0*/  FADD.FTZ R9, R169, R20 ;  /* 0x00000014a9097221 */ /* 0x002fe20000010000 */
[----:B------:R-:W-:Y:S01]  /*17cb0*/  FADD.FTZ R229, R165, R122 ;  /* 0x0000007aa5e57221 */ /* 0x000fe20000010000 */
[----:B------:R-:W5:Y:S02]  /*17cc0*/  LD.E R115, desc[UR40][R16.64+0x2dc] ;  /* 0x0002dc2810737980 */ /* 0x000f64000c101900 */
[----:B------:R-:W-:Y:S01]  /*17cd0*/  FADD.FTZ R126, R170, R9 ;  /* 0x00000009aa7e7221 */ /* 0x000fe20000010000 */
[----:B------:R-:W-:Y:S01]  /*17ce0*/  FADD.FTZ R128, R166, R229 ;  /* 0x000000e5a6807221 */ /* 0x000fe20000010000 */
[----:B------:R-:W5:Y:S03]  /*17cf0*/  LD.E R113, desc[UR40][R16.64+0x2e8] ;  /* 0x0002e82810717980 */ /* 0x000f66000c101900 */
[----:B0-----:R-:W-:Y:S01]  /*17d00*/  FADD.FTZ R138, R160, R128 ;  /* 0x00000080a08a7221 */ /* 0x001fe20000010000 */
        /* <DEDUP_REMOVED lines=17> */
[----:B------:R-:W0:Y:S08]  /*17e20*/  MUFU.EX2 R164, R164 ;  /* 0x000000a400a47308 */ /* 0x000e300000000800 */
[----:B------:R-:W1:Y:S08]  /*17e30*/  MUFU.EX2 R159, R159 ;  /* 0x0000009f009f7308 */ /* 0x000e700000000800 */
[----:B------:R-:W3:Y:S08]  /*17e40*/  MUFU.EX2 R161, R161 ;  /* 0x000000a100a17308 */ /* 0x000ef00000000800 */
[----:B------:R-:W4:Y:S08]  /*17e50*/  MUFU.EX2 R157, R157 ;  /* 0x0000009d009d7308 */ /* 0x000f300000000800 */
[----:B------:R-:W-:Y:S08]  /*17e60*/  MUFU.EX2 R162, R162 ;  /* 0x000000a200a27308 */ /* 0x000ff00000000800 */
[----:B------:R-:W2:Y:S01]  /*17e70*/  MUFU.EX2 R158, R158 ;  /* 0x0000009e009e7308 */ /* 0x000ea20000000800 */
[----:B0-----:R-:W-:Y:S01]  /*17e80*/  FADD.FTZ R136, R164, R9 ;  /* 0x00000009a4887221 */ /* 0x001fe20000010000 */
[----:B-1----:R-:W-:-:S06]  /*17e90*/  FADD.FTZ R138, R159, R138 ;  /* 0x0000008a9f8a7221 */ /* 0x002fcc0000010000 */
[----:B------:R-:W-:Y:S08]  /*17ea0*/  MUFU.EX2 R21, R21 ;  /* 0x0000001500157308 */ /* 0x000ff00000000800 */
[----:B------:R-:W0:Y:S01]  /*17eb0*/  MUFU.EX2 R15, R15 ;  /* 0x0000000f000f7308 */ /* 0x000e220000000800 */
[----:B---3--:R-:W-:Y:S01]  /*17ec0*/  FADD.FTZ R9, R161, R136 ;  /* 0x00000088a1097221 */ /* 0x008fe20000010000 */
[----:B----4-:R-:W-:-:S06]  /*17ed0*/  FADD.FTZ R138, R157, R138 ;  /* 0x0000008a9d8a7221 */ /* 0x010fcc0000010000 */
[----:B------:R-:W1:Y:S08]  /*17ee0*/  MUFU.EX2 R156, R156 ;  /* 0x0000009c009c7308 */ /* 0x000e700000000800 */
[----:B------:R-:W3:Y:S01]  /*17ef0*/  MUFU.EX2 R18, R18 ;  /* 0x0000001200127308 */ /* 0x000ee20000000800 */
[----:B--2---:R-:W-:-:S07]  /*17f00*/  FADD.FTZ R138, R158, R138 ;  /* 0x0000008a9e8a7221 */ /* 0x004fce0000010000 */
[----:B------:R2:W-:Y:S01]  /*17f10*/  MUFU.EX2 R20, R120 ;  /* 0x0000007800147308 */ /* 0x0005e20000000800 */
[----:B0-----:R-:W-:Y:S01]  /*17f20*/  FADD.FTZ R138, R15, R138 ;  /* 0x0000008a0f8a7221 */ /* 0x001fe20000010000 */
[----:B--2---:R-:W-:-:S04]  /*17f30*/  FADD.FTZ R120, R162, R9 ;  /* 0x00000009a2787221 */ /* 0x004fc80000010000 */
[----:B------:R-:W-:Y:S01]  /*17f40*/  FADD.FTZ R9, R21, R120 ;  /* 0x0000007815097221 */ /* 0x000fe20000010000 */
[----:B------:R-:W-:-:S03]  /*17f50*/  FMUL.FTZ R27, R63, R27 ;  /* 0x0000001b3f1b7220 */ /* 0x000fc60000410000 */
[----:B-1----:R-:W-:Y:S01]  /*17f60*/  FADD.FTZ R120, R156, R9 ;  /* 0x000000099c787221 */ /* 0x002fe20000010000 */
[----:B---3--:R-:W-:Y:S01]  /*17f70*/  FADD.FTZ R9, R18, R138 ;  /* 0x0000008a12097221 */ /* 0x008fe20000010000 */
[----:B------:R-:W-:Y:S01]  /*17f80*/  FMUL.FTZ R138, R116, R25 ;  /* 0x00000019748a7220 */ /* 0x000fe20000410000 */
[C---:B------:R-:W-:Y:S01]  /*17f90*/  FMUL.FTZ R25, R63.reuse, R26 ;  /* 0x0000001a3f197220 */ /* 0x040fe20000410000 */
[C---:B------:R-:W-:Y:S01]  /*17fa0*/  FMUL.FTZ R29, R63.reuse, R29 ;  /* 0x0000001d3f1d7220 */ /* 0x040fe20000410000 */
[----:B------:R-:W0:Y:S01]  /*17fb0*/  MUFU.EX2 R19, R19 ;  /* 0x0000001300137308 */ /* 0x000e220000000800 */
[----:B------:R1:W-:Y:S01]  /*17fc0*/  ST.E desc[UR40][R16.64+0x234], R27 ;  /* 0x0002341b10007985 */ /* 0x0003e2000c101928 */
[C---:B------:R-:W-:Y:S01]  /*17fd0*/  FMUL.FTZ R31, R63.reuse, R31 ;  /* 0x0000001f3f1f7220 */ /* 0x040fe20000410000 */
[C---:B------:R-:W-:Y:S02]  /*17fe0*/  FMUL.FTZ R33, R63.reuse, R33 ;  /* 0x000000213f217220 */ /* 0x040fe40000410000 */
[----:B------:R2:W-:Y:S04]  /*17ff0*/  ST.E desc[UR40][R16.64+0x230], R25 ;  /* 0x0002301910007985 */ /* 0x0005e8000c101928 */
[----:B------:R3:W-:Y:S01]  /*18000*/  ST.E desc[UR40][R16.64+0x244], R29 ;  /* 0x0002441d10007985 */ /* 0x0007e2000c101928 */
[----:B------:R-:W4:Y:S01]  /*18010*/  MUFU.EX2 R14, R14 ;  /* 0x0000000e000e7308 */ /* 0x000f220000000800 */
[C---:B-1----:R-:W-:Y:S01]  /*18020*/  FMUL.FTZ R27, R63.reuse, R36 ;  /* 0x000000243f1b7220 */ /* 0x042fe20000410000 */
[C---:B--2---:R-:W-:Y:S01]  /*18030*/  FMUL.FTZ R25, R63.reuse, R34 ;  /* 0x000000223f197220 */ /* 0x044fe20000410000 */
[C---:B---3--:R-:W-:Y:S01]  /*18040*/  FMUL.FTZ R29, R63.reuse, R38 ;  /* 0x000000263f1d7220 */ /* 0x048fe20000410000 */
[----:B------:R1:W-:Y:S04]  /*18050*/  ST.E desc[UR40][R16.64+0x254], R31 ;  /* 0x0002541f10007985 */ /* 0x0003e8000c101928 */
[----:B------:R-:W2:Y:S01]  /*18060*/  MUFU.EX2 R11, R11 ;  /* 0x0000000b000b7308 */ /* 0x000ea20000000800 */
[----:B------:R3:W-:Y:S04]  /*18070*/  ST.E desc[UR40][R16.64+0x264], R33 ;  /* 0x0002642110007985 */ /* 0x0007e8000c101928 */
[----:B------:R0:W-:Y:S04]  /*18080*/  ST.E desc[UR40][R16.64+0x270], R25 ;  /* 0x0002701910007985 */ /* 0x0001e8000c101928 */
[----:B------:R4:W-:Y:S01]  /*18090*/  ST.E desc[UR40][R16.64+0x280], R27 ;  /* 0x0002801b10007985 */ /* 0x0009e2000c101928 */
[----:B-1----:R-:W-:-:S03]  /*180a0*/  FMUL.FTZ R31, R63, R40 ;  /* 0x000000283f1f7220 */ /* 0x002fc60000410000 */
[----:B------:R1:W-:Y:S01]  /*180b0*/  ST.E desc[UR40][R16.64+0x290], R29 ;  /* 0x0002901d10007985 */ /* 0x0003e2000c101928 */
[C---:B---3--:R-:W-:Y:S01]  /*180c0*/  FMUL.FTZ R33, R63.reuse, R46 ;  /* 0x0000002e3f217220 */ /* 0x048fe20000410000 */
[C---:B0-----:R-:W-:Y:S01]  /*180d0*/  FMUL.FTZ R25, R63.reuse, R42 ;  /* 0x0000002a3f197220 */ /* 0x041fe20000410000 */
[C---:B----4-:R-:W-:Y:S01]  /*180e0*/  FMUL.FTZ R27, R63.reuse, R44 ;  /* 0x0000002c3f1b7220 */ /* 0x050fe20000410000 */
[C---:B-1----:R-:W-:Y:S01]  /*180f0*/  FMUL.FTZ R29, R63.reuse, R48 ;  /* 0x000000303f1d7220 */ /* 0x042fe20000410000 */
[----:B------:R-:W0:Y:S01]  /*18100*/  MUFU.EX2 R12, R12 ;  /* 0x0000000c000c7308 */ /* 0x000e220000000800 */
[----:B------:R1:W-:Y:S01]  /*18110*/  ST.E desc[UR40][R16.64+0x2a0], R31 ;  /* 0x0002a01f10007985 */ /* 0x0003e2000c101928 */
[----:B------:R-:W-:-:S03]  /*18120*/  FMUL.FTZ R35, R63, R35 ;  /* 0x000000233f237220 */ /* 0x000fc60000410000 */
[----:B------:R3:W-:Y:S04]  /*18130*/  ST.E desc[UR40][R16.64+0x2b0], R25 ;  /* 0x0002b01910007985 */ /* 0x0007e8000c101928 */
[----:B------:R4:W-:Y:S04]  /*18140*/  ST.E desc[UR40][R16.64+0x2c0], R27 ;  /* 0x0002c01b10007985 */ /* 0x0009e8000c101928 */
[----:B------:R2:W-:Y:S01]  /*18150*/  ST.E desc[UR40][R16.64+0x2d0], R33 ;  /* 0x0002d02110007985 */ /* 0x0005e2000c101928 */
[----:B-1----:R-:W-:-:S03]  /*18160*/  FMUL.FTZ R31, R63, R50 ;  /* 0x000000323f1f7220 */ /* 0x002fc60000410000 */
[----:B------:R1:W-:Y:S01]  /*18170*/  ST.E desc[UR40][R16.64+0x2e0], R29 ;  /* 0x0002e01d10007985 */ /* 0x0003e2000c101928 */
[C---:B---3--:R-:W-:Y:S01]  /*18180*/  FMUL.FTZ R25, R63.reuse, R4 ;  /* 0x000000043f197220 */ /* 0x048fe20000410000 */
[C---:B----4-:R-:W-:Y:S01]  /*18190*/  FMUL.FTZ R27, R63.reuse, R52 ;  /* 0x000000343f1b7220 */ /* 0x050fe20000410000 */
[----:B------:R-:W3:Y:S01]  /*181a0*/  MUFU.EX2 R8, R8 ;  /* 0x0000000800087308 */ /* 0x000ee20000000800 */
[C---:B--2---:R-:W-:Y:S01]  /*181b0*/  FMUL.FTZ R33, R63.reuse, R54 ;  /* 0x000000363f217220 */ /* 0x044fe20000410000 */
[----:B-1----:R-:W-:Y:S01]  /*181c0*/  FMUL.FTZ R29, R63, R56 ;  /* 0x000000383f1d7220 */ /* 0x002fe20000410000 */
[----:B------:R-:W-:Y:S01]  /*181d0*/  FADD.FTZ R120, R19, R120 ;  /* 0x0000007813787221 */ /* 0x000fe20000010000 */
[----:B------:R1:W-:Y:S01]  /*181e0*/  ST.E desc[UR40][R16.64+0x274], R35 ;  /* 0x0002742310007985 */ /* 0x0003e2000c101928 */
[C---:B------:R-:W-:Y:S01]  /*181f0*/  FMUL.FTZ R37, R63.reuse, R37 ;  /* 0x000000253f257220 */ /* 0x040fe20000410000 */
[----:B------:R-:W-:Y:S01]  /*18200*/  FMUL.FTZ R39, R63, R39 ;  /* 0x000000273f277220 */ /* 0x000fe20000410000 */
[----:B------:R-:W-:Y:S01]  /*18210*/  FADD.FTZ R136, R14, R9 ;  /* 0x000000090e887221 */ /* 0x000fe20000010000 */
[----:B------:R2:W-:Y:S01]  /*18220*/  ST.E desc[UR40][R16.64+0x2f0], R31 ;  /* 0x0002f01f10007985 */ /* 0x0005e2000c101928 */
[----:B------:R-:W4:Y:S03]  /*18230*/  MUFU.EX2 R9, R118 ;  /* 0x0000007600097308 */ /* 0x000f260000000800 */
[----:B------:R0:W-:Y:S01]  /*18240*/  ST.E desc[UR40][R16.64+0x300], R25 ;  /* 0x0003001910007985 */ /* 0x0001e2000c101928 */
[----:B------:R-:W-:-:S03]  /*18250*/  FADD.FTZ R120, R20, R120 ;  /* 0x0000007814787221 */ /* 0x000fc60000010000 */
[----:B------:R3:W-:Y:S01]  /*18260*/  ST.E desc[UR40][R16.64+0x304], R27 ;  /* 0x0003041b10007985 */ /* 0x0007e2000c101928 */
[----:B-1----:R-:W-:-:S03]  /*18270*/  FMUL.FTZ R35, R63, R60 ;  /* 0x0000003c3f237220 */ /* 0x002fc60000410000 */
[----:B------:R1:W-:Y:S01]  /*18280*/  ST.E desc[UR40][R16.64+0x314], R33 ;  /* 0x0003142110007985 */ /* 0x0003e2000c101928 */
[----:B--2---:R-:W-:-:S03]  /*18290*/  FMUL.FTZ R31, R63, R58 ;  /* 0x0000003a3f1f7220 */ /* 0x004fc60000410000 */
[----:B------:R2:W-:Y:S01]  /*182a0*/  ST.E desc[UR40][R16.64+0x324], R29 ;  /* 0x0003241d10007985 */ /* 0x0005e2000c101928 */
[C---:B0-----:R-:W-:Y:S01]  /*182b0*/  FMUL.FTZ R25, R63.reuse, R62 ;  /* 0x0000003e3f197220 */ /* 0x041fe20000410000 */
[C---:B---3--:R-:W-:Y:S01]  /*182c0*/  FMUL.FTZ R27, R63.reuse, R64 ;  /* 0x000000403f1b7220 */ /* 0x048fe20000410000 */
[C---:B-1----:R-:W-:Y:S01]  /*182d0*/  FMUL.FTZ R33, R63.reuse, R66 ;  /* 0x000000423f217220 */ /* 0x042fe20000410000 */
[C---:B--2---:R-:W-:Y:S01]  /*182e0*/  FMUL.FTZ R29, R63.reuse, R72 ;  /* 0x000000483f1d7220 */ /* 0x044fe20000410000 */
[----:B------:R0:W-:Y:S01]  /*182f0*/  ST.E desc[UR40][R16.64+0x284], R37 ;  /* 0x0002842510007985 */ /* 0x0001e2000c101928 */
[C---:B------:R-:W-:Y:S01]  /*18300*/  FMUL.FTZ R41, R63.reuse, R41 ;  /* 0x000000293f297220 */ /* 0x040fe20000410000 */
[----:B------:R-:W-:Y:S02]  /*18310*/  FMUL.FTZ R43, R63, R43 ;  /* 0x0000002b3f2b7220 */ /* 0x000fe40000410000 */
[----:B------:R1:W-:Y:S01]  /*18320*/  ST.E desc[UR40][R16.64+0x294], R39 ;  /* 0x0002942710007985 */ /* 0x0003e2000c101928 */
[----:B------:R-:W-:-:S03]  /*18330*/  FADD.FTZ R120, R11, R120 ;  /* 0x000000780b787221 */ /* 0x000fc60000010000 */
[----:B------:R2:W-:Y:S04]  /*18340*/  ST.E desc[UR40][R16.64+0x330], R31 ;  /* 0x0003301f10007985 */ /* 0x0005e8000c101928 */
[----:B------:R3:W-:Y:S01]  /*18350*/  ST.E desc[UR40][R16.64+0x340], R35 ;  /* 0x0003402310007985 */ /* 0x0007e2000c101928 */
[C---:B0-----:R-:W-:Y:S01]  /*18360*/  FMUL.FTZ R37, R63.reuse, R68 ;  /* 0x000000443f257220 */ /* 0x041fe20000410000 */
[C---:B-1----:R-:W-:Y:S02]  /*18370*/  FMUL.FTZ R39, R63.reuse, R70 ;  /* 0x000000463f277220 */ /* 0x042fe40000410000 */
[----:B------:R0:W-:Y:S01]  /*18380*/  ST.E desc[UR40][R16.64+0x350], R25 ;  /* 0x0003501910007985 */ /* 0x0001e2000c101928 */
[----:B--2---:R-:W-:-:S03]  /*18390*/  FMUL.FTZ R31, R63, R80 ;  /* 0x000000503f1f7220 */ /* 0x004fc60000410000 */
[----:B------:R1:W-:Y:S01]  /*183a0*/  ST.E desc[UR40][R16.64+0x354], R27 ;  /* 0x0003541b10007985 */ /* 0x0003e2000c101928 */
[----:B---3--:R-:W-:-:S03]  /*183b0*/  FMUL.FTZ R35, R63, R76 ;  /* 0x0000004c3f237220 */ /* 0x008fc60000410000 */
[----:B------:R2:W-:Y:S04]  /*183c0*/  ST.E desc[UR40][R16.64+0x360], R33 ;  /* 0x0003602110007985 */ /* 0x0005e8000c101928 */
[----:B------:R3:W-:Y:S01]  /*183d0*/  ST.E desc[UR40][R16.64+0x374], R29 ;  /* 0x0003741d10007985 */ /* 0x0007e2000c101928 */
[C---:B0-----:R-:W-:Y:S01]  /*183e0*/  FMUL.FTZ R25, R63.reuse, R90 ;  /* 0x0000005a3f197220 */ /* 0x041fe20000410000 */
[C---:B-1----:R-:W-:Y:S01]  /*183f0*/  FMUL.FTZ R27, R63.reuse, R82 ;  /* 0x000000523f1b7220 */ /* 0x042fe20000410000 */
[C---:B--2---:R-:W-:Y:S01]  /*18400*/  FMUL.FTZ R33, R63.reuse, R88 ;  /* 0x000000583f217220 */ /* 0x044fe20000410000 */
[----:B---3--:R-:W-:Y:S01]  /*18410*/  FMUL.FTZ R29, R63, R98 ;  /* 0x000000623f1d7220 */ /* 0x008fe20000410000 */
[----:B------:R-:W-:Y:S01]  /*18420*/  FADD.FTZ R120, R12, R120 ;  /* 0x000000780c787221 */ /* 0x000fe20000010000 */
[----:B------:R0:W-:Y:S01]  /*18430*/  ST.E desc[UR40][R16.64+0x2a4], R41 ;  /* 0x0002a42910007985 */ /* 0x0001e2000c101928 */
[----:B------:R-:W-:-:S03]  /*18440*/  FMUL.FTZ R5, R116, R5 ;  /* 0x0000000574057220 */ /* 0x000fc60000410000 */
[----:B------:R1:W-:Y:S04]  /*18450*/  ST.E desc[UR40][R16.64+0x2b4], R43 ;  /* 0x0002b42b10007985 */ /* 0x0003e8000c101928 */
[----:B------:R2:W-:Y:S04]  /*18460*/  ST.E desc[UR40][R16.64+0x364], R37 ;  /* 0x0003642510007985 */ /* 0x0005e8000c101928 */
[----:B------:R3:W-:Y:S01]  /*18470*/  ST.E desc[UR40][R16.64+0x370], R39 ;  /* 0x0003702710007985 */ /* 0x0007e2000c101928 */
[C---:B0-----:R-:W-:Y:S01]  /*18480*/  FMUL.FTZ R41, R63.reuse, R78 ;  /* 0x0000004e3f297220 */ /* 0x041fe20000410000 */
[----:B-1----:R-:W-:-:S02]  /*18490*/  FMUL.FTZ R43, R63, R74 ;  /* 0x0000004a3f2b7220 */ /* 0x002fc40000410000 */
[----:B------:R0:W-:Y:S01]  /*184a0*/  ST.E desc[UR40][R16.64+0x380], R31 ;  /* 0x0003801f10007985 */ /* 0x0001e2000c101928 */
[----:B--2---:R-:W-:-:S03]  /*184b0*/  FMUL.FTZ R37, R63, R86 ;  /* 0x000000563f257220 */ /* 0x004fc60000410000 */
[----:B------:R1:W-:Y:S01]  /*184c0*/  ST.E desc[UR40][R16.64+0x384], R35 ;  /* 0x0003842310007985 */ /* 0x0003e2000c101928 */
[----:B---3--:R-:W-:-:S03]  /*184d0*/  FMUL.FTZ R39, R63, R84 ;  /* 0x000000543f277220 */ /* 0x008fc60000410000 */
[----:B------:R2:W-:Y:S01]  /*184e0*/  ST.E desc[UR40][R16.64+0x3a0], R25 ;  /* 0x0003a01910007985 */ /* 0x0005e2000c101928 */
[----:B------:R-:W-:-:S03]  /*184f0*/  FADD.FTZ R120, R8, R120 ;  /* 0x0000007808787221 */ /* 0x000fc60000010000 */
        /* <DEDUP_REMOVED lines=20> */
[C---:B-----5:R-:W-:Y:S01]  /*18640*/  FMUL.FTZ R55, R63.reuse, R55 ;  /* 0x000000373f377220 */ /* 0x060fe20000410000 */
[----:B------:R3:W-:Y:S01]  /*18650*/  ST.E desc[UR40][R16.64+0x3b4], R37 ;  /* 0x0003b42510007985 */ /* 0x0007e2000c101928 */
[C---:B0-----:R-:W-:Y:S01]  /*18660*/  FMUL.FTZ R57, R63.reuse, R32 ;  /* 0x000000203f397220 */ /* 0x041fe20000410000 */
[C---:B------:R-:W-:Y:S01]  /*18670*/  FMUL.FTZ R59, R63.reuse, R59 ;  /* 0x0000003b3f3b7220 */ /* 0x040fe20000410000 */
[C---:B------:R-:W-:Y:S01]  /*18680*/  FMUL.FTZ R61, R63.reuse, R61 ;  /* 0x0000003d3f3d7220 */ /* 0x040fe20000410000 */
[----:B------:R0:W-:Y:S01]  /*18690*/  ST.E desc[UR40][R16.64+0x3c0], R39 ;  /* 0x0003c02710007985 */ /* 0x0001e2000c101928 */
[----:B-1----:R-:W-:Y:S01]  /*186a0*/  FMUL.FTZ R41, R63, R94 ;  /* 0x0000005e3f297220 */ /* 0x002fe20000410000 */
[----:B------:R-:W-:Y:S01]  /*186b0*/  FADD.FTZ R136, R13, R136 ;  /* 0x000000880d887221 */ /* 0x000fe20000010000 */
[----:B----4-:R-:W-:Y:S01]  /*186c0*/  FADD.FTZ R120, R9, R120 ;  /* 0x0000007809787221 */ /* 0x010fe20000010000 */
[C---:B--2---:R-:W-:Y:S01]  /*186d0*/  FMUL.FTZ R43, R63.reuse, R110 ;  /* 0x0000006e3f2b7220 */ /* 0x044fe20000410000 */
[----:B------:R-:W-:Y:S01]  /*186e0*/  ST.E desc[UR40][R16.64+0x3d0], R31 ;  /* 0x0003d01f10007985 */ /* 0x000fe2000c101928 */
[C---:B------:R-:W-:Y:S01]  /*186f0*/  FMUL.FTZ R69, R116.reuse, R69 ;  /* 0x0000004574457220 */ /* 0x040fe20000410000 */
[C---:B------:R-:W-:Y:S01]  /*18700*/  FMUL.FTZ R67, R116.reuse, R67 ;  /* 0x0000004374437220 */ /* 0x040fe20000410000 */
[C---:B---3--:R-:W-:Y:S01]  /*18710*/  FMUL.FTZ R37, R63.reuse, R104 ;  /* 0x000000683f257220 */ /* 0x048fe20000410000 */
[----:B------:R-:W-:Y:S01]  /*18720*/  ST.E desc[UR40][R16.64+0x3d4], R35 ;  /* 0x0003d42310007985 */ /* 0x000fe2000c101928 */
[C---:B------:R-:W-:Y:S01]  /*18730*/  FMUL.FTZ R65, R116.reuse, R65 ;  /* 0x0000004174417220 */ /* 0x040fe20000410000 */
[C---:B------:R-:W-:Y:S01]  /*18740*/  FMUL.FTZ R75, R116.reuse, R75 ;  /* 0x0000004b744b7220 */ /* 0x040fe20000410000 */
[C---:B0-----:R-:W-:Y:S01]  /*18750*/  FMUL.FTZ R39, R63.reuse, R102 ;  /* 0x000000663f277220 */ /* 0x041fe20000410000 */
[----:B------:R-:W-:Y:S01]  /*18760*/  ST.E desc[UR40][R16.64+0x3f0], R25 ;  /* 0x0003f01910007985 */ /* 0x000fe2000c101928 */
[----:B------:R-:W-:Y:S01]  /*18770*/  FMUL.FTZ R63, R63, R112 ;  /* 0x000000703f3f7220 */ /* 0x000fe20000410000 */
[C---:B------:R-:W-:Y:S01]  /*18780*/  FMUL.FTZ R81, R116.reuse, R81 ;  /* 0x0000005174517220 */ /* 0x040fe20000410000 */
[C---:B------:R-:W-:Y:S01]  /*18790*/  FMUL.FTZ R79, R116.reuse, R79 ;  /* 0x0000004f744f7220 */ /* 0x040fe20000410000 */
[----:B------:R-:W-:Y:S01]  /*187a0*/  ST.E desc[UR40][R16.64+0x3f4], R27 ;  /* 0x0003f41b10007985 */ /* 0x000fe2000c101928 */
[C---:B------:R-:W-:Y:S01]  /*187b0*/  FMUL.FTZ R77, R116.reuse, R77 ;  /* 0x0000004d744d7220 */ /* 0x040fe20000410000 */
        /* <DEDUP_REMOVED lines=51> */
[C---:B0-----:R-:W-:Y:S01]  /*18af0*/  FMUL.FTZ R5, R116.reuse, R122 ;  /* 0x0000007a74057220 */ /* 0x041fe20000410000 */
        /* <DEDUP_REMOVED lines=87> */
[----:B------:R5:W-:Y:S01]  /*19070*/  ST.E desc[UR40][R16.64+0x428], R35 ;  /* 0x0004282310007985 */ /* 0x000be2000c101928 */
[----:B------:R2:W-:Y:S06]  /*19080*/  BAR.SYNC.DEFER_BLOCKING R205, 0x100 ;  /* 0x000400cd0000751d */ /* 0x0005ec0000010000 */
[----:B0-----:R-:W5:Y:S04]  /*19090*/  LD.E R5, desc[UR40][R16.64+0x230] ;  /* 0x0002302810057980 */ /* 0x001f68000c101900 */
[----:B-1----:R-:W5:Y:S04]  /*190a0*/  LD.E R25, desc[UR40][R16.64+0x234] ;  /* 0x0002342810197980 */ /* 0x002f68000c101900 */
[----:B------:R-:W5:Y:S04]  /*190b0*/  LD.E R37, desc[UR40][R16.64+0x238] ;  /* 0x0002382810257980 */ /* 0x000f68000c101900 */
[----:B------:R-:W5:Y:S04]  /*190c0*/  LD.E R39, desc[UR40][R16.64+0x23c] ;  /* 0x00023c2810277980 */ /* 0x000f68000c101900 */
[----:B------:R-:W5:Y:S04]  /*190d0*/  LD.E R41, desc[UR40][R16.64+0x240] ;  /* 0x0002402810297980 */ /* 0x000f68000c101900 */
        /* <DEDUP_REMOVED lines=129> */
[----:B--2---:R-:W-:Y:S04]  /*198f0*/  ST.E desc[UR40][R16.64+0x244], R27 ;  /* 0x0002441b10007985 */ /* 0x004fe8000c101928 */
[----:B---3--:R-:W-:Y:S04]  /*19900*/  ST.E desc[UR40][R16.64+0x248], R29 ;  /* 0x0002481d10007985 */ /* 0x008fe8000c101928 */
        /* <DEDUP_REMOVED lines=1355> */
.L_x_3280:
[----:B------:R-:W-:Y:S05]  /*1edc0*/  BSYNC B0 ;  /* 0x0000000000007941 */ /* 0x000fea0003800000 */
.L_x_3279:
[C---:B------:R-:W-:Y:S01]  /*1edd0*/  ISETP.GT.AND P1, PT, R10.reuse, UR45, PT ;  /* 0x0000002d0a007c0c */ /* 0x040fe2000bf24270 */
[----:B------:R-:W-:-:S12]  /*1ede0*/  VIADD R10, R10, 0xffffffff ;  /* 0xffffffff0a0a7836 */ /* 0x000fd80000000000 */
[----:B------:R-:W-:Y:S05]  /*1edf0*/  @P1 BRA `(.L_x_3281) ;  /* 0xffffff4c00741947 */ /* 0x000fea000383ffff */
.L_x_3250:
[----:B------:R-:W-:Y:S05]  /*1ee00*/  WARPSYNC.ALL ;  /* 0x0000000000007948 */ /* 0x000fea0003800000 */
[----:B0-----:R-:W1:Y:S04]  /*1ee10*/  LDL R5, [R1+0x450] ;  /* 0x0004500001057983 */ /* 0x001e680000100800 */
[----:B------:R-:W2:Y:S04]  /*1ee20*/  LDL R4, [R1+0x454] ;  /* 0x0004540001047983 */ /* 0x000ea80000100800 */
[----:B------:R-:W3:Y:S04]  /*1ee30*/  LDL R136, [R1+0x218] ;  /* 0x0002180001887983 */ /* 0x000ee80000100800 */
[----:B------:R-:W4:Y:S04]  /*1ee40*/  LDL.64 R6, [R1+0x250] ;  /* 0x0002500001067983 */ /* 0x000f280000100a00 */
[----:B------:R-:W5:Y:S04]  /*1ee50*/  LDL.64 R10, [R1+0x270] ;  /* 0x00027000010a7983 */ /* 0x000f680000100a00 */
        /* <DEDUP_REMOVED lines=59> */
[----:B------:R-:W5:Y:S04]  /*1f210*/  LDL R135, [R1+0x220] ;  /* 0x0002200001877983 */ /* 0x000f680000100800 */
[----:B-1----:R-:W0:Y:S02]  /*1f220*/  SHFL.BFLY PT, R0, R5, 0x2, 0x1f ;  /* 0x0c401f0005007f89 */ /* 0x002e2400000e0000 */
[----:B0-----:R-:W-:-:S05]  /*1f230*/  FADD.FTZ R0, R5, R0 ;  /* 0x0000000005007221 */ /* 0x001fca0000010000 */
[----:B------:R-:W0:Y:S02]  /*1f240*/  SHFL.BFLY PT, R3, R0, 0x1, 0x1f ;  /* 0x0c201f0000037f89 */ /* 0x000e2400000e0000 */
[----:B0-----:R-:W-:Y:S01]  /*1f250*/  FADD.FTZ R2, R0, R3 ;  /* 0x0000000300027221 */ /* 0x001fe20000010000 */
[----:B---3--:R-:W-:Y:S01]  /*1f260*/  VIADD R136, R136, 0x1 ;  /* 0x0000000188887836 */ /* 0x008fe20000000000 */
[----:B------:R-:W3:Y:S04]  /*1f270*/  LDL R0, [R1+0x224] ;  /* 0x0002240001007983 */ /* 0x000ee80000100800 */
[----:B------:R-:W-:Y:S04]  /*1f280*/  STL [R1+0x450], R2 ;  /* 0x0004500201007387 */ /* 0x000fe80000100800 */
[----:B------:R-:W4:Y:S04]  /*1f290*/  LDL R147, [R1+0x450] ;  /* 0x0004500001937983 */ /* 0x000f280000100800 */
[----:B--2---:R-:W0:Y:S02]  /*1f2a0*/  SHFL.BFLY PT, R3, R4, 0x2, 0x1f ;  /* 0x0c401f0004037f89 */ /* 0x004e2400000e0000 */
[----:B0-----:R-:W-:Y:S01]  /*1f2b0*/  FADD.FTZ R8, R3, R4 ;  /* 0x0000000403087221 */ /* 0x001fe20000010000 */
[----:B------:R-:W-:Y:S01]  /*1f2c0*/  ISETP.NE.AND P2, PT, R136, 0x2, PT ;  /* 0x000000028800780c */ /* 0x000fe20003f45270 */
[----:B------:R-:W2:Y:S04]  /*1f2d0*/  LDL.64 R4, [R1+0x240] ;  /* 0x0002400001047983 */ /* 0x000ea80000100a00 */
[----:B------:R-:W0:Y:S08]  /*1f2e0*/  SHFL.BFLY PT, R3, R8, 0x1, 0x1f ;  /* 0x0c201f0008037f89 */ /* 0x000e3000000e0000 */
[----:B------:R-:W5:Y:S01]  /*1f2f0*/  @!P2 LDL R134, [R1+0x21c] ;  /* 0x00021c000186a983 */ /* 0x000f620000100800 */
[----:B0-----:R-:W-:-:S03]  /*1f300*/  FADD.FTZ R140, R8, R3 ;  /* 0x00000003088c7221 */ /* 0x001fc60000010000 */
[----:B------:R-:W2:Y:S02]  /*1f310*/  LDL.64 R2, [R1+0x230] ;  /* 0x0002300001027983 */ /* 0x000ea40000100a00 */
[----:B------:R-:W-:Y:S02]  /*1f320*/  FSETP.NE.FTZ.AND P1, PT, R140, RZ, PT ;  /* 0x000000ff8c00720b */ /* 0x000fe40003f35000 */
[----:B------:R-:W2:Y:S11]  /*1f330*/  LDL.64 R8, [R1+0x260] ;  /* 0x0002600001087983 */ /* 0x000eb60000100a00 */
[----:B------:R-:W2:Y:S04]  /*1f340*/  @P1 LDL R143, [R1+0x460] ;  /* 0x00046000018f1983 */ /* 0x000ea80000100800 */
[----:B------:R-:W2:Y:S01]  /*1f350*/  @P1 LDL R145, [R1+0x444] ;  /* 0x0004440001911983 */ /* 0x000ea20000100800 */
[----:B------:R-:W-:-:S02]  /*1f360*/  IMAD.MOV.U32 R137, RZ, RZ, RZ ;  /* 0x000000ffff897224 */ /* 0x000fc400078e00ff */
[----:B------:R-:W-:Y:S02]  /*1f370*/  IMAD.MOV.U32 R142, RZ, RZ, -0x800000 ;  /* 0xff800000ff8e7424 */ /* 0x000fe400078e00ff */
[----:B------:R-:W-:Y:S01]  /*1f380*/  IMAD.MOV.U32 R144, RZ, RZ, -0x800000 ;  /* 0xff800000ff907424 */ /* 0x000fe200078e00ff */
[----:B------:R0:W-:Y:S08]  /*1f390*/  BAR.ARV R204, 0x100 ;  /* 0x000400cc0000751d */ /* 0x0001f00000002000 */
[----:B------:R-:W-:Y:S06]  /*1f3a0*/  BAR.ARV 0x8, 0x180 ;  /* 0x0206000000007b1d */ /* 0x000fec0000002000 */
[----:B----4-:R-:W-:-:S13]  /*1f3b0*/  FSETP.NE.FTZ.AND P0, PT, R147, RZ, PT ;  /* 0x000000ff9300720b */ /* 0x010fda0003f15000 */
[----:B------:R-:W4:Y:S04]  /*1f3c0*/  @P0 LDL R138, [R1+0x460] ;  /* 0x00046000018a0983 */ /* 0x000f280000100800 */
[----:B------:R-:W4:Y:S01]  /*1f3d0*/  @P0 LDL R139, [R1+0x440] ;  /* 0x00044000018b0983 */ /* 0x000f220000100800 */
[----:B------:R-:W1:Y:S08]  /*1f3e0*/  @P0 MUFU.LG2 R141, R147 ;  /* 0x00000093008d0308 */ /* 0x000e700000000c00 */
[----:B------:R-:W2:Y:S01]  /*1f3f0*/  @P0 MUFU.RCP R137, R147 ;  /* 0x0000009300890308 */ /* 0x000ea20000001000 */
[----:B-1----:R-:W-:-:S07]  /*1f400*/  @P0 FMUL.FTZ R141, R141, 0.69314718246459960938 ;  /* 0x3f3172188d8d0820 */ /* 0x002fce0000410000 */
[----:B------:R-:W1:Y:S01]  /*1f410*/  @P1 MUFU.LG2 R146, R140 ;  /* 0x0000008c00921308 */ /* 0x000e620000000c00 */
[----:B---3--:R-:W-:Y:S01]  /*1f420*/  VIADD R0, R0, 0x1 ;  /* 0x0000000100007836 */ /* 0x008fe20000000000 */
[----:B------:R-:W-:Y:S01]  /*1f430*/  STL [R1+0x454], R140 ;  /* 0x0004548c01007387 */ /* 0x000fe20000100800 */
[----:B-----5:R-:W-:Y:S01]  /*1f440*/  @!P2 LOP3.LUT R134, R134, 0x1, RZ, 0x3c, !PT ;  /* 0x000000018686a812 */ /* 0x020fe200078e3cff */
        /* <DEDUP_REMOVED lines=65> */
[----:B--2---:R-:W-:Y:S01]  /*1f860*/  VIADD R2, R135, 0x1 ;  /* 0x0000000187027836 */ /* 0x004fe20000000000 */
        /* <DEDUP_REMOVED lines=32> */
[----:B------:R0:W-:Y:S04]  /*1fa70*/  STL [R1+0x220], R2 ;  /* 0x0002200201007387 */ /* 0x0001e80000100800 */
[----:B------:R0:W-:Y:S04]  /*1fa80*/  @!P2 STL [R1+0x21c], R134 ;  /* 0x00021c860100a387 */ /* 0x0001e80000100800 */
[----:B------:R0:W-:Y:S04]  /*1fa90*/  STL [R1+0x224], R0 ;  /* 0x0002240001007387 */ /* 0x0001e80000100800 */
[----:B------:R0:W-:Y:S01]  /*1faa0*/  @!P2 STL [R1+0x218], RZ ;  /* 0x000218ff0100a387 */ /* 0x0001e20000100800 */
[----:B----4-:R-:W-:-:S04]  /*1fab0*/  @P0 FMUL.FTZ R138, R138, 0.69314718246459960938 ;  /* 0x3f3172188a8a0820 */ /* 0x010fc80000410000 */
[----:B------:R-:W-:Y:S01]  /*1fac0*/  @P0 FFMA.FTZ R142, R138, R139, R141 ;  /* 0x0000008b8a8e0223 */ /* 0x000fe2000001008d */
[----:B------:R-:W-:-:S06]  /*1fad0*/  IMAD.MOV.U32 R138, RZ, RZ, RZ ;  /* 0x000000ffff8a7224 */ /* 0x000fcc00078e00ff */
[----:B------:R-:W2:Y:S01]  /*1fae0*/  @P1 MUFU.RCP R138, R140 ;  /* 0x0000008c008a1308 */ /* 0x000ea20000001000 */
[----:B-1----:R-:W-:Y:S01]  /*1faf0*/  @P1 FMUL.FTZ R139, R146, 0.69314718246459960938 ;  /* 0x3f317218928b1820 */ /* 0x002fe20000410000 */
[----:B------:R-:W-:-:S04]  /*1fb00*/  @P1 FMUL.FTZ R146, R143, 0.69314718246459960938 ;  /* 0x3f3172188f921820 */ /* 0x000fc80000410000 */
[----:B------:R-:W-:Y:S01]  /*1fb10*/  @P1 FFMA.FTZ R144, R146, R145, R139 ;  /* 0x0000009192901223 */ /* 0x000fe2000001008b */
[----:B------:R0:W-:Y:S04]  /*1fb20*/  STL [R1+0x450], R142 ;  /* 0x0004508e01007387 */ /* 0x0001e80000100800 */
[----:B------:R0:W-:Y:S01]  /*1fb30*/  STL [R1+0x454], R144 ;  /* 0x0004549001007387 */ /* 0x0001e20000100800 */
        /* <DEDUP_REMOVED lines=95> */
[----:B------:R0:W-:Y:S01]  /*20130*/  STL.64 [R1+0x428], R132 ;  /* 0x0004288401007387 */ /* 0x0001e20000100a00 */
[----:B------:R-:W-:-:S13]  /*20140*/  PLOP3.LUT P0, PT, PT, PT, PT, 0x8, 0x0 ;  /* 0x000000000000781c */ /* 0x000fda0003f0e170 */
.L_x_3185:
[----:B------:R-:W1:Y:S08]  /*20150*/  S2UR UR4, SR_CgaCtaId ;  /* 0x00000000000479c3 */ /* 0x000e700000008800 */
[----:B------:R-:W-:Y:S06]  /*20160*/  BAR.SYNC.DEFER_BLOCKING 0x5, 0x180 ;  /* 0x0146000000007b1d */ /* 0x000fec0000010000 */
[----:B------:R-:W-:Y:S01]  /*20170*/  UMOV UR46, 0x400 ;  /* 0x00000400002e7882 */ /* 0x000fe20000000000 */
[----:B------:R-:W-:Y:S01]  /*20180*/  BSSY B0, `(.L_x_3282) ;  /* 0x00002c8000007945 */ /* 0x000fe20003800000 */
[----:B-1----:R-:W-:-:S09]  /*20190*/  ULEA UR46, UR4, UR46, 0x18 ;  /* 0x0000002e042e7291 */ /* 0x002fd2000f8ec03f */
[----:B0-2---:R-:W0:Y:S02]  /*201a0*/  LDS.128 R4, [UR46+0x324d0] ;  /* 0x0324d02eff047984 */ /* 0x005e240008000c00 */
[----:B0-----:R-:W-:Y:S02]  /*201b0*/  R2UR UR5, R5 ;  /* 0x00000000050572ca */ /* 0x001fe400000e0000 */
[----:B------:R-:W-:Y:S02]  /*201c0*/  R2UR UR7, R6 ;  /* 0x00000000060772ca */ /* 0x000fe400000e0000 */
[----:B------:R-:W-:Y:S01]  /*201d0*/  R2UR UR6, R7 ;  /* 0x00000000070672ca */ /* 0x000fe200000e0000 */
[----:B------:R-:W-:Y:S06]  /*201e0*/  BAR.ARV 0x4, 0x180 ;  /* 0x0106000000007b1d */ /* 0x000fec0000002000 */
[----:B------:R-:W-:Y:S08]  /*201f0*/  @P0 BRA `(.L_x_3283) ;  /* 0x0000001c00a40947 */ /* 0x000ff00003800000 */
[----:B------:R-:W2:Y:S04]  /*20200*/  LDL.128 R136, [R1+0x230] ;  /* 0x0002300001887983 */ /* 0x000ea80000100c00 */
        /* <DEDUP_REMOVED lines=31> */
[C---:B------:R-:W-:Y:S01]  /*20400*/  IADD3 R3, P6, R184.reuse, 0x4060, RZ ;  /* 0x00004060b8037810 */ /* 0x040fe20007fde0ff */
[----:B------:R-:W-:Y:S01]  /*20410*/  ULDC.64 UR8, c[0x0][0xd00] ;  /* 0x0003400000087ab9 */ /* 0x000fe20000000a00 */
[----:B------:R-:W-:-:S02]  /*20420*/  IADD3 R21, P3, R184, 0x8060, RZ ;  /* 0x00008060b8157810 */ /* 0x000fc40007f7e0ff */
[----:B------:R-:W-:Y:S02]  /*20430*/  LOP3.LUT R2, R3, 0x380, RZ, 0xc0, !PT ;  /* 0x0000038003027812 */ /* 0x000fe400078ec0ff */
[----:B------:R-:W-:Y:S02]  /*20440*/  LOP3.LUT R146, R21, 0x380, RZ, 0xc0, !PT ;  /* 0x0000038015927812 */ /* 0x000fe400078ec0ff */
[----:B------:R-:W-:Y:S02]  /*20450*/  SHF.R.U64 R2, R2, 0x3, RZ ;  /* 0x0000000302027819 */ /* 0x000fe400000012ff */
[----:B------:R-:W-:Y:S02]  /*20460*/  IADD3 R20, P2, R184, 0x8040, RZ ;  /* 0x00008040b8147810 */ /* 0x000fe40007f5e0ff */
[----:B------:R-:W-:Y:S02]  /*20470*/  LOP3.LUT R2, R2, R3, RZ, 0x3c, !PT ;  /* 0x0000000302027212 */ /* 0x000fe400078e3cff */
[----:B------:R-:W-:-:S02]  /*20480*/  SHF.R.U64 R146, R146, 0x3, RZ ;  /* 0x0000000392927819 */ /* 0x000fc400000012ff */
[C---:B------:R-:W-:Y:S02]  /*20490*/  IADD3 R3, P0, R184.reuse, 0x8000, RZ ;  /* 0x00008000b8037810 */ /* 0x040fe40007f1e0ff */
[----:B------:R-:W-:Y:S02]  /*204a0*/  IADD3 R19, P1, R184, 0x8020, RZ ;  /* 0x00008020b8137810 */ /* 0x000fe40007f3e0ff */
[----:B------:R-:W-:Y:S02]  /*204b0*/  LOP3.LUT R149, R20, 0x380, RZ, 0xc0, !PT ;  /* 0x0000038014957812 */ /* 0x000fe400078ec0ff */
[----:B------:R-:W-:Y:S02]  /*204c0*/  LOP3.LUT R146, R146, R21, RZ, 0x3c, !PT ;  /* 0x0000001592927212 */ /* 0x000fe400078e3cff */
[----:B------:R-:W-:Y:S02]  /*204d0*/  LOP3.LUT R0, R3, 0x380, RZ, 0xc0, !PT ;  /* 0x0000038003007812 */ /* 0x000fe400078ec0ff */
[----:B------:R-:W-:-:S02]  /*204e0*/  LOP3.LUT R21, R184, 0x380, RZ, 0xc0, !PT ;  /* 0x00000380b8157812 */ /* 0x000fc400078ec0ff */
[----:B------:R-:W-:Y:S02]  /*204f0*/  LOP3.LUT R18, R19, 0x380, RZ, 0xc0, !PT ;  /* 0x0000038013127812 */ /* 0x000fe400078ec0ff */
[----:B------:R-:W-:Y:S02]  /*20500*/  SHF.R.U64 R149, R149, 0x3, RZ ;  /* 0x0000000395957819 */ /* 0x000fe400000012ff */
[----:B------:R-:W-:Y:S02]  /*20510*/  SHF.R.U64 R0, R0, 0x3, RZ ;  /* 0x0000000300007819 */ /* 0x000fe400000012ff */
[----:B------:R-:W-:Y:S02]  /*20520*/  SHF.R.U64 R21, R21, 0x3, RZ ;  /* 0x0000000315157819 */ /* 0x000fe400000012ff */
[----:B------:R-:W-:Y:S02]  /*20530*/  SHF.R.U64 R18, R18, 0x3, RZ ;  /* 0x0000000312127819 */ /* 0x000fe400000012ff */
[----:B------:R-:W-:-:S02]  /*20540*/  LOP3.LUT R148, R149, R20, RZ, 0x3c, !PT ;  /* 0x0000001495947212 */ /* 0x000fc400078e3cff */
[----:B------:R-:W-:Y:S01]  /*20550*/  LOP3.LUT R144, R0, R3, RZ, 0x3c, !PT ;  /* 0x0000000300907212 */ /* 0x000fe200078e3cff */
[--C-:B------:R-:W-:Y:S01]  /*20560*/  IMAD.X R3, RZ, RZ, R185.reuse, P6 ;  /* 0x000000ffff037224 */ /* 0x100fe200030e06b9 */
[----:B------:R-:W-:Y:S02]  /*20570*/  IADD3 R143, P4, R184, 0xc000, RZ ;  /* 0x0000c000b88f7810 */ /* 0x000fe40007f9e0ff */
[----:B------:R-:W-:Y:S01]  /*20580*/  LOP3.LUT R20, R21, R184, RZ, 0x3c, !PT ;  /* 0x000000b815147212 */ /* 0x000fe200078e3cff */
[----:B------:R-:W-:Y:S01]  /*20590*/  IMAD.MOV.U32 R21, RZ, RZ, R185 ;  /* 0x000000ffff157224 */ /* 0x000fe200078e00b9 */
[----:B------:R-:W-:Y:S02]  /*205a0*/  LOP3.LUT R150, R18, R19, RZ, 0x3c, !PT ;  /* 0x0000001312967212 */ /* 0x000fe400078e3cff */
[C---:B------:R-:W-:Y:S02]  /*205b0*/  IADD3 R141, P5, R184.reuse, 0xc020, RZ ;  /* 0x0000c020b88d7810 */ /* 0x040fe40007fbe0ff */
[----:B------:R-:W-:-:S02]  /*205c0*/  IADD3 R19, P6, R184, 0xc040, RZ ;  /* 0x0000c040b8137810 */ /* 0x000fc40007fde0ff */
[----:B------:R-:W-:Y:S02]  /*205d0*/  LOP3.LUT R142, R143, 0x380, RZ, 0xc0, !PT ;  /* 0x000003808f8e7812 */ /* 0x000fe400078ec0ff */
[----:B------:R-:W-:Y:S02]  /*205e0*/  LOP3.LUT R140, R141, 0x380, RZ, 0xc0, !PT ;  /* 0x000003808d8c7812 */ /* 0x000fe400078ec0ff */
[----:B------:R-:W-:Y:S02]  /*205f0*/  LOP3.LUT R18, R19, 0x380, RZ, 0xc0, !PT ;  /* 0x0000038013127812 */ /* 0x000fe400078ec0ff */
[----:B------:R-:W-:Y:S01]  /*20600*/  MOV R152, R20 ;  /* 0x0000001400987202 */ /* 0x000fe20000000f00 */
[--C-:B------:R-:W-:Y:S01]  /*20610*/  IMAD.X R145, RZ, RZ, R185.reuse, P0 ;  /* 0x000000ffff917224 */ /* 0x100fe200000e06b9 */
[----:B------:R-:W-:Y:S01]  /*20620*/  SHF.R.U64 R142, R142, 0x3, RZ ;  /* 0x000000038e8e7819 */ /* 0x000fe200000012ff */
[--C-:B------:R-:W-:Y:S01]  /*20630*/  IMAD.X R151, RZ, RZ, R185.reuse, P1 ;  /* 0x000000ffff977224 */ /* 0x100fe200008e06b9 */
[----:B------:R-:W-:Y:S01]  /*20640*/  SHF.R.U64 R140, R140, 0x3, RZ ;  /* 0x000000038c8c7819 */ /* 0x000fe200000012ff */
[--C-:B------:R-:W-:Y:S01]  /*20650*/  IMAD.X R149, RZ, RZ, R185.reuse, P2 ;  /* 0x000000ffff957224 */ /* 0x100fe200010e06b9 */
[----:B------:R-:W-:Y:S01]  /*20660*/  SHF.R.U64 R18, R18, 0x3, RZ ;  /* 0x0000000312127819 */ /* 0x000fe200000012ff */
[--C-:B------:R-:W-:Y:S01]  /*20670*/  IMAD.X R147, RZ, RZ, R185.reuse, P3 ;  /* 0x000000ffff937224 */ /* 0x100fe200018e06b9 */
[----:B------:R-:W-:Y:S01]  /*20680*/  LOP3.LUT R142, R142, R143, RZ, 0x3c, !PT ;  /* 0x0000008f8e8e7212 */ /* 0x000fe200078e3cff */
[--C-:B------:R-:W-:Y:S01]  /*20690*/  IMAD.X R143, RZ, RZ, R185.reuse, P4 ;  /* 0x000000ffff8f7224 */ /* 0x100fe200020e06b9 */
[----:B------:R-:W-:Y:S01]  /*206a0*/  LOP3.LUT R140, R140, R141, RZ, 0x3c, !PT ;  /* 0x0000008d8c8c7212 */ /* 0x000fe200078e3cff */
[--C-:B------:R-:W-:Y:S01]  /*206b0*/  IMAD.X R141, RZ, RZ, R185.reuse, P5 ;  /* 0x000000ffff8d7224 */ /* 0x100fe200028e06b9 */
[----:B------:R-:W-:Y:S01]  /*206c0*/  MOV R2, R2 ;  /* 0x0000000200027202 */ /* 0x000fe20000000f00 */
[----:B------:R-:W-:Y:S01]  /*206d0*/  UISETP.NE.U32.AND UP0, UPT, UR8, URZ, UPT ;  /* 0x0000003f0800728c */ /* 0x000fe2000bf05070 */
[----:B------:R-:W-:Y:S01]  /*206e0*/  LOP3.LUT R18, R18, R19, RZ, 0x3c, !PT ;  /* 0x0000001312127212 */ /* 0x000fe200078e3cff */
[----:B------:R-:W-:Y:S01]  /*206f0*/  IMAD.X R19, RZ, RZ, R185, P6 ;  /* 0x000000ffff137224 */ /* 0x000fe200030e06b9 */
[----:B------:R-:W-:-:S02]  /*20700*/  MOV R20, R144 ;  /* 0x0000009000147202 */ /* 0x000fc40000000f00 */
[----:B------:R-:W-:Y:S02]  /*20710*/  MOV R21, R150 ;  /* 0x0000009600157202 */ /* 0x000fe40000000f00 */
[----:B------:R-:W-:Y:S01]  /*20720*/  MOV R148, R148 ;  /* 0x0000009400947202 */ /* 0x000fe20000000f00 */
[----:B------:R-:W-:Y:S01]  /*20730*/  UISETP.NE.AND.EX UP0, UPT, UR9, URZ, UPT, UP0 ;  /* 0x0000003f0900728c */ /* 0x000fe2000bf05300 */
[----:B------:R-:W-:Y:S02]  /*20740*/  MOV R146, R146 ;  /* 0x0000009200927202 */ /* 0x000fe40000000f00 */
[----:B------:R-:W-:Y:S01]  /*20750*/  MOV R3, R142 ;  /* 0x0000008e00037202 */ /* 0x000fe20000000f00 */
[----:B------:R-:W-:Y:S01]  /*20760*/  ULDC.64 UR8, c[0x0][0xd00] ;  /* 0x0003400000087ab9 */ /* 0x000fe20000000a00 */
[----:B------:R-:W-:Y:S01]  /*20770*/  MOV R0, R140 ;  /* 0x0000008c00007202 */ /* 0x000fe20000000f00 */
[----:B------:R-:W-:Y:S01]  /*20780*/  UIMAD.WIDE UR8, UR42, 0x4, UR8 ;  /* 0x000000042a0878a5 */ /* 0x000fe2000f8e0208 */
[----:B------:R-:W-:-:S02]  /*20790*/  MOV R18, R18 ;  /* 0x0000001200127202 */ /* 0x000fc40000000f00 */
[----:B------:R-:W-:Y:S01]  /*207a0*/  PLOP3.LUT P1, PT, PT, PT, UP0, 0x80, 0x0 ;  /* 0x000000000000781c */ /* 0x000fe20003f2f008 */
[----:B------:R-:W-:Y:S01]  /*207b0*/  ULDC UR4, c[0x0][0xb88] ;  /* 0x0002e20000047ab9 */ /* 0x000fe20000000800 */
[----:B--2---:R-:W-:Y:S02]  /*207c0*/  F2FP.BF16.F32.PACK_AB R136, R137, R136 ;  /* 0x000000888988723e */ /* 0x004fe400000010ff */
[----:B------:R-:W-:Y:S02]  /*207d0*/  F2FP.BF16.F32.PACK_AB R137, R139, R138 ;  /* 0x0000008a8b89723e */ /* 0x000fe400000010ff */
[----:B---3--:R-:W-:Y:S02]  /*207e0*/  F2FP.BF16.F32.PACK_AB R128, R129, R128 ;  /* 0x000000808180723e */ /* 0x008fe400000010ff */
[----:B------:R-:W-:Y:S02]  /*207f0*/  F2FP.BF16.F32.PACK_AB R129, R131, R130 ;  /* 0x000000828381723e */ /* 0x000fe400000010ff */
[----:B----4-:R-:W-:-:S02]  /*20800*/  F2FP.BF16.F32.PACK_AB R138, R133, R132 ;  /* 0x00000084858a723e */ /* 0x010fc400000010ff */
[----:B------:R-:W-:Y:S01]  /*20810*/  F2FP.BF16.F32.PACK_AB R139, R135, R134 ;  /* 0x00000086878b723e */ /* 0x000fe200000010ff */
[----:B------:R-:W-:Y:S01]  /*20820*/  BAR.SYNC.DEFER_BLOCKING 0x1, 0x100 ;  /* 0x0044000000007b1d */ /* 0x000fe20000010000 */
        /* <DEDUP_REMOVED lines=13> */
[----:B------:R-:W-:Y:S01]  /*20900*/  STSM.16.M88.4 [R152], R136 ;  /* 0x0000008898007844 */ /* 0x000fe20000000200 */
[----:B------:R-:W-:Y:S02]  /*20910*/  F2FP.BF16.F32.PACK_AB R97, R99, R98 ;  /* 0x000000626361723e */ /* 0x000fe400000010ff */
[----:B------:R-:W-:Y:S02]  /*20920*/  F2FP.BF16.F32.PACK_AB R106, R101, R100 ;  /* 0x00000064656a723e */ /* 0x000fe400000010ff */
[----:B------:R-:W-:Y:S02]  /*20930*/  F2FP.BF16.F32.PACK_AB R107, R103, R102 ;  /* 0x00000066676b723e */ /* 0x000fe400000010ff */
[----:B------:R-:W-:Y:S01]  /*20940*/  F2FP.BF16.F32.PACK_AB R88, R89, R88 ;  /* 0x000000585958723e */ /* 0x000fe200000010ff */
        /* <DEDUP_REMOVED lines=35> */
[----:B------:R0:W-:Y:S01]  /*20b80*/  STSM.16.M88.4 [R20], R72 ;  /* 0x0000004814007844 */ /* 0x0001e20000000200 */
        /* <DEDUP_REMOVED lines=10> */
[----:B------:R-:W-:Y:S01]  /*20c30*/  F2FP.BF16.F32.PACK_AB R9, R11, R10 ;  /* 0x0000000a0b09723e */ /* 0x000fe200000010ff */
[----:B0-----:R-:W0:Y:S01]  /*20c40*/  LDC R20, c[0x0][0xce8] ;  /* 0x00033a00ff147b82 */ /* 0x001e220000000800 */
[----:B------:R-:W-:-:S02]  /*20c50*/  F2FP.BF16.F32.PACK_AB R26, R13, R12 ;  /* 0x0000000c0d1a723e */ /* 0x000fc400000010ff */
[----:B------:R-:W-:Y:S01]  /*20c60*/  F2FP.BF16.F32.PACK_AB R27, R15, R14 ;  /* 0x0000000e0f1b723e */ /* 0x000fe200000010ff */
[----:B------:R-:W-:Y:S01]  /*20c70*/  STSM.16.M88.4 [R146], R48 ;  /* 0x0000003092007844 */ /* 0x000fe20000000200 */
[----:B------:R-:W-:Y:S02]  /*20c80*/  F2FP.BF16.F32.PACK_AB R10, R5, R4 ;  /* 0x00000004050a723e */ /* 0x000fe400000010ff */
[----:B------:R-:W-:Y:S01]  /*20c90*/  F2FP.BF16.F32.PACK_AB R11, R7, R6 ;  /* 0x00000006070b723e */ /* 0x000fe200000010ff */
[----:B------:R1:W-:Y:S01]  /*20ca0*/  STSM.16.M88.4 [R3], R40 ;  /* 0x0000002803007844 */ /* 0x0003e20000000200 */
[----:B------:R-:W-:-:S03]  /*20cb0*/  IMAD.U32 R4, RZ, RZ, UR8 ;  /* 0x00000008ff047e24 */ /* 0x000fc6000f8e00ff */
[----:B------:R2:W-:Y:S01]  /*20cc0*/  STSM.16.M88.4 [R0], R32 ;  /* 0x0000002000007844 */ /* 0x0005e20000000200 */
[----:B------:R-:W-:Y:S01]  /*20cd0*/  IMAD.U32 R5, RZ, RZ, UR9 ;  /* 0x00000009ff057e24 */ /* 0x000fe2000f8e00ff */
[----:B------:R-:W-:Y:S02]  /*20ce0*/  ULDC.64 UR8, c[0x0][0xd08] ;  /* 0x0003420000087ab9 */ /* 0x000fe40000000a00 */
[----:B------:R2:W-:Y:S04]  /*20cf0*/  STSM.16.M88.4 [R18], R24 ;  /* 0x0000001812007844 */ /* 0x0005e80000000200 */
[----:B------:R2:W-:Y:S01]  /*20d00*/  STSM.16.M88.4 [R224], R8 ;  /* 0x00000008e0007844 */ /* 0x0005e20000000200 */
[----:B------:R-:W-:Y:S01]  /*20d10*/  UISETP.NE.U32.AND UP1, UPT, UR8, URZ, UPT ;  /* 0x0000003f0800728c */ /* 0x000fe2000bf25070 */
[----:B------:R-:W-:Y:S03]  /*20d20*/  BAR.SYNC.DEFER_BLOCKING 0x1, 0x100 ;  /* 0x0044000000007b1d */ /* 0x000fe60000010000 */
[----:B------:R-:W-:-:S06]  /*20d30*/  UISETP.NE.AND.EX UP1, UPT, UR9, URZ, UPT, UP1 ;  /* 0x0000003f0900728c */ /* 0x000fcc000bf25310 */
[----:B------:R-:W-:-:S05]  /*20d40*/  PLOP3.LUT P2, PT, PT, PT, UP1, 0x80, 0x0 ;  /* 0x000000000000781c */ /* 0x000fca0003f4f018 */
[----:B------:R-:W-:Y:S02]  /*20d50*/  @UP1 ULDC.64 UR8, c[0x0][0xd08] ;  /* 0x0003420000081ab9 */ /* 0x000fe40000000a00 */
[----:B------:R-:W-:Y:S01]  /*20d60*/  @UP1 UIMAD.WIDE UR8, UR42, 0x4, UR8 ;  /* 0x000000042a0818a5 */ /* 0x000fe2000f8e0208 */
[----:B-1----:R-:W-:-:S05]  /*20d70*/  IMAD.U32 R3, RZ, RZ, UR4 ;  /* 0x00000004ff037e24 */ /* 0x002fca000f8e00ff */
[----:B------:R-:W-:Y:S02]  /*20d80*/  IMAD.U32 R6, RZ, RZ, UR8 ;  /* 0x00000008ff067e24 */ /* 0x000fe4000f8e00ff */
[----:B------:R-:W-:Y:S01]  /*20d90*/  IMAD.U32 R7, RZ, RZ, UR9 ;  /* 0x00000009ff077e24 */ /* 0x000fe2000f8e00ff */
[----:B------:R-:W3:Y:S04]  /*20da0*/  @P1 LDG.E R2, desc[UR40][R4.64] ;  /* 0x0000002804021981 */ /* 0x000ee8000c1e1900 */
[----:B------:R2:W5:Y:S01]  /*20db0*/  @P2 LDG.E R3, desc[UR40][R6.64] ;  /* 0x0000002806032981 */ /* 0x000562000c1e1900 */
[----:B------:R-:W-:Y:S01]  /*20dc0*/  UMOV UR4, URZ ;  /* 0x0000003f00047c82 */ /* 0x000fe20008000000 */
[----:B------:R-:W-:Y:S02]  /*20dd0*/  LOP3.LUT P0, RZ, R210, 0x3, RZ, 0xc0, !PT ;  /* 0x00000003d2ff7812 */ /* 0x000fe4000780c0ff */
[----:B---3--:R-:W-:Y:S01]  /*20de0*/  @P1 R2UR UR4, R2 ;  /* 0x00000000020412ca */ /* 0x008fe200000e0000 */
[----:B0-2---:R-:W-:-:S14]  /*20df0*/  @P2 BRA `(.L_x_3284) ;  /* 0x0000000000102947 */ /* 0x005fdc0003800000 */
[----:B------:R-:W-:Y:S05]  /*20e00*/  @!P1 BRA `(.L_x_3284) ;  /* 0x00000000000c9947 */ /* 0x000fea0003800000 */
[----:B------:R-:W2:Y:S04]  /*20e10*/  LDG.E R0, desc[UR40][R4.64] ;  /* 0x0000002804007981 */ /* 0x000ea8000c1e1900 */
[----:B-----5:R-:W2:Y:S02]  /*20e20*/  LDG.E R3, desc[UR40][R4.64+0x4] ;  /* 0x0000042804037981 */ /* 0x020ea4000c1e1900 */
[----:B--2---:R-:W-:-:S07]  /*20e30*/  IMAD.IADD R3, R3, 0x1, -R0 ;  /* 0x0000000103037824 */ /* 0x004fce00078e0a00 */
.L_x_3284:
[----:B-----5:R-:W-:Y:S02]  /*20e40*/  IMAD R18, R3, R20, RZ ;  /* 0x0000001403127224 */ /* 0x020fe400078e02ff */
[----:B------:R-:W-:Y:S01]  /*20e50*/  VIADD R13, R200, UR43 ;  /* 0x0000002bc80d7c36 */ /* 0x000fe20008000000 */
[----:B------:R-:W-:Y:S01]  /*20e60*/  ISETP.NE.AND P1, PT, R20, 0x1, PT ;  /* 0x000000011400780c */ /* 0x000fe20003f25270 */
[----:B------:R-:W-:Y:S01]  /*20e70*/  VIADD R5, R234, UR43 ;  /* 0x0000002bea057c36 */ /* 0x000fe20008000000 */
[----:B------:R-:W-:Y:S02]  /*20e80*/  USHF.R.S32.HI UR16, URZ, 0x1f, UR37 ;  /* 0x0000001f3f107899 */ /* 0x000fe40008011425 */
[----:B------:R-:W-:Y:S01]  /*20e90*/  ISETP.GE.OR P2, PT, R13, R18, P0 ;  /* 0x000000120d00720c */ /* 0x000fe20000746670 */
[----:B------:R-:W-:-:S08]  /*20ea0*/  ULDC.64 UR14, c[0x0][0xc90] ;  /* 0x00032400000e7ab9 */ /* 0x000fd00000000a00 */
[----:B------:R-:W0:Y:S04]  /*20eb0*/  @P1 LDC R2, c[0x0][0xcec] ;  /* 0x00033b00ff021b82 */ /* 0x000e280000000800 */
[----:B------:R-:W2:Y:S01]  /*20ec0*/  @!P2 LDL R11, [R1+0x450] ;  /* 0x00045000010ba983 */ /* 0x000ea20000100800 */
[----:B------:R-:W-:Y:S01]  /*20ed0*/  USHF.R.S32.HI UR12, URZ, 0x1f, UR42 ;  /* 0x0000001f3f0c7899 */ /* 0x000fe2000801142a */
[----:B------:R-:W-:Y:S01]  /*20ee0*/  IMAD.MOV.U32 R0, RZ, RZ, R5 ;  /* 0x000000ffff007224 */ /* 0x000fe200078e0005 */
[----:B------:R-:W-:Y:S01]  /*20ef0*/  USHF.R.S32.HI UR11, URZ, 0x1f, UR4 ;  /* 0x0000001f3f0b7899 */ /* 0x000fe20008011404 */
[----:B------:R-:W1:Y:S01]  /*20f00*/  @P1 LDC R3, c[0x0][0xcf0] ;  /* 0x00033c00ff031b82 */ /* 0x000e620000000800 */
[----:B------:R-:W-:Y:S01]  /*20f10*/  UIMAD UR13, UR16, UR14, URZ ;  /* 0x0000000e100d72a4 */ /* 0x000fe2000f8e023f */
[----:B------:R-:W-:Y:S01]  /*20f20*/  UMOV UR10, UR4 ;  /* 0x00000004000a7c82 */ /* 0x000fe20008000000 */
[----:B------:R-:W-:-:S02]  /*20f30*/  USEL UR18, UR12, URZ, !UP0 ;  /* 0x0000003f0c127287 */ /* 0x000fc4000c000000 */
[----:B------:R-:W-:Y:S02]  /*20f40*/  UIMAD.WIDE.U32 UR8, UR37, UR14, UR10 ;  /* 0x0000000e250872a5 */ /* 0x000fe4000f8e000a */
[----:B------:R-:W-:Y:S01]  /*20f50*/  UIMAD UR13, UR37, UR15, UR13 ;  /* 0x0000000f250d72a4 */ /* 0x000fe2000f8e020d */
[----:B------:R-:W3:Y:S01]  /*20f60*/  @P1 LDC R21, c[0x0][0xcf0] ;  /* 0x00033c00ff151b82 */ /* 0x000ee20000000800 */
[----:B------:R-:W-:Y:S01]  /*20f70*/  USEL UR17, UR42, URZ, !UP0 ;  /* 0x0000003f2a117287 */ /* 0x000fe2000c000000 */
[----:B------:R-:W-:Y:S01]  /*20f80*/  ULDC.64 UR14, c[0x0][0xc98] ;  /* 0x00032600000e7ab9 */ /* 0x000fe20000000a00 */
[----:B------:R-:W-:Y:S02]  /*20f90*/  UIADD3 UR9, UR9, UR13, URZ ;  /* 0x0000000d09097290 */ /* 0x000fe4000fffe03f */
[----:B------:R-:W-:Y:S01]  /*20fa0*/  UIMAD UR10, UR18, UR14, URZ ;  /* 0x0000000e120a72a4 */ /* 0x000fe2000f8e023f */
[----:B0-----:R-:W-:Y:S01]  /*20fb0*/  @P1 IMAD.HI.U32 R2, R5, R2, RZ ;  /* 0x0000000205021227 */ /* 0x001fe200078e00ff */
[----:B------:R-:W-:-:S02]  /*20fc0*/  UIMAD.WIDE.U32 UR8, UR17, UR14, UR8 ;  /* 0x0000000e110872a5 */ /* 0x000fc4000f8e0008 */
[----:B------:R-:W-:Y:S01]  /*20fd0*/  UIMAD UR10, UR17, UR15, UR10 ;  /* 0x0000000f110a72a4 */ /* 0x000fe2000f8e020a */
[----:B------:R-:W-:Y:S01]  /*20fe0*/  ULDC.64 UR12, c[0x0][0xc88] ;  /* 0x00032200000c7ab9 */ /* 0x000fe20000000a00 */
[----:B-1----:R-:W-:-:S04]  /*20ff0*/  @P1 SHF.R.U32.HI R0, RZ, R3, R2 ;  /* 0x00000003ff001219 */ /* 0x002fc80000011602 */
[----:B------:R-:W-:Y:S01]  /*21000*/  IMAD.U32 R7, RZ, RZ, UR10 ;  /* 0x0000000aff077e24 */ /* 0x000fe2000f8e00ff */
[--C-:B------:R-:W-:Y:S01]  /*21010*/  SHF.R.S32.HI R4, RZ, 0x1f, R0.reuse ;  /* 0x0000001fff047819 */ /* 0x100fe20000011400 */
[----:B------:R-:W-:-:S04]  /*21020*/  IMAD.MOV R2, RZ, RZ, -R0 ;  /* 0x000000ffff027224 */ /* 0x000fc800078e0a00 */
[----:B------:R-:W-:Y:S01]  /*21030*/  IMAD R5, R20, R2, R5 ;  /* 0x0000000214057224 */ /* 0x000fe200078e0205 */
[----:B------:R-:W-:-:S04]  /*21040*/  IADD3 R2, P3, R0, UR8, RZ ;  /* 0x0000000800027c10 */ /* 0x000fc8000ff7e0ff */
[----:B------:R-:W-:-:S05]  /*21050*/  SHF.R.S32.HI R3, RZ, 0x1f, R5 ;  /* 0x0000001fff037819 */ /* 0x000fca0000011405 */
[----:B------:R-:W-:Y:S01]  /*21060*/  IMAD R0, R3, UR12, RZ ;  /* 0x0000000c03007c24 */ /* 0x000fe2000f8e02ff */
[----:B------:R-:W-:Y:S01]  /*21070*/  IADD3.X R3, R4, UR9, R7, P3, !PT ;  /* 0x0000000904037c10 */ /* 0x000fe20009ffe407 */
[----:B------:R-:W-:Y:S02]  /*21080*/  ULDC.64 UR8, c[0x0][0xc50] ;  /* 0x0003140000087ab9 */ /* 0x000fe40000000a00 */
[C---:B------:R-:W-:Y:S02]  /*21090*/  IMAD R7, R5.reuse, UR13, R0 ;  /* 0x0000000d05077c24 */ /* 0x040fe4000f8e0200 */
[----:B------:R-:W-:Y:S01]  /*210a0*/  IMAD.WIDE.U32 R2, R5, UR12, R2 ;  /* 0x0000000c05027c25 */ /* 0x000fe2000f8e0002 */
[----:B------:R-:W-:-:S03]  /*210b0*/  ULDC.64 UR12, c[0x0][0xba0] ;  /* 0x0002e800000c7ab9 */ /* 0x000fc60000000a00 */
[----:B------:R-:W-:Y:S01]  /*210c0*/  IMAD.IADD R3, R3, 0x1, R7 ;  /* 0x0000000103037824 */ /* 0x000fe200078e0207 */
[----:B------:R-:W-:-:S04]  /*210d0*/  LEA R6, P3, R2, UR8, 0x2 ;  /* 0x0000000802067c11 */ /* 0x000fc8000f8610ff */
[----:B------:R-:W-:Y:S01]  /*210e0*/  LEA.HI.X R10, R2, UR9, R3, 0x2, P3 ;  /* 0x00000009020a7c11 */ /* 0x000fe200098f1403 */
[----:B------:R-:W-:Y:S01]  /*210f0*/  SHFL.IDX PT, R8, R6, RZ, 0x1c1f ;  /* 0x001c1fff06087589 */ /* 0x000fe200000e0000 */
[----:B------:R-:W-:-:S03]  /*21100*/  VIADD R3, R13, 0x8 ;  /* 0x000000080d037836 */ /* 0x000fc60000000000 */
[----:B------:R-:W2:Y:S02]  /*21110*/  SHFL.IDX PT, R9, R10, RZ, 0x1c1f ;  /* 0x001c1fff0a097589 */ /* 0x000ea400000e0000 */
[----:B------:R-:W-:Y:S02]  /*21120*/  ISETP.GE.OR P0, PT, R3, R18, P0 ;  /* 0x000000120300720c */ /* 0x000fe40000706670 */
[----:B--2---:R0:W-:Y:S11]  /*21130*/  @!P2 ST.E desc[UR40][R8.64], R11 ;  /* 0x0000000b0800a985 */ /* 0x0041f6000c101928 */
[----:B------:R-:W2:Y:S01]  /*21140*/  @!P0 LDL R19, [R1+0x454] ;  /* 0x0004540001138983 */ /* 0x000ea20000100800 */
[----:B------:R-:W-:-:S02]  /*21150*/  IMAD R0, R206, 0x40, R190 ;  /* 0x00000040ce007824 */ /* 0x000fc400078e02be */
[----:B------:R-:W-:Y:S01]  /*21160*/  IMAD.MOV.U32 R3, RZ, RZ, 0x2 ;  /* 0x00000002ff037424 */ /* 0x000fe200078e00ff */
[----:B------:R-:W-:Y:S03]  /*21170*/  SHFL.IDX PT, R54, R6, 0x1, 0x1c1f ;  /* 0x003c1f0006367f89 */ /* 0x000fe600000e0000 */
[----:B------:R-:W-:Y:S01]  /*21180*/  IMAD.WIDE R2, R0, R3, UR38 ;  /* 0x0000002600027e25 */ /* 0x000fe2000f8e0203 */
[----:B------:R-:W2:Y:S02]  /*21190*/  SHFL.IDX PT, R55, R10, 0x1, 0x1c1f ;  /* 0x003c1f000a377f89 */ /* 0x000ea400000e0000 */
[C---:B------:R-:W-:Y:S02]  /*211a0*/  IADD3 R5, P3, R2.reuse, 0x2000, RZ ;  /* 0x0000200002057810 */ /* 0x040fe40007f7e0ff */
[C---:B------:R-:W-:Y:S02]  /*211b0*/  IADD3 R25, P4, R2.reuse, 0x3000, RZ ;  /* 0x0000300002197810 */ /* 0x040fe40007f9e0ff */
[----:B------:R-:W-:Y:S01]  /*211c0*/  IADD3 R29, P5, R2, 0x4000, RZ ;  /* 0x00004000021d7810 */ /* 0x000fe20007fbe0ff */
[----:B------:R-:W-:Y:S01]  /*211d0*/  IMAD.X R13, RZ, RZ, R3, P3 ;  /* 0x000000ffff0d7224 */ /* 0x000fe200018e0603 */
[----:B------:R-:W-:-:S02]  /*211e0*/  LOP3.LUT R0, R5, 0x380, RZ, 0xc0, !PT ;  /* 0x0000038005007812 */ /* 0x000fc400078ec0ff */
[----:B------:R-:W-:Y:S02]  /*211f0*/  LOP3.LUT R24, R25, 0x380, RZ, 0xc0, !PT ;  /* 0x0000038019187812 */ /* 0x000fe400078ec0ff */
[----:B------:R-:W-:Y:S02]  /*21200*/  LOP3.LUT R28, R29, 0x380, RZ, 0xc0, !PT ;  /* 0x000003801d1c7812 */ /* 0x000fe400078ec0ff */
[C---:B------:R-:W-:Y:S02]  /*21210*/  IADD3 R33, P6, R2.reuse, 0x5000, RZ ;  /* 0x0000500002217810 */ /* 0x040fe40007fde0ff */
[----:B------:R-:W-:Y:S02]  /*21220*/  IADD3 R7, P2, R2, 0x1000, RZ ;  /* 0x0000100002077810 */ /* 0x000fe40007f5e0ff */
[----:B------:R-:W-:Y:S02]  /*21230*/  SHF.R.U64 R0, R0, 0x3, RZ ;  /* 0x0000000300007819 */ /* 0x000fe400000012ff */
[----:B------:R-:W-:-:S02]  /*21240*/  SHF.R.U64 R24, R24, 0x3, RZ ;  /* 0x0000000318187819 */ /* 0x000fc400000012ff */
[----:B------:R-:W-:Y:S02]  /*21250*/  SHF.R.U64 R28, R28, 0x3, RZ ;  /* 0x000000031c1c7819 */ /* 0x000fe400000012ff */
[----:B------:R-:W-:Y:S02]  /*21260*/  LOP3.LUT R32, R33, 0x380, RZ, 0xc0, !PT ;  /* 0x0000038021207812 */ /* 0x000fe400078ec0ff */
        /* <DEDUP_REMOVED lines=10> */
[----:B------:R-:W-:Y:S02]  /*21310*/  SHF.R.U64 R32, R32, 0x3, RZ ;  /* 0x0000000320207819 */ /* 0x000fe400000012ff */
[----:B------:R-:W-:Y:S02]  /*21320*/  LOP3.LUT R36, R37, 0x380, RZ, 0xc0, !PT ;  /* 0x0000038025247812 */ /* 0x000fe400078ec0ff */
[----:B------:R-:W-:-:S02]  /*21330*/  LOP3.LUT R40, R41, 0x380, RZ, 0xc0, !PT ;  /* 0x0000038029287812 */ /* 0x000fc400078ec0ff */
[----:B------:R-:W-:Y:S02]  /*21340*/  LOP3.LUT R44, R45, 0x380, RZ, 0xc0, !PT ;  /* 0x000003802d2c7812 */ /* 0x000fe400078ec0ff */
[----:B------:R-:W-:Y:S02]  /*21350*/  LOP3.LUT R48, R49, 0x380, RZ, 0xc0, !PT ;  /* 0x0000038031307812 */ /* 0x000fe400078ec0ff */
[----:B------:R-:W-:Y:S01]  /*21360*/  LOP3.LUT R32, R32, R33, RZ, 0x3c, !PT ;  /* 0x0000002120207212 */ /* 0x000fe200078e3cff */
[----:B------:R-:W-:Y:S01]  /*21370*/  IMAD.X R33, RZ, RZ, R3, P6 ;  /* 0x000000ffff217224 */ /* 0x000fe200030e0603 */
[----:B------:R-:W-:Y:S02]  /*21380*/  IADD3 R53, P6, R2, 0xa000, RZ ;  /* 0x0000a00002357810 */ /* 0x000fe40007fde0ff */
[----:B------:R-:W-:Y:S02]  /*21390*/  SHF.R.U64 R36, R36, 0x3, RZ ;  /* 0x0000000324247819 */ /* 0x000fe400000012ff */
[----:B------:R-:W-:-:S02]  /*213a0*/  SHF.R.U64 R40, R40, 0x3, RZ ;  /* 0x0000000328287819 */ /* 0x000fc400000012ff */
[----:B------:R-:W-:Y:S02]  /*213b0*/  SHF.R.U64 R44, R44, 0x3, RZ ;  /* 0x000000032c2c7819 */ /* 0x000fe400000012ff */
[----:B------:R-:W-:Y:S02]  /*213c0*/  SHF.R.U64 R48, R48, 0x3, RZ ;  /* 0x0000000330307819 */ /* 0x000fe400000012ff */
[----:B------:R-:W-:Y:S02]  /*213d0*/  LOP3.LUT R52, R53, 0x380, RZ, 0xc0, !PT ;  /* 0x0000038035347812 */ /* 0x000fe400078ec0ff */
[----:B------:R-:W-:Y:S02]  /*213e0*/  LOP3.LUT R4, R7, 0x380, RZ, 0xc0, !PT ;  /* 0x0000038007047812 */ /* 0x000fe400078ec0ff */
        /* <DEDUP_REMOVED lines=11> */
[C---:B------:R-:W-:Y:S02]  /*214a0*/  IADD3 R69, P5, R2.reuse, 0xe000, RZ ;  /* 0x0000e00002457810 */ /* 0x040fe40007fbe0ff */
[----:B0-----:R-:W-:Y:S02]  /*214b0*/  LOP3.LUT R9, R2, 0x380, RZ, 0xc0, !PT ;  /* 0x0000038002097812 */ /* 0x001fe400078ec0ff */
[----:B------:R-:W-:Y:S02]  /*214c0*/  SHF.R.U64 R52, R52, 0x3, RZ ;  /* 0x0000000334347819 */ /* 0x000fe400000012ff */
[----:B------:R-:W-:-:S02]  /*214d0*/  SHF.R.U64 R4, R4, 0x3, RZ ;  /* 0x0000000304047819 */ /* 0x000fc400000012ff */
[----:B------:R-:W-:Y:S02]  /*214e0*/  LOP3.LUT R56, R57, 0x380, RZ, 0xc0, !PT ;  /* 0x0000038039387812 */ /* 0x000fe400078ec0ff */
[----:B------:R-:W-:Y:S02]  /*214f0*/  LOP3.LUT R60, R61, 0x380, RZ, 0xc0, !PT ;  /* 0x000003803d3c7812 */ /* 0x000fe400078ec0ff */
[----:B------:R-:W-:Y:S02]  /*21500*/  LOP3.LUT R64, R65, 0x380, RZ, 0xc0, !PT ;  /* 0x0000038041407812 */ /* 0x000fe400078ec0ff */
[----:B------:R-:W-:Y:S02]  /*21510*/  LOP3.LUT R68, R69, 0x380, RZ, 0xc0, !PT ;  /* 0x0000038045447812 */ /* 0x000fe400078ec0ff */
[----:B------:R-:W-:Y:S02]  /*21520*/  SHF.R.U64 R9, R9, 0x3, RZ ;  /* 0x0000000309097819 */ /* 0x000fe400000012ff */
[----:B------:R-:W-:Y:S01]  /*21530*/  LOP3.LUT R52, R52, R53, RZ, 0x3c, !PT ;  /* 0x0000003534347212 */ /* 0x000fe200078e3cff */
[----:B------:R-:W-:Y:S01]  /*21540*/  IMAD.X R53, RZ, RZ, R3, P6 ;  /* 0x000000ffff357224 */ /* 0x000fe200030e0603 */
[----:B------:R-:W-:-:S02]  /*21550*/  LOP3.LUT R4, R4, R7, RZ, 0x3c, !PT ;  /* 0x0000000704047212 */ /* 0x000fc400078e3cff */
[----:B------:R-:W-:Y:S02]  /*21560*/  IADD3 R7, P6, R2, 0xf000, RZ ;  /* 0x0000f00002077810 */ /* 0x000fe40007fde0ff */
[----:B------:R-:W-:Y:S02]  /*21570*/  SHF.R.U64 R56, R56, 0x3, RZ ;  /* 0x0000000338387819 */ /* 0x000fe400000012ff */
[----:B------:R-:W-:Y:S01]  /*21580*/  SHF.R.U64 R60, R60, 0x3, RZ ;  /* 0x000000033c3c7819 */ /* 0x000fe200000012ff */
[----:B------:R-:W-:Y:S01]  /*21590*/  IMAD.X R73, RZ, RZ, R3, P6 ;  /* 0x000000ffff497224 */ /* 0x000fe200030e0603 */
[----:B------:R-:W-:Y:S02]  /*215a0*/  SHF.R.U64 R64, R64, 0x3, RZ ;  /* 0x0000000340407819 */ /* 0x000fe400000012ff */
[----:B------:R-:W-:Y:S02]  /*215b0*/  SHF.R.U64 R68, R68, 0x3, RZ ;  /* 0x0000000344447819 */ /* 0x000fe400000012ff */
[----:B------:R-:W-:-:S02]  /*215c0*/  LOP3.LUT R2, R9, R2, RZ, 0x3c, !PT ;  /* 0x0000000209027212 */ /* 0x000fc400078e3cff */
        /* <DEDUP_REMOVED lines=8> */
[----:B------:R-:W-:Y:S01]  /*21650*/  UIMAD UR10, UR11, UR12, URZ ;  /* 0x0000000c0b0a72a4 */ /* 0x000fe2000f8e023f */
[----:B------:R-:W-:Y:S01]  /*21660*/  LOP3.LUT R0, R7, 0x380, RZ, 0xc0, !PT ;  /* 0x0000038007007812 */ /* 0x000fe200078ec0ff */
[----:B------:R-:W-:-:S02]  /*21670*/  UIMAD.WIDE.U32 UR8, UR4, UR12, URZ ;  /* 0x0000000c040872a5 */ /* 0x000fc4000f8e003f */
[----:B------:R-:W-:Y:S01]  /*21680*/  UIMAD UR10, UR4, UR13, UR10 ;  /* 0x0000000d040a72a4 */ /* 0x000fe2000f8e020a */
[----:B------:R-:W-:Y:S02]  /*21690*/  SHF.R.U64 R0, R0, 0x3, RZ ;  /* 0x0000000300007819 */ /* 0x000fe400000012ff */
[----:B------:R-:W-:Y:S01]  /*216a0*/  ULDC.64 UR12, c[0x0][0xbe8] ;  /* 0x0002fa00000c7ab9 */ /* 0x000fe20000000a00 */
[----:B------:R-:W-:Y:S01]  /*216b0*/  UIADD3 UR9, UR9, UR10, URZ ;  /* 0x0000000a09097290 */ /* 0x000fe2000fffe03f */
[----:B------:R-:W-:Y:S01]  /*216c0*/  VIADD R76, R207, UR43 ;  /* 0x0000002bcf4c7c36 */ /* 0x000fe20008000000 */
[----:B------:R-:W-:Y:S01]  /*216d0*/  UIMAD UR4, UR16, UR12, URZ ;  /* 0x0000000c100472a4 */ /* 0x000fe2000f8e023f */
[----:B------:R-:W-:Y:S01]  /*216e0*/  LOP3.LUT R72, R0, R7, RZ, 0x3c, !PT ;  /* 0x0000000700487212 */ /* 0x000fe200078e3cff */
[----:B------:R-:W-:Y:S02]  /*216f0*/  UIMAD.WIDE.U32 UR8, UR37, UR12, UR8 ;  /* 0x0000000c250872a5 */ /* 0x000fe4000f8e0008 */
[----:B------:R-:W-:Y:S01]  /*21700*/  UIMAD UR4, UR37, UR13, UR4 ;  /* 0x0000000d250472a4 */ /* 0x000fe2000f8e0204 */
[----:B------:R-:W-:-:S03]  /*21710*/  ULDC.64 UR10, c[0x0][0xbf0] ;  /* 0x0002fc00000a7ab9 */ /* 0x000fc60000000a00 */
[----:B------:R-:W-:Y:S02]  /*21720*/  UIADD3 UR9, UR9, UR4, URZ ;  /* 0x0000000409097290 */ /* 0x000fe4000fffe03f */
[----:B------:R-:W-:Y:S02]  /*21730*/  UIMAD UR4, UR18, UR10, URZ ;  /* 0x0000000a120472a4 */ /* 0x000fe4000f8e023f */
[----:B------:R-:W-:Y:S02]  /*21740*/  UIMAD.WIDE.U32 UR8, UR17, UR10, UR8 ;  /* 0x0000000a110872a5 */ /* 0x000fe4000f8e0008 */
[----:B------:R-:W-:-:S03]  /*21750*/  UIMAD UR4, UR17, UR11, UR4 ;  /* 0x0000000b110472a4 */ /* 0x000fc6000f8e0204 */
[----:B------:R-:W-:Y:S01]  /*21760*/  ULDC.64 UR10, c[0x0][0xbe0] ;  /* 0x0002f800000a7ab9 */ /* 0x000fe20000000a00 */
[----:B------:R-:W-:Y:S01]  /*21770*/  UIADD3 UR4, UR9, UR4, URZ ;  /* 0x0000000409047290 */ /* 0x000fe2000fffe03f */
[----:B------:R-:W-:-:S05]  /*21780*/  VIADD R81, R206, UR43 ;  /* 0x0000002bce517c36 */ /* 0x000fca0008000000 */
[----:B------:R-:W-:Y:S01]  /*21790*/  ISETP.GE.AND P2, PT, R81, R18, PT ;  /* 0x000000125100720c */ /* 0x000fe20003f46270 */
[----:B------:R-:W-:Y:S01]  /*217a0*/  BSSY B1, `(.L_x_3285) ;  /* 0x000004a000017945 */ /* 0x000fe20003800000 */
[----:B--2---:R0:W-:Y:S04]  /*217b0*/  @!P0 ST.E desc[UR40][R54.64], R19 ;  /* 0x0000001336008985 */ /* 0x0041e8000c101928 */
[----:B------:R1:W5:Y:S04]  /*217c0*/  LD.E.128 R8, desc[UR40][R2.64] ;  /* 0x0000002802087980 */ /* 0x000368000c101d00 */
[----:B------:R-:W5:Y:S01]  /*217d0*/  LD.E.128 R4, desc[UR40][R4.64] ;  /* 0x0000002804047980 */ /* 0x000f62000c101d00 */
[----:B0-----:R-:W-:-:S03]  /*217e0*/  IMAD.MOV.U32 R19, RZ, RZ, R76 ;  /* 0x000000ffff137224 */ /* 0x001fc600078e004c */
[----:B------:R-:W5:Y:S01]  /*217f0*/  LD.E.128 R12, desc[UR40][R12.64] ;  /* 0x000000280c0c7980 */ /* 0x000f62000c101d00 */
[----:B-1----:R-:W0:Y:S01]  /*21800*/  @P1 LDC R3, c[0x0][0xcec] ;  /* 0x00033b00ff031b82 */ /* 0x002e220000000800 */
[----:B------:R-:W-:Y:S02]  /*21810*/  IMAD.U32 R2, RZ, RZ, UR8 ;  /* 0x00000008ff027e24 */ /* 0x000fe4000f8e00ff */
[----:B------:R-:W5:Y:S04]  /*21820*/  LD.E.128 R24, desc[UR40][R24.64] ;  /* 0x0000002818187980 */ /* 0x000f68000c101d00 */
[----:B------:R-:W5:Y:S04]  /*21830*/  LD.E.128 R28, desc[UR40][R28.64] ;  /* 0x000000281c1c7980 */ /* 0x000f68000c101d00 */
[----:B------:R-:W5:Y:S04]  /*21840*/  LD.E.128 R32, desc[UR40][R32.64] ;  /* 0x0000002820207980 */ /* 0x000f68000c101d00 */
[----:B------:R-:W5:Y:S04]  /*21850*/  LD.E.128 R36, desc[UR40][R36.64] ;  /* 0x0000002824247980 */ /* 0x000f68000c101d00 */
[----:B------:R-:W5:Y:S04]  /*21860*/  LD.E.128 R40, desc[UR40][R40.64] ;  /* 0x0000002828287980 */ /* 0x000f68000c101d00 */
[----:B------:R-:W5:Y:S01]  /*21870*/  LD.E.128 R44, desc[UR40][R44.64] ;  /* 0x000000282c2c7980 */ /* 0x000f62000c101d00 */
[----:B0-----:R-:W-:-:S03]  /*21880*/  @P1 IMAD.HI.U32 R0, R76, R3, RZ ;  /* 0x000000034c001227 */ /* 0x001fc600078e00ff */
[----:B------:R-:W5:Y:S02]  /*21890*/  LD.E.128 R48, desc[UR40][R48.64] ;  /* 0x0000002830307980 */ /* 0x000f64000c101d00 */
[----:B---3--:R-:W-:Y:S02]  /*218a0*/  @P1 SHF.R.U32.HI R19, RZ, R21, R0 ;  /* 0x00000015ff131219 */ /* 0x008fe40000011600 */
[----:B------:R-:W5:Y:S02]  /*218b0*/  LD.E.128 R52, desc[UR40][R52.64] ;  /* 0x0000002834347980 */ /* 0x000f64000c101d00 */
[--C-:B------:R-:W-:Y:S01]  /*218c0*/  SHF.R.S32.HI R0, RZ, 0x1f, R19.reuse ;  /* 0x0000001fff007819 */ /* 0x100fe20000011413 */
[----:B------:R-:W-:Y:S01]  /*218d0*/  IMAD.MOV R21, RZ, RZ, -R19 ;  /* 0x000000ffff157224 */ /* 0x000fe200078e0a13 */
[----:B------:R-:W5:Y:S01]  /*218e0*/  LD.E.128 R56, desc[UR40][R56.64] ;  /* 0x0000002838387980 */ /* 0x000f62000c101d00 */
[----:B------:R-:W-:Y:S01]  /*218f0*/  IMAD.U32 R3, RZ, RZ, UR9 ;  /* 0x00000009ff037e24 */ /* 0x000fe2000f8e00ff */
[----:B------:R-:W-:Y:S01]  /*21900*/  ULDC.64 UR8, c[0x0][0xbd8] ;  /* 0x0002f60000087ab9 */ /* 0x000fe20000000a00 */
[----:B------:R-:W-:Y:S01]  /*21910*/  IMAD R0, R0, UR10, RZ ;  /* 0x0000000a00007c24 */ /* 0x000fe2000f8e02ff */
[----:B------:R-:W5:Y:S01]  /*21920*/  LD.E.128 R60, desc[UR40][R60.64] ;  /* 0x000000283c3c7980 */ /* 0x000f62000c101d00 */
[----:B------:R-:W-:-:S02]  /*21930*/  IMAD R21, R20, R21, R76 ;  /* 0x0000001514157224 */ /* 0x000fc400078e024c */
[----:B------:R-:W-:Y:S01]  /*21940*/  IMAD.U32 R3, RZ, RZ, UR4 ;  /* 0x00000004ff037e24 */ /* 0x000fe2000f8e00ff */
[----:B------:R-:W5:Y:S01]  /*21950*/  LD.E.128 R64, desc[UR40][R64.64] ;  /* 0x0000002840407980 */ /* 0x000f62000c101d00 */
[C---:B------:R-:W-:Y:S01]  /*21960*/  IMAD R77, R19.reuse, UR11, R0 ;  /* 0x0000000b134d7c24 */ /* 0x040fe2000f8e0200 */
[----:B------:R-:W-:Y:S02]  /*21970*/  SHF.R.S32.HI R0, RZ, 0x1f, R21 ;  /* 0x0000001fff007819 */ /* 0x000fe40000011415 */
[----:B------:R-:W5:Y:S01]  /*21980*/  LD.E.128 R68, desc[UR40][R68.64] ;  /* 0x0000002844447980 */ /* 0x000f62000c101d00 */
[----:B------:R-:W-:-:S03]  /*21990*/  IMAD.WIDE.U32 R2, R19, UR10, R2 ;  /* 0x0000000a13027c25 */ /* 0x000fc6000f8e0002 */
[----:B------:R-:W5:Y:S01]  /*219a0*/  LD.E.128 R72, desc[UR40][R72.64] ;  /* 0x0000002848487980 */ /* 0x000f62000c101d00 */
[----:B------:R-:W-:Y:S01]  /*219b0*/  IMAD.IADD R3, R3, 0x1, R77 ;  /* 0x0000000103037824 */ /* 0x000fe200078e024d */
[----:B------:R-:W-:Y:S01]  /*219c0*/  UIADD3 UR4, UR46, 0x32420, URZ ;  /* 0x000324202e047890 */ /* 0x000fe2000fffe03f */
[----:B------:R-:W-:Y:S01]  /*219d0*/  IMAD R0, R0, UR8, RZ ;  /* 0x0000000800007c24 */ /* 0x000fe2000f8e02ff */
[----:B------:R-:W-:Y:S01]  /*219e0*/  @!PT LDS RZ, [RZ] ;  /* 0x00000000fffff984 */ /* 0x000fe20000000800 */
[----:B------:R-:W-:Y:S01]  /*219f0*/  @!PT LDS RZ, [RZ] ;  /* 0x00000000fffff984 */ /* 0x000fe20000000800 */
[----:B------:R-:W-:Y:S01]  /*21a00*/  @!PT LDS RZ, [RZ] ;  /* 0x00000000fffff984 */ /* 0x000fe20000000800 */
[----:B------:R-:W-:Y:S01]  /*21a10*/  @!PT LDS RZ, [RZ] ;  /* 0x00000000fffff984 */ /* 0x000fe20000000800 */
[----:B------:R0:W-:Y:S06]  /*21a20*/  MEMBAR.ALL.CTA ;  /* 0x0000000000007992 */ /* 0x0001ec0000008000 */
[----:B0-----:R-:W0:Y:S01]  /*21a30*/  FENCE.VIEW.ASYNC.S ;  /* 0x00000000000073c6 */ /* 0x001e220000000000 */
[----:B------:R-:W-:Y:S01]  /*21a40*/  VIADD R19, R81, 0x20 ;  /* 0x0000002051137836 */ /* 0x000fe20000000000 */
[----:B------:R-:W-:Y:S01]  /*21a50*/  UPRMT UR4, URZ, 0x654, UR4 ;  /* 0x000006543f047896 */ /* 0x000fe20008000004 */
[----:B------:R-:W-:-:S02]  /*21a60*/  IMAD R77, R21, UR9, R0 ;  /* 0x00000009154d7c24 */ /* 0x000fc4000f8e0200 */
[----:B------:R-:W-:Y:S01]  /*21a70*/  IMAD.WIDE.U32 R2, R21, UR8, R2 ;  /* 0x0000000815027c25 */ /* 0x000fe2000f8e0002 */
[----:B------:R-:W-:Y:S01]  /*21a80*/  ISETP.GE.AND P1, PT, R19, R18, PT ;  /* 0x000000121300720c */ /* 0x000fe20003f26270 */
[----:B------:R-:W-:Y:S02]  /*21a90*/  ULDC.64 UR8, c[0x0][0xb80] ;  /* 0x0002e00000087ab9 */ /* 0x000fe40000000a00 */
[----:B------:R-:W-:Y:S01]  /*21aa0*/  VIADD R19, R81, 0x40 ;  /* 0x0000004051137836 */ /* 0x000fe20000000000 */
[----:B------:R-:W-:Y:S01]  /*21ab0*/  LEA R0, P3, R2, UR8, 0x1 ;  /* 0x0000000802007c11 */ /* 0x000fe2000f8608ff */
[----:B------:R-:W-:-:S03]  /*21ac0*/  IMAD.IADD R3, R3, 0x1, R77 ;  /* 0x0000000103037824 */ /* 0x000fc600078e024d */
[----:B------:R-:W-:Y:S01]  /*21ad0*/  ISETP.GE.AND P0, PT, R19, R18, PT ;  /* 0x000000121300720c */ /* 0x000fe20003f06270 */
[----:B0-----:R0:W1:Y:S01]  /*21ae0*/  SHFL.IDX PT, R78, R0, RZ, 0x181f ;  /* 0x00181fff004e7589 */ /* 0x00106200000e0000 */
[----:B------:R-:W-:-:S05]  /*21af0*/  LEA.HI.X R19, R2, UR9, R3, 0x1, P3 ;  /* 0x0000000902137c11 */ /* 0x000fca00098f0c03 */
[----:B------:R0:W2:Y:S01]  /*21b00*/  SHFL.IDX PT, R79, R19, RZ, 0x181f ;  /* 0x00181fff134f7589 */ /* 0x0000a200000e0000 */
[----:B------:R-:W-:Y:S01]  /*21b10*/  SYNCS.ARRIVE.TRANS64.RED.A1T0 RZ, [UR4], RZ ;  /* 0x000000ffffff79a7 */ /* 0x000fe20008100404 */
        /* <DEDUP_REMOVED lines=18> */
.L_x_3286:
[----:B------:R-:W-:Y:S05]  /*21c40*/  BSYNC B1 ;  /* 0x0000000000017941 */ /* 0x000fea0003800000 */
.L_x_3285:
        /* <DEDUP_REMOVED lines=21> */
.L_x_3288:
[----:B------:R-:W-:Y:S05]  /*21da0*/  BSYNC B1 ;  /* 0x0000000000017941 */ /* 0x000fea0003800000 */
.L_x_3287:
        /* <DEDUP_REMOVED lines=21> */
.L_x_3290:
[----:B------:R-:W-:Y:S05]  /*21f00*/  BSYNC B1 ;  /* 0x0000000000017941 */ /* 0x000fea0003800000 */
.L_x_3289:
[----:B0-----:R-:W-:Y:S01]  /*21f10*/  VIADD R3, R81, 0x60 ;  /* 0x0000006051037836 */ /* 0x001fe20000000000 */
[----:B---3--:R-:W3:Y:S04]  /*21f20*/  SHFL.IDX PT, R19, R19, 0x3, 0x181f ;  /* 0x00781f0013137f89 */ /* 0x008ee800000e0000 */
[----:B------:R-:W-:Y:S01]  /*21f30*/  ISETP.GE.AND P0, PT, R3, R18, PT ;  /* 0x000000120300720c */ /* 0x000fe20003f06270 */
[----:B------:R-:W0:-:S12]  /*21f40*/  SHFL.IDX PT, R0, R0, 0x3, 0x181f ;  /* 0x00781f0000007f89 */ /* 0x000e1800000e0000 */
[----:B------:R-:W-:Y:S05]  /*21f50*/  @P0 BRA `(.L_x_3291) ;  /* 0x0000000c00a80947 */ /* 0x000fea0003800000 */
[----:B------:R-:W-:Y:S02]  /*21f60*/  ULDC UR4, c[0x0][0xbc8] ;  /* 0x0002f20000047ab9 */ /* 0x000fe40000000800 */
[----:B------:R-:W-:Y:S02]  /*21f70*/  ISETP.GE.AND P3, PT, R190, UR4, PT ;  /* 0x00000004be007c0c */ /* 0x000fe4000bf66270 */
[----:B------:R-:W-:Y:S02]  /*21f80*/  ISETP.GE.AND P4, PT, R192, UR4, PT ;  /* 0x00000004c0007c0c */ /* 0x000fe4000bf86270 */
[----:B------:R-:W-:-:S09]  /*21f90*/  ISETP.GE.AND P5, PT, R191, UR4, PT ;  /* 0x00000004bf007c0c */ /* 0x000fd2000bfa6270 */
[-C--:B0-----:R-:W-:Y:S02]  /*21fa0*/  @!P3 LEA R2, P0, R190, R0.reuse, 0x1 ;  /* 0x00000000be02b211 */ /* 0x081fe400078008ff */
[-C--:B------:R-:W-:Y:S02]  /*21fb0*/  @!P4 LEA R4, P1, R192, R0.reuse, 0x1 ;  /* 0x00000000c004c211 */ /* 0x080fe400078208ff */
[C---:B------:R-:W-:Y:S02]  /*21fc0*/  @!P5 LEA R6, P2, R191.reuse, R0, 0x1 ;  /* 0x00000000bf06d211 */ /* 0x040fe400078408ff */
        /* <DEDUP_REMOVED lines=12> */
.L_x_3283:
        /* <DEDUP_REMOVED lines=32> */
.L_x_3292:
        /* <DEDUP_REMOVED lines=47> */
.L_x_3294:
[----:B------:R-:W-:Y:S05]  /*22580*/  BSYNC B1 ;  /* 0x0000000000017941 */ /* 0x000fea0003800000 */
.L_x_3293:
[----:B0-----:R-:W0:Y:S01]  /*22590*/  @P0 LDC R3, c[0x0][0xcf0] ;  /* 0x00033c00ff030b82 */ /* 0x001e220000000800 */
[----:B------:R-:W-:Y:S01]  /*225a0*/  ULDC.64 UR16, c[0x0][0xba0] ;  /* 0x0002e80000107ab9 */ /* 0x000fe20000000a00 */
[----:B------:R-:W-:Y:S01]  /*225b0*/  VIADD R6, R207, UR43 ;  /* 0x0000002bcf067c36 */ /* 0x000fe20008000000 */
[----:B------:R-:W-:Y:S01]  /*225c0*/  UIMAD UR10, UR11, UR16, URZ ;  /* 0x000000100b0a72a4 */ /* 0x000fe2000f8e023f */
[----:B------:R-:W-:Y:S01]  /*225d0*/  BSSY B1, `(.L_x_3295) ;  /* 0x0000040000017945 */ /* 0x000fe20003800000 */
[----:B------:R-:W-:Y:S01]  /*225e0*/  UIMAD.WIDE.U32 UR8, UR4, UR16, URZ ;  /* 0x00000010040872a5 */ /* 0x000fe2000f8e003f */
[----:B------:R-:W-:Y:S01]  /*225f0*/  @P0 IMAD.HI.U32 R2, R6, R9, RZ ;  /* 0x0000000906020227 */ /* 0x000fe200078e00ff */
[----:B------:R-:W-:-:S03]  /*22600*/  UIMAD UR10, UR4, UR17, UR10 ;  /* 0x00000011040a72a4 */ /* 0x000fc6000f8e020a */
[----:B------:R-:W-:Y:S01]  /*22610*/  ULDC.64 UR16, c[0x0][0xbe8] ;  /* 0x0002fa0000107ab9 */ /* 0x000fe20000000a00 */
[----:B------:R-:W-:Y:S01]  /*22620*/  UIADD3 UR9, UR9, UR10, URZ ;  /* 0x0000000a09097290 */ /* 0x000fe2000fffe03f */
[----:B------:R-:W-:Y:S01]  /*22630*/  IMAD.MOV.U32 R5, RZ, RZ, R6 ;  /* 0x000000ffff057224 */ /* 0x000fe200078e0006 */
[----:B------:R-:W-:Y:S02]  /*22640*/  UIMAD UR4, UR12, UR16, URZ ;  /* 0x000000100c0472a4 */ /* 0x000fe4000f8e023f */
[----:B------:R-:W-:Y:S02]  /*22650*/  UIMAD.WIDE.U32 UR8, UR37, UR16, UR8 ;  /* 0x00000010250872a5 */ /* 0x000fe4000f8e0008 */
        /* <DEDUP_REMOVED lines=22> */
[----:B------:R-:W-:Y:S02]  /*227c0*/  VIADD R6, R206, UR43 ;  /* 0x0000002bce067c36 */ /* 0x000fe40008000000 */
        /* <DEDUP_REMOVED lines=32> */
.L_x_3296:
[----:B------:R-:W-:Y:S05]  /*229d0*/  BSYNC B1 ;  /* 0x0000000000017941 */ /* 0x000fea0003800000 */
.L_x_3295:
        /* <DEDUP_REMOVED lines=21> */
.L_x_3298:
[----:B------:R-:W-:Y:S05]  /*22b30*/  BSYNC B1 ;  /* 0x0000000000017941 */ /* 0x000fea0003800000 */
.L_x_3297:
        /* <DEDUP_REMOVED lines=21> */
.L_x_3300:
[----:B------:R-:W-:Y:S05]  /*22c90*/  BSYNC B1 ;  /* 0x0000000000017941 */ /* 0x000fea0003800000 */
.L_x_3299:
[----:B0-----:R-:W-:Y:S01]  /*22ca0*/  VIADD R0, R6, 0x60 ;  /* 0x0000006006007836 */ /* 0x001fe20000000000 */
[----:B--2-4-:R-:W0:Y:S04]  /*22cb0*/  SHFL.IDX PT, R5, R5, 0x3, 0x181f ;  /* 0x00781f0005057f89 */ /* 0x014e2800000e0000 */
[----:B------:R-:W-:Y:S01]  /*22cc0*/  ISETP.GE.AND P0, PT, R0, R11, PT ;  /* 0x0000000b0000720c */ /* 0x000fe20003f06270 */
[----:B-1-3--:R1:W2:-:S12]  /*22cd0*/  SHFL.IDX PT, R2, R4, 0x3, 0x181f ;  /* 0x00781f0004027f89 */ /* 0x00a29800000e0000 */
[----:B-1----:R-:W-:Y:S05]  /*22ce0*/  @P0 BRA `(.L_x_3291) ;  /* 0x0000000000440947 */ /* 0x002fea0003800000 */
[----:B------:R-:W-:Y:S02]  /*22cf0*/  ULDC UR4, c[0x0][0xbc8] ;  /* 0x0002f20000047ab9 */ /* 0x000fe40000000800 */
[----:B------:R-:W-:Y:S02]  /*22d00*/  ISETP.GE.AND P3, PT, R190, UR4, PT ;  /* 0x00000004be007c0c */ /* 0x000fe4000bf66270 */
[----:B------:R-:W-:Y:S02]  /*22d10*/  ISETP.GE.AND P2, PT, R192, UR4, PT ;  /* 0x00000004c0007c0c */ /* 0x000fe4000bf46270 */
[----:B------:R-:W-:Y:S02]  /*22d20*/  ISETP.GE.AND P1, PT, R191, UR4, PT ;  /* 0x00000004bf007c0c */ /* 0x000fe4000bf26270 */
[----:B------:R-:W-:-:S07]  /*22d30*/  ISETP.GE.AND P0, PT, R193, UR4, PT ;  /* 0x00000004c1007c0c */ /* 0x000fce000bf06270 */
[-C--:B--2---:R-:W-:Y:S02]  /*22d40*/  @!P3 LEA R6, P6, R190, R2.reuse, 0x1 ;  /* 0x00000002be06b211 */ /* 0x084fe400078c08ff */
[-C--:B------:R-:W-:Y:S02]  /*22d50*/  @!P2 LEA R8, P5, R192, R2.reuse, 0x1 ;  /* 0x00000002c008a211 */ /* 0x080fe400078a08ff */
[-C--:B------:R-:W-:Y:S02]  /*22d60*/  @!P1 LEA R10, P4, R191, R2.reuse, 0x1 ;  /* 0x00000002bf0a9211 */ /* 0x080fe400078808ff */
[-C--:B0-----:R-:W-:Y:S02]  /*22d70*/  @!P3 LEA.HI.X R7, R190, R5.reuse, R199, 0x1, P6 ;  /* 0x00000005be07b211 */ /* 0x081fe400030f0cc7 */
        /* <DEDUP_REMOVED lines=8> */
.L_x_3291:
[----:B------:R-:W-:Y:S05]  /*22e00*/  BSYNC B0 ;  /* 0x0000000000007941 */ /* 0x000fea0003800000 */
.L_x_3282:
[----:B------:R-:W-:Y:S02]  /*22e10*/  ULDC UR4, c[0x0][0xd3c] ;  /* 0x00034f0000047ab9 */ /* 0x000fe40000000800 */
[----:B------:R-:W-:-:S06]  /*22e20*/  UISETP.GE.AND UP0, UPT, UR6, UR4, UPT ;  /* 0x000000040600728c */ /* 0x000fcc000bf06270 */
[----:B------:R-:W-:-:S13]  /*22e30*/  PLOP3.LUT P0, PT, PT, PT, UP0, 0x80, 0x0 ;  /* 0x000000000000781c */ /* 0x000fda0003f0f008 */
[----:B------:R-:W-:Y:S05]  /*22e40*/  @!P0 BRA `(.L_x_3301) ;  /* 0xfffffde4000c8947 */ /* 0x000fea000383ffff */
[----:B------:R-:W-:Y:S05]  /*22e50*/  EXIT ;  /* 0x000000000000794d */ /* 0x000fea0003800000 */
.L_x_3174:
[----:B------:R-:W-:-:S08]  /*22e60*/  NOP ;  /* 0x0000000000007918 */ /* 0x000fd00000000000 */
[----:B----4-:R-:W0:-:S00]  /*22e70*/  USETMAXREG.DEALLOC.CTAPOOL 0x18 ;  /* 0x00000018000079c8 */ /* 0x010e0000080e0500 */
[----:B0-----:R-:W2:Y:S01]  /*22e80*/  LDL.LU R2, [R1+0x48c] ;  /* 0x00048c0001027983 */ /* 0x001ea20000300800 */
[----:B------:R-:W-:Y:S01]  /*22e90*/  LOP3.LUT R0, R0, 0x3, RZ, 0xc0, !PT ;  /* 0x0000000300007812 */ /* 0x000fe200078ec0ff */
[----:B------:R-:W-:-:S05]  /*22ea0*/  IMAD.MOV.U32 R4, RZ, RZ, RZ ;  /* 0x000000ffff047224 */ /* 0x000fca00078e00ff */
[----:B------:R-:W0:Y:S02]  /*22eb0*/  SHFL.IDX PT, R0, R0, RZ, 0x1f ;  /* 0x00001fff00007589 */ /* 0x000e2400000e0000 */
[----:B0-----:R-:W-:Y:S02]  /*22ec0*/  ISETP.NE.AND P0, PT, R0, RZ, PT ;  /* 0x000000ff0000720c */ /* 0x001fe40003f05270 */
        /* <DEDUP_REMOVED lines=11> */
.L_x_3302:
        /* <DEDUP_REMOVED lines=42> */
.L_x_3308:
        /* <DEDUP_REMOVED lines=12> */
.L_x_3307:
[----:B------:R-:W-:Y:S05]  /*232e0*/  BSYNC B0 ;  /* 0x0000000000007941 */ /* 0x000fea0003800000 */
.L_x_3306:
        /* <DEDUP_REMOVED lines=21> */
.L_x_3304:
        /* <DEDUP_REMOVED lines=20> */
.L_x_3309:
        /* <DEDUP_REMOVED lines=56> */
.L_x_3305:
[----:B------:R-:W-:Y:S02]  /*23900*/  IMAD.MOV.U32 R17, RZ, RZ, RZ ;  /* 0x000000ffff117224 */ /* 0x000fe400078e00ff */
[----:B------:R-:W-:Y:S02]  /*23910*/  IMAD.U32 R16, RZ, RZ, UR6 ;  /* 0x00000006ff107e24 */ /* 0x000fe4000f8e00ff */
[----:B------:R-:W-:-:S07]  /*23920*/  IMAD.MOV.U32 R18, RZ, RZ, RZ ;  /* 0x000000ffff127224 */ /* 0x000fce00078e00ff */
.L_x_3310:
[----:B------:R-:W-:-:S13]  /*23930*/  ISETP.NE.AND P0, PT, R0, RZ, PT ;  /* 0x000000ff0000720c */ /* 0x000fda0003f05270 */
[----:B------:R-:W1:Y:S01]  /*23940*/  @!P0 S2R R3, SR_CgaCtaId ;  /* 0x0000000000038919 */ /* 0x000e620000008800 */
[----:B------:R-:W-:-:S04]  /*23950*/  @!P0 MOV R0, 0x400 ;  /* 0x0000040000008802 */ /* 0x000fc80000000f00 */
[----:B-1----:R-:W-:-:S05]  /*23960*/  @!P0 LEA R0, R3, R0, 0x18 ;  /* 0x0000000003008211 */ /* 0x002fca00078ec0ff */
[----:B------:R2:W-:Y:S01]  /*23970*/  @!P0 STS.128 [R0+0x324d0], R16 ;  /* 0x0324d01000008388 */ /* 0x0005e20000000c00 */
[----:B------:R-:W-:Y:S06]  /*23980*/  BAR.ARV 0x5, 0x180 ;  /* 0x0146000000007b1d */ /* 0x000fec0000002000 */
.L_x_3303:
        /* <DEDUP_REMOVED lines=11> */
[----:B------:R-:W-:Y:S01]  /*23a40*/  STL [R1+0x4dc], RZ ;  /* 0x0004dcff01007387 */ /* 0x000fe20000100800 */
[----:B------:R-:W-:Y:S01]  /*23a50*/  ULDC UR37, c[0x0][0xc] ;  /* 0x0000030000257ab9 */ /* 0x000fe20000000800 */
[----:B------:R-:W-:Y:S02]  /*23a60*/  ULDC.64 UR38, c[0x0][0x198] ;  /* 0x0000660000267ab9 */ /* 0x000fe40000000a00 */
[----:B------:R-:W-:Y:S01]  /*23a70*/  STL [R1+0x474], RZ ;  /* 0x000474ff01007387 */ /* 0x000fe20000100800 */
        /* <DEDUP_REMOVED lines=16> */
[----:B------:R1:W-:Y:S01]  /*23b80*/  STL [R1+0x480], R2 ;  /* 0x0004800201007387 */ /* 0x0003e20000100800 */
[C---:B0-----:R-:W-:Y:S02]  /*23b90*/  LOP3.LUT R3, R0.reuse, 0x40, RZ, 0xfc, !PT ;  /* 0x0000004000037812 */ /* 0x041fe400078efcff */
[C---:B-1----:R-:W-:Y:S02]  /*23ba0*/  LOP3.LUT R2, R0.reuse, 0x80, RZ, 0xfc, !PT ;  /* 0x0000008000027812 */ /* 0x042fe400078efcff */
[----:B------:R-:W-:-:S07]  /*23bb0*/  LOP3.LUT R0, R0, 0xc0, RZ, 0xfc, !PT ;  /* 0x000000c000007812 */ /* 0x000fce00078efcff */
.L_x_3427:
[----:B------:R-:W-:Y:S05]  /*23bc0*/  YIELD ;  /* 0x0000000000007946 */ /* 0x000fea0003800000 */
[----:B------:R-:W-:Y:S01]  /*23bd0*/  ULDC.64 UR4, c[0x0][0xb20] ;  /* 0x0002c80000047ab9 */ /* 0x000fe20000000a00 */
[----:B---3--:R-:W-:Y:S01]  /*23be0*/  IMAD.MOV.U32 R0, RZ, RZ, RZ ;  /* 0x000000ffff007224 */ /* 0x008fe200078e00ff */
[----:B------:R-:W-:Y:S01]  /*23bf0*/  ISETP.NE.U32.AND P0, PT, RZ, UR4, PT ;  /* 0x00000004ff007c0c */ /* 0x000fe2000bf05070 */
[----:B0-----:R-:W0:Y:S01]  /*23c00*/  LDC.64 R4, c[0x0][0xaf8] ;  /* 0x0002be00ff047b82 */ /* 0x001e220000000a00 */
[----:B-1---5:R-:W-:Y:S01]  /*23c10*/  CS2R R8, SRZ ;  /* 0x0000000000087805 */ /* 0x022fe2000001ff00 */
[----:B------:R-:W-:Y:S01]  /*23c20*/  ULDC.64 UR6, c[0x0][0xb00] ;  /* 0x0002c00000067ab9 */ /* 0x000fe20000000a00 */
[----:B------:R-:W-:Y:S01]  /*23c30*/  ISETP.NE.AND.EX P0, PT, RZ, UR5, PT, P0 ;  /* 0x00000005ff007c0c */ /* 0x000fe2000bf05300 */
[----:B------:R-:W-:-:S12]  /*23c40*/  ULDC.64 UR4, c[0x0][0xb10] ;  /* 0x0002c40000047ab9 */ /* 0x000fd80000000a00 */
[----:B--2---:R-:W1:Y:S02]  /*23c50*/  @P0 LDC.64 R2, c[0x0][0xb20] ;  /* 0x0002c800ff020b82 */ /* 0x004e640000000a00 */
        /* <DEDUP_REMOVED lines=11> */
[----:B------:R-:W1:Y:S08]  /*23d10*/  @P2 LDC.64 R6, c[0x0][0xb10] ;  /* 0x0002c400ff062b82 */ /* 0x000e700000000a00 */
        /* <DEDUP_REMOVED lines=23> */
.L_x_3312:
        /* <DEDUP_REMOVED lines=10> */
.L_x_3313:
[----:B------:R-:W-:Y:S05]  /*23f30*/  @!P1 BRA `(.L_x_3314) ;  /* 0x00000000000c9947 */ /* 0x000fea0003800000 */
[----:B------:R-:W2:Y:S04]  /*23f40*/  LDG.E R6, desc[UR40][R2.64] ;  /* 0x0000002802067981 */ /* 0x000ea8000c1e1900 */
[----:B------:R-:W2:Y:S02]  /*23f50*/  LDG.E R2, desc[UR40][R2.64+0x4] ;  /* 0x0000042802027981 */ /* 0x000ea4000c1e1900 */
[----:B--2---:R-:W-:-:S07]  /*23f60*/  IMAD.IADD R6, R2, 0x1, -R6 ;  /* 0x0000000102067824 */ /* 0x004fce00078e0a06 */
.L_x_3314:
        /* <DEDUP_REMOVED lines=28> */
.L_x_3317:
[----:B------:R-:W-:-:S13]  /*24130*/  ISETP.NE.AND P0, PT, R3, 0x1, PT ;  /* 0x000000010300780c */ /* 0x000fda0003f05270 */
[----:B------:R-:W2:Y:S02]  /*24140*/  @P0 LDC.64 R4, c[0x0][0xae0] ;  /* 0x0002b800ff040b82 */ /* 0x000ea40000000a00 */
[----:B--2---:R-:W-:-:S05]  /*24150*/  @P0 IMAD.HI.U32 R4, R7, R4, RZ ;  /* 0x0000000407040227 */ /* 0x004fca00078e00ff */
[----:B------:R-:W-:-:S07]  /*24160*/  @P0 SHF.R.U32.HI R7, RZ, R5, R4 ;  /* 0x00000005ff070219 */ /* 0x000fce0000011604 */
.L_x_3318:
[----:B------:R-:W-:Y:S05]  /*24170*/  BSYNC B0 ;  /* 0x0000000000007941 */ /* 0x000fea0003800000 */
.L_x_3316:
[----:B------:R-:W-:-:S05]  /*24180*/  IMAD R7, R7, R3, R3 ;  /* 0x0000000307077224 */ /* 0x000fca00078e0203 */
[----:B------:R-:W-:-:S07]  /*24190*/  VIMNMX R2, R2, R7, PT ;  /* 0x0000000702027248 */ /* 0x000fce0003fe0100 */
.L_x_3315:
        /* <DEDUP_REMOVED lines=29> */
.L_x_3321:
[----:B------:R-:W-:-:S13]  /*24370*/  ISETP.NE.AND P0, PT, R3, 0x1, PT ;  /* 0x000000010300780c */ /* 0x000fda0003f05270 */
[----:B------:R-:W3:Y:S02]  /*24380*/  @P0 LDC.64 R4, c[0x0][0xae0] ;  /* 0x0002b800ff040b82 */ /* 0x000ee40000000a00 */
[----:B---3--:R-:W-:-:S05]  /*24390*/  @P0 IMAD.HI.U32 R4, R2, R4, RZ ;  /* 0x0000000402040227 */ /* 0x008fca00078e00ff */
[----:B------:R-:W-:-:S07]  /*243a0*/  @P0 SHF.R.U32.HI R2, RZ, R5, R4 ;  /* 0x00000005ff020219 */ /* 0x000fce0000011604 */
.L_x_3322:
[----:B------:R-:W-:Y:S05]  /*243b0*/  BSYNC B0 ;  /* 0x0000000000007941 */ /* 0x000fea0003800000 */
.L_x_3320:
[----:B------:R-:W-:-:S05]  /*243c0*/  IMAD R2, R2, R3, RZ ;  /* 0x0000000302027224 */ /* 0x000fca00078e02ff */
[----:B------:R-:W-:-:S07]  /*243d0*/  VIMNMX R0, R0, R2, !PT ;  /* 0x0000000200007248 */ /* 0x000fce0007fe0100 */
.L_x_3319:
        /* <DEDUP_REMOVED lines=13> */
[----:B------:R-:W-:Y:S02]  /*244b0*/  VOTEU.ANY UR4, UPT, PT ;  /* 0x0000000000047886 */ /* 0x000fe400038e0100 */
[----:B------:R-:W3:Y:S08]  /*244c0*/  FLO.U32 R0, UR4 ;  /* 0x0000000400007d00 */ /* 0x000ef000080e0000 */
[----:B------:R-:W4:Y:S01]  /*244d0*/  POPC R5, UR4 ;  /* 0x0000000400057d09 */ /* 0x000f220008000000 */
[----:B---3--:R-:W-:-:S02]  /*244e0*/  ISETP.EQ.U32.AND P0, PT, R0, R3, PT ;  /* 0x000000030000720c */ /* 0x008fc40003f02070 */
[----:B------:R-:W4:Y:S11]  /*244f0*/  LDC.64 R2, c[0x0][0xd60] ;  /* 0x00035800ff027b82 */ /* 0x000f360000000a00 */
[----:B----4-:R-:W3:Y:S01]  /*24500*/  @P0 ATOMG.E.ADD.STRONG.GPU PT, R3, desc[UR40][R2.64], R5 ;  /* 0x00000005020309a8 */ /* 0x010ee200081ee1e8 */
[----:B------:R-:W4:Y:S02]  /*24510*/  S2R R4, SR_LTMASK ;  /* 0x0000000000047919 */ /* 0x000f240000003900 */
[----:B----4-:R-:W-:-:S04]  /*24520*/  LOP3.LUT R4, R4, UR4, RZ, 0xc0, !PT ;  /* 0x0000000404047c12 */ /* 0x010fc8000f8ec0ff */
[----:B--2---:R-:W2:Y:S01]  /*24530*/  POPC R7, R4 ;  /* 0x0000000400077309 */ /* 0x004ea20000000000 */
[----:B---3--:R-:W2:Y:S02]  /*24540*/  SHFL.IDX PT, R0, R3, R0, 0x1f ;  /* 0x00001f0003007589 */ /* 0x008ea400000e0000 */
[----:B--2---:R-:W-:Y:S01]  /*24550*/  IADD3 R16, R0, UR37, R7 ;  /* 0x0000002500107c10 */ /* 0x004fe2000fffe007 */
[----:B------:R-:W-:Y:S06]  /*24560*/  BRA `(.L_x_3325) ;  /* 0x0000004800d07947 */ /* 0x000fec0003800000 */
.L_x_3324:
        /* <DEDUP_REMOVED lines=21> */
.L_x_3327:
[----:B------:R-:W-:Y:S05]  /*246c0*/  BSYNC B6 ;  /* 0x0000000000067941 */ /* 0x000fea0003800000 */
.L_x_3326:
        /* <DEDUP_REMOVED lines=20> */
.L_x_3330:
        /* <DEDUP_REMOVED lines=15> */
.L_x_3329:
[----:B------:R-:W-:Y:S05]  /*24900*/  BSYNC B6 ;  /* 0x0000000000067941 */ /* 0x000fea0003800000 */
.L_x_3328:
        /* <DEDUP_REMOVED lines=23> */
.L_x_3444:
[----:B---3--:R-:W3:Y:S01]  /*24a80*/  LDL.LU R4, [R1+0x48c] ;  /* 0x00048c0001047983 */ /* 0x008ee20000300800 */
[----:B------:R-:W-:Y:S02]  /*24a90*/  PLOP3.LUT P1, PT, PT, PT, PT, 0x8, 0x0 ;  /* 0x000000000000781c */ /* 0x000fe40003f2e170 */
[----:B----4-:R-:W-:Y:S01]  /*24aa0*/  ISETP.NE.AND P0, PT, R14, RZ, PT ;  /* 0x000000ff0e00720c */ /* 0x010fe20003f05270 */
[----:B------:R4:W-:Y:S01]  /*24ab0*/  STL [R1+0x4a8], R0 ;  /* 0x0004a80001007387 */ /* 0x0009e20000100800 */
[----:B---3--:R-:W-:-:S09]  /*24ac0*/  LOP3.LUT R4, R4, 0xfffffffe, RZ, 0xc0, !PT ;  /* 0xfffffffe04047812 */ /* 0x008fd200078ec0ff */
[----:B------:R-:W-:-:S05]  /*24ad0*/  @P1 LOP3.LUT R4, R4, 0x1, RZ, 0xfc, !PT ;  /* 0x0000000104041812 */ /* 0x000fca00078efcff */
[----:B------:R4:W-:Y:S01]  /*24ae0*/  STL [R1+0x48c], R4 ;  /* 0x00048c0401007387 */ /* 0x0009e20000100800 */
[----:B------:R-:W-:Y:S05]  /*24af0*/  @P0 BRA `(.L_x_3332) ;  /* 0x00000004001c0947 */ /* 0x000fea0003800000 */
[----:B------:R-:W-:-:S03]  /*24b00*/  UMOV UR4, 0xffffffff ;  /* 0xffffffff00047882 */ /* 0x000fc60000000000 */
[----:B------:R-:W-:Y:S05]  /*24b10*/  BRA.DIV UR4, `(.L_x_3333) ;  /* 0x0000005a04547947 */ /* 0x000fea000b800000 */
[----:B------:R-:W-:-:S13]  /*24b20*/  ELECT P6, URZ, PT ;  /* 0x00000000003f782f */ /* 0x000fda00038c0000 */
.L_x_3447:
        /* <DEDUP_REMOVED lines=24> */
.L_x_3334:
[----:B--2---:R-:W2:Y:S04]  /*24cb0*/  LDL R7, [R1+0x470] ;  /* 0x0004700001077983 */ /* 0x004ea80000100800 */
[----:B----4-:R-:W2:Y:S04]  /*24cc0*/  LDL R0, [R1+0x474] ;  /* 0x0004740001007983 */ /* 0x010ea80000100800 */
[----:B---3--:R-:W3:Y:S01]  /*24cd0*/  LDL R2, [R1+0x480] ;  /* 0x0004800001027983 */ /* 0x008ee20000100800 */
[----:B--2---:R-:W-:Y:S01]  /*24ce0*/  IMAD R0, R0, 0x8, R7 ;  /* 0x0000000800007824 */ /* 0x004fe200078e0207 */
[----:B---3--:R-:W-:-:S04]  /*24cf0*/  SHF.L.U32 R2, R2, 0x1f, RZ ;  /* 0x0000001f02027819 */ /* 0x008fc800000006ff */
[----:B------:R-:W2:Y:S02]  /*24d00*/  SYNCS.PHASECHK.TRANS64.TRYWAIT P0, [R0+URZ+0x32440], R2 ;  /* 0x03244002000075a7 */ /* 0x000ea4000800017f */
[----:B--2---:R-:W-:Y:S05]  /*24d10*/  @!P0 BRA `(.L_x_3335) ;  /* 0x0000005400f48947 */ /* 0x004fea0003800000 */
.L_x_3448:
        /* <DEDUP_REMOVED lines=11> */
.L_x_3336:
[----:B------:R-:W3:Y:S04]  /*24dd0*/  LDL R6, [R1+0x470] ;  /* 0x0004700001067983 */ /* 0x000ee80000100800 */
[----:B------:R-:W3:Y:S04]  /*24de0*/  LDL R5, [R1+0x474] ;  /* 0x0004740001057983 */ /* 0x000ee80000100800 */
[----:B------:R-:W4:Y:S04]  /*24df0*/  LDL R4, [R1+0x4a8] ;  /* 0x0004a80001047983 */ /* 0x000f280000100800 */
[----:B------:R-:W4:Y:S04]  /*24e00*/  LDL R3, [R1+0x488] ;  /* 0x0004880001037983 */ /* 0x000f280000100800 */
[----:B--2---:R-:W2:Y:S01]  /*24e10*/  LDL.LU R2, [R1+0x48c] ;  /* 0x00048c0001027983 */ /* 0x004ea20000300800 */
        /* <DEDUP_REMOVED lines=17> */
[----:B------:R3:W-:Y:S02]  /*24f30*/  STL [R1+0x48c], R2 ;  /* 0x00048c0201007387 */ /* 0x0007e40000100800 */
[----:B------:R-:W-:-:S06]  /*24f40*/  UMOV UR4, 0x0 ;  /* 0x0000000000047882 */ /* 0x000fcc0000000000 */
[----:B------:R3:W-:Y:S01]  /*24f50*/  UTMALDG.4D [UR8], [UR6], desc[UR4] ;  /* 0x00000408060075b4 */ /* 0x0007e20008019000 */
[----:B------:R-:W-:Y:S02]  /*24f60*/  NOP ;  /* 0x0000000000007918 */ /* 0x000fe40000000000 */
.L_x_3332:
[----:B----4-:R-:W4:Y:S04]  /*24f70*/  LDL R0, [R1+0x470] ;  /* 0x0004700001007983 */ /* 0x010f280000100800 */
[----:B---3--:R-:W3:Y:S01]  /*24f80*/  LDL R2, [R1+0x4a0] ;  /* 0x0004a00001027983 */ /* 0x008ee20000100800 */
[----:B------:R-:W-:Y:S05]  /*24f90*/  WARPSYNC.ALL ;  /* 0x0000000000007948 */ /* 0x000fea0003800000 */
[----:B------:R-:W-:Y:S01]  /*24fa0*/  ULDC.64 UR4, c[0x0][0xaf8] ;  /* 0x0002be0000047ab9 */ /* 0x000fe20000000a00 */
[----:B------:R-:W-:Y:S01]  /*24fb0*/  BSSY B6, `(.L_x_3337) ;  /* 0x0000020000067945 */ /* 0x000fe20003800000 */
[----:B------:R-:W-:Y:S01]  /*24fc0*/  BAR.SYNC.DEFER_BLOCKING 0x8, 0x180 ;  /* 0x0206000000007b1d */ /* 0x000fe20000010000 */
[----:B------:R-:W-:-:S04]  /*24fd0*/  ISETP.NE.U32.AND P0, PT, RZ, UR4, PT ;  /* 0x00000004ff007c0c */ /* 0x000fc8000bf05070 */
[----:B------:R-:W-:Y:S01]  /*24fe0*/  ISETP.NE.AND.EX P0, PT, RZ, UR5, PT, P0 ;  /* 0x00000005ff007c0c */ /* 0x000fe2000bf05300 */
[----:B----4-:R-:W-:Y:S01]  /*24ff0*/  VIADD R0, R0, 0x18400 ;  /* 0x0001840000007836 */ /* 0x010fe20000000000 */
[----:B---3--:R-:W-:-:S04]  /*25000*/  SHF.R.S32.HI R3, RZ, 0x1f, R2 ;  /* 0x0000001fff037819 */ /* 0x008fc80000011402 */
[----:B------:R-:W-:Y:S02]  /*25010*/  LOP3.LUT P1, RZ, R0, 0x3ff, RZ, 0xc0, !PT ;  /* 0x000003ff00ff7812 */ /* 0x000fe4000782c0ff */
[----:B------:R-:W-:Y:S01]  /*25020*/  SHF.R.S32.HI R0, RZ, 0x1f, R19 ;  /* 0x0000001fff007819 */ /* 0x000fe20000011413 */
[----:B------:R-:W-:Y:S01]  /*25030*/  STL [R1+0x4b0], R3 ;  /* 0x0004b00301007387 */ /* 0x000fe20000100800 */
[----:B------:R-:W-:Y:S02]  /*25040*/  SHF.R.S32.HI R2, RZ, 0x1f, R18 ;  /* 0x0000001fff027819 */ /* 0x000fe40000011412 */
[----:B------:R-:W-:-:S03]  /*25050*/  SEL R0, R0, RZ, !P0 ;  /* 0x000000ff00007207 */ /* 0x000fc60004000000 */
[----:B------:R-:W-:Y:S04]  /*25060*/  STL [R1+0x4c0], R2 ;  /* 0x0004c00201007387 */ /* 0x000fe80000100800 */
[----:B------:R3:W-:Y:S02]  /*25070*/  STL [R1+0x4c4], R0 ;  /* 0x0004c40001007387 */ /* 0x0007e40000100800 */
[----:B---3--:R-:W-:-:S05]  /*25080*/  SEL R0, R19, RZ, !P0 ;  /* 0x000000ff13007207 */ /* 0x008fca0004000000 */
[----:B------:R3:W-:Y:S01]  /*25090*/  STL [R1+0x4ac], R0 ;  /* 0x0004ac0001007387 */ /* 0x0007e20000100800 */
[----:B------:R-:W-:Y:S05]  /*250a0*/  @!P1 BRA `(.L_x_3338) ;  /* 0x0000000000409947 */ /* 0x000fea0003800000 */
[----:B------:R-:W-:Y:S01]  /*250b0*/  MOV R2, 0x0 ;  /* 0x0000000000027802 */ /* 0x000fe20000000f00 */
[----:B------:R-:W-:Y:S01]  /*250c0*/  ULDC.64 UR6, c[0x4][0x98] ;  /* 0x0100260000067ab9 */ /* 0x000fe20000000a00 */
[----:B------:R-:W-:Y:S01]  /*250d0*/  ULDC.64 UR8, c[0x4][0xa0] ;  /* 0x0100280000087ab9 */ /* 0x000fe20000000a00 */
[----:B------:R-:W-:Y:S01]  /*250e0*/  ULDC.64 UR4, c[0x4][0x20] ;  /* 0x0100080000047ab9 */ /* 0x000fe20000000a00 */
[----:B------:R-:W-:Y:S02]  /*250f0*/  IMAD.U32 R4, RZ, RZ, UR6 ;  /* 0x00000006ff047e24 */ /* 0x000fe4000f8e00ff */
[----:B------:R-:W4:Y:S01]  /*25100*/  LDC.64 R2, c[0x4][R2] ;  /* 0x0100000002027b82 */ /* 0x000f220000000a00 */
        /* <DEDUP_REMOVED lines=9> */
[----:B01-34-:R-:W-:Y:S05]  /*251a0*/  CALL.ABS.NOINC R2 ;  /* 0x0000000002007343 */ /* 0x01bfea0003c00000 */
.L_x_3338:
[----:B------:R-:W-:Y:S05]  /*251b0*/  BSYNC B6 ;  /* 0x0000000000067941 */ /* 0x000fea0003800000 */
.L_x_3337:
[----:B------:R-:W4:Y:S01]  /*251c0*/  LDL R11, [R1+0x494] ;  /* 0x00049400010b7983 */ /* 0x000f220000100800 */
[----:B--2---:R-:W2:Y:S01]  /*251d0*/  LDC R7, c[0x0][0x448] ;  /* 0x00011200ff077b82 */ /* 0x004ea20000000800 */
[----:B------:R-:W-:Y:S01]  /*251e0*/  ULDC.64 UR4, c[0x0][0x298] ;  /* 0x0000a60000047ab9 */ /* 0x000fe20000000a00 */
[----:B------:R-:W-:Y:S01]  /*251f0*/  ULDC.64 UR6, c[0x0][0x280] ;  /* 0x0000a00000067ab9 */ /* 0x000fe20000000a00 */
[----:B------:R-:W4:Y:S04]  /*25200*/  LDL R4, [R1+0x4b0] ;  /* 0x0004b00001047983 */ /* 0x000f280000100800 */
[----:B------:R-:W4:Y:S04]  /*25210*/  LDL R10, [R1+0x4a0] ;  /* 0x0004a000010a7983 */ /* 0x000f280000100800 */
[----:B01----:R-:W4:Y:S01]  /*25220*/  LDL R9, [R1+0x4c0] ;  /* 0x0004c00001097983 */ /* 0x003f220000100800 */
[----:B------:R-:W0:Y:S01]  /*25230*/  S2R R2, SR_TID.X ;  /* 0x0000000000027919 */ /* 0x000e220000002100 */
[----:B---3--:R-:W1:Y:S02]  /*25240*/  S2R R0, SR_TID.X ;  /* 0x0000000000007919 */ /* 0x008e640000002100 */
[----:B------:R-:W3:Y:S01]  /*25250*/  LDL R8, [R1+0x4c4] ;  /* 0x0004c40001087983 */ /* 0x000ee20000100800 */
[----:B--2---:R-:W-:-:S03]  /*25260*/  ISETP.NE.AND P0, PT, R7, 0x1, PT ;  /* 0x000000010700780c */ /* 0x004fc60003f05270 */
[----:B------:R-:W2:Y:S10]  /*25270*/  LDL R6, [R1+0x4ac] ;  /* 0x0004ac0001067983 */ /* 0x000eb40000100800 */
[----:B------:R-:W4:Y:S01]  /*25280*/  @P0 LDC R3, c[0x0][0x450] ;  /* 0x00011400ff030b82 */ /* 0x000f220000000800 */
[----:B0-----:R-:W-:-:S04]  /*25290*/  LOP3.LUT R2, R2, 0x7f, RZ, 0xc0, !PT ;  /* 0x0000007f02027812 */ /* 0x001fc800078ec0ff */
[----:B------:R-:W-:Y:S01]  /*252a0*/  SHF.R.U32.HI R2, RZ, 0x3, R2 ;  /* 0x00000003ff027819 */ /* 0x000fe20000011602 */
[----:B-1----:R-:W-:-:S05]  /*252b0*/  IMAD.SHL.U32 R0, R0, 0x10, RZ ;  /* 0x0000001000007824 */ /* 0x002fca00078e00ff */
[----:B------:R-:W-:Y:S02]  /*252c0*/  LOP3.LUT R0, R2, 0x70, R0, 0xf8, !PT ;  /* 0x0000007002007812 */ /* 0x000fe400078ef800 */
[----:B------:R-:W0:Y:S03]  /*252d0*/  @P0 LDC R2, c[0x0][0x44c] ;  /* 0x00011300ff020b82 */ /* 0x000e260000000800 */
[----:B----4-:R-:W-:-:S04]  /*252e0*/  IMAD.IADD R5, R0, 0x1, R11 ;  /* 0x0000000100057824 */ /* 0x010fc800078e020b */
[----:B0-----:R-:W-:-:S04]  /*252f0*/  @P0 IMAD.HI.U32 R2, R5, R2, RZ ;  /* 0x0000000205020227 */ /* 0x001fc800078e00ff */
[----:B------:R-:W-:Y:S01]  /*25300*/  IMAD.MOV.U32 R0, RZ, RZ, R5 ;  /* 0x000000ffff007224 */ /* 0x000fe200078e0005 */
[----:B------:R-:W-:Y:S01]  /*25310*/  @P0 SHF.R.U32.HI R0, RZ, R3, R2 ;  /* 0x00000003ff000219 */ /* 0x000fe20000011602 */
[----:B------:R-:W-:-:S04]  /*25320*/  IMAD R2, R4, UR4, RZ ;  /* 0x0000000404027c24 */ /* 0x000fc8000f8e02ff */
        /* <DEDUP_REMOVED lines=10> */
[----:B---3--:R-:W-:Y:S02]  /*253d0*/  IMAD R4, R8, UR4, RZ ;  /* 0x0000000408047c24 */ /* 0x008fe4000f8e02ff */
[----:B------:R-:W1:Y:S01]  /*253e0*/  S2R R8, SR_TID.X ;  /* 0x0000000000087919 */ /* 0x000e620000002100 */
[----:B--2---:R-:W-:-:S04]  /*253f0*/  IMAD.WIDE.U32 R2, R6, UR4, R2 ;  /* 0x0000000406027c25 */ /* 0x004fc8000f8e0002 */
        /* <DEDUP_REMOVED lines=11> */
[----:B------:R-:W-:Y:S01]  /*254b0*/  IMAD.IADD R3, R3, 0x1, R4 ;  /* 0x0000000103037824 */ /* 0x000fe200078e0204 */
[----:B------:R2:W-:Y:S01]  /*254c0*/  STL [R1+0x49c], R5 ;  /* 0x00049c0501007387 */ /* 0x0005e20000100800 */
[----:B-1----:R-:W-:Y:S02]  /*254d0*/  IMAD.SHL.U32 R10, R8, 0x8, RZ ;  /* 0x00000008080a7824 */ /* 0x002fe400078e00ff */
[----:B------:R-:W-:-:S03]  /*254e0*/  IMAD R6, R6, UR4, RZ ;  /* 0x0000000406067c24 */ /* 0x000fc6000f8e02ff */
[----:B------:R-:W-:Y:S01]  /*254f0*/  LOP3.LUT R10, R10, 0x38, RZ, 0xc0, !PT ;  /* 0x000000380a0a7812 */ /* 0x000fe200078ec0ff */
[----:B--2---:R-:W-:Y:S01]  /*25500*/  IMAD.WIDE.U32 R4, R0, UR4, R2 ;  /* 0x0000000400047c25 */ /* 0x004fe2000f8e0002 */
[----:B------:R-:W-:-:S03]  /*25510*/  ULDC UR4, c[0x0][0x2b8] ;  /* 0x0000ae0000047ab9 */ /* 0x000fc60000000800 */
        /* <DEDUP_REMOVED lines=9> */
[----:B------:R-:W2:Y:S04]  /*255b0*/  LDL R4, [R1+0x4a4] ;  /* 0x0004a40001047983 */ /* 0x000ea80000100800 */
[----:B------:R-:W3:Y:S04]  /*255c0*/  LDL.LU R6, [R1+0x494] ;  /* 0x0004940001067983 */ /* 0x000ee80000300800 */
[----:B------:R-:W0:Y:S01]  /*255d0*/  SHFL.IDX PT, R5, R3, RZ, 0x181f ;  /* 0x00181fff03057589 */ /* 0x000e2200000e0000 */
[----:B--2---:R-:W-:-:S03]  /*255e0*/  IMAD R2, R4, R7, RZ ;  /* 0x0000000704027224 */ /* 0x004fc600078e02ff */
[----:B------:R-:W1:Y:S01]  /*255f0*/  SHFL.IDX PT, R4, R0, RZ, 0x181f ;  /* 0x00181fff00047589 */ /* 0x000e6200000e0000 */
[----:B---3--:R-:W-:-:S03]  /*25600*/  IMAD.IADD R8, R8, 0x1, R6 ;  /* 0x0000000108087824 */ /* 0x008fc600078e0206 */
[----:B------:R-:W2:Y:S01]  /*25610*/  SHFL.IDX PT, R6, R3, 0x1, 0x181f ;  /* 0x00381f0003067f89 */ /* 0x000ea200000e0000 */
[C---:B------:R-:W-:Y:S01]  /*25620*/  VIADD R11, R8.reuse, 0x10 ;  /* 0x00000010080b7836 */ /* 0x040fe20000000000 */
[-C--:B------:R-:W-:Y:S02]  /*25630*/  ISETP.GE.AND P1, PT, R8, R2.reuse, PT ;  /* 0x000000020800720c */ /* 0x080fe40003f26270 */
[----:B------:R-:W3:Y:S02]  /*25640*/  SHFL.IDX PT, R7, R0, 0x1, 0x181f ;  /* 0x00381f0000077f89 */ /* 0x000ee400000e0000 */
[----:B------:R-:W-:Y:S02]  /*25650*/  ISETP.GE.AND P2, PT, R11, R2, PT ;  /* 0x000000020b00720c */ /* 0x000fe40003f46270 */
        /* <DEDUP_REMOVED lines=12> */
[----:B---3--:R-:W-:Y:S01]  /*25720*/  @!P2 IMAD.X R4, RZ, RZ, R7, P1 ;  /* 0x000000ffff04a224 */ /* 0x008fe200008e0607 */
        /* <DEDUP_REMOVED lines=58> */
.L_x_3465:
[----:B01----:R-:W2:Y:S04]  /*25ad0*/  LDL R4, [R1+0x494] ;  /* 0x0004940001047983 */ /* 0x003ea80000100800 */
[----:B------:R0:W5:Y:S01]  /*25ae0*/  LDL R8, [R1+0x470] ;  /* 0x0004700001087983 */ /* 0x0001620000100800 */
        /* <DEDUP_REMOVED lines=11> */
.L_x_3340:
[----:B0-----:R-:W2:Y:S01]  /*25ba0*/  LDL R2, [R1+0x470] ;  /* 0x0004700001027983 */ /* 0x001ea20000100800 */
        /* <DEDUP_REMOVED lines=37> */
.L_x_3342:
[----:B------:R-:W-:Y:S05]  /*25e00*/  BSYNC B6 ;  /* 0x0000000000067941 */ /* 0x000fea0003800000 */
.L_x_3341:
        /* <DEDUP_REMOVED lines=60> */
[----:B------:R-:W5:Y:S04]  /*261d0*/  LDL.LU R11, [R1+0x4bc] ;  /* 0x0004bc00010b7983 */ /* 0x000f680000300800 */
[----:B------:R-:W5:Y:S04]  /*261e0*/  LDL.LU R12, [R1+0x4cc] ;  /* 0x0004cc00010c7983 */ /* 0x000f680000300800 */
[----:B------:R-:W-:Y:S01]  /*261f0*/  SHFL.IDX PT, R6, R0, 0x1, 0x181f ;  /* 0x00381f0000067f89 */ /* 0x000fe200000e0000 */
[----:B--2---:R-:W-:-:S03]  /*26200*/  IMAD R3, R10, R7, RZ ;  /* 0x000000070a037224 */ /* 0x004fc600078e02ff */
[----:B------:R-:W2:Y:S02]  /*26210*/  LDL.LU R10, [R1+0x4c8] ;  /* 0x0004c800010a7983 */ /* 0x000ea40000300800 */
[-C--:B---3--:R-:W-:Y:S02]  /*26220*/  ISETP.GE.AND P5, PT, R5, R3.reuse, PT ;  /* 0x000000030500720c */ /* 0x088fe40003fa6270 */
[----:B------:R-:W0:Y:S01]  /*26230*/  SHFL.IDX PT, R5, R2, RZ, 0x181f ;  /* 0x00181fff02057589 */ /* 0x000e2200000e0000 */
[----:B----4-:R-:W-:-:S03]  /*26240*/  ISETP.GE.AND P4, PT, R4, R3, PT ;  /* 0x000000030400720c */ /* 0x010fc60003f86270 */
[----:B------:R-:W1:Y:S07]  /*26250*/  SHFL.IDX PT, R4, R0, RZ, 0x181f ;  /* 0x00181fff00047589 */ /* 0x000e6e00000e0000 */
        /* <DEDUP_REMOVED lines=55> */
[----:B0-----:R-:W0:Y:S04]  /*265d0*/  SHFL.IDX PT, R4, R2, 0x6, 0x181f ;  /* 0x00d81f0002047f89 */ /* 0x001e2800000e0000 */
[----:B------:R-:W1:Y:S01]  /*265e0*/  SHFL.IDX PT, R2, R2, 0x7, 0x181f ;  /* 0x00f81f0002027f89 */ /* 0x000e6200000e0000 */
[----:B--2---:R-:W-:-:S13]  /*265f0*/  ISETP.GE.AND P4, PT, R10, R3, PT ;  /* 0x000000030a00720c */ /* 0x004fda0003f86270 */
[----:B0-----:R-:W-:-:S05]  /*26600*/  @!P4 LEA R4, P5, R8, R4, 0x1 ;  /* 0x000000040804c211 */ /* 0x001fca00078a08ff */
[----:B------:R-:W-:Y:S02]  /*26610*/  @!P4 IMAD.X R5, RZ, RZ, R6, P5 ;  /* 0x000000ffff05c224 */ /* 0x000fe400028e0606 */
[----:B------:R0:W2:Y:S04]  /*26620*/  SHFL.IDX PT, R6, R0, 0x7, 0x181f ;  /* 0x00f81f0000067f89 */ /* 0x0000a800000e0000 */
[----:B------:R0:W-:Y:S04]  /*26630*/  @!P4 LDGSTS.E.BYPASS.LTC128B.128 [R9+0x25400], desc[UR40][R4.64], !P3 ;  /* 0x254000000409cfae */ /* 0x0001e8000d901d68 */
[----:B------:R0:W-:Y:S04]  /*26640*/  @!P4 LDGSTS.E.BYPASS.LTC128B.128 [R9+0x29400], desc[UR40][R4.64+0x80], !P2 ;  /* 0x294000800409cfae */ /* 0x0001e8000d101d68 */
[----:B------:R0:W-:Y:S04]  /*26650*/  @!P4 LDGSTS.E.BYPASS.LTC128B.128 [R9+0x2d400], desc[UR40][R4.64+0x100], !P1 ;  /* 0x2d4001000409cfae */ /* 0x0001e8000c901d68 */
[----:B-1----:R0:W-:Y:S02]  /*26660*/  @!P4 LDGSTS.E.BYPASS.LTC128B.128 [R9+0x31400], desc[UR40][R4.64+0x180], !P0 ;  /* 0x314001800409cfae */ /* 0x0021e4000c101d68 */
.L_x_3483:
[----:B0-----:R-:W3:Y:S01]  /*26670*/  LDL.LU R0, [R1+0x4d8] ;  /* 0x0004d80001007983 */ /* 0x001ee20000300800 */
[----:B------:R-:W-:Y:S01]  /*26680*/  BSSY B0, `(.L_x_3344) ;  /* 0x000000d000007945 */ /* 0x000fe20003800000 */
[----:B---3--:R-:W-:-:S13]  /*26690*/  ISETP.GE.AND P4, PT, R0, R3, PT ;  /* 0x000000030000720c */ /* 0x008fda0003f86270 */
[----:B------:R-:W-:Y:S05]  /*266a0*/  @P4 BRA `(.L_x_3345) ;  /* 0x0000000000284947 */ /* 0x000fea0003800000 */
[----:B------:R-:W3:Y:S01]  /*266b0*/  LDL R0, [R1+0x47c] ;  /* 0x00047c0001007983 */ /* 0x000ee20000100800 */
[----:B------:R-:W-:-:S05]  /*266c0*/  LEA R2, P4, R8, R2, 0x1 ;  /* 0x0000000208027211 */ /* 0x000fca00078808ff */
        /* <DEDUP_REMOVED lines=8> */
.L_x_3345:
[----:B------:R-:W-:Y:S05]  /*26750*/  BSYNC B0 ;  /* 0x0000000000007941 */ /* 0x000fea0003800000 */
.L_x_3344:
[----:B------:R1:W5:Y:S01]  /*26760*/  LDL R8, [R1+0x470] ;  /* 0x0004700001087983 */ /* 0x0003620000100800 */
[----:B------:R-:W-:Y:S01]  /*26770*/  PLOP3.LUT P0, PT, PT, PT, PT, 0x80, 0x0 ;  /* 0x000000000000781c */ /* 0x000fe20003f0f070 */
[----:B------:R-:W-:-:S12]  /*26780*/  NOP ;  /* 0x0000000000007918 */ /* 0x000fd80000000000 */
.L_x_3346:
[----:B0-----:R-:W3:Y:S01]  /*26790*/  LDL R2, [R1+0x470] ;  /* 0x0004700001027983 */ /* 0x001ee20000100800 */
        /* <DEDUP_REMOVED lines=18> */
.L_x_3484:
[----:B------:R-:W-:Y:S05]  /*268c0*/  BSYNC B0 ;  /* 0x0000000000007941 */ /* 0x000fea0003800000 */
.L_x_3347:
[----:B0-----:R-:W3:Y:S01]  /*268d0*/  LDL R2, [R1+0x48c] ;  /* 0x00048c0001027983 */ /* 0x001ee20000100800 */
[----:B------:R-:W-:Y:S01]  /*268e0*/  BSSY B0, `(.L_x_3349) ;  /* 0x000005f000007945 */ /* 0x000fe20003800000 */
[----:B---3--:R-:W-:-:S13]  /*268f0*/  LOP3.LUT P0, RZ, R2, 0x1, RZ, 0xc0, !PT ;  /* 0x0000000102ff7812 */ /* 0x008fda000780c0ff */
[----:B------:R-:W-:Y:S05]  /*26900*/  @!P0 BRA `(.L_x_3350) ;  /* 0x0000000400708947 */ /* 0x000fea0003800000 */
[----:B------:R-:W3:Y:S04]  /*26910*/  LDL R2, [R1+0x470] ;  /* 0x0004700001027983 */ /* 0x000ee80000100800 */
[----:B------:R-:W4:Y:S01]  /*26920*/  LDL R4, [R1+0x480] ;  /* 0x0004800001047983 */ /* 0x000f220000100800 */
[----:B------:R-:W0:Y:S01]  /*26930*/  S2R R3, SR_TID.X ;  /* 0x0000000000037919 */ /* 0x000e220000002100 */
[----:B---3--:R-:W-:Y:S02]  /*26940*/  IMAD.MOV.U32 R5, RZ, RZ, R2 ;  /* 0x000000ffff057224 */ /* 0x008fe400078e0002 */
[----:B------:R-:W3:Y:S01]  /*26950*/  LDL R2, [R1+0x474] ;  /* 0x0004740001027983 */ /* 0x000ee20000100800 */
[----:B----4-:R-:W-:Y:S01]  /*26960*/  SHF.L.U32 R0, R4, 0x1f, RZ ;  /* 0x0000001f04007819 */ /* 0x010fe200000006ff */
[----:B------:R-:W-:Y:S01]  /*26970*/  BSSY B1, `(.L_x_3351) ;  /* 0x0000006000017945 */ /* 0x000fe20003800000 */
[----:B0-----:R-:W-:-:S04]  /*26980*/  LOP3.LUT R3, R3, 0x7f, RZ, 0xc0, !PT ;  /* 0x0000007f03037812 */ /* 0x001fc800078ec0ff */
[----:B------:R-:W-:Y:S01]  /*26990*/  ISETP.NE.AND P1, PT, R3, RZ, PT ;  /* 0x000000ff0300720c */ /* 0x000fe20003f25270 */
[----:B---3--:R-:W-:-:S04]  /*269a0*/  IMAD R2, R2, 0x8, R5 ;  /* 0x0000000802027824 */ /* 0x008fc800078e0205 */
[----:B------:R-:W0:Y:S02]  /*269b0*/  SYNCS.PHASECHK.TRANS64.TRYWAIT P0, [R2+URZ+0x32460], R0 ;  /* 0x03246000020075a7 */ /* 0x000e24000800017f */
[----:B0-----:R-:W-:Y:S06]  /*269c0*/  @!P0 BRA `(.L_x_3352) ;  /* 0x00000054001c8947 */ /* 0x001fec0003800000 */
.L_x_3485:
[----:B------:R-:W-:Y:S05]  /*269d0*/  BSYNC B1 ;  /* 0x0000000000017941 */ /* 0x000fea0003800000 */
.L_x_3351:
[----:B------:R-:W-:Y:S04]  /*269e0*/  BSSY B1, `(.L_x_3353) ;  /* 0x0000009000017945 */ /* 0x000fe80003800000 */
[----:B------:R-:W-:Y:S05]  /*269f0*/  @P1 BRA `(.L_x_3354) ;  /* 0x00000000001c1947 */ /* 0x000fea0003800000 */
[----:B------:R-:W3:Y:S01]  /*26a00*/  S2R R3, SR_TID.X ;  /* 0x0000000000037919 */ /* 0x000ee20000002100 */
[----:B0-----:R-:W-:-:S04]  /*26a10*/  IMAD.MOV.U32 R0, RZ, RZ, 0xc000 ;  /* 0x0000c000ff007424 */ /* 0x001fc800078e00ff */
[----:B------:R4:W-:Y:S01]  /*26a20*/  SYNCS.ARRIVE.TRANS64 RZ, [R2+URZ+0x32450], R0 ;  /* 0x0324500002ff79a7 */ /* 0x0009e2000800003f */
[----:B---3--:R-:W-:-:S04]  /*26a30*/  LOP3.LUT R3, R3, 0x1f, RZ, 0xc0, !PT ;  /* 0x0000001f03037812 */ /* 0x008fc800078ec0ff */
[----:B------:R-:W-:-:S13]  /*26a40*/  ISETP.NE.AND P0, PT, R3, RZ, PT ;  /* 0x000000ff0300720c */ /* 0x000fda0003f05270 */
[----:B----4-:R-:W-:Y:S05]  /*26a50*/  @!P0 BRA `(.L_x_3354) ;  /* 0x0000000000048947 */ /* 0x010fea0003800000 */
[----:B------:R-:W-:Y:S01]  /*26a60*/  BPT.TRAP 0x1 ;  /* 0x000000040000795c */ /* 0x000fe20000300000 */
.L_x_3354:
[----:B------:R-:W-:Y:S05]  /*26a70*/  BSYNC B1 ;  /* 0x0000000000017941 */ /* 0x000fea0003800000 */
.L_x_3353:
[----:B------:R-:W3:Y:S04]  /*26a80*/  LDL R5, [R1+0x470] ;  /* 0x0004700001057983 */ /* 0x000ee80000100800 */
[----:B0-----:R-:W3:Y:S04]  /*26a90*/  LDL R0, [R1+0x474] ;  /* 0x0004740001007983 */ /* 0x001ee80000100800 */
[----:B------:R-:W4:Y:S04]  /*26aa0*/  LDL R4, [R1+0x488] ;  /* 0x0004880001047983 */ /* 0x000f280000100800 */
[----:B------:R-:W4:Y:S01]  /*26ab0*/  LDL.LU R3, [R1+0x4a8] ;  /* 0x0004a80001037983 */ /* 0x000f220000300800 */
[----:B------:R-:W-:Y:S01]  /*26ac0*/  UIADD3 UR4, UP0, UR38, 0x470, URZ ;  /* 0x0000047026047890 */ /* 0x000fe2000ff1e03f */
[----:B------:R-:W-:Y:S01]  /*26ad0*/  PLOP3.LUT P0, PT, PT, PT, PT, 0x80, 0x0 ;  /* 0x000000000000781c */ /* 0x000fe20003f0f070 */
[----:B------:R-:W-:Y:S01]  /*26ae0*/  VIADD R2, R2, 0x32450 ;  /* 0x0003245002027836 */ /* 0x000fe20000000000 */
[----:B------:R-:W-:Y:S01]  /*26af0*/  UMOV UR6, 0x0 ;  /* 0x0000000000067882 */ /* 0x000fe20000000000 */
[----:B------:R-:W-:Y:S01]  /*26b00*/  UIADD3.X UR5, URZ, UR39, URZ, UP0, !UPT ;  /* 0x000000273f057290 */ /* 0x000fe200087fe43f */
[----:B------:R-:W-:Y:S01]  /*26b10*/  UMOV UR7, 0x14f00000 ;  /* 0x14f0000000077882 */ /* 0x000fe20000000000 */
[----:B------:R-:W-:Y:S01]  /*26b20*/  UMOV UR10, URZ ;  /* 0x0000003f000a7c82 */ /* 0x000fe20008000000 */
[----:B---3--:R-:W-:-:S02]  /*26b30*/  IMAD R0, R0, 0xc000, R5 ;  /* 0x0000c00000007824 */ /* 0x008fc400078e0205 */
[----:B----4-:R-:W-:Y:S02]  /*26b40*/  IMAD R3, R3, 0x60, R4 ;  /* 0x0000006003037824 */ /* 0x010fe400078e0204 */
[----:B------:R-:W-:-:S07]  /*26b50*/  VIADD R4, R0, 0x400 ;  /* 0x0000040000047836 */ /* 0x000fce0000000000 */
.L_x_3355:
        /* <DEDUP_REMOVED lines=15> */
.L_x_3356:
        /* <DEDUP_REMOVED lines=15> */
.L_x_3357:
        /* <DEDUP_REMOVED lines=15> */
.L_x_3358:
        /* <DEDUP_REMOVED lines=10> */
.L_x_3350:
[----:B------:R-:W-:Y:S05]  /*26ed0*/  BSYNC B0 ;  /* 0x0000000000007941 */ /* 0x000fea0003800000 */
.L_x_3349:
[----:B------:R-:W3:Y:S04]  /*26ee0*/  LDL R4, [R1+0x498] ;  /* 0x0004980001047983 */ /* 0x000ee80000100800 */
[----:B------:R-:W4:Y:S01]  /*26ef0*/  LDL R5, [R1+0x490] ;  /* 0x0004900001057983 */ /* 0x000f220000100800 */
[----:B------:R-:W-:Y:S01]  /*26f00*/  BSSY B0, `(.L_x_3359) ;  /* 0x00001ff000007945 */ /* 0x000fe20003800000 */
[----:B---3--:R-:W-:-:S05]  /*26f10*/  VIADD R0, R4, 0xfffffffe ;  /* 0xfffffffe04007836 */ /* 0x008fca0000000000 */
[----:B----4-:R-:W-:-:S13]  /*26f20*/  ISETP.GE.AND P0, PT, R0, R5, PT ;  /* 0x000000050000720c */ /* 0x010fda0003f06270 */
[----:B------:R-:W-:Y:S05]  /*26f30*/  @!P0 BRA `(.L_x_3360) ;  /* 0x0000001c00ec8947 */ /* 0x000fea0003800000 */
[----:B------:R-:W-:Y:S01]  /*26f40*/  IMAD.MOV R2, RZ, RZ, -R4 ;  /* 0x000000ffff027224 */ /* 0x000fe200078e0a04 */
[----:B--2---:R-:W-:Y:S01]  /*26f50*/  LOP3.LUT R6, RZ, R5, RZ, 0x33, !PT ;  /* 0x00000005ff067212 */ /* 0x004fe200078e33ff */
[----:B------:R-:W-:Y:S03]  /*26f60*/  BSSY B2, `(.L_x_3361) ;  /* 0x00000ab000027945 */ /* 0x000fe60003800000 */
[----:B------:R-:W-:-:S05]  /*26f70*/  VIADDMNMX R6, R2, 0x1, R6, !PT ;  /* 0x0000000102067846 */ /* 0x000fca0007800106 */
[----:B------:R-:W-:-:S05]  /*26f80*/  IMAD.IADD R2, R4, 0x1, R6 ;  /* 0x0000000104027824 */ /* 0x000fca00078e0206 */
[----:B------:R-:W-:-:S04]  /*26f90*/  LOP3.LUT R2, R2, 0x1, RZ, 0xc0, !PT ;  /* 0x0000000102027812 */ /* 0x000fc800078ec0ff */
[----:B------:R-:W-:-:S13]  /*26fa0*/  ISETP.NE.U32.AND P0, PT, R2, 0x1, PT ;  /* 0x000000010200780c */ /* 0x000fda0003f05070 */
[----:B------:R-:W-:Y:S05]  /*26fb0*/  @P0 BRA `(.L_x_3362) ;  /* 0x0000000800940947 */ /* 0x000fea0003800000 */
[----:B------:R-:W2:Y:S04]  /*26fc0*/  LDL.LU R4, [R1+0x474] ;  /* 0x0004740001047983 */ /* 0x000ea80000300800 */
[----:B------:R-:W3:Y:S04]  /*26fd0*/  LDL.LU R7, [R1+0x480] ;  /* 0x0004800001077983 */ /* 0x000ee80000300800 */
[----:B------:R-:W4:Y:S01]  /*26fe0*/  LDL R5, [R1+0x48c] ;  /* 0x00048c0001057983 */ /* 0x000f220000100800 */
[----:B------:R-:W-:Y:S01]  /*26ff0*/  BSSY B1, `(.L_x_3363) ;  /* 0x000009f000017945 */ /* 0x000fe20003800000 */
[----:B--2---:R-:W-:-:S05]  /*27000*/  VIADD R2, R4, 0x1 ;  /* 0x0000000104027836 */ /* 0x004fca0000000000 */
[----:B------:R-:W-:-:S04]  /*27010*/  ISETP.NE.AND P0, PT, R2, 0x2, PT ;  /* 0x000000020200780c */ /* 0x000fc80003f05270 */
[----:B------:R-:W-:Y:S02]  /*27020*/  SEL R3, RZ, 0x1, P0 ;  /* 0x00000001ff037807 */ /* 0x000fe40000000000 */
[----:B-----5:R-:W-:Y:S02]  /*27030*/  SEL R8, R2, RZ, P0 ;  /* 0x000000ff02087207 */ /* 0x020fe40000000000 */
[----:B---3--:R-:W-:-:S03]  /*27040*/  LOP3.LUT R7, R7, R3, RZ, 0x3c, !PT ;  /* 0x0000000307077212 */ /* 0x008fc600078e3cff */
[----:B------:R0:W-:Y:S04]  /*27050*/  STL [R1+0x474], R8 ;  /* 0x0004740801007387 */ /* 0x0001e80000100800 */
[----:B------:R0:W-:Y:S01]  /*27060*/  STL [R1+0x480], R7 ;  /* 0x0004800701007387 */ /* 0x0001e20000100800 */
[----:B----4-:R-:W-:-:S13]  /*27070*/  LOP3.LUT P2, RZ, R5, 0x1, RZ, 0xc0, !PT ;  /* 0x0000000105ff7812 */ /* 0x010fda000784c0ff */
[----:B0-----:R-:W-:Y:S05]  /*27080*/  @!P2 BRA `(.L_x_3364) ;  /* 0x000000080054a947 */ /* 0x001fea0003800000 */
[----:B------:R-:W-:Y:S02]  /*27090*/  ULDC.64 UR4, c[0x0][0x418] ;  /* 0x0001060000047ab9 */ /* 0x000fe40000000a00 */
        /* <DEDUP_REMOVED lines=22> */
.L_x_3365:
        /* <DEDUP_REMOVED lines=9> */
.L_x_3486:
[----:B------:R-:W-:Y:S05]  /*27290*/  BSYNC B3 ;  /* 0x0000000000037941 */ /* 0x000fea0003800000 */
.L_x_3366:
        /* <DEDUP_REMOVED lines=9> */
.L_x_3369:
[----:B------:R-:W-:Y:S05]  /*27330*/  BSYNC B3 ;  /* 0x0000000000037941 */ /* 0x000fea0003800000 */
.L_x_3368:
        /* <DEDUP_REMOVED lines=14> */
.L_x_3370:
        /* <DEDUP_REMOVED lines=13> */
.L_x_3487:
[----:B------:R-:W-:Y:S05]  /*274f0*/  BSYNC B3 ;  /* 0x0000000000037941 */ /* 0x000fea0003800000 */
.L_x_3371:
[----:B------:R-:W-:Y:S01]  /*27500*/  BSSY B3, `(.L_x_3373) ;  /* 0x000000b000037945 */ /* 0x000fe20003800000 */
[----:B------:R-:W-:Y:S02]  /*27510*/  IMAD.MOV.U32 R8, RZ, RZ, 0x0 ;  /* 0x00000000ff087424 */ /* 0x000fe400078e00ff */
[----:B------:R-:W-:Y:S01]  /*27520*/  IMAD.MOV.U32 R9, RZ, RZ, 0x14f00000 ;  /* 0x14f00000ff097424 */ /* 0x000fe200078e00ff */
[----:B------:R-:W-:Y:S06]  /*27530*/  @P1 BRA `(.L_x_3374) ;  /* 0x00000000001c1947 */ /* 0x000fec0003800000 */
[----:B------:R-:W3:Y:S01]  /*27540*/  S2R R4, SR_TID.X ;  /* 0x0000000000047919 */ /* 0x000ee20000002100 */
[----:B0-2---:R-:W-:-:S04]  /*27550*/  IMAD.MOV.U32 R2, RZ, RZ, 0xc000 ;  /* 0x0000c000ff027424 */ /* 0x005fc800078e00ff */
[----:B------:R4:W-:Y:S01]  /*27560*/  SYNCS.ARRIVE.TRANS64 RZ, [R3+URZ+0x32450], R2 ;  /* 0x0324500203ff79a7 */ /* 0x0009e2000800003f */
[----:B---3--:R-:W-:-:S04]  /*27570*/  LOP3.LUT R4, R4, 0x1f, RZ, 0xc0, !PT ;  /* 0x0000001f04047812 */ /* 0x008fc800078ec0ff */
[----:B------:R-:W-:-:S13]  /*27580*/  ISETP.NE.AND P0, PT, R4, RZ, PT ;  /* 0x000000ff0400720c */ /* 0x000fda0003f05270 */
[----:B----4-:R-:W-:Y:S05]  /*27590*/  @!P0 BRA `(.L_x_3374) ;  /* 0x0000000000048947 */ /* 0x010fea0003800000 */
[----:B------:R-:W-:Y:S01]  /*275a0*/  BPT.TRAP 0x1 ;  /* 0x000000040000795c */ /* 0x000fe20000300000 */
.L_x_3374:
[----:B------:R-:W-:Y:S05]  /*275b0*/  BSYNC B3 ;  /* 0x0000000000037941 */ /* 0x000fea0003800000 */
.L_x_3373:
[----:B------:R-:W3:Y:S04]  /*275c0*/  LDL R4, [R1+0x470] ;  /* 0x0004700001047983 */ /* 0x000ee80000100800 */
[----:B0-2---:R-:W3:Y:S01]  /*275d0*/  LDL R2, [R1+0x474] ;  /* 0x0004740001027983 */ /* 0x005ee20000100800 */
        /* <DEDUP_REMOVED lines=9> */
.L_x_3375:
        /* <DEDUP_REMOVED lines=15> */
.L_x_3376:
        /* <DEDUP_REMOVED lines=15> */
.L_x_3377:
        /* <DEDUP_REMOVED lines=15> */
.L_x_3378:
        /* <DEDUP_REMOVED lines=10> */
.L_x_3364:
[----:B------:R-:W-:Y:S05]  /*279e0*/  BSYNC B1 ;  /* 0x0000000000017941 */ /* 0x000fea0003800000 */
.L_x_3363:
[----:B------:R-:W2:Y:S02]  /*279f0*/  LDL R4, [R1+0x498] ;  /* 0x0004980001047983 */ /* 0x000ea40000100800 */
[----:B--2---:R-:W-:-:S07]  /*27a00*/  VIADD R0, R4, 0xfffffffd ;  /* 0xfffffffd04007836 */ /* 0x004fce0000000000 */
.L_x_3362:
[----:B------:R-:W-:Y:S05]  /*27a10*/  BSYNC B2 ;  /* 0x0000000000027941 */ /* 0x000fea0003800000 */
.L_x_3361:
[----:B------:R-:W2:Y:S01]  /*27a20*/  LDL.LU R2, [R1+0x498] ;  /* 0x0004980001027983 */ /* 0x000ea20000300800 */
[----:B------:R-:W-:Y:S01]  /*27a30*/  VIADD R6, R6, 0xfffffffe ;  /* 0xfffffffe06067836 */ /* 0x000fe20000000000 */
[----:B--2---:R-:W-:-:S04]  /*27a40*/  LOP3.LUT R2, RZ, R2, RZ, 0x33, !PT ;  /* 0x00000002ff027212 */ /* 0x004fc800078e33ff */
[----:B------:R-:W-:-:S13]  /*27a50*/  ISETP.NE.AND P0, PT, R6, R2, PT ;  /* 0x000000020600720c */ /* 0x000fda0003f05270 */
[----:B------:R-:W-:Y:S05]  /*27a60*/  @!P0 BRA `(.L_x_3360) ;  /* 0x0000001400208947 */ /* 0x000fea0003800000 */
.L_x_3411:
[----:B------:R-:W2:Y:S04]  /*27a70*/  LDL R4, [R1+0x48c] ;  /* 0x00048c0001047983 */ /* 0x000ea80000100800 */
[----:B------:R-:W3:Y:S04]  /*27a80*/  LDL.LU R3, [R1+0x474] ;  /* 0x0004740001037983 */ /* 0x000ee80000300800 */
[----:B------:R-:W4:Y:S01]  /*27a90*/  LDL.LU R2, [R1+0x480] ;  /* 0x0004800001027983 */ /* 0x000f220000300800 */
[----:B------:R-:W-:Y:S05]  /*27aa0*/  YIELD ;  /* 0x0000000000007946 */ /* 0x000fea0003800000 */
[----:B------:R-:W-:Y:S01]  /*27ab0*/  BSSY B1, `(.L_x_3379) ;  /* 0x000009c000017945 */ /* 0x000fe20003800000 */
[----:B--2---:R-:W-:Y:S01]  /*27ac0*/  LOP3.LUT P1, RZ, R4, 0x1, RZ, 0xc0, !PT ;  /* 0x0000000104ff7812 */ /* 0x004fe2000782c0ff */
[----:B---3--:R-:W-:-:S05]  /*27ad0*/  VIADD R7, R3, 0x1 ;  /* 0x0000000103077836 */ /* 0x008fca0000000000 */
[----:B------:R-:W-:-:S04]  /*27ae0*/  ISETP.NE.AND P0, PT, R7, 0x2, PT ;  /* 0x000000020700780c */ /* 0x000fc80003f05270 */
[----:B------:R-:W-:Y:S02]  /*27af0*/  SEL R6, RZ, 0x1, P0 ;  /* 0x00000001ff067807 */ /* 0x000fe40000000000 */
[----:B------:R-:W-:Y:S02]  /*27b00*/  SEL R7, R7, RZ, P0 ;  /* 0x000000ff07077207 */ /* 0x000fe40000000000 */
[----:B----4-:R-:W-:Y:S01]  /*27b10*/  LOP3.LUT R6, R2, R6, RZ, 0x3c, !PT ;  /* 0x0000000602067212 */ /* 0x010fe200078e3cff */
        /* <DEDUP_REMOVED lines=24> */
[----:B------:R0:W5:Y:S04]  /*27ca0*/  LDG.E R17, desc[UR40][R4.64] ;  /* 0x0000002804117981 */ /* 0x000168000c1e1900 */
.L_x_3381:
        /* <DEDUP_REMOVED lines=9> */
.L_x_3488:
[----:B------:R-:W-:Y:S05]  /*27d40*/  BSYNC B2 ;  /* 0x0000000000027941 */ /* 0x000fea0003800000 */
.L_x_3382:
        /* <DEDUP_REMOVED lines=9> */
.L_x_3385:
[----:B------:R-:W-:Y:S05]  /*27de0*/  BSYNC B2 ;  /* 0x0000000000027941 */ /* 0x000fea0003800000 */
.L_x_3384:
        /* <DEDUP_REMOVED lines=13> */
.L_x_3386:
        /* <DEDUP_REMOVED lines=13> */
.L_x_3489:
[----:B------:R-:W-:Y:S05]  /*27f90*/  BSYNC B2 ;  /* 0x0000000000027941 */ /* 0x000fea0003800000 */
.L_x_3387:
        /* <DEDUP_REMOVED lines=11> */
.L_x_3390:
[----:B------:R-:W-:Y:S05]  /*28050*/  BSYNC B2 ;  /* 0x0000000000027941 */ /* 0x000fea0003800000 */
.L_x_3389:
[----:B0-2---:R-:W2:Y:S01]  /*28060*/  LDL R3, [R1+0x470] ;  /* 0x0004700001037983 */ /* 0x005ea20000100800 */
        /* <DEDUP_REMOVED lines=9> */
.L_x_3391:
        /* <DEDUP_REMOVED lines=15> */
.L_x_3392:
        /* <DEDUP_REMOVED lines=15> */
.L_x_3393:
        /* <DEDUP_REMOVED lines=15> */
.L_x_3394:
        /* <DEDUP_REMOVED lines=10> */
.L_x_3380:
[----:B------:R-:W-:Y:S05]  /*28470*/  BSYNC B1 ;  /* 0x0000000000017941 */ /* 0x000fea0003800000 */
.L_x_3379:
[----:B------:R-:W2:Y:S01]  /*28480*/  LDL R5, [R1+0x48c] ;  /* 0x00048c0001057983 */ /* 0x000ea20000100800 */
[----:B------:R-:W-:Y:S01]  /*28490*/  VIADD R7, R7, 0x1 ;  /* 0x0000000107077836 */ /* 0x000fe20000000000 */
[----:B------:R-:W-:Y:S04]  /*284a0*/  BSSY B1, `(.L_x_3395) ;  /* 0x00000a0000017945 */ /* 0x000fe80003800000 */
[----:B------:R-:W-:-:S04]  /*284b0*/  ISETP.NE.AND P0, PT, R7, 0x2, PT ;  /* 0x000000020700780c */ /* 0x000fc80003f05270 */
[----:B------:R-:W-:Y:S02]  /*284c0*/  SEL R2, RZ, 0x1, P0 ;  /* 0x00000001ff027807 */ /* 0x000fe40000000000 */
[----:B------:R-:W-:Y:S02]  /*284d0*/  SEL R9, R7, RZ, P0 ;  /* 0x000000ff07097207 */ /* 0x000fe40000000000 */
[----:B-----5:R-:W-:Y:S01]  /*284e0*/  LOP3.LUT R8, R6, R2, RZ, 0x3c, !PT ;  /* 0x0000000206087212 */ /* 0x020fe200078e3cff */
[----:B------:R-:W-:Y:S02]  /*284f0*/  VIADD R6, R0, 0xffffffff ;  /* 0xffffffff00067836 */ /* 0x000fe40000000000 */
        /* <DEDUP_REMOVED lines=28> */
.L_x_3397:
        /* <DEDUP_REMOVED lines=9> */
.L_x_3490:
[----:B------:R-:W-:Y:S05]  /*28750*/  BSYNC B2 ;  /* 0x0000000000027941 */ /* 0x000fea0003800000 */
.L_x_3398:
        /* <DEDUP_REMOVED lines=9> */
.L_x_3401:
[----:B------:R-:W-:Y:S05]  /*287f0*/  BSYNC B2 ;  /* 0x0000000000027941 */ /* 0x000fea0003800000 */
.L_x_3400:
        /* <DEDUP_REMOVED lines=14> */
.L_x_3402:
        /* <DEDUP_REMOVED lines=13> */
.L_x_3491:
[----:B------:R-:W-:Y:S05]  /*289b0*/  BSYNC B2 ;  /* 0x0000000000027941 */ /* 0x000fea0003800000 */
.L_x_3403:
        /* <DEDUP_REMOVED lines=11> */
.L_x_3406:
[----:B------:R-:W-:Y:S05]  /*28a70*/  BSYNC B2 ;  /* 0x0000000000027941 */ /* 0x000fea0003800000 */
.L_x_3405:
        /* <DEDUP_REMOVED lines=11> */
.L_x_3407:
        /* <DEDUP_REMOVED lines=15> */
.L_x_3408:
        /* <DEDUP_REMOVED lines=15> */
.L_x_3409:
        /* <DEDUP_REMOVED lines=15> */
.L_x_3410:
        /* <DEDUP_REMOVED lines=10> */
.L_x_3396:
[----:B------:R-:W-:Y:S05]  /*28ea0*/  BSYNC B1 ;  /* 0x0000000000017941 */ /* 0x000fea0003800000 */
.L_x_3395:
[----:B------:R-:W2:Y:S01]  /*28eb0*/  LDL R5, [R1+0x490] ;  /* 0x0004900001057983 */ /* 0x000ea20000100800 */
[----:B------:R-:W-:Y:S01]  /*28ec0*/  VIADD R0, R0, 0xfffffffe ;  /* 0xfffffffe00007836 */ /* 0x000fe20000000000 */
[----:B--2---:R-:W-:-:S13]  /*28ed0*/  ISETP.GT.AND P0, PT, R6, R5, PT ;  /* 0x000000050600720c */ /* 0x004fda0003f04270 */
[----:B------:R-:W-:Y:S05]  /*28ee0*/  @P0 BRA `(.L_x_3411) ;  /* 0xffffffe800e00947 */ /* 0x000fea000383ffff */
.L_x_3360:
[----:B------:R-:W-:Y:S05]  /*28ef0*/  BSYNC B0 ;  /* 0x0000000000007941 */ /* 0x000fea0003800000 */
.L_x_3359:
[----:B------:R-:W3:Y:S04]  /*28f00*/  LDL.LU R4, [R1+0x474] ;  /* 0x0004740001047983 */ /* 0x000ee80000300800 */
[----:B------:R-:W4:Y:S01]  /*28f10*/  LDL.LU R3, [R1+0x480] ;  /* 0x0004800001037983 */ /* 0x000f220000300800 */
[----:B------:R-:W0:Y:S01]  /*28f20*/  S2R R2, SR_TID.X ;  /* 0x0000000000027919 */ /* 0x000e220000002100 */
[----:B------:R-:W-:Y:S01]  /*28f30*/  BSSY B0, `(.L_x_3412) ;  /* 0x0000015000007945 */ /* 0x000fe20003800000 */
[----:B0-----:R-:W-:-:S04]  /*28f40*/  LOP3.LUT R2, R2, 0x7f, RZ, 0xc0, !PT ;  /* 0x0000007f02027812 */ /* 0x001fc800078ec0ff */
[----:B------:R-:W-:Y:S01]  /*28f50*/  ISETP.NE.AND P1, PT, R2, RZ, PT ;  /* 0x000000ff0200720c */ /* 0x000fe20003f25270 */
[----:B---3--:R-:W-:-:S05]  /*28f60*/  VIADD R0, R4, 0x1 ;  /* 0x0000000104007836 */ /* 0x008fca0000000000 */
[----:B------:R-:W-:-:S04]  /*28f70*/  ISETP.NE.AND P0, PT, R0, 0x2, PT ;  /* 0x000000020000780c */ /* 0x000fc80003f05270 */
[----:B------:R-:W-:-:S04]  /*28f80*/  SEL R2, RZ, 0x1, P0 ;  /* 0x00000001ff027807 */ /* 0x000fc80000000000 */
[----:B----4-:R-:W-:-:S05]  /*28f90*/  LOP3.LUT R3, R3, R2, RZ, 0x3c, !PT ;  /* 0x0000000203037212 */ /* 0x010fca00078e3cff */
[----:B------:R0:W-:Y:S01]  /*28fa0*/  STL [R1+0x480], R3 ;  /* 0x0004800301007387 */ /* 0x0001e20000100800 */
[----:B------:R-:W-:Y:S05]  /*28fb0*/  @P1 BRA `(.L_x_3413) ;  /* 0x0000000000301947 */ /* 0x000fea0003800000 */
[----:B0-----:R-:W0:Y:S01]  /*28fc0*/  S2R R3, SR_LANEID ;  /* 0x0000000000037919 */ /* 0x001e220000000000 */
[----:B------:R-:W-:Y:S02]  /*28fd0*/  VOTEU.ANY UR4, UPT, PT ;  /* 0x0000000000047886 */ /* 0x000fe400038e0100 */
[----:B------:R-:W0:Y:S08]  /*28fe0*/  FLO.U32 R4, UR4 ;  /* 0x0000000400047d00 */ /* 0x000e3000080e0000 */
[----:B------:R-:W3:Y:S01]  /*28ff0*/  POPC R5, UR4 ;  /* 0x0000000400057d09 */ /* 0x000ee20008000000 */
[----:B0-----:R-:W-:-:S02]  /*29000*/  ISETP.EQ.U32.AND P1, PT, R4, R3, PT ;  /* 0x000000030400720c */ /* 0x001fc40003f22070 */
[----:B------:R-:W3:Y:S11]  /*29010*/  LDC.64 R2, c[0x0][0xd60] ;  /* 0x00035800ff027b82 */ /* 0x000ef60000000a00 */
[----:B---3--:R-:W3:Y:S01]  /*29020*/  @P1 ATOMG.E.ADD.STRONG.GPU PT, R3, desc[UR40][R2.64], R5 ;  /* 0x00000005020319a8 */ /* 0x008ee200081ee1e8 */
[----:B--2---:R-:W0:Y:S02]  /*29030*/  S2R R6, SR_LTMASK ;  /* 0x0000000000067919 */ /* 0x004e240000003900 */
[----:B0-----:R-:W-:-:S04]  /*29040*/  LOP3.LUT R6, R6, UR4, RZ, 0xc0, !PT ;  /* 0x0000000406067c12 */ /* 0x001fc8000f8ec0ff */
[----:B------:R-:W0:Y:S01]  /*29050*/  POPC R7, R6 ;  /* 0x0000000600077309 */ /* 0x000e220000000000 */
[----:B---3--:R-:W0:Y:S02]  /*29060*/  SHFL.IDX PT, R4, R3, R4, 0x1f ;  /* 0x00001f0403047589 */ /* 0x008e2400000e0000 */
[----:B0-----:R-:W-:-:S07]  /*29070*/  IADD3 R16, R4, UR37, R7 ;  /* 0x0000002504107c10 */ /* 0x001fce000fffe007 */
.L_x_3413:
[----:B------:R-:W-:Y:S05]  /*29080*/  BSYNC B0 ;  /* 0x0000000000007941 */ /* 0x000fea0003800000 */
.L_x_3412:
[----:B------:R-:W-:-:S05]  /*29090*/  SEL R0, R0, RZ, P0 ;  /* 0x000000ff00007207 */ /* 0x000fca0000000000 */
[----:B------:R3:W-:Y:S02]  /*290a0*/  STL [R1+0x474], R0 ;  /* 0x0004740001007387 */ /* 0x0007e40000100800 */
.L_x_3325:
[----:B------:R-:W-:Y:S05]  /*290b0*/  BSYNC B7 ;  /* 0x0000000000077941 */ /* 0x000fea0003800000 */
.L_x_3323:
        /* <DEDUP_REMOVED lines=13> */
.L_x_3414:
        /* <DEDUP_REMOVED lines=8> */
[----:B0-----:R-:W0:Y:S02]  /*29210*/  @!P1 LDC.64 R2, c[0x0][0xd80] ;  /* 0x00036000ff029b82 */ /* 0x001e240000000a00 */
[----:B0-----:R-:W-:-:S06]  /*29220*/  @!P1 IMAD.WIDE R2, R5, 0x4, R2 ;  /* 0x0000000405029825 */ /* 0x001fcc00078e0202 */
[----:B------:R0:W2:Y:S01]  /*29230*/  @!P1 LDG.E R3, desc[UR40][R2.64] ;  /* 0x0000002802039981 */ /* 0x0000a2000c1e1900 */
[C---:B------:R-:W-:Y:S02]  /*29240*/  ISETP.GE.U32.AND P2, PT, R6.reuse, 0x2, PT ;  /* 0x000000020600780c */ /* 0x040fe40003f46070 */
[C---:B------:R-:W-:Y:S01]  /*29250*/  ISETP.GE.U32.AND P3, PT, R6.reuse, 0x4, PT ;  /* 0x000000040600780c */ /* 0x040fe20003f66070 */
[----:B------:R-:W-:Y:S01]  /*29260*/  SHFL.IDX PT, R0, R16, RZ, 0x1f ;  /* 0x00001fff10007589 */ /* 0x000fe200000e0000 */
[C---:B------:R-:W-:Y:S02]  /*29270*/  ISETP.GE.U32.AND P4, PT, R6.reuse, 0x8, PT ;  /* 0x000000080600780c */ /* 0x040fe40003f86070 */
[C---:B------:R-:W-:Y:S01]  /*29280*/  ISETP.GE.U32.AND P5, PT, R6.reuse, 0x10, PT ;  /* 0x000000100600780c */ /* 0x040fe20003fa6070 */
[----:B0-----:R-:W-:Y:S02]  /*29290*/  IMAD.MOV.U32 R2, RZ, RZ, RZ ;  /* 0x000000ffff027224 */ /* 0x001fe400078e00ff */
[----:B--2---:R-:W-:Y:S01]  /*292a0*/  @!P1 IMAD.MOV.U32 R2, RZ, RZ, R3 ;  /* 0x000000ffff029224 */ /* 0x004fe200078e0003 */
[----:B------:R-:W-:-:S04]  /*292b0*/  ISETP.NE.AND P1, PT, R6, RZ, PT ;  /* 0x000000ff0600720c */ /* 0x000fc80003f25270 */
[----:B------:R-:W0:Y:S02]  /*292c0*/  SHFL.UP PT, R14, R2, 0x1, RZ ;  /* 0x04200000020e7989 */ /* 0x000e2400000e00ff */
[----:B0-----:R-:W-:-:S05]  /*292d0*/  SEL R5, R14, RZ, P1 ;  /* 0x000000ff0e057207 */ /* 0x001fca0000800000 */
[----:B------:R-:W-:Y:S02]  /*292e0*/  IMAD.IADD R3, R2, 0x1, R5 ;  /* 0x0000000102037824 */ /* 0x000fe400078e0205 */
[----:B------:R-:W-:Y:S04]  /*292f0*/  SHFL.IDX PT, R5, R16, 0x1, 0x1f ;  /* 0x00201f0010057f89 */ /* 0x000fe800000e0000 */
        /* <DEDUP_REMOVED lines=12> */
[----:B------:R0:W2:Y:S02]  /*293c0*/  SHFL.IDX PT, R16, R3, 0x1f, 0x1f ;  /* 0x03e01f0003107f89 */ /* 0x0000a400000e0000 */
.L_x_3501:
[----:B------:R-:W-:Y:S02]  /*293d0*/  ULDC UR4, c[0x0][0xd38] ;  /* 0x00034e0000047ab9 */ /* 0x000fe40000000800 */
[----:B------:R-:W-:-:S04]  /*293e0*/  IMAD.U32 R4, RZ, RZ, UR4 ;  /* 0x00000004ff047e24 */ /* 0x000fc8000f8e00ff */
[----:B--2---:R-:W-:-:S04]  /*293f0*/  IMAD R16, R16, R4, RZ ;  /* 0x0000000410107224 */ /* 0x004fc800078e02ff */
[----:B------:R-:W-:-:S05]  /*29400*/  IMAD.IADD R5, R5, 0x1, R16 ;  /* 0x0000000105057824 */ /* 0x000fca00078e0210 */
[----:B------:R-:W-:-:S13]  /*29410*/  ISETP.GT.AND P6, PT, R5, R0, PT ;  /* 0x000000000500720c */ /* 0x000fda0003fc4270 */
[----:B------:R-:W-:Y:S05]  /*29420*/  @P6 BRA `(.L_x_3417) ;  /* 0x00000000009c6947 */ /* 0x000fea0003800000 */
.L_x_3422:
[----:B------:R-:W2:Y:S01]  /*29430*/  LDC R2, c[0x0][0xd3c] ;  /* 0x00034f00ff027b82 */ /* 0x000ea20000000800 */
[----:B------:R-:W-:-:S05]  /*29440*/  VIADD R19, R19, 0x1f ;  /* 0x0000001f13137836 */ /* 0x000fca0000000000 */
[----:B--2---:R-:W-:-:S13]  /*29450*/  ISETP.GE.AND P6, PT, R19, R2, PT ;  /* 0x000000021300720c */ /* 0x004fda0003fc6270 */
        /* <DEDUP_REMOVED lines=11> */
.L_x_3420:
[----:B------:R-:W-:Y:S05]  /*29510*/  BSYNC B0 ;  /* 0x0000000000007941 */ /* 0x000fea0003800000 */
.L_x_3419:
        /* <DEDUP_REMOVED lines=18> */
.L_x_3509:
[----:B------:R-:W-:Y:S02]  /*29640*/  ULDC UR4, c[0x0][0xd38] ;  /* 0x00034e0000047ab9 */ /* 0x000fe40000000800 */
[----:B------:R-:W-:-:S04]  /*29650*/  IMAD.U32 R4, RZ, RZ, UR4 ;  /* 0x00000004ff047e24 */ /* 0x000fc8000f8e00ff */
[----:B--2---:R-:W-:-:S04]  /*29660*/  IMAD R16, R16, R4, RZ ;  /* 0x0000000410107224 */ /* 0x004fc800078e02ff */
[----:B------:R-:W-:-:S05]  /*29670*/  IMAD.IADD R5, R16, 0x1, R5 ;  /* 0x0000000110057824 */ /* 0x000fca00078e0205 */
[----:B------:R-:W-:-:S13]  /*29680*/  ISETP.GT.AND P6, PT, R5, R0, PT ;  /* 0x000000000500720c */ /* 0x000fda0003fc4270 */
[----:B------:R-:W-:Y:S05]  /*29690*/  @!P6 BRA `(.L_x_3422) ;  /* 0xfffffffc0064e947 */ /* 0x000fea000383ffff */
.L_x_3417:
        /* <DEDUP_REMOVED lines=8> */
.L_x_3513:
[----:B------:R-:W-:Y:S01]  /*29720*/  ISETP.NE.AND P0, PT, R5, RZ, PT ;  /* 0x000000ff0500720c */ /* 0x000fe20003f05270 */
[----:B------:R-:W-:-:S12]  /*29730*/  IMAD.MOV.U32 R5, RZ, RZ, RZ ;  /* 0x000000ffff057224 */ /* 0x000fd800078e00ff */
[----:B------:R-:W-:Y:S05]  /*29740*/  @!P0 BRA `(.L_x_3424) ;  /* 0x0000000000148947 */ /* 0x000fea0003800000 */
[----:B------:R-:W-:Y:S01]  /*29750*/  UMOV UR4, 0xffffffff ;  /* 0xffffffff00047882 */ /* 0x000fe20000000000 */
[----:B------:R-:W-:Y:S02]  /*29760*/  VIADD R12, R6, 0xffffffff ;  /* 0xffffffff060c7836 */ /* 0x000fe40000000000 */
[----:B------:R-:W-:Y:S05]  /*29770*/  BRA.DIV UR4, `(.L_x_3425) ;  /* 0x0000003204807947 */ /* 0x000fea000b800000 */
[----:B0-----:R0:W4:Y:S02]  /*29780*/  SHFL.IDX PT, R3, R3, R12, 0x1f ;  /* 0x00001f0c03037589 */ /* 0x00112400000e0000 */
.L_x_3516:
[----:B----4-:R-:W-:-:S07]  /*29790*/  IMAD.MOV.U32 R5, RZ, RZ, R3 ;  /* 0x000000ffff057224 */ /* 0x010fce00078e0003 */
.L_x_3424:
[----:B0-2---:R-:W0:Y:S01]  /*297a0*/  LDC.64 R2, c[0x0][0xd90] ;  /* 0x00036400ff027b82 */ /* 0x005e220000000a00 */
[----:B------:R-:W-:-:S04]  /*297b0*/  IMAD.IADD R19, R6, 0x1, R19 ;  /* 0x0000000106137824 */ /* 0x000fc800078e0213 */
[----:B0-----:R-:W-:-:S05]  /*297c0*/  IMAD.WIDE R2, R19, 0x4, R2 ;  /* 0x0000000413027825 */ /* 0x001fca00078e0202 */
[----:B------:R-:W3:Y:S01]  /*297d0*/  LDG.E R7, desc[UR40][R2.64] ;  /* 0x0000002802077981 */ /* 0x000ee2000c1e1900 */
[----:B------:R-:W-:-:S04]  /*297e0*/  IMAD R16, R5, R4, R16 ;  /* 0x0000000405107224 */ /* 0x000fc800078e0210 */
[----:B------:R-:W-:Y:S02]  /*297f0*/  IMAD.IADD R0, R0, 0x1, -R16 ;  /* 0x0000000100007824 */ /* 0x000fe400078e0a10 */
[----:B---3--:R-:W-:-:S05]  /*29800*/  IMAD R6, R17, R7, RZ ;  /* 0x0000000711067224 */ /* 0x008fca00078e02ff */
        /* <DEDUP_REMOVED lines=59> */
.L_x_3418:
[----:B------:R-:W-:Y:S01]  /*29bc0*/  UMOV UR4, URZ ;  /* 0x0000003f00047c82 */ /* 0x000fe20008000000 */
[----:B------:R-:W-:Y:S01]  /*29bd0*/  UMOV UR5, URZ ;  /* 0x0000003f00057c82 */ /* 0x000fe20008000000 */
[----:B------:R-:W-:Y:S01]  /*29be0*/  ULDC UR6, c[0x0][0xd3c] ;  /* 0x00034f0000067ab9 */ /* 0x000fe20000000800 */
[----:B------:R-:W-:Y:S02]  /*29bf0*/  IMAD.MOV.U32 R16, RZ, RZ, R0 ;  /* 0x000000ffff107224 */ /* 0x000fe400078e0000 */
[----:B------:R-:W-:Y:S02]  /*29c00*/  IMAD.U32 R17, RZ, RZ, UR4 ;  /* 0x00000004ff117e24 */ /* 0x000fe4000f8e00ff */
[----:B------:R-:W-:Y:S02]  /*29c10*/  IMAD.U32 R18, RZ, RZ, UR5 ;  /* 0x00000005ff127e24 */ /* 0x000fe4000f8e00ff */
[----:B------:R-:W-:-:S07]  /*29c20*/  IMAD.U32 R19, RZ, RZ, UR6 ;  /* 0x00000006ff137e24 */ /* 0x000fce000f8e00ff */
.L_x_3426:
[----:B------:R2:W3:Y:S01]  /*29c30*/  LDL R2, [R1+0x470] ;  /* 0x0004700001027983 */ /* 0x0004e20000100800 */
[----:B------:R-:W4:Y:S01]  /*29c40*/  S2R R0, SR_TID.X ;  /* 0x0000000000007919 */ /* 0x000f220000002100 */
[----:B------:R-:W-:Y:S05]  /*29c50*/  WARPSYNC.ALL ;  /* 0x0000000000007948 */ /* 0x000fea0003800000 */
[----:B----4-:R-:W-:Y:S01]  /*29c60*/  LOP3.LUT R0, R0, 0x1f, RZ, 0xc0, !PT ;  /* 0x0000001f00007812 */ /* 0x010fe200078ec0ff */
[----:B------:R-:W-:Y:S03]  /*29c70*/  BAR.SYNC.DEFER_BLOCKING 0x4, 0x180 ;  /* 0x0106000000007b1d */ /* 0x000fe60000010000 */
[----:B------:R-:W-:-:S13]  /*29c80*/  ISETP.NE.AND P0, PT, R0, RZ, PT ;  /* 0x000000ff0000720c */ /* 0x000fda0003f05270 */
[----:B0-----:R-:W3:Y:S01]  /*29c90*/  @!P0 S2R R3, SR_CgaCtaId ;  /* 0x0000000000038919 */ /* 0x001ee20000008800 */
[----:B------:R-:W-:-:S04]  /*29ca0*/  @!P0 MOV R0, 0x400 ;  /* 0x0000040000008802 */ /* 0x000fc80000000f00 */
[----:B---3--:R-:W-:-:S05]  /*29cb0*/  @!P0 LEA R2, R3, R0, 0x18 ;  /* 0x0000000003028211 */ /* 0x008fca00078ec0ff */
[----:B------:R2:W-:Y:S04]  /*29cc0*/  @!P0 STS.128 [R2+0x324d0], R16 ;  /* 0x0324d01002008388 */ /* 0x0005e80000000c00 */
[----:B------:R2:W-:Y:S01]  /*29cd0*/  @!P0 STL [R1+0x470], R2 ;  /* 0x0004700201008387 */ /* 0x0005e20000100800 */
[----:B------:R-:W-:Y:S06]  /*29ce0*/  BAR.ARV 0x5, 0x180 ;  /* 0x0146000000007b1d */ /* 0x000fec0000002000 */
.L_x_3415:
[----:B------:R-:W-:Y:S02]  /*29cf0*/  ULDC UR4, c[0x0][0xd3c] ;  /* 0x00034f0000047ab9 */ /* 0x000fe40000000800 */
[----:B----4-:R-:W-:-:S13]  /*29d00*/  ISETP.GE.AND P0, PT, R19, UR4, PT ;  /* 0x0000000413007c0c */ /* 0x010fda000bf06270 */
[----:B------:R-:W-:Y:S05]  /*29d10*/  @!P0 BRA `(.L_x_3427) ;  /* 0xffffff9c00a88947 */ /* 0x000fea000383ffff */
[----:B------:R-:W-:Y:S05]  /*29d20*/  BSYNC B8 ;  /* 0x0000000000087941 */ /* 0x000fea0003800000 */
.L_x_3311:
[----:B---3--:R-:W3:Y:S01]  /*29d30*/  LDL.LU R0, [R1+0x4dc] ;  /* 0x0004dc0001007983 */ /* 0x008ee20000300800 */
[----:B------:R-:W-:Y:S01]  /*29d40*/  BSSY B0, `(.L_x_3428) ;  /* 0x000000b000007945 */ /* 0x000fe20003800000 */
[----:B------:R-:W4:Y:S01]  /*29d50*/  S2R R5, SR_CgaCtaId ;  /* 0x0000000000057919 */ /* 0x000f220000008800 */
[----:B---3--:R-:W-:-:S05]  /*29d60*/  VIADD R0, R0, 0x1 ;  /* 0x0000000100007836 */ /* 0x008fca0000000000 */
[----:B0-2---:R-:W-:-:S04]  /*29d70*/  LEA.HI R2, R0, R0, RZ, 0x1 ;  /* 0x0000000000027211 */ /* 0x005fc800078f08ff */
[----:B------:R-:W-:-:S05]  /*29d80*/  LOP3.LUT R3, R2, 0xfffffffe, RZ, 0xc0, !PT ;  /* 0xfffffffe02037812 */ /* 0x000fca00078ec0ff */
[----:B------:R-:W-:Y:S01]  /*29d90*/  IMAD.IADD R3, R0, 0x1, -R3 ;  /* 0x0000000100037824 */ /* 0x000fe200078e0a03 */
[----:B------:R-:W-:-:S04]  /*29da0*/  MOV R0, 0x400 ;  /* 0x0000040000007802 */ /* 0x000fc80000000f00 */
[----:B----4-:R-:W-:Y:S02]  /*29db0*/  LEA R0, R5, R0, 0x18 ;  /* 0x0000000005007211 */ /* 0x010fe400078ec0ff */
[----:B------:R-:W-:-:S04]  /*29dc0*/  SHF.L.U32 R3, R3, 0x1f, RZ ;  /* 0x0000001f03037819 */ /* 0x000fc800000006ff */
[----:B------:R-:W0:Y:S02]  /*29dd0*/  SYNCS.PHASECHK.TRANS64.TRYWAIT P0, [R0+URZ+0x32420], R3 ;  /* 0x03242003000075a7 */ /* 0x000e24000800017f */
[----:B0-----:R-:W-:Y:S05]  /*29de0*/  @!P0 BRA `(.L_x_3429) ;  /* 0x0000002c000c8947 */ /* 0x001fea0003800000 */
.L_x_3517:
[----:B------:R-:W-:Y:S05]  /*29df0*/  BSYNC B0 ;  /* 0x0000000000007941 */ /* 0x000fea0003800000 */
.L_x_3428:
[----:B------:R-:W-:-:S03]  /*29e00*/  UMOV UR4, 0xffffffff ;  /* 0xffffffff00047882 */ /* 0x000fc60000000000 */
[----:B------:R-:W-:Y:S05]  /*29e10*/  BRA.DIV UR4, `(.L_x_3430) ;  /* 0x0000002e04147947 */ /* 0x000fea000b800000 */
[----:B------:R-:W2:Y:S02]  /*29e20*/  S2R R2, SR_TID.X ;  /* 0x0000000000027919 */ /* 0x000ea40000002100 */
[----:B--2---:R-:W-:-:S04]  /*29e30*/  SHF.R.U32.HI R2, RZ, 0x5, R2 ;  /* 0x00000005ff027819 */ /* 0x004fc80000011602 */
[----:B------:R-:W-:-:S05]  /*29e40*/  LOP3.LUT R2, R2, 0x3, RZ, 0xc0, !PT ;  /* 0x0000000302027812 */ /* 0x000fca00078ec0ff */
[----:B------:R2:W3:Y:S02]  /*29e50*/  SHFL.IDX PT, R14, R2, RZ, 0x1f ;  /* 0x00001fff020e7589 */ /* 0x0004e400000e0000 */
.L_x_3520:
[----:B---3--:R-:W-:Y:S01]  /*29e60*/  ISETP.NE.AND P0, PT, R14, RZ, PT ;  /* 0x000000ff0e00720c */ /* 0x008fe20003f05270 */
[----:B------:R-:W-:-:S12]  /*29e70*/  BSSY B0, `(.L_x_3431) ;  /* 0x0000027000007945 */ /* 0x000fd80003800000 */
[----:B------:R-:W-:Y:S05]  /*29e80*/  @P0 BRA `(.L_x_3432) ;  /* 0x0000000000940947 */ /* 0x000fea0003800000 */
[----:B------:R-:W-:-:S03]  /*29e90*/  UMOV UR4, 0xffffffff ;  /* 0xffffffff00047882 */ /* 0x000fc60000000000 */
[----:B------:R-:W-:Y:S05]  /*29ea0*/  BRA.DIV UR4, `(.L_x_3433) ;  /* 0x0000002e04247947 */ /* 0x000fea000b800000 */
[----:B------:R-:W-:-:S13]  /*29eb0*/  ELECT P6, URZ, PT ;  /* 0x00000000003f782f */ /* 0x000fda00038c0000 */
.L_x_3523:
[----:B------:R-:W-:Y:S05]  /*29ec0*/  @!P6 BRA `(.L_x_3432) ;  /* 0x000000000084e947 */ /* 0x000fea0003800000 */
[----:B------:R-:W-:-:S06]  /*29ed0*/  ULOP3.LUT UR4, UR36, 0x2, URZ, 0xfc, !UPT ;  /* 0x0000000224047892 */ /* 0x000fcc000f8efc3f */
[----:B--2---:R-:W-:-:S05]  /*29ee0*/  IMAD.U32 R2, RZ, RZ, UR4 ;  /* 0x00000004ff027e24 */ /* 0x004fca000f8e00ff */
[----:B------:R-:W-:-:S13]  /*29ef0*/  ISETP.NE.AND P2, PT, R2, 0x3, PT ;  /* 0x000000030200780c */ /* 0x000fda0003f45270 */
[----:B------:R-:W-:Y:S05]  /*29f00*/  @!P2 BRA `(.L_x_3434) ;  /* 0x000000000004a947 */ /* 0x000fea0003800000 */
[----:B------:R-:W-:Y:S01]  /*29f10*/  BPT.TRAP 0x1 ;  /* 0x000000040000795c */ /* 0x000fe20000300000 */
.L_x_3434:
        /* <DEDUP_REMOVED lines=14> */
.L_x_3524:
[----:B------:R-:W2:Y:S02]  /*2a000*/  SYNCS.PHASECHK.TRANS64.TRYWAIT P0, [R7+URZ], R2 ;  /* 0x00000002070075a7 */ /* 0x000ea4000800017f */
[----:B--2---:R-:W-:Y:S05]  /*2a010*/  @!P0 BRA `(.L_x_3436) ;  /* 0x0000002800fc8947 */ /* 0x004fea0003800000 */
.L_x_3525:
[----:B------:R-:W-:Y:S05]  /*2a020*/  @!P2 BRA `(.L_x_3437) ;  /* 0x000000000004a947 */ /* 0x000fea0003800000 */
[----:B------:R-:W-:Y:S01]  /*2a030*/  BPT.TRAP 0x1 ;  /* 0x000000040000795c */ /* 0x000fe20000300000 */
.L_x_3437:
[----:B------:R-:W3:Y:S01]  /*2a040*/  LDL.LU R4, [R1+0x474] ;  /* 0x0004740001047983 */ /* 0x000ee20000300800 */
[----:B------:R-:W-:-:S04]  /*2a050*/  VIADD R0, R0, 0x32460 ;  /* 0x0003246000007836 */ /* 0x000fc80000000000 */
[----:B---3--:R-:W-:-:S04]  /*2a060*/  IMAD R4, R4, 0x8, R0 ;  /* 0x0000000804047824 */ /* 0x008fc800078e0200 */
[----:B------:R-:W3:Y:S02]  /*2a070*/  SYNCS.PHASECHK.TRANS64.TRYWAIT P0, [R4+URZ], R5 ;  /* 0x00000005040075a7 */ /* 0x000ee4000800017f */
[----:B---3--:R-:W-:Y:S05]  /*2a080*/  @!P0 BRA `(.L_x_3438) ;  /* 0x0000002800f48947 */ /* 0x008fea0003800000 */
.L_x_3526:
[----:B------:R-:W-:-:S07]  /*2a090*/  IMAD R3, R3, 0x8, R0 ;  /* 0x0000000803037824 */ /* 0x000fce00078e0200 */
.L_x_3439:
[----:B----4-:R4:W0:Y:S02]  /*2a0a0*/  SYNCS.PHASECHK.TRANS64.TRYWAIT P0, [R3+URZ], R2 ;  /* 0x00000002030075a7 */ /* 0x010824000800017f */
[----:B0-----:R-:W-:Y:S05]  /*2a0b0*/  @!P0 NANOSLEEP.SYNCS 0x989680 ;  /* 0x009896800000895d */ /* 0x001fea0003900000 */
[----:B------:R-:W0:Y:S02]  /*2a0c0*/  @!P0 SYNCS.PHASECHK.TRANS64 P0, [R3+URZ], R2 ;  /* 0x00000002030085a7 */ /* 0x000e24000800007f */
[----:B0-----:R-:W-:Y:S05]  /*2a0d0*/  @!P0 BRA `(.L_x_3439) ;  /* 0xfffffffc00f08947 */ /* 0x001fea000383ffff */
.L_x_3432:
[----:B------:R-:W-:Y:S05]  /*2a0e0*/  BSYNC B0 ;  /* 0x0000000000007941 */ /* 0x000fea0003800000 */
.L_x_3431:
[----:B------:R-:W-:Y:S05]  /*2a0f0*/  EXIT ;  /* 0x000000000000794d */ /* 0x000fea0003800000 */
.L_x_3188:
[----:B0-----:R-:W-:-:S04]  /*2a100*/  IMAD.U32 R9, RZ, RZ, UR46 ;  /* 0x0000002eff097e24 */ /* 0x001fc8000f8e00ff */
[----:B------:R0:W1:Y:S03]  /*2a110*/  SYNCS.PHASECHK.TRANS64.TRYWAIT P0, [R9+URZ+0x32400], R0 ;  /* 0x03240000090075a7 */ /* 0x000066000800017f */
[----:B-1----:R-:W-:Y:S05]  /*2a120*/  @!P0 NANOSLEEP.SYNCS 0x989680 ;  /* 0x009896800000895d */ /* 0x002fea0003900000 */
[----:B------:R-:W1:Y:S02]  /*2a130*/  @!P0 SYNCS.PHASECHK.TRANS64 P0, [R9+URZ+0x32400], R0 ;  /* 0x03240000090085a7 */ /* 0x000e64000800007f */
[----:B-1----:R-:W-:Y:S05]  /*2a140*/  @!P0 BRA `(.L_x_3188) ;  /* 0xfffffffc00ec8947 */ /* 0x002fea000383ffff */
[----:B------:R-:W-:Y:S05]  /*2a150*/  BRA `(.L_x_3440) ;  /* 0xfffffd8800007947 */ /* 0x000fea000383ffff */
.L_x_3195:
[----:B-1----:R1:W2:Y:S02]  /*2a160*/  SYNCS.PHASECHK.TRANS64.TRYWAIT P0, [R20+URZ], R21 ;  /* 0x00000015140075a7 */ /* 0x0022a4000800017f */
[----:B--2---:R-:W-:Y:S05]  /*2a170*/  @!P0 NANOSLEEP.SYNCS 0x989680 ;  /* 0x009896800000895d */ /* 0x004fea0003900000 */
[----:B------:R-:W2:Y:S02]  /*2a180*/  @!P0 SYNCS.PHASECHK.TRANS64 P0, [R20+URZ], R21 ;  /* 0x00000015140085a7 */ /* 0x000ea4000800007f */
[----:B--2---:R-:W-:Y:S05]  /*2a190*/  @!P0 BRA `(.L_x_3195) ;  /* 0xfffffffc00f08947 */ /* 0x004fea000383ffff */
[----:B------:R-:W-:Y:S05]  /*2a1a0*/  BRA `(.L_x_3194) ;  /* 0xfffffd8c00107947 */ /* 0x000fea000383ffff */
.L_x_3197:
[----:B0-----:R-:W-:-:S04]  /*2a1b0*/  IMAD.U32 R9, RZ, RZ, UR46 ;  /* 0x0000002eff097e24 */ /* 0x001fc8000f8e00ff */
[----:B------:R0:W1:Y:S03]  /*2a1c0*/  SYNCS.PHASECHK.TRANS64.TRYWAIT P0, [R9+URZ+0x32410], R8 ;  /* 0x03241008090075a7 */ /* 0x000066000800017f */
[----:B-1----:R-:W-:Y:S05]  /*2a1d0*/  @!P0 NANOSLEEP.SYNCS 0x989680 ;  /* 0x009896800000895d */ /* 0x002fea0003900000 */
[----:B------:R-:W1:Y:S02]  /*2a1e0*/  @!P0 SYNCS.PHASECHK.TRANS64 P0, [R9+URZ+0x32410], R8 ;  /* 0x03241008090085a7 */ /* 0x000e64000800007f */
[----:B-1----:R-:W-:Y:S05]  /*2a1f0*/  @!P0 BRA `(.L_x_3197) ;  /* 0xfffffffc00ec8947 */ /* 0x002fea000383ffff */
[----:B------:R-:W-:Y:S05]  /*2a200*/  BRA `(.L_x_3441) ;  /* 0xfffffd8c00e47947 */ /* 0x000fea000383ffff */
.L_x_3204:
[----:B-1----:R1:W2:Y:S02]  /*2a210*/  SYNCS.PHASECHK.TRANS64.TRYWAIT P0, [R8+URZ], R9 ;  /* 0x00000009080075a7 */ /* 0x0022a4000800017f */
[----:B--2---:R-:W-:Y:S05]  /*2a220*/  @!P0 NANOSLEEP.SYNCS 0x989680 ;  /* 0x009896800000895d */ /* 0x004fea0003900000 */
[----:B------:R-:W2:Y:S02]  /*2a230*/  @!P0 SYNCS.PHASECHK.TRANS64 P0, [R8+URZ], R9 ;  /* 0x00000009080085a7 */ /* 0x000ea4000800007f */
[----:B--2---:R-:W-:Y:S05]  /*2a240*/  @!P0 BRA `(.L_x_3204) ;  /* 0xfffffffc00f08947 */ /* 0x004fea000383ffff */
[----:B------:R-:W-:Y:S05]  /*2a250*/  BRA `(.L_x_3203) ;  /* 0xfffffd9000287947 */ /* 0x000fea000383ffff */
.L_x_3239:
[----:B0-----:R0:W1:Y:S02]  /*2a260*/  SYNCS.PHASECHK.TRANS64.TRYWAIT P2, [R0+URZ], R3 ;  /* 0x00000003000075a7 */ /* 0x001064000804017f */
[----:B-1----:R-:W-:Y:S05]  /*2a270*/  @!P2 NANOSLEEP.SYNCS 0x989680 ;  /* 0x009896800000a95d */ /* 0x002fea0003900000 */
[----:B------:R-:W1:Y:S02]  /*2a280*/  @!P2 SYNCS.PHASECHK.TRANS64 P2, [R0+URZ], R3 ;  /* 0x000000030000a5a7 */ /* 0x000e64000804007f */
[----:B-1----:R-:W-:Y:S05]  /*2a290*/  @!P2 BRA `(.L_x_3239) ;  /* 0xfffffffc00f0a947 */ /* 0x002fea000383ffff */
[----:B------:R-:W-:Y:S05]  /*2a2a0*/  BRA `(.L_x_3238) ;  /* 0xfffffdfc00887947 */ /* 0x000fea000383ffff */
.L_x_3246:
[----:B-1----:R1:W2:Y:S02]  /*2a2b0*/  SYNCS.PHASECHK.TRANS64.TRYWAIT P2, [R4+URZ], R5 ;  /* 0x00000005040075a7 */ /* 0x0022a4000804017f */
[----:B--2---:R-:W-:Y:S05]  /*2a2c0*/  @!P2 NANOSLEEP.SYNCS 0x989680 ;  /* 0x009896800000a95d */ /* 0x004fea0003900000 */
[----:B------:R-:W2:Y:S02]  /*2a2d0*/  @!P2 SYNCS.PHASECHK.TRANS64 P2, [R4+URZ], R5 ;  /* 0x000000050400a5a7 */ /* 0x000ea4000804007f */
[----:B--2---:R-:W-:Y:S05]  /*2a2e0*/  @!P2 BRA `(.L_x_3246) ;  /* 0xfffffffc00f0a947 */ /* 0x004fea000383ffff */
[----:B------:R-:W-:Y:S05]  /*2a2f0*/  BRA `(.L_x_3245) ;  /* 0xfffffe0000ac7947 */ /* 0x000fea000383ffff */
.L_x_3257:
[----:B-1----:R1:W2:Y:S02]  /*2a300*/  SYNCS.PHASECHK.TRANS64.TRYWAIT P1, [R0+URZ], R7 ;  /* 0x00000007000075a7 */ /* 0x0022a4000802017f */
[----:B--2---:R-:W-:Y:S05]  /*2a310*/  @!P1 NANOSLEEP.SYNCS 0x989680 ;  /* 0x009896800000995d */ /* 0x004fea0003900000 */
[----:B------:R-:W2:Y:S02]  /*2a320*/  @!P1 SYNCS.PHASECHK.TRANS64 P1, [R0+URZ], R7 ;  /* 0x00000007000095a7 */ /* 0x000ea4000802007f */
[----:B--2---:R-:W-:Y:S05]  /*2a330*/  @!P1 BRA `(.L_x_3257) ;  /* 0xfffffffc00f09947 */ /* 0x004fea000383ffff */
[----:B------:R-:W-:Y:S05]  /*2a340*/  BRA `(.L_x_3256) ;  /* 0xfffffe9800d07947 */ /* 0x000fea000383ffff */
.L_x_3264:
[----:B-1----:R1:W2:Y:S02]  /*2a350*/  SYNCS.PHASECHK.TRANS64.TRYWAIT P1, [R4+URZ], R5 ;  /* 0x00000005040075a7 */ /* 0x0022a4000802017f */
[----:B--2---:R-:W-:Y:S05]  /*2a360*/  @!P1 NANOSLEEP.SYNCS 0x989680 ;  /* 0x009896800000995d */ /* 0x004fea0003900000 */
[----:B------:R-:W2:Y:S02]  /*2a370*/  @!P1 SYNCS.PHASECHK.TRANS64 P1, [R4+URZ], R5 ;  /* 0x00000005040095a7 */ /* 0x000ea4000802007f */
[----:B--2---:R-:W-:Y:S05]  /*2a380*/  @!P1 BRA `(.L_x_3264) ;  /* 0xfffffffc00f09947 */ /* 0x004fea000383ffff */
[----:B------:R-:W-:Y:S05]  /*2a390*/  BRA `(.L_x_3263) ;  /* 0xfffffe9c00f47947 */ /* 0x000fea000383ffff */
.L_x_3331:
        /* <DEDUP_REMOVED lines=11> */
.L_x_3443:
[----:B------:R-:W-:Y:S05]  /*2a450*/  BSYNC B0 ;  /* 0x0000000000007941 */ /* 0x000fea0003800000 */
.L_x_3442:
[----:B------:R-:W-:Y:S05]  /*2a460*/  BRA `(.L_x_3444) ;  /* 0xffffffa400847947 */ /* 0x000fea000383ffff */
.L_x_3333:
[----:B------:R-:W-:Y:S01]  /*2a470*/  BSSY B0, `(.L_x_3445) ;  /* 0x0000006000007945 */ /* 0x000fe20003800000 */
[----:B------:R-:W-:-:S07]  /*2a480*/  IMAD.MOV.U32 R15, RZ, RZ, -0x1 ;  /* 0xffffffffff0f7424 */ /* 0x000fce00078e00ff */
[----:B012-4-:R-:W-:Y:S05]  /*2a490*/  WARPSYNC.COLLECTIVE R15, `(.L_x_3446) ;  /* 0x000000000f0c7348 */ /* 0x017fea0003c00000 */
[----:B------:R-:W-:Y:S02]  /*2a4a0*/  ELECT P6, UR62, PT ;  /* 0x00000000003e782f */ /* 0x000fe400038c0000 */
[----:B------:R-:W-:Y:S01]  /*2a4b0*/  MOV R14, UR62 ;  /* 0x0000003e000e7c02 */ /* 0x000fe20008000f00 */
[----:B012-4-:R-:W-:Y:S10]  /*2a4c0*/  ENDCOLLECTIVE ;  /* 0x000000000000791b */ /* 0x017ff40003800000 */
.L_x_3446:
[----:B------:R-:W-:Y:S05]  /*2a4d0*/  BSYNC B0 ;  /* 0x0000000000007941 */ /* 0x000fea0003800000 */
.L_x_3445:
[----:B------:R-:W-:Y:S05]  /*2a4e0*/  BRA `(.L_x_3447) ;  /* 0xffffffa400907947 */ /* 0x000fea000383ffff */
.L_x_3335:
[----:B--2---:R2:W3:Y:S02]  /*2a4f0*/  SYNCS.PHASECHK.TRANS64.TRYWAIT P0, [R0+URZ+0x32440], R2 ;  /* 0x03244002000075a7 */ /* 0x0044e4000800017f */
[----:B---3--:R-:W-:Y:S05]  /*2a500*/  @!P0 NANOSLEEP.SYNCS 0x989680 ;  /* 0x009896800000895d */ /* 0x008fea0003900000 */
[----:B------:R-:W3:Y:S02]  /*2a510*/  @!P0 SYNCS.PHASECHK.TRANS64 P0, [R0+URZ+0x32440], R2 ;  /* 0x03244002000085a7 */ /* 0x000ee4000800007f */
[----:B---3--:R-:W-:Y:S05]  /*2a520*/  @!P0 BRA `(.L_x_3335) ;  /* 0xfffffffc00f08947 */ /* 0x008fea000383ffff */
[----:B------:R-:W-:Y:S05]  /*2a530*/  BRA `(.L_x_3448) ;  /* 0xffffffa400f87947 */ /* 0x000fea000383ffff */
.L_x_3339:
[----:B------:R0:W5:Y:S01]  /*2a540*/  LDL R2, [R1+0x4a4] ;  /* 0x0004a40001027983 */ /* 0x0001620000100800 */
[----:B------:R-:W-:Y:S02]  /*2a550*/  IMAD.MOV.U32 R6, RZ, RZ, R11 ;  /* 0x000000ffff067224 */ /* 0x000fe400078e000b */
        /* <DEDUP_REMOVED lines=8> */
.L_x_3449:
[----:B------:R0:W-:Y:S01]  /*2a5e0*/  STL [R1+0x494], R8 ;  /* 0x0004940801007387 */ /* 0x0001e20000100800 */
[----:B------:R-:W-:Y:S02]  /*2a5f0*/  IMAD.MOV.U32 R13, RZ, RZ, R3 ;  /* 0x000000ffff0d7224 */ /* 0x000fe400078e0003 */
[----:B------:R-:W-:-:S07]  /*2a600*/  IMAD.MOV.U32 R4, RZ, RZ, R14 ;  /* 0x000000ffff047224 */ /* 0x000fce00078e000e */
[----:B0-----:R-:W-:Y:S05]  /*2a610*/  WARPSYNC.COLLECTIVE R15, `(.L_x_3450) ;  /* 0x000000000f087348 */ /* 0x001fea0003c00000 */
[----:B------:R1:W2:Y:S02]  /*2a620*/  SHFL.IDX P6, R14, R13, R12, R11 ;  /* 0x0000000c0d0e7389 */ /* 0x0002a400000c000b */
[----:B012---:R-:W-:Y:S01]  /*2a630*/  ENDCOLLECTIVE ;  /* 0x000000000000791b */ /* 0x007fe20003800000 */
.L_x_3450:
[----:B------:R-:W-:Y:S02]  /*2a640*/  IMAD.MOV.U32 R13, RZ, RZ, R0 ;  /* 0x000000ffff0d7224 */ /* 0x000fe400078e0000 */
[----:B------:R-:W-:Y:S02]  /*2a650*/  IMAD.MOV.U32 R12, RZ, RZ, 0x1 ;  /* 0x00000001ff0c7424 */ /* 0x000fe400078e00ff */
[----:B------:R-:W-:-:S07]  /*2a660*/  IMAD.MOV.U32 R5, RZ, RZ, R14 ;  /* 0x000000ffff057224 */ /* 0x000fce00078e000e */
[----:B------:R-:W-:Y:S05]  /*2a670*/  WARPSYNC.COLLECTIVE R15, `(.L_x_3451) ;  /* 0x000000000f087348 */ /* 0x000fea0003c00000 */
[----:B------:R0:W1:Y:S02]  /*2a680*/  SHFL.IDX P6, R14, R13, R12, R11 ;  /* 0x0000000c0d0e7389 */ /* 0x00006400000c000b */
[----:B01----:R-:W-:Y:S01]  /*2a690*/  ENDCOLLECTIVE ;  /* 0x000000000000791b */ /* 0x003fe20003800000 */
.L_x_3451:
[----:B------:R-:W-:Y:S02]  /*2a6a0*/  IMAD.MOV.U32 R13, RZ, RZ, R3 ;  /* 0x000000ffff0d7224 */ /* 0x000fe400078e0003 */
[----:B------:R-:W-:Y:S02]  /*2a6b0*/  IMAD R2, R2, R7, RZ ;  /* 0x0000000702027224 */ /* 0x000fe400078e02ff */
[----:B------:R-:W-:-:S07]  /*2a6c0*/  IMAD.MOV.U32 R7, RZ, RZ, R14 ;  /* 0x000000ffff077224 */ /* 0x000fce00078e000e */
[----:B------:R-:W-:Y:S05]  /*2a6d0*/  WARPSYNC.COLLECTIVE R15, `(.L_x_3452) ;  /* 0x000000000f087348 */ /* 0x000fea0003c00000 */
[----:B------:R0:W1:Y:S02]  /*2a6e0*/  SHFL.IDX P6, R14, R13, R12, R11 ;  /* 0x0000000c0d0e7389 */ /* 0x00006400000c000b */
[----:B01----:R-:W-:Y:S01]  /*2a6f0*/  ENDCOLLECTIVE ;  /* 0x000000000000791b */ /* 0x003fe20003800000 */
.L_x_3452:
[----:B------:R-:W-:-:S13]  /*2a700*/  ISETP.GE.AND P1, PT, R8, R2, PT ;  /* 0x000000020800720c */ /* 0x000fda0003f26270 */
[----:B------:R-:W-:Y:S01]  /*2a710*/  @!P1 LEA R5, P3, R10, R5, 0x1 ;  /* 0x000000050a059211 */ /* 0x000fe200078608ff */
[----:B------:R-:W-:Y:S02]  /*2a720*/  IMAD.MOV.U32 R13, RZ, RZ, R0 ;  /* 0x000000ffff0d7224 */ /* 0x000fe400078e0000 */
[----:B------:R-:W-:Y:S02]  /*2a730*/  IMAD.MOV.U32 R12, RZ, RZ, 0x2 ;  /* 0x00000002ff0c7424 */ /* 0x000fe400078e00ff */
[----:B------:R-:W-:-:S05]  /*2a740*/  @!P1 IMAD.X R4, RZ, RZ, R4, P3 ;  /* 0x000000ffff049224 */ /* 0x000fca00018e0604 */
[----:B------:R-:W-:Y:S01]  /*2a750*/  @!P1 LOP3.LUT R5, R5, R4, RZ, 0x3c, !PT ;  /* 0x0000000405059212 */ /* 0x000fe200078e3cff */
[----:B------:R-:W-:-:S07]  /*2a760*/  IMAD.MOV.U32 R6, RZ, RZ, R14 ;  /* 0x000000ffff067224 */ /* 0x000fce00078e000e */
[----:B------:R-:W-:Y:S05]  /*2a770*/  WARPSYNC.COLLECTIVE R15, `(.L_x_3453) ;  /* 0x000000000f087348 */ /* 0x000fea0003c00000 */
[----:B------:R0:W1:Y:S02]  /*2a780*/  SHFL.IDX P6, R14, R13, R12, R11 ;  /* 0x0000000c0d0e7389 */ /* 0x00006400000c000b */
[----:B01----:R-:W-:Y:S01]  /*2a790*/  ENDCOLLECTIVE ;  /* 0x000000000000791b */ /* 0x003fe20003800000 */
.L_x_3453:
[----:B------:R-:W-:-:S04]  /*2a7a0*/  @!P1 LOP3.LUT R4, R5, R4, RZ, 0x3c, !PT ;  /* 0x0000000405049212 */ /* 0x000fc800078e3cff */
[----:B------:R-:W-:-:S05]  /*2a7b0*/  @!P1 LOP3.LUT R5, R5, R4, RZ, 0x3c, !PT ;  /* 0x0000000405059212 */ /* 0x000fca00078e3cff */
[----:B------:R-:W-:Y:S01]  /*2a7c0*/  @!PT LDS RZ, [RZ] ;  /* 0x00000000fffff984 */ /* 0x000fe20000000800 */
[----:B------:R-:W-:Y:S01]  /*2a7d0*/  @!PT LDS RZ, [RZ] ;  /* 0x00000000fffff984 */ /* 0x000fe20000000800 */
[----:B------:R-:W-:Y:S01]  /*2a7e0*/  @!PT LDS RZ, [RZ] ;  /* 0x00000000fffff984 */ /* 0x000fe20000000800 */
[----:B------:R0:W-:Y:S01]  /*2a7f0*/  @!P1 LDGSTS.E.BYPASS.LTC128B.128 [R9+0x18400], desc[UR40][R4.64], !P0 ;  /* 0x1840000004099fae */ /* 0x0001e2000c101d68 */
[----:B------:R-:W-:Y:S02]  /*2a800*/  IMAD.MOV.U32 R13, RZ, RZ, R3 ;  /* 0x000000ffff0d7224 */ /* 0x000fe400078e0003 */
[----:B0-----:R-:W-:-:S05]  /*2a810*/  VIADD R5, R8, 0x10 ;  /* 0x0000001008057836 */ /* 0x001fca0000000000 */
[----:B------:R-:W-:Y:S01]  /*2a820*/  ISETP.GE.AND P2, PT, R5, R2, PT ;  /* 0x000000020500720c */ /* 0x000fe20003f46270 */
[----:B------:R0:W-:-:S12]  /*2a830*/  STL [R1+0x4b8], R5 ;  /* 0x0004b80501007387 */ /* 0x0001d80000100800 */
[----:B0-----:R-:W-:Y:S01]  /*2a840*/  @!P2 LEA R5, P1, R10, R6, 0x1 ;  /* 0x000000060a05a211 */ /* 0x001fe200078208ff */
[----:B------:R-:W-:-:S12]  /*2a850*/  IMAD.MOV.U32 R6, RZ, RZ, R14 ;  /* 0x000000ffff067224 */ /* 0x000fd800078e000e */
[----:B------:R-:W-:Y:S05]  /*2a860*/  WARPSYNC.COLLECTIVE R15, `(.L_x_3454) ;  /* 0x000000000f087348 */ /* 0x000fea0003c00000 */
[----:B------:R0:W1:Y:S02]  /*2a870*/  SHFL.IDX P6, R14, R13, R12, R11 ;  /* 0x0000000c0d0e7389 */ /* 0x00006400000c000b */
[----:B01----:R-:W-:Y:S01]  /*2a880*/  ENDCOLLECTIVE ;  /* 0x000000000000791b */ /* 0x003fe20003800000 */
.L_x_3454:
[----:B------:R-:W-:Y:S02]  /*2a890*/  @!P2 IMAD.X R4, RZ, RZ, R7, P1 ;  /* 0x000000ffff04a224 */ /* 0x000fe400008e0607 */
[----:B------:R-:W-:-:S03]  /*2a8a0*/  VIADD R7, R8, 0x20 ;  /* 0x0000002008077836 */ /* 0x000fc60000000000 */
[----:B------:R-:W-:Y:S02]  /*2a8b0*/  @!P2 LOP3.LUT R5, R5, R4, RZ, 0x3c, !PT ;  /* 0x000000040505a212 */ /* 0x000fe400078e3cff */
[----:B------:R-:W-:Y:S01]  /*2a8c0*/  ISETP.GE.AND P1, PT, R7, R2, PT ;  /* 0x000000020700720c */ /* 0x000fe20003f26270 */
[----:B------:R0:W-:Y:S01]  /*2a8d0*/  STL [R1+0x4bc], R7 ;  /* 0x0004bc0701007387 */ /* 0x0001e20000100800 */
[----:B------:R-:W-:Y:S01]  /*2a8e0*/  @!P2 LOP3.LUT R4, R5, R4, RZ, 0x3c, !PT ;  /* 0x000000040504a212 */ /* 0x000fe200078e3cff */
[----:B------:R-:W-:-:S03]  /*2a8f0*/  IMAD.MOV.U32 R13, RZ, RZ, R0 ;  /* 0x000000ffff0d7224 */ /* 0x000fc600078e0000 */
[----:B------:R-:W-:Y:S01]  /*2a900*/  @!P2 LOP3.LUT R5, R5, R4, RZ, 0x3c, !PT ;  /* 0x000000040505a212 */ /* 0x000fe200078e3cff */
[----:B------:R-:W-:-:S04]  /*2a910*/  IMAD.MOV.U32 R12, RZ, RZ, 0x3 ;  /* 0x00000003ff0c7424 */ /* 0x000fc800078e00ff */
[----:B------:R-:W-:Y:S01]  /*2a920*/  @!PT LDS RZ, [RZ] ;  /* 0x00000000fffff984 */ /* 0x000fe20000000800 */
[----:B------:R-:W-:Y:S01]  /*2a930*/  @!PT LDS RZ, [RZ] ;  /* 0x00000000fffff984 */ /* 0x000fe20000000800 */
[----:B------:R-:W-:Y:S01]  /*2a940*/  @!PT LDS RZ, [RZ] ;  /* 0x00000000fffff984 */ /* 0x000fe20000000800 */
[----:B------:R1:W-:Y:S01]  /*2a950*/  @!P2 LDGSTS.E.BYPASS.LTC128B.128 [R9+0x18c00], desc[UR40][R4.64], !P0 ;  /* 0x18c000000409afae */ /* 0x0003e2000c101d68 */
[----:B0-----:R-:W-:-:S05]  /*2a960*/  VIADD R7, R8, 0x30 ;  /* 0x0000003008077836 */ /* 0x001fca0000000000 */
[----:B------:R0:W-:Y:S01]  /*2a970*/  STL [R1+0x4c8], R7 ;  /* 0x0004c80701007387 */ /* 0x0001e20000100800 */
[----:B-1----:R-:W-:-:S07]  /*2a980*/  IMAD.MOV.U32 R4, RZ, RZ, R14 ;  /* 0x000000ffff047224 */ /* 0x002fce00078e000e */
[----:B0-----:R-:W-:Y:S05]  /*2a990*/  WARPSYNC.COLLECTIVE R15, `(.L_x_3455) ;  /* 0x000000000f087348 */ /* 0x001fea0003c00000 */
[----:B------:R1:W2:Y:S02]  /*2a9a0*/  SHFL.IDX P6, R14, R13, R12, R11 ;  /* 0x0000000c0d0e7389 */ /* 0x0002a400000c000b */
[----:B012---:R-:W-:Y:S01]  /*2a9b0*/  ENDCOLLECTIVE ;  /* 0x000000000000791b */ /* 0x007fe20003800000 */
.L_x_3455:
        /* <DEDUP_REMOVED lines=10> */
.L_x_3456:
        /* <DEDUP_REMOVED lines=13> */
.L_x_3457:
        /* <DEDUP_REMOVED lines=10> */
.L_x_3458:
        /* <DEDUP_REMOVED lines=13> */
.L_x_3459:
        /* <DEDUP_REMOVED lines=10> */
.L_x_3460:
        /* <DEDUP_REMOVED lines=13> */
.L_x_3461:
        /* <DEDUP_REMOVED lines=10> */
.L_x_3462:
        /* <DEDUP_REMOVED lines=11> */
.L_x_3463:
        /* <DEDUP_REMOVED lines=10> */
.L_x_3464:
[----:B------:R-:W-:Y:S01]  /*2b000*/  @!PT LDS RZ, [RZ] ;  /* 0x00000000fffff984 */ /* 0x000fe20000000800 */
[----:B------:R-:W-:Y:S01]  /*2b010*/  @!PT LDS RZ, [RZ] ;  /* 0x00000000fffff984 */ /* 0x000fe20000000800 */
[----:B------:R-:W-:Y:S01]  /*2b020*/  @!PT LDS RZ, [RZ] ;  /* 0x00000000fffff984 */ /* 0x000fe20000000800 */
[----:B------:R1:W-:Y:S01]  /*2b030*/  @!P1 LDGSTS.E.BYPASS.LTC128B.128 [R9+0x1b400], desc[UR40][R4.64], !P0 ;  /* 0x1b40000004099fae */ /* 0x0003e2000c101d68 */
[----:B------:R-:W-:Y:S01]  /*2b040*/  IMAD.MOV.U32 R3, RZ, RZ, R14 ;  /* 0x000000ffff037224 */ /* 0x000fe200078e000e */
[----:B------:R-:W-:Y:S06]  /*2b050*/  BRA `(.L_x_3465) ;  /* 0xffffffa8009c7947 */ /* 0x000fec000383ffff */
.L_x_3343:
[----:B------:R-:W2:Y:S04]  /*2b060*/  LDL.LU R3, [R1+0x4a4] ;  /* 0x0004a40001037983 */ /* 0x000ea80000300800 */
[----:B------:R-:W3:Y:S04]  /*2b070*/  LDL.LU R6, [R1+0x494] ;  /* 0x0004940001067983 */ /* 0x000ee80000300800 */
[----:B------:R-:W4:Y:S04]  /*2b080*/  LDL.LU R15, [R1+0x4b8] ;  /* 0x0004b800010f7983 */ /* 0x000f280000300800 */
[----:B------:R-:W5:Y:S04]  /*2b090*/  LDL.LU R9, [R1+0x48c] ;  /* 0x00048c0001097983 */ /* 0x000f680000300800 */
[----:B------:R-:W5:Y:S04]  /*2b0a0*/  LDL.LU R14, [R1+0x4bc] ;  /* 0x0004bc00010e7983 */ /* 0x000f680000300800 */
[----:B------:R-:W5:Y:S04]  /*2b0b0*/  LDL.LU R13, [R1+0x4c8] ;  /* 0x0004c800010d7983 */ /* 0x000f680000300800 */
[----:B------:R-:W5:Y:S04]  /*2b0c0*/  LDL.LU R11, [R1+0x4d0] ;  /* 0x0004d000010b7983 */ /* 0x000f680000300800 */
[----:B------:R-:W5:Y:S04]  /*2b0d0*/  LDL.LU R12, [R1+0x4cc] ;  /* 0x0004cc00010c7983 */ /* 0x000f680000300800 */
[----:B------:R-:W5:Y:S01]  /*2b0e0*/  LDL.LU R10, [R1+0x4d4] ;  /* 0x0004d400010a7983 */ /* 0x000f620000300800 */
[----:B------:R-:W-:Y:S01]  /*2b0f0*/  BSSY B0, `(.L_x_3466) ;  /* 0x000001b000007945 */ /* 0x000fe20003800000 */
[----:B--2---:R-:W-:-:S05]  /*2b100*/  IMAD R3, R3, R7, RZ ;  /* 0x0000000703037224 */ /* 0x004fca00078e02ff */
[-C--:B---3--:R-:W-:Y:S02]  /*2b110*/  ISETP.GE.AND P4, PT, R6, R3.reuse, PT ;  /* 0x000000030600720c */ /* 0x088fe40003f86270 */
[----:B----4-:R-:W-:Y:S02]  /*2b120*/  ISETP.GE.AND P5, PT, R15, R3, PT ;  /* 0x000000030f00720c */ /* 0x010fe40003fa6270 */
[----:B-----5:R-:W-:-:S09]  /*2b130*/  LOP3.LUT R9, R9, 0xffffffef, RZ, 0xc0, !PT ;  /* 0xffffffef09097812 */ /* 0x020fd200078ec0ff */
[----:B------:R-:W-:Y:S02]  /*2b140*/  @P4 LOP3.LUT R9, R9, 0x10, RZ, 0xfc, !PT ;  /* 0x0000001009094812 */ /* 0x000fe400078efcff */
[----:B------:R-:W-:Y:S02]  /*2b150*/  ISETP.GE.AND P6, PT, R14, R3, PT ;  /* 0x000000030e00720c */ /* 0x000fe40003fc6270 */
[----:B------:R-:W-:-:S04]  /*2b160*/  LOP3.LUT R9, R9, 0xfffffff7, RZ, 0xc0, !PT ;  /* 0xfffffff709097812 */ /* 0x000fc800078ec0ff */
[----:B------:R-:W-:Y:S02]  /*2b170*/  @P5 LOP3.LUT R9, R9, 0x8, RZ, 0xfc, !PT ;  /* 0x0000000809095812 */ /* 0x000fe400078efcff */
[----:B------:R-:W-:Y:S02]  /*2b180*/  ISETP.GE.AND P4, PT, R13, R3, PT ;  /* 0x000000030d00720c */ /* 0x000fe40003f86270 */
[----:B------:R-:W-:-:S04]  /*2b190*/  LOP3.LUT R9, R9, 0xfffffffb, RZ, 0xc0, !PT ;  /* 0xfffffffb09097812 */ /* 0x000fc800078ec0ff */
[----:B------:R-:W-:Y:S02]  /*2b1a0*/  @P6 LOP3.LUT R9, R9, 0x4, RZ, 0xfc, !PT ;  /* 0x0000000409096812 */ /* 0x000fe400078efcff */
[----:B------:R-:W-:Y:S02]  /*2b1b0*/  ISETP.GE.AND P6, PT, R11, R3, PT ;  /* 0x000000030b00720c */ /* 0x000fe40003fc6270 */
[----:B------:R-:W-:-:S04]  /*2b1c0*/  LOP3.LUT R9, R9, 0xfffffffd, RZ, 0xc0, !PT ;  /* 0xfffffffd09097812 */ /* 0x000fc800078ec0ff */
[----:B------:R-:W-:-:S04]  /*2b1d0*/  @P4 LOP3.LUT R9, R9, 0x2, RZ, 0xfc, !PT ;  /* 0x0000000209094812 */ /* 0x000fc800078efcff */
[----:B------:R-:W-:-:S04]  /*2b1e0*/  LOP3.LUT R9, R9, 0xffffffdf, RZ, 0xc0, !PT ;  /* 0xffffffdf09097812 */ /* 0x000fc800078ec0ff */
[----:B------:R-:W-:-:S05]  /*2b1f0*/  @P6 LOP3.LUT R9, R9, 0x20, RZ, 0xfc, !PT ;  /* 0x0000002009096812 */ /* 0x000fca00078efcff */
[----:B------:R0:W-:Y:S01]  /*2b200*/  STL [R1+0x48c], R9 ;  /* 0x00048c0901007387 */ /* 0x0001e20000100800 */
[-C--:B------:R-:W-:Y:S01]  /*2b210*/  ISETP.GE.AND P5, PT, R12, R3.reuse, PT ;  /* 0x000000030c00720c */ /* 0x080fe20003fa6270 */
[----:B------:R-:W-:Y:S01]  /*2b220*/  IMAD.MOV.U32 R13, RZ, RZ, R0 ;  /* 0x000000ffff0d7224 */ /* 0x000fe200078e0000 */
[----:B------:R-:W-:Y:S01]  /*2b230*/  ISETP.GE.AND P4, PT, R10, R3, PT ;  /* 0x000000030a00720c */ /* 0x000fe20003f86270 */
[----:B------:R-:W-:Y:S02]  /*2b240*/  IMAD.MOV.U32 R12, RZ, RZ, RZ ;  /* 0x000000ffff0c7224 */ /* 0x000fe400078e00ff */
[----:B------:R-:W-:Y:S02]  /*2b250*/  IMAD.MOV.U32 R11, RZ, RZ, 0x181f ;  /* 0x0000181fff0b7424 */ /* 0x000fe400078e00ff */
[----:B------:R-:W-:-:S08]  /*2b260*/  IMAD.MOV.U32 R15, RZ, RZ, -0x1 ;  /* 0xffffffffff0f7424 */ /* 0x000fd000078e00ff */
[----:B0-----:R-:W-:Y:S05]  /*2b270*/  WARPSYNC.COLLECTIVE R15, `(.L_x_3467) ;  /* 0x000000000f087348 */ /* 0x001fea0003c00000 */
[----:B------:R1:W2:Y:S02]  /*2b280*/  SHFL.IDX P6, R14, R13, R12, R11 ;  /* 0x0000000c0d0e7389 */ /* 0x0002a400000c000b */
[----:B012---:R-:W-:Y:S01]  /*2b290*/  ENDCOLLECTIVE ;  /* 0x000000000000791b */ /* 0x007fe20003800000 */
.L_x_3467:
[----:B------:R-:W-:Y:S05]  /*2b2a0*/  BSYNC B0 ;  /* 0x0000000000007941 */ /* 0x000fea0003800000 */
.L_x_3466:
[----:B------:R0:W5:Y:S04]  /*2b2b0*/  LDL.LU R9, [R1+0x48c] ;  /* 0x00048c0001097983 */ /* 0x0001680000300800 */
[----:B------:R0:W5:Y:S01]  /*2b2c0*/  LDL R7, [R1+0x47c] ;  /* 0x00047c0001077983 */ /* 0x0001620000100800 */
[----:B------:R-:W-:Y:S02]  /*2b2d0*/  IMAD.MOV.U32 R13, RZ, RZ, R2 ;  /* 0x000000ffff0d7224 */ /* 0x000fe400078e0002 */
[----:B------:R-:W-:Y:S02]  /*2b2e0*/  IMAD.MOV.U32 R12, RZ, RZ, RZ ;  /* 0x000000ffff0c7224 */ /* 0x000fe400078e00ff */
[----:B------:R-:W-:Y:S02]  /*2b2f0*/  IMAD.MOV.U32 R11, RZ, RZ, 0x181f ;  /* 0x0000181fff0b7424 */ /* 0x000fe400078e00ff */
[----:B------:R-:W-:-:S02]  /*2b300*/  IMAD.MOV.U32 R15, RZ, RZ, -0x1 ;  /* 0xffffffffff0f7424 */ /* 0x000fc400078e00ff */
[----:B0-----:R-:W-:-:S07]  /*2b310*/  IMAD.MOV.U32 R4, RZ, RZ, R14 ;  /* 0x000000ffff047224 */ /* 0x001fce00078e000e */
[----:B-----5:R-:W-:Y:S05]  /*2b320*/  WARPSYNC.COLLECTIVE R15, `(.L_x_3468) ;  /* 0x000000000f087348 */ /* 0x020fea0003c00000 */
[----:B------:R0:W1:Y:S02]  /*2b330*/  SHFL.IDX P6, R14, R13, R12, R11 ;  /* 0x0000000c0d0e7389 */ /* 0x00006400000c000b */
[----:B01---5:R-:W-:Y:S01]  /*2b340*/  ENDCOLLECTIVE ;  /* 0x000000000000791b */ /* 0x023fe20003800000 */
.L_x_3468:
[----:B------:R-:W-:Y:S02]  /*2b350*/  IMAD.MOV.U32 R13, RZ, RZ, R0 ;  /* 0x000000ffff0d7224 */ /* 0x000fe400078e0000 */
[----:B------:R-:W-:Y:S02]  /*2b360*/  IMAD.MOV.U32 R12, RZ, RZ, 0x1 ;  /* 0x00000001ff0c7424 */ /* 0x000fe400078e00ff */
[----:B------:R-:W-:Y:S01]  /*2b370*/  IMAD.MOV.U32 R5, RZ, RZ, R14 ;  /* 0x000000ffff057224 */ /* 0x000fe200078e000e */
[----:B------:R-:W-:-:S04]  /*2b380*/  LOP3.LUT R9, R9, 0xffbfffff, RZ, 0xc0, !PT ;  /* 0xffbfffff09097812 */ /* 0x000fc800078ec0ff */
[----:B------:R-:W-:-:S04]  /*2b390*/  @P5 LOP3.LUT R9, R9, 0x400000, RZ, 0xfc, !PT ;  /* 0x0040000009095812 */ /* 0x000fc800078efcff */
[C---:B------:R-:W-:Y:S02]  /*2b3a0*/  LOP3.LUT P5, RZ, R9.reuse, 0x10, RZ, 0xc0, !PT ;  /* 0x0000001009ff7812 */ /* 0x040fe400078ac0ff */
[----:B------:R-:W-:-:S04]  /*2b3b0*/  LOP3.LUT R9, R9, 0xffdfffff, RZ, 0xc0, !PT ;  /* 0xffdfffff09097812 */ /* 0x000fc800078ec0ff */
[----:B------:R-:W-:-:S04]  /*2b3c0*/  @P4 LOP3.LUT R9, R9, 0x200000, RZ, 0xfc, !PT ;  /* 0x0020000009094812 */ /* 0x000fc800078efcff */
[----:B------:R-:W-:Y:S01]  /*2b3d0*/  LOP3.LUT P4, RZ, R9, 0x8, RZ, 0xc0, !PT ;  /* 0x0000000809ff7812 */ /* 0x000fe2000788c0ff */
[----:B------:R0:W-:Y:S02]  /*2b3e0*/  STL [R1+0x48c], R9 ;  /* 0x00048c0901007387 */ /* 0x0001e40000100800 */
[----:B------:R-:W-:-:S05]  /*2b3f0*/  @!P5 LEA R5, P6, R8, R5, 0x1 ;  /* 0x000000050805d211 */ /* 0x000fca00078c08ff */
[----:B------:R-:W-:-:S05]  /*2b400*/  @!P5 IMAD.X R4, RZ, RZ, R4, P6 ;  /* 0x000000ffff04d224 */ /* 0x000fca00030e0604 */
[----:B0-----:R-:W-:-:S07]  /*2b410*/  @!P5 LOP3.LUT R5, R5, R4, RZ, 0x3c, !PT ;  /* 0x000000040505d212 */ /* 0x001fce00078e3cff */
[----:B------:R-:W-:Y:S05]  /*2b420*/  WARPSYNC.COLLECTIVE R15, `(.L_x_3469) ;  /* 0x000000000f087348 */ /* 0x000fea0003c00000 */
[----:B------:R0:W1:Y:S02]  /*2b430*/  SHFL.IDX P6, R14, R13, R12, R11 ;  /* 0x0000000c0d0e7389 */ /* 0x00006400000c000b */
[----:B01----:R-:W-:Y:S01]  /*2b440*/  ENDCOLLECTIVE ;  /* 0x000000000000791b */ /* 0x003fe20003800000 */
.L_x_3469:
        /* <DEDUP_REMOVED lines=15> */
.L_x_3470:
        /* <DEDUP_REMOVED lines=12> */
.L_x_3471:
        /* <DEDUP_REMOVED lines=12> */
.L_x_3472:
        /* <DEDUP_REMOVED lines=12> */
.L_x_3473:
        /* <DEDUP_REMOVED lines=12> */
.L_x_3474:
        /* <DEDUP_REMOVED lines=12> */
.L_x_3475:
        /* <DEDUP_REMOVED lines=12> */
.L_x_3476:
        /* <DEDUP_REMOVED lines=12> */
.L_x_3477:
        /* <DEDUP_REMOVED lines=11> */
.L_x_3478:
        /* <DEDUP_REMOVED lines=16> */
.L_x_3479:
[----:B------:R-:W-:Y:S02]  /*2bc30*/  IMAD.MOV.U32 R13, RZ, RZ, R2 ;  /* 0x000000ffff0d7224 */ /* 0x000fe400078e0002 */
[----:B------:R-:W-:-:S07]  /*2bc40*/  IMAD.MOV.U32 R6, RZ, RZ, R14 ;  /* 0x000000ffff067224 */ /* 0x000fce00078e000e */
[----:B------:R-:W-:Y:S05]  /*2bc50*/  WARPSYNC.COLLECTIVE R15, `(.L_x_3480) ;  /* 0x000000000f087348 */ /* 0x000fea0003c00000 */
[----:B------:R0:W1:Y:S02]  /*2bc60*/  SHFL.IDX P6, R14, R13, R12, R11 ;  /* 0x0000000c0d0e7389 */ /* 0x00006400000c000b */
[----:B01----:R-:W-:Y:S01]  /*2bc70*/  ENDCOLLECTIVE ;  /* 0x000000000000791b */ /* 0x003fe20003800000 */
.L_x_3480:
[----:B------:R-:W-:Y:S02]  /*2bc80*/  IMAD.MOV.U32 R13, RZ, RZ, R0 ;  /* 0x000000ffff0d7224 */ /* 0x000fe400078e0000 */
[----:B------:R-:W-:Y:S02]  /*2bc90*/  IMAD.MOV.U32 R12, RZ, RZ, 0x7 ;  /* 0x00000007ff0c7424 */ /* 0x000fe400078e00ff */
[----:B------:R-:W-:-:S07]  /*2bca0*/  IMAD.MOV.U32 R4, RZ, RZ, R14 ;  /* 0x000000ffff047224 */ /* 0x000fce00078e000e */
[----:B------:R-:W-:Y:S05]  /*2bcb0*/  WARPSYNC.COLLECTIVE R15, `(.L_x_3481) ;  /* 0x000000000f087348 */ /* 0x000fea0003c00000 */
[----:B------:R0:W1:Y:S02]  /*2bcc0*/  SHFL.IDX P6, R14, R13, R12, R11 ;  /* 0x0000000c0d0e7389 */ /* 0x00006400000c000b */
[----:B01----:R-:W-:Y:S01]  /*2bcd0*/  ENDCOLLECTIVE ;  /* 0x000000000000791b */ /* 0x003fe20003800000 */
.L_x_3481:
        /* <DEDUP_REMOVED lines=14> */
.L_x_3482:
[----:B------:R-:W-:Y:S01]  /*2bdc0*/  IMAD.MOV.U32 R2, RZ, RZ, R14 ;  /* 0x000000ffff027224 */ /* 0x000fe200078e000e */
[----:B------:R-:W-:Y:S06]  /*2bdd0*/  BRA `(.L_x_3483) ;  /* 0xffffffa800247947 */ /* 0x000fec000383ffff */
.L_x_3348:
[----:B0-----:R-:W3:Y:S02]  /*2bde0*/  LDL R2, [R1+0x470] ;  /* 0x0004700001027983 */ /* 0x001ee40000100800 */
[----:B---3--:R0:W3:Y:S02]  /*2bdf0*/  SYNCS.PHASECHK.TRANS64.TRYWAIT P0, [R2+URZ+0x32420], R0 ;  /* 0x03242000020075a7 */ /* 0x0080e4000800017f */
[----:B---3--:R-:W-:Y:S05]  /*2be00*/  @!P0 NANOSLEEP.SYNCS 0x989680 ;  /* 0x009896800000895d */ /* 0x008fea0003900000 */
[----:B------:R-:W3:Y:S02]  /*2be10*/  @!P0 SYNCS.PHASECHK.TRANS64 P0, [R2+URZ+0x32420], R0 ;  /* 0x03242000020085a7 */ /* 0x000ee4000800007f */
[----:B---3--:R-:W-:Y:S05]  /*2be20*/  @!P0 BRA `(.L_x_3348) ;  /* 0xfffffffc00ec8947 */ /* 0x008fea000383ffff */
[----:B------:R-:W-:Y:S05]  /*2be30*/  BRA `(.L_x_3484) ;  /* 0xffffffa800a07947 */ /* 0x000fea000383ffff */
.L_x_3352:
[----:B0-----:R0:W3:Y:S02]  /*2be40*/  SYNCS.PHASECHK.TRANS64.TRYWAIT P0, [R2+URZ+0x32460], R0 ;  /* 0x03246000020075a7 */ /* 0x0010e4000800017f */
[----:B---3--:R-:W-:Y:S05]  /*2be50*/  @!P0 NANOSLEEP.SYNCS 0x989680 ;  /* 0x009896800000895d */ /* 0x008fea0003900000 */
[----:B------:R-:W3:Y:S02]  /*2be60*/  @!P0 SYNCS.PHASECHK.TRANS64 P0, [R2+URZ+0x32460], R0 ;  /* 0x03246000020085a7 */ /* 0x000ee4000800007f */
[----:B---3--:R-:W-:Y:S05]  /*2be70*/  @!P0 BRA `(.L_x_3352) ;  /* 0xfffffffc00f08947 */ /* 0x008fea000383ffff */
[----:B------:R-:W-:Y:S05]  /*2be80*/  BRA `(.L_x_3485) ;  /* 0xffffffa800d07947 */ /* 0x000fea000383ffff */
.L_x_3367:
[----:B0-----:R0:W2:Y:S02]  /*2be90*/  SYNCS.PHASECHK.TRANS64.TRYWAIT P0, [R3+URZ+0x32440], R2 ;  /* 0x03244002030075a7 */ /* 0x0010a4000800017f */
[----:B--2---:R-:W-:Y:S05]  /*2bea0*/  @!P0 NANOSLEEP.SYNCS 0x989680 ;  /* 0x009896800000895d */ /* 0x004fea0003900000 */
[----:B------:R-:W2:Y:S02]  /*2beb0*/  @!P0 SYNCS.PHASECHK.TRANS64 P0, [R3+URZ+0x32440], R2 ;  /* 0x03244002030085a7 */ /* 0x000ea4000800007f */
[----:B--2---:R-:W-:Y:S05]  /*2bec0*/  @!P0 BRA `(.L_x_3367) ;  /* 0xfffffffc00f08947 */ /* 0x004fea000383ffff */
[----:B------:R-:W-:Y:S05]  /*2bed0*/  BRA `(.L_x_3486) ;  /* 0xffffffb000ec7947 */ /* 0x000fea000383ffff */
.L_x_3372:
[----:B--2---:R2:W3:Y:S02]  /*2bee0*/  SYNCS.PHASECHK.TRANS64.TRYWAIT P0, [R3+URZ+0x32460], R2 ;  /* 0x03246002030075a7 */ /* 0x0044e4000800017f */
[----:B---3--:R-:W-:Y:S05]  /*2bef0*/  @!P0 NANOSLEEP.SYNCS 0x989680 ;  /* 0x009896800000895d */ /* 0x008fea0003900000 */
[----:B------:R-:W3:Y:S02]  /*2bf00*/  @!P0 SYNCS.PHASECHK.TRANS64 P0, [R3+URZ+0x32460], R2 ;  /* 0x03246002030085a7 */ /* 0x000ee4000800007f */
[----:B---3--:R-:W-:Y:S05]  /*2bf10*/  @!P0 BRA `(.L_x_3372) ;  /* 0xfffffffc00f08947 */ /* 0x008fea000383ffff */
[----:B------:R-:W-:Y:S05]  /*2bf20*/  BRA `(.L_x_3487) ;  /* 0xffffffb400707947 */ /* 0x000fea000383ffff */
.L_x_3383:
[----:B0-----:R0:W2:Y:S02]  /*2bf30*/  SYNCS.PHASECHK.TRANS64.TRYWAIT P0, [R2+URZ+0x32440], R3 ;  /* 0x03244003020075a7 */ /* 0x0010a4000800017f */
[----:B--2---:R-:W-:Y:S05]  /*2bf40*/  @!P0 NANOSLEEP.SYNCS 0x989680 ;  /* 0x009896800000895d */ /* 0x004fea0003900000 */
[----:B------:R-:W2:Y:S02]  /*2bf50*/  @!P0 SYNCS.PHASECHK.TRANS64 P0, [R2+URZ+0x32440], R3 ;  /* 0x03244003020085a7 */ /* 0x000ea4000800007f */
[----:B--2---:R-:W-:Y:S05]  /*2bf60*/  @!P0 BRA `(.L_x_3383) ;  /* 0xfffffffc00f08947 */ /* 0x004fea000383ffff */
[----:B------:R-:W-:Y:S05]  /*2bf70*/  BRA `(.L_x_3488) ;  /* 0xffffffbc00707947 */ /* 0x000fea000383ffff */
.L_x_3388:
[----:B--2---:R2:W3:Y:S02]  /*2bf80*/  SYNCS.PHASECHK.TRANS64.TRYWAIT P0, [R2+URZ+0x32460], R3 ;  /* 0x03246003020075a7 */ /* 0x0044e4000800017f */
[----:B---3--:R-:W-:Y:S05]  /*2bf90*/  @!P0 NANOSLEEP.SYNCS 0x989680 ;  /* 0x009896800000895d */ /* 0x008fea0003900000 */
[----:B------:R-:W3:Y:S02]  /*2bfa0*/  @!P0 SYNCS.PHASECHK.TRANS64 P0, [R2+URZ+0x32460], R3 ;  /* 0x03246003020085a7 */ /* 0x000ee4000800007f */
[----:B---3--:R-:W-:Y:S05]  /*2bfb0*/  @!P0 BRA `(.L_x_3388) ;  /* 0xfffffffc00f08947 */ /* 0x008fea000383ffff */
[----:B------:R-:W-:Y:S05]  /*2bfc0*/  BRA `(.L_x_3489) ;  /* 0xffffffbc00f07947 */ /* 0x000fea000383ffff */
.L_x_3399:
[----:B0-----:R0:W2:Y:S02]  /*2bfd0*/  SYNCS.PHASECHK.TRANS64.TRYWAIT P0, [R3+URZ+0x32440], R2 ;  /* 0x03244002030075a7 */ /* 0x0010a4000800017f */
[----:B--2---:R-:W-:Y:S05]  /*2bfe0*/  @!P0 NANOSLEEP.SYNCS 0x989680 ;  /* 0x009896800000895d */ /* 0x004fea0003900000 */
[----:B------:R-:W2:Y:S02]  /*2bff0*/  @!P0 SYNCS.PHASECHK.TRANS64 P0, [R3+URZ+0x32440], R2 ;  /* 0x03244002030085a7 */ /* 0x000ea4000800007f */
[----:B--2---:R-:W-:Y:S05]  /*2c000*/  @!P0 BRA `(.L_x_3399) ;  /* 0xfffffffc00f08947 */ /* 0x004fea000383ffff */
[----:B------:R-:W-:Y:S05]  /*2c010*/  BRA `(.L_x_3490) ;  /* 0xffffffc400cc7947 */ /* 0x000fea000383ffff */
.L_x_3404:
[----:B--2---:R2:W3:Y:S02]  /*2c020*/  SYNCS.PHASECHK.TRANS64.TRYWAIT P0, [R3+URZ+0x32460], R2 ;  /* 0x03246002030075a7 */ /* 0x0044e4000800017f */
[----:B---3--:R-:W-:Y:S05]  /*2c030*/  @!P0 NANOSLEEP.SYNCS 0x989680 ;  /* 0x009896800000895d */ /* 0x008fea0003900000 */
[----:B------:R-:W3:Y:S02]  /*2c040*/  @!P0 SYNCS.PHASECHK.TRANS64 P0, [R3+URZ+0x32460], R2 ;  /* 0x03246002030085a7 */ /* 0x000ee4000800007f */
[----:B---3--:R-:W-:Y:S05]  /*2c050*/  @!P0 BRA `(.L_x_3404) ;  /* 0xfffffffc00f08947 */ /* 0x008fea000383ffff */
[----:B------:R-:W-:Y:S05]  /*2c060*/  BRA `(.L_x_3491) ;  /* 0xffffffc800507947 */ /* 0x000fea000383ffff */
.L_x_3416:
[----:B------:R-:W-:Y:S01]  /*2c070*/  BSSY B0, `(.L_x_3492) ;  /* 0x0000008000007945 */ /* 0x000fe20003800000 */
[----:B------:R-:W-:Y:S02]  /*2c080*/  IMAD.MOV.U32 R13, RZ, RZ, R16 ;  /* 0x000000ffff0d7224 */ /* 0x000fe400078e0010 */
[----:B------:R-:W-:Y:S02]  /*2c090*/  IMAD.MOV.U32 R12, RZ, RZ, RZ ;  /* 0x000000ffff0c7224 */ /* 0x000fe400078e00ff */
[----:B------:R-:W-:Y:S02]  /*2c0a0*/  IMAD.MOV.U32 R11, RZ, RZ, 0x1f ;  /* 0x0000001fff0b7424 */ /* 0x000fe400078e00ff */
[----:B------:R-:W-:-:S07]  /*2c0b0*/  IMAD.MOV.U32 R15, RZ, RZ, -0x1 ;  /* 0xffffffffff0f7424 */ /* 0x000fce00078e00ff */
[----:B01---5:R-:W-:Y:S05]  /*2c0c0*/  WARPSYNC.COLLECTIVE R15, `(.L_x_3493) ;  /* 0x000000000f087348 */ /* 0x023fea0003c00000 */
[----:B------:R2:W3:Y:S02]  /*2c0d0*/  SHFL.IDX P6, R14, R13, R12, R11 ;  /* 0x0000000c0d0e7389 */ /* 0x0004e400000c000b */
[----:B0123-5:R-:W-:Y:S01]  /*2c0e0*/  ENDCOLLECTIVE ;  /* 0x000000000000791b */ /* 0x02ffe20003800000 */
.L_x_3493:
[----:B------:R-:W-:Y:S05]  /*2c0f0*/  BSYNC B0 ;  /* 0x0000000000007941 */ /* 0x000fea0003800000 */
.L_x_3492:
        /* <DEDUP_REMOVED lines=9> */
.L_x_3494:
        /* <DEDUP_REMOVED lines=18> */
.L_x_3495:
[----:B------:R-:W-:Y:S01]  /*2c2b0*/  IMAD.MOV.U32 R12, RZ, RZ, 0x2 ;  /* 0x00000002ff0c7424 */ /* 0x000fe200078e00ff */
[----:B------:R-:W-:-:S05]  /*2c2c0*/  SEL R7, R14, RZ, P1 ;  /* 0x000000ff0e077207 */ /* 0x000fca0000800000 */
[----:B------:R-:W-:-:S04]  /*2c2d0*/  IMAD.IADD R3, R2, 0x1, R7 ;  /* 0x0000000102037824 */ /* 0x000fc800078e0207 */
[----:B------:R-:W-:-:S07]  /*2c2e0*/  IMAD.MOV.U32 R13, RZ, RZ, R3 ;  /* 0x000000ffff0d7224 */ /* 0x000fce00078e0003 */
[----:B------:R-:W-:Y:S05]  /*2c2f0*/  WARPSYNC.COLLECTIVE R15, `(.L_x_3496) ;  /* 0x000000000f087348 */ /* 0x000fea0003c00000 */
[----:B------:R0:W1:Y:S02]  /*2c300*/  SHFL.UP P6, R14, R13, R12, R11 ;  /* 0x0400000c0d0e7389 */ /* 0x00006400000c000b */
[----:B01----:R-:W-:Y:S01]  /*2c310*/  ENDCOLLECTIVE ;  /* 0x000000000000791b */ /* 0x003fe20003800000 */
.L_x_3496:
        /* <DEDUP_REMOVED lines=8> */
.L_x_3497:
        /* <DEDUP_REMOVED lines=8> */
.L_x_3498:
        /* <DEDUP_REMOVED lines=8> */
.L_x_3499:
        /* <DEDUP_REMOVED lines=9> */
.L_x_3500:
[----:B------:R-:W-:Y:S01]  /*2c530*/  IMAD.MOV.U32 R16, RZ, RZ, R14 ;  /* 0x000000ffff107224 */ /* 0x000fe200078e000e */
[----:B------:R-:W-:Y:S06]  /*2c540*/  BRA `(.L_x_3501) ;  /* 0xffffffcc00a07947 */ /* 0x000fec000383ffff */
.L_x_3421:
        /* <DEDUP_REMOVED lines=8> */
.L_x_3503:
[----:B------:R-:W-:Y:S05]  /*2c5d0*/  BSYNC B0 ;  /* 0x0000000000007941 */ /* 0x000fea0003800000 */
.L_x_3502:
        /* <DEDUP_REMOVED lines=9> */
.L_x_3504:
[----:B------:R-:W-:Y:S01]  /*2c670*/  IMAD.MOV.U32 R12, RZ, RZ, 0x4 ;  /* 0x00000004ff0c7424 */ /* 0x000fe200078e00ff */
[----:B------:R-:W-:-:S05]  /*2c680*/  SEL R14, R14, RZ, P2 ;  /* 0x000000ff0e0e7207 */ /* 0x000fca0001000000 */
[----:B------:R-:W-:-:S04]  /*2c690*/  IMAD.IADD R3, R3, 0x1, R14 ;  /* 0x0000000103037824 */ /* 0x000fc800078e020e */
[----:B------:R-:W-:-:S07]  /*2c6a0*/  IMAD.MOV.U32 R13, RZ, RZ, R3 ;  /* 0x000000ffff0d7224 */ /* 0x000fce00078e0003 */
[----:B------:R-:W-:Y:S05]  /*2c6b0*/  WARPSYNC.COLLECTIVE R15, `(.L_x_3505) ;  /* 0x000000000f087348 */ /* 0x000fea0003c00000 */
[----:B------:R0:W1:Y:S02]  /*2c6c0*/  SHFL.UP P6, R14, R13, R12, R11 ;  /* 0x0400000c0d0e7389 */ /* 0x00006400000c000b */
[----:B01----:R-:W-:Y:S01]  /*2c6d0*/  ENDCOLLECTIVE ;  /* 0x000000000000791b */ /* 0x003fe20003800000 */
.L_x_3505:
[----:B------:R-:W-:Y:S01]  /*2c6e0*/  IMAD.MOV.U32 R12, RZ, RZ, 0x8 ;  /* 0x00000008ff0c7424 */ /* 0x000fe200078e00ff */
[----:B------:R-:W-:-:S05]  /*2c6f0*/  SEL R14, R14, RZ, P3 ;  /* 0x000000ff0e0e7207 */ /* 0x000fca0001800000 */
[----:B------:R-:W-:-:S04]  /*2c700*/  IMAD.IADD R3, R3, 0x1, R14 ;  /* 0x0000000103037824 */ /* 0x000fc800078e020e */
[----:B------:R-:W-:-:S07]  /*2c710*/  IMAD.MOV.U32 R13, RZ, RZ, R3 ;  /* 0x000000ffff0d7224 */ /* 0x000fce00078e0003 */
[----:B------:R-:W-:Y:S05]  /*2c720*/  WARPSYNC.COLLECTIVE R15, `(.L_x_3506) ;  /* 0x000000000f087348 */ /* 0x000fea0003c00000 */
[----:B------:R0:W1:Y:S02]  /*2c730*/  SHFL.UP P6, R14, R13, R12, R11 ;  /* 0x0400000c0d0e7389 */ /* 0x00006400000c000b */
[----:B01----:R-:W-:Y:S01]  /*2c740*/  ENDCOLLECTIVE ;  /* 0x000000000000791b */ /* 0x003fe20003800000 */
.L_x_3506:
[----:B------:R-:W-:Y:S01]  /*2c750*/  IMAD.MOV.U32 R12, RZ, RZ, 0x10 ;  /* 0x00000010ff0c7424 */ /* 0x000fe200078e00ff */
[----:B------:R-:W-:-:S05]  /*2c760*/  SEL R14, R14, RZ, P4 ;  /* 0x000000ff0e0e7207 */ /* 0x000fca0002000000 */
[----:B------:R-:W-:-:S04]  /*2c770*/  IMAD.IADD R3, R3, 0x1, R14 ;  /* 0x0000000103037824 */ /* 0x000fc800078e020e */
[----:B------:R-:W-:-:S07]  /*2c780*/  IMAD.MOV.U32 R13, RZ, RZ, R3 ;  /* 0x000000ffff0d7224 */ /* 0x000fce00078e0003 */
[----:B------:R-:W-:Y:S05]  /*2c790*/  WARPSYNC.COLLECTIVE R15, `(.L_x_3507) ;  /* 0x000000000f087348 */ /* 0x000fea0003c00000 */
[----:B------:R0:W1:Y:S02]  /*2c7a0*/  SHFL.UP P6, R14, R13, R12, R11 ;  /* 0x0400000c0d0e7389 */ /* 0x00006400000c000b */
[----:B01----:R-:W-:Y:S01]  /*2c7b0*/  ENDCOLLECTIVE ;  /* 0x000000000000791b */ /* 0x003fe20003800000 */
.L_x_3507:
        /* <DEDUP_REMOVED lines=8> */
.L_x_3508:
[----:B------:R-:W-:Y:S01]  /*2c840*/  IMAD.MOV.U32 R16, RZ, RZ, R14 ;  /* 0x000000ffff107224 */ /* 0x000fe200078e000e */
[----:B------:R-:W-:Y:S06]  /*2c850*/  BRA `(.L_x_3509) ;  /* 0xffffffcc00787947 */ /* 0x000fec000383ffff */
.L_x_3423:
[----:B------:R-:W-:Y:S01]  /*2c860*/  BSSY B0, `(.L_x_3510) ;  /* 0x0000006000007945 */ /* 0x000fe20003800000 */
[----:B------:R-:W-:Y:S01]  /*2c870*/  PLOP3.LUT P6, PT, P6, PT, PT, 0x8, 0x0 ;  /* 0x000000000000781c */ /* 0x000fe200037ce170 */
[----:B------:R-:W-:-:S12]  /*2c880*/  IMAD.MOV.U32 R15, RZ, RZ, -0x1 ;  /* 0xffffffffff0f7424 */ /* 0x000fd800078e00ff */
[----:B01---5:R-:W-:Y:S05]  /*2c890*/  WARPSYNC.COLLECTIVE R15, `(.L_x_3511) ;  /* 0x000000000f087348 */ /* 0x023fea0003c00000 */
[----:B------:R-:W-:Y:S01]  /*2c8a0*/  VOTE.ANY R14, PT, P6 ;  /* 0x00000000000e7806 */ /* 0x000fe200030e0100 */
[----:B01---5:R-:W-:Y:S06]  /*2c8b0*/  ENDCOLLECTIVE ;  /* 0x000000000000791b */ /* 0x023fec0003800000 */
.L_x_3511:
[----:B------:R-:W-:Y:S05]  /*2c8c0*/  BSYNC B0 ;  /* 0x0000000000007941 */ /* 0x000fea0003800000 */
.L_x_3510:
        /* <DEDUP_REMOVED lines=9> */
.L_x_3512:
[----:B------:R-:W-:Y:S01]  /*2c960*/  IMAD.MOV.U32 R17, RZ, RZ, R14 ;  /* 0x000000ffff117224 */ /* 0x000fe200078e000e */
[----:B------:R-:W-:Y:S06]  /*2c970*/  BRA `(.L_x_3513) ;  /* 0xffffffcc00687947 */ /* 0x000fec000383ffff */
.L_x_3425:
[----:B------:R-:W-:Y:S01]  /*2c980*/  BSSY B0, `(.L_x_3514) ;  /* 0x0000007000007945 */ /* 0x000fe20003800000 */
[----:B------:R-:W-:Y:S02]  /*2c990*/  IMAD.MOV.U32 R13, RZ, RZ, R3 ;  /* 0x000000ffff0d7224 */ /* 0x000fe400078e0003 */
[----:B------:R-:W-:Y:S02]  /*2c9a0*/  IMAD.MOV.U32 R11, RZ, RZ, 0x1f ;  /* 0x0000001fff0b7424 */ /* 0x000fe400078e00ff */
[----:B------:R-:W-:-:S07]  /*2c9b0*/  IMAD.MOV.U32 R15, RZ, RZ, -0x1 ;  /* 0xffffffffff0f7424 */ /* 0x000fce00078e00ff */
[----:B0123-5:R-:W-:Y:S05]  /*2c9c0*/  WARPSYNC.COLLECTIVE R15, `(.L_x_3515) ;  /* 0x000000000f087348 */ /* 0x02ffea0003c00000 */
[----:B------:R4:W0:Y:S02]  /*2c9d0*/  SHFL.IDX P6, R14, R13, R12, R11 ;  /* 0x0000000c0d0e7389 */ /* 0x00082400000c000b */
[----:B012345:R-:W-:Y:S01]  /*2c9e0*/  ENDCOLLECTIVE ;  /* 0x000000000000791b */ /* 0x03ffe20003800000 */
.L_x_3515:
[----:B------:R-:W-:Y:S05]  /*2c9f0*/  BSYNC B0 ;  /* 0x0000000000007941 */ /* 0x000fea0003800000 */
.L_x_3514:
[----:B------:R-:W-:Y:S01]  /*2ca00*/  IMAD.MOV.U32 R3, RZ, RZ, R14 ;  /* 0x000000ffff037224 */ /* 0x000fe200078e000e */
[----:B------:R-:W-:Y:S06]  /*2ca10*/  BRA `(.L_x_3516) ;  /* 0xffffffcc005c7947 */ /* 0x000fec000383ffff */
.L_x_3429:
[----:B0-----:R0:W2:Y:S02]  /*2ca20*/  SYNCS.PHASECHK.TRANS64.TRYWAIT P0, [R0+URZ+0x32420], R3 ;  /* 0x03242003000075a7 */ /* 0x0010a4000800017f */
[----:B--2---:R-:W-:Y:S05]  /*2ca30*/  @!P0 NANOSLEEP.SYNCS 0x989680 ;  /* 0x009896800000895d */ /* 0x004fea0003900000 */
[----:B------:R-:W2:Y:S02]  /*2ca40*/  @!P0 SYNCS.PHASECHK.TRANS64 P0, [R0+URZ+0x32420], R3 ;  /* 0x03242003000085a7 */ /* 0x000ea4000800007f */
[----:B--2---:R-:W-:Y:S05]  /*2ca50*/  @!P0 BRA `(.L_x_3429) ;  /* 0xfffffffc00f08947 */ /* 0x004fea000383ffff */
[----:B------:R-:W-:Y:S05]  /*2ca60*/  BRA `(.L_x_3517) ;  /* 0xffffffd000e07947 */ /* 0x000fea000383ffff */
.L_x_3430:
        /* <DEDUP_REMOVED lines=11> */
.L_x_3519:
[----:B------:R-:W-:Y:S05]  /*2cb20*/  BSYNC B0 ;  /* 0x0000000000007941 */ /* 0x000fea0003800000 */
.L_x_3518:
[----:B------:R-:W-:Y:S05]  /*2cb30*/  BRA `(.L_x_3520) ;  /* 0xffffffd000c87947 */ /* 0x000fea000383ffff */
.L_x_3433:
[----:B------:R-:W-:Y:S01]  /*2cb40*/  BSSY B1, `(.L_x_3521) ;  /* 0x0000006000017945 */ /* 0x000fe20003800000 */
[----:B------:R-:W-:-:S07]  /*2cb50*/  IMAD.MOV.U32 R15, RZ, RZ, -0x1 ;  /* 0xffffffffff0f7424 */ /* 0x000fce00078e00ff */
[----:B012--5:R-:W-:Y:S05]  /*2cb60*/  WARPSYNC.COLLECTIVE R15, `(.L_x_3522) ;  /* 0x000000000f0c7348 */ /* 0x027fea0003c00000 */
[----:B------:R-:W-:Y:S02]  /*2cb70*/  ELECT P6, UR62, PT ;  /* 0x00000000003e782f */ /* 0x000fe400038c0000 */
[----:B------:R-:W-:Y:S01]  /*2cb80*/  MOV R14, UR62 ;  /* 0x0000003e000e7c02 */ /* 0x000fe20008000f00 */
[----:B012--5:R-:W-:Y:S10]  /*2cb90*/  ENDCOLLECTIVE ;  /* 0x000000000000791b */ /* 0x027ff40003800000 */
.L_x_3522:
[----:B------:R-:W-:Y:S05]  /*2cba0*/  BSYNC B1 ;  /* 0x0000000000017941 */ /* 0x000fea0003800000 */
.L_x_3521:
[----:B------:R-:W-:Y:S05]  /*2cbb0*/  BRA `(.L_x_3523) ;  /* 0xffffffd000c07947 */ /* 0x000fea000383ffff */
.L_x_3435:
[----:B0-----:R0:W2:Y:S02]  /*2cbc0*/  SYNCS.PHASECHK.TRANS64.TRYWAIT P0, [R6+URZ], R5 ;  /* 0x00000005060075a7 */ /* 0x0010a4000800017f */
[----:B--2---:R-:W-:Y:S05]  /*2cbd0*/  @!P0 NANOSLEEP.SYNCS 0x989680 ;  /* 0x009896800000895d */ /* 0x004fea0003900000 */
[----:B------:R-:W2:Y:S02]  /*2cbe0*/  @!P0 SYNCS.PHASECHK.TRANS64 P0, [R6+URZ], R5 ;  /* 0x00000005060085a7 */ /* 0x000ea4000800007f */
[----:B--2---:R-:W-:Y:S05]  /*2cbf0*/  @!P0 BRA `(.L_x_3435) ;  /* 0xfffffffc00f08947 */ /* 0x004fea000383ffff */
[----:B------:R-:W-:Y:S05]  /*2cc00*/  BRA `(.L_x_3524) ;  /* 0xffffffd000fc7947 */ /* 0x000fea000383ffff */
.L_x_3436:
[----:B--2---:R2:W3:Y:S02]  /*2cc10*/  SYNCS.PHASECHK.TRANS64.TRYWAIT P0, [R7+URZ], R2 ;  /* 0x00000002070075a7 */ /* 0x0044e4000800017f */
[----:B---3--:R-:W-:Y:S05]  /*2cc20*/  @!P0 NANOSLEEP.SYNCS 0x989680 ;  /* 0x009896800000895d */ /* 0x008fea0003900000 */
[----:B------:R-:W3:Y:S02]  /*2cc30*/  @!P0 SYNCS.PHASECHK.TRANS64 P0, [R7+URZ], R2 ;  /* 0x00000002070085a7 */ /* 0x000ee4000800007f */
[----:B---3--:R-:W-:Y:S05]  /*2cc40*/  @!P0 BRA `(.L_x_3436) ;  /* 0xfffffffc00f08947 */ /* 0x008fea000383ffff */
[----:B------:R-:W-:Y:S05]  /*2cc50*/  BRA `(.L_x_3525) ;  /* 0xffffffd000f07947 */ /* 0x000fea000383ffff */
.L_x_3438:
[----:B---3--:R3:W4:Y:S02]  /*2cc60*/  SYNCS.PHASECHK.TRANS64.TRYWAIT P0, [R4+URZ], R5 ;  /* 0x00000005040075a7 */ /* 0x008724000800017f */
[----:B----4-:R-:W-:Y:S05]  /*2cc70*/  @!P0 NANOSLEEP.SYNCS 0x989680 ;  /* 0x009896800000895d */ /* 0x010fea0003900000 */
[----:B------:R-:W4:Y:S02]  /*2cc80*/  @!P0 SYNCS.PHASECHK.TRANS64 P0, [R4+URZ], R5 ;  /* 0x00000005040085a7 */ /* 0x000f24000800007f */
[----:B----4-:R-:W-:Y:S05]  /*2cc90*/  @!P0 BRA `(.L_x_3438) ;  /* 0xfffffffc00f08947 */ /* 0x010fea000383ffff */
[----:B------:R-:W-:Y:S05]  /*2cca0*/  BRA `(.L_x_3526) ;  /* 0xffffffd000f87947 */ /* 0x000fea000383ffff */
        .type           $_ZN7cutlass13device_kernelIN5flash11enable_sm90INS1_16FlashAttnFwdSm90INS1_25CollectiveMainloopFwdSm90ILi2EN4cute5tupleIJNS5_1CILi1EEES8_S8_EEENS6_IJNS7_ILi128EEENS7_ILi96EEENS7_ILi64EEEEEELi256ENS_10bfloat16_tEfNS_4arch4Sm90ELb0ELb1ELb1ELb1ELb0ELb0ELb1ELb1ELb0ELb1ELb0ELb0EEENS1_21CollectiveEpilogueFwdINS6_IJSA_NS7_ILi256EEESB_EEES9_SE_SG_Li256ELb1ELb1ELb0ELb0EEENS1_36VarlenDynamicPersistentTileSchedulerILi128ELi96ELi256ELi128ELb0ELb1ELb1ELb1ELb0ELb1EEEEEEEEEvNT_6ParamsE$_ZZN5flash25CollectiveMainloopFwdSm90ILi2EN4cute5tupleIJNS1_1CILi1EEES4_S4_EEENS2_IJNS3_ILi128EEENS3_ILi96EEENS3_ILi64EEEEEELi256EN7cutlass10bfloat16_tEfNSA_4arch4Sm90ELb0ELb1ELb1ELb1ELb0ELb0ELb1ELb1ELb0ELb1ELb0ELb0EE3mmaINS_16FlashAttnFwdSm90ISE_NS_21CollectiveEpilogueFwdINS2_IJS6_NS3_ILi256EEES7_EEES5_SB_SD_Li256ELb1ELb1ELb0ELb0EEENS_36VarlenDynamicPersistentTileSchedulerILi128ELi96ELi256ELi128ELb0ELb1ELb1ELb1ELb0ELb1EEEE13SharedStorageENS1_6TensorINS1_11ArrayEngineIfLm128EEENS1_6LayoutINS2_IJNS2_IJNS3_ILi2EEEST_NS3_ILi32EEEEEES4_S4_EEENS2_IJNS2_IJS4_ST_NS3_ILi4EEEEEENS3_ILi0EEESZ_EEEEEEENS_7SoftmaxILi2ELi0EEEEEbRKNSE_6ParamsENSA_25PipelineTmaAsyncNoClusterILi2ENSA_16PipelineTmaAsyncILi2EEEEES1B_RNSA_13PipelineStateILj2EEERT0_RT1_iRiRKNS_16SeqlenInfoQKNewKILb1ELb0EEENS2_IJiiiiEEERT_ENKUliT_T0_T1_E_clIZSF_ISO_S12_S14_EbS17_S1B_S1B_S1E_S1G_S1I_iS1J_S1N_S1O_S1Q_EUlRS1R_iE1_NS3_ILb0EEENS3_ILb1EEEEEDaiS1R_S1S_S1T_,@function
        .size           $_ZN7cutlass13device_kernelIN5flash11enable_sm90INS1_16FlashAttnFwdSm90INS1_25CollectiveMainloopFwdSm90ILi2EN4cute5tupleIJNS5_1CILi1EEES8_S8_EEENS6_IJNS7_ILi128EEENS7_ILi96EEENS7_ILi64EEEEEELi256ENS_10bfloat16_tEfNS_4arch4Sm90ELb0ELb1ELb1ELb1ELb0ELb0ELb1ELb1ELb0ELb1ELb0ELb0EEENS1_21CollectiveEpilogueFwdINS6_IJSA_NS7_ILi256EEESB_EEES9_SE_SG_Li256ELb1ELb1ELb0ELb0EEENS1_36VarlenDynamicPersistentTileSchedulerILi128ELi96ELi256ELi128ELb0ELb1ELb1ELb1ELb0ELb1EEEEEEEEEvNT_6ParamsE$_ZZN5flash25CollectiveMainloopFwdSm90ILi2EN4cute5tupleIJNS1_1CILi1EEES4_S4_EEENS2_IJNS3_ILi128EEENS3_ILi96EEENS3_ILi64EEEEEELi256EN7cutlass10bfloat16_tEfNSA_4arch4Sm90ELb0ELb1ELb1ELb1ELb0ELb0ELb1ELb1ELb0ELb1ELb0ELb0EE3mmaINS_16FlashAttnFwdSm90ISE_NS_21CollectiveEpilogueFwdINS2_IJS6_NS3_ILi256EEES7_EEES5_SB_SD_Li256ELb1ELb1ELb0ELb0EEENS_36VarlenDynamicPersistentTileSchedulerILi128ELi96ELi256ELi128ELb0ELb1ELb1ELb1ELb0ELb1EEEE13SharedStorageENS1_6TensorINS1_11ArrayEngineIfLm128EEENS1_6LayoutINS2_IJNS2_IJNS3_ILi2EEEST_NS3_ILi32EEEEEES4_S4_EEENS2_IJNS2_IJS4_ST_NS3_ILi4EEEEEENS3_ILi0EEESZ_EEEEEEENS_7SoftmaxILi2ELi0EEEEEbRKNSE_6ParamsENSA_25PipelineTmaAsyncNoClusterILi2ENSA_16PipelineTmaAsyncILi2EEEEES1B_RNSA_13PipelineStateILj2EEERT0_RT1_iRiRKNS_16SeqlenInfoQKNewKILb1ELb0EEENS2_IJiiiiEEERT_ENKUliT_T0_T1_E_clIZSF_ISO_S12_S14_EbS17_S1B_S1B_S1E_S1G_S1I_iS1J_S1N_S1O_S1Q_EUlRS1R_iE1_NS3_ILb0EEENS3_ILb1EEEEEDaiS1R_S1S_S1T_,(.L_x_6041 - $_ZN7cutlass13device_kernelIN5flash11enable_sm90INS1_16FlashAttnFwdSm90INS1_25CollectiveMainloopFwdSm90ILi2EN4cute5tupleIJNS5_1CILi1EEES8_S8_EEENS6_IJNS7_ILi128EEENS7_ILi96EEENS7_ILi64EEEEEELi256ENS_10bfloat16_tEfNS_4arch4Sm90ELb0ELb1ELb1ELb1ELb0ELb0ELb1ELb1ELb0ELb1ELb0ELb0EEENS1_21CollectiveEpilogueFwdINS6_IJSA_NS7_ILi256EEESB_EEES9_SE_SG_Li256ELb1ELb1ELb0ELb0EEENS1_36VarlenDynamicPersistentTileSchedulerILi128ELi96ELi256ELi128ELb0ELb1ELb1ELb1ELb0ELb1EEEEEEEEEvNT_6ParamsE$_ZZN5flash25CollectiveMainloopFwdSm90ILi2EN4cute5tupleIJNS1_1CILi1EEES4_S4_EEENS2_IJNS3_ILi128EEENS3_ILi96EEENS3_ILi64EEEEEELi256EN7cutlass10bfloat16_tEfNSA_4arch4Sm90ELb0ELb1ELb1ELb1ELb0ELb0ELb1ELb1ELb0ELb1ELb0ELb0EE3mmaINS_16FlashAttnFwdSm90ISE_NS_21CollectiveEpilogueFwdINS2_IJS6_NS3_ILi256EEES7_EEES5_SB_SD_Li256ELb1ELb1ELb0ELb0EEENS_36VarlenDynamicPersistentTileSchedulerILi128ELi96ELi256ELi128ELb0ELb1ELb1ELb1ELb0ELb1EEEE13SharedStorageENS1_6TensorINS1_11ArrayEngineIfLm128EEENS1_6LayoutINS2_IJNS2_IJNS3_ILi2EEEST_NS3_ILi32EEEEEES4_S4_EEENS2_IJNS2_IJS4_ST_NS3_ILi4EEEEEENS3_ILi0EEESZ_EEEEEEENS_7SoftmaxILi2ELi0EEEEEbRKNSE_6ParamsENSA_25PipelineTmaAsyncNoClusterILi2ENSA_16PipelineTmaAsyncILi2EEEEES1B_RNSA_13PipelineStateILj2EEERT0_RT1_iRiRKNS_16SeqlenInfoQKNewKILb1ELb0EEENS2_IJiiiiEEERT_ENKUliT_T0_T1_E_clIZSF_ISO_S12_S14_EbS17_S1B_S1B_S1E_S1G_S1I_iS1J_S1N_S1O_S1Q_EUlRS1R_iE1_NS3_ILb0EEENS3_ILb1EEEEEDaiS1R_S1S_S1T_)
$_ZN7cutlass13device_kernelIN5flash11enable_sm90INS1_16FlashAttnFwdSm90INS1_25CollectiveMainloopFwdSm90ILi2EN4cute5tupleIJNS5_1CILi1EEES8_S8_EEENS6_IJNS7_ILi128EEENS7_ILi96EEENS7_ILi64EEEEEELi256ENS_10bfloat16_tEfNS_4arch4Sm90ELb0ELb1ELb1ELb1ELb0ELb0ELb1ELb1ELb0ELb1ELb0ELb0EEENS1_21CollectiveEpilogueFwdINS6_IJSA_NS7_ILi256EEESB_EEES9_SE_SG_Li256ELb1ELb1ELb0ELb0EEENS1_36VarlenDynamicPersistentTileSchedulerILi128ELi96ELi256ELi128ELb0ELb1ELb1ELb1ELb0ELb1EEEEEEEEEvNT_6ParamsE$_ZZN5flash25CollectiveMainloopFwdSm90ILi2EN4cute5tupleIJNS1_1CILi1EEES4_S4_EEENS2_IJNS3_ILi128EEENS3_ILi96EEENS3_ILi64EEEEEELi256EN7cutlass10bfloat16_tEfNSA_4arch4Sm90ELb0ELb1ELb1ELb1ELb0ELb0ELb1ELb1ELb0ELb1ELb0ELb0EE3mmaINS_16FlashAttnFwdSm90ISE_NS_21CollectiveEpilogueFwdINS2_IJS6_NS3_ILi256EEES7_EEES5_SB_SD_Li256ELb1ELb1ELb0ELb0EEENS_36VarlenDynamicPersistentTileSchedulerILi128ELi96ELi256ELi128ELb0ELb1ELb1ELb1ELb0ELb1EEEE13SharedStorageENS1_6TensorINS1_11ArrayEngineIfLm128EEENS1_6LayoutINS2_IJNS2_IJNS3_ILi2EEEST_NS3_ILi32EEEEEES4_S4_EEENS2_IJNS2_IJS4_ST_NS3_ILi4EEEEEENS3_ILi0EEESZ_EEEEEEENS_7SoftmaxILi2ELi0EEEEEbRKNSE_6ParamsENSA_25PipelineTmaAsyncNoClusterILi2ENSA_16PipelineTmaAsyncILi2EEEEES1B_RNSA_13PipelineStateILj2EEERT0_RT1_iRiRKNS_16SeqlenInfoQKNewKILb1ELb0EEENS2_IJiiiiEEERT_ENKUliT_T0_T1_E_clIZSF_ISO_S12_S14_EbS17_S1B_S1B_S1E_S1G_S1I_iS1J_S1N_S1O_S1Q_EUlRS1R_iE1_NS3_ILb0EEENS3_ILb1EEEEEDaiS1R_S1S_S1T_:
        /* <DEDUP_REMOVED lines=46> */
.L_x_3528:
[----:B------:R-:W-:Y:S05]  /*2cf90*/  BSYNC B3 ;  /* 0x0000000000037941 */ /* 0x000fea0003800000 */
.L_x_3527:
        /* <DEDUP_REMOVED lines=17> */
.L_x_3530:
[----:B------:R-:W-:Y:S05]  /*2d0b0*/  BSYNC B3 ;  /* 0x0000000000037941 */ /* 0x000fea0003800000 */
.L_x_3529:
        /* <DEDUP_REMOVED lines=10> */
.L_x_3532:
[----:B------:R-:W-:Y:S05]  /*2d160*/  BSYNC B3 ;  /* 0x0000000000037941 */ /* 0x000fea0003800000 */
.L_x_3531:
        /* <DEDUP_REMOVED lines=92> */
.L_x_3535:
[----:B------:R-:W-:Y:S05]  /*2d730*/  BSYNC B3 ;  /* 0x0000000000037941 */ /* 0x000fea0003800000 */
.L_x_3534:
        /* <DEDUP_REMOVED lines=17> */
.L_x_3537:
[----:B------:R-:W-:Y:S05]  /*2d850*/  BSYNC B3 ;  /* 0x0000000000037941 */ /* 0x000fea0003800000 */
.L_x_3536:
        /* <DEDUP_REMOVED lines=10> */
.L_x_3539:
[----:B------:R-:W-:Y:S05]  /*2d900*/  BSYNC B3 ;  /* 0x0000000000037941 */ /* 0x000fea0003800000 */
.L_x_3538:
        /* <DEDUP_REMOVED lines=324> */
[----:B------:R-:W3:Y:S02]  /*2ed50*/  LD.E R78, desc[UR4][R2.64] ;  /* 0x00000004024e7980 */ /* 0x000ee4000c101900 */
        /* <DEDUP_REMOVED lines=19> */
[----:B------:R-:W-:-:S02]  /*2ee90*/  FMUL.FTZ R34, R49, R75 ;  /* 0x0000004b31227220 */ /* 0x000fc40000410000 */
[----:B------:R0:W1:Y:S01]  /*2eea0*/  MUFU.TANH R81, R35 ;  /* 0x0000002300517308 */ /* 0x0000620000002400 */
[-C--:B------:R-:W-:Y:S01]  /*2eeb0*/  FMUL.FTZ R21, R25, R75.reuse ;  /* 0x0000004b19157220 */ /* 0x080fe20000410000 */
[-C--:B------:R-:W-:Y:S01]  /*2eec0*/  FMUL.FTZ R25, R29, R75.reuse ;  /* 0x0000004b1d197220 */ /* 0x080fe20000410000 */
[----:B------:R-:W-:-:S05]  /*2eed0*/  FMUL.FTZ R29, R37, R75 ;  /* 0x0000004b251d7220 */ /* 0x000fca0000410000 */
[----:B------:R2:W4:Y:S01]  /*2eee0*/  MUFU.TANH R79, R34 ;  /* 0x00000022004f7308 */ /* 0x0005220000002400 */
[----:B0-----:R-:W-:-:S04]  /*2eef0*/  SHF.R.S32.HI R35, RZ, 0x1f, R76 ;  /* 0x0000001fff237819 */ /* 0x001fc8000001144c */
[----:B--2---:R-:W-:Y:S01]  /*2ef00*/  LEA.HI R34, R35, R76, RZ, 0x7 ;  /* 0x0000004c23227211 */ /* 0x004fe200078f38ff */
[----:B------:R-:W-:-:S03]  /*2ef10*/  FMUL.FTZ R8, R24, R75 ;  /* 0x0000004b18087220 */ /* 0x000fc60000410000 */
[----:B------:R-:W-:Y:S01]  /*2ef20*/  LOP3.LUT R37, R34, 0xffffff80, RZ, 0xc0, !PT ;  /* 0xffffff8022257812 */ /* 0x000fe200078ec0ff */
[-C--:B------:R-:W-:Y:S01]  /*2ef30*/  FMUL.FTZ R24, R28, R75.reuse ;  /* 0x0000004b1c187220 */ /* 0x080fe20000410000 */
[-C--:B------:R-:W-:Y:S01]  /*2ef40*/  FMUL.FTZ R28, R36, R75.reuse ;  /* 0x0000004b241c7220 */ /* 0x080fe20000410000 */
[-C--:B------:R-:W-:Y:S02]  /*2ef50*/  FMUL.FTZ R36, R53, R75.reuse ;  /* 0x0000004b35247220 */ /* 0x080fe40000410000 */
[----:B------:R-:W-:Y:S02]  /*2ef60*/  IMAD.IADD R37, R76, 0x1, -R37 ;  /* 0x000000014c257824 */ /* 0x000fe400078e0a25 */
[----:B------:R0:W2:Y:S01]  /*2ef70*/  MUFU.TANH R82, R36 ;  /* 0x0000002400527308 */ /* 0x0000a20000002400 */
[----:B------:R-:W-:Y:S01]  /*2ef80*/  LEA.HI R35, R35, R76, RZ, 0x2 ;  /* 0x0000004c23237211 */ /* 0x000fe200078f10ff */
[-C--:B------:R-:W-:Y:S01]  /*2ef90*/  FMUL.FTZ R15, R38, R75.reuse ;  /* 0x0000004b260f7220 */ /* 0x080fe20000410000 */
[-C--:B------:R-:W-:Y:S01]  /*2efa0*/  FMUL.FTZ R12, R31, R75.reuse ;  /* 0x0000004b1f0c7220 */ /* 0x080fe20000410000 */
[----:B0-----:R-:W-:Y:S01]  /*2efb0*/  SHF.R.S32.HI R36, RZ, 0x1f, R37 ;  /* 0x0000001fff247819 */ /* 0x001fe20000011425 */
[----:B------:R-:W-:Y:S01]  /*2efc0*/  FMUL.FTZ R18, R39, R75 ;  /* 0x0000004b27127220 */ /* 0x000fe20000410000 */
[----:B------:R-:W-:-:S02]  /*2efd0*/  LOP3.LUT R35, R35, 0xfffffffc, RZ, 0xc0, !PT ;  /* 0xfffffffc23237812 */ /* 0x000fc400078ec0ff */
[C---:B------:R-:W-:Y:S01]  /*2efe0*/  LEA.HI R38, R36.reuse, R37, RZ, 0x2 ;  /* 0x0000002524267211 */ /* 0x040fe200078f10ff */
[----:B------:R-:W-:Y:S01]  /*2eff0*/  FMUL.FTZ R31, R41, R75 ;  /* 0x0000004b291f7220 */ /* 0x000fe20000410000 */
[----:B------:R-:W-:Y:S02]  /*2f000*/  LEA.HI R39, R36, R37, RZ, 0x5 ;  /* 0x0000002524277211 */ /* 0x000fe400078f28ff */
[--C-:B------:R-:W-:Y:S02]  /*2f010*/  SHF.R.S32.HI R36, RZ, 0x2, R38.reuse ;  /* 0x00000002ff247819 */ /* 0x100fe40000011426 */
[----:B------:R-:W-:Y:S01]  /*2f020*/  SHF.R.S32.HI R41, RZ, 0x1f, R38 ;  /* 0x0000001fff297819 */ /* 0x000fe20000011426 */
[----:B------:R-:W-:Y:S01]  /*2f030*/  IMAD.IADD R76, R76, 0x1, -R35 ;  /* 0x000000014c4c7824 */ /* 0x000fe200078e0a23 */
[----:B------:R-:W-:Y:S02]  /*2f040*/  SHF.R.S32.HI R35, RZ, 0x7, R34 ;  /* 0x00000007ff237819 */ /* 0x000fe40000011422 */
[----:B------:R-:W-:-:S02]  /*2f050*/  LEA.HI R41, R41, R36, RZ, 0x3 ;  /* 0x0000002429297211 */ /* 0x000fc400078f18ff */
[----:B------:R-:W-:Y:S02]  /*2f060*/  SHF.R.S32.HI R39, RZ, 0x5, R39 ;  /* 0x00000005ff277819 */ /* 0x000fe40000011427 */
[----:B------:R-:W-:Y:S02]  /*2f070*/  LEA.HI R34, R34, R35, RZ, 0x1 ;  /* 0x0000002322227211 */ /* 0x000fe400078f08ff */
[----:B------:R-:W-:Y:S01]  /*2f080*/  LOP3.LUT R41, R41, 0xfffffff8, RZ, 0xc0, !PT ;  /* 0xfffffff829297812 */ /* 0x000fe200078ec0ff */
[----:B---3--:R-:W-:Y:S01]  /*2f090*/  IMAD R78, R78, 0x8, R39 ;  /* 0x000000084e4e7824 */ /* 0x008fe200078e0227 */
[----:B------:R-:W-:Y:S02]  /*2f0a0*/  LOP3.LUT R34, R34, 0x3fffffe, RZ, 0xc0, !PT ;  /* 0x03fffffe22227812 */ /* 0x000fe400078ec0ff */
[----:B------:R-:W-:Y:S01]  /*2f0b0*/  LEA.HI R39, R76, R76, RZ, 0x1 ;  /* 0x0000004c4c277211 */ /* 0x000fe200078f08ff */
[----:B------:R-:W-:Y:S02]  /*2f0c0*/  IMAD.IADD R41, R36, 0x1, -R41 ;  /* 0x0000000124297824 */ /* 0x000fe400078e0a29 */
[----:B------:R-:W-:Y:S01]  /*2f0d0*/  IMAD.IADD R34, R35, 0x1, -R34 ;  /* 0x0000000123227824 */ /* 0x000fe200078e0a22 */
[----:B------:R-:W-:Y:S01]  /*2f0e0*/  LOP3.LUT R39, R39, 0x1ffffffe, RZ, 0xc0, !PT ;  /* 0x1ffffffe27277812 */ /* 0x000fe200078ec0ff */
[----:B------:R-:W-:-:S02]  /*2f0f0*/  IMAD.U32 R41, R78, 0x10, R41 ;  /* 0x000000104e297824 */ /* 0x000fc400078e0029 */
[-C--:B------:R-:W-:Y:S02]  /*2f100*/  FMUL.FTZ R53, R55, R75.reuse ;  /* 0x0000004b37357220 */ /* 0x080fe40000410000 */
[----:B------:R-:W-:Y:S02]  /*2f110*/  IMAD.IADD R39, R76, 0x1, -R39 ;  /* 0x000000014c277824 */ /* 0x000fe400078e0a27 */
[----:B------:R-:W-:Y:S02]  /*2f120*/  IMAD R34, R34, 0x40, R41 ;  /* 0x0000004022227824 */ /* 0x000fe400078e0229 */
[----:B------:R-:W-:Y:S02]  /*2f130*/  FMUL.FTZ R55, R59, R75 ;  /* 0x0000004b3b377220 */ /* 0x000fe40000410000 */
[----:B------:R-:W-:-:S04]  /*2f140*/  IMAD R59, R39, 0x8, R34 ;  /* 0x00000008273b7824 */ /* 0x000fc800078e0222 */
[----:B------:R-:W-:-:S05]  /*2f150*/  @P1 IMAD.HI.U32 R80, R59, R80, RZ ;  /* 0x000000503b501227 */ /* 0x000fca00078e00ff */
[----:B------:R-:W-:Y:S01]  /*2f160*/  @P1 SHF.R.U32.HI R59, RZ, R77, R80 ;  /* 0x0000004dff3b1219 */ /* 0x000fe20000011650 */
[-C--:B------:R-:W-:Y:S01]  /*2f170*/  FMUL.FTZ R20, R48, R75.reuse ;  /* 0x0000004b30147220 */ /* 0x080fe20000410000 */
[-C--:B------:R-:W-:Y:S01]  /*2f180*/  FMUL.FTZ R56, R56, R75.reuse ;  /* 0x0000004b38387220 */ /* 0x080fe20000410000 */
[-C--:B------:R-:W-:Y:S01]  /*2f190*/  FMUL.FTZ R57, R57, R75.reuse ;  /* 0x0000004b39397220 */ /* 0x080fe20000410000 */
[----:B------:R-:W-:Y:S01]  /*2f1a0*/  LOP3.LUT R38, R38, 0x7ffffffc, RZ, 0xc0, !PT ;  /* 0x7ffffffc26267812 */ /* 0x000fe200078ec0ff */
[----:B------:R-:W0:Y:S01]  /*2f1b0*/  SHFL.IDX PT, R39, R59, RZ, 0x1c1f ;  /* 0x001c1fff3b277589 */ /* 0x000e2200000e0000 */
[-C--:B------:R-:W-:Y:S01]  /*2f1c0*/  FMUL.FTZ R9, R27, R75.reuse ;  /* 0x0000004b1b097220 */ /* 0x080fe20000410000 */
[----:B------:R-:W-:Y:S02]  /*2f1d0*/  IMAD.MOV.U32 R35, RZ, RZ, -0x60 ;  /* 0xffffffa0ff237424 */ /* 0x000fe400078e00ff */
        /* <DEDUP_REMOVED lines=18> */
[-C--:B---3--:R-:W-:Y:S01]  /*2f300*/  FMUL.FTZ R20, R63, R75.reuse ;  /* 0x0000004b3f147220 */ /* 0x088fe20000410000 */
[-C--:B------:R-:W-:Y:S01]  /*2f310*/  FMUL.FTZ R64, R64, R75.reuse ;  /* 0x0000004b40407220 */ /* 0x080fe20000410000 */
[-C--:B------:R-:W-:Y:S01]  /*2f320*/  FMUL.FTZ R65, R65, R75.reuse ;  /* 0x0000004b41417220 */ /* 0x080fe20000410000 */
[-C--:B------:R-:W-:Y:S01]  /*2f330*/  FMUL.FTZ R50, R66, R75.reuse ;  /* 0x0000004b42327220 */ /* 0x080fe20000410000 */
[----:B------:R3:W0:Y:S01]  /*2f340*/  MUFU.TANH R84, R57 ;  /* 0x0000003900547308 */ /* 0x0006220000002400 */
[-C--:B------:R-:W-:Y:S01]  /*2f350*/  FMUL.FTZ R51, R67, R75.reuse ;  /* 0x0000004b43337220 */ /* 0x080fe20000410000 */
[-C--:B------:R-:W-:Y:S01]  /*2f360*/  FMUL.FTZ R68, R68, R75.reuse ;  /* 0x0000004b44447220 */ /* 0x080fe20000410000 */
[-C--:B------:R-:W-:Y:S01]  /*2f370*/  FMUL.FTZ R69, R69, R75.reuse ;  /* 0x0000004b45457220 */ /* 0x080fe20000410000 */
[----:B-1----:R-:W-:Y:S01]  /*2f380*/  FMUL.FTZ R56, R70, R75 ;  /* 0x0000004b46387220 */ /* 0x002fe20000410000 */
[----:B------:R-:W-:-:S02]  /*2f390*/  IMAD.IADD R38, R37, 0x1, -R38 ;  /* 0x0000000125267824 */ /* 0x000fc400078e0a26 */
[----:B------:R-:W-:Y:S02]  /*2f3a0*/  IMAD R35, R10, R35, 0x1 ;  /* 0x000000010a237424 */ /* 0x000fe400078e0223 */
[-C--:B---3--:R-:W-:Y:S01]  /*2f3b0*/  FMUL.FTZ R57, R71, R75.reuse ;  /* 0x0000004b47397220 */ /* 0x088fe20000410000 */
[----:B------:R-:W-:Y:S01]  /*2f3c0*/  FMUL.FTZ R44, R44, R75 ;  /* 0x0000004b2c2c7220 */ /* 0x000fe20000410000 */
[----:B------:R-:W-:Y:S01]  /*2f3d0*/  IMAD R35, R38, -0x2, R35 ;  /* 0xfffffffe26237824 */ /* 0x000fe200078e0223 */
[----:B------:R-:W1:Y:S04]  /*2f3e0*/  MUFU.TANH R8, R8 ;  /* 0x0000000800087308 */ /* 0x000e680000002400 */
[----:B------:R-:W-:-:S04]  /*2f3f0*/  IADD3 R37, -R6, R35, R3 ;  /* 0x0000002306257210 */ /* 0x000fc80007ffe103 */
[----:B------:R-:W3:Y:S01]  /*2f400*/  MUFU.TANH R21, R21 ;  /* 0x0000001500157308 */ /* 0x000ee20000002400 */
        /* <DEDUP_REMOVED lines=63> */
.L_x_3546:
[----:B------:R-:W-:Y:S05]  /*2f800*/  BSYNC B5 ;  /* 0x0000000000057941 */ /* 0x000fea0003800000 */
.L_x_3545:
[----:B------:R-:W-:Y:S01]  /*2f810*/  LOP3.LUT R34, RZ, R34, RZ, 0x33, !PT ;  /* 0x00000022ff227212 */ /* 0x000fe200078e33ff */
[----:B------:R-:W-:Y:S06]  /*2f820*/  BRA `(.L_x_3547) ;  /* 0x0000000000287947 */ /* 0x000fec0003800000 */
.L_x_3544:
        /* <DEDUP_REMOVED lines=10> */
.L_x_3547:
[----:B------:R-:W-:Y:S05]  /*2f8d0*/  BSYNC B4 ;  /* 0x0000000000047941 */ /* 0x000fea0003800000 */
.L_x_3543:
[----:B------:R-:W-:-:S05]  /*2f8e0*/  IMAD R35, R7, R34, R66 ;  /* 0x0000002207237224 */ /* 0x000fca00078e0242 */
[----:B------:R-:W-:Y:S02]  /*2f8f0*/  VIMNMX R62, R62, R35, !PT ;  /* 0x000000233e3e7248 */ /* 0x000fe40007fe0100 */
[----:B------:R-:W-:-:S07]  /*2f900*/  VIADDMNMX R60, R35, R7, R60, PT ;  /* 0x00000007233c7246 */ /* 0x000fce000380013c */
.L_x_3542:
[----:B------:R-:W-:Y:S05]  /*2f910*/  BSYNC B3 ;  /* 0x0000000000037941 */ /* 0x000fea0003800000 */
.L_x_3541:
        /* <DEDUP_REMOVED lines=90> */
[----:B-1----:R-:W-:Y:S02]  /*2fec0*/  FSEL R27, R85, -INF , !P3 ;  /* 0xff800000551b7808 */ /* 0x002fe40005800000 */
        /* <DEDUP_REMOVED lines=46> */
.L_x_3553:
[----:B------:R-:W-:Y:S05]  /*301b0*/  BSYNC B5 ;  /* 0x0000000000057941 */ /* 0x000fea0003800000 */
.L_x_3552:
[----:B------:R-:W-:Y:S01]  /*301c0*/  LOP3.LUT R6, RZ, R6, RZ, 0x33, !PT ;  /* 0x00000006ff067212 */ /* 0x000fe200078e33ff */
[----:B------:R-:W-:Y:S06]  /*301d0*/  BRA `(.L_x_3554) ;  /* 0x0000000000287947 */ /* 0x000fec0003800000 */
.L_x_3551:
        /* <DEDUP_REMOVED lines=10> */
.L_x_3554:
[----:B------:R-:W-:Y:S05]  /*30280*/  BSYNC B4 ;  /* 0x0000000000047941 */ /* 0x000fea0003800000 */
.L_x_3550:
[----:B------:R-:W-:-:S05]  /*30290*/  IMAD R6, R7, R6, R66 ;  /* 0x0000000607067224 */ /* 0x000fca00078e0242 */
[----:B------:R-:W-:Y:S02]  /*302a0*/  VIADDMNMX R62, R6, R7, R62, PT ;  /* 0x00000007063e7246 */ /* 0x000fe4000380013e */
[----:B------:R-:W-:-:S07]  /*302b0*/  VIMNMX R63, R63, R6, !PT ;  /* 0x000000063f3f7248 */ /* 0x000fce0007fe0100 */
.L_x_3549:
[----:B------:R-:W-:Y:S05]  /*302c0*/  BSYNC B3 ;  /* 0x0000000000037941 */ /* 0x000fea0003800000 */
.L_x_3548:
        /* <DEDUP_REMOVED lines=135> */
[----:B------:R-:W-:Y:S01]  /*30b40*/  FMNMX.FTZ R9, R58, R9, !PT ;  /* 0x000000093a097209 */ /* 0x000fe20007810000 */
[----:B------:R-:W2:Y:S01]  /*30b50*/  LD.E R66, desc[UR4][R6.64+0x20] ;  /* 0x0000200406427980 */ /* 0x000ea2000c101900 */
        /* <DEDUP_REMOVED lines=93> */
[----:B------:R-:W-:Y:S01]  /*31130*/  FFMA.FTZ R156, R20, R69, -R66 ;  /* 0x00000045149c7223 */ /* 0x000fe20000010842 */
[----:B0-----:R-:W-:-:S05]  /*31140*/  FADD.FTZ R8, R218, R63 ;  /* 0x0000003fda087221 */ /* 0x001fca0000010000 */
[----:B------:R-:W0:Y:S01]  /*31150*/  MUFU.EX2 R21, R37 ;  /* 0x0000002500157308 */ /* 0x000e220000000800 */
[----:B-1----:R-:W-:Y:S01]  /*31160*/  FADD.FTZ R24, R216, R7 ;  /* 0x00000007d8187221 */ /* 0x002fe20000010000 */
[----:B------:R-:W-:-:S06]  /*31170*/  FFMA.FTZ R12, R18, R69, -R66 ;  /* 0x00000045120c7223 */ /* 0x000fcc0000010842 */
[----:B------:R-:W1:Y:S01]  /*31180*/  MUFU.EX2 R15, R6 ;  /* 0x00000006000f7308 */ /* 0x000e620000000800 */
[----:B------:R-:W-:Y:S01]  /*31190*/  FFMA.FTZ R11, R19, R69, -R66 ;  /* 0x00000045130b7223 */ /* 0x000fe20000010842 */
[----:B--2---:R-:W-:-:S06]  /*311a0*/  FADD.FTZ R7, R217, R8 ;  /* 0x00000008d9077221 */ /* 0x004fcc0000010000 */
[----:B------:R-:W2:Y:S01]  /*311b0*/  MUFU.EX2 R20, R38 ;  /* 0x0000002600147308 */ /* 0x000ea20000000800 */
[----:B-----5:R-:W-:-:S07]  /*311c0*/  FADD.FTZ R24, R155, R24 ;  /* 0x000000189b187221 */ /* 0x020fce0000010000 */
        /* <DEDUP_REMOVED lines=487> */
[----:B--2---:R-:W2:Y:S01]  /*33040*/  LD.E R3, desc[UR6][R6.64+0x1fc] ;  /* 0x0001fc0606037980 */ /* 0x004ea2000c101900 */
[----:B------:R-:W-:Y:S01]  /*33050*/  LEA.HI R28, R203, 0x8, RZ, 0x19 ;  /* 0x00000008cb1c7811 */ /* 0x000fe200078fc8ff */
[----:B--2---:R-:W-:-:S05]  /*33060*/  FMUL.FTZ R29, R32, R3 ;  /* 0x00000003201d7220 */ /* 0x004fca0000410000 */
[----:B------:R2:W-:Y:S04]  /*33070*/  ST.E desc[UR4][R6.64+0x1fc], R29 ;  /* 0x0001fc1d06007985 */ /* 0x0005e8000c101904 */
[----:B------:R-:W3:Y:S01]  /*33080*/  LDL.64 R2, [R0+0x80] ;  /* 0x0000800000027983 */ /* 0x000ee20000100a00 */
[----:B------:R4:W-:Y:S06]  /*33090*/  BAR.SYNC.DEFER_BLOCKING R28, 0x100 ;  /* 0x0004001c0000751d */ /* 0x0009ec0000010000 */
[----:B------:R-:W5:Y:S04]  /*330a0*/  LDL.64 R26, [R0] ;  /* 0x00000000001a7983 */ /* 0x000f680000100a00 */
[----:B-1----:R-:W2:Y:S04]  /*330b0*/  LDL.64 R24, [R0+0x98] ;  /* 0x0000980000187983 */ /* 0x002ea80000100a00 */
[----:B0-----:R-:W4:Y:S04]  /*330c0*/  LDL.64 R8, [R0+0x88] ;  /* 0x0000880000087983 */ /* 0x001f280000100a00 */
[----:B---3--:R-:W3:Y:S04]  /*330d0*/  LD.E R31, desc[UR4][R2.64] ;  /* 0x00000004021f7980 */ /* 0x008ee8000c101900 */
[----:B-----5:R-:W5:Y:S04]  /*330e0*/  LD.E R221, desc[UR6][R26.64] ;  /* 0x000000061add7980 */ /* 0x020f68000c101900 */
[----:B--2---:R-:W5:Y:S04]  /*330f0*/  LD.E.64 R6, desc[UR4][R24.64] ;  /* 0x0000000418067980 */ /* 0x004f68000c101b00 */
        /* <DEDUP_REMOVED lines=13> */
[----:B-1----:R-:W4:Y:S04]  /*331d0*/  LD.E R27, desc[UR6][R2.64+0x1c] ;  /* 0x00001c06021b7980 */ /* 0x002f28000c101900 */
[----:B----4-:R1:W-:Y:S04]  /*331e0*/  ST.E desc[UR4][R2.64+0x1c], R27 ;  /* 0x00001c1b02007985 */ /* 0x0103e8000c101904 */
[----:B--2---:R-:W2:Y:S04]  /*331f0*/  LD.E R25, desc[UR6][R2.64+0x20] ;  /* 0x0000200602197980 */ /* 0x004ea8000c101900 */
[----:B--2---:R2:W-:Y:S04]  /*33200*/  ST.E desc[UR4][R2.64+0x20], R25 ;  /* 0x0000201902007985 */ /* 0x0045e8000c101904 */
[----:B0-----:R-:W4:Y:S04]  /*33210*/  LD.E R29, desc[UR6][R2.64+0x24] ;  /* 0x00002406021d7980 */ /* 0x001f28000c101900 */
[----:B----4-:R0:W-:Y:S04]  /*33220*/  ST.E desc[UR4][R2.64+0x24], R29 ;  /* 0x0000241d02007985 */ /* 0x0101e8000c101904 */
[----:B---3--:R-:W3:Y:S04]  /*33230*/  LD.E R31, desc[UR6][R2.64+0x28] ;  /* 0x00002806021f7980 */ /* 0x008ee8000c101900 */
        /* <DEDUP_REMOVED lines=230> */
[----:B----4-:R-:W-:Y:S04]  /*340a0*/  ST.E desc[UR4][R2.64+0x1f4], R29 ;  /* 0x0001f41d02007985 */ /* 0x010fe8000c101904 */
        /* <DEDUP_REMOVED lines=37> */
[----:B------:R-:W4:Y:S04]  /*34300*/  LD.E R24, desc[UR30][R2.64] ;  /* 0x0000001e02187980 */ /* 0x000f28000c101900 */
[----:B--2---:R-:W4:Y:S04]  /*34310*/  LD.E R25, desc[UR32][R2.64+0x4] ;  /* 0x0000042002197980 */ /* 0x004f28000c101900 */
[----:B------:R-:W4:Y:S04]  /*34320*/  LD.E R26, desc[UR34][R2.64+0x8] ;  /* 0x00000822021a7980 */ /* 0x000f28000c101900 */
[----:B0-----:R-:W4:Y:S04]  /*34330*/  LD.E R27, desc[UR46][R2.64+0xc] ;  /* 0x00000c2e021b7980 */ /* 0x001f28000c101900 */
        /* <DEDUP_REMOVED lines=123> */
[----:B------:R-:W4:Y:S01]  /*34af0*/  LD.E R151, desc[UR54][R2.64+0x1fc] ;  /* 0x0001fc3602977980 */ /* 0x000f22000c101900 */
[----:B-----5:R-:W-:Y:S01]  /*34b00*/  IMAD R6, R221, 0xc00, R6 ;  /* 0x00000c00dd067824 */ /* 0x020fe200078e0206 */
        /* <DEDUP_REMOVED lines=28> */
[----:B----4-:R-:W-:-:S06]  /*34cd0*/  WARPGROUP.ARRIVE ;  /* 0x00000000000079c5 */ /* 0x010fcc0000000000 */
        /* <DEDUP_REMOVED lines=23> */
[----:B------:R-:W-:Y:S02]  /*34e50*/  R2UR UR6, R4 ;  /* 0x00000000040672ca */ /* 0x000fe400000e0000 */
[----:B------:R-:W-:-:S09]  /*34e60*/  R2UR UR7, R5 ;  /* 0x00000000050772ca */ /* 0x000fd200000e0000 */
        /* <DEDUP_REMOVED lines=3857> */
[----:B------:R-:W-:-:S04]  /*43f80*/  R2UR UR7, R7 ;  /* 0x00000000070772ca */ /* 0x000fc800000e0000 */
[----:B------:R-:W-:Y:S02]  /*43f90*/  R2UR UR6, R6 ;  /* 0x00000000060672ca */ /* 0x000fe400000e0000 */
[----:B------:R-:W-:Y:S02]  /*43fa0*/  F2FP.BF16.F32.PACK_AB R152, R187, R188 ;  /* 0x000000bcbb98723e */ /* 0x000fe400000010ff */
        /* <DEDUP_REMOVED lines=1175> */
.L_x_3555:
[----:B------:R-:W-:-:S04]  /*48920*/  IMAD.MOV.U32 R215, RZ, RZ, 0x0 ;  /* 0x00000000ffd77424 */ /* 0x000fc800078e00ff */
[----:B01----:R-:W-:Y:S05]  /*48930*/  RET.REL.NODEC R214 `(_ZN7cutlass13device_kernelIN5flash11enable_sm90INS1_16FlashAttnFwdSm90INS1_25CollectiveMainloopFwdSm90ILi2EN4cute5tupleIJNS5_1CILi1EEES8_S8_EEENS6_IJNS7_ILi128EEENS7_ILi96EEENS7_ILi64EEEEEELi256ENS_10bfloat16_tEfNS_4arch4Sm90ELb0ELb1ELb1ELb1ELb0ELb0ELb1ELb1ELb0ELb1ELb0ELb0EEENS1_21CollectiveEpilogueFwdINS6_IJSA_NS7_ILi256EEESB_EEES9_SE_SG_Li256ELb1ELb1ELb0ELb0EEENS1_36VarlenDynamicPersistentTileSchedulerILi128ELi96ELi256ELi128ELb0ELb1ELb1ELb1ELb0ELb1EEEEEEEEEvNT_6ParamsE) ;  /* 0xfffffb74d6b07950 */ /* 0x003fea0003c3ffff */
.L_x_3533:
[----:B0-----:R0:W1:Y:S02]  /*48940*/  SYNCS.PHASECHK.TRANS64.TRYWAIT P1, [R2+URZ], R3 ;  /* 0x00000003020075a7 */ /* 0x001064000802017f */
[----:B-1----:R-:W-:Y:S05]  /*48950*/  @!P1 NANOSLEEP.SYNCS 0x989680 ;  /* 0x009896800000995d */ /* 0x002fea0003900000 */
[----:B------:R-:W1:Y:S02]  /*48960*/  @!P1 SYNCS.PHASECHK.TRANS64 P1, [R2+URZ], R3 ;  /* 0x00000003020095a7 */ /* 0x000e64000802007f */
[----:B-1----:R-:W-:Y:S05]  /*48970*/  @!P1 BRA `(.L_x_3533) ;  /* 0xfffffffc00f09947 */ /* 0x002fea000383ffff */
[----:B------:R-:W-:Y:S05]  /*48980*/  BRA `(.L_x_3532) ;  /* 0xfffffe4400f47947 */ /* 0x000fea000383ffff */
.L_x_3540:
[----:B0-----:R0:W1:Y:S02]  /*48990*/  SYNCS.PHASECHK.TRANS64.TRYWAIT P1, [R8+URZ], R9 ;  /* 0x00000009080075a7 */ /* 0x001064000802017f */
[----:B-1----:R-:W-:Y:S05]  /*489a0*/  @!P1 NANOSLEEP.SYNCS 0x989680 ;  /* 0x009896800000995d */ /* 0x002fea0003900000 */
[----:B------:R-:W1:Y:S02]  /*489b0*/  @!P1 SYNCS.PHASECHK.TRANS64 P1, [R8+URZ], R9 ;  /* 0x00000009080095a7 */ /* 0x000e64000802007f */
[----:B-1----:R-:W-:Y:S05]  /*489c0*/  @!P1 BRA `(.L_x_3540) ;  /* 0xfffffffc00f09947 */ /* 0x002fea000383ffff */
[----:B------:R-:W-:Y:S05]  /*489d0*/  BRA `(.L_x_3539) ;  /* 0xfffffe4c00c87947 */ /* 0x000fea000383ffff */
.L_x_3556:
        /* <DEDUP_REMOVED lines=10> */
.L_x_6041:


//--------------------- .text._ZN7cutlass13device_kernelIN5flash11enable_sm90INS1_16FlashAttnFwdSm90INS1_25CollectiveMainloopFwdSm90ILi2EN4cute5tupleIJNS5_1CILi1EEES8_S8_EEENS6_IJNS7_ILi128EEENS7_ILi96EEENS7_ILi64EEEEEELi256ENS_10bfloat16_tEfNS_4arch4Sm90ELb0ELb1ELb1ELb1ELb0ELb1ELb1ELb1ELb0ELb1ELb0ELb0EEENS1_21CollectiveEpilogueFwdINS6_IJSA_NS7_ILi256EEESB_EEES9_SE_SG_Li256ELb1ELb1ELb0ELb0EEENS1_36VarlenDynamicPersistentTileSchedulerILi128ELi96ELi256ELi128ELb0ELb1ELb1ELb1ELb0ELb1EEEEEEEEEvNT_6ParamsE --------------------------
	.section	.text._ZN7cutlass13device_kernelIN5flash11enable_sm90INS1_16FlashAttnFwdSm90INS1_25CollectiveMainloopFwdSm90ILi2EN4cute5tupleIJNS5_1CILi1EEES8_S8_EEENS6_IJNS7_ILi128EEENS7_ILi96EEENS7_ILi64EEEEEELi256ENS_10bfloat16_tEfNS_4arch4Sm90ELb0ELb1ELb1ELb1ELb0ELb1ELb1ELb1ELb0ELb1ELb0ELb0EEENS1_21CollectiveEpilogueFwdINS6_IJSA_NS7_ILi256EEESB_EEES9_SE_SG_Li256ELb1ELb1ELb0ELb0EEENS1_36VarlenDynamicPersistentTileSchedulerILi128ELi96ELi256ELi128ELb0ELb1ELb1ELb1ELb0ELb1EEEEEEEEEvNT_6ParamsE,"ax",@progbits
	.align	128
.text._ZN7cutlass13device_kernelIN5flash11enable_sm90INS1_16FlashAttnFwdSm90INS1_25CollectiveMainloopFwdSm90ILi2EN4cute5tupleIJNS5_1CILi1EEES8_S8_EEENS6_IJNS7_ILi128EEENS7_ILi96EEENS7_ILi64EEEEEELi256ENS_10bfloat16_tEfNS_4arch4Sm90ELb0ELb1ELb1ELb1ELb0ELb1ELb1ELb1ELb0ELb1ELb0ELb0EEENS1_21CollectiveEpilogueFwdINS6_IJSA_NS7_ILi256EEESB_EEES9_SE_SG_Li256ELb1ELb1ELb0ELb0EEENS1_36VarlenDynamicPersistentTileSchedulerILi128ELi96ELi256ELi128ELb0ELb1ELb1ELb1ELb0ELb1EEEEEEEEEvNT_6ParamsE:
        .type           _ZN7cutlass13device_kernelIN5flash11enable_sm90INS1_16FlashAttnFwdSm90INS1_25CollectiveMainloopFwdSm90ILi2EN4cute5tupleIJNS5_1CILi1EEES8_S8_EEENS6_IJNS7_ILi128EEENS7_ILi96EEENS7_ILi64EEEEEELi256ENS_10bfloat16_tEfNS_4arch4Sm90ELb0ELb1ELb1ELb1ELb0ELb1ELb1ELb1ELb0ELb1ELb0ELb0EEENS1_21CollectiveEpilogueFwdINS6_IJSA_NS7_ILi256EEESB_EEES9_SE_SG_Li256ELb1ELb1ELb0ELb0EEENS1_36VarlenDynamicPersistentTileSchedulerILi128ELi96ELi256ELi128ELb0ELb1ELb1ELb1ELb0ELb1EEEEEEEEEvNT_6ParamsE,@function
        .size           _ZN7cutlass13device_kernelIN5flash11enable_sm90INS1_16FlashAttnFwdSm90INS1_25CollectiveMainloopFwdSm90ILi2EN4cute5tupleIJNS5_1CILi1EEES8_S8_EEENS6_IJNS7_ILi128EEENS7_ILi96EEENS7_ILi64EEEEEELi256ENS_10bfloat16_tEfNS_4arch4Sm90ELb0ELb1ELb1ELb1ELb0ELb1ELb1ELb1ELb0ELb1ELb0ELb0EEENS1_21CollectiveEpilogueFwdINS6_IJSA_NS7_ILi256EEESB_EEES9_SE_SG_Li256ELb1ELb1ELb0ELb0EEENS1_36VarlenDynamicPersistentTileSchedulerILi128ELi96ELi256ELi128ELb0ELb1ELb1ELb1ELb0ELb1EEEEEEEEEvNT_6ParamsE,(.L_x_6043 - _ZN7cutlass13device_kernelIN5flash11enable_sm90INS1_16FlashAttnFwdSm90INS1_25CollectiveMainloopFwdSm90ILi2EN4cute5tupleIJNS5_1CILi1EEES8_S8_EEENS6_IJNS7_ILi128EEENS7_ILi96EEENS7_ILi64EEEEEELi256ENS_10bfloat16_tEfNS_4arch4Sm90ELb0ELb1ELb1ELb1ELb0ELb1ELb1ELb1ELb0ELb1ELb0ELb0EEENS1_21CollectiveEpilogueFwdINS6_IJSA_NS7_ILi256EEESB_EEES9_SE_SG_Li256ELb1ELb1ELb0ELb0EEENS1_36VarlenDynamicPersistentTileSchedulerILi128ELi96ELi256ELi128ELb0ELb1ELb1ELb1ELb0ELb1EEEEEEEEEvNT_6ParamsE)
        .other          _ZN7cutlass13device_kernelIN5flash11enable_sm90INS1_16FlashAttnFwdSm90INS1_25CollectiveMainloopFwdSm90ILi2EN4cute5tupleIJNS5_1CILi1EEES8_S8_EEENS6_IJNS7_ILi128EEENS7_ILi96EEENS7_ILi64EEEEEELi256ENS_10bfloat16_tEfNS_4arch4Sm90ELb0ELb1ELb1ELb1ELb0ELb1ELb1ELb1ELb0ELb1ELb0ELb0EEENS1_21CollectiveEpilogueFwdINS6_IJSA_NS7_ILi256EEESB_EEES9_SE_SG_Li256ELb1ELb1ELb0ELb0EEENS1_36VarlenDynamicPersistentTileSchedulerILi128ELi96ELi256ELi128ELb0ELb1ELb1ELb1ELb0ELb1EEEEEEEEEvNT_6ParamsE,@"STO_CUDA_ENTRY STV_DEFAULT"
_ZN7cutlass13device_kernelIN5flash11enable_sm90INS1_16FlashAttnFwdSm90INS1_25CollectiveMainloopFwdSm90ILi2EN4cute5tupleIJNS5_1CILi1EEES8_S8_EEENS6_IJNS7_ILi128EEENS7_ILi96EEENS7_ILi64EEEEEELi256ENS_10bfloat16_tEfNS_4arch4Sm90ELb0ELb1ELb1ELb1ELb0ELb1ELb1ELb1ELb0ELb1ELb0ELb0EEENS1_21CollectiveEpilogueFwdINS6_IJSA_NS7_ILi256EEESB_EEES9_SE_SG_Li256ELb1ELb1ELb0ELb0EEENS1_36VarlenDynamicPersistentTileSchedulerILi128ELi96ELi256ELi128ELb0ELb1ELb1ELb1ELb0ELb1EEEEEEEEEvNT_6ParamsE:
[----:B------:R-:W0:Y:S02]  /*0000*/  LDC R1, c[0x0][0x28] ;  /* 0x00000a00ff017b82 */ /* 0x000e240000000800 */
[----:B0-----:R-:W-:-:S05]  /*0010*/  VIADD R1, R1, 0xfffffb10 ;  /* 0xfffffb1001017836 */ /* 0x001fca0000000000 */
[----:B------:R-:W-:Y:S01]  /*0020*/  R2UR UR4, R1 ;  /* 0x00000000010472ca */ /* 0x000fe200000e0000 */
[----:B------:R-:W0:Y:S01]  /*0030*/  S2R R3, SR_TID.X ;  /* 0x0000000000037919 */ /* 0x000e220000002100 */
[----:B------:R-:W-:Y:S01]  /*0040*/  ELECT P0, URZ, PT ;  /* 0x00000000003f782f */ /* 0x000fe20003800000 */
[----:B------:R-:W-:Y:S01]  /*0050*/  BSSY B0, `(.L_x_3557) ;  /* 0x0000018000007945 */ /* 0x000fe20003800000 */
[----:B------:R-:W-:Y:S01]  /*0060*/  ULDC UR37, c[0x0][0x20] ;  /* 0x0000080000257ab9 */ /* 0x000fe20000000800 */
[----:B------:R-:W-:-:S08]  /*0070*/  ULDC UR36, c[0x0][0x24] ;  /* 0x0000090000247ab9 */ /* 0x000fd00000000800 */
[----:B------:R-:W-:-:S04]  /*0080*/  UIADD3 UR37, UP0, UR4, UR37, URZ ;  /* 0x0000002504257290 */ /* 0x000fc8000ff1e03f */
[----:B------:R-:W-:Y:S01]  /*0090*/  UIADD3.X UR36, URZ, UR36, URZ, UP0, !UPT ;  /* 0x000000243f247290 */ /* 0x000fe200087fe43f */
        /* <DEDUP_REMOVED lines=19> */
.L_x_3558:
[----:B------:R-:W-:Y:S05]  /*01d0*/  BSYNC B0 ;  /* 0x0000000000007941 */ /* 0x000fea0003800000 */
.L_x_3557:
        /* <DEDUP_REMOVED lines=43> */
.L_x_3559:
        /* <DEDUP_REMOVED lines=22> */
.L_x_3560:
        /* <DEDUP_REMOVED lines=18> */
.L_x_3561:
        /* <DEDUP_REMOVED lines=22> */
.L_x_3562:
        /* <DEDUP_REMOVED lines=22> */
.L_x_3563:
[----:B------:R-:W-:Y:S01]  /*09d0*/  PLOP3.LUT P0, PT, PT, PT, UP0, 0x80, 0x0 ;  /* 0x000000000000781c */ /* 0x000fe20003f0f008 */
[----:B------:R-:W-:Y:S01]  /*09e0*/  UMOV UR38, 0x1 ;  /* 0x0000000100267882 */ /* 0x000fe20000000000 */
[----:B------:R-:W-:Y:S01]  /*09f0*/  NOP ;  /* 0x0000000000007918 */ /* 0x000fe20000000000 */
[----:B------:R-:W-:Y:S01]  /*0a00*/  USEL UR38, UR38, 0x2, !UP0 ;  /* 0x0000000226267887 */ /* 0x000fe2000c000000 */
[----:B------:R-:W-:Y:S01]  /*0a10*/  BSSY B9, `(.L_x_3564) ;  /* 0x000370a000097945 */ /* 0x000fe20003800000 */
[----:B------:R-:W-:Y:S01]  /*0a20*/  ULDC.64 UR42, c[0x0][0x208] ;  /* 0x00008200002a7ab9 */ /* 0x000fe20000000a00 */
[----:B------:R-:W-:Y:S02]  /*0a30*/  IMAD.U32 R16, RZ, RZ, UR37 ;  /* 0x00000025ff107e24 */ /* 0x000fe4000f8e00ff */
[----:B------:R-:W-:Y:S01]  /*0a40*/  IMAD.U32 R17, RZ, RZ, UR36 ;  /* 0x00000024ff117e24 */ /* 0x000fe2000f8e00ff */
[----:B0123--:R-:W-:Y:S06]  /*0a50*/  BAR.SYNC.DEFER_BLOCKING 0x0 ;  /* 0x0000000000007b1d */ /* 0x00ffec0000010000 */
[----:B------:R-:W-:Y:S05]  /*0a60*/  @!P0 BRA `(.L_x_3565) ;  /* 0x000002e000b08947 */ /* 0x000fea0003800000 */
.L_x_3566:
[----:B------:R-:W-:-:S08]  /*0a70*/  NOP ;  /* 0x0000000000007918 */ /* 0x000fd00000000000 */
[----:B------:R-:W0:Y:S02]  /*0a80*/  USETMAXREG.TRY_ALLOC.CTAPOOL UP0, 0xf0 ;  /* 0x000000f0000079c8 */ /* 0x000e240008000600 */
[----:B0-----:R-:W-:-:S13]  /*0a90*/  PLOP3.LUT P0, PT, PT, PT, UP0, 0x80, 0x0 ;  /* 0x000000000000781c */ /* 0x001fda0003f0f008 */
[----:B------:R-:W-:Y:S05]  /*0aa0*/  @!P0 BRA `(.L_x_3566) ;  /* 0xfffffffc00f08947 */ /* 0x000fea000383ffff */
[----:B------:R-:W2:Y:S01]  /*0ab0*/  LDL.LU R2, [R1+0x49c] ;  /* 0x00049c0001027983 */ /* 0x000ea20000300800 */
[----:B------:R-:W0:Y:S01]  /*0ac0*/  S2UR UR5, SR_CgaCtaId ;  /* 0x00000000000579c3 */ /* 0x000e220000008800 */
[----:B------:R-:W-:Y:S01]  /*0ad0*/  UMOV UR4, 0x400 ;  /* 0x0000040000047882 */ /* 0x000fe20000000000 */
[----:B------:R-:W-:Y:S01]  /*0ae0*/  UIADD3 UR39, UP0, UR37, 0x218, URZ ;  /* 0x0000021825277890 */ /* 0x000fe2000ff1e03f */
[----:B------:R-:W1:Y:S01]  /*0af0*/  S2R R0, SR_TID.X ;  /* 0x0000000000007919 */ /* 0x000e620000002100 */
[----:B------:R-:W-:Y:S02]  /*0b00*/  UIADD3 UR46, UP1, UR37, 0x224, URZ ;  /* 0x00000224252e7890 */ /* 0x000fe4000ff3e03f */
[----:B------:R-:W-:Y:S01]  /*0b10*/  UIADD3.X UR47, URZ, UR36, URZ, UP0, !UPT ;  /* 0x000000243f2f7290 */ /* 0x000fe200087fe43f */
[----:B------:R-:W-:Y:S01]  /*0b20*/  STL.64 [R1+0x218], RZ ;  /* 0x000218ff01007387 */ /* 0x000fe20000100a00 */
[----:B------:R-:W-:-:S03]  /*0b30*/  UIADD3.X UR48, URZ, UR36, URZ, UP1, !UPT ;  /* 0x000000243f307290 */ /* 0x000fc60008ffe43f */
[----:B------:R-:W-:Y:S04]  /*0b40*/  STL [R1+0x220], RZ ;  /* 0x000220ff01007387 */ /* 0x000fe80000100800 */
[----:B------:R-:W-:Y:S01]  /*0b50*/  STL [R1+0x224], RZ ;  /* 0x000224ff01007387 */ /* 0x000fe20000100800 */
[----:B0-----:R-:W-:-:S06]  /*0b60*/  ULEA UR4, UR5, UR4, 0x18 ;  /* 0x0000000405047291 */ /* 0x001fcc000f8ec03f */
[----:B------:R-:W-:Y:S01]  /*0b70*/  IMAD.U32 R144, RZ, RZ, UR4 ;  /* 0x00000004ff907e24 */ /* 0x000fe2000f8e00ff */
[----:B------:R-:W-:Y:S06]  /*0b80*/  BAR.ARV 0x8, 0x180 ;  /* 0x0206000000007b1d */ /* 0x000fec0000002000 */
[----:B-1----:R-:W-:Y:S01]  /*0b90*/  SHF.R.U32.HI R11, RZ, 0x7, R0 ;  /* 0x00000007ff0b7819 */ /* 0x002fe20000011600 */
[----:B------:R-:W-:-:S03]  /*0ba0*/  ULDC UR4, c[0x0][0xd3c] ;  /* 0x00034f0000047ab9 */ /* 0x000fc60000000800 */
[----:B------:R-:W-:-:S13]  /*0bb0*/  ISETP.NE.AND P0, PT, R11, 0x1, PT ;  /* 0x000000010b00780c */ /* 0x000fda0003f05270 */
[----:B------:R-:W-:Y:S08]  /*0bc0*/  @!P0 BAR.ARV 0x9, 0x100 ;  /* 0x0244000000008b1d */ /* 0x000ff00000002000 */
[----:B------:R-:W-:Y:S06]  /*0bd0*/  BAR.SYNC.DEFER_BLOCKING 0x5, 0x180 ;  /* 0x0146000000007b1d */ /* 0x000fec0000010000 */
[----:B------:R-:W0:Y:S02]  /*0be0*/  LDS.128 R120, [R144+0x324d0] ;  /* 0x0324d00090787984 */ /* 0x000e240000000c00 */
[----:B------:R-:W-:Y:S06]  /*0bf0*/  BAR.ARV 0x4, 0x180 ;  /* 0x0106000000007b1d */ /* 0x000fec0000002000 */
[----:B--2---:R-:W-:-:S04]  /*0c00*/  LOP3.LUT R2, R2, 0xffefffff, RZ, 0xc0, !PT ;  /* 0xffefffff02027812 */ /* 0x004fc800078ec0ff */
[----:B------:R-:W-:Y:S02]  /*0c10*/  @P0 LOP3.LUT R2, R2, 0x100000, RZ, 0xfc, !PT ;  /* 0x0010000002020812 */ /* 0x000fe400078efcff */
[----:B0-----:R-:W-:-:S03]  /*0c20*/  ISETP.GE.AND P0, PT, R123, UR4, PT ;  /* 0x000000047b007c0c */ /* 0x001fc6000bf06270 */
[----:B------:R0:W-:Y:S10]  /*0c30*/  STL [R1+0x49c], R2 ;  /* 0x00049c0201007387 */ /* 0x0001f40000100800 */
[----:B0-----:R-:W-:Y:S05]  /*0c40*/  @P0 BRA `(.L_x_3567) ;  /* 0x0000036c00980947 */ /* 0x001fea0003800000 */
[----:B------:R-:W-:Y:S01]  /*0c50*/  VIADD R201, R0, 0xffffff80 ;  /* 0xffffff8000c97836 */ /* 0x000fe20000000000 */
[C---:B------:R-:W-:Y:S01]  /*0c60*/  IADD3 R188, -R11.reuse, 0xb, RZ ;  /* 0x0000000b0bbc7810 */ /* 0x040fe20007ffe1ff */
[----:B------:R-:W-:Y:S02]  /*0c70*/  VIADD R180, R11, 0x8 ;  /* 0x000000080bb47836 */ /* 0x000fe40000000000 */
[----:B------:R-:W-:Y:S01]  /*0c80*/  IMAD.MOV.U32 R152, RZ, RZ, RZ ;  /* 0x000000ffff987224 */ /* 0x000fe200078e00ff */
[----:B------:R-:W-:Y:S01]  /*0c90*/  SHF.R.S32.HI R0, RZ, 0x1f, R201 ;  /* 0x0000001fff007819 */ /* 0x000fe200000114c9 */
[----:B------:R-:W-:-:S03]  /*0ca0*/  IMAD.MOV.U32 R157, RZ, RZ, RZ ;  /* 0x000000ffff9d7224 */ /* 0x000fc600078e00ff */
[CC--:B------:R-:W-:Y:S02]  /*0cb0*/  LEA.HI R2, R0.reuse, R201.reuse, RZ, 0x7 ;  /* 0x000000c900027211 */ /* 0x0c0fe400078f38ff */
[-C--:B------:R-:W-:Y:S02]  /*0cc0*/  LEA.HI R7, R0, R201.reuse, RZ, 0x4 ;  /* 0x000000c900077211 */ /* 0x080fe400078f20ff */
[----:B------:R-:W-:Y:S02]  /*0cd0*/  LOP3.LUT R226, R2, 0xffffff80, RZ, 0xc0, !PT ;  /* 0xffffff8002e27812 */ /* 0x000fe400078ec0ff */
[----:B------:R-:W-:Y:S02]  /*0ce0*/  SHF.R.S32.HI R233, RZ, 0x7, R2 ;  /* 0x00000007ffe97819 */ /* 0x000fe40000011402 */
[----:B------:R-:W-:Y:S01]  /*0cf0*/  LEA.HI R9, R0, R201, RZ, 0x5 ;  /* 0x000000c900097211 */ /* 0x000fe200078f28ff */
[----:B------:R-:W-:Y:S01]  /*0d00*/  IMAD.IADD R226, R201, 0x1, -R226 ;  /* 0x00000001c9e27824 */ /* 0x000fe200078e0ae2 */
[----:B------:R-:W-:-:S02]  /*0d10*/  LEA.HI R2, R2, R233, RZ, 0x1 ;  /* 0x000000e902027211 */ /* 0x000fc400078f08ff */
[----:B------:R-:W-:Y:S02]  /*0d20*/  SHF.R.S32.HI R10, RZ, 0x4, R7 ;  /* 0x00000004ff0a7819 */ /* 0x000fe40000011407 */
        /* <DEDUP_REMOVED lines=9> */
[C---:B------:R-:W-:Y:S02]  /*0dc0*/  LOP3.LUT R8, R7.reuse, 0x3fffff0, RZ, 0xc0, !PT ;  /* 0x03fffff007087812 */ /* 0x040fe400078ec0ff */
[----:B------:R-:W-:Y:S02]  /*0dd0*/  LOP3.LUT R6, R6, 0xfffffff8, RZ, 0xc0, !PT ;  /* 0xfffffff806067812 */ /* 0x000fe400078ec0ff */
[----:B------:R-:W-:Y:S01]  /*0de0*/  LEA.HI R7, R7, R10, RZ, 0x1 ;  /* 0x0000000a07077211 */ /* 0x000fe200078f08ff */
[----:B------:R-:W-:Y:S01]  /*0df0*/  IMAD.IADD R8, R201, 0x1, -R8 ;  /* 0x00000001c9087824 */ /* 0x000fe200078e0a08 */
[----:B------:R-:W-:Y:S01]  /*0e00*/  SHF.R.S32.HI R9, RZ, 0x5, R9 ;  /* 0x00000005ff097819 */ /* 0x000fe20000011409 */
[----:B------:R-:W-:Y:S01]  /*0e10*/  IMAD.IADD R6, R5, 0x1, -R6 ;  /* 0x0000000105067824 */ /* 0x000fe200078e0a06 */
[----:B------:R-:W-:-:S03]  /*0e20*/  LOP3.LUT R7, R7, 0x1ffffffe, RZ, 0xc0, !PT ;  /* 0x1ffffffe07077812 */ /* 0x000fc600078ec0ff */
[----:B------:R-:W-:Y:S02]  /*0e30*/  IMAD R3, R3, 0x10, R6 ;  /* 0x0000001003037824 */ /* 0x000fe400078e0206 */
[----:B------:R-:W-:Y:S02]  /*0e40*/  IMAD.IADD R7, R10, 0x1, -R7 ;  /* 0x000000010a077824 */ /* 0x000fe400078e0a07 */
[----:B------:R-:W-:Y:S01]  /*0e50*/  IMAD R192, R2, 0x40, R3 ;  /* 0x0000004002c07824 */ /* 0x000fe200078e0203 */
[CC--:B------:R-:W-:Y:S01]  /*0e60*/  LEA.HI R2, R0.reuse, R201.reuse, RZ, 0x2 ;  /* 0x000000c900027211 */ /* 0x0c0fe200078f10ff */
[C---:B------:R-:W-:Y:S01]  /*0e70*/  IMAD R8, R9.reuse, 0x10, R8 ;  /* 0x0000001009087824 */ /* 0x040fe200078e0208 */
[----:B------:R-:W-:Y:S01]  /*0e80*/  LEA.HI R3, R0, R201, RZ, 0x3 ;  /* 0x000000c900037211 */ /* 0x000fe200078f18ff */
[----:B------:R-:W-:Y:S01]  /*0e90*/  IMAD.SHL.U32 R167, R9, 0x200, RZ ;  /* 0x0000020009a77824 */ /* 0x000fe200078e00ff */
[----:B------:R-:W-:Y:S01]  /*0ea0*/  LOP3.LUT R0, R2, 0xfffffffc, RZ, 0xc0, !PT ;  /* 0xfffffffc02007812 */ /* 0x000fe200078ec0ff */
[----:B------:R-:W-:Y:S01]  /*0eb0*/  IMAD R8, R8, 0x8, R7 ;  /* 0x0000000808087824 */ /* 0x000fe200078e0207 */
[----:B------:R-:W-:-:S02]  /*0ec0*/  SHF.R.S32.HI R153, RZ, 0x2, R2 ;  /* 0x00000002ff997819 */ /* 0x000fc40000011402 */
[----:B------:R-:W-:Y:S01]  /*0ed0*/  SHF.R.S32.HI R2, RZ, 0x1f, R2 ;  /* 0x0000001fff027819 */ /* 0x000fe20000011402 */
[----:B------:R-:W-:Y:S01]  /*0ee0*/  IMAD.IADD R221, R201, 0x1, -R0 ;  /* 0x00000001c9dd7824 */ /* 0x000fe200078e0a00 */
[----:B------:R-:W-:Y:S01]  /*0ef0*/  LOP3.LUT R6, R3, 0xfffffff8, RZ, 0xc0, !PT ;  /* 0xfffffff803067812 */ /* 0x000fe200078ec0ff */
[----:B------:R-:W-:Y:S01]  /*0f00*/  VIADD R156, R153, 0x40 ;  /* 0x00000040999c7836 */ /* 0x000fe20000000000 */
[----:B------:R-:W-:Y:S01]  /*0f10*/  LEA.HI R2, R2, R153, RZ, 0x3 ;  /* 0x0000009902027211 */ /* 0x000fe200078f18ff */
[----:B------:R-:W-:Y:S01]  /*0f20*/  IMAD.SHL.U32 R22, R221, 0x8, RZ ;  /* 0x00000008dd167824 */ /* 0x000fe200078e00ff */
[----:B------:R-:W-:Y:S01]  /*0f30*/  SHF.R.S32.HI R210, RZ, 0x3, R3 ;  /* 0x00000003ffd27819 */ /* 0x000fe20000011403 */
[----:B------:R-:W-:Y:S01]  /*0f40*/  IMAD.IADD R3, R201, 0x1, -R6 ;  /* 0x00000001c9037824 */ /* 0x000fe200078e0a06 */
[----:B------:R-:W-:Y:S01]  /*0f50*/  LOP3.LUT R2, R2, 0xfffffff8, RZ, 0xc0, !PT ;  /* 0xfffffff802027812 */ /* 0x000fe200078ec0ff */
[----:B------:R-:W-:Y:S01]  /*0f60*/  IMAD.SHL.U32 R172, R156, 0x40, RZ ;  /* 0x000000409cac7824 */ /* 0x000fe200078e00ff */
[----:B------:R-:W-:Y:S01]  /*0f70*/  LEA.HI R0, R221, R221, RZ, 0x1 ;  /* 0x000000dddd007211 */ /* 0x000fe200078f08ff */
[C---:B------:R-:W-:Y:S01]  /*0f80*/  IMAD.SHL.U32 R160, R3.reuse, 0x8, RZ ;  /* 0x0000000803a07824 */ /* 0x040fe200078e00ff */
[----:B------:R-:W-:Y:S01]  /*0f90*/  SHF.R.S32.HI R164, RZ, 0x1f, R153 ;  /* 0x0000001fffa47819 */ /* 0x000fe20000011499 */
[----:B------:R-:W-:Y:S01]  /*0fa0*/  IMAD R220, R3, 0x20, R210 ;  /* 0x0000002003dc7824 */ /* 0x000fe200078e02d2 */
[----:B------:R-:W-:Y:S01]  /*0fb0*/  SHF.R.S32.HI R3, RZ, 0x1f, R156 ;  /* 0x0000001fff037819 */ /* 0x000fe2000001149c */
[----:B------:R-:W-:Y:S01]  /*0fc0*/  IMAD.IADD R223, R153, 0x1, -R2 ;  /* 0x0000000199df7824 */ /* 0x000fe200078e0a02 */
[----:B------:R-:W-:Y:S01]  /*0fd0*/  LOP3.LUT R0, R0, 0x1ffffffe, RZ, 0xc0, !PT ;  /* 0x1ffffffe00007812 */ /* 0x000fe200078ec0ff */
[----:B------:R-:W-:Y:S01]  /*0fe0*/  IMAD.SHL.U32 R154, R221, 0x4, RZ ;  /* 0x00000004dd9a7824 */ /* 0x000fe200078e00ff */
[----:B------:R-:W-:Y:S01]  /*0ff0*/  LEA.HI R2, R3, R156, RZ, 0x3 ;  /* 0x0000009c03027211 */ /* 0x000fe200078f18ff */
[----:B------:R-:W-:Y:S01]  /*1000*/  IMAD.SHL.U32 R166, R223, 0x40, RZ ;  /* 0x00000040dfa67824 */ /* 0x000fe200078e00ff */
[----:B------:R-:W-:Y:S01]  /*1010*/  LOP3.LUT R172, R172, 0x1c0, RZ, 0xc0, !PT ;  /* 0x000001c0acac7812 */ /* 0x000fe200078ec0ff */
[----:B------:R-:W-:Y:S01]  /*1020*/  IMAD.IADD R5, R221, 0x1, -R0 ;  /* 0x00000001dd057824 */ /* 0x000fe200078e0a00 */
[----:B------:R-:W-:Y:S01]  /*1030*/  LOP3.LUT R3, R4, 0x7ffffffc, RZ, 0xc0, !PT ;  /* 0x7ffffffc04037812 */ /* 0x000fe200078ec0ff */
[----:B------:R-:W-:Y:S01]  /*1040*/  IMAD.SHL.U32 R2, R2, 0x40, RZ ;  /* 0x0000004002027824 */ /* 0x000fe200078e00ff */
[----:B------:R-:W-:Y:S01]  /*1050*/  LOP3.LUT R166, R166, 0x1c0, RZ, 0xc0, !PT ;  /* 0x000001c0a6a67812 */ /* 0x000fe200078ec0ff */
[----:B------:R-:W-:Y:S01]  /*1060*/  VIADD R158, R154, 0x10 ;  /* 0x000000109a9e7836 */ /* 0x000fe20000000000 */
[----:B------:R-:W-:Y:S01]  /*1070*/  SHF.R.U32.HI R174, RZ, 0x3, R172 ;  /* 0x00000003ffae7819 */ /* 0x000fe200000116ac */
[----:B------:R-:W-:Y:S01]  /*1080*/  VIADD R162, R160, 0x40 ;  /* 0x00000040a0a27836 */ /* 0x000fe20000000000 */
[--C-:B------:R-:W-:Y:S01]  /*1090*/  LOP3.LUT R4, R172, 0x38, R22.reuse, 0xf8, !PT ;  /* 0x00000038ac047812 */ /* 0x100fe200078ef816 */
[----:B------:R-:W-:Y:S01]  /*10a0*/  VIADD R161, R160, 0x80 ;  /* 0x00000080a0a17836 */ /* 0x000fe20000000000 */
[----:B------:R-:W-:Y:S01]  /*10b0*/  LOP3.LUT R175, R2, 0xfffffe00, RZ, 0xc0, !PT ;  /* 0xfffffe0002af7812 */ /* 0x000fe200078ec0ff */
[----:B------:R-:W-:Y:S01]  /*10c0*/  VIADD R163, R160, 0xc0 ;  /* 0x000000c0a0a37836 */ /* 0x000fe20000000000 */
[----:B------:R-:W-:Y:S01]  /*10d0*/  LOP3.LUT R0, R166, 0x18, R22, 0xf8, !PT ;  /* 0x00000018a6007812 */ /* 0x000fe200078ef816 */
[----:B------:R-:W-:Y:S01]  /*10e0*/  IMAD.IADD R3, R226, 0x1, -R3 ;  /* 0x00000001e2037824 */ /* 0x000fe200078e0a03 */
[----:B------:R-:W-:Y:S01]  /*10f0*/  SHF.R.U32.HI R173, RZ, 0x3, R166 ;  /* 0x00000003ffad7819 */ /* 0x000fe200000116a6 */
[----:B------:R-:W-:Y:S01]  /*1100*/  IMAD.SHL.U32 R235, R8, 0x8, RZ ;  /* 0x0000000808eb7824 */ /* 0x000fe200078e00ff */
[----:B------:R-:W-:Y:S01]  /*1110*/  LOP3.LUT R7, R175, R4, R174, 0xf6, !PT ;  /* 0x00000004af077212 */ /* 0x000fe200078ef6ae */
[----:B------:R-:W-:Y:S01]  /*1120*/  IMAD.SHL.U32 R193, R3, 0x2, RZ ;  /* 0x0000000203c17824 */ /* 0x000fe200078e00ff */
[----:B------:R-:W-:Y:S01]  /*1130*/  LOP3.LUT R227, R0, R173, RZ, 0x3c, !PT ;  /* 0x000000ad00e37212 */ /* 0x000fe200078e3cff */
[----:B------:R-:W-:Y:S01]  /*1140*/  IMAD R234, R5, 0x8, R192 ;  /* 0x0000000805ea7824 */ /* 0x000fe200078e02c0 */
[----:B------:R-:W-:Y:S01]  /*1150*/  SHF.R.S32.HI R176, RZ, 0x1f, R156 ;  /* 0x0000001fffb07819 */ /* 0x000fe2000001149c */
[----:B------:R-:W-:Y:S01]  /*1160*/  IMAD R224, R7, 0x2, R144 ;  /* 0x0000000207e07824 */ /* 0x000fe200078e0290 */
[----:B------:R-:W-:-:S02]  /*1170*/  SHF.R.S32.HI R23, RZ, 0x1f, R22 ;  /* 0x0000001fff177819 */ /* 0x000fc40000011416 */
[----:B------:R-:W-:Y:S02]  /*1180*/  SHF.R.S32.HI R184, RZ, 0x1f, R160 ;  /* 0x0000001fffb87819 */ /* 0x000fe400000114a0 */
[----:B------:R-:W-:Y:S02]  /*1190*/  SHF.R.S32.HI R222, RZ, 0x1f, R158 ;  /* 0x0000001fffde7819 */ /* 0x000fe4000001149e */
[----:B------:R-:W-:Y:S02]  /*11a0*/  SHF.R.S32.HI R183, RZ, 0x1f, R162 ;  /* 0x0000001fffb77819 */ /* 0x000fe400000114a2 */
[----:B------:R-:W-:Y:S02]  /*11b0*/  SHF.R.S32.HI R182, RZ, 0x1f, R161 ;  /* 0x0000001fffb67819 */ /* 0x000fe400000114a1 */
[----:B------:R-:W-:Y:S02]  /*11c0*/  SHF.R.S32.HI R181, RZ, 0x1f, R163 ;  /* 0x0000001fffb57819 */ /* 0x000fe400000114a3 */
[----:B------:R-:W-:-:S07]  /*11d0*/  LOP3.LUT R159, R227, R167, RZ, 0xfc, !PT ;  /* 0x000000a7e39f7212 */ /* 0x000fce00078efcff */
.L_x_3782:
        /* <DEDUP_REMOVED lines=12> */
[----:B------:R-:W1:Y:S01]  /*12a0*/  @P1 LDC.64 R2, c[0x0][0xb20] ;  /* 0x0002c800ff021b82 */ /* 0x000e620000000a00 */
[----:B------:R-:W-:Y:S01]  /*12b0*/  ISETP.NE.AND.EX P0, PT, RZ, UR5, PT, P0 ;  /* 0x00000005ff007c0c */ /* 0x000fe2000bf05300 */
[----:B0--3--:R-:W-:-:S06]  /*12c0*/  IMAD.WIDE R8, R123, 0x4, R4 ;  /* 0x000000047b087825 */ /* 0x009fcc00078e0204 */
        /* <DEDUP_REMOVED lines=28> */
.L_x_3568:
        /* <DEDUP_REMOVED lines=10> */
.L_x_3569:
[----:B------:R-:W-:Y:S05]  /*1530*/  @!P0 BRA `(.L_x_3570) ;  /* 0x00000000000c8947 */ /* 0x000fea0003800000 */
[----:B------:R-:W2:Y:S04]  /*1540*/  LDG.E R3, desc[UR42][R8.64] ;  /* 0x0000002a08037981 */ /* 0x000ea8000c1e1900 */
[----:B------:R-:W2:Y:S02]  /*1550*/  LDG.E R28, desc[UR42][R8.64+0x4] ;  /* 0x0000042a081c7981 */ /* 0x000ea4000c1e1900 */
[----:B--2---:R-:W-:-:S07]  /*1560*/  IMAD.IADD R28, R28, 0x1, -R3 ;  /* 0x000000011c1c7824 */ /* 0x004fce00078e0a03 */
.L_x_3570:
[----:B------:R-:W-:Y:S01]  /*1570*/  ULDC.64 UR4, c[0x0][0xb08] ;  /* 0x0002c20000047ab9 */ /* 0x000fe20000000a00 */
[----:B------:R-:W1:Y:S01]  /*1580*/  LDC R8, c[0x0][0x448] ;  /* 0x00011200ff087b82 */ /* 0x000e620000000800 */
[----:B------:R-:W-:-:S04]  /*1590*/  ISETP.NE.U32.AND P0, PT, RZ, UR4, PT ;  /* 0x00000004ff007c0c */ /* 0x000fc8000bf05070 */
[----:B------:R-:W-:Y:S01]  /*15a0*/  ISETP.NE.AND.EX P0, PT, RZ, UR5, PT, P0 ;  /* 0x00000005ff007c0c */ /* 0x000fe2000bf05300 */
[----:B------:R-:W-:Y:S02]  /*15b0*/  ULDC.64 UR4, c[0x0][0xb28] ;  /* 0x0002ca0000047ab9 */ /* 0x000fe40000000a00 */
[----:B------:R-:W-:Y:S01]  /*15c0*/  ISETP.NE.U32.AND P1, PT, RZ, UR4, PT ;  /* 0x00000004ff007c0c */ /* 0x000fe2000bf25070 */
[----:B0----5:R-:W-:Y:S01]  /*15d0*/  IMAD.MOV.U32 R2, RZ, RZ, R28 ;  /* 0x000000ffff027224 */ /* 0x021fe200078e001c */
[----:B------:R-:W0:Y:S02]  /*15e0*/  LDC.64 R12, c[0x0][0xad8] ;  /* 0x0002b600ff0c7b82 */ /* 0x000e240000000a00 */
[----:B------:R-:W-:-:S06]  /*15f0*/  ISETP.NE.AND.EX P1, PT, RZ, UR5, PT, P1 ;  /* 0x00000005ff007c0c */ /* 0x000fcc000bf25310 */
[----:B------:R-:W2:Y:S08]  /*1600*/  @P0 LDC.64 R4, c[0x0][0xb08] ;  /* 0x0002c200ff040b82 */ /* 0x000eb00000000a00 */
[----:B------:R-:W3:Y:S01]  /*1610*/  @P1 LDC.64 R6, c[0x0][0xb28] ;  /* 0x0002ca00ff061b82 */ /* 0x000ee20000000a00 */
[----:B--2---:R-:W-:-:S05]  /*1620*/  @P0 IMAD.WIDE R4, R123, 0x4, R4 ;  /* 0x000000047b040825 */ /* 0x004fca00078e0204 */
[----:B------:R-:W2:Y:S04]  /*1630*/  @P0 LDG.E R0, desc[UR42][R4.64] ;  /* 0x0000002a04000981 */ /* 0x000ea8000c1e1900 */
[----:B------:R-:W2:Y:S01]  /*1640*/  @P0 LDG.E R3, desc[UR42][R4.64+0x4] ;  /* 0x0000042a04030981 */ /* 0x000ea2000c1e1900 */
[----:B---3--:R-:W-:-:S05]  /*1650*/  @P1 IMAD.WIDE R6, R123, 0x4, R6 ;  /* 0x000000047b061825 */ /* 0x008fca00078e0206 */
[----:B------:R3:W5:Y:S01]  /*1660*/  @P1 LDG.E R2, desc[UR42][R6.64] ;  /* 0x0000002a06021981 */ /* 0x000762000c1e1900 */
[----:B-1----:R-:W-:Y:S01]  /*1670*/  ISETP.NE.AND P1, PT, R8, 0x1, PT ;  /* 0x000000010800780c */ /* 0x002fe20003f25270 */
[----:B------:R-:W-:Y:S01]  /*1680*/  IMAD.SHL.U32 R177, R121, 0x80, RZ ;  /* 0x0000008079b17824 */ /* 0x000fe200078e00ff */
[----:B0-----:R-:W-:Y:S01]  /*1690*/  ISETP.GE.AND P2, PT, R13, 0x1, PT ;  /* 0x000000010d00780c */ /* 0x001fe20003f46270 */
[----:B------:R-:W-:-:S10]  /*16a0*/  IMAD.IADD R11, R28, 0x1, -R11 ;  /* 0x000000011c0b7824 */ /* 0x000fd400078e0a0b */
[----:B------:R-:W0:Y:S08]  /*16b0*/  @P1 LDC R8, c[0x0][0x44c] ;  /* 0x00011300ff081b82 */ /* 0x000e300000000800 */
[----:B------:R-:W1:Y:S01]  /*16c0*/  @P1 LDC R9, c[0x0][0x450] ;  /* 0x00011400ff091b82 */ /* 0x000e620000000800 */
[----:B--2---:R-:W-:Y:S02]  /*16d0*/  @P0 IMAD.IADD R58, R3, 0x1, -R0 ;  /* 0x00000001033a0824 */ /* 0x004fe400078e0a00 */
[----:B------:R-:W-:-:S02]  /*16e0*/  VIADD R3, R177, 0x7f ;  /* 0x0000007fb1037836 */ /* 0x000fc40000000000 */
[----:B------:R-:W-:Y:S02]  /*16f0*/  IMAD.IADD R25, R11, 0x1, R58 ;  /* 0x000000010b197824 */ /* 0x000fe400078e023a */
[----:B0-----:R-:W-:-:S03]  /*1700*/  @P1 IMAD.HI.U32 R4, R3, R8, RZ ;  /* 0x0000000803041227 */ /* 0x001fc600078e00ff */
[C---:B------:R-:W-:Y:S01]  /*1710*/  IADD3 R187, R25.reuse, 0x1, -R24 ;  /* 0x0000000119bb7810 */ /* 0x040fe20007ffe818 */
[----:B------:R-:W-:Y:S01]  /*1720*/  VIADD R0, R25, 0x5f ;  /* 0x0000005f19007836 */ /* 0x000fe20000000000 */
[----:B-1----:R-:W-:-:S03]  /*1730*/  @P1 SHF.R.U32.HI R3, RZ, R9, R4 ;  /* 0x00000009ff031219 */ /* 0x002fc60000011604 */
[----:B------:R-:W-:-:S04]  /*1740*/  IMAD.HI R0, R0, 0x2aaaaaab, RZ ;  /* 0x2aaaaaab00007827 */ /* 0x000fc800078e02ff */
[----:B---3--:R-:W-:Y:S01]  /*1750*/  IMAD.IADD R7, R187, 0x1, R3 ;  /* 0x00000001bb077824 */ /* 0x008fe200078e0203 */
[----:B------:R-:W-:-:S04]  /*1760*/  SHF.R.U32.HI R185, RZ, 0x1f, R0 ;  /* 0x0000001fffb97819 */ /* 0x000fc80000011600 */
        /* <DEDUP_REMOVED lines=14> */
.L_x_3573:
[----:B------:R-:W-:-:S13]  /*1850*/  ISETP.NE.AND P0, PT, R13, 0x1, PT ;  /* 0x000000010d00780c */ /* 0x000fda0003f05270 */
[----:B------:R-:W0:Y:S02]  /*1860*/  @P0 LDC.64 R4, c[0x0][0xae0] ;  /* 0x0002b800ff040b82 */ /* 0x000e240000000a00 */
[----:B0-----:R-:W-:-:S05]  /*1870*/  @P0 IMAD.HI.U32 R4, R3, R4, RZ ;  /* 0x0000000403040227 */ /* 0x001fca00078e00ff */
[----:B------:R-:W-:-:S07]  /*1880*/  @P0 SHF.R.U32.HI R3, RZ, R5, R4 ;  /* 0x00000005ff030219 */ /* 0x000fce0000011604 */
.L_x_3574:
[----:B------:R-:W-:Y:S05]  /*1890*/  BSYNC B0 ;  /* 0x0000000000007941 */ /* 0x000fea0003800000 */
.L_x_3572:
[----:B------:R-:W-:-:S05]  /*18a0*/  IMAD R3, R3, R13, R13 ;  /* 0x0000000d03037224 */ /* 0x000fca00078e020d */
[----:B------:R-:W-:-:S07]  /*18b0*/  VIMNMX R0, R0, R3, PT ;  /* 0x0000000300007248 */ /* 0x000fce0003fe0100 */
.L_x_3571:
[----:B------:R-:W0:Y:S01]  /*18c0*/  @P1 LDC R4, c[0x0][0x44c] ;  /* 0x00011300ff041b82 */ /* 0x000e220000000800 */
[----:B------:R-:W-:Y:S01]  /*18d0*/  IMAD.MOV.U32 R3, RZ, RZ, R177 ;  /* 0x000000ffff037224 */ /* 0x000fe200078e00b1 */
[----:B------:R-:W-:Y:S01]  /*18e0*/  ULDC UR4, c[0x0][0xad4] ;  /* 0x0002b50000047ab9 */ /* 0x000fe20000000800 */
[----:B------:R-:W-:-:S05]  /*18f0*/  IMAD.IADD R186, R25, 0x1, -R24 ;  /* 0x0000000119ba7824 */ /* 0x000fca00078e0a18 */
[----:B------:R-:W1:Y:S01]  /*1900*/  @P1 LDC R5, c[0x0][0x450] ;  /* 0x00011400ff051b82 */ /* 0x000e620000000800 */
[----:B0-----:R-:W-:-:S05]  /*1910*/  @P1 IMAD.HI.U32 R4, R177, R4, RZ ;  /* 0x00000004b1041227 */ /* 0x001fca00078e00ff */
[----:B-1----:R-:W-:-:S05]  /*1920*/  @P1 SHF.R.U32.HI R3, RZ, R5, R4 ;  /* 0x00000005ff031219 */ /* 0x002fca0000011604 */
        /* <DEDUP_REMOVED lines=13> */
.L_x_3577:
[----:B------:R-:W-:-:S13]  /*1a00*/  ISETP.NE.AND P0, PT, R13, 0x1, PT ;  /* 0x000000010d00780c */ /* 0x000fda0003f05270 */
[----:B------:R-:W0:Y:S02]  /*1a10*/  @P0 LDC.64 R6, c[0x0][0xae0] ;  /* 0x0002b800ff060b82 */ /* 0x000e240000000a00 */
[----:B0-----:R-:W-:-:S05]  /*1a20*/  @P0 IMAD.HI.U32 R6, R3, R6, RZ ;  /* 0x0000000603060227 */ /* 0x001fca00078e00ff */
[----:B------:R-:W-:-:S07]  /*1a30*/  @P0 SHF.R.U32.HI R3, RZ, R7, R6 ;  /* 0x00000007ff030219 */ /* 0x000fce0000011606 */
.L_x_3578:
[----:B------:R-:W-:Y:S05]  /*1a40*/  BSYNC B0 ;  /* 0x0000000000007941 */ /* 0x000fea0003800000 */
.L_x_3576:
[----:B------:R-:W-:-:S05]  /*1a50*/  IMAD R3, R3, R13, RZ ;  /* 0x0000000d03037224 */ /* 0x000fca00078e02ff */
[----:B------:R-:W-:-:S07]  /*1a60*/  VIMNMX R4, R4, R3, !PT ;  /* 0x0000000304047248 */ /* 0x000fce0007fe0100 */
.L_x_3575:
        /* <DEDUP_REMOVED lines=44> */
.L_x_3581:
[----:B------:R-:W-:Y:S05]  /*1d30*/  BSYNC B6 ;  /* 0x0000000000067941 */ /* 0x000fea0003800000 */
.L_x_3580:
        /* <DEDUP_REMOVED lines=20> */
.L_x_3583:
[----:B------:R-:W-:Y:S05]  /*1e80*/  BSYNC B6 ;  /* 0x0000000000067941 */ /* 0x000fea0003800000 */
.L_x_3582:
        /* <DEDUP_REMOVED lines=8> */
[----:B------:R-:W-:Y:S01]  /*1f10*/  SHF.R.S32.HI R10, RZ, 0x1f, R122 ;  /* 0x0000001fff0a7819 */ /* 0x000fe2000001147a */
[C---:B------:R-:W-:Y:S02]  /*1f20*/  VIADD R60, R22.reuse, 0x20 ;  /* 0x00000020163c7836 */ /* 0x040fe40000000000 */
[C---:B------:R-:W-:Y:S01]  /*1f30*/  VIADD R11, R22.reuse, 0xc0 ;  /* 0x000000c0160b7836 */ /* 0x040fe20000000000 */
[----:B------:R-:W2:Y:S08]  /*1f40*/  LDC R73, c[0x0][0x3f4] ;  /* 0x0000fd00ff497b82 */ /* 0x000eb00000000800 */
[----:B------:R-:W3:Y:S01]  /*1f50*/  @P0 LDC.64 R4, c[0x0][0xaf0] ;  /* 0x0002bc00ff040b82 */ /* 0x000ee20000000a00 */
[----:B------:R-:W-:-:S02]  /*1f60*/  VIADD R61, R22, 0x40 ;  /* 0x00000040163d7836 */ /* 0x000fc40000000000 */
[C---:B------:R-:W-:Y:S02]  /*1f70*/  VIADD R62, R22.reuse, 0x60 ;  /* 0x00000060163e7836 */ /* 0x040fe40000000000 */
[----:B------:R-:W-:-:S03]  /*1f80*/  VIADD R12, R22, 0xe0 ;  /* 0x000000e0160c7836 */ /* 0x000fc60000000000 */
[----:B------:R-:W4:Y:S08]  /*1f90*/  LDC.64 R14, c[0x0][0x408] ;  /* 0x00010200ff0e7b82 */ /* 0x000f300000000a00 */
[----:B------:R-:W2:Y:S01]  /*1fa0*/  LDC.64 R54, c[0x0][0x3f8] ;  /* 0x0000fe00ff367b82 */ /* 0x000ea20000000a00 */
[----:B---3--:R-:W-:-:S05]  /*1fb0*/  @P0 IMAD.WIDE R4, R123, 0x4, R4 ;  /* 0x000000047b040825 */ /* 0x008fca00078e0204 */
[----:B------:R3:W3:Y:S01]  /*1fc0*/  @P0 LDG.E R123, desc[UR42][R4.64] ;  /* 0x0000002a047b0981 */ /* 0x0006e2000c1e1900 */
[----:B------:R-:W-:Y:S01]  /*1fd0*/  SHF.R.S32.HI R43, RZ, 0x1f, R56 ;  /* 0x0000001fff2b7819 */ /* 0x000fe20000011438 */
[-C--:B-1----:R-:W-:Y:S01]  /*1fe0*/  IMAD.WIDE.U32 R6, R56, R8.reuse, RZ ;  /* 0x0000000838067225 */ /* 0x082fe200078e00ff */
[----:B------:R-:W-:Y:S02]  /*1ff0*/  ISETP.NE.U32.AND P0, PT, RZ, UR6, PT ;  /* 0x00000006ff007c0c */ /* 0x000fe4000bf05070 */
[----:B0-----:R-:W-:Y:S01]  /*2000*/  SHF.R.U32.HI R21, RZ, 0x7, R21 ;  /* 0x00000007ff157819 */ /* 0x001fe20000011615 */
[----:B------:R-:W-:Y:S01]  /*2010*/  IMAD R0, R43, R8, RZ ;  /* 0x000000082b007224 */ /* 0x000fe200078e02ff */
[----:B------:R-:W-:Y:S01]  /*2020*/  ISETP.NE.AND.EX P0, PT, RZ, UR7, PT, P0 ;  /* 0x00000007ff007c0c */ /* 0x000fe2000bf05300 */
[----:B------:R-:W-:Y:S01]  /*2030*/  VIADD R63, R22, 0x80 ;  /* 0x00000080163f7836 */ /* 0x000fe20000000000 */
[----:B------:R-:W-:Y:S01]  /*2040*/  ISETP.NE.AND P6, PT, R21, 0x1, PT ;  /* 0x000000011500780c */ /* 0x000fe20003fc5270 */
[----:B------:R-:W-:Y:S01]  /*2050*/  IMAD R3, R56, R9, R0 ;  /* 0x0000000938037224 */ /* 0x000fe200078e0200 */
[----:B------:R-:W-:Y:S01]  /*2060*/  SHF.R.S32.HI R155, RZ, 0x1f, R154 ;  /* 0x0000001fff9b7819 */ /* 0x000fe2000001149a */
[----:B------:R-:W-:Y:S01]  /*2070*/  VIADD R64, R22, 0xa0 ;  /* 0x000000a016407836 */ /* 0x000fe20000000000 */
[----:B------:R-:W-:Y:S01]  /*2080*/  SHF.L.U64.HI R65, R8, 0x6, R9 ;  /* 0x0000000608417819 */ /* 0x000fe20000010209 */
[----:B------:R-:W-:Y:S01]  /*2090*/  IMAD.IADD R7, R7, 0x1, R3 ;  /* 0x0000000107077824 */ /* 0x000fe200078e0203 */
[----:B----4-:R-:W-:Y:S01]  /*20a0*/  SHF.L.U64.HI R67, R14, 0x6, R15 ;  /* 0x000000060e437819 */ /* 0x010fe2000001020f */
[----:B------:R-:W-:Y:S01]  /*20b0*/  IMAD R3, R10, UR4, RZ ;  /* 0x000000040a037c24 */ /* 0x000fe2000f8e02ff */
[----:B--2---:R-:W-:Y:S01]  /*20c0*/  SHF.L.U64.HI R69, R54, 0x6, R55 ;  /* 0x0000000636457819 */ /* 0x004fe20000010237 */
[----:B---3--:R-:W-:-:S04]  /*20d0*/  IMAD.WIDE.U32 R4, R122, UR4, R6 ;  /* 0x000000047a047c25 */ /* 0x008fc8000f8e0006 */
[----:B------:R-:W-:Y:S01]  /*20e0*/  IMAD R3, R122, UR5, R3 ;  /* 0x000000057a037c24 */ /* 0x000fe2000f8e0203 */
[----:B------:R-:W-:Y:S01]  /*20f0*/  ULDC.64 UR4, c[0x0][0x310] ;  /* 0x0000c40000047ab9 */ /* 0x000fe20000000a00 */
[----:B------:R-:W-:-:S04]  /*2100*/  IMAD.WIDE.U32 R6, R153, R8, R22 ;  /* 0x0000000899067225 */ /* 0x000fc800078e0016 */
[----:B------:R-:W-:Y:S02]  /*2110*/  IMAD.IADD R5, R5, 0x1, R3 ;  /* 0x0000000105057824 */ /* 0x000fe400078e0203 */
[-C--:B------:R-:W-:Y:S02]  /*2120*/  IMAD R28, R164, R54.reuse, RZ ;  /* 0x00000036a41c7224 */ /* 0x080fe400078e02ff */
[----:B------:R-:W-:Y:S02]  /*2130*/  IMAD.MOV.U32 R71, RZ, RZ, 0x20 ;  /* 0x00000020ff477424 */ /* 0x000fe400078e00ff */
[C---:B------:R-:W-:Y:S02]  /*2140*/  IMAD R35, R153.reuse, R55, R28 ;  /* 0x0000003799237224 */ /* 0x040fe400078e021c */
[----:B------:R-:W-:-:S04]  /*2150*/  IMAD.WIDE.U32 R28, R153, R54, R22 ;  /* 0x00000036991c7225 */ /* 0x000fc800078e0016 */
[----:B------:R-:W-:Y:S02]  /*2160*/  IMAD.IADD R29, R35, 0x1, R29 ;  /* 0x00000001231d7824 */ /* 0x000fe400078e021d */
[----:B------:R-:W-:Y:S02]  /*2170*/  IMAD R37, R9, 0x60, RZ ;  /* 0x0000006009257824 */ /* 0x000fe400078e02ff */
[----:B-----5:R-:W-:-:S04]  /*2180*/  IMAD.WIDE.U32 R52, R2, R54, R28 ;  /* 0x0000003602347225 */ /* 0x020fc800078e001c */
[----:B------:R-:W-:Y:S02]  /*2190*/  IMAD.SHL.U32 R66, R8, 0x40, RZ ;  /* 0x0000004008427824 */ /* 0x000fe400078e00ff */
[----:B------:R-:W-:Y:S02]  /*21a0*/  IMAD R75, R15, 0x60, RZ ;  /* 0x000000600f4b7824 */ /* 0x000fe400078e02ff */
[----:B------:R-:W-:Y:S02]  /*21b0*/  IMAD.SHL.U32 R68, R14, 0x40, RZ ;  /* 0x000000400e447824 */ /* 0x000fe400078e00ff */
[----:B------:R-:W-:Y:S02]  /*21c0*/  IMAD.U32 R72, RZ, RZ, UR38 ;  /* 0x00000026ff487e24 */ /* 0x000fe4000f8e00ff */
[----:B------:R-:W-:-:S03]  /*21d0*/  IMAD.SHL.U32 R70, R54, 0x40, RZ ;  /* 0x0000004036467824 */ /* 0x000fc600078e00ff */
[----:B------:R-:W-:Y:S02]  /*21e0*/  LOP3.LUT R72, R72, 0x1, RZ, 0xfc, !PT ;  /* 0x0000000148487812 */ /* 0x000fe400078efcff */
        /* <DEDUP_REMOVED lines=12> */
[----:B------:R-:W-:Y:S01]  /*22b0*/  ISETP.GE.AND P2, PT, R60, UR4, PT ;  /* 0x000000043c007c0c */ /* 0x000fe2000bf46270 */
[----:B------:R-:W-:Y:S01]  /*22c0*/  IMAD R0, R153, R9, R0 ;  /* 0x0000000999007224 */ /* 0x000fe200078e0200 */
[----:B------:R-:W-:Y:S01]  /*22d0*/  ISETP.GE.AND P1, PT, R22, UR4, PT ;  /* 0x0000000416007c0c */ /* 0x000fe2000bf26270 */
[----:B------:R-:W-:Y:S01]  /*22e0*/  IMAD.WIDE.U32 R8, R8, 0x60, RZ ;  /* 0x0000006008087825 */ /* 0x000fe200078e00ff */
[----:B------:R-:W-:Y:S01]  /*22f0*/  SEL R6, RZ, 0xffffffff, P2 ;  /* 0xffffffffff067807 */ /* 0x000fe20001000000 */
[----:B------:R-:W-:Y:S01]  /*2300*/  ULDC.64 UR6, c[0x0][0x330] ;  /* 0x0000cc0000067ab9 */ /* 0x000fe20000000a00 */
[----:B------:R-:W-:Y:S01]  /*2310*/  IADD3.X R0, R59, R7, R0, P0, !PT ;  /* 0x000000073b007210 */ /* 0x000fe200007fe400 */
[----:B------:R-:W-:Y:S01]  /*2320*/  IMAD R7, R10, UR6, RZ ;  /* 0x000000060a077c24 */ /* 0x000fe2000f8e02ff */
[----:B------:R-:W-:Y:S01]  /*2330*/  ISETP.GE.AND P0, PT, R11, UR4, PT ;  /* 0x000000040b007c0c */ /* 0x000fe2000bf06270 */
[----:B------:R-:W-:Y:S01]  /*2340*/  IMAD.SHL.U32 R11, R6, 0x2, RZ ;  /* 0x00000002060b7824 */ /* 0x000fe200078e00ff */
[----:B------:R-:W-:Y:S01]  /*2350*/  SEL R10, RZ, 0x1, P1 ;  /* 0x00000001ff0a7807 */ /* 0x000fe20000800000 */
[C---:B------:R-:W-:Y:S01]  /*2360*/  IMAD R13, R122.reuse, UR7, R7 ;  /* 0x000000077a0d7c24 */ /* 0x040fe2000f8e0207 */
[----:B------:R-:W-:Y:S01]  /*2370*/  ISETP.GE.AND P1, PT, R61, UR4, PT ;  /* 0x000000043d007c0c */ /* 0x000fe2000bf26270 */
[----:B------:R-:W-:Y:S01]  /*2380*/  IMAD.WIDE.U32 R6, R122, UR6, R22 ;  /* 0x000000067a067c25 */ /* 0x000fe2000f8e0016 */
[----:B------:R-:W-:-:S02]  /*2390*/  ISETP.GE.AND P2, PT, R62, UR4, PT ;  /* 0x000000043e007c0c */ /* 0x000fc4000bf46270 */
[----:B------:R-:W-:Y:S01]  /*23a0*/  ISETP.GE.AND P3, PT, R12, UR4, PT ;  /* 0x000000040c007c0c */ /* 0x000fe2000bf66270 */
[----:B------:R-:W-:Y:S01]  /*23b0*/  IMAD.IADD R7, R7, 0x1, R13 ;  /* 0x0000000107077824 */ /* 0x000fe200078e020d */
[----:B------:R-:W-:Y:S01]  /*23c0*/  LOP3.LUT R10, R11, 0x2, R10, 0xe2, !PT ;  /* 0x000000020b0a7812 */ /* 0x000fe200078ee20a */
[----:B------:R-:W-:Y:S01]  /*23d0*/  IMAD.IADD R74, R9, 0x1, R37 ;  /* 0x00000001094a7824 */ /* 0x000fe200078e0225 */
        /* <DEDUP_REMOVED lines=8> */
[----:B------:R-:W-:Y:S01]  /*2460*/  IMAD.WIDE.U32 R20, R153, R14, R22 ;  /* 0x0000000e99147225 */ /* 0x000fe200078e0016 */
[----:B------:R-:W-:-:S02]  /*2470*/  SEL R12, RZ, 0x20, P2 ;  /* 0x00000020ff0c7807 */ /* 0x000fc40001000000 */
[----:B------:R-:W-:Y:S01]  /*2480*/  IADD3 R56, P2, R153, R56, RZ ;  /* 0x0000003899387210 */ /* 0x000fe20007f5e0ff */
[----:B------:R-:W-:Y:S01]  /*2490*/  IMAD R41, R123, UR5, R13 ;  /* 0x000000057b297c24 */ /* 0x000fe2000f8e020d */
[----:B------:R-:W-:Y:S01]  /*24a0*/  LOP3.LUT R11, R12, R10, R11, 0xfe, !PT ;  /* 0x0000000a0c0b7212 */ /* 0x000fe200078efe0b */
[----:B------:R-:W-:Y:S01]  /*24b0*/  IMAD.WIDE.U32 R12, R153, R14, R154 ;  /* 0x0000000e990c7225 */ /* 0x000fe200078e009a */
[----:B------:R-:W-:Y:S02]  /*24c0*/  SEL R10, RZ, 0x40, P0 ;  /* 0x00000040ff0a7807 */ /* 0x000fe40000000000 */
[----:B------:R-:W-:Y:S01]  /*24d0*/  ISETP.GE.AND P0, PT, R22, R73, PT ;  /* 0x000000491600720c */ /* 0x000fe20003f06270 */
[----:B------:R-:W-:Y:S01]  /*24e0*/  IMAD.MOV.U32 R30, RZ, RZ, R20 ;  /* 0x000000ffff1e7224 */ /* 0x000fe200078e0014 */
[----:B------:R-:W-:Y:S01]  /*24f0*/  LOP3.LUT R88, R11, R10, RZ, 0xfc, !PT ;  /* 0x0000000a0b587212 */ /* 0x000fe200078efcff */
[----:B------:R-:W-:Y:S01]  /*2500*/  IMAD R10, R164, R14, RZ ;  /* 0x0000000ea40a7224 */ /* 0x000fe200078e02ff */
[----:B------:R-:W-:Y:S01]  /*2510*/  SEL R33, R73, RZ, P0 ;  /* 0x000000ff49217207 */ /* 0x000fe20000000000 */
[----:B------:R-:W-:Y:S01]  /*2520*/  IMAD.WIDE.U32 R6, R123, UR4, R6 ;  /* 0x000000047b067c25 */ /* 0x000fe2000f8e0006 */
[----:B------:R-:W-:Y:S01]  /*2530*/  LOP3.LUT P1, RZ, R223, 0x4, RZ, 0xc0, !PT ;  /* 0x00000004dfff7812 */ /* 0x000fe2000782c0ff */
[----:B------:R-:W-:Y:S01]  /*2540*/  ULDC UR4, c[0x0][0x2f4] ;  /* 0x0000bd0000047ab9 */ /* 0x000fe20000000800 */
[----:B------:R-:W-:Y:S01]  /*2550*/  SEL R87, RZ, 0xffffff80, P3 ;  /* 0xffffff80ff577807 */ /* 0x000fe20001800000 */
[----:B------:R-:W-:Y:S01]  /*2560*/  IMAD R31, R153, R15, R10 ;  /* 0x0000000f991f7224 */ /* 0x000fe200078e020a */
[----:B------:R-:W-:Y:S01]  /*2570*/  SEL R71, R71, 0xffffffe0, !P1 ;  /* 0xffffffe047477807 */ /* 0x000fe20004800000 */
[----:B------:R-:W-:Y:S01]  /*2580*/  IMAD.WIDE.U32 R10, R153, R54, R154 ;  /* 0x00000036990a7225 */ /* 0x000fe200078e009a */
[----:B------:R-:W-:-:S02]  /*2590*/  LOP3.LUT R87, R88, 0x80, R87, 0xc8, !PT ;  /* 0x0000008058577812 */ /* 0x000fc400078ec857 */
[C---:B------:R-:W-:Y:S01]  /*25a0*/  ISETP.GE.AND P1, PT, R22.reuse, UR4, PT ;  /* 0x0000000416007c0c */ /* 0x040fe2000bf26270 */
[----:B------:R-:W-:Y:S01]  /*25b0*/  IMAD.IADD R33, R22, 0x1, R33 ;  /* 0x0000000116217824 */ /* 0x000fe200078e0221 */
[----:B------:R-:W-:Y:S01]  /*25c0*/  LOP3.LUT R88, R88, 0x40, RZ, 0xc0, !PT ;  /* 0x0000004058587812 */ /* 0x000fe200078ec0ff */
[----:B------:R-:W-:Y:S02]  /*25d0*/  IMAD.IADD R13, R13, 0x1, R31 ;  /* 0x000000010d0d7824 */ /* 0x000fe400078e021f */
[----:B------:R-:W-:Y:S01]  /*25e0*/  IMAD.IADD R31, R31, 0x1, R21 ;  /* 0x000000011f1f7824 */ /* 0x000fe200078e0215 */
[----:B------:R-:W-:Y:S01]  /*25f0*/  SHF.R.S32.HI R32, RZ, 0x1f, R33 ;  /* 0x0000001fff207819 */ /* 0x000fe20000011421 */
[----:B------:R-:W-:Y:S01]  /*2600*/  IMAD.IADD R21, R11, 0x1, R35 ;  /* 0x000000010b157824 */ /* 0x000fe200078e0223 */
[----:B------:R-:W-:Y:S01]  /*2610*/  SHF.R.S32.HI R35, RZ, 0x1f, R2 ;  /* 0x0000001fff237819 */ /* 0x000fe20000011402 */
[----:B------:R-:W-:Y:S01]  /*2620*/  IMAD.MOV.U32 R20, RZ, RZ, R10 ;  /* 0x000000ffff147224 */ /* 0x000fe200078e000a */
[----:B------:R-:W-:Y:S01]  /*2630*/  LEA.HI R33, R32, R33, RZ, 0x3 ;  /* 0x0000002120217211 */ /* 0x000fe200078f18ff */
[----:B------:R-:W-:Y:S01]  /*2640*/  IMAD.X R57, R164, 0x1, R43, P2 ;  /* 0x00000001a4397824 */ /* 0x000fe200010e062b */
[----:B------:R-:W-:Y:S01]  /*2650*/  ISETP.GE.AND P2, PT, R60, UR4, PT ;  /* 0x000000043c007c0c */ /* 0x000fe2000bf46270 */
[C---:B------:R-:W-:Y:S01]  /*2660*/  IMAD R10, R35.reuse, R14, RZ ;  /* 0x0000000e230a7224 */ /* 0x040fe200078e02ff */
[--C-:B------:R-:W-:Y:S01]  /*2670*/  LOP3.LUT R28, R166, 0x38, R33.reuse, 0xf8, !PT ;  /* 0x00000038a61c7812 */ /* 0x100fe200078ef821 */
[----:B------:R-:W-:Y:S01]  /*2680*/  IMAD R35, R35, R54, RZ ;  /* 0x0000003623237224 */ /* 0x000fe200078e02ff */
[----:B------:R-:W-:Y:S01]  /*2690*/  LOP3.LUT R29, R172, 0x38, R33, 0xf8, !PT ;  /* 0x00000038ac1d7812 */ /* 0x000fe200078ef821 */
[----:B------:R-:W-:Y:S01]  /*26a0*/  IMAD R39, R2, R15, R10 ;  /* 0x0000000f02277224 */ /* 0x000fe200078e020a */
[----:B------:R-:W-:Y:S01]  /*26b0*/  LOP3.LUT R28, R28, R173, RZ, 0x3c, !PT ;  /* 0x000000ad1c1c7212 */ /* 0x000fe200078e3cff */
[----:B------:R-:W-:Y:S01]  /*26c0*/  IMAD.WIDE.U32 R10, R2, R14, R12 ;  /* 0x0000000e020a7225 */ /* 0x000fe200078e000c */
[----:B------:R-:W-:-:S02]  /*26d0*/  LOP3.LUT R82, R33, 0xfffffff8, RZ, 0xc0, !PT ;  /* 0xfffffff821527812 */ /* 0x000fc400078ec0ff */
[----:B------:R-:W-:Y:S01]  /*26e0*/  SHF.R.S32.HI R81, RZ, 0x3, R33 ;  /* 0x00000003ff517819 */ /* 0x000fe20000011421 */
[C---:B------:R-:W-:Y:S01]  /*26f0*/  IMAD.WIDE.U32 R12, R2.reuse, R14, R30 ;  /* 0x0000000e020c7225 */ /* 0x040fe200078e001e */
[----:B------:R-:W-:Y:S02]  /*2700*/  LOP3.LUT R30, R29, R174, RZ, 0x3c, !PT ;  /* 0x000000ae1d1e7212 */ /* 0x000fe400078e3cff */
[----:B------:R-:W-:Y:S01]  /*2710*/  SHF.R.S32.HI R83, RZ, 0x1f, R82 ;  /* 0x0000001fff537819 */ /* 0x000fe20000011452 */
[C---:B------:R-:W-:Y:S02]  /*2720*/  IMAD R35, R2.reuse, R55, R35 ;  /* 0x0000003702237224 */ /* 0x040fe400078e0223 */
[----:B------:R-:W-:Y:S02]  /*2730*/  IMAD R31, R55, 0x60, RZ ;  /* 0x00000060371f7824 */ /* 0x000fe400078e02ff */
[----:B------:R-:W-:-:S04]  /*2740*/  IMAD.WIDE.U32 R20, R2, R54, R20 ;  /* 0x0000003602147225 */ /* 0x000fc800078e0014 */
[----:B------:R-:W-:-:S04]  /*2750*/  IMAD.WIDE.U32 R14, R14, 0x60, RZ ;  /* 0x000000600e0e7825 */ /* 0x000fc800078e00ff */
[----:B------:R-:W-:-:S04]  /*2760*/  IMAD.WIDE.U32 R54, R54, 0x60, RZ ;  /* 0x0000006036367825 */ /* 0x000fc800078e00ff */
[----:B------:R-:W-:Y:S02]  /*2770*/  IMAD.SHL.U32 R73, R73, 0x2, RZ ;  /* 0x0000000249497824 */ /* 0x000fe400078e00ff */
        /* <DEDUP_REMOVED lines=8> */
[----:B------:R-:W-:-:S07]  /*2800*/  IMAD.IADD R86, R7, 0x1, R41 ;  /* 0x0000000107567824 */ /* 0x000fce00078e0229 */
.L_x_3631:
        /* <DEDUP_REMOVED lines=10> */
[----:B------:R-:W-:Y:S01]  /*28b0*/  IMAD R98, R152, 0x1800, R159 ;  /* 0x0000180098627824 */ /* 0x000fe200078e029f */
[----:B------:R-:W-:Y:S01]  /*28c0*/  IADD3 R30, P5, R3, R94, RZ ;  /* 0x0000005e031e7210 */ /* 0x000fe20007fbe0ff */
[----:B------:R-:W-:Y:S02]  /*28d0*/  IMAD.IADD R99, R95, 0x1, R29 ;  /* 0x000000015f637824 */ /* 0x000fe400078e021d */
[----:B------:R-:W-:Y:S02]  /*28e0*/  IMAD.IADD R29, R159, 0x1, R71 ;  /* 0x000000019f1d7824 */ /* 0x000fe400078e0247 */
[----:B------:R-:W-:Y:S01]  /*28f0*/  IMAD.X R31, R99, 0x1, R0, P5 ;  /* 0x00000001631f7824 */ /* 0x000fe200028e0600 */
[----:B------:R-:W-:Y:S01]  /*2900*/  IADD3.X R28, R0, R99, R65, P3, P4 ;  /* 0x00000063001c7210 */ /* 0x000fe20001fe8441 */
[----:B------:R-:W-:Y:S01]  /*2910*/  IMAD R96, R152, 0x1800, R29 ;  /* 0x0000180098607824 */ /* 0x000fe200078e021d */
[-C--:B0-----:R-:W-:Y:S01]  /*2920*/  LEA R36, P3, R26, R92.reuse, 0x1 ;  /* 0x0000005c1a247211 */ /* 0x081fe200078608ff */
[--C-:B------:R-:W-:Y:S01]  /*2930*/  IMAD R98, R98, 0x2, R19.reuse ;  /* 0x0000000262627824 */ /* 0x100fe200078e0213 */
[----:B------:R-:W-:Y:S01]  /*2940*/  LEA R38, P5, R30, R92, 0x1 ;  /* 0x0000005c1e267211 */ /* 0x000fe200078a08ff */
[----:B------:R-:W-:Y:S01]  /*2950*/  IMAD R96, R96, 0x2, R19 ;  /* 0x0000000260607824 */ /* 0x000fe200078e0213 */
[----:B------:R-:W-:Y:S01]  /*2960*/  LEA.HI.X R37, R26, R93, R28, 0x1, P3 ;  /* 0x0000005d1a257211 */ /* 0x000fe200018f0c1c */
[----:B------:R-:W-:Y:S01]  /*2970*/  IMAD.MOV.U32 R26, RZ, RZ, R41 ;  /* 0x000000ffff1a7224 */ /* 0x000fe200078e0029 */
[----:B-1----:R-:W-:-:S02]  /*2980*/  ISETP.GE.AND P3, PT, R97, 0x1, PT ;  /* 0x000000016100780c */ /* 0x002fc40003f66270 */
        /* <DEDUP_REMOVED lines=45> */
.L_x_3588:
[----:B------:R-:W-:Y:S05]  /*2c60*/  BSYNC B1 ;  /* 0x0000000000017941 */ /* 0x000fea0003800000 */
.L_x_3587:
        /* <DEDUP_REMOVED lines=28> */
.L_x_3590:
[----:B------:R-:W-:Y:S05]  /*2e30*/  BSYNC B1 ;  /* 0x0000000000017941 */ /* 0x000fea0003800000 */
.L_x_3589:
        /* <DEDUP_REMOVED lines=17> */
[--C-:B------:R-:W-:Y:S01]  /*2f50*/  PRMT R93, R93, 0x5410, R92.reuse ;  /* 0x000054105d5d7816 */ /* 0x100fe2000000005c */
        /* <DEDUP_REMOVED lines=15> */
.L_x_3591:
[----:B------:R-:W-:Y:S01]  /*3050*/  IMAD R89, R152, 0x8, R144 ;  /* 0x0000000898597824 */ /* 0x000fe200078e0290 */
[----:B------:R-:W-:Y:S01]  /*3060*/  SHF.L.U32 R100, R157, 0x1f, RZ ;  /* 0x0000001f9d647819 */ /* 0x000fe200000006ff */
[----:B------:R-:W-:Y:S03]  /*3070*/  BSSY B1, `(.L_x_3592) ;  /* 0x0000003000017945 */ /* 0x000fe60003800000 */
[----:B------:R-:W0:Y:S02]  /*3080*/  SYNCS.PHASECHK.TRANS64.TRYWAIT P6, [R89+URZ+0x32490], R100 ;  /* 0x03249064590075a7 */ /* 0x000e2400080c017f */
[----:B0-----:R-:W-:Y:S05]  /*3090*/  @!P6 BRA `(.L_x_3593) ;  /* 0x00000348008ce947 */ /* 0x001fea0003800000 */
.L_x_3965:
[----:B------:R-:W-:Y:S05]  /*30a0*/  BSYNC B1 ;  /* 0x0000000000017941 */ /* 0x000fea0003800000 */
.L_x_3592:
        /* <DEDUP_REMOVED lines=14> */
[C---:B------:R-:W-:Y:S02]  /*3190*/  PRMT R99, R101.reuse, 0x5410, R99 ;  /* 0x0000541065637816 */ /* 0x040fe40000000063 */
        /* <DEDUP_REMOVED lines=39> */
.L_x_3599:
[----:B------:R-:W-:Y:S05]  /*3410*/  BSYNC B3 ;  /* 0x0000000000037941 */ /* 0x000fea0003800000 */
.L_x_3598:
[----:B--2---:R1:W-:Y:S02]  /*3420*/  STG.E.128 desc[UR42][R38.64], R28 ;  /* 0x0000001c26007986 */ /* 0x0043e4000c101d2a */
.L_x_3597:
[----:B------:R-:W-:Y:S05]  /*3430*/  BSYNC B2 ;  /* 0x0000000000027941 */ /* 0x000fea0003800000 */
.L_x_3596:
        /* <DEDUP_REMOVED lines=31> */
[----:B------:R-:W-:Y:S02]  /*3630*/  IMAD.U32 R29, R28, 0x10000, RZ ;  /* 0x000100001c1d7824 */ /* 0x000fe400078e00ff */
[----:B------:R-:W-:Y:S01]  /*3640*/  FFMA.FTZ R31, R44, R51, -R31 ;  /* 0x000000332c1f7223 */ /* 0x000fe2000001081f */
[----:B------:R-:W-:Y:S01]  /*3650*/  LOP3.LUT R28, R28, 0xffff0000, RZ, 0xc0, !PT ;  /* 0xffff00001c1c7812 */ /* 0x000fe200078ec0ff */
[----:B------:R-:W-:Y:S01]  /*3660*/  FFMA.FTZ R44, R44, R103, R45 ;  /* 0x000000672c2c7223 */ /* 0x000fe2000001002d */
[C---:B------:R-:W-:Y:S01]  /*3670*/  FMUL.FTZ R45, R47.reuse, R102 ;  /* 0x000000662f2d7220 */ /* 0x040fe20000410000 */
[-C--:B------:R-:W-:Y:S01]  /*3680*/  FMUL.FTZ R47, R47, R50.reuse ;  /* 0x000000322f2f7220 */ /* 0x080fe20000410000 */
[C---:B------:R-:W-:Y:S01]  /*3690*/  FFMA.FTZ R105, R30.reuse, R49, -R105 ;  /* 0x000000311e697223 */ /* 0x040fe20000010869 */
[----:B------:R-:W-:Y:S01]  /*36a0*/  FFMA.FTZ R104, R30, R101, R104 ;  /* 0x000000651e687223 */ /* 0x000fe20000010068 */
[----:B------:R-:W-:Y:S01]  /*36b0*/  FMUL.FTZ R30, R28, R99 ;  /* 0x000000631c1e7220 */ /* 0x000fe20000410000 */
[----:B------:R-:W-:Y:S01]  /*36c0*/  FFMA.FTZ R45, R46, R50, -R45 ;  /* 0x000000322e2d7223 */ /* 0x000fe2000001082d */
[----:B------:R-:W-:Y:S01]  /*36d0*/  FMUL.FTZ R28, R28, R48 ;  /* 0x000000301c1c7220 */ /* 0x000fe20000410000 */
[----:B------:R-:W-:Y:S01]  /*36e0*/  FFMA.FTZ R46, R46, R102, R47 ;  /* 0x000000662e2e7223 */ /* 0x000fe2000001002f */
[C---:B------:R-:W-:Y:S01]  /*36f0*/  FFMA.FTZ R30, R29.reuse, R48, -R30 ;  /* 0x000000301d1e7223 */ /* 0x040fe2000001081e */
[----:B------:R-:W-:Y:S01]  /*3700*/  F2FP.BF16.F32.PACK_AB R104, R104, R105 ;  /* 0x000000696868723e */ /* 0x000fe200000010ff */
[----:B------:R-:W-:Y:S01]  /*3710*/  FFMA.FTZ R29, R29, R99, R28 ;  /* 0x000000631d1d7223 */ /* 0x000fe2000001001c */
[----:B------:R-:W-:-:S02]  /*3720*/  F2FP.BF16.F32.PACK_AB R44, R44, R31 ;  /* 0x0000001f2c2c723e */ /* 0x000fc400000010ff */
[----:B------:R-:W-:Y:S02]  /*3730*/  F2FP.BF16.F32.PACK_AB R45, R46, R45 ;  /* 0x0000002d2e2d723e */ /* 0x000fe400000010ff */
[----:B------:R-:W-:Y:S01]  /*3740*/  F2FP.BF16.F32.PACK_AB R28, R29, R30 ;  /* 0x0000001e1d1c723e */ /* 0x000fe200000010ff */
[----:B------:R-:W-:Y:S02]  /*3750*/  IMAD.MOV.U32 R30, RZ, RZ, R44 ;  /* 0x000000ffff1e7224 */ /* 0x000fe400078e002c */
[----:B------:R-:W-:Y:S02]  /*3760*/  IMAD.MOV.U32 R31, RZ, RZ, R45 ;  /* 0x000000ffff1f7224 */ /* 0x000fe400078e002d */
[----:B------:R-:W-:-:S07]  /*3770*/  IMAD.MOV.U32 R29, RZ, RZ, R104 ;  /* 0x000000ffff1d7224 */ /* 0x000fce00078e0068 */
.L_x_3601:
[----:B------:R-:W-:Y:S05]  /*3780*/  BSYNC B2 ;  /* 0x0000000000027941 */ /* 0x000fea0003800000 */
.L_x_3600:
[----:B--2---:R2:W-:Y:S02]  /*3790*/  STG.E.128 desc[UR42][R38.64+0x40], R28 ;  /* 0x0000401c26007986 */ /* 0x0045e4000c101d2a */
.L_x_3595:
[----:B------:R-:W-:Y:S05]  /*37a0*/  BSYNC B1 ;  /* 0x0000000000017941 */ /* 0x000fea0003800000 */
.L_x_3594:
        /* <DEDUP_REMOVED lines=53> */
.L_x_3606:
[----:B------:R-:W-:Y:S05]  /*3b00*/  BSYNC B2 ;  /* 0x0000000000027941 */ /* 0x000fea0003800000 */
.L_x_3605:
[----:B--2---:R3:W-:Y:S02]  /*3b10*/  STG.E.128 desc[UR42][R36.64], R28 ;  /* 0x0000001c24007986 */ /* 0x0047e4000c101d2a */
.L_x_3604:
[----:B------:R-:W-:Y:S05]  /*3b20*/  BSYNC B1 ;  /* 0x0000000000017941 */ /* 0x000fea0003800000 */
.L_x_3603:
        /* <DEDUP_REMOVED lines=51> */
.L_x_3608:
[----:B------:R-:W-:Y:S05]  /*3e60*/  BSYNC B1 ;  /* 0x0000000000017941 */ /* 0x000fea0003800000 */
.L_x_3607:
[----:B--2---:R4:W-:Y:S01]  /*3e70*/  STG.E.128 desc[UR42][R36.64+0x40], R28 ;  /* 0x0000401c24007986 */ /* 0x0049e2000c101d2a */
[----:B------:R-:W-:Y:S05]  /*3e80*/  BRA `(.L_x_3602) ;  /* 0x0000001400b47947 */ /* 0x000fea0003800000 */
.L_x_3586:
        /* <DEDUP_REMOVED lines=30> */
[----:B-1----:R-:W-:-:S04]  /*4070*/  @!P3 LEA R44, P4, R42, R40, 0x1 ;  /* 0x000000282a2cb211 */ /* 0x002fc800078808ff */
[----:B------:R-:W-:Y:S01]  /*4080*/  @!P3 LEA.HI.X R45, R42, R41, R43, 0x1, P4 ;  /* 0x000000292a2db211 */ /* 0x000fe200020f0c2b */
[----:B------:R2:W4:Y:S01]  /*4090*/  @!P3 LDG.E.128 R36, desc[UR42][R46.64] ;  /* 0x0000002a2e24b981 */ /* 0x000522000c1e1d00 */
[----:B------:R-:W-:Y:S02]  /*40a0*/  CS2R R42, SRZ ;  /* 0x00000000002a7805 */ /* 0x000fe4000001ff00 */
        /* <DEDUP_REMOVED lines=38> */
.L_x_3609:
        /* <DEDUP_REMOVED lines=9> */
.L_x_3966:
[----:B------:R-:W-:Y:S05]  /*43a0*/  BSYNC B1 ;  /* 0x0000000000017941 */ /* 0x000fea0003800000 */
.L_x_3610:
        /* <DEDUP_REMOVED lines=11> */
[----:B------:R-:W-:Y:S01]  /*4460*/  LEA.HI R44, R45, R44, RZ, 0x4 ;  /* 0x0000002c2d2c7211 */ /* 0x000fe200078f20ff */
[----:B------:R-:W-:Y:S01]  /*4470*/  IMAD R45, R152, 0x1800, R84 ;  /* 0x00001800982d7824 */ /* 0x000fe200078e0254 */
[----:B------:R-:W-:Y:S02]  /*4480*/  IADD3.X R106, R59, R108, R83, P5, P6 ;  /* 0x0000006c3b6a7210 */ /* 0x000fe40002fec453 */
[----:B------:R-:W-:Y:S01]  /*4490*/  LEA.HI.SX32 R44, R44, R81, 0x1c ;  /* 0x000000512c2c7211 */ /* 0x000fe200078fe2ff */
[----:B------:R-:W-:-:S04]  /*44a0*/  IMAD R45, R45, 0x2, R144 ;  /* 0x000000022d2d7824 */ /* 0x000fc800078e0290 */
        /* <DEDUP_REMOVED lines=25> */
[----:B------:R-:W-:Y:S01]  /*4640*/  SHF.R.U64 R118, R30, 0x10, R31 ;  /* 0x000000101e767819 */ /* 0x000fe2000000121f */
[C---:B------:R-:W-:Y:S01]  /*4650*/  IMAD.U32 R30, R45.reuse, 0x10000, RZ ;  /* 0x000100002d1e7824 */ /* 0x040fe200078e00ff */
[----:B------:R-:W-:Y:S01]  /*4660*/  LOP3.LUT R31, R45, 0xffff0000, RZ, 0xc0, !PT ;  /* 0xffff00002d1f7812 */ /* 0x000fe200078ec0ff */
[----:B------:R-:W-:Y:S01]  /*4670*/  FMUL.FTZ R127, R35, R123 ;  /* 0x0000007b237f7220 */ /* 0x000fe20000410000 */
[----:B------:R-:W-:Y:S01]  /*4680*/  LOP3.LUT R45, R49, 0xffff0000, RZ, 0xc0, !PT ;  /* 0xffff0000312d7812 */ /* 0x000fe200078ec0ff */
[-C--:B------:R-:W-:Y:S01]  /*4690*/  FMUL.FTZ R129, R35, R117.reuse ;  /* 0x0000007523817220 */ /* 0x080fe20000410000 */
[----:B------:R-:W-:Y:S01]  /*46a0*/  LOP3.LUT R122, R122, 0xffff0000, RZ, 0xc0, !PT ;  /* 0xffff00007a7a7812 */ /* 0x000fe200078ec0ff */
[----:B------:R-:W-:Y:S01]  /*46b0*/  FFMA.FTZ R127, R30, R117, -R127 ;  /* 0x000000751e7f7223 */ /* 0x000fe2000001087f */
[----:B------:R-:W-:Y:S01]  /*46c0*/  PRMT R125, R126, 0x5410, R125 ;  /* 0x000054107e7d7816 */ /* 0x000fe2000000007d */
[----:B------:R-:W-:Y:S01]  /*46d0*/  FFMA.FTZ R129, R30, R123, R129 ;  /* 0x0000007b1e817223 */ /* 0x000fe20000010081 */
[----:B------:R-:W-:Y:S01]  /*46e0*/  LOP3.LUT R116, R116, 0xffff0000, RZ, 0xc0, !PT ;  /* 0xffff000074747812 */ /* 0x000fe200078ec0ff */
[----:B------:R-:W-:Y:S01]  /*46f0*/  FMUL.FTZ R126, R45, R122 ;  /* 0x0000007a2d7e7220 */ /* 0x000fe20000410000 */
[----:B------:R-:W-:Y:S01]  /*4700*/  IMAD.U32 R49, R51, 0x10000, RZ ;  /* 0x0001000033317824 */ /* 0x000fe200078e00ff */
[----:B------:R-:W-:Y:S01]  /*4710*/  SHF.R.U64 R120, R32, 0x10, R33 ;  /* 0x0000001020787819 */ /* 0x000fe20000001221 */
[----:B------:R-:W-:-:S02]  /*4720*/  IMAD.U32 R35, R125, 0x10000, RZ ;  /* 0x000100007d237824 */ /* 0x000fc400078e00ff */
[-C--:B------:R-:W-:Y:S01]  /*4730*/  FMUL.FTZ R130, R45, R116.reuse ;  /* 0x000000742d827220 */ /* 0x080fe20000410000 */
[----:B------:R-:W-:Y:S02]  /*4740*/  IMAD.U32 R30, R119, 0x10000, RZ ;  /* 0x00010000771e7824 */ /* 0x000fe400078e00ff */
[----:B------:R-:W-:Y:S01]  /*4750*/  FFMA.FTZ R128, R31, R116, -R126 ;  /* 0x000000741f807223 */ /* 0x000fe2000001087e */
[----:B------:R-:W-:Y:S01]  /*4760*/  IMAD.U32 R32, R47, 0x10000, RZ ;  /* 0x000100002f207824 */ /* 0x000fe200078e00ff */
[----:B------:R-:W-:Y:S01]  /*4770*/  LOP3.LUT R51, R51, 0xffff0000, RZ, 0xc0, !PT ;  /* 0xffff000033337812 */ /* 0x000fe200078ec0ff */
[-C--:B------:R-:W-:Y:S01]  /*4780*/  FMUL.FTZ R45, R49, R35.reuse ;  /* 0x00000023312d7220 */ /* 0x080fe20000410000 */
[----:B------:R-:W-:Y:S01]  /*4790*/  LOP3.LUT R126, R125, 0xffff0000, RZ, 0xc0, !PT ;  /* 0xffff00007d7e7812 */ /* 0x000fe200078ec0ff */
[----:B------:R-:W-:Y:S01]  /*47a0*/  FMUL.FTZ R132, R49, R30 ;  /* 0x0000001e31847220 */ /* 0x000fe20000410000 */
[----:B------:R-:W-:Y:S01]  /*47b0*/  LOP3.LUT R116, R119, 0xffff0000, RZ, 0xc0, !PT ;  /* 0xffff000077747812 */ /* 0x000fe200078ec0ff */
[----:B------:R-:W-:Y:S01]  /*47c0*/  FFMA.FTZ R130, R31, R122, R130 ;  /* 0x0000007a1f827223 */ /* 0x000fe20000010082 */
[----:B------:R-:W-:Y:S01]  /*47d0*/  PRMT R120, R110, 0x5432, R120 ;  /* 0x000054326e787816 */ /* 0x000fe20000000078 */
[C---:B------:R-:W-:Y:S01]  /*47e0*/  FFMA.FTZ R117, R32.reuse, R30, -R45 ;  /* 0x0000001e20757223 */ /* 0x040fe2000001082d */
[----:B------:R-:W-:Y:S01]  /*47f0*/  LOP3.LUT R33, R47, 0xffff0000, RZ, 0xc0, !PT ;  /* 0xffff00002f217812 */ /* 0x000fe200078ec0ff */
[----:B------:R-:W-:Y:S01]  /*4800*/  FFMA.FTZ R132, R32, R35, R132 ;  /* 0x0000002320847223 */ /* 0x000fe20000010084 */
[----:B------:R-:W-:Y:S01]  /*4810*/  LOP3.LUT R48, R48, 0xffff0000, RZ, 0xc0, !PT ;  /* 0xffff000030307812 */ /* 0x000fe200078ec0ff */
[C---:B------:R-:W-:Y:S01]  /*4820*/  FMUL.FTZ R32, R51.reuse, R126 ;  /* 0x0000007e33207220 */ /* 0x040fe20000410000 */
[-C--:B------:R-:W-:Y:S01]  /*4830*/  FMUL.FTZ R122, R51, R116.reuse ;  /* 0x00000074337a7220 */ /* 0x080fe20000410000 */
[C---:B------:R-:W-:Y:S01]  /*4840*/  LOP3.LUT R35, R120.reuse, 0xffff0000, RZ, 0xc0, !PT ;  /* 0xffff000078237812 */ /* 0x040fe200078ec0ff */
[----:B------:R-:W-:Y:S01]  /*4850*/  IMAD.U32 R31, R120, 0x10000, RZ ;  /* 0x00010000781f7824 */ /* 0x000fe200078e00ff */
[----:B------:R-:W-:Y:S01]  /*4860*/  LOP3.LUT R44, R44, 0xffff0000, RZ, 0xc0, !PT ;  /* 0xffff00002c2c7812 */ /* 0x000fe200078ec0ff */
[C---:B------:R-:W-:Y:S01]  /*4870*/  IMAD.U32 R30, R115.reuse, 0x10000, RZ ;  /* 0x00010000731e7824 */ /* 0x040fe200078e00ff */
[----:B------:R-:W-:Y:S01]  /*4880*/  LOP3.LUT R115, R115, 0xffff0000, RZ, 0xc0, !PT ;  /* 0xffff000073737812 */ /* 0x000fe200078ec0ff */
[C---:B------:R-:W-:Y:S01]  /*4890*/  FFMA.FTZ R116, R33.reuse, R116, -R32 ;  /* 0x0000007421747223 */ /* 0x040fe20000010820 */
[----:B------:R-:W-:Y:S01]  /*48a0*/  FFMA.FTZ R51, R33, R126, R122 ;  /* 0x0000007e21337223 */ /* 0x000fe2000001007a */
[----:B------:R-:W-:Y:S01]  /*48b0*/  FMUL.FTZ R32, R34, R31 ;  /* 0x0000001f22207220 */ /* 0x000fe20000410000 */
[----:B------:R-:W-:Y:S01]  /*48c0*/  FMUL.FTZ R33, R48, R35 ;  /* 0x0000002330217220 */ /* 0x000fe20000410000 */
[----:B------:R-:W-:Y:S01]  /*48d0*/  PRMT R124, R109, 0x5432, R124 ;  /* 0x000054326d7c7816 */ /* 0x000fe2000000007c */
[----:B------:R-:W-:Y:S01]  /*48e0*/  FMUL.FTZ R34, R34, R30 ;  /* 0x0000001e22227220 */ /* 0x000fe20000410000 */
[----:B------:R-:W-:Y:S01]  /*48f0*/  PRMT R118, R105, 0x5432, R118 ;  /* 0x0000543269767816 */ /* 0x000fe20000000076 */
[----:B------:R-:W-:Y:S01]  /*4900*/  FMUL.FTZ R45, R48, R115 ;  /* 0x00000073302d7220 */ /* 0x000fe20000410000 */
[----:B------:R-:W-:-:S02]  /*4910*/  IMAD.U32 R47, R50, 0x10000, RZ ;  /* 0x00010000322f7824 */ /* 0x000fc400078e00ff */
[----:B------:R-:W-:Y:S01]  /*4920*/  FFMA.FTZ R115, R44, R115, -R33 ;  /* 0x000000732c737223 */ /* 0x000fe20000010821 */
[----:B------:R-:W-:Y:S01]  /*4930*/  LOP3.LUT R50, R50, 0xffff0000, RZ, 0xc0, !PT ;  /* 0xffff000032327812 */ /* 0x000fe200078ec0ff */
[C---:B------:R-:W-:Y:S01]  /*4940*/  FFMA.FTZ R32, R29.reuse, R30, -R32 ;  /* 0x0000001e1d207223 */ /* 0x040fe20000010820 */
[----:B------:R-:W-:Y:S01]  /*4950*/  FFMA.FTZ R34, R29, R31, R34 ;  /* 0x0000001f1d227223 */ /* 0x000fe20000010022 */
[C---:B------:R-:W-:Y:S01]  /*4960*/  LOP3.LUT R33, R124.reuse, 0xffff0000, RZ, 0xc0, !PT ;  /* 0xffff00007c217812 */ /* 0x040fe200078ec0ff */
[----:B------:R-:W-:Y:S01]  /*4970*/  IMAD.U32 R30, R124, 0x10000, RZ ;  /* 0x000100007c1e7824 */ /* 0x000fe200078e00ff */
[C---:B------:R-:W-:Y:S01]  /*4980*/  LOP3.LUT R31, R118.reuse, 0xffff0000, RZ, 0xc0, !PT ;  /* 0xffff0000761f7812 */ /* 0x040fe200078ec0ff */
[----:B------:R-:W-:Y:S02]  /*4990*/  IMAD.U32 R29, R118, 0x10000, RZ ;  /* 0x00010000761d7824 */ /* 0x000fe400078e00ff */
[----:B------:R-:W-:Y:S01]  /*49a0*/  FFMA.FTZ R45, R44, R35, R45 ;  /* 0x000000232c2d7223 */ /* 0x000fe2000001002d */
[----:B------:R-:W-:Y:S01]  /*49b0*/  LOP3.LUT R46, R46, 0xffff0000, RZ, 0xc0, !PT ;  /* 0xffff00002e2e7812 */ /* 0x000fe200078ec0ff */
[CC--:B------:R-:W-:Y:S01]  /*49c0*/  FMUL.FTZ R35, R47.reuse, R30.reuse ;  /* 0x0000001e2f237220 */ /* 0x0c0fe20000410000 */
[C---:B------:R-:W-:Y:S01]  /*49d0*/  FMUL.FTZ R49, R50.reuse, R33 ;  /* 0x0000002132317220 */ /* 0x040fe20000410000 */
[----:B------:R-:W-:Y:S01]  /*49e0*/  FMUL.FTZ R47, R47, R29 ;  /* 0x0000001d2f2f7220 */ /* 0x000fe20000410000 */
[----:B------:R-:W-:Y:S01]  /*49f0*/  FMUL.FTZ R50, R50, R31 ;  /* 0x0000001f32327220 */ /* 0x000fe20000410000 */
[----:B------:R-:W-:Y:S01]  /*4a00*/  FFMA.FTZ R35, R28, R29, -R35 ;  /* 0x0000001d1c237223 */ /* 0x000fe20000010823 */
[----:B------:R-:W-:Y:S01]  /*4a10*/  F2FP.BF16.F32.PACK_AB R127, R128, R127 ;  /* 0x0000007f807f723e */ /* 0x000fe200000010ff */
[----:B------:R-:W-:Y:S01]  /*4a20*/  FFMA.FTZ R47, R28, R30, R47 ;  /* 0x0000001e1c2f7223 */ /* 0x000fe2000001002f */
[C---:B------:R-:W-:Y:S01]  /*4a30*/  FFMA.FTZ R50, R46.reuse, R33, R50 ;  /* 0x000000212e327223 */ /* 0x040fe20000010032 */
[----:B------:R-:W-:Y:S01]  /*4a40*/  FFMA.FTZ R28, R46, R31, -R49 ;  /* 0x0000001f2e1c7223 */ /* 0x000fe20000010831 */
[----:B------:R-:W-:-:S02]  /*4a50*/  F2FP.BF16.F32.PACK_AB R116, R116, R117 ;  /* 0x000000757474723e */ /* 0x000fc400000010ff */
[----:B------:R-:W-:Y:S01]  /*4a60*/  F2FP.BF16.F32.PACK_AB R48, R45, R34 ;  /* 0x000000222d30723e */ /* 0x000fe200000010ff */
[----:B------:R-:W-:Y:S01]  /*4a70*/  IMAD.MOV.U32 R45, RZ, RZ, R127 ;  /* 0x000000ffff2d7224 */ /* 0x000fe200078e007f */
[----:B------:R-:W-:Y:S01]  /*4a80*/  F2FP.BF16.F32.PACK_AB R50, R50, R47 ;  /* 0x0000002f3232723e */ /* 0x000fe200000010ff */
[----:B------:R-:W-:Y:S01]  /*4a90*/  IMAD.MOV.U32 R47, RZ, RZ, R116 ;  /* 0x000000ffff2f7224 */ /* 0x000fe200078e0074 */
[----:B------:R-:W-:Y:S02]  /*4aa0*/  F2FP.BF16.F32.PACK_AB R49, R130, R129 ;  /* 0x000000818231723e */ /* 0x000fe400000010ff */
[----:B------:R-:W-:Y:S02]  /*4ab0*/  F2FP.BF16.F32.PACK_AB R51, R51, R132 ;  /* 0x000000843333723e */ /* 0x000fe400000010ff */
[----:B------:R-:W-:Y:S02]  /*4ac0*/  F2FP.BF16.F32.PACK_AB R44, R115, R32 ;  /* 0x00000020732c723e */ /* 0x000fe400000010ff */
[----:B------:R-:W-:-:S07]  /*4ad0*/  F2FP.BF16.F32.PACK_AB R46, R28, R35 ;  /* 0x000000231c2e723e */ /* 0x000fce00000010ff */
.L_x_3615:
[----:B------:R-:W-:Y:S05]  /*4ae0*/  BSYNC B2 ;  /* 0x0000000000027941 */ /* 0x000fea0003800000 */
.L_x_3614:
[----:B------:R-:W-:Y:S02]  /*4af0*/  ISETP.GE.AND P5, PT, R103, R102, PT ;  /* 0x000000666700720c */ /* 0x000fe40003fa6270 */
[----:B------:R-:W-:-:S11]  /*4b00*/  P2R R29, PR, RZ, 0x1 ;  /* 0x00000001ff1d7803 */ /* 0x000fd60000000000 */
[--C-:B------:R-:W-:Y:S02]  /*4b10*/  @!P5 SHF.R.S32.HI R28, RZ, 0x1f, R103.reuse ;  /* 0x0000001fff1cd819 */ /* 0x100fe40000011467 */
[----:B------:R-:W-:-:S04]  /*4b20*/  @!P5 IADD3 R98, P0, P6, R4, R98, R103 ;  /* 0x000000620462d210 */ /* 0x000fc80007e1e067 */
[----:B------:R-:W-:Y:S02]  /*4b30*/  @!P5 IADD3.X R108, R59, R108, R28, P0, P6 ;  /* 0x0000006c3b6cd210 */ /* 0x000fe400007ec41c */
[-C--:B------:R-:W-:Y:S02]  /*4b40*/  LEA R28, P6, R101, R92.reuse, 0x1 ;  /* 0x0000005c651c7211 */ /* 0x080fe400078c08ff */
[----:B------:R-:W-:Y:S02]  /*4b50*/  ISETP.NE.AND P0, PT, R29, RZ, PT ;  /* 0x000000ff1d00720c */ /* 0x000fe40003f05270 */
[----:B------:R-:W-:Y:S02]  /*4b60*/  LEA.HI.X R29, R101, R93, R106, 0x1, P6 ;  /* 0x0000005d651d7211 */ /* 0x000fe400030f0c6a */
[----:B------:R-:W-:-:S03]  /*4b70*/  @!P5 LEA R30, P6, R98, R92, 0x1 ;  /* 0x0000005c621ed211 */ /* 0x000fc600078c08ff */
[----:B-1----:R1:W-:Y:S01]  /*4b80*/  STG.E.128 desc[UR42][R28.64], R44 ;  /* 0x0000002c1c007986 */ /* 0x0023e2000c101d2a */
[----:B------:R-:W-:-:S05]  /*4b90*/  @!P5 LEA.HI.X R31, R98, R93, R108, 0x1, P6 ;  /* 0x0000005d621fd211 */ /* 0x000fca00030f0c6c */
[----:B--2---:R1:W-:Y:S04]  /*4ba0*/  @!P5 STG.E.128 desc[UR42][R30.64], R48 ;  /* 0x000000301e00d986 */ /* 0x0043e8000c101d2a */
.L_x_3613:
[----:B------:R-:W-:Y:S05]  /*4bb0*/  BSYNC B1 ;  /* 0x0000000000017941 */ /* 0x000fea0003800000 */
.L_x_3612:
        /* <DEDUP_REMOVED lines=10> */
[----:B------:R-:W-:-:S04]  /*4c60*/  LEA R44, P5, R28, R92, 0x1 ;  /* 0x0000005c1c2c7211 */ /* 0x000fc800078a08ff */
[----:B------:R-:W-:Y:S02]  /*4c70*/  LEA.HI.X R45, R28, R93, R29, 0x1, P5 ;  /* 0x0000005d1c2d7211 */ /* 0x000fe400028f0c1d */
[----:B------:R-:W-:-:S04]  /*4c80*/  SHF.R.S32.HI R29, RZ, 0x1f, R104 ;  /* 0x0000001fff1d7819 */ /* 0x000fc80000011468 */
[----:B------:R-:W-:-:S04]  /*4c90*/  LEA.HI R104, R29, R104, RZ, 0x4 ;  /* 0x000000681d687211 */ /* 0x000fc800078f20ff */
[----:B------:R-:W-:-:S05]  /*4ca0*/  LEA.HI.SX32 R47, R104, R81, 0x1c ;  /* 0x00000051682f7211 */ /* 0x000fca00078fe2ff */
[----:B------:R-:W-:-:S05]  /*4cb0*/  IMAD.SHL.U32 R47, R47, 0x8, RZ ;  /* 0x000000082f2f7824 */ /* 0x000fca00078e00ff */
[----:B------:R-:W-:-:S04]  /*4cc0*/  LOP3.LUT R29, R172, 0x38, R47, 0xf8, !PT ;  /* 0x00000038ac1d7812 */ /* 0x000fc800078ef82f */
[----:B------:R-:W-:Y:S01]  /*4cd0*/  LOP3.LUT R28, R29, R174, RZ, 0x3c, !PT ;  /* 0x000000ae1d1c7212 */ /* 0x000fe200078e3cff */
[----:B------:R-:W-:-:S04]  /*4ce0*/  IMAD R29, R152, 0x1800, R85 ;  /* 0x00001800981d7824 */ /* 0x000fc800078e0255 */
[----:B------:R-:W-:Y:S02]  /*4cf0*/  IMAD.IADD R31, R175, 0x1, R28 ;  /* 0x00000001af1f7824 */ /* 0x000fe400078e021c */
        /* <DEDUP_REMOVED lines=8> */
[----:B------:R-:W-:Y:S02]  /*4d80*/  PRMT R110, R110, 0x5410, R51 ;  /* 0x000054106e6e7816 */ /* 0x000fe40000000033 */
[----:B------:R-:W-:Y:S02]  /*4d90*/  PRMT R114, R114, 0x5410, R49 ;  /* 0x0000541072727816 */ /* 0x000fe40000000031 */
[----:B------:R-:W-:Y:S01]  /*4da0*/  SHF.R.U64 R50, R40, 0x10, R41 ;  /* 0x0000001028327819 */ /* 0x000fe20000001229 */
[----:B--2---:R-:W-:Y:S01]  /*4db0*/  IMAD.U32 R40, R33, 0x10000, RZ ;  /* 0x0001000021287824 */ /* 0x004fe200078e00ff */
[----:B------:R-:W-:Y:S01]  /*4dc0*/  SHF.R.U32.HI R99, RZ, 0x10, R43 ;  /* 0x00000010ff637819 */ /* 0x000fe2000001162b */
[----:B------:R-:W-:Y:S01]  /*4dd0*/  IMAD.U32 R51, R114, 0x10000, RZ ;  /* 0x0001000072337824 */ /* 0x000fe200078e00ff */
[----:B------:R-:W-:Y:S01]  /*4de0*/  SHF.R.U32.HI R96, RZ, 0x10, R39 ;  /* 0x00000010ff607819 */ /* 0x000fe20000011627 */
[----:B------:R-:W-:Y:S01]  /*4df0*/  IMAD.U32 R49, R110, 0x10000, RZ ;  /* 0x000100006e317824 */ /* 0x000fe200078e00ff */
[----:B------:R-:W-:Y:S01]  /*4e00*/  SHF.R.U64 R104, R36, 0x10, R37 ;  /* 0x0000001024687819 */ /* 0x000fe20000001225 */
[----:B-1----:R-:W-:Y:S01]  /*4e10*/  IMAD.U32 R36, R29, 0x10000, RZ ;  /* 0x000100001d247824 */ /* 0x002fe200078e00ff */
[----:B------:R-:W-:Y:S01]  /*4e20*/  SHF.R.U64 R48, R42, 0x10, R43 ;  /* 0x000000102a307819 */ /* 0x000fe2000000122b */
[----:B------:R-:W-:Y:S01]  /*4e30*/  FMUL.FTZ R97, R40, R51 ;  /* 0x0000003328617220 */ /* 0x000fe20000410000 */
[----:B------:R-:W-:Y:S01]  /*4e40*/  PRMT R112, R112, 0x5410, R99 ;  /* 0x0000541070707816 */ /* 0x000fe20000000063 */
[----:B------:R-:W-:Y:S01]  /*4e50*/  FMUL.FTZ R99, R40, R49 ;  /* 0x0000003128637220 */ /* 0x000fe20000410000 */
[----:B------:R-:W-:Y:S01]  /*4e60*/  LOP3.LUT R41, R33, 0xffff0000, RZ, 0xc0, !PT ;  /* 0xffff000021297812 */ /* 0x000fe200078ec0ff */
[----:B------:R-:W-:Y:S01]  /*4e70*/  IMAD.U32 R42, R35, 0x10000, RZ ;  /* 0x00010000232a7824 */ /* 0x000fe200078e00ff */
[----:B------:R-:W-:Y:S01]  /*4e80*/  LOP3.LUT R110, R110, 0xffff0000, RZ, 0xc0, !PT ;  /* 0xffff00006e6e7812 */ /* 0x000fe200078ec0ff */
[----:B------:R-:W-:Y:S01]  /*4e90*/  FFMA.FTZ R99, R36, R51, R99 ;  /* 0x0000003324637223 */ /* 0x000fe20000010063 */
[----:B------:R-:W-:-:S02]  /*4ea0*/  LOP3.LUT R114, R114, 0xffff0000, RZ, 0xc0, !PT ;  /* 0xffff000072727812 */ /* 0x000fc400078ec0ff */
[----:B------:R-:W-:Y:S02]  /*4eb0*/  PRMT R107, R107, 0x5410, R96 ;  /* 0x000054106b6b7816 */ /* 0x000fe40000000060 */
[----:B------:R-:W-:Y:S01]  /*4ec0*/  PRMT R111, R111, 0x5410, R48 ;  /* 0x000054106f6f7816 */ /* 0x000fe20000000030 */
[----:B------:R-:W-:Y:S01]  /*4ed0*/  FFMA.FTZ R48, R36, R49, -R97 ;  /* 0x0000003124307223 */ /* 0x000fe20000010861 */
[----:B------:R-:W-:Y:S01]  /*4ee0*/  LOP3.LUT R37, R29, 0xffff0000, RZ, 0xc0, !PT ;  /* 0xffff00001d257812 */ /* 0x000fe200078ec0ff */
[C---:B------:R-:W-:Y:S02]  /*4ef0*/  IMAD.U32 R97, R112.reuse, 0x10000, RZ ;  /* 0x0001000070617824 */ /* 0x040fe400078e00ff */
[----:B------:R-:W-:Y:S01]  /*4f00*/  FMUL.FTZ R36, R41, R110 ;  /* 0x0000006e29247220 */ /* 0x000fe20000410000 */
[----:B------:R-:W-:Y:S01]  /*4f10*/  LOP3.LUT R43, R35, 0xffff0000, RZ, 0xc0, !PT ;  /* 0xffff0000232b7812 */ /* 0x000fe200078ec0ff */
[-C--:B------:R-:W-:Y:S01]  /*4f20*/  FMUL.FTZ R40, R41, R114.reuse ;  /* 0x0000007229287220 */ /* 0x080fe20000410000 */
[----:B------:R-:W-:Y:S01]  /*4f30*/  LOP3.LUT R112, R112, 0xffff0000, RZ, 0xc0, !PT ;  /* 0xffff000070707812 */ /* 0x000fe200078ec0ff */
[----:B------:R-:W-:Y:S01]  /*4f40*/  IMAD.U32 R49, R107, 0x10000, RZ ;  /* 0x000100006b317824 */ /* 0x000fe200078e00ff */
[----:B------:R-:W-:Y:S01]  /*4f50*/  PRMT R113, R113, 0x5410, R50 ;  /* 0x0000541071717816 */ /* 0x000fe20000000032 */
[C---:B------:R-:W-:Y:S01]  /*4f60*/  FFMA.FTZ R114, R37.reuse, R114, R36 ;  /* 0x0000007225727223 */ /* 0x040fe20000010024 */
[----:B------:R-:W-:Y:S01]  /*4f70*/  SHF.R.U64 R98, R38, 0x10, R39 ;  /* 0x0000001026627819 */ /* 0x000fe20000001227 */
[C---:B------:R-:W-:Y:S01]  /*4f80*/  IMAD.U32 R38, R32.reuse, 0x10000, RZ ;  /* 0x0001000020267824 */ /* 0x040fe200078e00ff */
[----:B------:R-:W-:Y:S01]  /*4f90*/  LOP3.LUT R39, R32, 0xffff0000, RZ, 0xc0, !PT ;  /* 0xffff000020277812 */ /* 0x000fe200078ec0ff */
[----:B------:R-:W-:Y:S01]  /*4fa0*/  FFMA.FTZ R51, R37, R110, -R40 ;  /* 0x0000006e25337223 */ /* 0x000fe20000010828 */
[----:B------:R-:W-:Y:S01]  /*4fb0*/  LOP3.LUT R33, R31, 0xffff0000, RZ, 0xc0, !PT ;  /* 0xffff00001f217812 */ /* 0x000fe200078ec0ff */
[C---:B------:R-:W-:Y:S01]  /*4fc0*/  FMUL.FTZ R41, R42.reuse, R97 ;  /* 0x000000612a297220 */ /* 0x040fe20000410000 */
[----:B------:R-:W-:Y:S01]  /*4fd0*/  LOP3.LUT R36, R107, 0xffff0000, RZ, 0xc0, !PT ;  /* 0xffff00006b247812 */ /* 0x000fe200078ec0ff */
[----:B------:R-:W-:Y:S01]  /*4fe0*/  IMAD.U32 R32, R31, 0x10000, RZ ;  /* 0x000100001f207824 */ /* 0x000fe200078e00ff */
[----:B------:R-:W-:Y:S01]  /*4ff0*/  PRMT R109, R109, 0x5410, R104 ;  /* 0x000054106d6d7816 */ /* 0x000fe20000000068 */
[----:B------:R-:W-:Y:S01]  /*5000*/  FMUL.FTZ R42, R42, R49 ;  /* 0x000000312a2a7220 */ /* 0x000fe20000410000 */
[----:B------:R-:W-:Y:S01]  /*5010*/  FMUL.FTZ R40, R43, R112 ;  /* 0x000000702b287220 */ /* 0x000fe20000410000 */
[----:B------:R-:W-:-:S02]  /*5020*/  IMAD.U32 R37, R113, 0x10000, RZ ;  /* 0x0001000071257824 */ /* 0x000fc400078e00ff */
[C---:B------:R-:W-:Y:S01]  /*5030*/  FFMA.FTZ R49, R32.reuse, R49, -R41 ;  /* 0x0000003120317223 */ /* 0x040fe20000010829 */
[----:B------:R-:W-:Y:S01]  /*5040*/  FFMA.FTZ R42, R32, R97, R42 ;  /* 0x00000061202a7223 */ /* 0x000fe2000001002a */
[-C--:B------:R-:W-:Y:S01]  /*5050*/  FMUL.FTZ R96, R43, R36.reuse ;  /* 0x000000242b607220 */ /* 0x080fe20000410000 */
[----:B------:R-:W-:Y:S01]  /*5060*/  FFMA.FTZ R50, R33, R36, -R40 ;  /* 0x0000002421327223 */ /* 0x000fe20000010828 */
[----:B------:R-:W-:Y:S01]  /*5070*/  IMAD.U32 R29, R28, 0x10000, RZ ;  /* 0x000100001c1d7824 */ /* 0x000fe200078e00ff */
[----:B------:R-:W-:Y:S01]  /*5080*/  LOP3.LUT R113, R113, 0xffff0000, RZ, 0xc0, !PT ;  /* 0xffff000071717812 */ /* 0x000fe200078ec0ff */
[----:B------:R-:W-:Y:S02]  /*5090*/  IMAD.U32 R32, R109, 0x10000, RZ ;  /* 0x000100006d207824 */ /* 0x000fe400078e00ff */
[----:B------:R-:W-:Y:S01]  /*50a0*/  FMUL.FTZ R36, R38, R37 ;  /* 0x0000002526247220 */ /* 0x000fe20000410000 */
[----:B------:R-:W-:Y:S01]  /*50b0*/  PRMT R105, R105, 0x5410, R98 ;  /* 0x0000541069697816 */ /* 0x000fe20000000062 */
[----:B------:R-:W-:Y:S01]  /*50c0*/  FFMA.FTZ R43, R33, R112, R96 ;  /* 0x00000070212b7223 */ /* 0x000fe20000010060 */
[----:B------:R-:W-:Y:S01]  /*50d0*/  LOP3.LUT R109, R109, 0xffff0000, RZ, 0xc0, !PT ;  /* 0xffff00006d6d7812 */ /* 0x000fe200078ec0ff */
[----:B------:R-:W-:Y:S01]  /*50e0*/  FFMA.FTZ R33, R29, R32, -R36 ;  /* 0x000000201d217223 */ /* 0x000fe20000010824 */
[----:B------:R-:W-:Y:S01]  /*50f0*/  LOP3.LUT R28, R28, 0xffff0000, RZ, 0xc0, !PT ;  /* 0xffff00001c1c7812 */ /* 0x000fe200078ec0ff */
[----:B------:R-:W-:-:S02]  /*5100*/  IMAD.U32 R35, R34, 0x10000, RZ ;  /* 0x0001000022237824 */ /* 0x000fc400078e00ff */
[----:B------:R-:W-:Y:S01]  /*5110*/  FMUL.FTZ R38, R38, R32 ;  /* 0x0000002026267220 */ /* 0x000fe20000410000 */
[----:B------:R-:W-:Y:S01]  /*5120*/  FMUL.FTZ R41, R39, R113 ;  /* 0x0000007127297220 */ /* 0x000fe20000410000 */
[----:B------:R-:W-:Y:S01]  /*5130*/  IMAD.U32 R36, R111, 0x10000, RZ ;  /* 0x000100006f247824 */ /* 0x000fe200078e00ff */
[----:B------:R-:W-:Y:S01]  /*5140*/  LOP3.LUT R34, R34, 0xffff0000, RZ, 0xc0, !PT ;  /* 0xffff000022227812 */ /* 0x000fe200078ec0ff */
[----:B------:R-:W-:Y:S01]  /*5150*/  FMUL.FTZ R39, R39, R109 ;  /* 0x0000006d27277220 */ /* 0x000fe20000410000 */
[----:B------:R-:W-:Y:S01]  /*5160*/  IMAD.U32 R32, R105, 0x10000, RZ ;  /* 0x0001000069207824 */ /* 0x000fe200078e00ff */
[----:B------:R-:W-:Y:S01]  /*5170*/  LOP3.LUT R111, R111, 0xffff0000, RZ, 0xc0, !PT ;  /* 0xffff00006f6f7812 */ /* 0x000fe200078ec0ff */
[C---:B------:R-:W-:Y:S01]  /*5180*/  IMAD.U32 R31, R30.reuse, 0x10000, RZ ;  /* 0x000100001e1f7824 */ /* 0x040fe200078e00ff */
[----:B------:R-:W-:Y:S01]  /*5190*/  LOP3.LUT R105, R105, 0xffff0000, RZ, 0xc0, !PT ;  /* 0xffff000069697812 */ /* 0x000fe200078ec0ff */
[----:B------:R-:W-:Y:S01]  /*51a0*/  FFMA.FTZ R38, R29, R37, R38 ;  /* 0x000000251d267223 */ /* 0x000fe20000010026 */
[----:B------:R-:W-:Y:S01]  /*51b0*/  LOP3.LUT R30, R30, 0xffff0000, RZ, 0xc0, !PT ;  /* 0xffff00001e1e7812 */ /* 0x000fe200078ec0ff */
[C---:B------:R-:W-:Y:S01]  /*51c0*/  FFMA.FTZ R40, R28.reuse, R109, -R41 ;  /* 0x0000006d1c287223 */ /* 0x040fe20000010829 */
[----:B------:R-:W-:Y:S01]  /*51d0*/  FFMA.FTZ R39, R28, R113, R39 ;  /* 0x000000711c277223 */ /* 0x000fe20000010027 */
        /* <DEDUP_REMOVED lines=18> */
[----:B------:R-:W-:Y:S01]  /*5300*/  F2FP.BF16.F32.PACK_AB R32, R39, R38 ;  /* 0x000000262720723e */ /* 0x000fe200000010ff */
[----:B------:R-:W-:-:S07]  /*5310*/  IMAD.MOV.U32 R35, RZ, RZ, R42 ;  /* 0x000000ffff237224 */ /* 0x000fce00078e002a */
.L_x_3617:
[----:B------:R-:W-:Y:S05]  /*5320*/  BSYNC B1 ;  /* 0x0000000000017941 */ /* 0x000fea0003800000 */
.L_x_3616:
        /* <DEDUP_REMOVED lines=10> */
.L_x_3585:
[----:B------:R-:W-:-:S13]  /*53d0*/  ISETP.NE.AND P3, PT, R72, 0x3, PT ;  /* 0x000000034800780c */ /* 0x000fda0003f65270 */
[----:B------:R-:W-:Y:S05]  /*53e0*/  @!P3 BRA `(.L_x_3618) ;  /* 0x000000000004b947 */ /* 0x000fea0003800000 */
[----:B------:R-:W-:Y:S01]  /*53f0*/  BPT.TRAP 0x1 ;  /* 0x000000040000795c */ /* 0x000fe20000300000 */
.L_x_3618:
[----:B------:R-:W-:Y:S01]  /*5400*/  IMAD R89, R152, 0x8, R144 ;  /* 0x0000000898597824 */ /* 0x000fe200078e0290 */
[----:B------:R-:W-:Y:S01]  /*5410*/  SHF.L.U32 R100, R157, 0x1f, RZ ;  /* 0x0000001f9d647819 */ /* 0x000fe200000006ff */
[----:B------:R-:W-:Y:S01]  /*5420*/  IMAD R91, R26, -0x60, R58 ;  /* 0xffffffa01a5b7824 */ /* 0x000fe200078e023a */
[----:B------:R-:W-:Y:S02]  /*5430*/  BSSY B1, `(.L_x_3619) ;  /* 0x0000004000017945 */ /* 0x000fe40003800000 */
[----:B------:R-:W0:Y:S02]  /*5440*/  SYNCS.PHASECHK.TRANS64.TRYWAIT P4, [R89+URZ+0x32490], R100 ;  /* 0x03249064590075a7 */ /* 0x000e24000808017f */
[----:B------:R-:W-:Y:S01]  /*5450*/  VIMNMX R91, R91, 0x60, PT ;  /* 0x000000605b5b7848 */ /* 0x000fe20003fe0100 */
[----:B0-----:R-:W-:Y:S06]  /*5460*/  @!P4 BRA `(.L_x_3620) ;  /* 0x0000032400c0c947 */ /* 0x001fec0003800000 */
.L_x_3967:
[----:B------:R-:W-:Y:S05]  /*5470*/  BSYNC B1 ;  /* 0x0000000000017941 */ /* 0x000fea0003800000 */
.L_x_3619:
        /* <DEDUP_REMOVED lines=8> */
.L_x_3622:
[----:B------:R-:W-:Y:S05]  /*5500*/  BSYNC B1 ;  /* 0x0000000000017941 */ /* 0x000fea0003800000 */
.L_x_3621:
[----:B------:R-:W-:Y:S05]  /*5510*/  @P4 BRA `(.L_x_3602) ;  /* 0x0000000000104947 */ /* 0x000fea0003800000 */
[----:B-1----:R-:W1:Y:S04]  /*5520*/  @!P1 LDS.128 R28, [R98+0x2000] ;  /* 0x00200000621c9984 */ /* 0x002e680000000c00 */
[----:B------:R-:W2:Y:S04]  /*5530*/  @!P2 LDS.128 R32, [R96+0x2000] ;  /* 0x002000006020a984 */ /* 0x000ea80000000c00 */
[----:B-1----:R1:W-:Y:S04]  /*5540*/  @!P1 STG.E.128 desc[UR42][R36.64], R28 ;  /* 0x0000001c24009986 */ /* 0x0023e8000c101d2a */
[----:B--2---:R1:W-:Y:S02]  /*5550*/  @!P2 STG.E.128 desc[UR42][R36.64+0x40], R32 ;  /* 0x000040202400a986 */ /* 0x0043e4000c101d2a */
.L_x_3602:
[----:B------:R-:W-:Y:S05]  /*5560*/  BSYNC B0 ;  /* 0x0000000000007941 */ /* 0x000fea0003800000 */
.L_x_3584:
        /* <DEDUP_REMOVED lines=17> */
.L_x_3624:
[----:B------:R-:W-:Y:S05]  /*5680*/  BSYNC B0 ;  /* 0x0000000000007941 */ /* 0x000fea0003800000 */
.L_x_3623:
[----:B------:R-:W2:Y:S01]  /*5690*/  SYNCS.PHASECHK.TRANS64.TRYWAIT P3, [R89+URZ+0x324b0], R100 ;  /* 0x0324b064590075a7 */ /* 0x000ea2000806017f */
[----:B------:R-:W-:Y:S01]  /*56a0*/  ULDC UR49, c[0x0][0x320] ;  /* 0x0000c80000317ab9 */ /* 0x000fe20000000800 */
[----:B------:R-:W-:Y:S01]  /*56b0*/  ULDC.64 UR44, c[0x0][0x328] ;  /* 0x0000ca00002c7ab9 */ /* 0x000fe20000000a00 */
[----:B------:R-:W-:Y:S01]  /*56c0*/  ULDC.64 UR40, c[0x0][0x318] ;  /* 0x0000c60000287ab9 */ /* 0x000fe20000000a00 */
[----:B------:R-:W-:Y:S01]  /*56d0*/  BSSY B0, `(.L_x_3625) ;  /* 0x0000003000007945 */ /* 0x000fe20003800000 */
[----:B-1----:R-:W-:-:S03]  /*56e0*/  IMAD R28, R152, 0x6000, R159 ;  /* 0x00006000981c7824 */ /* 0x002fc600078e029f */
[----:B--2---:R-:W-:Y:S05]  /*56f0*/  @!P3 BRA `(.L_x_3626) ;  /* 0x000003240030b947 */ /* 0x004fea0003800000 */
.L_x_3968:
[----:B------:R-:W-:Y:S05]  /*5700*/  BSYNC B0 ;  /* 0x0000000000007941 */ /* 0x000fea0003800000 */
.L_x_3625:
        /* <DEDUP_REMOVED lines=39> */
.L_x_3628:
[----:B------:R-:W-:Y:S05]  /*5980*/  BSYNC B0 ;  /* 0x0000000000007941 */ /* 0x000fea0003800000 */
.L_x_3627:
        /* <DEDUP_REMOVED lines=37> */
.L_x_3630:
[----:B------:R-:W-:Y:S05]  /*5be0*/  BSYNC B0 ;  /* 0x0000000000007941 */ /* 0x000fea0003800000 */
.L_x_3629:
        /* <DEDUP_REMOVED lines=22> */
.L_x_3579:
[----:B------:R-:W0:Y:S01]  /*5d50*/  S2R R0, SR_TID.X ;  /* 0x0000000000007919 */ /* 0x000e220000002100 */
[----:B------:R-:W1:Y:S01]  /*5d60*/  LDC R15, c[0x0][0x448] ;  /* 0x00011200ff0f7b82 */ /* 0x000e620000000800 */
[----:B------:R-:W-:Y:S01]  /*5d70*/  IMAD.MOV.U32 R12, RZ, RZ, 0x3000 ;  /* 0x00003000ff0c7424 */ /* 0x000fe200078e00ff */
[----:B------:R-:W2:Y:S01]  /*5d80*/  S2R R3, SR_SWINHI ;  /* 0x0000000000037919 */ /* 0x000ea20000002f00 */
[----:B------:R-:W-:Y:S02]  /*5d90*/  IMAD.U32 R13, RZ, RZ, UR38 ;  /* 0x00000026ff0d7e24 */ /* 0x000fe4000f8e00ff */
[----:B------:R-:W-:Y:S01]  /*5da0*/  IMAD.MOV.U32 R9, RZ, RZ, 0x100 ;  /* 0x00000100ff097424 */ /* 0x000fe200078e00ff */
[----:B------:R-:W-:Y:S02]  /*5db0*/  STL [R1+0x70], R121 ;  /* 0x0000707901007387 */ /* 0x000fe40000100800 */
[----:B------:R-:W3:Y:S01]  /*5dc0*/  LDC R14, c[0x0][0xa80] ;  /* 0x0002a000ff0e7b82 */ /* 0x000ee20000000800 */
[----:B------:R-:W-:Y:S01]  /*5dd0*/  IMAD.MOV.U32 R10, RZ, RZ, 0x1 ;  /* 0x00000001ff0a7424 */ /* 0x000fe200078e00ff */
[----:B------:R4:W-:Y:S01]  /*5de0*/  STL.64 [R1+0x18], R12 ;  /* 0x0000180c01007387 */ /* 0x0009e20000100a00 */
[----:B------:R-:W-:-:S02]  /*5df0*/  IMAD.MOV.U32 R11, RZ, RZ, RZ ;  /* 0x000000ffff0b7224 */ /* 0x000fc400078e00ff */
[----:B------:R-:W-:Y:S01]  /*5e00*/  IMAD.MOV.U32 R4, RZ, RZ, 0xc000 ;  /* 0x0000c000ff047424 */ /* 0x000fe200078e00ff */
[----:B------:R-:W-:Y:S01]  /*5e10*/  STL.128 [R1+0x440], RZ ;  /* 0x000440ff01007387 */ /* 0x000fe20000100c00 */
[----:B------:R-:W-:Y:S02]  /*5e20*/  IMAD.U32 R5, RZ, RZ, UR38 ;  /* 0x00000026ff057e24 */ /* 0x000fe4000f8e00ff */
[----:B------:R-:W-:Y:S01]  /*5e30*/  IMAD.MOV.U32 R7, RZ, RZ, 0x100 ;  /* 0x00000100ff077424 */ /* 0x000fe200078e00ff */
[----:B------:R-:W-:Y:S01]  /*5e40*/  STL.128 [R1+0x450], RZ ;  /* 0x000450ff01007387 */ /* 0x000fe20000100c00 */
[----:B------:R-:W-:Y:S02]  /*5e50*/  IMAD.MOV.U32 R18, RZ, RZ, 0x1 ;  /* 0x00000001ff127424 */ /* 0x000fe400078e00ff */
[----:B------:R-:W-:Y:S01]  /*5e60*/  IMAD.MOV.U32 R19, RZ, RZ, RZ ;  /* 0x000000ffff137224 */ /* 0x000fe200078e00ff */
[----:B------:R-:W-:Y:S01]  /*5e70*/  STL.128 [R1+0x230], RZ ;  /* 0x000230ff01007387 */ /* 0x000fe20000100c00 */
[----:B------:R-:W-:-:S02]  /*5e80*/  IMAD.U32 R36, RZ, RZ, UR37 ;  /* 0x00000025ff247e24 */ /* 0x000fc4000f8e00ff */
[----:B------:R-:W-:Y:S01]  /*5e90*/  IMAD.U32 R72, RZ, RZ, UR37 ;  /* 0x00000025ff487e24 */ /* 0x000fe2000f8e00ff */
[----:B------:R-:W-:Y:S01]  /*5ea0*/  STL.128 [R1+0x240], RZ ;  /* 0x000240ff01007387 */ /* 0x000fe20000100c00 */
[----:B0-----:R-:W-:-:S03]  /*5eb0*/  LOP3.LUT R0, R0, 0x7f, RZ, 0xc0, !PT ;  /* 0x0000007f00007812 */ /* 0x001fc600078ec0ff */
[----:B---3--:R-:W-:Y:S01]  /*5ec0*/  STL [R1+0x460], R14 ;  /* 0x0004600e01007387 */ /* 0x008fe20000100800 */
[----:B------:R-:W-:Y:S02]  /*5ed0*/  IADD3 R72, P5, R72, 0x70, RZ ;  /* 0x0000007048487810 */ /* 0x000fe40007fbe0ff */
[----:B------:R-:W-:Y:S01]  /*5ee0*/  ISETP.NE.AND P1, PT, R0, RZ, PT ;  /* 0x000000ff0000720c */ /* 0x000fe20003f25270 */
[----:B------:R-:W-:Y:S01]  /*5ef0*/  STL.128 [R1+0x250], RZ ;  /* 0x000250ff01007387 */ /* 0x000fe20000100c00 */
[----:B------:R-:W-:Y:S02]  /*5f00*/  MOV R30, R144 ;  /* 0x00000090001e7202 */ /* 0x000fe40000000f00 */
[----:B--2---:R-:W-:Y:S02]  /*5f10*/  MOV R31, R3 ;  /* 0x00000003001f7202 */ /* 0x004fe40000000f00 */
[----:B------:R-:W-:Y:S01]  /*5f20*/  SEL R8, RZ, 0x1, P1 ;  /* 0x00000001ff087807 */ /* 0x000fe20000800000 */
[----:B------:R-:W-:Y:S01]  /*5f30*/  STL.128 [R1+0x260], RZ ;  /* 0x000260ff01007387 */ /* 0x000fe20000100c00 */
[----:B----4-:R-:W-:-:S02]  /*5f40*/  IADD3 R12, P1, R30, 0x32430, RZ ;  /* 0x000324301e0c7810 */ /* 0x010fc40007f3e0ff */
[C---:B------:R-:W-:Y:S01]  /*5f50*/  IADD3 R0, P3, R30.reuse, 0x32450, RZ ;  /* 0x000324501e007810 */ /* 0x040fe20007f7e0ff */
[----:B------:R-:W-:Y:S01]  /*5f60*/  IMAD.MOV.U32 R6, RZ, RZ, R8 ;  /* 0x000000ffff067224 */ /* 0x000fe200078e0008 */
[C---:B------:R-:W-:Y:S01]  /*5f70*/  IADD3 R3, P4, R30.reuse, 0x32460, RZ ;  /* 0x000324601e037810 */ /* 0x040fe20007f9e0ff */
[--C-:B------:R-:W-:Y:S01]  /*5f80*/  IMAD.X R13, RZ, RZ, R31.reuse, P1 ;  /* 0x000000ffff0d7224 */ /* 0x100fe200008e061f */
[----:B-1----:R-:W-:Y:S01]  /*5f90*/  ISETP.NE.AND P1, PT, R15, 0x1, PT ;  /* 0x000000010f00780c */ /* 0x002fe20003f25270 */
[----:B------:R0:W-:Y:S04]  /*5fa0*/  STL.128 [R1+0x20], R8 ;  /* 0x0000200801007387 */ /* 0x0001e80000100c00 */
[----:B------:R1:W-:Y:S04]  /*5fb0*/  STL.128 [R1+0x50], R4 ;  /* 0x0000500401007387 */ /* 0x0003e80000100c00 */
[----:B------:R-:W-:Y:S04]  /*5fc0*/  STL.64 [R1+0x8], R12 ;  /* 0x0000080c01007387 */ /* 0x000fe80000100a00 */
[----:B------:R-:W-:Y:S01]  /*5fd0*/  STL.128 [R1+0x270], RZ ;  /* 0x000270ff01007387 */ /* 0x000fe20000100c00 */
[--C-:B0-----:R-:W-:Y:S01]  /*5fe0*/  IMAD.X R11, RZ, RZ, R31.reuse, P3 ;  /* 0x000000ffff0b7224 */ /* 0x101fe200018e061f */
[----:B------:R-:W-:Y:S01]  /*5ff0*/  IADD3 R8, P2, R30, 0x32440, RZ ;  /* 0x000324401e087810 */ /* 0x000fe20007f5e0ff */
[----:B------:R-:W-:Y:S01]  /*6000*/  IMAD.X R10, RZ, RZ, R31, P4 ;  /* 0x000000ffff0a7224 */ /* 0x000fe200020e061f */
[----:B------:R-:W-:Y:S01]  /*6010*/  STL.128 [R1+0x280], RZ ;  /* 0x000280ff01007387 */ /* 0x000fe20000100c00 */
[----:B-1----:R-:W-:Y:S01]  /*6020*/  IMAD.MOV.U32 R4, RZ, RZ, R0 ;  /* 0x000000ffff047224 */ /* 0x002fe200078e0000 */
[----:B------:R-:W-:Y:S01]  /*6030*/  IADD3 R36, P4, R36, 0x38, RZ ;  /* 0x0000003824247810 */ /* 0x000fe20007f9e0ff */
[----:B------:R-:W-:Y:S01]  /*6040*/  IMAD.MOV.U32 R5, RZ, RZ, R11 ;  /* 0x000000ffff057224 */ /* 0x000fe200078e000b */
[----:B------:R-:W-:Y:S01]  /*6050*/  STL.128 [R1+0x290], RZ ;  /* 0x000290ff01007387 */ /* 0x000fe20000100c00 */
[----:B------:R-:W-:-:S02]  /*6060*/  IMAD.MOV.U32 R6, RZ, RZ, R3 ;  /* 0x000000ffff067224 */ /* 0x000fc400078e0003 */
[----:B------:R-:W-:Y:S01]  /*6070*/  IMAD.MOV.U32 R7, RZ, RZ, R10 ;  /* 0x000000ffff077224 */ /* 0x000fe200078e000a */
[----:B------:R-:W0:Y:S01]  /*6080*/  @P1 LDC R3, c[0x0][0x44c] ;  /* 0x00011300ff031b82 */ /* 0x000e220000000800 */
[----:B------:R-:W-:Y:S01]  /*6090*/  IMAD.X R9, RZ, RZ, R31, P2 ;  /* 0x000000ffff097224 */ /* 0x000fe200010e061f */
[----:B------:R-:W-:Y:S01]  /*60a0*/  STL.128 [R1+0x2a0], RZ ;  /* 0x0002a0ff01007387 */ /* 0x000fe20000100c00 */
[----:B------:R-:W-:-:S03]  /*60b0*/  VIADD R0, R177, 0x7f ;  /* 0x0000007fb1007836 */ /* 0x000fc60000000000 */
[----:B------:R1:W-:Y:S04]  /*60c0*/  STL.128 [R1+0x40], R4 ;  /* 0x0000400401007387 */ /* 0x0003e80000100c00 */
[----:B------:R2:W-:Y:S04]  /*60d0*/  STL.64 [R1+0x68], R6 ;  /* 0x0000680601007387 */ /* 0x0005e80000100a00 */
[----:B------:R-:W-:Y:S04]  /*60e0*/  STL.64 [R1+0x10], R8 ;  /* 0x0000100801007387 */ /* 0x000fe80000100a00 */
[----:B------:R-:W-:Y:S01]  /*60f0*/  STL.64 [R1+0x30], R8 ;  /* 0x0000300801007387 */ /* 0x000fe20000100a00 */
[----:B-1----:R-:W1:Y:S03]  /*6100*/  @P1 LDC R4, c[0x0][0x450] ;  /* 0x00011400ff041b82 */ /* 0x002e660000000800 */
[----:B------:R-:W-:Y:S01]  /*6110*/  STL.128 [R1+0x2b0], RZ ;  /* 0x0002b0ff01007387 */ /* 0x000fe20000100c00 */
[----:B0-----:R-:W-:-:S03]  /*6120*/  @P1 IMAD.HI.U32 R3, R0, R3, RZ ;  /* 0x0000000300031227 */ /* 0x001fc600078e00ff */
[----:B------:R-:W-:Y:S01]  /*6130*/  STL.128 [R1+0x2c0], RZ ;  /* 0x0002c0ff01007387 */ /* 0x000fe20000100c00 */
[----:B--2---:R-:W0:Y:S03]  /*6140*/  LDC.64 R6, c[0x0][0xad8] ;  /* 0x0002b600ff067b82 */ /* 0x004e260000000a00 */
[----:B------:R-:W-:Y:S04]  /*6150*/  STL.128 [R1+0x2d0], RZ ;  /* 0x0002d0ff01007387 */ /* 0x000fe80000100c00 */
[----:B------:R-:W-:Y:S04]  /*6160*/  STL.128 [R1+0x2e0], RZ ;  /* 0x0002e0ff01007387 */ /* 0x000fe80000100c00 */
[----:B------:R-:W-:Y:S04]  /*6170*/  STL.128 [R1+0x2f0], RZ ;  /* 0x0002f0ff01007387 */ /* 0x000fe80000100c00 */
[----:B------:R-:W-:Y:S01]  /*6180*/  STL.128 [R1+0x300], RZ ;  /* 0x000300ff01007387 */ /* 0x000fe20000100c00 */
[----:B-1----:R-:W-:-:S03]  /*6190*/  @P1 SHF.R.U32.HI R0, RZ, R4, R3 ;  /* 0x00000004ff001219 */ /* 0x002fc60000011603 */
[----:B------:R-:W-:Y:S04]  /*61a0*/  STL.128 [R1+0x310], RZ ;  /* 0x000310ff01007387 */ /* 0x000fe80000100c00 */
[----:B------:R-:W-:Y:S01]  /*61b0*/  STL.128 [R1+0x320], RZ ;  /* 0x000320ff01007387 */ /* 0x000fe20000100c00 */
[----:B0-----:R-:W-:-:S03]  /*61c0*/  ISETP.GE.AND P6, PT, R7, 0x1, PT ;  /* 0x000000010700780c */ /* 0x001fc60003fc6270 */
[----:B------:R-:W-:Y:S04]  /*61d0*/  STL.128 [R1+0x330], RZ ;  /* 0x000330ff01007387 */ /* 0x000fe80000100c00 */
        /* <DEDUP_REMOVED lines=15> */
[----:B------:R-:W-:Y:S04]  /*62d0*/  STL.64 [R1], RZ ;  /* 0x000000ff01007387 */ /* 0x000fe80000100a00 */
[----:B------:R-:W-:Y:S04]  /*62e0*/  STL.64 [R1+0x38], RZ ;  /* 0x000038ff01007387 */ /* 0x000fe80000100a00 */
[----:B------:R0:W-:Y:S02]  /*62f0*/  STL.64 [R1+0x60], R18 ;  /* 0x0000601201007387 */ /* 0x0001e40000100a00 */
[----:B0-----:R-:W-:-:S02]  /*6300*/  IMAD.U32 R19, RZ, RZ, UR37 ;  /* 0x00000025ff137e24 */ /* 0x001fc4000f8e00ff */
[----:B------:R-:W-:-:S03]  /*6310*/  IMAD.U32 R18, RZ, RZ, UR37 ;  /* 0x00000025ff127e24 */ /* 0x000fc6000f8e00ff */
[----:B------:R-:W-:Y:S02]  /*6320*/  IADD3 R19, P2, R19, 0x440, RZ ;  /* 0x0000044013137810 */ /* 0x000fe40007f5e0ff */
[----:B------:R-:W-:Y:S01]  /*6330*/  IADD3 R18, P3, R18, 0x230, RZ ;  /* 0x0000023012127810 */ /* 0x000fe20007f7e0ff */
[----:B------:R-:W-:-:S12]  /*6340*/  @P0 BRA `(.L_x_3632) ;  /* 0x00000000000c0947 */ /* 0x000fd80003800000 */
[----:B------:R-:W0:Y:S01]  /*6350*/  FENCE.VIEW.ASYNC.G ;  /* 0x00000000000073c6 */ /* 0x000e220000000100 */
[----:B------:R-:W-:Y:S05]  /*6360*/  WARPSYNC.ALL ;  /* 0x0000000000007948 */ /* 0x000fea0003800000 */
[----:B0-----:R-:W-:Y:S06]  /*6370*/  BAR.ARV 0xc, 0x180 ;  /* 0x0306000000007b1d */ /* 0x001fec0000002000 */
.L_x_3632:
[----:B------:R-:W-:Y:S02]  /*6380*/  IMAD.IADD R3, R187, 0x1, R0 ;  /* 0x00000001bb037824 */ /* 0x000fe400078e0200 */
[----:B------:R-:W-:Y:S02]  /*6390*/  IMAD.X R44, RZ, RZ, UR36, P2 ;  /* 0x00000024ff2c7e24 */ /* 0x000fe400090e06ff */
[----:B------:R-:W-:Y:S02]  /*63a0*/  IMAD.X R47, RZ, RZ, UR36, P3 ;  /* 0x00000024ff2f7e24 */ /* 0x000fe400098e06ff */
[----:B------:R-:W-:Y:S02]  /*63b0*/  IMAD.X R45, RZ, RZ, UR36, P4 ;  /* 0x00000024ff2d7e24 */ /* 0x000fe4000a0e06ff */
[----:B------:R-:W-:Y:S02]  /*63c0*/  IMAD.X R73, RZ, RZ, UR36, P5 ;  /* 0x00000024ff497e24 */ /* 0x000fe4000a8e06ff */
        /* <DEDUP_REMOVED lines=13> */
.L_x_3635:
[----:B------:R-:W-:-:S13]  /*64a0*/  ISETP.NE.AND P0, PT, R7, 0x1, PT ;  /* 0x000000010700780c */ /* 0x000fda0003f05270 */
[----:B------:R-:W0:Y:S02]  /*64b0*/  @P0 LDC.64 R4, c[0x0][0xae0] ;  /* 0x0002b800ff040b82 */ /* 0x000e240000000a00 */
[----:B0-----:R-:W-:-:S05]  /*64c0*/  @P0 IMAD.HI.U32 R4, R0, R4, RZ ;  /* 0x0000000400040227 */ /* 0x001fca00078e00ff */
[----:B------:R-:W-:-:S07]  /*64d0*/  @P0 SHF.R.U32.HI R0, RZ, R5, R4 ;  /* 0x00000005ff000219 */ /* 0x000fce0000011604 */
.L_x_3636:
[----:B------:R-:W-:Y:S05]  /*64e0*/  BSYNC B0 ;  /* 0x0000000000007941 */ /* 0x000fea0003800000 */
.L_x_3634:
[----:B------:R-:W-:-:S05]  /*64f0*/  IMAD R3, R0, R7, R7 ;  /* 0x0000000700037224 */ /* 0x000fca00078e0207 */
[----:B------:R-:W-:-:S07]  /*6500*/  VIMNMX R6, R6, R3, PT ;  /* 0x0000000306067248 */ /* 0x000fce0003fe0100 */
.L_x_3633:
[----:B------:R-:W0:Y:S01]  /*6510*/  @P1 LDC R0, c[0x0][0x44c] ;  /* 0x00011300ff001b82 */ /* 0x000e220000000800 */
[----:B------:R-:W-:Y:S01]  /*6520*/  VIADD R6, R6, 0x5f ;  /* 0x0000005f06067836 */ /* 0x000fe20000000000 */
[----:B------:R-:W-:Y:S01]  /*6530*/  ULDC UR4, c[0x0][0xad4] ;  /* 0x0002b50000047ab9 */ /* 0x000fe20000000800 */
[----:B------:R-:W-:Y:S02]  /*6540*/  IMAD.MOV.U32 R5, RZ, RZ, R177 ;  /* 0x000000ffff057224 */ /* 0x000fe400078e00b1 */
[----:B------:R-:W-:-:S03]  /*6550*/  IMAD.HI R6, R6, 0x2aaaaaab, RZ ;  /* 0x2aaaaaab06067827 */ /* 0x000fc600078e02ff */
[----:B------:R-:W1:Y:S02]  /*6560*/  @P1 LDC R9, c[0x0][0x450] ;  /* 0x00011400ff091b82 */ /* 0x000e640000000800 */
[----:B------:R-:W-:-:S04]  /*6570*/  SHF.R.U32.HI R3, RZ, 0x1f, R6 ;  /* 0x0000001fff037819 */ /* 0x000fc80000011606 */
[----:B------:R-:W-:-:S04]  /*6580*/  LEA.HI.SX32 R6, R6, R3, 0x1c ;  /* 0x0000000306067211 */ /* 0x000fc800078fe2ff */
[----:B------:R-:W-:Y:S01]  /*6590*/  VIMNMX R185, R185, R6, PT ;  /* 0x00000006b9b97248 */ /* 0x000fe20003fe0100 */
        /* <DEDUP_REMOVED lines=15> */
.L_x_3639:
[----:B------:R-:W-:-:S13]  /*6690*/  ISETP.NE.AND P0, PT, R7, 0x1, PT ;  /* 0x000000010700780c */ /* 0x000fda0003f05270 */
[----:B------:R-:W0:Y:S02]  /*66a0*/  @P0 LDC.64 R4, c[0x0][0xae0] ;  /* 0x0002b800ff040b82 */ /* 0x000e240000000a00 */
[----:B0-----:R-:W-:-:S05]  /*66b0*/  @P0 IMAD.HI.U32 R4, R0, R4, RZ ;  /* 0x0000000400040227 */ /* 0x001fca00078e00ff */
[----:B------:R-:W-:-:S07]  /*66c0*/  @P0 SHF.R.U32.HI R0, RZ, R5, R4 ;  /* 0x00000005ff000219 */ /* 0x000fce0000011604 */
.L_x_3640:
[----:B------:R-:W-:Y:S05]  /*66d0*/  BSYNC B0 ;  /* 0x0000000000007941 */ /* 0x000fea0003800000 */
.L_x_3638:
[----:B------:R-:W-:-:S05]  /*66e0*/  IMAD R0, R0, R7, RZ ;  /* 0x0000000700007224 */ /* 0x000fca00078e02ff */
[----:B------:R-:W-:-:S07]  /*66f0*/  VIMNMX R3, R3, R0, !PT ;  /* 0x0000000003037248 */ /* 0x000fce0007fe0100 */
.L_x_3637:
[----:B------:R-:W-:Y:S01]  /*6700*/  IMAD.HI R3, R3, 0x2aaaaaab, RZ ;  /* 0x2aaaaaab03037827 */ /* 0x000fe200078e02ff */
[----:B------:R-:W-:-:S04]  /*6710*/  PLOP3.LUT P0, PT, PT, PT, PT, 0x80, 0x0 ;  /* 0x000000000000781c */ /* 0x000fc80003f0f070 */
[----:B------:R-:W-:-:S04]  /*6720*/  SHF.R.U32.HI R0, RZ, 0x1f, R3 ;  /* 0x0000001fff007819 */ /* 0x000fc80000011603 */
[----:B------:R-:W-:-:S04]  /*6730*/  LEA.HI.SX32 R0, R3, R0, 0x1c ;  /* 0x0000000003007211 */ /* 0x000fc800078fe2ff */
[----:B------:R-:W-:-:S04]  /*6740*/  VIMNMX R165, RZ, R0, !PT ;  /* 0x00000000ffa57248 */ /* 0x000fc80007fe0100 */
[----:B------:R-:W-:-:S13]  /*6750*/  ISETP.GT.AND P1, PT, R185, R165, PT ;  /* 0x000000a5b900720c */ /* 0x000fda0003f24270 */
[----:B------:R-:W-:Y:S05]  /*6760*/  @!P1 BRA `(.L_x_3641) ;  /* 0x0000025400c09947 */ /* 0x000fea0003800000 */
[----:B------:R0:W-:Y:S01]  /*6770*/  STL.64 [R1+0x78], RZ ;  /* 0x000078ff01007387 */ /* 0x0001e20000100a00 */
[----:B------:R-:W-:Y:S01]  /*6780*/  IMAD.U32 R34, RZ, RZ, UR37 ;  /* 0x00000025ff227e24 */ /* 0x000fe2000f8e00ff */
[----:B------:R-:W-:Y:S01]  /*6790*/  UMOV UR4, 0xffffffff ;  /* 0xffffffff00047882 */ /* 0x000fe20000000000 */
[----:B------:R-:W-:Y:S02]  /*67a0*/  IMAD.U32 R35, RZ, RZ, UR37 ;  /* 0x00000025ff237e24 */ /* 0x000fe4000f8e00ff */
[----:B------:R-:W-:Y:S01]  /*67b0*/  IMAD.U32 R32, RZ, RZ, UR37 ;  /* 0x00000025ff207e24 */ /* 0x000fe2000f8e00ff */
[----:B------:R-:W-:Y:S01]  /*67c0*/  IADD3 R34, P0, R34, 0x118, RZ ;  /* 0x0000011822227810 */ /* 0x000fe20007f1e0ff */
[----:B------:R-:W-:Y:S01]  /*67d0*/  IMAD.U32 R40, RZ, RZ, UR37 ;  /* 0x00000025ff287e24 */ /* 0x000fe2000f8e00ff */
[----:B------:R-:W-:Y:S01]  /*67e0*/  IADD3 R35, P1, R35, 0x110, RZ ;  /* 0x0000011023237810 */ /* 0x000fe20007f3e0ff */
[----:B------:R-:W-:Y:S01]  /*67f0*/  IMAD.U32 R50, RZ, RZ, UR37 ;  /* 0x00000025ff327e24 */ /* 0x000fe2000f8e00ff */
[----:B------:R-:W-:Y:S01]  /*6800*/  IADD3 R32, P2, R32, 0xa8, RZ ;  /* 0x000000a820207810 */ /* 0x000fe20007f5e0ff */
[----:B------:R-:W-:Y:S01]  /*6810*/  IMAD.X R43, RZ, RZ, UR36, P0 ;  /* 0x00000024ff2b7e24 */ /* 0x000fe200080e06ff */
[----:B------:R-:W-:Y:S01]  /*6820*/  IADD3 R40, P3, R40, 0x78, RZ ;  /* 0x0000007828287810 */ /* 0x000fe20007f7e0ff */
[----:B------:R-:W-:Y:S01]  /*6830*/  IMAD.X R46, RZ, RZ, UR36, P1 ;  /* 0x00000024ff2e7e24 */ /* 0x000fe200088e06ff */
[----:B------:R-:W-:Y:S01]  /*6840*/  IADD3 R50, P4, R50, 0x80, RZ ;  /* 0x0000008032327810 */ /* 0x000fe20007f9e0ff */
[----:B------:R-:W-:-:S02]  /*6850*/  IMAD.X R33, RZ, RZ, UR36, P2 ;  /* 0x00000024ff217e24 */ /* 0x000fc400090e06ff */
[----:B------:R-:W-:Y:S02]  /*6860*/  IMAD.X R41, RZ, RZ, UR36, P3 ;  /* 0x00000024ff297e24 */ /* 0x000fe400098e06ff */
[----:B------:R-:W-:Y:S01]  /*6870*/  IMAD.X R49, RZ, RZ, UR36, P4 ;  /* 0x00000024ff317e24 */ /* 0x000fe2000a0e06ff */
[----:B0-----:R-:W-:Y:S07]  /*6880*/  BRA.DIV UR4, `(.L_x_3642) ;  /* 0x0000031204e07947 */ /* 0x001fee000b800000 */
[----:B------:R0:W1:Y:S02]  /*6890*/  SHFL.IDX PT, R14, R233, RZ, 0x1f ;  /* 0x00001fffe90e7589 */ /* 0x00006400000e0000 */
.L_x_3971:
[----:B-1----:R-:W-:Y:S01]  /*68a0*/  LEA.HI R0, R14, R14, RZ, 0x1 ;  /* 0x0000000e0e007211 */ /* 0x002fe200078f08ff */
[C---:B------:R-:W-:Y:S01]  /*68b0*/  VIADD R61, R144.reuse, 0x18400 ;  /* 0x00018400903d7836 */ /* 0x040fe20000000000 */
[----:B------:R-:W-:Y:S01]  /*68c0*/  STL.128 [R1+0xb0], RZ ;  /* 0x0000b0ff01007387 */ /* 0x000fe20000100c00 */
[----:B------:R-:W-:Y:S01]  /*68d0*/  VIADD R8, R144, 0x400 ;  /* 0x0000040090087836 */ /* 0x000fe20000000000 */
[----:B------:R-:W-:Y:S01]  /*68e0*/  LOP3.LUT R3, R0, 0x7fffe, RZ, 0xc0, !PT ;  /* 0x0007fffe00037812 */ /* 0x000fe200078ec0ff */
[----:B------:R-:W-:Y:S01]  /*68f0*/  IMAD.MOV.U32 R4, RZ, RZ, 0x1 ;  /* 0x00000001ff047424 */ /* 0x000fe200078e00ff */
[----:B------:R-:W-:Y:S01]  /*6900*/  STL.128 [R1+0xc0], RZ ;  /* 0x0000c0ff01007387 */ /* 0x000fe20000100c00 */
[----:B------:R-:W-:Y:S01]  /*6910*/  IMAD.MOV.U32 R5, RZ, RZ, RZ ;  /* 0x000000ffff057224 */ /* 0x000fe200078e00ff */
[----:B------:R-:W-:Y:S01]  /*6920*/  SHF.R.U32.HI R8, RZ, 0x4, R8 ;  /* 0x00000004ff087819 */ /* 0x000fe20000011608 */
[----:B------:R-:W-:Y:S01]  /*6930*/  IMAD.IADD R0, R14, 0x1, -R3 ;  /* 0x000000010e007824 */ /* 0x000fe200078e0a03 */
[----:B------:R-:W-:Y:S01]  /*6940*/  STL.128 [R1+0xd0], RZ ;  /* 0x0000d0ff01007387 */ /* 0x000fe20000100c00 */
[----:B------:R-:W-:Y:S01]  /*6950*/  VIADD R3, R144, 0x1c400 ;  /* 0x0001c40090037836 */ /* 0x000fe20000000000 */
[----:B------:R-:W-:Y:S01]  /*6960*/  LOP3.LUT R8, R8, 0x3fff, RZ, 0xc0, !PT ;  /* 0x00003fff08087812 */ /* 0x000fe200078ec0ff */
[----:B------:R-:W-:Y:S01]  /*6970*/  IMAD R0, R0, 0x2000, R61 ;  /* 0x0000200000007824 */ /* 0x000fe200078e023d */
[----:B------:R-:W-:Y:S01]  /*6980*/  STL.128 [R1+0xe0], RZ ;  /* 0x0000e0ff01007387 */ /* 0x000fe20000100c00 */
[----:B------:R-:W-:Y:S01]  /*6990*/  IMAD.MOV.U32 R6, RZ, RZ, 0x1 ;  /* 0x00000001ff067424 */ /* 0x000fe200078e00ff */
[----:B------:R-:W-:Y:S01]  /*69a0*/  SHF.R.U32.HI R3, RZ, 0x4, R3 ;  /* 0x00000004ff037819 */ /* 0x000fe20000011603 */
[----:B------:R-:W-:Y:S01]  /*69b0*/  VIADD R9, R0, 0xa000 ;  /* 0x0000a00000097836 */ /* 0x000fe20000000000 */
[----:B------:R-:W-:Y:S01]  /*69c0*/  SHF.R.U32.HI R0, RZ, 0x4, R0 ;  /* 0x00000004ff007819 */ /* 0x000fe20000011600 */
[----:B------:R-:W-:Y:S01]  /*69d0*/  IMAD.MOV.U32 R7, RZ, RZ, RZ ;  /* 0x000000ffff077224 */ /* 0x000fe200078e00ff */
[----:B------:R-:W-:Y:S01]  /*69e0*/  LOP3.LUT R3, R3, 0x3fff, RZ, 0xc0, !PT ;  /* 0x00003fff03037812 */ /* 0x000fe200078ec0ff */
[----:B------:R-:W-:Y:S01]  /*69f0*/  IMAD.MOV.U32 R12, RZ, RZ, 0x1 ;  /* 0x00000001ff0c7424 */ /* 0x000fe200078e00ff */
[----:B------:R-:W-:Y:S01]  /*6a00*/  SHF.R.U32.HI R9, RZ, 0x4, R9 ;  /* 0x00000004ff097819 */ /* 0x000fe20000011609 */
[----:B------:R-:W-:Y:S01]  /*6a10*/  IMAD.MOV.U32 R13, RZ, RZ, RZ ;  /* 0x000000ffff0d7224 */ /* 0x000fe200078e00ff */
[----:B------:R-:W-:Y:S01]  /*6a20*/  LOP3.LUT R3, R3, 0x10000, RZ, 0xfc, !PT ;  /* 0x0001000003037812 */ /* 0x000fe200078efcff */
[----:B------:R1:W-:Y:S01]  /*6a30*/  STL.128 [R1+0x80], R4 ;  /* 0x0000800401007387 */ /* 0x0003e20000100c00 */
[----:B------:R-:W-:Y:S01]  /*6a40*/  LOP3.LUT R9, R9, 0x3fff, RZ, 0xc0, !PT ;  /* 0x00003fff09097812 */ /* 0x000fe200078ec0ff */
[----:B------:R-:W-:Y:S01]  /*6a50*/  IMAD.MOV.U32 R11, RZ, RZ, 0x40000040 ;  /* 0x40000040ff0b7424 */ /* 0x000fe200078e00ff */
[----:B------:R-:W-:Y:S01]  /*6a60*/  LOP3.LUT R0, R0, 0x3fff, RZ, 0xc0, !PT ;  /* 0x00003fff00007812 */ /* 0x000fe200078ec0ff */
[----:B------:R2:W-:Y:S01]  /*6a70*/  STL.64 [R1+0x90], R12 ;  /* 0x0000900c01007387 */ /* 0x0005e20000100a00 */
[----:B------:R-:W-:Y:S01]  /*6a80*/  LOP3.LUT R10, R8, 0x10000, RZ, 0xfc, !PT ;  /* 0x00010000080a7812 */ /* 0x000fe200078efcff */
[----:B------:R-:W-:Y:S01]  /*6a90*/  IMAD.U32 R38, RZ, RZ, UR37 ;  /* 0x00000025ff267e24 */ /* 0x000fe2000f8e00ff */
[----:B------:R-:W-:Y:S01]  /*6aa0*/  LOP3.LUT P0, RZ, R61, 0x1bf, RZ, 0xc0, !PT ;  /* 0x000001bf3dff7812 */ /* 0x000fe2000780c0ff */
[----:B------:R3:W-:Y:S01]  /*6ab0*/  STL.128 [R1+0xf0], RZ ;  /* 0x0000f0ff01007387 */ /* 0x0007e20000100c00 */
[----:B------:R-:W-:Y:S01]  /*6ac0*/  IMAD.U32 R39, RZ, RZ, UR37 ;  /* 0x00000025ff277e24 */ /* 0x000fe2000f8e00ff */
[----:B------:R-:W-:Y:S01]  /*6ad0*/  BSSY B6, `(.L_x_3643) ;  /* 0x000002b000067945 */ /* 0x000fe20003800000 */
[----:B------:R-:W-:Y:S01]  /*6ae0*/  IMAD.U32 R37, RZ, RZ, UR37 ;  /* 0x00000025ff257e24 */ /* 0x000fe2000f8e00ff */
[----:B------:R3:W-:Y:S01]  /*6af0*/  STL.128 [R1+0x100], RZ ;  /* 0x000100ff01007387 */ /* 0x0007e20000100c00 */
[----:B------:R-:W-:Y:S01]  /*6b00*/  IMAD.U32 R28, RZ, RZ, UR37 ;  /* 0x00000025ff1c7e24 */ /* 0x000fe2000f8e00ff */
[----:B------:R-:W-:Y:S01]  /*6b10*/  IADD3 R38, P1, R38, 0x88, RZ ;  /* 0x0000008826267810 */ /* 0x000fe20007f3e0ff */
[----:B------:R-:W-:Y:S01]  /*6b20*/  IMAD.U32 R52, RZ, RZ, UR37 ;  /* 0x00000025ff347e24 */ /* 0x000fe2000f8e00ff */
[----:B-1----:R-:W-:Y:S01]  /*6b30*/  LOP3.LUT R6, R8, 0x3000000, RZ, 0xfc, !PT ;  /* 0x0300000008067812 */ /* 0x002fe200078efcff */
[----:B------:R-:W-:Y:S01]  /*6b40*/  IMAD.MOV.U32 R4, RZ, RZ, R3 ;  /* 0x000000ffff047224 */ /* 0x000fe200078e0003 */
[----:B------:R-:W-:Y:S01]  /*6b50*/  LOP3.LUT R8, R9, 0x10000, RZ, 0xfc, !PT ;  /* 0x0001000009087812 */ /* 0x000fe200078efcff */
[----:B------:R-:W-:Y:S01]  /*6b60*/  IMAD.MOV.U32 R5, RZ, RZ, 0x40000040 ;  /* 0x40000040ff057424 */ /* 0x000fe200078e00ff */
[----:B--2---:R-:W-:Y:S01]  /*6b70*/  LOP3.LUT R12, R0, 0x10000, RZ, 0xfc, !PT ;  /* 0x00010000000c7812 */ /* 0x004fe200078efcff */
[----:B------:R-:W-:Y:S01]  /*6b80*/  IMAD.MOV.U32 R7, RZ, RZ, 0x40000040 ;  /* 0x40000040ff077424 */ /* 0x000fe200078e00ff */
[----:B------:R-:W-:Y:S01]  /*6b90*/  IADD3 R39, P2, R39, 0x90, RZ ;  /* 0x0000009027277810 */ /* 0x000fe20007f5e0ff */
[----:B------:R-:W-:Y:S01]  /*6ba0*/  IMAD.MOV.U32 R13, RZ, RZ, 0x40000040 ;  /* 0x40000040ff0d7424 */ /* 0x000fe200078e00ff */
[----:B------:R-:W-:Y:S01]  /*6bb0*/  IADD3 R37, P3, R37, 0x98, RZ ;  /* 0x0000009825257810 */ /* 0x000fe20007f7e0ff */
[----:B------:R-:W-:Y:S01]  /*6bc0*/  IMAD.MOV.U32 R9, RZ, RZ, 0x40000040 ;  /* 0x40000040ff097424 */ /* 0x000fe200078e00ff */
[----:B------:R3:W-:Y:S01]  /*6bd0*/  STL.128 [R1+0xa0], R4 ;  /* 0x0000a00401007387 */ /* 0x0007e20000100c00 */
[----:B------:R-:W-:Y:S01]  /*6be0*/  IADD3 R28, P4, R28, 0xa0, RZ ;  /* 0x000000a01c1c7810 */ /* 0x000fe20007f9e0ff */
[----:B------:R-:W-:Y:S01]  /*6bf0*/  IMAD.X R53, RZ, RZ, UR36, P1 ;  /* 0x00000024ff357e24 */ /* 0x000fe200088e06ff */
[----:B------:R-:W-:Y:S01]  /*6c00*/  IADD3 R52, P5, R52, 0xb0, RZ ;  /* 0x000000b034347810 */ /* 0x000fe20007fbe0ff */
[----:B------:R3:W-:Y:S01]  /*6c10*/  STL.64 [R1+0x98], R12 ;  /* 0x0000980c01007387 */ /* 0x0007e20000100a00 */
[----:B------:R-:W-:-:S02]  /*6c20*/  IMAD.X R54, RZ, RZ, UR36, P2 ;  /* 0x00000024ff367e24 */ /* 0x000fc400090e06ff */
[----:B------:R-:W-:Y:S01]  /*6c30*/  IMAD.X R48, RZ, RZ, UR36, P3 ;  /* 0x00000024ff307e24 */ /* 0x000fe200098e06ff */
[----:B------:R3:W-:Y:S01]  /*6c40*/  STL.128 [R1+0x110], R8 ;  /* 0x0001100801007387 */ /* 0x0007e20000100c00 */
[----:B------:R-:W-:Y:S02]  /*6c50*/  IMAD.X R57, RZ, RZ, UR36, P4 ;  /* 0x00000024ff397e24 */ /* 0x000fe4000a0e06ff */
[----:B------:R-:W-:Y:S01]  /*6c60*/  IMAD.X R51, RZ, RZ, UR36, P5 ;  /* 0x00000024ff337e24 */ /* 0x000fe2000a8e06ff */
[----:B------:R-:W-:Y:S06]  /*6c70*/  @!P0 BRA `(.L_x_3644) ;  /* 0x0000000000408947 */ /* 0x000fec0003800000 */
[----:B------:R-:W-:Y:S01]  /*6c80*/  MOV R0, 0x0 ;  /* 0x0000000000007802 */ /* 0x000fe20000000f00 */
[----:B------:R-:W-:Y:S01]  /*6c90*/  ULDC.64 UR4, c[0x4][0x98] ;  /* 0x0100260000047ab9 */ /* 0x000fe20000000a00 */
[----:B------:R-:W-:Y:S01]  /*6ca0*/  ULDC.64 UR6, c[0x4][0xa0] ;  /* 0x0100280000067ab9 */ /* 0x000fe20000000a00 */
[----:B---3--:R-:W-:Y:S01]  /*6cb0*/  IMAD.U32 R4, RZ, RZ, UR4 ;  /* 0x00000004ff047e24 */ /* 0x008fe2000f8e00ff */
        /* <DEDUP_REMOVED lines=12> */
.L_x_3644:
[----:B------:R-:W-:Y:S05]  /*6d80*/  BSYNC B6 ;  /* 0x0000000000067941 */ /* 0x000fea0003800000 */
.L_x_3643:
[----:B------:R-:W1:Y:S01]  /*6d90*/  S2R R29, SR_TID.X ;  /* 0x00000000001d7919 */ /* 0x000e620000002100 */
[----:B---3--:R-:W2:Y:S01]  /*6da0*/  LDC.64 R10, c[0x0][0xad0] ;  /* 0x0002b400ff0a7b82 */ /* 0x008ea20000000a00 */
[----:B------:R-:W-:Y:S01]  /*6db0*/  UIADD3 UR5, UP0, UR37, 0x120, URZ ;  /* 0x0000012025057890 */ /* 0x000fe2000ff1e03f */
[----:B------:R-:W-:Y:S01]  /*6dc0*/  IMAD.MOV.U32 R8, RZ, RZ, RZ ;  /* 0x000000ffff087224 */ /* 0x000fe200078e00ff */
[----:B------:R-:W-:Y:S01]  /*6dd0*/  STL.64 [R1+0x120], R192 ;  /* 0x000120c001007387 */ /* 0x000fe20000100a00 */
[----:B------:R-:W-:Y:S01]  /*6de0*/  IMAD.U32 R42, RZ, RZ, UR37 ;  /* 0x00000025ff2a7e24 */ /* 0x000fe2000f8e00ff */
[----:B------:R-:W-:Y:S02]  /*6df0*/  UIADD3.X UR6, URZ, UR36, URZ, UP0, !UPT ;  /* 0x000000243f067290 */ /* 0x000fe400087fe43f */
[----:B------:R-:W-:Y:S01]  /*6e00*/  UIADD3 UR4, UP0, UR37, 0x16c, URZ ;  /* 0x0000016c25047890 */ /* 0x000fe2000ff1e03f */
[----:B------:R-:W3:Y:S01]  /*6e10*/  LDC.64 R20, c[0x0][0xad8] ;  /* 0x0002b600ff147b82 */ /* 0x000ee20000000a00 */
[----:B------:R-:W-:Y:S01]  /*6e20*/  IMAD.U32 R12, RZ, RZ, UR5 ;  /* 0x00000005ff0c7e24 */ /* 0x000fe2000f8e00ff */
[----:B------:R-:W-:Y:S01]  /*6e30*/  STL.U8 [R1+0x138], RZ ;  /* 0x000138ff01007387 */ /* 0x000fe20000100000 */
[----:B------:R-:W-:Y:S01]  /*6e40*/  UIADD3.X UR5, URZ, UR36, URZ, UP0, !UPT ;  /* 0x000000243f057290 */ /* 0x000fe200087fe43f */
[----:B------:R-:W-:Y:S01]  /*6e50*/  IMAD.U32 R13, RZ, RZ, UR6 ;  /* 0x00000006ff0d7e24 */ /* 0x000fe2000f8e00ff */
[----:B------:R-:W-:Y:S01]  /*6e60*/  IADD3 R42, P4, R42, 0x170, RZ ;  /* 0x000001702a2a7810 */ /* 0x000fe20007f9e0ff */
[----:B------:R-:W-:Y:S01]  /*6e70*/  IMAD.U32 R14, RZ, RZ, UR4 ;  /* 0x00000004ff0e7e24 */ /* 0x000fe2000f8e00ff */
[----:B------:R-:W-:Y:S01]  /*6e80*/  ULDC UR4, c[0x0][0x3f4] ;  /* 0x0000fd0000047ab9 */ /* 0x000fe20000000800 */
[----:B------:R-:W4:Y:S01]  /*6e90*/  LDC.64 R58, c[0x0][0xae0] ;  /* 0x0002b800ff3a7b82 */ /* 0x000f220000000a00 */
[----:B------:R-:W-:Y:S01]  /*6ea0*/  IMAD.U32 R15, RZ, RZ, UR5 ;  /* 0x00000005ff0f7e24 */ /* 0x000fe2000f8e00ff */
[----:B------:R-:W-:Y:S01]  /*6eb0*/  STL.64 [R1+0x128], R12 ;  /* 0x0001280c01007387 */ /* 0x000fe20000100a00 */
[----:B------:R-:W-:-:S03]  /*6ec0*/  ISETP.LT.AND P0, PT, RZ, UR4, PT ;  /* 0x00000004ff007c0c */ /* 0x000fc6000bf01270 */
[----:B------:R-:W-:Y:S02]  /*6ed0*/  STL.64 [R1+0x170], R14 ;  /* 0x0001700e01007387 */ /* 0x000fe40000100a00 */
[----:B------:R-:W0:Y:S01]  /*6ee0*/  LDC R6, c[0x0][0x450] ;  /* 0x00011400ff067b82 */ /* 0x000e220000000800 */
[----:B--2---:R-:W-:Y:S01]  /*6ef0*/  IMAD.MOV.U32 R26, RZ, RZ, R11 ;  /* 0x000000ffff1a7224 */ /* 0x004fe200078e000b */
[----:B------:R2:W-:Y:S01]  /*6f00*/  STL.64 [R1+0x130], R40 ;  /* 0x0001302801007387 */ /* 0x0005e20000100a00 */
[----:B------:R-:W-:Y:S02]  /*6f10*/  IMAD.MOV.U32 R7, RZ, RZ, R10 ;  /* 0x000000ffff077224 */ /* 0x000fe400078e000a */
[----:B-1----:R-:W-:-:S03]  /*6f20*/  VIADD R201, R29, 0xffffff80 ;  /* 0xffffff801dc97836 */ /* 0x002fc60000000000 */
[----:B------:R-:W0:Y:S01]  /*6f30*/  LDC.64 R4, c[0x0][0x448] ;  /* 0x00011200ff047b82 */ /* 0x000e220000000a00 */
[----:B---3--:R-:W-:Y:S02]  /*6f40*/  IMAD.MOV.U32 R27, RZ, RZ, R20 ;  /* 0x000000ffff1b7224 */ /* 0x008fe400078e0014 */
[----:B------:R-:W-:Y:S01]  /*6f50*/  IMAD.MOV.U32 R9, RZ, RZ, R21 ;  /* 0x000000ffff097224 */ /* 0x000fe200078e0015 */
[----:B------:R1:W-:Y:S01]  /*6f60*/  STL [R1+0x13c], R201 ;  /* 0x00013cc901007387 */ /* 0x0003e20000100800 */
[----:B------:R-:W-:Y:S02]  /*6f70*/  IMAD.U32 R29, RZ, RZ, UR37 ;  /* 0x00000025ff1d7e24 */ /* 0x000fe4000f8e00ff */
[----:B--2---:R-:W-:Y:S01]  /*6f80*/  IMAD.U32 R40, RZ, RZ, UR37 ;  /* 0x00000025ff287e24 */ /* 0x004fe2000f8e00ff */
[----:B------:R1:W-:Y:S01]  /*6f90*/  STL.128 [R1+0x140], R24 ;  /* 0x0001401801007387 */ /* 0x0003e20000100c00 */
[----:B----4-:R-:W-:Y:S01]  /*6fa0*/  IMAD.MOV.U32 R10, RZ, RZ, R58 ;  /* 0x000000ffff0a7224 */ /* 0x010fe200078e003a */
[----:B------:R-:W-:Y:S01]  /*6fb0*/  IADD3 R29, P2, R29, 0x138, RZ ;  /* 0x000001381d1d7810 */ /* 0x000fe20007f5e0ff */
[----:B------:R-:W-:Y:S01]  /*6fc0*/  IMAD.MOV.U32 R11, RZ, RZ, R59 ;  /* 0x000000ffff0b7224 */ /* 0x000fe200078e003b */
[----:B------:R-:W-:Y:S01]  /*6fd0*/  IADD3 R40, P1, R40, 0x13c, RZ ;  /* 0x0000013c28287810 */ /* 0x000fe20007f3e0ff */
[----:B------:R-:W-:-:S02]  /*6fe0*/  IMAD.U32 R41, RZ, RZ, UR37 ;  /* 0x00000025ff297e24 */ /* 0x000fc4000f8e00ff */
[----:B------:R-:W-:Y:S01]  /*6ff0*/  IMAD.X R58, RZ, RZ, UR36, P2 ;  /* 0x00000024ff3a7e24 */ /* 0x000fe200090e06ff */
[----:B------:R1:W-:Y:S01]  /*7000*/  STL.128 [R1+0x150], R8 ;  /* 0x0001500801007387 */ /* 0x0003e20000100c00 */
[----:B------:R-:W-:Y:S01]  /*7010*/  IMAD.X R55, RZ, RZ, UR36, P1 ;  /* 0x00000024ff377e24 */ /* 0x000fe200088e06ff */
[----:B------:R-:W-:Y:S01]  /*7020*/  IADD3 R41, P3, R41, 0x128, RZ ;  /* 0x0000012829297810 */ /* 0x000fe20007f7e0ff */
[----:B------:R-:W-:-:S04]  /*7030*/  IMAD.X R59, RZ, RZ, UR36, P4 ;  /* 0x00000024ff3b7e24 */ /* 0x000fc8000a0e06ff */
[----:B------:R-:W-:Y:S01]  /*7040*/  IMAD.X R56, RZ, RZ, UR36, P3 ;  /* 0x00000024ff387e24 */ /* 0x000fe200098e06ff */
[----:B0-----:R1:W-:Y:S01]  /*7050*/  STL.128 [R1+0x160], R4 ;  /* 0x0001600401007387 */ /* 0x0013e20000100c00 */
[----:B------:R-:W-:Y:S06]  /*7060*/  @P0 BRA `(.L_x_3645) ;  /* 0x0000000000400947 */ /* 0x000fec0003800000 */
[----:B------:R-:W2:Y:S02]  /*7070*/  LDL R3, [R1+0x224] ;  /* 0x0002240001037983 */ /* 0x000ea40000100800 */
[----:B--2---:R-:W-:-:S04]  /*7080*/  LEA.HI R0, R3, R3, RZ, 0x1 ;  /* 0x0000000303007211 */ /* 0x004fc800078f08ff */
        /* <DEDUP_REMOVED lines=8> */
.L_x_3648:
[----:B--2---:R2:W3:Y:S02]  /*7110*/  SYNCS.PHASECHK.TRANS64.TRYWAIT P0, [R144+URZ+0x32400], R3 ;  /* 0x03240003900075a7 */ /* 0x0044e4000800017f */
[----:B---3--:R-:W-:Y:S05]  /*7120*/  @!P0 NANOSLEEP.SYNCS 0x989680 ;  /* 0x009896800000895d */ /* 0x008fea0003900000 */
[----:B------:R-:W3:Y:S02]  /*7130*/  @!P0 SYNCS.PHASECHK.TRANS64 P0, [R144+URZ+0x32400], R3 ;  /* 0x03240003900085a7 */ /* 0x000ee4000800007f */
[----:B---3--:R-:W-:Y:S05]  /*7140*/  @!P0 BRA `(.L_x_3648) ;  /* 0xfffffffc00f08947 */ /* 0x008fea000383ffff */
.L_x_3647:
[----:B------:R-:W-:Y:S05]  /*7150*/  BSYNC B0 ;  /* 0x0000000000007941 */ /* 0x000fea0003800000 */
.L_x_3646:
[----:B------:R-:W-:Y:S05]  /*7160*/  BRA `(.L_x_3649) ;  /* 0x0000002c004c7947 */ /* 0x000fea0003800000 */
.L_x_3645:
[----:B------:R-:W-:Y:S01]  /*7170*/  LOP3.LUT P0, RZ, R61, 0x3ff, RZ, 0xc0, !PT ;  /* 0x000003ff3dff7812 */ /* 0x000fe2000780c0ff */
[----:B------:R-:W-:Y:S01]  /*7180*/  ULDC.64 UR4, c[0x0][0x3f8] ;  /* 0x0000fe0000047ab9 */ /* 0x000fe20000000a00 */
[----:B-----5:R-:W-:Y:S01]  /*7190*/  SHF.R.S32.HI R0, RZ, 0x1f, R2 ;  /* 0x0000001fff007819 */ /* 0x020fe20000011402 */
[----:B------:R-:W-:Y:S01]  /*71a0*/  ULDC.64 UR6, c[0x0][0x408] ;  /* 0x0001020000067ab9 */ /* 0x000fe20000000a00 */
[----:B------:R-:W-:Y:S01]  /*71b0*/  IMAD.WIDE.U32 R60, R2, UR4, RZ ;  /* 0x00000004023c7c25 */ /* 0x000fe2000f8e00ff */
[----:B------:R-:W-:Y:S03]  /*71c0*/  BSSY B6, `(.L_x_3650) ;  /* 0x0000019000067945 */ /* 0x000fe60003800000 */
[C---:B------:R-:W-:Y:S02]  /*71d0*/  IMAD R3, R0.reuse, UR4, RZ ;  /* 0x0000000400037c24 */ /* 0x040fe4000f8e02ff */
[----:B-1----:R-:W-:-:S02]  /*71e0*/  IMAD R5, R0, UR6, RZ ;  /* 0x0000000600057c24 */ /* 0x002fc4000f8e02ff */
        /* <DEDUP_REMOVED lines=22> */
.L_x_3651:
[----:B------:R-:W-:Y:S05]  /*7350*/  BSYNC B6 ;  /* 0x0000000000067941 */ /* 0x000fea0003800000 */
.L_x_3650:
[----:B------:R-:W2:Y:S01]  /*7360*/  LDL R0, [R1+0x70] ;  /* 0x0000700001007983 */ /* 0x000ea20000100800 */
[----:B------:R-:W-:Y:S01]  /*7370*/  ULDC.U8 UR4, c[0x0][0x410] ;  /* 0x0001040000047ab9 */ /* 0x000fe20000000000 */
[----:B------:R-:W-:Y:S01]  /*7380*/  BSSY B0, `(.L_x_3652) ;  /* 0x00002a9000007945 */ /* 0x000fe20003800000 */
[----:B------:R-:W-:Y:S01]  /*7390*/  ISETP.NE.AND P0, PT, RZ, UR4, PT ;  /* 0x00000004ff007c0c */ /* 0x000fe2000bf05270 */
[----:B--2---:R-:W-:-:S12]  /*73a0*/  IMAD R0, R0, 0x80, R153 ;  /* 0x0000008000007824 */ /* 0x004fd800078e0299 */
[----:B------:R-:W-:Y:S05]  /*73b0*/  @!P0 BRA `(.L_x_3653) ;  /* 0x00000014006c8947 */ /* 0x000fea0003800000 */
[----:B------:R-:W0:Y:S01]  /*73c0*/  LDC R67, c[0x0][0x448] ;  /* 0x00011200ff437b82 */ /* 0x000e220000000800 */
[----:B------:R-:W-:Y:S01]  /*73d0*/  IMAD R5, R221, 0x40, R0 ;  /* 0x00000040dd057824 */ /* 0x000fe200078e0200 */
[----:B------:R-:W-:Y:S01]  /*73e0*/  ULDC.64 UR4, c[0x0][0x3f8] ;  /* 0x0000fe0000047ab9 */ /* 0x000fe20000000a00 */
[----:B------:R-:W-:Y:S01]  /*73f0*/  ULDC.64 UR6, c[0x0][0x408] ;  /* 0x0001020000067ab9 */ /* 0x000fe20000000a00 */
[----:B------:R-:W-:Y:S02]  /*7400*/  IMAD.MOV.U32 R6, RZ, RZ, R60 ;  /* 0x000000ffff067224 */ /* 0x000fe400078e003c */
[----:B------:R-:W-:Y:S01]  /*7410*/  IMAD.MOV.U32 R7, RZ, RZ, R25 ;  /* 0x000000ffff077224 */ /* 0x000fe200078e0019 */
[----:B0-----:R-:W-:-:S13]  /*7420*/  ISETP.NE.AND P0, PT, R67, 0x1, PT ;  /* 0x000000014300780c */ /* 0x001fda0003f05270 */
[----:B------:R-:W0:Y:S08]  /*7430*/  @P0 LDC R2, c[0x0][0x44c] ;  /* 0x00011300ff020b82 */ /* 0x000e300000000800 */
[----:B------:R-:W1:Y:S01]  /*7440*/  @P0 LDC R3, c[0x0][0x450] ;  /* 0x00011400ff030b82 */ /* 0x000e620000000800 */
[----:B0-----:R-:W-:-:S05]  /*7450*/  @P0 IMAD.HI.U32 R2, R5, R2, RZ ;  /* 0x0000000205020227 */ /* 0x001fca00078e00ff */
[----:B-1----:R-:W-:Y:S01]  /*7460*/  @P0 SHF.R.U32.HI R5, RZ, R3, R2 ;  /* 0x00000003ff050219 */ /* 0x002fe20000011602 */
[----:B------:R-:W-:Y:S02]  /*7470*/  IMAD.MOV.U32 R2, RZ, RZ, R26 ;  /* 0x000000ffff027224 */ /* 0x000fe400078e001a */
[----:B------:R-:W-:Y:S01]  /*7480*/  IMAD.MOV.U32 R3, RZ, RZ, R63 ;  /* 0x000000ffff037224 */ /* 0x000fe200078e003f */
[----:B------:R-:W-:Y:S01]  /*7490*/  SHF.R.S32.HI R4, RZ, 0x1f, R5 ;  /* 0x0000001fff047819 */ /* 0x000fe20000011405 */
[----:B------:R-:W-:-:S04]  /*74a0*/  IMAD.WIDE.U32 R6, R5, UR4, R6 ;  /* 0x0000000405067c25 */ /* 0x000fc8000f8e0006 */
[C---:B------:R-:W-:Y:S02]  /*74b0*/  IMAD R8, R4.reuse, UR4, RZ ;  /* 0x0000000404087c24 */ /* 0x040fe4000f8e02ff */
[----:B------:R-:W-:Y:S02]  /*74c0*/  IMAD R4, R4, UR6, RZ ;  /* 0x0000000604047c24 */ /* 0x000fe4000f8e02ff */
[C---:B------:R-:W-:Y:S01]  /*74d0*/  IMAD R9, R5.reuse, UR5, R8 ;  /* 0x0000000505097c24 */ /* 0x040fe2000f8e0208 */
[----:B------:R-:W-:Y:S01]  /*74e0*/  ULDC.64 UR4, c[0x0][0x3e8] ;  /* 0x0000fa0000047ab9 */ /* 0x000fe20000000a00 */
[----:B------:R-:W-:-:S04]  /*74f0*/  IMAD.WIDE.U32 R2, R5, UR6, R2 ;  /* 0x0000000605027c25 */ /* 0x000fc8000f8e0002 */
[----:B------:R-:W-:Y:S01]  /*7500*/  IMAD R11, R5, UR7, R4 ;  /* 0x00000007050b7c24 */ /* 0x000fe2000f8e0204 */
[----:B------:R-:W-:Y:S01]  /*7510*/  ULDC.64 UR6, c[0x0][0x400] ;  /* 0x0001000000067ab9 */ /* 0x000fe20000000a00 */
[----:B------:R-:W-:Y:S01]  /*7520*/  IMAD.IADD R5, R7, 0x1, R9 ;  /* 0x0000000107057824 */ /* 0x000fe200078e0209 */
[----:B------:R-:W-:Y:S01]  /*7530*/  LEA R4, P0, R6, UR4, 0x1 ;  /* 0x0000000406047c11 */ /* 0x000fe2000f8008ff */
[----:B------:R-:W-:Y:S01]  /*7540*/  IMAD.IADD R7, R3, 0x1, R11 ;  /* 0x0000000103077824 */ /* 0x000fe200078e020b */
[----:B------:R-:W-:Y:S01]  /*7550*/  LEA R8, P1, R2, UR6, 0x1 ;  /* 0x0000000602087c11 */ /* 0x000fe2000f8208ff */
[----:B------:R-:W-:Y:S01]  /*7560*/  UMOV UR4, 0xffffffff ;  /* 0xffffffff00047882 */ /* 0x000fe20000000000 */
[----:B------:R-:W-:Y:S02]  /*7570*/  LEA.HI.X R6, R6, UR5, R5, 0x1, P0 ;  /* 0x0000000506067c11 */ /* 0x000fe400080f0c05 */
[----:B------:R-:W-:Y:S01]  /*7580*/  LEA.HI.X R7, R2, UR7, R7, 0x1, P1 ;  /* 0x0000000702077c11 */ /* 0x000fe200088f0c07 */
[----:B------:R-:W-:Y:S08]  /*7590*/  BRA.DIV UR4, `(.L_x_3654) ;  /* 0x0000030604c47947 */ /* 0x000ff0000b800000 */
[----:B------:R0:W1:Y:S04]  /*75a0*/  SHFL.IDX PT, R3, R6, RZ, 0x1c1f ;  /* 0x001c1fff06037589 */ /* 0x00006800000e0000 */
[----:B------:R0:W2:Y:S04]  /*75b0*/  SHFL.IDX PT, R2, R4, RZ, 0x1c1f ;  /* 0x001c1fff04027589 */ /* 0x0000a800000e0000 */
[----:B------:R0:W3:Y:S04]  /*75c0*/  SHFL.IDX PT, R5, R7, RZ, 0x1c1f ;  /* 0x001c1fff07057589 */ /* 0x0000e800000e0000 */
[----:B------:R0:W4:Y:S02]  /*75d0*/  SHFL.IDX PT, R14, R8, RZ, 0x1c1f ;  /* 0x001c1fff080e7589 */ /* 0x00012400000e0000 */
.L_x_3977:
        /* <DEDUP_REMOVED lines=9> */
[----:B------:R-:W-:Y:S02]  /*7670*/  CS2R R60, SRZ ;  /* 0x00000000003c7805 */ /* 0x000fe4000001ff00 */
[----:B------:R-:W-:Y:S02]  /*7680*/  ISETP.GE.AND P3, PT, R158, UR4, PT ;  /* 0x000000049e007c0c */ /* 0x000fe4000bf66270 */
[----:B------:R-:W-:Y:S01]  /*7690*/  ISETP.GE.AND P2, PT, R154, UR4, PT ;  /* 0x000000049a007c0c */ /* 0x000fe2000bf46270 */
[----:B---3--:R-:W-:-:S10]  /*76a0*/  IMAD.MOV.U32 R15, RZ, RZ, R5 ;  /* 0x000000ffff0f7224 */ /* 0x008fd400078e0005 */
[C---:B------:R-:W-:Y:S01]  /*76b0*/  @!P3 IMAD.SHL.U32 R21, R158.reuse, 0x2, RZ ;  /* 0x000000029e15b824 */ /* 0x040fe200078e00ff */
[----:B------:R-:W-:Y:S01]  /*76c0*/  @!P3 SHF.L.U64.HI R26, R158, 0x1, R222 ;  /* 0x000000019e1ab819 */ /* 0x000fe200000102de */
[----:B-12---:R-:W-:-:S03]  /*76d0*/  @!P2 IMAD.WIDE R10, R154, 0x2, R2 ;  /* 0x000000029a0aa825 */ /* 0x006fc600078e0202 */
[-C--:B------:R-:W-:Y:S02]  /*76e0*/  @!P3 IADD3 R2, P0, R2, R21.reuse, RZ ;  /* 0x000000150202b210 */ /* 0x080fe40007f1e0ff */
[----:B----4-:R-:W-:Y:S02]  /*76f0*/  @!P3 IADD3 R20, P1, R14, R21, RZ ;  /* 0x000000150e14b210 */ /* 0x010fe40007f3e0ff */
[----:B------:R-:W-:Y:S02]  /*7700*/  CS2R R62, SRZ ;  /* 0x00000000003e7805 */ /* 0x000fe4000001ff00 */
[----:B------:R-:W-:Y:S01]  /*7710*/  CS2R R24, SRZ ;  /* 0x0000000000187805 */ /* 0x000fe2000001ff00 */
[--C-:B------:R-:W-:Y:S01]  /*7720*/  @!P3 IMAD.X R3, R3, 0x1, R26.reuse, P0 ;  /* 0x000000010303b824 */ /* 0x100fe200000e061a */
[----:B------:R1:W5:Y:S01]  /*7730*/  @!P2 LD.E.64 R60, desc[UR42][R10.64] ;  /* 0x0000002a0a3ca980 */ /* 0x000362000c101b00 */
[----:B------:R-:W-:Y:S01]  /*7740*/  @!P3 IMAD.X R21, R5, 0x1, R26, P1 ;  /* 0x000000010515b824 */ /* 0x000fe200008e061a */
[----:B------:R-:W-:Y:S01]  /*7750*/  CS2R R26, SRZ ;  /* 0x00000000001a7805 */ /* 0x000fe2000001ff00 */
[----:B------:R-:W-:Y:S01]  /*7760*/  @!P2 IMAD.WIDE R12, R154, 0x2, R14 ;  /* 0x000000029a0ca825 */ /* 0x000fe200078e020e */
[----:B------:R1:W5:Y:S04]  /*7770*/  @!P3 LD.E.64 R24, desc[UR42][R2.64] ;  /* 0x0000002a0218b980 */ /* 0x000368000c101b00 */
[----:B------:R1:W5:Y:S04]  /*7780*/  @!P2 LD.E.64 R62, desc[UR42][R12.64] ;  /* 0x0000002a0c3ea980 */ /* 0x000368000c101b00 */
[----:B------:R1:W5:Y:S02]  /*7790*/  @!P3 LD.E.64 R26, desc[UR42][R20.64] ;  /* 0x0000002a141ab980 */ /* 0x000364000c101b00 */
.L_x_3656:
[----:B------:R-:W-:Y:S05]  /*77a0*/  BSYNC B1 ;  /* 0x0000000000017941 */ /* 0x000fea0003800000 */
.L_x_3655:
[----:B-12--5:R-:W-:Y:S01]  /*77b0*/  IMAD.MOV.U32 R2, RZ, RZ, R24 ;  /* 0x000000ffff027224 */ /* 0x026fe200078e0018 */
[----:B------:R-:W-:Y:S01]  /*77c0*/  UMOV UR4, 0xffffffff ;  /* 0xffffffff00047882 */ /* 0x000fe20000000000 */
[----:B------:R-:W-:Y:S01]  /*77d0*/  IMAD.MOV.U32 R3, RZ, RZ, R25 ;  /* 0x000000ffff037224 */ /* 0x000fe200078e0019 */
        /* <DEDUP_REMOVED lines=9> */
[----:B------:R-:W-:-:S04]  /*7870*/  PRMT R77, R2, 0x5410, R3 ;  /* 0x00005410024d7816 */ /* 0x000fc80000000003 */
[----:B------:R-:W-:Y:S01]  /*7880*/  PRMT R69, R5, 0x5410, R9 ;  /* 0x0000541005457816 */ /* 0x000fe20000000009 */
[----:B------:R-:W-:Y:S06]  /*7890*/  BRA.DIV UR4, `(.L_x_3657) ;  /* 0x0000030604747947 */ /* 0x000fec000b800000 */
[----:B------:R1:W2:Y:S04]  /*78a0*/  SHFL.IDX PT, R5, R6, 0x1, 0x1c1f ;  /* 0x003c1f0006057f89 */ /* 0x0002a800000e0000 */
[----:B0-----:R-:W0:Y:S04]  /*78b0*/  SHFL.IDX PT, R4, R4, 0x1, 0x1c1f ;  /* 0x003c1f0004047f89 */ /* 0x001e2800000e0000 */
[----:B------:R-:W3:Y:S04]  /*78c0*/  SHFL.IDX PT, R7, R7, 0x1, 0x1c1f ;  /* 0x003c1f0007077f89 */ /* 0x000ee800000e0000 */
[----:B----4-:R1:W4:Y:S02]  /*78d0*/  SHFL.IDX PT, R14, R8, 0x1, 0x1c1f ;  /* 0x003c1f00080e7f89 */ /* 0x01032400000e0000 */
.L_x_3983:
[----:B------:R-:W5:Y:S01]  /*78e0*/  LDL R3, [R1+0x224] ;  /* 0x0002240001037983 */ /* 0x000f620000100800 */
[----:B------:R-:W-:Y:S01]  /*78f0*/  VIADD R0, R0, 0x40 ;  /* 0x0000004000007836 */ /* 0x000fe20000000000 */
[----:B------:R-:W-:Y:S01]  /*7900*/  BSSY B1, `(.L_x_3658) ;  /* 0x000001e000017945 */ /* 0x000fe20003800000 */
[----:B-1----:R-:W-:Y:S02]  /*7910*/  CS2R R8, SRZ ;  /* 0x0000000000087805 */ /* 0x002fe4000001ff00 */
[----:B------:R-:W-:Y:S02]  /*7920*/  CS2R R10, SRZ ;  /* 0x00000000000a7805 */ /* 0x000fe4000001ff00 */
[----:B------:R-:W-:Y:S02]  /*7930*/  ISETP.GE.AND P0, PT, R0, R67, PT ;  /* 0x000000430000720c */ /* 0x000fe40003f06270 */
[----:B-----5:R-:W-:-:S04]  /*7940*/  LEA.HI R2, R3, R3, RZ, 0x1 ;  /* 0x0000000303027211 */ /* 0x020fc800078f08ff */
[----:B------:R-:W-:-:S05]  /*7950*/  LOP3.LUT R2, R2, 0xfffffffe, RZ, 0xc0, !PT ;  /* 0xfffffffe02027812 */ /* 0x000fca00078ec0ff */
[----:B------:R-:W-:Y:S01]  /*7960*/  IMAD.IADD R0, R3, 0x1, -R2 ;  /* 0x0000000103007824 */ /* 0x000fe200078e0a02 */
[----:B------:R-:W-:-:S04]  /*7970*/  CS2R R2, SRZ ;  /* 0x0000000000027805 */ /* 0x000fc8000001ff00 */
[----:B------:R-:W-:Y:S01]  /*7980*/  SHF.L.U32 R13, R0, 0x1f, RZ ;  /* 0x0000001f000d7819 */ /* 0x000fe200000006ff */
[----:B------:R-:W-:Y:S06]  /*7990*/  @P0 BRA `(.L_x_3659) ;  /* 0x0000000000500947 */ /* 0x000fec0003800000 */
[----:B------:R-:W-:Y:S01]  /*79a0*/  ULDC UR4, c[0x0][0x3f4] ;  /* 0x0000fd0000047ab9 */ /* 0x000fe20000000800 */
[----:B------:R-:W-:Y:S02]  /*79b0*/  CS2R R8, SRZ ;  /* 0x0000000000087805 */ /* 0x000fe4000001ff00 */
[----:B------:R-:W-:Y:S02]  /*79c0*/  ISETP.GE.AND P3, PT, R158, UR4, PT ;  /* 0x000000049e007c0c */ /* 0x000fe4000bf66270 */
[----:B------:R-:W-:Y:S01]  /*79d0*/  ISETP.GE.AND P2, PT, R154, UR4, PT ;  /* 0x000000049a007c0c */ /* 0x000fe2000bf46270 */
[----:B---3--:R-:W-:Y:S01]  /*79e0*/  IMAD.MOV.U32 R15, RZ, RZ, R7 ;  /* 0x000000ffff0f7224 */ /* 0x008fe200078e0007 */
[----:B------:R-:W-:-:S09]  /*79f0*/  CS2R R10, SRZ ;  /* 0x00000000000a7805 */ /* 0x000fd2000001ff00 */
[C---:B------:R-:W-:Y:S01]  /*7a00*/  @!P3 IMAD.SHL.U32 R3, R158.reuse, 0x2, RZ ;  /* 0x000000029e03b824 */ /* 0x040fe200078e00ff */
[----:B------:R-:W-:Y:S01]  /*7a10*/  @!P3 SHF.L.U64.HI R0, R158, 0x1, R222 ;  /* 0x000000019e00b819 */ /* 0x000fe200000102de */
[----:B0-2---:R-:W-:-:S03]  /*7a20*/  @!P2 IMAD.WIDE R64, R154, 0x2, R4 ;  /* 0x000000029a40a825 */ /* 0x005fc600078e0204 */
[-C--:B------:R-:W-:Y:S02]  /*7a30*/  @!P3 IADD3 R4, P0, R4, R3.reuse, RZ ;  /* 0x000000030404b210 */ /* 0x080fe40007f1e0ff */
[----:B----4-:R-:W-:Y:S02]  /*7a40*/  @!P3 IADD3 R6, P1, R14, R3, RZ ;  /* 0x000000030e06b210 */ /* 0x010fe40007f3e0ff */
[----:B------:R-:W-:Y:S02]  /*7a50*/  CS2R R20, SRZ ;  /* 0x0000000000147805 */ /* 0x000fe4000001ff00 */
[----:B------:R-:W-:Y:S01]  /*7a60*/  CS2R R2, SRZ ;  /* 0x0000000000027805 */ /* 0x000fe2000001ff00 */
[----:B------:R-:W-:Y:S01]  /*7a70*/  @!P2 IMAD.WIDE R14, R154, 0x2, R14 ;  /* 0x000000029a0ea825 */ /* 0x000fe200078e020e */
[----:B------:R1:W5:Y:S03]  /*7a80*/  @!P2 LD.E.64 R8, desc[UR42][R64.64] ;  /* 0x0000002a4008a980 */ /* 0x000366000c101b00 */
[--C-:B------:R-:W-:Y:S01]  /*7a90*/  @!P3 IMAD.X R5, R5, 0x1, R0.reuse, P0 ;  /* 0x000000010505b824 */ /* 0x100fe200000e0600 */
[----:B------:R1:W5:Y:S01]  /*7aa0*/  @!P2 LD.E.64 R10, desc[UR42][R14.64] ;  /* 0x0000002a0e0aa980 */ /* 0x000362000c101b00 */
[----:B------:R-:W-:-:S03]  /*7ab0*/  @!P3 IMAD.X R7, R7, 0x1, R0, P1 ;  /* 0x000000010707b824 */ /* 0x000fc600008e0600 */
[----:B------:R1:W5:Y:S04]  /*7ac0*/  @!P3 LD.E.64 R20, desc[UR42][R4.64] ;  /* 0x0000002a0414b980 */ /* 0x000368000c101b00 */
[----:B------:R1:W5:Y:S02]  /*7ad0*/  @!P3 LD.E.64 R2, desc[UR42][R6.64] ;  /* 0x0000002a0602b980 */ /* 0x000364000c101b00 */
.L_x_3659:
[----:B------:R-:W-:Y:S05]  /*7ae0*/  BSYNC B1 ;  /* 0x0000000000017941 */ /* 0x000fea0003800000 */
.L_x_3658:
[----:B------:R-:W0:Y:S01]  /*7af0*/  SYNCS.PHASECHK.TRANS64.TRYWAIT P0, [R144+URZ+0x32400], R13 ;  /* 0x0324000d900075a7 */ /* 0x000e22000800017f */
[----:B------:R-:W-:Y:S04]  /*7b00*/  BSSY B1, `(.L_x_3660) ;  /* 0x0000002000017945 */ /* 0x000fe80003800000 */
[----:B0-----:R-:W-:Y:S05]  /*7b10*/  @!P0 BRA `(.L_x_3661) ;  /* 0x0000030400448947 */ /* 0x001fea0003800000 */
.L_x_3984:
[----:B------:R-:W-:Y:S05]  /*7b20*/  BSYNC B1 ;  /* 0x0000000000017941 */ /* 0x000fea0003800000 */
.L_x_3660:
[----:B-1----:R-:W4:Y:S01]  /*7b30*/  LDL R6, [R1+0x70] ;  /* 0x0000700001067983 */ /* 0x002f220000100800 */
[----:B------:R-:W-:Y:S01]  /*7b40*/  LOP3.LUT P0, RZ, R223, 0x4, RZ, 0xc0, !PT ;  /* 0x00000004dfff7812 */ /* 0x000fe2000780c0ff */
[----:B--2---:R-:W-:Y:S01]  /*7b50*/  IMAD.IADD R5, R167, 0x1, R227 ;  /* 0x00000001a7057824 */ /* 0x004fe200078e02e3 */
[----:B------:R-:W-:Y:S01]  /*7b60*/  BSSY B1, `(.L_x_3662) ;  /* 0x000007a000017945 */ /* 0x000fe20003800000 */
[----:B---3-5:R-:W-:Y:S02]  /*7b70*/  IMAD.MOV.U32 R7, RZ, RZ, R8 ;  /* 0x000000ffff077224 */ /* 0x028fe400078e0008 */
[----:B------:R-:W-:Y:S02]  /*7b80*/  IMAD R144, R5, 0x2, R144 ;  /* 0x0000000205907824 */ /* 0x000fe400078e0290 */
[----:B------:R-:W-:Y:S02]  /*7b90*/  IMAD.MOV.U32 R5, RZ, RZ, R20 ;  /* 0x000000ffff057224 */ /* 0x000fe400078e0014 */
[----:B------:R-:W-:-:S02]  /*7ba0*/  VIADD R4, R144, 0x18400 ;  /* 0x0001840090047836 */ /* 0x000fc40000000000 */
[----:B------:R-:W-:Y:S01]  /*7bb0*/  VIADD R0, R144, 0x18440 ;  /* 0x0001844090007836 */ /* 0x000fe20000000000 */
[----:B------:R-:W-:Y:S01]  /*7bc0*/  PRMT R12, R5, 0x5410, R7 ;  /* 0x00005410050c7816 */ /* 0x000fe20000000007 */
[----:B------:R-:W-:Y:S02]  /*7bd0*/  @P0 VIADD R0, R4, 0xffffffc0 ;  /* 0xffffffc004000836 */ /* 0x000fe40000000000 */
[----:B------:R-:W-:Y:S02]  /*7be0*/  IMAD.MOV.U32 R5, RZ, RZ, R9 ;  /* 0x000000ffff057224 */ /* 0x000fe400078e0009 */
[----:B------:R-:W-:-:S03]  /*7bf0*/  IMAD.MOV.U32 R7, RZ, RZ, R11 ;  /* 0x000000ffff077224 */ /* 0x000fc600078e000b */
[----:B------:R-:W-:Y:S01]  /*7c00*/  PRMT R78, R5, 0x7610, R78 ;  /* 0x00007610054e7816 */ /* 0x000fe2000000004e */
[----:B------:R-:W-:-:S05]  /*7c10*/  IMAD.MOV.U32 R5, RZ, RZ, R3 ;  /* 0x000000ffff057224 */ /* 0x000fca00078e0003 */
[----:B----4-:R-:W-:Y:S01]  /*7c20*/  PRMT R14, R5, 0x5410, R7 ;  /* 0x00005410050e7816 */ /* 0x010fe20000000007 */
[----:B------:R-:W-:Y:S02]  /*7c30*/  IMAD R4, R6, -0x80, R67 ;  /* 0xffffff8006047824 */ /* 0x000fe400078e0243 */
[----:B------:R-:W-:-:S03]  /*7c40*/  IMAD.MOV.U32 R6, RZ, RZ, R21 ;  /* 0x000000ffff067224 */ /* 0x000fc600078e0015 */
[----:B------:R-:W-:Y:S01]  /*7c50*/  VIMNMX R74, R4, 0x80, PT ;  /* 0x00000080044a7848 */ /* 0x000fe20003fe0100 */
[----:B------:R-:W-:Y:S01]  /*7c60*/  IMAD.MOV.U32 R4, RZ, RZ, R2 ;  /* 0x000000ffff047224 */ /* 0x000fe200078e0002 */
[----:B------:R-:W-:Y:S01]  /*7c70*/  PRMT R13, R6, 0x7610, R13 ;  /* 0x00007610060d7816 */ /* 0x000fe2000000000d */
[----:B------:R-:W-:Y:S01]  /*7c80*/  IMAD.MOV.U32 R6, RZ, RZ, R10 ;  /* 0x000000ffff067224 */ /* 0x000fe200078e000a */
[----:B------:R-:W-:Y:S02]  /*7c90*/  ISETP.GE.AND P0, PT, R153, R74, PT ;  /* 0x0000004a9900720c */ /* 0x000fe40003f06270 */
[----:B------:R-:W-:Y:S02]  /*7ca0*/  PRMT R15, R4, 0x7610, R15 ;  /* 0x00007610040f7816 */ /* 0x000fe4000000000f */
[----:B------:R-:W-:-:S09]  /*7cb0*/  PRMT R13, R13, 0x5410, R6 ;  /* 0x000054100d0d7816 */ /* 0x000fd20000000006 */
[----:B------:R-:W-:Y:S05]  /*7cc0*/  @P0 BRA `(.L_x_3663) ;  /* 0x00000004008c0947 */ /* 0x000fea0003800000 */
[----:B------:R-:W0:Y:S01]  /*7cd0*/  LDC R5, c[0x0][0x3f4] ;  /* 0x0000fd00ff057b82 */ /* 0x000e220000000800 */
[----:B------:R-:W-:Y:S01]  /*7ce0*/  BSSY B2, `(.L_x_3664) ;  /* 0x0000032000027945 */ /* 0x000fe20003800000 */
[-C--:B0-----:R-:W-:Y:S02]  /*7cf0*/  ISETP.GE.AND P0, PT, R154, R5.reuse, PT ;  /* 0x000000059a00720c */ /* 0x081fe40003f06270 */
[----:B------:R-:W-:-:S11]  /*7d00*/  ISETP.GE.AND P1, PT, R158, R5, PT ;  /* 0x000000059e00720c */ /* 0x000fd60003f26270 */
[----:B------:R-:W-:Y:S05]  /*7d10*/  @P0 BRA `(.L_x_3665) ;  /* 0x0000000000b80947 */ /* 0x000fea0003800000 */
[----:B------:R-:W0:Y:S01]  /*7d20*/  LDS.128 R4, [R144+0x18400] ;  /* 0x0184000090047984 */ /* 0x000e220000000c00 */
[----:B------:R-:W-:Y:S02]  /*7d30*/  SHF.R.U32.HI R68, RZ, 0x10, R63 ;  /* 0x00000010ff447819 */ /* 0x000fe4000001163f */
[----:B------:R-:W-:Y:S02]  /*7d40*/  SHF.R.U32.HI R65, RZ, 0x10, R61 ;  /* 0x00000010ff417819 */ /* 0x000fe4000001163d */
[----:B------:R-:W-:Y:S02]  /*7d50*/  SHF.R.U64 R67, R62, 0x10, R63 ;  /* 0x000000103e437819 */ /* 0x000fe4000000123f */
[----:B------:R-:W-:Y:S02]  /*7d60*/  PRMT R68, R69, 0x5432, R68 ;  /* 0x0000543245447816 */ /* 0x000fe40000000044 */
[----:B------:R-:W-:Y:S02]  /*7d70*/  SHF.R.U64 R64, R60, 0x10, R61 ;  /* 0x000000103c407819 */ /* 0x000fe4000000123d */
[----:B------:R-:W-:-:S02]  /*7d80*/  PRMT R65, R66, 0x5410, R65 ;  /* 0x0000541042417816 */ /* 0x000fc40000000041 */
[----:B------:R-:W-:Y:S01]  /*7d90*/  PRMT R67, R69, 0x5410, R67 ;  /* 0x0000541045437816 */ /* 0x000fe20000000043 */
[----:B------:R-:W-:Y:S01]  /*7da0*/  IMAD.U32 R69, R68, 0x10000, RZ ;  /* 0x0001000044457824 */ /* 0x000fe200078e00ff */
[----:B------:R-:W-:Y:S01]  /*7db0*/  PRMT R64, R66, 0x5432, R64 ;  /* 0x0000543242407816 */ /* 0x000fe20000000040 */
[C---:B------:R-:W-:Y:S01]  /*7dc0*/  IMAD.U32 R66, R65.reuse, 0x10000, RZ ;  /* 0x0001000041427824 */ /* 0x040fe200078e00ff */
[----:B------:R-:W-:Y:S02]  /*7dd0*/  LOP3.LUT R68, R68, 0xffff0000, RZ, 0xc0, !PT ;  /* 0xffff000044447812 */ /* 0x000fe400078ec0ff */
[----:B------:R-:W-:Y:S02]  /*7de0*/  LOP3.LUT R65, R65, 0xffff0000, RZ, 0xc0, !PT ;  /* 0xffff000041417812 */ /* 0x000fe400078ec0ff */
[C---:B0-----:R-:W-:Y:S01]  /*7df0*/  LOP3.LUT R61, R6.reuse, 0xffff0000, RZ, 0xc0, !PT ;  /* 0xffff0000063d7812 */ /* 0x041fe200078ec0ff */
        /* <DEDUP_REMOVED lines=32> */
.L_x_3665:
[----:B------:R-:W-:Y:S05]  /*8000*/  BSYNC B2 ;  /* 0x0000000000027941 */ /* 0x000fea0003800000 */
.L_x_3664:
[----:B------:R-:W-:Y:S05]  /*8010*/  @P1 BRA `(.L_x_3663) ;  /* 0x0000000000b81947 */ /* 0x000fea0003800000 */
[----:B0-----:R-:W0:Y:S01]  /*8020*/  LDS.128 R4, [R0] ;  /* 0x0000000000047984 */ /* 0x001e220000000c00 */
[----:B------:R-:W-:Y:S02]  /*8030*/  SHF.R.U32.HI R64, RZ, 0x10, R27 ;  /* 0x00000010ff407819 */ /* 0x000fe4000001161b */
[----:B------:R-:W-:Y:S02]  /*8040*/  SHF.R.U32.HI R61, RZ, 0x10, R25 ;  /* 0x00000010ff3d7819 */ /* 0x000fe40000011619 */
[----:B------:R-:W-:Y:S02]  /*8050*/  PRMT R64, R77, 0x5432, R64 ;  /* 0x000054324d407816 */ /* 0x000fe40000000040 */
[----:B------:R-:W-:Y:S02]  /*8060*/  PRMT R61, R76, 0x5410, R61 ;  /* 0x000054104c3d7816 */ /* 0x000fe4000000003d */
[----:B------:R-:W-:Y:S01]  /*8070*/  SHF.R.U64 R60, R24, 0x10, R25 ;  /* 0x00000010183c7819 */ /* 0x000fe20000001219 */
[----:B------:R-:W-:Y:S01]  /*8080*/  IMAD.U32 R65, R64, 0x10000, RZ ;  /* 0x0001000040417824 */ /* 0x000fe200078e00ff */
[----:B------:R-:W-:Y:S01]  /*8090*/  SHF.R.U64 R63, R26, 0x10, R27 ;  /* 0x000000101a3f7819 */ /* 0x000fe2000000121b */
[----:B------:R-:W-:Y:S01]  /*80a0*/  IMAD.U32 R62, R61, 0x10000, RZ ;  /* 0x000100003d3e7824 */ /* 0x000fe200078e00ff */
[----:B------:R-:W-:-:S02]  /*80b0*/  LOP3.LUT R64, R64, 0xffff0000, RZ, 0xc0, !PT ;  /* 0xffff000040407812 */ /* 0x000fc400078ec0ff */
[----:B------:R-:W-:Y:S02]  /*80c0*/  LOP3.LUT R61, R61, 0xffff0000, RZ, 0xc0, !PT ;  /* 0xffff00003d3d7812 */ /* 0x000fe400078ec0ff */
[----:B------:R-:W-:Y:S02]  /*80d0*/  PRMT R60, R76, 0x5432, R60 ;  /* 0x000054324c3c7816 */ /* 0x000fe4000000003c */
[----:B------:R-:W-:Y:S02]  /*80e0*/  PRMT R63, R77, 0x5410, R63 ;  /* 0x000054104d3f7816 */ /* 0x000fe4000000003f */
[C---:B0-----:R-:W-:Y:S01]  /*80f0*/  LOP3.LUT R25, R6.reuse, 0xffff0000, RZ, 0xc0, !PT ;  /* 0xffff000006197812 */ /* 0x041fe200078ec0ff */
[----:B------:R-:W-:Y:S01]  /*8100*/  IMAD.U32 R24, R6, 0x10000, RZ ;  /* 0x0001000006187824 */ /* 0x000fe200078e00ff */
        /* <DEDUP_REMOVED lines=31> */
.L_x_3663:
[----:B------:R-:W-:Y:S05]  /*8300*/  BSYNC B1 ;  /* 0x0000000000017941 */ /* 0x000fea0003800000 */
.L_x_3662:
[----:B------:R-:W-:-:S13]  /*8310*/  ISETP.GE.AND P0, PT, R156, R74, PT ;  /* 0x0000004a9c00720c */ /* 0x000fda0003f06270 */
[----:B------:R-:W-:Y:S05]  /*8320*/  @P0 BRA `(.L_x_3666) ;  /* 0x0000001800b80947 */ /* 0x000fea0003800000 */
[----:B01----:R-:W0:Y:S01]  /*8330*/  LDC R5, c[0x0][0x3f4] ;  /* 0x0000fd00ff057b82 */ /* 0x003e220000000800 */
[----:B------:R-:W-:Y:S01]  /*8340*/  BSSY B1, `(.L_x_3667) ;  /* 0x0000032000017945 */ /* 0x000fe20003800000 */
[-C--:B0-----:R-:W-:Y:S02]  /*8350*/  ISETP.GE.AND P0, PT, R154, R5.reuse, PT ;  /* 0x000000059a00720c */ /* 0x081fe40003f06270 */
[----:B------:R-:W-:-:S11]  /*8360*/  ISETP.GE.AND P1, PT, R158, R5, PT ;  /* 0x000000059e00720c */ /* 0x000fd60003f26270 */
[----:B------:R-:W-:Y:S05]  /*8370*/  @P0 BRA `(.L_x_3668) ;  /* 0x0000000000b80947 */ /* 0x000fea0003800000 */
[----:B------:R-:W0:Y:S01]  /*8380*/  LDS.128 R4, [R144+0x1a400] ;  /* 0x01a4000090047984 */ /* 0x000e220000000c00 */
        /* <DEDUP_REMOVED lines=45> */
.L_x_3668:
[----:B------:R-:W-:Y:S05]  /*8660*/  BSYNC B1 ;  /* 0x0000000000017941 */ /* 0x000fea0003800000 */
.L_x_3667:
[----:B------:R-:W-:Y:S05]  /*8670*/  @P1 BRA `(.L_x_3666) ;  /* 0x0000001400e41947 */ /* 0x000fea0003800000 */
[----:B0-----:R-:W0:Y:S01]  /*8680*/  LDS.128 R4, [R0+0x2000] ;  /* 0x0020000000047984 */ /* 0x001e220000000c00 */
[----:B------:R-:W-:Y:S02]  /*8690*/  SHF.R.U64 R2, R2, 0x10, R3 ;  /* 0x0000001002027819 */ /* 0x000fe40000001203 */
[----:B------:R-:W-:Y:S02]  /*86a0*/  SHF.R.U64 R9, R20, 0x10, R21 ;  /* 0x0000001014097819 */ /* 0x000fe40000001215 */
[----:B------:R-:W-:Y:S02]  /*86b0*/  SHF.R.U32.HI R3, RZ, 0x10, R3 ;  /* 0x00000010ff037819 */ /* 0x000fe40000011603 */
[----:B------:R-:W-:Y:S02]  /*86c0*/  SHF.R.U32.HI R20, RZ, 0x10, R21 ;  /* 0x00000010ff147819 */ /* 0x000fe40000011615 */
[----:B------:R-:W-:Y:S02]  /*86d0*/  PRMT R14, R14, 0x5410, R3 ;  /* 0x000054100e0e7816 */ /* 0x000fe40000000003 */
[----:B------:R-:W-:-:S02]  /*86e0*/  PRMT R13, R13, 0x5410, R20 ;  /* 0x000054100d0d7816 */ /* 0x000fc40000000014 */
[----:B------:R-:W-:Y:S01]  /*86f0*/  PRMT R12, R12, 0x5410, R9 ;  /* 0x000054100c0c7816 */ /* 0x000fe20000000009 */
[C---:B------:R-:W-:Y:S01]  /*8700*/  IMAD.U32 R21, R14.reuse, 0x10000, RZ ;  /* 0x000100000e157824 */ /* 0x040fe200078e00ff */
[C---:B------:R-:W-:Y:S01]  /*8710*/  LOP3.LUT R10, R13.reuse, 0xffff0000, RZ, 0xc0, !PT ;  /* 0xffff00000d0a7812 */ /* 0x040fe200078ec0ff */
[----:B------:R-:W-:Y:S01]  /*8720*/  IMAD.U32 R11, R13, 0x10000, RZ ;  /* 0x000100000d0b7824 */ /* 0x000fe200078e00ff */
        /* <DEDUP_REMOVED lines=10> */
[----:B------:R-:W-:Y:S01]  /*87d0*/  FMUL.FTZ R24, R7, R14 ;  /* 0x0000000e07187220 */ /* 0x000fe20000410000 */
[----:B------:R-:W-:-:S02]  /*87e0*/  IMAD.U32 R4, R5, 0x10000, RZ ;  /* 0x0001000005047824 */ /* 0x000fc400078e00ff */
[C---:B------:R-:W-:Y:S01]  /*87f0*/  FFMA.FTZ R13, R8.reuse, R11, -R13 ;  /* 0x0000000b080d7223 */ /* 0x040fe2000001080d */
[----:B------:R-:W-:Y:S01]  /*8800*/  FFMA.FTZ R20, R8, R21, R6 ;  /* 0x0000001508147223 */ /* 0x000fe20000010006 */
[-C--:B------:R-:W-:Y:S01]  /*8810*/  FMUL.FTZ R8, R7, R10.reuse ;  /* 0x0000000a07087220 */ /* 0x080fe20000410000 */
        /* <DEDUP_REMOVED lines=19> */
[----:B------:R2:W-:Y:S01]  /*8950*/  STS.128 [R0+0x2000], R4 ;  /* 0x0020000400007388 */ /* 0x0005e20000000c00 */
[----:B------:R-:W-:Y:S05]  /*8960*/  BRA `(.L_x_3666) ;  /* 0x0000001400287947 */ /* 0x000fea0003800000 */
.L_x_3653:
        /* <DEDUP_REMOVED lines=41> */
[----:B--2---:R-:W-:Y:S01]  /*8c00*/  @!P1 IMAD.X R7, R2, 0x1, R9, P2 ;  /* 0x0000000102079824 */ /* 0x004fe200010e0609 */
[----:B---3--:R-:W-:-:S04]  /*8c10*/  @!P1 IADD3 R14, P2, R14, R5, RZ ;  /* 0x000000050e0e9210 */ /* 0x008fc80007f5e0ff */
[----:B------:R-:W2:Y:S01]  /*8c20*/  @!P1 LD.E.128 R24, desc[UR42][R6.64] ;  /* 0x0000002a06189980 */ /* 0x000ea2000c101d00 */
[----:B----4-:R-:W-:-:S04]  /*8c30*/  @!P1 IMAD.X R3, R4, 0x1, R9, P2 ;  /* 0x0000000104039824 */ /* 0x010fc800010e0609 */
[----:B------:R-:W-:-:S05]  /*8c40*/  @!P1 IMAD.MOV.U32 R15, RZ, RZ, R3 ;  /* 0x000000ffff0f9224 */ /* 0x000fca00078e0003 */
[----:B------:R0:W3:Y:S01]  /*8c50*/  @!P1 LD.E.128 R4, desc[UR42][R14.64] ;  /* 0x0000002a0e049980 */ /* 0x0000e2000c101d00 */
[----:B------:R-:W-:Y:S02]  /*8c60*/  CS2R R60, SRZ ;  /* 0x00000000003c7805 */ /* 0x000fe4000001ff00 */
[----:B------:R-:W-:Y:S02]  /*8c70*/  CS2R R62, SRZ ;  /* 0x00000000003e7805 */ /* 0x000fe4000001ff00 */
[----:B------:R-:W-:Y:S01]  /*8c80*/  CS2R R20, SRZ ;  /* 0x0000000000147805 */ /* 0x000fe2000001ff00 */
[----:B0-----:R0:W1:Y:S01]  /*8c90*/  SHFL.IDX PT, R14, R64, 0x1, 0x1c1f ;  /* 0x003c1f00400e7f89 */ /* 0x00106200000e0000 */
[----:B--2---:R-:W-:Y:S02]  /*8ca0*/  @!P1 IMAD.MOV.U32 R60, RZ, RZ, R24 ;  /* 0x000000ffff3c9224 */ /* 0x004fe400078e0018 */
[----:B------:R-:W-:Y:S01]  /*8cb0*/  @!P1 IMAD.MOV.U32 R61, RZ, RZ, R25 ;  /* 0x000000ffff3d9224 */ /* 0x000fe200078e0019 */
[----:B------:R-:W2:Y:S01]  /*8cc0*/  SHFL.IDX PT, R24, R10, 0x1, 0x1c1f ;  /* 0x003c1f000a187f89 */ /* 0x000ea200000e0000 */
[----:B------:R-:W-:-:S02]  /*8cd0*/  IMAD.MOV.U32 R2, RZ, RZ, R60 ;  /* 0x000000ffff027224 */ /* 0x000fc400078e003c */
[----:B------:R-:W-:Y:S01]  /*8ce0*/  IMAD.MOV.U32 R3, RZ, RZ, R61 ;  /* 0x000000ffff037224 */ /* 0x000fe200078e003d */
[----:B------:R4:W0:Y:S01]  /*8cf0*/  SHFL.IDX PT, R25, R8, 0x1, 0x1c1f ;  /* 0x003c1f0008197f89 */ /* 0x00082200000e0000 */
[----:B------:R-:W-:Y:S01]  /*8d00*/  @!P1 IMAD.MOV.U32 R62, RZ, RZ, R26 ;  /* 0x000000ffff3e9224 */ /* 0x000fe200078e001a */
[----:B------:R-:W-:Y:S01]  /*8d10*/  PRMT R66, R66, 0x5410, R2 ;  /* 0x0000541042427816 */ /* 0x000fe20000000002 */
[----:B------:R-:W-:Y:S01]  /*8d20*/  @!P1 IMAD.MOV.U32 R63, RZ, RZ, R27 ;  /* 0x000000ffff3f9224 */ /* 0x000fe200078e001b */
[----:B------:R-:W-:Y:S02]  /*8d30*/  PRMT R70, R3, 0x7610, R70 ;  /* 0x0000761003467816 */ /* 0x000fe40000000046 */
[----:B------:R-:W-:Y:S01]  /*8d40*/  CS2R R2, SRZ ;  /* 0x0000000000027805 */ /* 0x000fe2000001ff00 */
[----:B---3--:R-:W-:Y:S01]  /*8d50*/  @!P1 IMAD.MOV.U32 R20, RZ, RZ, R6 ;  /* 0x000000ffff149224 */ /* 0x008fe200078e0006 */
[----:B------:R3:W1:Y:S01]  /*8d60*/  SHFL.IDX PT, R26, R65, 0x1, 0x1c1f ;  /* 0x003c1f00411a7f89 */ /* 0x00066200000e0000 */
[----:B------:R-:W-:-:S02]  /*8d70*/  @!P1 IMAD.MOV.U32 R2, RZ, RZ, R4 ;  /* 0x000000ffff029224 */ /* 0x000fc400078e0004 */
[----:B------:R-:W-:Y:S02]  /*8d80*/  @!P1 IMAD.MOV.U32 R3, RZ, RZ, R5 ;  /* 0x000000ffff039224 */ /* 0x000fe400078e0005 */
[----:B------:R-:W-:Y:S02]  /*8d90*/  @!P1 IMAD.MOV.U32 R21, RZ, RZ, R7 ;  /* 0x000000ffff159224 */ /* 0x000fe400078e0007 */
[----:B------:R-:W-:Y:S02]  /*8da0*/  IMAD.MOV.U32 R9, RZ, RZ, R62 ;  /* 0x000000ffff097224 */ /* 0x000fe400078e003e */
[----:B------:R-:W-:Y:S02]  /*8db0*/  IMAD.MOV.U32 R11, RZ, RZ, R63 ;  /* 0x000000ffff0b7224 */ /* 0x000fe400078e003f */
[----:B------:R-:W-:Y:S01]  /*8dc0*/  IMAD.MOV.U32 R4, RZ, RZ, R2 ;  /* 0x000000ffff047224 */ /* 0x000fe200078e0002 */
[----:B------:R-:W-:Y:S01]  /*8dd0*/  PRMT R66, R9, 0x7610, R66 ;  /* 0x0000761009427816 */ /* 0x000fe20000000042 */
[----:B------:R-:W-:Y:S01]  /*8de0*/  IMAD.MOV.U32 R5, RZ, RZ, R3 ;  /* 0x000000ffff057224 */ /* 0x000fe200078e0003 */
[----:B------:R-:W-:Y:S01]  /*8df0*/  PRMT R68, R11, 0x7610, R68 ;  /* 0x000076100b447816 */ /* 0x000fe20000000044 */
[----:B------:R-:W-:Y:S01]  /*8e00*/  IMAD.MOV.U32 R6, RZ, RZ, R20 ;  /* 0x000000ffff067224 */ /* 0x000fe200078e0014 */
[----:B0-----:R-:W-:Y:S01]  /*8e10*/  PRMT R64, R64, 0x5410, R4 ;  /* 0x0000541040407816 */ /* 0x001fe20000000004 */
[----:B------:R-:W-:Y:S01]  /*8e20*/  IMAD.MOV.U32 R7, RZ, RZ, R21 ;  /* 0x000000ffff077224 */ /* 0x000fe200078e0015 */
[----:B------:R-:W-:-:S02]  /*8e30*/  PRMT R76, R5, 0x7610, R76 ;  /* 0x00007610054c7816 */ /* 0x000fc4000000004c */
[----:B----4-:R-:W-:Y:S02]  /*8e40*/  CS2R R8, SRZ ;  /* 0x0000000000087805 */ /* 0x010fe4000001ff00 */
[----:B------:R-:W-:Y:S02]  /*8e50*/  PRMT R79, R6, 0x7610, R79 ;  /* 0x00007610064f7816 */ /* 0x000fe4000000004f */
[----:B-123--:R-:W-:-:S07]  /*8e60*/  PRMT R65, R65, 0x5410, R7 ;  /* 0x0000541041417816 */ /* 0x00efce0000000007 */
.L_x_3994:
[----:B------:R-:W2:Y:S01]  /*8e70*/  LDL R5, [R1+0x224] ;  /* 0x0002240001057983 */ /* 0x000ea20000100800 */
[----:B------:R-:W-:Y:S01]  /*8e80*/  VIADD R0, R0, 0x40 ;  /* 0x0000004000007836 */ /* 0x000fe20000000000 */
[----:B------:R-:W-:Y:S01]  /*8e90*/  BSSY B1, `(.L_x_3670) ;  /* 0x0000016000017945 */ /* 0x000fe20003800000 */
[----:B------:R-:W-:Y:S02]  /*8ea0*/  CS2R R10, SRZ ;  /* 0x00000000000a7805 */ /* 0x000fe4000001ff00 */
[----:B------:R-:W-:Y:S02]  /*8eb0*/  CS2R R6, SRZ ;  /* 0x0000000000067805 */ /* 0x000fe4000001ff00 */
[----:B------:R-:W-:Y:S02]  /*8ec0*/  ISETP.GE.AND P1, PT, R0, R67, PT ;  /* 0x000000430000720c */ /* 0x000fe40003f26270 */
[----:B--2---:R-:W-:-:S04]  /*8ed0*/  LEA.HI R4, R5, R5, RZ, 0x1 ;  /* 0x0000000505047211 */ /* 0x004fc800078f08ff */
[----:B------:R-:W-:-:S05]  /*8ee0*/  LOP3.LUT R4, R4, 0xfffffffe, RZ, 0xc0, !PT ;  /* 0xfffffffe04047812 */ /* 0x000fca00078ec0ff */
[----:B------:R-:W-:Y:S01]  /*8ef0*/  IMAD.IADD R0, R5, 0x1, -R4 ;  /* 0x0000000105007824 */ /* 0x000fe200078e0a04 */
[----:B------:R-:W-:-:S04]  /*8f00*/  CS2R R4, SRZ ;  /* 0x0000000000047805 */ /* 0x000fc8000001ff00 */
        /* <DEDUP_REMOVED lines=8> */
[-C--:B------:R-:W-:Y:S02]  /*8f90*/  IADD3 R4, P1, R25, R8.reuse, RZ ;  /* 0x0000000819047210 */ /* 0x080fe40007f3e0ff */
[----:B------:R-:W-:-:S03]  /*8fa0*/  IADD3 R8, P2, R14, R8, RZ ;  /* 0x000000080e087210 */ /* 0x000fc60007f5e0ff */
[--C-:B------:R-:W-:Y:S02]  /*8fb0*/  IMAD.X R5, R24, 0x1, R7.reuse, P1 ;  /* 0x0000000118057824 */ /* 0x100fe400008e0607 */
[----:B------:R-:W-:-:S04]  /*8fc0*/  IMAD.X R9, R26, 0x1, R7, P2 ;  /* 0x000000011a097824 */ /* 0x000fc800010e0607 */
[----:B------:R-:W5:Y:S04]  /*8fd0*/  LD.E.128 R4, desc[UR42][R4.64] ;  /* 0x0000002a04047980 */ /* 0x000f68000c101d00 */
[----:B------:R-:W5:Y:S02]  /*8fe0*/  LD.E.128 R8, desc[UR42][R8.64] ;  /* 0x0000002a08087980 */ /* 0x000f64000c101d00 */
.L_x_3671:
[----:B------:R-:W-:Y:S05]  /*8ff0*/  BSYNC B1 ;  /* 0x0000000000017941 */ /* 0x000fea0003800000 */
.L_x_3670:
[----:B------:R-:W0:Y:S01]  /*9000*/  SYNCS.PHASECHK.TRANS64.TRYWAIT P1, [R144+URZ+0x32400], R13 ;  /* 0x0324000d900075a7 */ /* 0x000e22000802017f */
[----:B------:R-:W-:Y:S04]  /*9010*/  BSSY B1, `(.L_x_3672) ;  /* 0x0000002000017945 */ /* 0x000fe80003800000 */
[----:B0-----:R-:W-:Y:S05]  /*9020*/  @!P1 BRA `(.L_x_3673) ;  /* 0x000002f400809947 */ /* 0x001fea0003800000 */
.L_x_3995:
[----:B------:R-:W-:Y:S05]  /*9030*/  BSYNC B1 ;  /* 0x0000000000017941 */ /* 0x000fea0003800000 */
.L_x_3672:
[----:B------:R-:W2:Y:S01]  /*9040*/  LDL R0, [R1+0x70] ;  /* 0x0000700001007983 */ /* 0x000ea20000100800 */
[----:B-----5:R-:W-:Y:S01]  /*9050*/  IMAD.MOV.U32 R12, RZ, RZ, R8 ;  /* 0x000000ffff0c7224 */ /* 0x020fe200078e0008 */
[----:B------:R-:W-:Y:S01]  /*9060*/  BSSY B1, `(.L_x_3674) ;  /* 0x0000077000017945 */ /* 0x000fe20003800000 */
[----:B0-----:R-:W-:Y:S02]  /*9070*/  IMAD.MOV.U32 R13, RZ, RZ, R9 ;  /* 0x000000ffff0d7224 */ /* 0x001fe400078e0009 */
[----:B------:R-:W-:Y:S01]  /*9080*/  IMAD.MOV.U32 R14, RZ, RZ, R5 ;  /* 0x000000ffff0e7224 */ /* 0x000fe200078e0005 */
[----:B------:R-:W-:Y:S01]  /*9090*/  PRMT R64, R12, 0x7610, R64 ;  /* 0x000076100c407816 */ /* 0x000fe20000000040 */
[----:B------:R-:W-:Y:S01]  /*90a0*/  IMAD.MOV.U32 R12, RZ, RZ, R11 ;  /* 0x000000ffff0c7224 */ /* 0x000fe200078e000b */
[----:B------:R-:W-:Y:S01]  /*90b0*/  PRMT R65, R13, 0x7610, R65 ;  /* 0x000076100d417816 */ /* 0x000fe20000000041 */
[----:B------:R-:W-:Y:S01]  /*90c0*/  IMAD.MOV.U32 R13, RZ, RZ, R4 ;  /* 0x000000ffff0d7224 */ /* 0x000fe200078e0004 */
[----:B------:R-:W-:Y:S01]  /*90d0*/  PRMT R87, R87, 0x5410, R14 ;  /* 0x0000541057577816 */ /* 0x000fe2000000000e */
[----:B------:R-:W-:-:S02]  /*90e0*/  IMAD.MOV.U32 R88, RZ, RZ, R6 ;  /* 0x000000ffff587224 */ /* 0x000fc400078e0006 */
[----:B------:R-:W-:Y:S01]  /*90f0*/  IMAD.MOV.U32 R89, RZ, RZ, R7 ;  /* 0x000000ffff597224 */ /* 0x000fe200078e0007 */
[----:B------:R-:W-:Y:S01]  /*9100*/  PRMT R86, R86, 0x5410, R13 ;  /* 0x0000541056567816 */ /* 0x000fe2000000000d */
[----:B--2---:R-:W-:-:S05]  /*9110*/  IMAD R0, R0, -0x80, R67 ;  /* 0xffffff8000007824 */ /* 0x004fca00078e0243 */
[----:B------:R-:W-:-:S04]  /*9120*/  VIMNMX R0, R0, 0x80, PT ;  /* 0x0000008000007848 */ /* 0x000fc80003fe0100 */
[-C--:B------:R-:W-:Y:S02]  /*9130*/  ISETP.GE.OR P1, PT, R153, R0.reuse, P0 ;  /* 0x000000009900720c */ /* 0x080fe40000726670 */
[----:B------:R-:W-:Y:S01]  /*9140*/  ISETP.GE.OR P0, PT, R156, R0, P0 ;  /* 0x000000009c00720c */ /* 0x000fe20000706670 */
[----:B------:R-:W-:-:S05]  /*9150*/  IMAD.MOV.U32 R0, RZ, RZ, R10 ;  /* 0x000000ffff007224 */ /* 0x000fca00078e000a */
[----:B------:R-:W-:-:S05]  /*9160*/  PRMT R85, R0, 0x5410, R12 ;  /* 0x0000541000557816 */ /* 0x000fca000000000c */
[----:B------:R-:W-:Y:S05]  /*9170*/  @P1 BRA `(.L_x_3675) ;  /* 0x0000000400941947 */ /* 0x000fea0003800000 */
[----:B------:R-:W-:Y:S01]  /*9180*/  IMAD.IADD R13, R22, 0x1, R69 ;  /* 0x00000001160d7824 */ /* 0x000fe200078e0245 */
[----:B------:R-:W-:Y:S02]  /*9190*/  LOP3.LUT R0, R166, 0x38, R22, 0xf8, !PT ;  /* 0x00000038a6007812 */ /* 0x000fe400078ef816 */
[----:B------:R-:W-:Y:S02]  /*91a0*/  SHF.R.U64 R74, R2, 0x10, R3 ;  /* 0x00000010024a7819 */ /* 0x000fe40000001203 */
[----:B------:R-:W-:Y:S02]  /*91b0*/  LOP3.LUT R12, R166, 0x38, R13, 0xf8, !PT ;  /* 0x00000038a60c7812 */ /* 0x000fe400078ef80d */
[-C--:B------:R-:W-:Y:S02]  /*91c0*/  LOP3.LUT R0, R0, R173.reuse, RZ, 0x3c, !PT ;  /* 0x000000ad00007212 */ /* 0x080fe400078e3cff */
[----:B------:R-:W-:Y:S02]  /*91d0*/  LOP3.LUT R12, R12, R173, RZ, 0x3c, !PT ;  /* 0x000000ad0c0c7212 */ /* 0x000fe400078e3cff */
[----:B------:R-:W-:Y:S01]  /*91e0*/  SHF.R.U32.HI R75, RZ, 0x10, R3 ;  /* 0x00000010ff4b7819 */ /* 0x000fe20000011603 */
[C---:B------:R-:W-:Y:S01]  /*91f0*/  IMAD.IADD R13, R167.reuse, 0x1, R0 ;  /* 0x00000001a70d7824 */ /* 0x040fe200078e0200 */
[--C-:B------:R-:W-:Y:S01]  /*9200*/  SHF.R.U64 R0, R60, 0x10, R61.reuse ;  /* 0x000000103c007819 */ /* 0x100fe2000000123d */
[----:B------:R-:W-:Y:S01]  /*9210*/  IMAD.IADD R25, R167, 0x1, R12 ;  /* 0x00000001a7197824 */ /* 0x000fe200078e020c */
[----:B------:R-:W-:Y:S01]  /*9220*/  SHF.R.U32.HI R67, RZ, 0x10, R61 ;  /* 0x00000010ff437819 */ /* 0x000fe2000001163d */
[--C-:B------:R-:W-:Y:S01]  /*9230*/  IMAD R82, R13, 0x2, R144.reuse ;  /* 0x000000020d527824 */ /* 0x100fe200078e0290 */
[--C-:B------:R-:W-:Y:S01]  /*9240*/  SHF.R.U64 R71, R62, 0x10, R63.reuse ;  /* 0x000000103e477819 */ /* 0x100fe2000000123f */
[----:B------:R-:W-:Y:S01]  /*9250*/  IMAD R84, R25, 0x2, R144 ;  /* 0x0000000219547824 */ /* 0x000fe200078e0290 */
[----:B------:R-:W-:-:S02]  /*9260*/  SHF.R.U32.HI R61, RZ, 0x10, R63 ;  /* 0x00000010ff3d7819 */ /* 0x000fc4000001163f */
[----:B------:R-:W0:Y:S01]  /*9270*/  LDS.128 R12, [R82+0x18400] ;  /* 0x01840000520c7984 */ /* 0x000e220000000c00 */
[----:B------:R-:W-:Y:S02]  /*9280*/  PRMT R63, R66, 0x5432, R0 ;  /* 0x00005432423f7816 */ /* 0x000fe40000000000 */
[----:B------:R-:W-:Y:S01]  /*9290*/  PRMT R74, R64, 0x5432, R74 ;  /* 0x00005432404a7816 */ /* 0x000fe2000000004a */
[----:B------:R-:W1:Y:S01]  /*92a0*/  LDS.128 R24, [R84+0x18400] ;  /* 0x0184000054187984 */ /* 0x000e620000000c00 */
[----:B------:R-:W-:Y:S02]  /*92b0*/  PRMT R75, R76, 0x5410, R75 ;  /* 0x000054104c4b7816 */ /* 0x000fe4000000004b */
[----:B------:R-:W-:Y:S02]  /*92c0*/  PRMT R67, R70, 0x5410, R67 ;  /* 0x0000541046437816 */ /* 0x000fe40000000043 */
[--C-:B------:R-:W-:Y:S01]  /*92d0*/  SHF.R.U64 R77, R20, 0x10, R21.reuse ;  /* 0x00000010144d7819 */ /* 0x100fe20000001215 */
[----:B------:R-:W-:Y:S01]  /*92e0*/  IMAD.U32 R76, R75, 0x10000, RZ ;  /* 0x000100004b4c7824 */ /* 0x000fe200078e00ff */
[----:B------:R-:W-:-:S02]  /*92f0*/  SHF.R.U32.HI R78, RZ, 0x10, R21 ;  /* 0x00000010ff4e7819 */ /* 0x000fc40000011615 */
[----:B------:R-:W-:Y:S01]  /*9300*/  PRMT R70, R66, 0x5410, R71 ;  /* 0x0000541042467816 */ /* 0x000fe20000000047 */
[----:B------:R-:W-:Y:S01]  /*9310*/  IMAD.U32 R71, R74, 0x10000, RZ ;  /* 0x000100004a477824 */ /* 0x000fe200078e00ff */
[----:B------:R-:W-:Y:S01]  /*9320*/  PRMT R77, R79, 0x5410, R77 ;  /* 0x000054104f4d7816 */ /* 0x000fe2000000004d */
[----:B------:R-:W-:Y:S01]  /*9330*/  IMAD.U32 R66, R63, 0x10000, RZ ;  /* 0x000100003f427824 */ /* 0x000fe200078e00ff */
[----:B------:R-:W-:Y:S02]  /*9340*/  PRMT R78, R65, 0x5432, R78 ;  /* 0x00005432414e7816 */ /* 0x000fe4000000004e */
[----:B------:R-:W-:Y:S02]  /*9350*/  PRMT R68, R68, 0x5410, R61 ;  /* 0x0000541044447816 */ /* 0x000fe4000000003d */
[----:B------:R-:W-:Y:S02]  /*9360*/  LOP3.LUT R63, R63, 0xffff0000, RZ, 0xc0, !PT ;  /* 0xffff00003f3f7812 */ /* 0x000fe400078ec0ff */
[----:B------:R-:W-:Y:S01]  /*9370*/  LOP3.LUT R75, R75, 0xffff0000, RZ, 0xc0, !PT ;  /* 0xffff00004b4b7812 */ /* 0x000fe200078ec0ff */
        /* <DEDUP_REMOVED lines=9> */
[----:B------:R-:W-:Y:S01]  /*9410*/  FMUL.FTZ R81, R21, R66 ;  /* 0x0000004215517220 */ /* 0x000fe20000410000 */
[----:B------:R-:W-:-:S02]  /*9420*/  IMAD.U32 R21, R67, 0x10000, RZ ;  /* 0x0001000043157824 */ /* 0x000fc400078e00ff */
[----:B------:R-:W-:Y:S01]  /*9430*/  FMUL.FTZ R80, R60, R76 ;  /* 0x0000004c3c507220 */ /* 0x000fe20000410000 */
[----:B------:R-:W-:Y:S01]  /*9440*/  FFMA.FTZ R66, R0, R66, -R79 ;  /* 0x0000004200427223 */ /* 0x000fe2000001084f */
[----:B------:R-:W-:Y:S02]  /*9450*/  IMAD.U32 R62, R27, 0x10000, RZ ;  /* 0x000100001b3e7824 */ /* 0x000fe400078e00ff */
[-C--:B------:R-:W-:Y:S01]  /*9460*/  FMUL.FTZ R60, R60, R21.reuse ;  /* 0x000000153c3c7220 */ /* 0x080fe20000410000 */
[----:B------:R-:W-:Y:S02]  /*9470*/  IMAD.U32 R79, R78, 0x10000, RZ ;  /* 0x000100004e4f7824 */ /* 0x000fe400078e00ff */
[----:B------:R-:W-:Y:S01]  /*9480*/  FFMA.FTZ R80, R3, R21, -R80 ;  /* 0x0000001503507223 */ /* 0x000fe20000010850 */
[----:B------:R-:W-:Y:S01]  /*9490*/  FFMA.FTZ R81, R0, R71, R81 ;  /* 0x0000004700517223 */ /* 0x000fe20000010051 */
[----:B------:R-:W-:Y:S01]  /*94a0*/  LOP3.LUT R21, R74, 0xffff0000, RZ, 0xc0, !PT ;  /* 0xffff00004a157812 */ /* 0x000fe200078ec0ff */
[----:B------:R-:W-:-:S02]  /*94b0*/  IMAD.U32 R71, R68, 0x10000, RZ ;  /* 0x0001000044477824 */ /* 0x000fc400078e00ff */
[C---:B------:R-:W-:Y:S01]  /*94c0*/  FMUL.FTZ R83, R62.reuse, R79 ;  /* 0x0000004f3e537220 */ /* 0x040fe20000410000 */
[----:B------:R-:W-:Y:S02]  /*94d0*/  IMAD.U32 R20, R15, 0x10000, RZ ;  /* 0x000100000f147824 */ /* 0x000fe400078e00ff */
[----:B------:R-:W-:Y:S01]  /*94e0*/  FFMA.FTZ R60, R3, R76, R60 ;  /* 0x0000004c033c7223 */ /* 0x000fe2000001003c */
[----:B------:R-:W-:Y:S01]  /*94f0*/  FMUL.FTZ R62, R62, R71 ;  /* 0x000000473e3e7220 */ /* 0x000fe20000410000 */
[----:B------:R-:W-:Y:S01]  /*9500*/  FMUL.FTZ R3, R24, R21 ;  /* 0x0000001518037220 */ /* 0x000fe20000410000 */
[----:B------:R-:W-:Y:S01]  /*9510*/  LOP3.LUT R67, R67, 0xffff0000, RZ, 0xc0, !PT ;  /* 0xffff000043437812 */ /* 0x000fe200078ec0ff */
[----:B------:R-:W-:Y:S01]  /*9520*/  FFMA.FTZ R83, R20, R71, -R83 ;  /* 0x0000004714537223 */ /* 0x000fe20000010853 */
[----:B------:R-:W-:Y:S01]  /*9530*/  FMUL.FTZ R71, R24, R63 ;  /* 0x0000003f18477220 */ /* 0x000fe20000410000 */
[----:B------:R-:W-:Y:S01]  /*9540*/  FFMA.FTZ R79, R20, R79, R62 ;  /* 0x0000004f144f7223 */ /* 0x000fe2000001003e */
[----:B------:R-:W-:Y:S01]  /*9550*/  FFMA.FTZ R63, R2, R63, -R3 ;  /* 0x0000003f023f7223 */ /* 0x000fe20000010803 */
[C---:B------:R-:W-:Y:S01]  /*9560*/  FMUL.FTZ R3, R25.reuse, R75 ;  /* 0x0000004b19037220 */ /* 0x040fe20000410000 */
[----:B------:R-:W-:Y:S01]  /*9570*/  FMUL.FTZ R62, R25, R67 ;  /* 0x00000043193e7220 */ /* 0x000fe20000410000 */
[----:B------:R-:W-:-:S02]  /*9580*/  IMAD.U32 R61, R26, 0x10000, RZ ;  /* 0x000100001a3d7824 */ /* 0x000fc400078e00ff */
[----:B------:R-:W-:Y:S01]  /*9590*/  FFMA.FTZ R24, R2, R21, R71 ;  /* 0x0000001502187223 */ /* 0x000fe20000010047 */
[----:B------:R-:W-:Y:S02]  /*95a0*/  IMAD.U32 R20, R77, 0x10000, RZ ;  /* 0x000100004d147824 */ /* 0x000fe400078e00ff */
[----:B------:R-:W-:Y:S01]  /*95b0*/  FFMA.FTZ R67, R12, R67, -R3 ;  /* 0x000000430c437223 */ /* 0x000fe20000010803 */
[----:B------:R-:W-:Y:S02]  /*95c0*/  IMAD.U32 R0, R70, 0x10000, RZ ;  /* 0x0001000046007824 */ /* 0x000fe400078e00ff */
[----:B------:R-:W-:Y:S01]  /*95d0*/  FFMA.FTZ R25, R12, R75, R62 ;  /* 0x0000004b0c197223 */ /* 0x000fe2000001003e */
[----:B------:R-:W-:Y:S01]  /*95e0*/  IMAD.U32 R13, R14, 0x10000, RZ ;  /* 0x000100000e0d7824 */ /* 0x000fe200078e00ff */
[----:B------:R-:W-:Y:S01]  /*95f0*/  LOP3.LUT R26, R26, 0xffff0000, RZ, 0xc0, !PT ;  /* 0xffff00001a1a7812 */ /* 0x000fe200078ec0ff */
[----:B------:R-:W-:Y:S01]  /*9600*/  FMUL.FTZ R2, R61, R20 ;  /* 0x000000143d027220 */ /* 0x000fe20000410000 */
[----:B------:R-:W-:Y:S01]  /*9610*/  LOP3.LUT R27, R27, 0xffff0000, RZ, 0xc0, !PT ;  /* 0xffff00001b1b7812 */ /* 0x000fe200078ec0ff */
[-C--:B------:R-:W-:Y:S01]  /*9620*/  FMUL.FTZ R12, R61, R0.reuse ;  /* 0x000000003d0c7220 */ /* 0x080fe20000410000 */
[----:B------:R-:W-:Y:S01]  /*9630*/  LOP3.LUT R77, R77, 0xffff0000, RZ, 0xc0, !PT ;  /* 0xffff00004d4d7812 */ /* 0x000fe200078ec0ff */
[C---:B------:R-:W-:Y:S01]  /*9640*/  FFMA.FTZ R2, R13.reuse, R0, -R2 ;  /* 0x000000000d027223 */ /* 0x040fe20000010802 */
[----:B------:R-:W-:Y:S01]  /*9650*/  LOP3.LUT R78, R78, 0xffff0000, RZ, 0xc0, !PT ;  /* 0xffff00004e4e7812 */ /* 0x000fe200078ec0ff */
[----:B------:R-:W-:Y:S01]  /*9660*/  FFMA.FTZ R20, R13, R20, R12 ;  /* 0x000000140d147223 */ /* 0x000fe2000001000c */
[----:B------:R-:W-:Y:S01]  /*9670*/  LOP3.LUT R3, R70, 0xffff0000, RZ, 0xc0, !PT ;  /* 0xffff000046037812 */ /* 0x000fe200078ec0ff */
[----:B------:R-:W-:Y:S01]  /*9680*/  FMUL.FTZ R13, R26, R77 ;  /* 0x0000004d1a0d7220 */ /* 0x000fe20000410000 */
[----:B------:R-:W-:Y:S01]  /*9690*/  LOP3.LUT R68, R68, 0xffff0000, RZ, 0xc0, !PT ;  /* 0xffff000044447812 */ /* 0x000fe200078ec0ff */
[----:B------:R-:W-:Y:S01]  /*96a0*/  FMUL.FTZ R0, R27, R78 ;  /* 0x0000004e1b007220 */ /* 0x000fe20000410000 */
[----:B------:R-:W-:Y:S01]  /*96b0*/  LOP3.LUT R14, R14, 0xffff0000, RZ, 0xc0, !PT ;  /* 0xffff00000e0e7812 */ /* 0x000fe200078ec0ff */
[-C--:B------:R-:W-:Y:S01]  /*96c0*/  FMUL.FTZ R26, R26, R3.reuse ;  /* 0x000000031a1a7220 */ /* 0x080fe20000410000 */
[----:B------:R-:W-:Y:S01]  /*96d0*/  LOP3.LUT R15, R15, 0xffff0000, RZ, 0xc0, !PT ;  /* 0xffff00000f0f7812 */ /* 0x000fe200078ec0ff */
[----:B------:R-:W-:Y:S01]  /*96e0*/  FMUL.FTZ R27, R27, R68 ;  /* 0x000000441b1b7220 */ /* 0x000fe20000410000 */
[----:B------:R-:W-:Y:S01]  /*96f0*/  F2FP.BF16.F32.PACK_AB R12, R63, R66 ;  /* 0x000000423f0c723e */ /* 0x000fe200000010ff */
        /* <DEDUP_REMOVED lines=8> */
[----:B------:R-:W-:Y:S01]  /*9780*/  F2FP.BF16.F32.PACK_AB R25, R25, R60 ;  /* 0x0000003c1919723e */ /* 0x000fe200000010ff */
[----:B------:R0:W-:Y:S01]  /*9790*/  STS.128 [R82+0x18400], R12 ;  /* 0x0184000c52007388 */ /* 0x0001e20000000c00 */
[----:B------:R-:W-:Y:S02]  /*97a0*/  F2FP.BF16.F32.PACK_AB R26, R77, R20 ;  /* 0x000000144d1a723e */ /* 0x000fe400000010ff */
[----:B------:R-:W-:-:S05]  /*97b0*/  F2FP.BF16.F32.PACK_AB R27, R78, R79 ;  /* 0x0000004f4e1b723e */ /* 0x000fca00000010ff */
[----:B------:R0:W-:Y:S02]  /*97c0*/  STS.128 [R84+0x18400], R24 ;  /* 0x0184001854007388 */ /* 0x0001e40000000c00 */
.L_x_3675:
[----:B------:R-:W-:Y:S05]  /*97d0*/  BSYNC B1 ;  /* 0x0000000000017941 */ /* 0x000fea0003800000 */
.L_x_3674:
[----:B------:R-:W-:Y:S01]  /*97e0*/  PRMT R2, R88, 0x5410, R89 ;  /* 0x0000541058027816 */ /* 0x000fe20000000059 */
[----:B------:R-:W-:Y:S06]  /*97f0*/  @P0 BRA `(.L_x_3666) ;  /* 0x0000000400840947 */ /* 0x000fec0003800000 */
[----:B------:R-:W-:Y:S01]  /*9800*/  IMAD.IADD R3, R22, 0x1, R69 ;  /* 0x0000000116037824 */ /* 0x000fe200078e0245 */
[----:B0-----:R-:W0:Y:S01]  /*9810*/  LDS.128 R12, [R224+0x18400] ;  /* 0x01840000e00c7984 */ /* 0x001e220000000c00 */
[--C-:B------:R-:W-:Y:S02]  /*9820*/  SHF.R.U64 R20, R4, 0x10, R5.reuse ;  /* 0x0000001004147819 */ /* 0x100fe40000001205 */
[----:B------:R-:W-:Y:S02]  /*9830*/  SHF.R.U32.HI R60, RZ, 0x10, R5 ;  /* 0x00000010ff3c7819 */ /* 0x000fe40000011605 */
[----:B------:R-:W-:Y:S02]  /*9840*/  LOP3.LUT R3, R172, 0x38, R3, 0xf8, !PT ;  /* 0x00000038ac037812 */ /* 0x000fe400078ef803 */
[----:B------:R-:W-:Y:S02]  /*9850*/  SHF.R.U64 R5, R8, 0x10, R9 ;  /* 0x0000001008057819 */ /* 0x000fe40000001209 */
[----:B------:R-:W-:-:S02]  /*9860*/  LOP3.LUT R0, R3, R174, RZ, 0x3c, !PT ;  /* 0x000000ae03007212 */ /* 0x000fc400078e3cff */
[----:B------:R-:W-:Y:S02]  /*9870*/  SHF.R.U32.HI R8, RZ, 0x10, R9 ;  /* 0x00000010ff087819 */ /* 0x000fe40000011609 */
[----:B------:R-:W-:Y:S01]  /*9880*/  PRMT R64, R64, 0x5410, R5 ;  /* 0x0000541040407816 */ /* 0x000fe20000000005 */
[----:B------:R-:W-:Y:S01]  /*9890*/  IMAD.IADD R3, R175, 0x1, R0 ;  /* 0x00000001af037824 */ /* 0x000fe200078e0200 */
[----:B------:R-:W-:Y:S02]  /*98a0*/  PRMT R20, R86, 0x5432, R20 ;  /* 0x0000543256147816 */ /* 0x000fe40000000014 */
[----:B------:R-:W-:Y:S01]  /*98b0*/  PRMT R65, R65, 0x5410, R8 ;  /* 0x0000541041417816 */ /* 0x000fe20000000008 */
[----:B------:R-:W-:Y:S01]  /*98c0*/  IMAD R3, R3, 0x2, R144 ;  /* 0x0000000203037824 */ /* 0x000fe200078e0290 */
[----:B------:R-:W-:Y:S01]  /*98d0*/  SHF.R.U64 R63, R10, 0x10, R11 ;  /* 0x000000100a3f7819 */ /* 0x000fe2000000120b */
[----:B------:R-:W-:Y:S01]  /*98e0*/  IMAD.U32 R21, R20, 0x10000, RZ ;  /* 0x0001000014157824 */ /* 0x000fe200078e00ff */
[----:B------:R-:W-:-:S02]  /*98f0*/  SHF.R.U64 R61, R6, 0x10, R7 ;  /* 0x00000010063d7819 */ /* 0x000fc40000001207 */
[----:B------:R-:W1:Y:S01]  /*9900*/  LDS.128 R24, [R3+0x18400] ;  /* 0x0184000003187984 */ /* 0x000e620000000c00 */
[----:B------:R-:W-:Y:S02]  /*9910*/  SHF.R.U32.HI R62, RZ, 0x10, R7 ;  /* 0x00000010ff3e7819 */ /* 0x000fe40000011607 */
[----:B------:R-:W-:Y:S02]  /*9920*/  SHF.R.U32.HI R66, RZ, 0x10, R11 ;  /* 0x00000010ff427819 */ /* 0x000fe4000001160b */
[----:B------:R-:W-:Y:S02]  /*9930*/  PRMT R60, R87, 0x5432, R60 ;  /* 0x00005432573c7816 */ /* 0x000fe4000000003c */
[C---:B------:R-:W-:Y:S02]  /*9940*/  PRMT R61, R2.reuse, 0x5410, R61 ;  /* 0x00005410023d7816 */ /* 0x040fe4000000003d */
[----:B------:R-:W-:Y:S02]  /*9950*/  PRMT R62, R2, 0x5432, R62 ;  /* 0x00005432023e7816 */ /* 0x000fe4000000003e */
[----:B------:R-:W-:-:S02]  /*9960*/  PRMT R66, R85, 0x5432, R66 ;  /* 0x0000543255427816 */ /* 0x000fc40000000042 */
        /* <DEDUP_REMOVED lines=14> */
[----:B------:R-:W-:-:S02]  /*9a50*/  IMAD.U32 R25, R64, 0x10000, RZ ;  /* 0x0001000040197824 */ /* 0x000fc400078e00ff */
[----:B------:R-:W-:Y:S01]  /*9a60*/  FMUL.FTZ R69, R8, R21 ;  /* 0x0000001508457220 */ /* 0x000fe20000410000 */
[C---:B------:R-:W-:Y:S01]  /*9a70*/  IMAD.U32 R11, R26.reuse, 0x10000, RZ ;  /* 0x000100001a0b7824 */ /* 0x040fe200078e00ff */
[----:B------:R-:W-:Y:S01]  /*9a80*/  LOP3.LUT R13, R26, 0xffff0000, RZ, 0xc0, !PT ;  /* 0xffff00001a0d7812 */ /* 0x000fe200078ec0ff */
[----:B------:R-:W-:Y:S01]  /*9a90*/  FMUL.FTZ R67, R8, R25 ;  /* 0x0000001908437220 */ /* 0x000fe20000410000 */
[C---:B------:R-:W-:Y:S01]  /*9aa0*/  IMAD.U32 R15, R27.reuse, 0x10000, RZ ;  /* 0x000100001b0f7824 */ /* 0x040fe200078e00ff */
[----:B------:R-:W-:Y:S01]  /*9ab0*/  LOP3.LUT R26, R27, 0xffff0000, RZ, 0xc0, !PT ;  /* 0xffff00001b1a7812 */ /* 0x000fe200078ec0ff */
[----:B------:R-:W-:Y:S02]  /*9ac0*/  IMAD.U32 R27, R65, 0x10000, RZ ;  /* 0x00010000411b7824 */ /* 0x000fe400078e00ff */
[----:B------:R-:W-:Y:S01]  /*9ad0*/  FFMA.FTZ R67, R0, R21, -R67 ;  /* 0x0000001500437223 */ /* 0x000fe20000010843 */
[----:B------:R-:W-:Y:S02]  /*9ae0*/  IMAD.U32 R21, R60, 0x10000, RZ ;  /* 0x000100003c157824 */ /* 0x000fe400078e00ff */
[----:B------:R-:W-:Y:S01]  /*9af0*/  FFMA.FTZ R69, R0, R25, R69 ;  /* 0x0000001900457223 */ /* 0x000fe20000010045 */
[----:B------:R-:W-:-:S02]  /*9b00*/  IMAD.U32 R8, R66, 0x10000, RZ ;  /* 0x0001000042087824 */ /* 0x000fc400078e00ff */
[----:B------:R-:W-:Y:S01]  /*9b10*/  FMUL.FTZ R71, R10, R27 ;  /* 0x0000001b0a477220 */ /* 0x000fe20000410000 */
[----:B------:R-:W-:Y:S02]  /*9b20*/  IMAD.U32 R0, R62, 0x10000, RZ ;  /* 0x000100003e007824 */ /* 0x000fe400078e00ff */
[----:B------:R-:W-:Y:S01]  /*9b30*/  FMUL.FTZ R25, R10, R21 ;  /* 0x000000150a197220 */ /* 0x000fe20000410000 */
[C---:B------:R-:W-:Y:S01]  /*9b40*/  FMUL.FTZ R10, R15.reuse, R8 ;  /* 0x000000080f0a7220 */ /* 0x040fe20000410000 */
[----:B------:R-:W-:Y:S01]  /*9b50*/  LOP3.LUT R64, R64, 0xffff0000, RZ, 0xc0, !PT ;  /* 0xffff000040407812 */ /* 0x000fe200078ec0ff */
[-C--:B------:R-:W-:Y:S01]  /*9b60*/  FMUL.FTZ R15, R15, R0.reuse ;  /* 0x000000000f0f7220 */ /* 0x080fe20000410000 */
[C---:B------:R-:W-:Y:S01]  /*9b70*/  FFMA.FTZ R25, R4.reuse, R27, R25 ;  /* 0x0000001b04197223 */ /* 0x040fe20000010019 */
[----:B------:R-:W-:Y:S01]  /*9b80*/  FFMA.FTZ R71, R4, R21, -R71 ;  /* 0x0000001504477223 */ /* 0x000fe20000010847 */
[C---:B------:R-:W-:Y:S01]  /*9b90*/  FFMA.FTZ R21, R7.reuse, R0, -R10 ;  /* 0x0000000007157223 */ /* 0x040fe2000001080a */
[----:B------:R-:W-:Y:S01]  /*9ba0*/  FFMA.FTZ R27, R7, R8, R15 ;  /* 0x00000008071b7223 */ /* 0x000fe2000001000f */
[----:B------:R-:W-:Y:S01]  /*9bb0*/  FMUL.FTZ R15, R9, R64 ;  /* 0x00000040090f7220 */ /* 0x000fe20000410000 */
[----:B------:R-:W-:Y:S01]  /*9bc0*/  LOP3.LUT R65, R65, 0xffff0000, RZ, 0xc0, !PT ;  /* 0xffff000041417812 */ /* 0x000fe200078ec0ff */
[-C--:B------:R-:W-:Y:S01]  /*9bd0*/  FMUL.FTZ R9, R9, R20.reuse ;  /* 0x0000001409097220 */ /* 0x080fe20000410000 */
[----:B------:R-:W-:Y:S01]  /*9be0*/  LOP3.LUT R7, R60, 0xffff0000, RZ, 0xc0, !PT ;  /* 0xffff00003c077812 */ /* 0x000fe200078ec0ff */
[----:B------:R-:W-:Y:S01]  /*9bf0*/  FFMA.FTZ R20, R2, R20, -R15 ;  /* 0x0000001402147223 */ /* 0x000fe2000001080f */
[----:B------:R-:W-:-:S02]  /*9c00*/  IMAD.U32 R4, R63, 0x10000, RZ ;  /* 0x000100003f047824 */ /* 0x000fc400078e00ff */
[C---:B------:R-:W-:Y:S01]  /*9c10*/  FMUL.FTZ R15, R24.reuse, R65 ;  /* 0x00000041180f7220 */ /* 0x040fe20000410000 */
[----:B------:R-:W-:Y:S02]  /*9c20*/  IMAD.U32 R0, R61, 0x10000, RZ ;  /* 0x000100003d007824 */ /* 0x000fe400078e00ff */
[-C--:B------:R-:W-:Y:S01]  /*9c30*/  FMUL.FTZ R24, R24, R7.reuse ;  /* 0x0000000718187220 */ /* 0x080fe20000410000 */
[----:B------:R-:W-:Y:S01]  /*9c40*/  FFMA.FTZ R8, R2, R64, R9 ;  /* 0x0000004002087223 */ /* 0x000fe20000010009 */
[----:B------:R-:W-:Y:S01]  /*9c50*/  FMUL.FTZ R10, R11, R4 ;  /* 0x000000040b0a7220 */ /* 0x000fe20000410000 */
[C---:B------:R-:W-:Y:S01]  /*9c60*/  FFMA.FTZ R2, R12.reuse, R7, -R15 ;  /* 0x000000070c027223 */ /* 0x040fe2000001080f */
[----:B------:R-:W-:Y:S01]  /*9c70*/  FFMA.FTZ R24, R12, R65, R24 ;  /* 0x000000410c187223 */ /* 0x000fe20000010018 */
[----:B------:R-:W-:Y:S01]  /*9c80*/  LOP3.LUT R61, R61, 0xffff0000, RZ, 0xc0, !PT ;  /* 0xffff00003d3d7812 */ /* 0x000fe200078ec0ff */
[-C--:B------:R-:W-:Y:S01]  /*9c90*/  FMUL.FTZ R12, R11, R0.reuse ;  /* 0x000000000b0c7220 */ /* 0x080fe20000410000 */
[----:B------:R-:W-:Y:S01]  /*9ca0*/  LOP3.LUT R63, R63, 0xffff0000, RZ, 0xc0, !PT ;  /* 0xffff00003f3f7812 */ /* 0x000fe200078ec0ff */
[C---:B------:R-:W-:Y:S01]  /*9cb0*/  FFMA.FTZ R10, R5.reuse, R0, -R10 ;  /* 0x00000000050a7223 */ /* 0x040fe2000001080a */
[----:B------:R-:W-:Y:S01]  /*9cc0*/  LOP3.LUT R9, R66, 0xffff0000, RZ, 0xc0, !PT ;  /* 0xffff000042097812 */ /* 0x000fe200078ec0ff */
[----:B------:R-:W-:Y:S01]  /*9cd0*/  FFMA.FTZ R12, R5, R4, R12 ;  /* 0x00000004050c7223 */ /* 0x000fe2000001000c */
[----:B------:R-:W-:Y:S01]  /*9ce0*/  LOP3.LUT R7, R62, 0xffff0000, RZ, 0xc0, !PT ;  /* 0xffff00003e077812 */ /* 0x000fe200078ec0ff */
[C---:B------:R-:W-:Y:S01]  /*9cf0*/  FMUL.FTZ R0, R13.reuse, R61 ;  /* 0x0000003d0d007220 */ /* 0x040fe20000410000 */
[----:B------:R-:W-:Y:S01]  /*9d00*/  FMUL.FTZ R5, R13, R63 ;  /* 0x0000003f0d057220 */ /* 0x000fe20000410000 */
[----:B------:R-:W-:Y:S01]  /*9d10*/  FMUL.FTZ R11, R26, R9 ;  /* 0x000000091a0b7220 */ /* 0x000fe20000410000 */
[----:B------:R-:W-:Y:S01]  /*9d20*/  F2FP.BF16.F32.PACK_AB R4, R20, R67 ;  /* 0x000000431404723e */ /* 0x000fe200000010ff */
[----:B------:R-:W-:Y:S01]  /*9d30*/  FMUL.FTZ R26, R26, R7 ;  /* 0x000000071a1a7220 */ /* 0x000fe20000410000 */
[C---:B------:R-:W-:Y:S01]  /*9d40*/  FFMA.FTZ R63, R6.reuse, R63, R0 ;  /* 0x0000003f063f7223 */ /* 0x040fe20000010000 */
[----:B------:R-:W-:Y:S01]  /*9d50*/  FFMA.FTZ R61, R6, R61, -R5 ;  /* 0x0000003d063d7223 */ /* 0x000fe20000010805 */
        /* <DEDUP_REMOVED lines=11> */
.L_x_3666:
[----:B------:R-:W-:Y:S05]  /*9e10*/  BSYNC B0 ;  /* 0x0000000000007941 */ /* 0x000fea0003800000 */
.L_x_3652:
[----:B------:R-:W-:Y:S01]  /*9e20*/  @!PT LDS RZ, [RZ] ;  /* 0x00000000fffff984 */ /* 0x000fe20000000800 */
[----:B------:R-:W-:Y:S01]  /*9e30*/  @!PT LDS RZ, [RZ] ;  /* 0x00000000fffff984 */ /* 0x000fe20000000800 */
[----:B------:R-:W-:Y:S01]  /*9e40*/  @!PT LDS RZ, [RZ] ;  /* 0x00000000fffff984 */ /* 0x000fe20000000800 */
[----:B------:R-:W-:Y:S01]  /*9e50*/  @!PT LDS RZ, [RZ] ;  /* 0x00000000fffff984 */ /* 0x000fe20000000800 */
[----:B------:R3:W-:Y:S06]  /*9e60*/  MEMBAR.ALL.CTA ;  /* 0x0000000000007992 */ /* 0x0007ec0000008000 */
[----:B---3--:R-:W3:Y:S01]  /*9e70*/  FENCE.VIEW.ASYNC.S ;  /* 0x00000000000073c6 */ /* 0x008ee20000000000 */
[----:B------:R-:W-:Y:S05]  /*9e80*/  WARPSYNC.ALL ;  /* 0x0000000000007948 */ /* 0x000fea0003800000 */
[----:B---3--:R-:W-:Y:S06]  /*9e90*/  BAR.SYNC.DEFER_BLOCKING 0xd, 0x100 ;  /* 0x0344000000007b1d */ /* 0x008fec0000010000 */
.L_x_3649:
[----:B012---:R-:W-:Y:S01]  /*9ea0*/  IMAD.MOV.U32 R4, RZ, RZ, R50 ;  /* 0x000000ffff047224 */ /* 0x007fe200078e0032 */
[----:B------:R-:W-:Y:S05]  /*9eb0*/  WARPSYNC.ALL ;  /* 0x0000000000007948 */ /* 0x000fea0003800000 */
[----:B------:R-:W-:Y:S01]  /*9ec0*/  IMAD.MOV.U32 R5, RZ, RZ, R49 ;  /* 0x000000ffff057224 */ /* 0x000fe200078e0031 */
[----:B------:R-:W-:Y:S01]  /*9ed0*/  UIADD3 UR4, UP0, UR37, 0x430, URZ ;  /* 0x0000043025047890 */ /* 0x000fe2000ff1e03f */
[----:B------:R-:W-:Y:S01]  /*9ee0*/  IMAD.MOV.U32 R6, RZ, RZ, R29 ;  /* 0x000000ffff067224 */ /* 0x000fe200078e001d */
[----:B------:R-:W-:Y:S01]  /*9ef0*/  STL.64 [R1+0x210], R32 ;  /* 0x0002102001007387 */ /* 0x000fe20000100a00 */
[----:B------:R-:W-:Y:S01]  /*9f00*/  IMAD.MOV.U32 R7, RZ, RZ, R58 ;  /* 0x000000ffff077224 */ /* 0x000fe200078e003a */
[----:B------:R-:W-:Y:S01]  /*9f10*/  UIADD3.X UR5, URZ, UR36, URZ, UP0, !UPT ;  /* 0x000000243f057290 */ /* 0x000fe200087fe43f */
[----:B------:R-:W-:Y:S01]  /*9f20*/  IMAD.U32 R0, RZ, RZ, UR46 ;  /* 0x0000002eff007e24 */ /* 0x000fe2000f8e00ff */
[----:B------:R-:W-:Y:S01]  /*9f30*/  BSSY B0, `(.L_x_3676) ;  /* 0x0000031000007945 */ /* 0x000fe20003800000 */
[----:B------:R-:W-:Y:S01]  /*9f40*/  IMAD.U32 R3, RZ, RZ, UR48 ;  /* 0x00000030ff037e24 */ /* 0x000fe2000f8e00ff */
[----:B------:R0:W-:Y:S01]  /*9f50*/  STL.128 [R1+0x180], R4 ;  /* 0x0001800401007387 */ /* 0x0001e20000100c00 */
[----:B------:R-:W-:Y:S01]  /*9f60*/  IMAD.MOV.U32 R8, RZ, RZ, R39 ;  /* 0x000000ffff087224 */ /* 0x000fe200078e0027 */
[----:B------:R-:W-:Y:S01]  /*9f70*/  MOV R236, 0xa240 ;  /* 0x0000a24000ec7802 */ /* 0x000fe20000000f00 */
[----:B------:R-:W-:-:S02]  /*9f80*/  IMAD.MOV.U32 R9, RZ, RZ, R54 ;  /* 0x000000ffff097224 */ /* 0x000fc400078e0036 */
[----:B------:R-:W-:Y:S02]  /*9f90*/  IMAD.MOV.U32 R10, RZ, RZ, R35 ;  /* 0x000000ffff0a7224 */ /* 0x000fe400078e0023 */
[----:B------:R-:W-:Y:S02]  /*9fa0*/  IMAD.MOV.U32 R11, RZ, RZ, R46 ;  /* 0x000000ffff0b7224 */ /* 0x000fe400078e002e */
[----:B------:R-:W-:Y:S02]  /*9fb0*/  IMAD.MOV.U32 R29, RZ, RZ, R57 ;  /* 0x000000ffff1d7224 */ /* 0x000fe400078e0039 */
[----:B-----5:R-:W-:Y:S01]  /*9fc0*/  IMAD.U32 R2, RZ, RZ, UR37 ;  /* 0x00000025ff027e24 */ /* 0x020fe2000f8e00ff */
[----:B------:R1:W-:Y:S03]  /*9fd0*/  STL.128 [R1+0x1c0], R8 ;  /* 0x0001c00801007387 */ /* 0x0003e60000100c00 */
[----:B------:R-:W-:Y:S01]  /*9fe0*/  VIADD R2, R2, 0x178 ;  /* 0x0000017802027836 */ /* 0x000fe20000000000 */
[----:B------:R-:W-:Y:S01]  /*9ff0*/  STL.128 [R1+0x1a0], R28 ;  /* 0x0001a01c01007387 */ /* 0x000fe20000100c00 */
[----:B0-----:R-:W-:-:S02]  /*a000*/  IMAD.MOV.U32 R4, RZ, RZ, R42 ;  /* 0x000000ffff047224 */ /* 0x001fc400078e002a */
[----:B------:R-:W-:Y:S02]  /*a010*/  IMAD.MOV.U32 R5, RZ, RZ, R59 ;  /* 0x000000ffff057224 */ /* 0x000fe400078e003b */
[----:B------:R-:W-:Y:S02]  /*a020*/  IMAD.MOV.U32 R6, RZ, RZ, R19 ;  /* 0x000000ffff067224 */ /* 0x000fe400078e0013 */
[----:B------:R-:W-:Y:S02]  /*a030*/  IMAD.MOV.U32 R7, RZ, RZ, R44 ;  /* 0x000000ffff077224 */ /* 0x000fe400078e002c */
[----:B------:R-:W-:-:S03]  /*a040*/  IMAD.MOV.U32 R19, RZ, RZ, R48 ;  /* 0x000000ffff137224 */ /* 0x000fc600078e0030 */
[----:B------:R0:W-:Y:S01]  /*a050*/  STL.128 [R1+0x1e0], R4 ;  /* 0x0001e00401007387 */ /* 0x0001e20000100c00 */
[----:B-1----:R-:W-:Y:S02]  /*a060*/  IMAD.U32 R8, RZ, RZ, UR39 ;  /* 0x00000027ff087e24 */ /* 0x002fe4000f8e00ff */
[----:B------:R-:W-:-:S05]  /*a070*/  IMAD.U32 R9, RZ, RZ, UR47 ;  /* 0x0000002fff097e24 */ /* 0x000fca000f8e00ff */
[----:B------:R-:W-:Y:S01]  /*a080*/  STL.64 [R1+0x178], R8 ;  /* 0x0001780801007387 */ /* 0x000fe20000100a00 */
[----:B0-----:R-:W-:Y:S02]  /*a090*/  IMAD.MOV.U32 R4, RZ, RZ, R41 ;  /* 0x000000ffff047224 */ /* 0x001fe400078e0029 */
[----:B------:R-:W-:Y:S02]  /*a0a0*/  IMAD.MOV.U32 R5, RZ, RZ, R56 ;  /* 0x000000ffff057224 */ /* 0x000fe400078e0038 */
[----:B------:R-:W-:Y:S02]  /*a0b0*/  IMAD.MOV.U32 R6, RZ, RZ, R18 ;  /* 0x000000ffff067224 */ /* 0x000fe400078e0012 */
[----:B------:R-:W-:Y:S02]  /*a0c0*/  IMAD.MOV.U32 R7, RZ, RZ, R47 ;  /* 0x000000ffff077224 */ /* 0x000fe400078e002f */
[----:B------:R-:W-:-:S03]  /*a0d0*/  IMAD.MOV.U32 R18, RZ, RZ, R37 ;  /* 0x000000ffff127224 */ /* 0x000fc600078e0025 */
[----:B------:R0:W-:Y:S04]  /*a0e0*/  STL.128 [R1+0x1f0], R4 ;  /* 0x0001f00401007387 */ /* 0x0001e80000100c00 */
[----:B------:R-:W-:Y:S01]  /*a0f0*/  STL.128 [R1+0x190], R16 ;  /* 0x0001901001007387 */ /* 0x000fe20000100c00 */
[----:B0-----:R-:W-:Y:S02]  /*a100*/  IMAD.MOV.U32 R4, RZ, RZ, R38 ;  /* 0x000000ffff047224 */ /* 0x001fe400078e0026 */
[----:B------:R-:W-:Y:S02]  /*a110*/  IMAD.MOV.U32 R5, RZ, RZ, R53 ;  /* 0x000000ffff057224 */ /* 0x000fe400078e0035 */
[----:B------:R-:W-:Y:S02]  /*a120*/  IMAD.MOV.U32 R6, RZ, RZ, R52 ;  /* 0x000000ffff067224 */ /* 0x000fe400078e0034 */
[----:B------:R-:W-:-:S05]  /*a130*/  IMAD.MOV.U32 R7, RZ, RZ, R51 ;  /* 0x000000ffff077224 */ /* 0x000fca00078e0033 */
[----:B------:R0:W-:Y:S02]  /*a140*/  STL.128 [R1+0x200], R4 ;  /* 0x0002000401007387 */ /* 0x0001e40000100c00 */
[----:B0-----:R-:W-:Y:S02]  /*a150*/  IMAD.MOV.U32 R6, RZ, RZ, R36 ;  /* 0x000000ffff067224 */ /* 0x001fe400078e0024 */
[----:B------:R-:W-:Y:S02]  /*a160*/  IMAD.MOV.U32 R7, RZ, RZ, R45 ;  /* 0x000000ffff077224 */ /* 0x000fe400078e002d */
[----:B------:R-:W-:Y:S02]  /*a170*/  IMAD.MOV.U32 R4, RZ, RZ, R0 ;  /* 0x000000ffff047224 */ /* 0x000fe400078e0000 */
[----:B------:R-:W-:Y:S02]  /*a180*/  IMAD.MOV.U32 R5, RZ, RZ, R3 ;  /* 0x000000ffff057224 */ /* 0x000fe400078e0003 */
[----:B------:R-:W-:-:S02]  /*a190*/  IMAD.U32 R0, RZ, RZ, UR4 ;  /* 0x00000004ff007e24 */ /* 0x000fc4000f8e00ff */
[----:B------:R-:W-:Y:S01]  /*a1a0*/  IMAD.U32 R3, RZ, RZ, UR5 ;  /* 0x00000005ff037e24 */ /* 0x000fe2000f8e00ff */
[----:B------:R0:W-:Y:S02]  /*a1b0*/  STL.128 [R1+0x1b0], R4 ;  /* 0x0001b00401007387 */ /* 0x0001e40000100c00 */
[----:B0-----:R-:W-:Y:S02]  /*a1c0*/  IMAD.MOV.U32 R4, RZ, RZ, R34 ;  /* 0x000000ffff047224 */ /* 0x001fe400078e0022 */
[----:B------:R-:W-:Y:S02]  /*a1d0*/  IMAD.MOV.U32 R5, RZ, RZ, R43 ;  /* 0x000000ffff057224 */ /* 0x000fe400078e002b */
[----:B------:R-:W-:Y:S02]  /*a1e0*/  IMAD.MOV.U32 R6, RZ, RZ, R0 ;  /* 0x000000ffff067224 */ /* 0x000fe400078e0000 */
[----:B------:R-:W-:Y:S02]  /*a1f0*/  IMAD.MOV.U32 R7, RZ, RZ, R3 ;  /* 0x000000ffff077224 */ /* 0x000fe400078e0003 */
[----:B------:R-:W-:-:S03]  /*a200*/  VIADD R0, R185, 0xffffffff ;  /* 0xffffffffb9007836 */ /* 0x000fc60000000000 */
[----:B------:R0:W-:Y:S01]  /*a210*/  STL.128 [R1+0x1d0], R4 ;  /* 0x0001d00401007387 */ /* 0x0001e20000100c00 */
[----:B------:R0:W-:Y:S06]  /*a220*/  BAR.SYNC.DEFER_BLOCKING R180, 0x100 ;  /* 0x000400b40000751d */ /* 0x0001ec0000010000 */
[----:B0-----:R-:W-:Y:S05]  /*a230*/  CALL.REL.NOINC `($_ZN7cutlass13device_kernelIN5flash11enable_sm90INS1_16FlashAttnFwdSm90INS1_25CollectiveMainloopFwdSm90ILi2EN4cute5tupleIJNS5_1CILi1EEES8_S8_EEENS6_IJNS7_ILi128EEENS7_ILi96EEENS7_ILi64EEEEEELi256ENS_10bfloat16_tEfNS_4arch4Sm90ELb0ELb1ELb1ELb1ELb0ELb1ELb1ELb1ELb0ELb1ELb0ELb0EEENS1_21CollectiveEpilogueFwdINS6_IJSA_NS7_ILi256EEESB_EEES9_SE_SG_Li256ELb1ELb1ELb0ELb0EEENS1_36VarlenDynamicPersistentTileSchedulerILi128ELi96ELi256ELi128ELb0ELb1ELb1ELb1ELb0ELb1EEEEEEEEEvNT_6ParamsE$_ZZN5flash25CollectiveMainloopFwdSm90ILi2EN4cute5tupleIJNS1_1CILi1EEES4_S4_EEENS2_IJNS3_ILi128EEENS3_ILi96EEENS3_ILi64EEEEEELi256EN7cutlass10bfloat16_tEfNSA_4arch4Sm90ELb0ELb1ELb1ELb1ELb0ELb1ELb1ELb1ELb0ELb1ELb0ELb0EE3mmaINS_16FlashAttnFwdSm90ISE_NS_21CollectiveEpilogueFwdINS2_IJS6_NS3_ILi256EEES7_EEES5_SB_SD_Li256ELb1ELb1ELb0ELb0EEENS_36VarlenDynamicPersistentTileSchedulerILi128ELi96ELi256ELi128ELb0ELb1ELb1ELb1ELb0ELb1EEEE13SharedStorageENS1_6TensorINS1_11ArrayEngineIfLm128EEENS1_6LayoutINS2_IJNS2_IJNS3_ILi2EEEST_NS3_ILi32EEEEEES4_S4_EEENS2_IJNS2_IJS4_ST_NS3_ILi4EEEEEENS3_ILi0EEESZ_EEEEEEENS_7SoftmaxILi2ELi0EEEEEbRKNSE_6ParamsENSA_25PipelineTmaAsyncNoClusterILi2ENSA_16PipelineTmaAsyncILi2EEEEES1B_RNSA_13PipelineStateILj2EEERT0_RT1_iRiRKNS_16SeqlenInfoQKNewKILb1ELb1EEENS2_IJiiiiEEERT_ENKUliT_T0_T1_E_clIZSF_ISO_S12_S14_EbS17_S1B_S1B_S1E_S1G_S1I_iS1J_S1N_S1O_S1Q_EUlRS1R_iE0_NS3_ILb1EEES1Y_EEDaiS1R_S1S_S1T_) ;  /* 0x0000031400c47944 */ /* 0x001fea0003c00000 */
[----:B------:R-:W-:Y:S05]  /*a240*/  BSYNC B0 ;  /* 0x0000000000007941 */ /* 0x000fea0003800000 */
.L_x_3676:
[----:B------:R-:W2:Y:S01]  /*a250*/  LDL R2, [R1+0x70] ;  /* 0x0000700001027983 */ /* 0x000ea20000100800 */
[----:B------:R-:W0:Y:S08]  /*a260*/  LDC R0, c[0x0][0x448] ;  /* 0x00011200ff007b82 */ /* 0x000e300000000800 */
[----:B------:R-:W1:Y:S01]  /*a270*/  LDC.64 R6, c[0x0][0xad8] ;  /* 0x0002b600ff067b82 */ /* 0x000e620000000a00 */
[----:B0-----:R-:W-:-:S13]  /*a280*/  ISETP.NE.AND P0, PT, R0, 0x1, PT ;  /* 0x000000010000780c */ /* 0x001fda0003f05270 */
[----:B------:R-:W0:Y:S08]  /*a290*/  @P0 LDC R3, c[0x0][0x44c] ;  /* 0x00011300ff030b82 */ /* 0x000e300000000800 */
[----:B------:R-:W3:Y:S01]  /*a2a0*/  @P0 LDC R5, c[0x0][0x450] ;  /* 0x00011400ff050b82 */ /* 0x000ee20000000800 */
[----:B--2---:R-:W-:-:S04]  /*a2b0*/  IMAD.SHL.U32 R2, R2, 0x80, RZ ;  /* 0x0000008002027824 */ /* 0x004fc800078e00ff */
[----:B0-----:R-:W-:-:S04]  /*a2c0*/  @P0 IMAD.HI.U32 R0, R2, R3, RZ ;  /* 0x0000000302000227 */ /* 0x001fc800078e00ff */
[----:B------:R-:W-:Y:S01]  /*a2d0*/  IMAD.MOV.U32 R3, RZ, RZ, R2 ;  /* 0x000000ffff037224 */ /* 0x000fe200078e0002 */
[----:B---3--:R-:W-:Y:S01]  /*a2e0*/  @P0 SHF.R.U32.HI R3, RZ, R5, R0 ;  /* 0x00000005ff030219 */ /* 0x008fe20000011600 */
[----:B------:R-:W-:Y:S01]  /*a2f0*/  VIADD R0, R185, 0xfffffffe ;  /* 0xfffffffeb9007836 */ /* 0x000fe20000000000 */
[----:B-1----:R-:W-:-:S03]  /*a300*/  ISETP.GE.AND P0, PT, R7, 0x1, PT ;  /* 0x000000010700780c */ /* 0x002fc60003f06270 */
[----:B------:R-:W-:-:S04]  /*a310*/  IMAD.IADD R5, R186, 0x1, R3 ;  /* 0x00000001ba057824 */ /* 0x000fc800078e0203 */
[----:B------:R-:W-:-:S06]  /*a320*/  IMAD.IADD R6, R5, 0x1, R6 ;  /* 0x0000000105067824 */ /* 0x000fcc00078e0206 */
[----:B------:R-:W-:Y:S05]  /*a330*/  @!P0 BRA `(.L_x_3677) ;  /* 0x0000000000488947 */ /* 0x000fea0003800000 */
        /* <DEDUP_REMOVED lines=11> */
.L_x_3679:
[----:B------:R-:W-:-:S13]  /*a3f0*/  ISETP.NE.AND P0, PT, R7, 0x1, PT ;  /* 0x000000010700780c */ /* 0x000fda0003f05270 */
[----:B------:R-:W0:Y:S02]  /*a400*/  @P0 LDC.64 R4, c[0x0][0xae0] ;  /* 0x0002b800ff040b82 */ /* 0x000e240000000a00 */
[----:B0-----:R-:W-:-:S05]  /*a410*/  @P0 IMAD.HI.U32 R4, R3, R4, RZ ;  /* 0x0000000403040227 */ /* 0x001fca00078e00ff */
[----:B------:R-:W-:-:S07]  /*a420*/  @P0 SHF.R.U32.HI R3, RZ, R5, R4 ;  /* 0x00000005ff030219 */ /* 0x000fce0000011604 */
.L_x_3680:
[----:B------:R-:W-:Y:S05]  /*a430*/  BSYNC B0 ;  /* 0x0000000000007941 */ /* 0x000fea0003800000 */
.L_x_3678:
[----:B------:R-:W-:-:S05]  /*a440*/  IMAD R3, R3, R7, R7 ;  /* 0x0000000703037224 */ /* 0x000fca00078e0207 */
[----:B------:R-:W-:-:S07]  /*a450*/  VIMNMX R6, R6, R3, PT ;  /* 0x0000000306067248 */ /* 0x000fce0003fe0100 */
.L_x_3677:
[----:B------:R-:W-:-:S05]  /*a460*/  IMAD.HI R6, R6, 0x2aaaaaab, RZ ;  /* 0x2aaaaaab06067827 */ /* 0x000fca00078e02ff */
[----:B------:R-:W-:-:S04]  /*a470*/  SHF.R.U32.HI R3, RZ, 0x1f, R6 ;  /* 0x0000001fff037819 */ /* 0x000fc80000011606 */
[----:B------:R-:W-:-:S04]  /*a480*/  LEA.HI.SX32 R6, R6, R3, 0x1c ;  /* 0x0000000306067211 */ /* 0x000fc800078fe2ff */
[----:B------:R-:W-:-:S04]  /*a490*/  VIMNMX R3, R165, R6, !PT ;  /* 0x00000006a5037248 */ /* 0x000fc80007fe0100 */
[----:B------:R-:W-:-:S13]  /*a4a0*/  ISETP.GE.AND P0, PT, R0, R3, PT ;  /* 0x000000030000720c */ /* 0x000fda0003f06270 */
[----:B------:R-:W-:Y:S05]  /*a4b0*/  @!P0 BRA `(.L_x_3681) ;  /* 0x000000b000688947 */ /* 0x000fea0003800000 */
.L_x_3708:
        /* <DEDUP_REMOVED lines=16> */
[----:B-1----:R-:W-:Y:S01]  /*a5c0*/  @!P0 IMAD.MOV.U32 R5, RZ, RZ, RZ ;  /* 0x000000ffff058224 */ /* 0x002fe200078e00ff */
[----:B--2---:R-:W-:-:S04]  /*a5d0*/  LOP3.LUT R2, R2, 0x1, RZ, 0xfc, !PT ;  /* 0x0000000102027812 */ /* 0x004fc800078efcff */
[----:B------:R-:W-:-:S13]  /*a5e0*/  ISETP.NE.AND P1, PT, R2, 0x3, PT ;  /* 0x000000030200780c */ /* 0x000fda0003f25270 */
[----:B0-----:R-:W-:Y:S05]  /*a5f0*/  @!P1 BRA `(.L_x_3683) ;  /* 0x0000000000049947 */ /* 0x001fea0003800000 */
[----:B------:R-:W-:Y:S01]  /*a600*/  BPT.TRAP 0x1 ;  /* 0x000000040000795c */ /* 0x000fe20000300000 */
.L_x_3683:
[----:B------:R-:W-:Y:S05]  /*a610*/  BSYNC B0 ;  /* 0x0000000000007941 */ /* 0x000fea0003800000 */
.L_x_3682:
        /* <DEDUP_REMOVED lines=13> */
.L_x_3685:
[----:B------:R-:W-:Y:S05]  /*a6f0*/  BSYNC B0 ;  /* 0x0000000000007941 */ /* 0x000fea0003800000 */
.L_x_3684:
        /* <DEDUP_REMOVED lines=8> */
.L_x_3687:
[----:B------:R-:W-:Y:S05]  /*a780*/  BSYNC B0 ;  /* 0x0000000000007941 */ /* 0x000fea0003800000 */
.L_x_3686:
[----:B------:R-:W2:Y:S04]  /*a790*/  LD.E R5, desc[UR42][R16.64+0x218] ;  /* 0x0002182a10057980 */ /* 0x000ea8000c101900 */
[----:B------:R-:W2:Y:S01]  /*a7a0*/  LDL.64 R8, [R1+0xa0] ;  /* 0x0000a00001087983 */ /* 0x000ea20000100a00 */
[----:B------:R-:W-:Y:S05]  /*a7b0*/  WARPSYNC.ALL ;  /* 0x0000000000007948 */ /* 0x000fea0003800000 */
[----:B------:R-:W3:Y:S04]  /*a7c0*/  LDL.64 R14, [R1+0x98] ;  /* 0x00009800010e7983 */ /* 0x000ee80000100a00 */
[----:B0----5:R-:W4:Y:S04]  /*a7d0*/  LDL.64 R6, [R1+0x98] ;  /* 0x0000980001067983 */ /* 0x021f280000100a00 */
        /* <DEDUP_REMOVED lines=15> */
[----:B------:R-:W-:Y:S02]  /*a8d0*/  R2UR UR5, R15 ;  /* 0x000000000f0572ca */ /* 0x000fe400000e0000 */
[----:B------:R-:W3:Y:S11]  /*a8e0*/  LDL R15, [R1+0x54] ;  /* 0x00005400010f7983 */ /* 0x000ef60000100800 */
[----:B------:R-:W-:Y:S01]  /*a8f0*/  HGMMA.64x96x16.F32.BF16 R24, gdesc[UR4], RZ, !UPT, gsb0 ;  /* 0x01600000041879f0 */ /* 0x000fe2000c0018ff */
[----:B----4-:R-:W-:Y:S01]  /*a900*/  VIADD R6, R6, 0x2 ;  /* 0x0000000206067836 */ /* 0x010fe20000000000 */
[----:B------:R-:W-:-:S02]  /*a910*/  R2UR UR6, R8 ;  /* 0x00000000080672ca */ /* 0x000fc400000e0000 */
[----:B------:R-:W-:Y:S02]  /*a920*/  R2UR UR7, R9 ;  /* 0x00000000090772ca */ /* 0x000fe400000e0000 */
[----:B------:R-:W-:Y:S02]  /*a930*/  R2UR UR4, R6 ;  /* 0x00000000060472ca */ /* 0x000fe400000e0000 */
[----:B------:R-:W-:Y:S01]  /*a940*/  R2UR UR5, R7 ;  /* 0x00000000070572ca */ /* 0x000fe200000e0000 */
[----:B------:R-:W-:Y:S02]  /*a950*/  VIADD R10, R10, 0x4 ;  /* 0x000000040a0a7836 */ /* 0x000fe40000000000 */
[----:B------:R-:W-:Y:S02]  /*a960*/  VIADD R6, R4, 0x4 ;  /* 0x0000000404067836 */ /* 0x000fe40000000000 */
[----:B------:R-:W-:Y:S01]  /*a970*/  IMAD.MOV.U32 R7, RZ, RZ, R9 ;  /* 0x000000ffff077224 */ /* 0x000fe200078e0009 */
[----:B------:R-:W-:-:S02]  /*a980*/  WARPGROUP.DEPBAR.LE gsb0, 0x0 ;  /* 0x00008000000079c5 */ /* 0x000fc40000010000 */
        /* <DEDUP_REMOVED lines=25> */
[----:B0-----:R-:W-:Y:S05]  /*ab20*/  @!P1 BRA `(.L_x_3690) ;  /* 0x0000000000049947 */ /* 0x001fea0003800000 */
[----:B------:R-:W-:Y:S01]  /*ab30*/  BPT.TRAP 0x1 ;  /* 0x000000040000795c */ /* 0x000fe20000300000 */
.L_x_3690:
[----:B------:R-:W-:Y:S05]  /*ab40*/  BSYNC B0 ;  /* 0x0000000000007941 */ /* 0x000fea0003800000 */
.L_x_3689:
        /* <DEDUP_REMOVED lines=10> */
.L_x_3692:
[----:B------:R-:W-:Y:S05]  /*abf0*/  BSYNC B0 ;  /* 0x0000000000007941 */ /* 0x000fea0003800000 */
.L_x_3691:
[----:B------:R-:W-:Y:S04]  /*ac00*/  BSSY B0, `(.L_x_3693) ;  /* 0x0000006000007945 */ /* 0x000fe80003800000 */
[----:B-1----:R-:W-:Y:S05]  /*ac10*/  @P0 BRA `(.L_x_3694) ;  /* 0x0000000000100947 */ /* 0x002fea0003800000 */
[----:B-----5:R-:W-:Y:S01]  /*ac20*/  IMAD R4, R4, 0x8, R7 ;  /* 0x0000000804047824 */ /* 0x020fe200078e0207 */
[----:B0-----:R-:W-:-:S04]  /*ac30*/  SHF.L.U32 R5, R6, 0x1f, RZ ;  /* 0x0000001f06057819 */ /* 0x001fc800000006ff */
[----:B------:R-:W0:Y:S02]  /*ac40*/  SYNCS.PHASECHK.TRANS64.TRYWAIT P0, [R4+URZ], R5 ;  /* 0x00000005040075a7 */ /* 0x000e24000800017f */
[----:B0-----:R-:W-:Y:S05]  /*ac50*/  @!P0 BRA `(.L_x_3695) ;  /* 0x000002d8009c8947 */ /* 0x001fea0003800000 */
.L_x_3694:
[----:B------:R-:W-:Y:S05]  /*ac60*/  BSYNC B0 ;  /* 0x0000000000007941 */ /* 0x000fea0003800000 */
.L_x_3693:
[----:B0-----:R-:W2:Y:S04]  /*ac70*/  LDL R5, [R1+0x90] ;  /* 0x0000900001057983 */ /* 0x001ea80000100800 */
[----:B------:R-:W3:Y:S04]  /*ac80*/  LD.E R15, desc[UR42][R16.64+0x218] ;  /* 0x0002182a100f7980 */ /* 0x000ee8000c101900 */
[----:B------:R-:W3:Y:S04]  /*ac90*/  LDL.64 R20, [R1+0x118] ;  /* 0x0001180001147983 */ /* 0x000ee80000100a00 */
[----:B-----5:R-:W4:Y:S04]  /*aca0*/  LDL.64 R6, [R1+0x110] ;  /* 0x0001100001067983 */ /* 0x020f280000100a00 */
[----:B------:R-:W4:Y:S04]  /*acb0*/  LDL.64 R8, [R1+0x110] ;  /* 0x0001100001087983 */ /* 0x000f280000100a00 */
[----:B------:R-:W4:Y:S04]  /*acc0*/  LDL.64 R10, [R1+0x110] ;  /* 0x00011000010a7983 */ /* 0x000f280000100a00 */
[----:B------:R-:W4:Y:S01]  /*acd0*/  LDL.64 R12, [R1+0x110] ;  /* 0x00011000010c7983 */ /* 0x000f220000100a00 */
[----:B------:R-:W-:Y:S05]  /*ace0*/  WARPSYNC.ALL ;  /* 0x0000000000007948 */ /* 0x000fea0003800000 */
[----:B------:R-:W-:Y:S01]  /*acf0*/  WARPGROUP.ARRIVE ;  /* 0x00000000000079c5 */ /* 0x000fe20000000000 */
[----:B--2---:R-:W-:Y:S01]  /*ad00*/  ISETP.NE.U32.AND P0, PT, R5, RZ, PT ;  /* 0x000000ff0500720c */ /* 0x004fe20003f05070 */
[----:B---3--:R-:W-:-:S02]  /*ad10*/  IMAD R4, R15, 0xc00, R20 ;  /* 0x00000c000f047824 */ /* 0x008fc400078e0214 */
[----:B------:R-:W-:Y:S01]  /*ad20*/  IMAD.MOV.U32 R5, RZ, RZ, R21 ;  /* 0x000000ffff057224 */ /* 0x000fe200078e0015 */
[----:B------:R-:W2:Y:S01]  /*ad30*/  LDL.64 R14, [R1+0x110] ;  /* 0x00011000010e7983 */ /* 0x000ea20000100a00 */
[----:B----4-:R-:W-:Y:S02]  /*ad40*/  R2UR UR4, R6 ;  /* 0x00000000060472ca */ /* 0x010fe400000e0000 */
[----:B------:R-:W-:Y:S02]  /*ad50*/  R2UR UR6, R4 ;  /* 0x00000000040672ca */ /* 0x000fe400000e0000 */
[----:B------:R-:W-:Y:S02]  /*ad60*/  R2UR UR7, R5 ;  /* 0x00000000050772ca */ /* 0x000fe400000e0000 */
[----:B------:R-:W-:Y:S02]  /*ad70*/  R2UR UR5, R7 ;  /* 0x00000000070572ca */ /* 0x000fe400000e0000 */
[----:B------:R-:W-:-:S11]  /*ad80*/  VOTEU.ANY UP0, P0 ;  /* 0x00000000003f7886 */ /* 0x000fd60000000100 */
        /* <DEDUP_REMOVED lines=129> */
[----:B---3--:R-:W-:Y:S01]  /*b5a0*/  VIADD R8, R8, 0xc02 ;  /* 0x00000c0208087836 */ /* 0x008fe20000000000 */
[----:B------:R-:W-:Y:S02]  /*b5b0*/  WARPGROUP.DEPBAR.LE gsb0, 0x0 ;  /* 0x00008000000079c5 */ /* 0x000fe40000010000 */
[----:B------:R-:W-:-:S09]  /*b5c0*/  WARPGROUP.ARRIVE ;  /* 0x00000000000079c5 */ /* 0x000fd20000000000 */
[----:B------:R-:W-:Y:S01]  /*b5d0*/  HGMMA.64x96x16.F32.BF16 R24, gdesc[UR4], R24, gsb0 ;  /* 0x01600000041879f0 */ /* 0x000fe20008001818 */
[----:B------:R-:W-:Y:S01]  /*b5e0*/  VIADD R20, R4, 0x902 ;  /* 0x0000090204147836 */ /* 0x000fe20000000000 */
        /* <DEDUP_REMOVED lines=22> */
[----:B------:R-:W0:Y:S01]  /*b750*/  S2R R72, SR_TID.X ;  /* 0x0000000000487919 */ /* 0x000e220000002100 */
[----:B------:R-:W-:Y:S04]  /*b760*/  STL [R1+0x90], R2 ;  /* 0x0000900201007387 */ /* 0x000fe80000100800 */
[----:B------:R-:W-:Y:S01]  /*b770*/  STL [R1+0x90], R2 ;  /* 0x0000900201007387 */ /* 0x000fe20000100800 */
[----:B------:R-:W-:-:S02]  /*b780*/  WARPGROUP.DEPBAR.LE gsb0, 0x0 ;  /* 0x00008000000079c5 */ /* 0x000fc40000010000 */
[----:B------:R-:W-:-:S06]  /*b790*/  WARPGROUP.ARRIVE ;  /* 0x00000000000079c5 */ /* 0x000fcc0000000000 */
[----:B------:R-:W-:Y:S01]  /*b7a0*/  HGMMA.64x96x16.F32.BF16 R24, gdesc[UR4], R24, gsb0 ;  /* 0x01600000041879f0 */ /* 0x000fe20008001818 */
[----:B0-----:R-:W-:Y:S01]  /*b7b0*/  LOP3.LUT R72, R72, 0x7f, RZ, 0xc0, !PT ;  /* 0x0000007f48487812 */ /* 0x001fe200078ec0ff */
[----:B------:R-:W-:Y:S03]  /*b7c0*/  STL [R1+0x90], R2 ;  /* 0x0000900201007387 */ /* 0x000fe60000100800 */
[----:B------:R-:W-:Y:S01]  /*b7d0*/  ISETP.NE.AND P0, PT, R72, RZ, PT ;  /* 0x000000ff4800720c */ /* 0x000fe20003f05270 */
        /* <DEDUP_REMOVED lines=22> */
[----:B------:R-:W3:Y:S04]  /*b940*/  LDL R72, [R1+0x13c] ;  /* 0x00013c0001487983 */ /* 0x000ee80000100800 */
[----:B------:R-:W4:Y:S04]  /*b950*/  LDL R73, [R1+0x70] ;  /* 0x0000700001497983 */ /* 0x000f280000100800 */
[----:B------:R-:W3:Y:S04]  /*b960*/  LDL.64 R12, [R1+0x160] ;  /* 0x00016000010c7983 */ /* 0x000ee80000100a00 */
[----:B------:R-:W4:Y:S04]  /*b970*/  LDL R74, [R1+0x168] ;  /* 0x00016800014a7983 */ /* 0x000f280000100800 */
[----:B------:R-:W4:Y:S04]  /*b980*/  LDL.128 R8, [R1+0x150] ;  /* 0x0001500001087983 */ /* 0x000f280000100c00 */
[----:B-1----:R-:W4:Y:S04]  /*b990*/  LDL.128 R4, [R1+0x140] ;  /* 0x0001400001047983 */ /* 0x002f280000100c00 */
[----:B--2---:R-:W2:Y:S01]  /*b9a0*/  LD.E R21, desc[UR42][R20.64] ;  /* 0x0000002a14157980 */ /* 0x004ea2000c101900 */
[----:B---3--:R-:W-:-:S02]  /*b9b0*/  ISETP.NE.AND P1, PT, R12, 0x1, PT ;  /* 0x000000010c00780c */ /* 0x008fc40003f25270 */
[----:B----4-:R-:W-:Y:S01]  /*b9c0*/  ISETP.GE.AND P2, PT, R9, 0x1, PT ;  /* 0x000000010900780c */ /* 0x010fe20003f46270 */
[----:B------:R-:W-:Y:S01]  /*b9d0*/  BSSY B0, `(.L_x_3696) ;  /* 0x000009e000007945 */ /* 0x000fe20003800000 */
        /* <DEDUP_REMOVED lines=10> */
[----:B------:R1:W2:Y:S01]  /*ba80*/  MUFU.TANH R82, R41 ;  /* 0x0000002900527308 */ /* 0x0002a20000002400 */
[-C--:B------:R-:W-:Y:S01]  /*ba90*/  FMUL.FTZ R19, R25, R21.reuse ;  /* 0x0000001519137220 */ /* 0x080fe20000410000 */
[----:B------:R-:W-:Y:S01]  /*baa0*/  FMUL.FTZ R25, R31, R21 ;  /* 0x000000151f197220 */ /* 0x000fe20000410000 */
[----:B-1----:R-:W-:-:S05]  /*bab0*/  SHF.R.S32.HI R41, RZ, 0x1f, R72 ;  /* 0x0000001fff297819 */ /* 0x002fca0000011448 */
[----:B------:R1:W3:Y:S01]  /*bac0*/  MUFU.TANH R81, R40 ;  /* 0x0000002800517308 */ /* 0x0002e20000002400 */
[-C--:B------:R-:W-:Y:S01]  /*bad0*/  FMUL.FTZ R31, R43, R21.reuse ;  /* 0x000000152b1f7220 */ /* 0x080fe20000410000 */
[-C--:B------:R-:W-:Y:S01]  /*bae0*/  FMUL.FTZ R14, R24, R21.reuse ;  /* 0x00000015180e7220 */ /* 0x080fe20000410000 */
[----:B-1----:R-:W-:Y:S01]  /*baf0*/  LEA.HI R40, R41, R72, RZ, 0x7 ;  /* 0x0000004829287211 */ /* 0x002fe200078f38ff */
[----:B------:R-:W-:-:S03]  /*bb00*/  FMUL.FTZ R24, R30, R21 ;  /* 0x000000151e187220 */ /* 0x000fc60000410000 */
[----:B------:R-:W-:Y:S01]  /*bb10*/  LOP3.LUT R43, R40, 0xffffff80, RZ, 0xc0, !PT ;  /* 0xffffff80282b7812 */ /* 0x000fe200078ec0ff */
[-C--:B------:R-:W-:Y:S01]  /*bb20*/  FMUL.FTZ R30, R42, R21.reuse ;  /* 0x000000152a1e7220 */ /* 0x080fe20000410000 */
[----:B------:R-:W-:-:S03]  /*bb30*/  FMUL.FTZ R42, R53, R21 ;  /* 0x00000015352a7220 */ /* 0x000fc60000410000 */
[----:B------:R-:W-:Y:S01]  /*bb40*/  IMAD.IADD R43, R72, 0x1, -R43 ;  /* 0x00000001482b7824 */ /* 0x000fe200078e0a2b */
[----:B------:R1:W4:Y:S01]  /*bb50*/  MUFU.TANH R83, R42 ;  /* 0x0000002a00537308 */ /* 0x0003220000002400 */
[-C--:B------:R-:W-:Y:S01]  /*bb60*/  FMUL.FTZ R20, R28, R21.reuse ;  /* 0x000000151c147220 */ /* 0x080fe20000410000 */
[-C--:B------:R-:W-:Y:S01]  /*bb70*/  FMUL.FTZ R28, R38, R21.reuse ;  /* 0x00000015261c7220 */ /* 0x080fe20000410000 */
[-C--:B------:R-:W-:Y:S01]  /*bb80*/  FMUL.FTZ R38, R44, R21.reuse ;  /* 0x000000152c267220 */ /* 0x080fe20000410000 */
[----:B------:R-:W-:Y:S02]  /*bb90*/  LEA.HI R41, R41, R72, RZ, 0x2 ;  /* 0x0000004829297211 */ /* 0x000fe400078f10ff */
[----:B-1----:R-:W-:Y:S01]  /*bba0*/  SHF.R.S32.HI R42, RZ, 0x1f, R43 ;  /* 0x0000001fff2a7819 */ /* 0x002fe2000001142b */
[-C--:B------:R-:W-:Y:S01]  /*bbb0*/  FMUL.FTZ R76, R29, R21.reuse ;  /* 0x000000151d4c7220 */ /* 0x080fe20000410000 */
[----:B------:R-:W-:Y:S02]  /*bbc0*/  FMUL.FTZ R29, R39, R21 ;  /* 0x00000015271d7220 */ /* 0x000fe40000410000 */
[----:B------:R-:W-:Y:S01]  /*bbd0*/  LEA.HI R44, R42, R43, RZ, 0x2 ;  /* 0x0000002b2a2c7211 */ /* 0x000fe200078f10ff */
[-C--:B------:R-:W-:Y:S01]  /*bbe0*/  FMUL.FTZ R39, R45, R21.reuse ;  /* 0x000000152d277220 */ /* 0x080fe20000410000 */
[----:B------:R-:W-:Y:S01]  /*bbf0*/  FMUL.FTZ R75, R46, R21 ;  /* 0x000000152e4b7220 */ /* 0x000fe20000410000 */
[----:B------:R-:W-:-:S02]  /*bc00*/  LOP3.LUT R41, R41, 0xfffffffc, RZ, 0xc0, !PT ;  /* 0xfffffffc29297812 */ /* 0x000fc400078ec0ff */
        /* <DEDUP_REMOVED lines=19> */
[----:B------:R-:W-:-:S04]  /*bd40*/  @P1 IMAD.HI.U32 R13, R46, R13, RZ ;  /* 0x0000000d2e0d1227 */ /* 0x000fc800078e00ff */
[-C--:B------:R-:W-:Y:S01]  /*bd50*/  FMUL.FTZ R77, R32, R21.reuse ;  /* 0x00000015204d7220 */ /* 0x080fe20000410000 */
[----:B------:R-:W-:Y:S01]  /*bd60*/  FMUL.FTZ R32, R48, R21 ;  /* 0x0000001530207220 */ /* 0x000fe20000410000 */
[----:B------:R-:W-:-:S03]  /*bd70*/  @P1 SHF.R.U32.HI R46, RZ, R74, R13 ;  /* 0x0000004aff2e1219 */ /* 0x000fc6000001160d */
[----:B------:R1:W0:Y:S01]  /*bd80*/  MUFU.TANH R79, R32 ;  /* 0x00000020004f7308 */ /* 0x0002220000002400 */
[----:B------:R-:W-:Y:S01]  /*bd90*/  LOP3.LUT R44, R44, 0x7ffffffc, RZ, 0xc0, !PT ;  /* 0x7ffffffc2c2c7812 */ /* 0x000fe200078ec0ff */
[----:B------:R-:W-:Y:S01]  /*bda0*/  IMAD.MOV.U32 R41, RZ, RZ, -0x60 ;  /* 0xffffffa0ff297424 */ /* 0x000fe200078e00ff */
[----:B------:R-:W2:Y:S01]  /*bdb0*/  SHFL.IDX PT, R40, R46, RZ, 0x1c1f ;  /* 0x001c1fff2e287589 */ /* 0x000ea200000e0000 */
[-C--:B------:R-:W-:Y:S01]  /*bdc0*/  FMUL.FTZ R48, R50, R21.reuse ;  /* 0x0000001532307220 */ /* 0x080fe20000410000 */
[-C--:B-1----:R-:W-:Y:S01]  /*bdd0*/  FMUL.FTZ R32, R57, R21.reuse ;  /* 0x0000001539207220 */ /* 0x082fe20000410000 */
        /* <DEDUP_REMOVED lines=21> */
[----:B------:R-:W-:Y:S01]  /*bf30*/  FMUL.FTZ R21, R71, R21 ;  /* 0x0000001547157220 */ /* 0x000fe20000410000 */
[----:B------:R-:W-:Y:S01]  /*bf40*/  IMAD R41, R0, R41, 0x1 ;  /* 0x0000000100297424 */ /* 0x000fe200078e0229 */
[----:B------:R-:W1:Y:S03]  /*bf50*/  MUFU.TANH R14, R14 ;  /* 0x0000000e000e7308 */ /* 0x000e660000002400 */
[----:B------:R-:W-:Y:S01]  /*bf60*/  IMAD R41, R44, -0x2, R41 ;  /* 0xfffffffe2c297824 */ /* 0x000fe200078e0229 */
[----:B------:R-:W-:-:S04]  /*bf70*/  LOP3.LUT R43, RZ, R6, RZ, 0x33, !PT ;  /* 0x00000006ff2b7212 */ /* 0x000fc800078e33ff */
[----:B------:R-:W0:Y:S01]  /*bf80*/  MUFU.TANH R19, R19 ;  /* 0x0000001300137308 */ /* 0x000e220000002400 */
[----:B------:R-:W-:-:S07]  /*bf90*/  IADD3 R12, -R4, R41, R5 ;  /* 0x00000029040c7210 */ /* 0x000fce0007ffe105 */
        /* <DEDUP_REMOVED lines=40> */
[----:B------:R-:W0:Y:S01]  /*c220*/  MUFU.TANH R21, R21 ;  /* 0x0000001500157308 */ /* 0x000e220000002400 */
[----:B------:R-:W-:-:S02]  /*c230*/  IMAD.IADD R44, R12, 0x1, R7 ;  /* 0x000000010c2c7824 */ /* 0x000fc400078e0207 */
[----:B------:R-:W-:Y:S02]  /*c240*/  IMAD.IADD R43, R12, 0x1, R43 ;  /* 0x000000010c2b7824 */ /* 0x000fe400078e022b */
[----:B------:R-:W-:Y:S02]  /*c250*/  IMAD R67, R0, -0x60, R8 ;  /* 0xffffffa000437824 */ /* 0x000fe400078e0208 */
[----:B------:R-:W-:Y:S02]  /*c260*/  VIADD R71, R41, 0xffffffff ;  /* 0xffffffff29477836 */ /* 0x000fe40000000000 */
[--C-:B--2---:R-:W-:Y:S02]  /*c270*/  IMAD.IADD R6, R44, 0x1, R40.reuse ;  /* 0x000000012c067824 */ /* 0x104fe400078e0228 */
[----:B------:R-:W-:Y:S01]  /*c280*/  IMAD.IADD R7, R43, 0x1, R40 ;  /* 0x000000012b077824 */ /* 0x000fe200078e0228 */
[----:B-1-34-:R-:W-:Y:S06]  /*c290*/  @!P2 BRA `(.L_x_3697) ;  /* 0x000000000044a947 */ /* 0x01afec0003800000 */
[----:B------:R-:W-:Y:S01]  /*c2a0*/  IADD3 R8, -R4, R5, R40 ;  /* 0x0000000504087210 */ /* 0x000fe20007ffe128 */
[----:B------:R-:W-:Y:S03]  /*c2b0*/  BSSY B1, `(.L_x_3698) ;  /* 0x000000c000017945 */ /* 0x000fe60003800000 */
[----:B------:R-:W-:-:S13]  /*c2c0*/  ISETP.GT.AND P1, PT, R8, -0x1, PT ;  /* 0xffffffff0800780c */ /* 0x000fda0003f24270 */
[----:B------:R-:W-:Y:S05]  /*c2d0*/  @P1 BRA `(.L_x_3699) ;  /* 0x0000000000181947 */ /* 0x000fea0003800000 */
[----:B------:R-:W-:Y:S02]  /*c2e0*/  ISETP.NE.AND P1, PT, R9, 0x1, PT ;  /* 0x000000010900780c */ /* 0x000fe40003f25270 */
[----:B------:R-:W-:-:S11]  /*c2f0*/  LOP3.LUT R41, RZ, R8, RZ, 0x33, !PT ;  /* 0x00000008ff297212 */ /* 0x000fd600078e33ff */
[----:B------:R-:W-:-:S05]  /*c300*/  @P1 IMAD.HI.U32 R8, R41, R10, RZ ;  /* 0x0000000a29081227 */ /* 0x000fca00078e00ff */
[----:B------:R-:W-:-:S04]  /*c310*/  @P1 SHF.R.U32.HI R41, RZ, R11, R8 ;  /* 0x0000000bff291219 */ /* 0x000fc80000011608 */
[----:B------:R-:W-:Y:S01]  /*c320*/  LOP3.LUT R8, RZ, R41, RZ, 0x33, !PT ;  /* 0x00000029ff087212 */ /* 0x000fe200078e33ff */
[----:B------:R-:W-:Y:S06]  /*c330*/  BRA `(.L_x_3700) ;  /* 0x00000000000c7947 */ /* 0x000fec0003800000 */
.L_x_3699:
[----:B------:R-:W-:-:S13]  /*c340*/  ISETP.NE.AND P1, PT, R9, 0x1, PT ;  /* 0x000000010900780c */ /* 0x000fda0003f25270 */
[----:B------:R-:W-:-:S05]  /*c350*/  @P1 IMAD.HI.U32 R12, R8, R10, RZ ;  /* 0x0000000a080c1227 */ /* 0x000fca00078e00ff */
[----:B------:R-:W-:-:S07]  /*c360*/  @P1 SHF.R.U32.HI R8, RZ, R11, R12 ;  /* 0x0000000bff081219 */ /* 0x000fce000001160c */
.L_x_3700:
[----:B------:R-:W-:Y:S05]  /*c370*/  BSYNC B1 ;  /* 0x0000000000017941 */ /* 0x000fea0003800000 */
.L_x_3698:
[----:B------:R-:W-:-:S05]  /*c380*/  IMAD R8, R8, R9, R71 ;  /* 0x0000000908087224 */ /* 0x000fca00078e0247 */
[----:B------:R-:W-:Y:S02]  /*c390*/  VIMNMX R7, R7, R8, !PT ;  /* 0x0000000807077248 */ /* 0x000fe40007fe0100 */
[----:B------:R-:W-:-:S07]  /*c3a0*/  VIADDMNMX R6, R8, R9, R6, PT ;  /* 0x0000000908067246 */ /* 0x000fce0003800106 */
.L_x_3697:
[----:B------:R-:W-:Y:S05]  /*c3b0*/  BSYNC B0 ;  /* 0x0000000000007941 */ /* 0x000fea0003800000 */
.L_x_3696:
[C---:B------:R-:W-:Y:S01]  /*c3c0*/  ISETP.GE.AND P1, PT, R67.reuse, 0x9, PT ;  /* 0x000000094300780c */ /* 0x040fe20003f26270 */
[----:B------:R-:W1:Y:S01]  /*c3d0*/  SHFL.IDX PT, R46, R46, 0x1, 0x1c1f ;  /* 0x003c1f002e2e7f89 */ /* 0x000e6200000e0000 */
[----:B------:R-:W-:Y:S01]  /*c3e0*/  ISETP.GE.AND P2, PT, R67, 0x2, PT ;  /* 0x000000024300780c */ /* 0x000fe20003f46270 */
[----:B------:R-:W-:Y:S01]  /*c3f0*/  BSSY B0, `(.L_x_3701) ;  /* 0x0000087000007945 */ /* 0x000fe20003800000 */
[----:B------:R-:W-:Y:S02]  /*c400*/  P2R R73, PR, RZ, 0x2 ;  /* 0x00000002ff497803 */ /* 0x000fe40000000000 */
[----:B------:R-:W-:Y:S02]  /*c410*/  ISETP.GT.AND P1, PT, R7, 0x8, !P1 ;  /* 0x000000080700780c */ /* 0x000fe40004f24270 */
[----:B------:R-:W-:Y:S02]  /*c420*/  P2R R41, PR, RZ, 0x4 ;  /* 0x00000004ff297803 */ /* 0x000fe40000000000 */
[----:B------:R-:W-:-:S02]  /*c430*/  ISETP.LT.OR P1, PT, R6, 0x9, P1 ;  /* 0x000000090600780c */ /* 0x000fc40000f21670 */
[----:B------:R-:W-:Y:S02]  /*c440*/  ISETP.GT.AND P2, PT, R7, 0x1, !P2 ;  /* 0x000000010700780c */ /* 0x000fe40005744270 */
[----:B------:R-:W-:Y:S02]  /*c450*/  ISETP.GE.AND P3, PT, R67, 0xa, PT ;  /* 0x0000000a4300780c */ /* 0x000fe40003f66270 */
[----:B0-----:R-:W-:Y:S02]  /*c460*/  FSEL R170, R20, -INF , !P1 ;  /* 0xff80000014aa7808 */ /* 0x001fe40004800000 */
[----:B------:R-:W-:Y:S02]  /*c470*/  ISETP.LT.OR P2, PT, R6, 0x2, P2 ;  /* 0x000000020600780c */ /* 0x000fe40001741670 */
[----:B------:R-:W-:Y:S02]  /*c480*/  ISETP.GT.AND P1, PT, R7, 0x9, !P3 ;  /* 0x000000090700780c */ /* 0x000fe40005f24270 */
[----:B------:R-:W-:-:S02]  /*c490*/  FSEL R168, R19, -INF , !P2 ;  /* 0xff80000013a87808 */ /* 0x000fc40005000000 */
[----:B------:R-:W-:Y:S01]  /*c4a0*/  ISETP.LT.OR P1, PT, R6, 0xa, P1 ;  /* 0x0000000a0600780c */ /* 0x000fe20000f21670 */
[----:B-1----:R-:W-:Y:S01]  /*c4b0*/  IMAD.IADD R8, R44, 0x1, R46 ;  /* 0x000000012c087824 */ /* 0x002fe200078e022e */
        /* <DEDUP_REMOVED lines=75> */
[----:B------:R-:W-:Y:S02]  /*c970*/  P2R R19, PR, RZ, 0x8 ;  /* 0x00000008ff137803 */ /* 0x000fe40000000000 */
[----:B------:R-:W-:-:S02]  /*c980*/  FSEL R40, R85, -INF , !P1 ;  /* 0xff80000055287808 */ /* 0x000fc40004800000 */
        /* <DEDUP_REMOVED lines=38> */
.L_x_3704:
[----:B------:R-:W-:-:S13]  /*cbf0*/  ISETP.NE.AND P6, PT, R9, 0x1, PT ;  /* 0x000000010900780c */ /* 0x000fda0003fc5270 */
[----:B------:R-:W-:-:S05]  /*cc00*/  @P6 IMAD.HI.U32 R10, R4, R10, RZ ;  /* 0x0000000a040a6227 */ /* 0x000fca00078e00ff */
[----:B------:R-:W-:-:S07]  /*cc10*/  @P6 SHF.R.U32.HI R4, RZ, R11, R10 ;  /* 0x0000000bff046219 */ /* 0x000fce000001160a */
.L_x_3705:
[----:B------:R-:W-:Y:S05]  /*cc20*/  BSYNC B1 ;  /* 0x0000000000017941 */ /* 0x000fea0003800000 */
.L_x_3703:
[----:B------:R-:W-:-:S05]  /*cc30*/  IMAD R4, R4, R9, R71 ;  /* 0x0000000904047224 */ /* 0x000fca00078e0247 */
[----:B------:R-:W-:Y:S02]  /*cc40*/  VIADDMNMX R8, R4, R9, R8, PT ;  /* 0x0000000904087246 */ /* 0x000fe40003800108 */
[----:B------:R-:W-:-:S07]  /*cc50*/  VIMNMX R7, R7, R4, !PT ;  /* 0x0000000407077248 */ /* 0x000fce0007fe0100 */
.L_x_3702:
[----:B------:R-:W-:Y:S05]  /*cc60*/  BSYNC B0 ;  /* 0x0000000000007941 */ /* 0x000fea0003800000 */
.L_x_3701:
[----:B------:R-:W-:Y:S02]  /*cc70*/  ISETP.GT.AND P5, PT, R7, RZ, !P5 ;  /* 0x000000ff0700720c */ /* 0x000fe40006fa4270 */
        /* <DEDUP_REMOVED lines=59> */
[----:B------:R-:W-:Y:S01]  /*d030*/  ISETP.NE.AND P5, PT, R93, RZ, PT ;  /* 0x000000ff5d00720c */ /* 0x000fe20003fa5270 */
[----:B------:R-:W2:Y:S03]  /*d040*/  LDL R52, [R1+0x460] ;  /* 0x0004600001347983 */ /* 0x000ea60000100800 */
        /* <DEDUP_REMOVED lines=11> */
[C---:B------:R-:W-:Y:S02]  /*d100*/  ISETP.GT.AND P5, PT, R7.reuse, 0x48, !P6 ;  /* 0x000000480700780c */ /* 0x040fe400077a4270 */
[----:B------:R-:W-:Y:S02]  /*d110*/  ISETP.NE.AND P6, PT, R14, RZ, PT ;  /* 0x000000ff0e00720c */ /* 0x000fe40003fc5270 */
[----:B------:R-:W3:Y:S01]  /*d120*/  LDL.64 R14, [R1+0x440] ;  /* 0x00044000010e7983 */ /* 0x000ee20000100a00 */
[----:B------:R-:W-:Y:S02]  /*d130*/  ISETP.LT.OR P5, PT, R8, 0x49, P5 ;  /* 0x000000490800780c */ /* 0x000fe40002fa1670 */
[----:B------:R-:W-:Y:S02]  /*d140*/  ISETP.GT.AND P1, PT, R7, 0x49, !P1 ;  /* 0x000000490700780c */ /* 0x000fe40004f24270 */
[----:B------:R-:W-:-:S02]  /*d150*/  FSEL R24, R59, -INF , !P5 ;  /* 0xff8000003b187808 */ /* 0x000fc40006800000 */
[C---:B------:R-:W-:Y:S02]  /*d160*/  ISETP.GT.AND P2, PT, R7.reuse, 0x50, !P2 ;  /* 0x000000500700780c */ /* 0x040fe40005744270 */
[C---:B------:R-:W-:Y:S02]  /*d170*/  ISETP.LT.OR P1, PT, R8.reuse, 0x4a, P1 ;  /* 0x0000004a0800780c */ /* 0x040fe40000f21670 */
[C---:B------:R-:W-:Y:S02]  /*d180*/  ISETP.GT.AND P3, PT, R7.reuse, 0x51, !P3 ;  /* 0x000000510700780c */ /* 0x040fe40005f64270 */
[----:B------:R-:W-:Y:S02]  /*d190*/  ISETP.LT.OR P2, PT, R8, 0x51, P2 ;  /* 0x000000510800780c */ /* 0x000fe40001741670 */
[----:B------:R-:W-:Y:S02]  /*d1a0*/  FSEL R48, R32, -INF , !P1 ;  /* 0xff80000020307808 */ /* 0x000fe40004800000 */
[----:B------:R-:W-:-:S02]  /*d1b0*/  ISETP.GT.AND P4, PT, R7, 0x58, !P4 ;  /* 0x000000580700780c */ /* 0x000fc40006784270 */
[----:B------:R-:W-:Y:S02]  /*d1c0*/  ISETP.LT.OR P3, PT, R8, 0x52, P3 ;  /* 0x000000520800780c */ /* 0x000fe40001f61670 */
[----:B------:R-:W-:Y:S02]  /*d1d0*/  FSEL R32, R50, -INF , !P2 ;  /* 0xff80000032207808 */ /* 0x000fe40005000000 */
[----:B------:R-:W-:Y:S02]  /*d1e0*/  ISETP.GT.AND P1, PT, R7, 0x59, !P6 ;  /* 0x000000590700780c */ /* 0x000fe40007724270 */
[C---:B------:R-:W-:Y:S02]  /*d1f0*/  ISETP.LT.OR P4, PT, R8.reuse, 0x59, P4 ;  /* 0x000000590800780c */ /* 0x040fe40002781670 */
[----:B------:R-:W-:Y:S02]  /*d200*/  FSEL R49, R51, -INF , !P3 ;  /* 0xff80000033317808 */ /* 0x000fe40005800000 */
[----:B------:R-:W-:-:S02]  /*d210*/  ISETP.LT.OR P1, PT, R8, 0x5a, P1 ;  /* 0x0000005a0800780c */ /* 0x000fc40000f21670 */
[----:B------:R-:W-:Y:S02]  /*d220*/  FSEL R50, R13, -INF , !P4 ;  /* 0xff8000000d327808 */ /* 0x000fe40006000000 */
[----:B------:R-:W-:Y:S02]  /*d230*/  FSEL R51, R21, -INF , !P1 ;  /* 0xff80000015337808 */ /* 0x000fe40004800000 */
[----:B---3--:R-:W-:-:S04]  /*d240*/  FMNMX.FTZ R4, R82, R14, !PT ;  /* 0x0000000e52047209 */ /* 0x008fc80007810000 */
        /* <DEDUP_REMOVED lines=50> */
[----:B------:R-:W3:Y:S01]  /*d570*/  LDL.64 R4, [R1+0x450] ;  /* 0x0004500001047983 */ /* 0x000ee20000100a00 */
[----:B0-----:R-:W-:-:S03]  /*d580*/  FMNMX.FTZ R8, R9, R10, !PT ;  /* 0x0000000a09087209 */ /* 0x001fc60007810000 */
[----:B------:R0:W-:Y:S04]  /*d590*/  STL.64 [R1+0x440], R6 ;  /* 0x0004400601007387 */ /* 0x0001e80000100a00 */
[----:B------:R-:W4:Y:S04]  /*d5a0*/  LDL R10, [R1+0x444] ;  /* 0x00044400010a7983 */ /* 0x000f280000100800 */
[----:B------:R-:W-:Y:S04]  /*d5b0*/  STL [R1+0x440], R8 ;  /* 0x0004400801007387 */ /* 0x000fe80000100800 */
[----:B------:R-:W2:Y:S04]  /*d5c0*/  LDL R11, [R1+0x440] ;  /* 0x00044000010b7983 */ /* 0x000ea80000100800 */
[----:B----4-:R-:W1:Y:S01]  /*d5d0*/  SHFL.BFLY PT, R7, R10, 0x2, 0x1f ;  /* 0x0c401f000a077f89 */ /* 0x010e6200000e0000 */
[----:B--2---:R-:W-:Y:S01]  /*d5e0*/  FMUL.FTZ R9, R52, R11 ;  /* 0x0000000b34097220 */ /* 0x004fe20000410000 */
[----:B------:R-:W-:-:S04]  /*d5f0*/  FSETP.NEU.FTZ.AND P1, PT, R11, -INF , PT ;  /* 0xff8000000b00780b */ /* 0x000fc80003f3d000 */
[----:B------:R-:W-:-:S05]  /*d600*/  FSEL R9, R9, RZ, P1 ;  /* 0x000000ff09097208 */ /* 0x000fca0000800000 */
[----:B0-----:R-:W-:Y:S01]  /*d610*/  FFMA.FTZ R6, R80, R52, -R9 ;  /* 0x0000003450067223 */ /* 0x001fe20000010809 */
[----:B-1----:R-:W-:-:S03]  /*d620*/  FMNMX.FTZ R7, R7, R10, !PT ;  /* 0x0000000a07077209 */ /* 0x002fc60007810000 */
[----:B------:R0:W-:Y:S02]  /*d630*/  MUFU.EX2 R47, R6 ;  /* 0x00000006002f7308 */ /* 0x0001e40000000800 */
[----:B0-----:R-:W0:Y:S01]  /*d640*/  SHFL.BFLY PT, R6, R7, 0x1, 0x1f ;  /* 0x0c201f0007067f89 */ /* 0x001e2200000e0000 */
[----:B------:R-:W-:Y:S01]  /*d650*/  FSEL R11, R11, RZ, P1 ;  /* 0x000000ff0b0b7208 */ /* 0x000fe20000800000 */
[-CC-:B------:R-:W-:Y:S01]  /*d660*/  FFMA.FTZ R13, R82, R52.reuse, -R9.reuse ;  /* 0x00000034520d7223 */ /* 0x180fe20000010809 */
[----:B------:R-:W-:-:S03]  /*d670*/  FFMA.FTZ R21, R34, R52, -R9 ;  /* 0x0000003422157223 */ /* 0x000fc60000010809 */
[----:B------:R-:W-:Y:S01]  /*d680*/  FADD.FTZ R11, R14, -R11 ;  /* 0x8000000b0e0b7221 */ /* 0x000fe20000010000 */
[----:B0-----:R-:W-:-:S04]  /*d690*/  FMNMX.FTZ R6, R7, R6, !PT ;  /* 0x0000000607067209 */ /* 0x001fc80007810000 */
[C---:B------:R-:W-:Y:S01]  /*d6a0*/  FSETP.NEU.FTZ.AND P1, PT, R6.reuse, -INF , PT ;  /* 0xff8000000600780b */ /* 0x040fe20003f3d000 */
[----:B------:R-:W-:-:S03]  /*d6b0*/  FMUL.FTZ R7, R6, R52 ;  /* 0x0000003406077220 */ /* 0x000fc60000410000 */
[----:B------:R-:W-:Y:S02]  /*d6c0*/  FSEL R8, R6, RZ, P1 ;  /* 0x000000ff06087208 */ /* 0x000fe40000800000 */
[----:B------:R-:W-:-:S03]  /*d6d0*/  FSEL R7, R7, RZ, P1 ;  /* 0x000000ff07077208 */ /* 0x000fc60000800000 */
[----:B------:R-:W-:Y:S01]  /*d6e0*/  FADD.FTZ R15, R15, -R8 ;  /* 0x800000080f0f7221 */ /* 0x000fe20000010000 */
[-C--:B------:R-:W-:Y:S01]  /*d6f0*/  FMUL.FTZ R11, R11, R52.reuse ;  /* 0x000000340b0b7220 */ /* 0x080fe20000410000 */
[-C--:B------:R-:W-:Y:S01]  /*d700*/  FFMA.FTZ R34, R44, R52.reuse, -R7 ;  /* 0x000000342c227223 */ /* 0x080fe20000010807 */
[-CC-:B------:R-:W-:Y:S01]  /*d710*/  FFMA.FTZ R168, R168, R52.reuse, -R9.reuse ;  /* 0x00000034a8a87223 */ /* 0x180fe20000010809 */
[----:B------:R-:W-:Y:S01]  /*d720*/  FMUL.FTZ R15, R52, R15 ;  /* 0x0000000f340f7220 */ /* 0x000fe20000410000 */
[-C--:B------:R-:W-:Y:S01]  /*d730*/  FFMA.FTZ R185, R36, R52.reuse, -R9 ;  /* 0x0000003424b97223 */ /* 0x080fe20000010809 */
[-CC-:B------:R-:W-:Y:S01]  /*d740*/  FFMA.FTZ R169, R46, R52.reuse, -R7.reuse ;  /* 0x000000342ea97223 */ /* 0x180fe20000010807 */
[----:B------:R-:W-:Y:S01]  /*d750*/  MUFU.EX2 R13, R13 ;  /* 0x0000000d000d7308 */ /* 0x000fe20000000800 */
[-C--:B------:R-:W-:Y:S01]  /*d760*/  FFMA.FTZ R208, R30, R52.reuse, -R7 ;  /* 0x000000341ed07223 */ /* 0x080fe20000010807 */
[-C--:B------:R-:W-:Y:S01]  /*d770*/  FFMA.FTZ R170, R170, R52.reuse, -R9 ;  /* 0x00000034aaaa7223 */ /* 0x080fe20000010809 */
[----:B------:R-:W-:-:S05]  /*d780*/  FFMA.FTZ R171, R43, R52, -R7 ;  /* 0x000000342bab7223 */ /* 0x000fca0000010807 */
[----:B------:R-:W3:Y:S01]  /*d790*/  MUFU.EX2 R36, R11 ;  /* 0x0000000b00247308 */ /* 0x000ee20000000800 */
[-CC-:B------:R-:W-:Y:S01]  /*d7a0*/  FFMA.FTZ R186, R20, R52.reuse, -R9.reuse ;  /* 0x0000003414ba7223 */ /* 0x180fe20000010809 */
[----:B------:R-:W-:-:S06]  /*d7b0*/  FFMA.FTZ R20, R12, R52, -R9 ;  /* 0x000000340c147223 */ /* 0x000fcc0000010809 */
[----:B------:R-:W-:Y:S01]  /*d7c0*/  MUFU.EX2 R34, R34 ;  /* 0x0000002200227308 */ /* 0x000fe20000000800 */
[----:B------:R-:W-:-:S07]  /*d7d0*/  FFMA.FTZ R12, R41, R52, -R7 ;  /* 0x00000034290c7223 */ /* 0x000fce0000010807 */
[----:B------:R-:W0:Y:S01]  /*d7e0*/  MUFU.EX2 R30, R15 ;  /* 0x0000000f001e7308 */ /* 0x000e220000000800 */
[----:B------:R-:W-:-:S07]  /*d7f0*/  FFMA.FTZ R230, R78, R52, -R9 ;  /* 0x000000344ee67223 */ /* 0x000fce0000010809 */
[----:B------:R-:W1:Y:S01]  /*d800*/  MUFU.EX2 R168, R168 ;  /* 0x000000a800a87308 */ /* 0x000e620000000800 */
[----:B------:R-:W-:-:S07]  /*d810*/  FFMA.FTZ R219, R45, R52, -R7 ;  /* 0x000000342ddb7223 */ /* 0x000fce0000010807 */
[----:B------:R-:W2:Y:S01]  /*d820*/  MUFU.EX2 R169, R169 ;  /* 0x000000a900a97308 */ /* 0x000ea20000000800 */
[----:B------:R-:W-:-:S07]  /*d830*/  FFMA.FTZ R231, R76, R52, -R9 ;  /* 0x000000344ce77223 */ /* 0x000fce0000010809 */
[----:B------:R-:W4:Y:S01]  /*d840*/  MUFU.EX2 R170, R170 ;  /* 0x000000aa00aa7308 */ /* 0x000f220000000800 */
[----:B------:R-:W-:-:S07]  /*d850*/  FFMA.FTZ R225, R39, R52, -R7 ;  /* 0x0000003427e17223 */ /* 0x000fce0000010807 */
[----:B------:R-:W5:Y:S01]  /*d860*/  MUFU.EX2 R171, R171 ;  /* 0x000000ab00ab7308 */ /* 0x000f620000000800 */
        /* <DEDUP_REMOVED lines=15> */
[----:B------:R-:W-:Y:S01]  /*d960*/  FFMA.FTZ R196, R38, R52, -R9 ;  /* 0x0000003426c47223 */ /* 0x000fe20000010809 */
[----:B---3--:R-:W-:Y:S01]  /*d970*/  FFMA.FTZ R9, R36, R4, R13 ;  /* 0x0000000424097223 */ /* 0x008fe2000001000d */
[----:B0-----:R-:W-:Y:S01]  /*d980*/  FFMA.FTZ R4, R5, R30, R34 ;  /* 0x0000001e05047223 */ /* 0x001fe20000010022 */
[----:B------:R-:W-:-:S03]  /*d990*/  FFMA.FTZ R217, R35, R52, -R7 ;  /* 0x0000003423d97223 */ /* 0x000fc60000010807 */
[----:B------:R-:W0:Y:S01]  /*d9a0*/  MUFU.EX2 R219, R219 ;  /* 0x000000db00db7308 */ /* 0x000e220000000800 */
[----:B-1----:R-:W-:Y:S01]  /*d9b0*/  FADD.FTZ R9, R168, R9 ;  /* 0x00000009a8097221 */ /* 0x002fe20000010000 */
[----:B--2---:R-:W-:Y:S01]  /*d9c0*/  FADD.FTZ R4, R169, R4 ;  /* 0x00000004a9047221 */ /* 0x004fe20000010000 */
[----:B------:R-:W-:-:S05]  /*d9d0*/  FFMA.FTZ R218, R37, R52, -R7 ;  /* 0x0000003425da7223 */ /* 0x000fca0000010807 */
[----:B------:R-:W1:Y:S01]  /*d9e0*/  MUFU.EX2 R231, R231 ;  /* 0x000000e700e77308 */ /* 0x000e620000000800 */
[----:B----4-:R-:W-:Y:S01]  /*d9f0*/  FADD.FTZ R8, R170, R9 ;  /* 0x00000009aa087221 */ /* 0x010fe20000010000 */
[----:B-----5:R-:W-:-:S06]  /*da00*/  FADD.FTZ R5, R171, R4 ;  /* 0x00000004ab057221 */ /* 0x020fcc0000010000 */
[----:B------:R-:W2:Y:S01]  /*da10*/  MUFU.EX2 R225, R225 ;  /* 0x000000e100e17308 */ /* 0x000ea20000000800 */
[----:B------:R-:W-:Y:S01]  /*da20*/  FFMA.FTZ R211, R33, R52, -R7 ;  /* 0x0000003421d37223 */ /* 0x000fe20000010807 */
[----:B------:R-:W-:-:S06]  /*da30*/  FADD.FTZ R9, R47, R8 ;  /* 0x000000082f097221 */ /* 0x000fcc0000010000 */
[----:B------:R-:W3:Y:S01]  /*da40*/  MUFU.EX2 R228, R228 ;  /* 0x000000e400e47308 */ /* 0x000ee20000000800 */
[----:B------:R-:W-:Y:S01]  /*da50*/  FADD.FTZ R4, R12, R5 ;  /* 0x000000050c047221 */ /* 0x000fe20000010000 */
[----:B------:R-:W-:-:S06]  /*da60*/  FFMA.FTZ R212, R31, R52, -R7 ;  /* 0x000000341fd47223 */ /* 0x000fcc0000010807 */
[----:B------:R-:W4:Y:S01]  /*da70*/  MUFU.EX2 R217, R217 ;  /* 0x000000d900d97308 */ /* 0x000f220000000800 */
[----:B------:R-:W-:Y:S01]  /*da80*/  FADD.FTZ R8, R230, R9 ;  /* 0x00000009e6087221 */ /* 0x000fe20000010000 */
[----:B0-----:R-:W-:-:S06]  /*da90*/  FADD.FTZ R4, R219, R4 ;  /* 0x00000004db047221 */ /* 0x001fcc0000010000 */
[----:B------:R-:W0:Y:S08]  /*daa0*/  MUFU.EX2 R229, R229 ;  /* 0x000000e500e57308 */ /* 0x000e300000000800 */
[----:B------:R-:W5:Y:S01]  /*dab0*/  MUFU.EX2 R218, R218 ;  /* 0x000000da00da7308 */ /* 0x000f620000000800 */
[----:B-1----:R-:W-:Y:S01]  /*dac0*/  FADD.FTZ R5, R231, R8 ;  /* 0x00000008e7057221 */ /* 0x002fe20000010000 */
[----:B--2---:R-:W-:-:S06]  /*dad0*/  FADD.FTZ R4, R225, R4 ;  /* 0x00000004e1047221 */ /* 0x004fcc0000010000 */
[----:B------:R-:W1:Y:S01]  /*dae0*/  MUFU.EX2 R216, R216 ;  /* 0x000000d800d87308 */ /* 0x000e620000000800 */
[----:B------:R-:W-:-:S07]  /*daf0*/  FFMA.FTZ R209, R18, R52, -R7 ;  /* 0x0000003412d17223 */ /* 0x000fce0000010807 */
[----:B------:R-:W2:Y:S01]  /*db00*/  MUFU.EX2 R211, R211 ;  /* 0x000000d300d37308 */ /* 0x000ea20000000800 */
[----:B---3--:R-:W-:Y:S01]  /*db10*/  FADD.FTZ R8, R228, R5 ;  /* 0x00000005e4087221 */ /* 0x008fe20000010000 */
[----:B----4-:R-:W-:-:S06]  /*db20*/  FADD.FTZ R5, R217, R4 ;  /* 0x00000004d9057221 */ /* 0x010fcc0000010000 */
[----:B------:R-:W3:Y:S01]  /*db30*/  MUFU.EX2 R215, R215 ;  /* 0x000000d700d77308 */ /* 0x000ee20000000800 */
[----:B------:R-:W-:-:S07]  /*db40*/  FFMA.FTZ R202, R29, R52, -R7 ;  /* 0x000000341dca7223 */ /* 0x000fce0000010807 */
[----:B------:R-:W4:Y:S01]  /*db50*/  MUFU.EX2 R212, R212 ;  /* 0x000000d400d47308 */ /* 0x000f220000000800 */
[----:B0-----:R-:W-:Y:S01]  /*db60*/  FADD.FTZ R9, R229, R8 ;  /* 0x00000008e5097221 */ /* 0x001fe20000010000 */
[----:B-----5:R-:W-:-:S06]  /*db70*/  FADD.FTZ R4, R218, R5 ;  /* 0x00000005da047221 */ /* 0x020fcc0000010000 */
[----:B------:R-:W0:Y:S01]  /*db80*/  MUFU.EX2 R214, R214 ;  /* 0x000000d600d67308 */ /* 0x000e220000000800 */
[----:B------:R-:W-:-:S07]  /*db90*/  FFMA.FTZ R203, R28, R52, -R7 ;  /* 0x000000341ccb7223 */ /* 0x000fce0000010807 */
        /* <DEDUP_REMOVED lines=53> */
[----:B------:R-:W3:Y:S08]  /*def0*/  MUFU.EX2 R186, R186 ;  /* 0x000000ba00ba7308 */ /* 0x000ef00000000800 */
[----:B------:R-:W4:Y:S01]  /*df00*/  MUFU.EX2 R19, R19 ;  /* 0x0000001300137308 */ /* 0x000f220000000800 */
[----:B0-----:R-:W-:Y:S01]  /*df10*/  FADD.FTZ R4, R196, R5 ;  /* 0x00000005c4047221 */ /* 0x001fe20000010000 */
[----:B-----5:R-:W-:-:S06]  /*df20*/  FADD.FTZ R7, R190, R7 ;  /* 0x00000007be077221 */ /* 0x020fcc0000010000 */
[----:B------:R-:W0:Y:S08]  /*df30*/  MUFU.EX2 R20, R20 ;  /* 0x0000001400147308 */ /* 0x000e300000000800 */
[----:B------:R-:W5:Y:S01]  /*df40*/  MUFU.EX2 R14, R14 ;  /* 0x0000000e000e7308 */ /* 0x000f620000000800 */
[----:B-1----:R-:W-:Y:S01]  /*df50*/  FADD.FTZ R5, R185, R4 ;  /* 0x00000004b9057221 */ /* 0x002fe20000010000 */
[----:B--2---:R-:W-:-:S06]  /*df60*/  FADD.FTZ R4, R18, R7 ;  /* 0x0000000712047221 */ /* 0x004fcc0000010000 */
[----:B------:R-:W1:Y:S08]  /*df70*/  MUFU.EX2 R21, R21 ;  /* 0x0000001500157308 */ /* 0x000e700000000800 */
[----:B------:R-:W2:Y:S01]  /*df80*/  MUFU.EX2 R15, R15 ;  /* 0x0000000f000f7308 */ /* 0x000ea20000000800 */
[----:B---3--:R-:W-:Y:S01]  /*df90*/  FADD.FTZ R5, R186, R5 ;  /* 0x00000005ba057221 */ /* 0x008fe20000010000 */
[----:B----4-:R-:W-:-:S03]  /*dfa0*/  FADD.FTZ R7, R19, R4 ;  /* 0x0000000413077221 */ /* 0x010fc60000010000 */
[----:B0-----:R-:W-:Y:S01]  /*dfb0*/  FADD.FTZ R8, R20, R5 ;  /* 0x0000000514087221 */ /* 0x001fe20000010000 */
[----:B-----5:R-:W-:-:S03]  /*dfc0*/  FADD.FTZ R4, R14, R7 ;  /* 0x000000070e047221 */ /* 0x020fc60000010000 */
[----:B-1----:R-:W-:Y:S01]  /*dfd0*/  FADD.FTZ R8, R21, R8 ;  /* 0x0000000815087221 */ /* 0x002fe20000010000 */
[----:B------:R-:W-:Y:S01]  /*dfe0*/  STL [R1+0x444], R6 ;  /* 0x0004440601007387 */ /* 0x000fe20000100800 */
[----:B--2---:R-:W-:-:S05]  /*dff0*/  FADD.FTZ R9, R15, R4 ;  /* 0x000000040f097221 */ /* 0x004fca0000010000 */
[----:B------:R0:W-:Y:S04]  /*e000*/  STL.64 [R1+0x450], R8 ;  /* 0x0004500801007387 */ /* 0x0001e80000100a00 */
[----:B------:R-:W2:Y:S01]  /*e010*/  LD.E R7, desc[UR42][R16.64+0x230] ;  /* 0x0002302a10077980 */ /* 0x000ea2000c101900 */
[----:B------:R-:W-:-:S04]  /*e020*/  UIADD3 UR4, UP0, UR37, 0x230, URZ ;  /* 0x0000023025047890 */ /* 0x000fc8000ff1e03f */
[----:B------:R-:W-:Y:S02]  /*e030*/  ULOP3.LUT UR5, UR4, 0x4, URZ, 0xfc, !UPT ;  /* 0x0000000404057892 */ /* 0x000fe4000f8efc3f */
[----:B------:R-:W-:-:S04]  /*e040*/  UIADD3.X UR6, URZ, UR36, URZ, UP0, !UPT ;  /* 0x000000243f067290 */ /* 0x000fc800087fe43f */
[----:B------:R-:W-:Y:S02]  /*e050*/  IMAD.U32 R4, RZ, RZ, UR5 ;  /* 0x00000005ff047e24 */ /* 0x000fe4000f8e00ff */
[----:B------:R-:W-:Y:S02]  /*e060*/  IMAD.U32 R5, RZ, RZ, UR6 ;  /* 0x00000006ff057e24 */ /* 0x000fe4000f8e00ff */
[----:B--2---:R-:W-:-:S05]  /*e070*/  FMUL.FTZ R7, R36, R7 ;  /* 0x0000000724077220 */ /* 0x004fca0000410000 */
[----:B------:R1:W-:Y:S04]  /*e080*/  ST.E desc[UR42][R16.64+0x230], R7 ;  /* 0x0002300710007985 */ /* 0x0003e8000c10192a */
[----:B------:R-:W2:Y:S02]  /*e090*/  LD.E R10, desc[UR42][R4.64] ;  /* 0x0000002a040a7980 */ /* 0x000ea4000c101900 */
[----:B--2---:R-:W-:-:S05]  /*e0a0*/  FMUL.FTZ R11, R36, R10 ;  /* 0x0000000a240b7220 */ /* 0x004fca0000410000 */
[----:B------:R2:W-:Y:S04]  /*e0b0*/  ST.E desc[UR42][R4.64], R11 ;  /* 0x0000000b04007985 */ /* 0x0005e8000c10192a */
[----:B0-----:R-:W3:Y:S04]  /*e0c0*/  LD.E R9, desc[UR42][R16.64+0x240] ;  /* 0x0002402a10097980 */ /* 0x001ee8000c101900 */
[----:B------:R-:W4:Y:S04]  /*e0d0*/  LD.E R143, desc[UR42][R16.64+0x424] ;  /* 0x0004242a108f7980 */ /* 0x000f28000c101900 */
[----:B------:R-:W5:Y:S04]  /*e0e0*/  LD.E R25, desc[UR42][R16.64+0x244] ;  /* 0x0002442a10197980 */ /* 0x000f68000c101900 */
[----:B------:R-:W5:Y:S04]  /*e0f0*/  LD.E R27, desc[UR42][R16.64+0x250] ;  /* 0x0002502a101b7980 */ /* 0x000f68000c101900 */
[----:B------:R-:W5:Y:S04]  /*e100*/  LD.E R29, desc[UR42][R16.64+0x254] ;  /* 0x0002542a101d7980 */ /* 0x000f68000c101900 */
[----:B------:R-:W5:Y:S04]  /*e110*/  LD.E R31, desc[UR42][R16.64+0x260] ;  /* 0x0002602a101f7980 */ /* 0x000f68000c101900 */
[----:B------:R-:W5:Y:S04]  /*e120*/  LD.E R33, desc[UR42][R16.64+0x264] ;  /* 0x0002642a10217980 */ /* 0x000f68000c101900 */
[----:B-1----:R-:W5:Y:S04]  /*e130*/  LD.E R7, desc[UR42][R16.64+0x270] ;  /* 0x0002702a10077980 */ /* 0x002f68000c101900 */
[----:B------:R-:W5:Y:S04]  /*e140*/  LD.E R35, desc[UR42][R16.64+0x274] ;  /* 0x0002742a10237980 */ /* 0x000f68000c101900 */
[----:B------:R-:W5:Y:S04]  /*e150*/  LD.E R37, desc[UR42][R16.64+0x280] ;  /* 0x0002802a10257980 */ /* 0x000f68000c101900 */
[----:B--2---:R-:W2:Y:S04]  /*e160*/  LD.E R11, desc[UR42][R16.64+0x284] ;  /* 0x0002842a100b7980 */ /* 0x004ea8000c101900 */
        /* <DEDUP_REMOVED lines=51> */
[----:B------:R-:W-:-:S06]  /*e4a0*/  ULOP3.LUT UR5, UR4, 0x8, URZ, 0xfc, !UPT ;  /* 0x0000000804057892 */ /* 0x000fcc000f8efc3f */
[----:B------:R-:W-:Y:S02]  /*e4b0*/  IMAD.U32 R8, RZ, RZ, UR5 ;  /* 0x00000005ff087e24 */ /* 0x000fe4000f8e00ff */
[C---:B---3--:R-:W-:Y:S01]  /*e4c0*/  FMUL.FTZ R9, R36.reuse, R9 ;  /* 0x0000000924097220 */ /* 0x048fe20000410000 */
[----:B----4-:R-:W-:-:S04]  /*e4d0*/  FMUL.FTZ R143, R36, R143 ;  /* 0x0000008f248f7220 */ /* 0x010fc80000410000 */
[----:B------:R0:W-:Y:S01]  /*e4e0*/  ST.E desc[UR42][R16.64+0x240], R9 ;  /* 0x0002400910007985 */ /* 0x0001e2000c10192a */
[C---:B-----5:R-:W-:Y:S01]  /*e4f0*/  FMUL.FTZ R25, R36.reuse, R25 ;  /* 0x0000001924197220 */ /* 0x060fe20000410000 */
[C---:B------:R-:W-:Y:S01]  /*e500*/  FMUL.FTZ R27, R36.reuse, R27 ;  /* 0x0000001b241b7220 */ /* 0x040fe20000410000 */
[C---:B------:R-:W-:Y:S01]  /*e510*/  FMUL.FTZ R29, R36.reuse, R29 ;  /* 0x0000001d241d7220 */ /* 0x040fe20000410000 */
[----:B0-----:R-:W-:Y:S02]  /*e520*/  IMAD.U32 R9, RZ, RZ, UR6 ;  /* 0x00000006ff097e24 */ /* 0x001fe4000f8e00ff */
[C---:B------:R-:W-:Y:S01]  /*e530*/  FMUL.FTZ R31, R36.reuse, R31 ;  /* 0x0000001f241f7220 */ /* 0x040fe20000410000 */
[C---:B------:R-:W-:Y:S01]  /*e540*/  FMUL.FTZ R33, R36.reuse, R33 ;  /* 0x0000002124217220 */ /* 0x040fe20000410000 */
[C---:B------:R-:W-:Y:S01]  /*e550*/  FMUL.FTZ R7, R36.reuse, R7 ;  /* 0x0000000724077220 */ /* 0x040fe20000410000 */
[C---:B------:R-:W-:Y:S01]  /*e560*/  FMUL.FTZ R35, R36.reuse, R35 ;  /* 0x0000002324237220 */ /* 0x040fe20000410000 */
[C---:B------:R-:W-:Y:S01]  /*e570*/  FMUL.FTZ R37, R36.reuse, R37 ;  /* 0x0000002524257220 */ /* 0x040fe20000410000 */
[C---:B--2---:R-:W-:Y:S01]  /*e580*/  FMUL.FTZ R11, R36.reuse, R11 ;  /* 0x0000000b240b7220 */ /* 0x044fe20000410000 */
        /* <DEDUP_REMOVED lines=112> */
[----:B0-----:R-:W2:Y:S01]  /*ec90*/  LD.E R11, desc[UR42][R8.64] ;  /* 0x0000002a080b7980 */ /* 0x001ea2000c101900 */
[----:B------:R-:W-:Y:S01]  /*eca0*/  ULOP3.LUT UR4, UR4, 0xc, URZ, 0xfc, !UPT ;  /* 0x0000000c04047892 */ /* 0x000fe2000f8efc3f */
[----:B------:R-:W-:-:S05]  /*ecb0*/  IMAD.U32 R7, RZ, RZ, UR6 ;  /* 0x00000006ff077e24 */ /* 0x000fca000f8e00ff */
[----:B------:R-:W-:Y:S02]  /*ecc0*/  IMAD.U32 R6, RZ, RZ, UR4 ;  /* 0x00000004ff067e24 */ /* 0x000fe4000f8e00ff */
[----:B--2---:R-:W-:-:S05]  /*ecd0*/  FMUL.FTZ R11, R30, R11 ;  /* 0x0000000b1e0b7220 */ /* 0x004fca0000410000 */
[----:B------:R0:W-:Y:S04]  /*ece0*/  ST.E desc[UR42][R8.64], R11 ;  /* 0x0000000b08007985 */ /* 0x0001e8000c10192a */
[----:B------:R-:W2:Y:S02]  /*ecf0*/  LD.E R25, desc[UR42][R6.64] ;  /* 0x0000002a06197980 */ /* 0x000ea4000c101900 */
[----:B--2---:R-:W-:-:S05]  /*ed00*/  FMUL.FTZ R25, R30, R25 ;  /* 0x000000191e197220 */ /* 0x004fca0000410000 */
[----:B------:R1:W-:Y:S04]  /*ed10*/  ST.E desc[UR42][R6.64], R25 ;  /* 0x0000001906007985 */ /* 0x0003e8000c10192a */
[----:B------:R-:W2:Y:S04]  /*ed20*/  LD.E R147, desc[UR42][R16.64+0x42c] ;  /* 0x00042c2a10937980 */ /* 0x000ea8000c101900 */
[----:B------:R-:W3:Y:S04]  /*ed30*/  LD.E R27, desc[UR42][R16.64+0x248] ;  /* 0x0002482a101b7980 */ /* 0x000ee8000c101900 */
[----:B------:R-:W4:Y:S04]  /*ed40*/  LD.E R29, desc[UR42][R16.64+0x24c] ;  /* 0x00024c2a101d7980 */ /* 0x000f28000c101900 */
[----:B------:R-:W5:Y:S04]  /*ed50*/  LD.E R31, desc[UR42][R16.64+0x258] ;  /* 0x0002582a101f7980 */ /* 0x000f68000c101900 */
[----:B------:R-:W5:Y:S04]  /*ed60*/  LD.E R33, desc[UR42][R16.64+0x25c] ;  /* 0x00025c2a10217980 */ /* 0x000f68000c101900 */
[----:B------:R-:W5:Y:S04]  /*ed70*/  LD.E R35, desc[UR42][R16.64+0x268] ;  /* 0x0002682a10237980 */ /* 0x000f68000c101900 */
[----:B------:R-:W5:Y:S04]  /*ed80*/  LD.E R37, desc[UR42][R16.64+0x26c] ;  /* 0x00026c2a10257980 */ /* 0x000f68000c101900 */
[----:B0-----:R-:W5:Y:S04]  /*ed90*/  LD.E R11, desc[UR42][R16.64+0x278] ;  /* 0x0002782a100b7980 */ /* 0x001f68000c101900 */
        /* <DEDUP_REMOVED lines=54> */
[C---:B--2---:R-:W-:Y:S01]  /*f100*/  FMUL.FTZ R147, R30.reuse, R147 ;  /* 0x000000931e937220 */ /* 0x044fe20000410000 */
[C---:B---3--:R-:W-:Y:S01]  /*f110*/  FMUL.FTZ R27, R30.reuse, R27 ;  /* 0x0000001b1e1b7220 */ /* 0x048fe20000410000 */
        /* <DEDUP_REMOVED lines=121> */
[----:B------:R-:W-:Y:S01]  /*f8b0*/  ST.E desc[UR42][R16.64+0x428], R145 ;  /* 0x0004289110007985 */ /* 0x000fe2000c10192a */
[----:B------:R2:W-:Y:S06]  /*f8c0*/  BAR.SYNC.DEFER_BLOCKING R180, 0x100 ;  /* 0x000400b40000751d */ /* 0x0005ec0000010000 */
[----:B0-----:R-:W3:Y:S04]  /*f8d0*/  LD.E R27, desc[UR42][R16.64+0x230] ;  /* 0x0002302a101b7980 */ /* 0x001ee8000c101900 */
[----:B-1----:R-:W4:Y:S04]  /*f8e0*/  LD.E R25, desc[UR42][R16.64+0x218] ;  /* 0x0002182a10197980 */ /* 0x002f28000c101900 */
[----:B------:R-:W4:Y:S04]  /*f8f0*/  LD.E.64 R10, desc[UR42][R16.64+0xa8] ;  /* 0x0000a82a100a7980 */ /* 0x000f28000c101b00 */
[----:B---3--:R0:W-:Y:S04]  /*f900*/  ST.E desc[UR42][R16.64+0x230], R27 ;  /* 0x0002301b10007985 */ /* 0x0081e8000c10192a */
[----:B------:R-:W3:Y:S04]  /*f910*/  LD.E R29, desc[UR42][R4.64] ;  /* 0x0000002a041d7980 */ /* 0x000ee8000c101900 */
[----:B---3--:R1:W-:Y:S04]  /*f920*/  ST.E desc[UR42][R4.64], R29 ;  /* 0x0000001d04007985 */ /* 0x0083e8000c10192a */
[----:B------:R-:W3:Y:S04]  /*f930*/  LD.E R31, desc[UR42][R8.64] ;  /* 0x0000002a081f7980 */ /* 0x000ee8000c101900 */
[----:B---3--:R3:W-:Y:S04]  /*f940*/  ST.E desc[UR42][R8.64], R31 ;  /* 0x0000001f08007985 */ /* 0x0087e8000c10192a */
[----:B------:R-:W5:Y:S04]  /*f950*/  LD.E R33, desc[UR42][R6.64] ;  /* 0x0000002a06217980 */ /* 0x000f68000c101900 */
[----:B-----5:R5:W-:Y:S04]  /*f960*/  ST.E desc[UR42][R6.64], R33 ;  /* 0x0000002106007985 */ /* 0x020be8000c10192a */
[----:B------:R-:W2:Y:S04]  /*f970*/  LD.E R35, desc[UR42][R16.64+0x240] ;  /* 0x0002402a10237980 */ /* 0x000ea8000c101900 */
[----:B------:R-:W4:Y:S04]  /*f980*/  LD.E R37, desc[UR42][R16.64+0x244] ;  /* 0x0002442a10257980 */ /* 0x000f28000c101900 */
[----:B0-----:R-:W4:Y:S04]  /*f990*/  LD.E R27, desc[UR42][R16.64+0x248] ;  /* 0x0002482a101b7980 */ /* 0x001f28000c101900 */
[----:B------:R-:W4:Y:S04]  /*f9a0*/  LD.E R39, desc[UR42][R16.64+0x24c] ;  /* 0x00024c2a10277980 */ /* 0x000f28000c101900 */
[----:B------:R-:W4:Y:S04]  /*f9b0*/  LD.E R41, desc[UR42][R16.64+0x250] ;  /* 0x0002502a10297980 */ /* 0x000f28000c101900 */
[----:B------:R-:W4:Y:S04]  /*f9c0*/  LD.E R43, desc[UR42][R16.64+0x254] ;  /* 0x0002542a102b7980 */ /* 0x000f28000c101900 */
[----:B-1----:R-:W4:Y:S04]  /*f9d0*/  LD.E R29, desc[UR42][R16.64+0x258] ;  /* 0x0002582a101d7980 */ /* 0x002f28000c101900 */
[----:B------:R-:W4:Y:S04]  /*f9e0*/  LD.E R45, desc[UR42][R16.64+0x25c] ;  /* 0x00025c2a102d7980 */ /* 0x000f28000c101900 */
[----:B---3--:R-:W3:Y:S04]  /*f9f0*/  LD.E R31, desc[UR42][R16.64+0x260] ;  /* 0x0002602a101f7980 */ /* 0x008ee8000c101900 */
[----:B------:R-:W3:Y:S04]  /*fa00*/  LD.E R49, desc[UR42][R16.64+0x264] ;  /* 0x0002642a10317980 */ /* 0x000ee8000c101900 */
        /* <DEDUP_REMOVED lines=114> */
[----:B--2---:R-:W-:Y:S04]  /*10130*/  ST.E desc[UR42][R16.64+0x240], R35 ;  /* 0x0002402310007985 */ /* 0x004fe8000c10192a */
[----:B----4-:R-:W-:Y:S04]  /*10140*/  ST.E desc[UR42][R16.64+0x244], R37 ;  /* 0x0002442510007985 */ /* 0x010fe8000c10192a */
[----:B------:R-:W-:Y:S04]  /*10150*/  ST.E desc[UR42][R16.64+0x248], R27 ;  /* 0x0002481b10007985 */ /* 0x000fe8000c10192a */
[----:B------:R-:W-:Y:S04]  /*10160*/  ST.E desc[UR42][R16.64+0x24c], R39 ;  /* 0x00024c2710007985 */ /* 0x000fe8000c10192a */
[----:B------:R-:W-:Y:S04]  /*10170*/  ST.E desc[UR42][R16.64+0x250], R41 ;  /* 0x0002502910007985 */ /* 0x000fe8000c10192a */
[----:B------:R-:W-:Y:S04]  /*10180*/  ST.E desc[UR42][R16.64+0x254], R43 ;  /* 0x0002542b10007985 */ /* 0x000fe8000c10192a */
[----:B------:R-:W-:Y:S04]  /*10190*/  ST.E desc[UR42][R16.64+0x258], R29 ;  /* 0x0002581d10007985 */ /* 0x000fe8000c10192a */
[----:B------:R-:W-:Y:S04]  /*101a0*/  ST.E desc[UR42][R16.64+0x25c], R45 ;  /* 0x00025c2d10007985 */ /* 0x000fe8000c10192a */
[----:B---3--:R-:W-:Y:S04]  /*101b0*/  ST.E desc[UR42][R16.64+0x260], R31 ;  /* 0x0002601f10007985 */ /* 0x008fe8000c10192a */
[----:B------:R-:W-:Y:S04]  /*101c0*/  ST.E desc[UR42][R16.64+0x264], R49 ;  /* 0x0002643110007985 */ /* 0x000fe8000c10192a */
        /* <DEDUP_REMOVED lines=114> */
[----:B0-----:R-:W5:Y:S01]  /*108f0*/  LDL R24, [R1+0x88] ;  /* 0x0000880001187983 */ /* 0x001f620000100800 */
[----:B------:R-:W-:Y:S01]  /*10900*/  IMAD R10, R25, 0xc00, R10 ;  /* 0x00000c00190a7824 */ /* 0x000fe200078e020a */
[----:B------:R-:W-:-:S02]  /*10910*/  F2FP.BF16.F32.PACK_AB R170, R47, R170 ;  /* 0x000000aa2faa723e */ /* 0x000fc400000010ff */
[----:B------:R-:W-:Y:S01]  /*10920*/  F2FP.BF16.F32.PACK_AB R169, R169, R34 ;  /* 0x00000022a9a9723e */ /* 0x000fe200000010ff */
[----:B-1----:R-:W5:Y:S04]  /*10930*/  LD.E R28, desc[UR42][R16.64+0x240] ;  /* 0x0002402a101c7980 */ /* 0x002f68000c101900 */
[----:B------:R-:W5:Y:S04]  /*10940*/  LD.E R29, desc[UR42][R16.64+0x244] ;  /* 0x0002442a101d7980 */ /* 0x000f68000c101900 */
[----:B--2---:R-:W2:Y:S04]  /*10950*/  LD.E R30, desc[UR42][R16.64+0x248] ;  /* 0x0002482a101e7980 */ /* 0x004ea8000c101900 */
[----:B------:R-:W2:Y:S04]  /*10960*/  LD.E R31, desc[UR42][R16.64+0x24c] ;  /* 0x00024c2a101f7980 */ /* 0x000ea8000c101900 */
[----:B---3--:R-:W2:Y:S04]  /*10970*/  LD.E R32, desc[UR42][R16.64+0x250] ;  /* 0x0002502a10207980 */ /* 0x008ea8000c101900 */
[----:B------:R-:W2:Y:S04]  /*10980*/  LD.E R33, desc[UR42][R16.64+0x254] ;  /* 0x0002542a10217980 */ /* 0x000ea8000c101900 */
[----:B------:R-:W2:Y:S04]  /*10990*/  LD.E R34, desc[UR42][R16.64+0x258] ;  /* 0x0002582a10227980 */ /* 0x000ea8000c101900 */
        /* <DEDUP_REMOVED lines=67> */
[----:B------:R-:W-:-:S03]  /*10dd0*/  ISETP.NE.U32.AND P1, PT, R24, RZ, PT ;  /* 0x000000ff1800720c */ /* 0x000fc60003f25070 */
        /* <DEDUP_REMOVED lines=54> */
[----:B------:R-:W-:-:S02]  /*11140*/  R2UR UR6, R10 ;  /* 0x000000000a0672ca */ /* 0x000fc400000e0000 */
[----:B------:R-:W-:Y:S02]  /*11150*/  R2UR UR7, R11 ;  /* 0x000000000b0772ca */ /* 0x000fe400000e0000 */
[----:B------:R-:W-:Y:S02]  /*11160*/  F2FP.BF16.F32.PACK_AB R168, R168, R13 ;  /* 0x0000000da8a8723e */ /* 0x000fe400000010ff */
[----:B------:R-:W-:Y:S01]  /*11170*/  F2FP.BF16.F32.PACK_AB R171, R12, R171 ;  /* 0x000000ab0cab723e */ /* 0x000fe200000010ff */
[----:B------:R-:W-:Y:S01]  /*11180*/  VOTEU.ANY UP0, P1 ;  /* 0x00000000003f7886 */ /* 0x000fe20000800100 */
[----:B------:R-:W-:Y:S02]  /*11190*/  VIADD R12, R10, 0x80 ;  /* 0x000000800a0c7836 */ /* 0x000fe40000000000 */
[----:B------:R-:W-:Y:S01]  /*111a0*/  IMAD.MOV.U32 R13, RZ, RZ, R11 ;  /* 0x000000ffff0d7224 */ /* 0x000fe200078e000b */
[----:B--2---:R-:W-:-:S06]  /*111b0*/  WARPGROUP.ARRIVE ;  /* 0x00000000000079c5 */ /* 0x004fcc0000000000 */
[----:B------:R-:W-:Y:S01]  /*111c0*/  HGMMA.64x256x16.F32.BF16 R24, R168, gdesc[UR4].tnspB, R24, UP0, gsb0 ;  /* 0x43e00004a8187df0 */ /* 0x000fe2000b801818 */
[----:B------:R-:W-:Y:S02]  /*111d0*/  R2UR UR6, R12 ;  /* 0x000000000c0672ca */ /* 0x000fe400000e0000 */
[----:B------:R-:W-:Y:S01]  /*111e0*/  R2UR UR7, R13 ;  /* 0x000000000d0772ca */ /* 0x000fe200000e0000 */
[----:B------:R-:W-:Y:S02]  /*111f0*/  VIADD R12, R10, 0x100 ;  /* 0x000001000a0c7836 */ /* 0x000fe40000000000 */
[----:B------:R-:W-:Y:S01]  /*11200*/  IMAD.MOV.U32 R13, RZ, RZ, R11 ;  /* 0x000000ffff0d7224 */ /* 0x000fe200078e000b */
[----:B------:R-:W-:Y:S02]  /*11210*/  WARPGROUP.DEPBAR.LE gsb0, 0x0 ;  /* 0x00008000000079c5 */ /* 0x000fe40000010000 */
[----:B------:R-:W-:Y:S01]  /*11220*/  ST.E desc[UR42][R16.64+0x230], R24 ;  /* 0x0002301810007985 */ /* 0x000fe2000c10192a */
[----:B------:R-:W-:-:S02]  /*11230*/  F2FP.BF16.F32.PACK_AB R168, R231, R230 ;  /* 0x000000e6e7a8723e */ /* 0x000fc400000010ff */
[----:B------:R-:W-:Y:S01]  /*11240*/  F2FP.BF16.F32.PACK_AB R170, R229, R228 ;  /* 0x000000e4e5aa723e */ /* 0x000fe200000010ff */
[----:B------:R-:W-:Y:S01]  /*11250*/  ST.E desc[UR42][R4.64], R25 ;  /* 0x0000001904007985 */ /* 0x000fe2000c10192a */
        /* <DEDUP_REMOVED lines=130> */
[----:B------:R-:W-:Y:S01]  /*11a80*/  R2UR UR6, R12 ;  /* 0x000000000c0672ca */ /* 0x000fe200000e0000 */
[----:B------:R-:W-:Y:S01]  /*11a90*/  STL [R1+0x88], R2 ;  /* 0x0000880201007387 */ /* 0x000fe20000100800 */
        /* <DEDUP_REMOVED lines=281> */
[----:B------:R-:W-:Y:S01]  /*12c30*/  VIADD R10, R10, 0x280 ;  /* 0x000002800a0a7836 */ /* 0x000fe20000000000 */
[----:B------:R-:W-:Y:S02]  /*12c40*/  WARPGROUP.DEPBAR.LE gsb0, 0x0 ;  /* 0x00008000000079c5 */ /* 0x000fe40000010000 */
[----:B------:R-:W-:Y:S01]  /*12c50*/  ST.E desc[UR42][R16.64+0x230], R24 ;  /* 0x0002301810007985 */ /* 0x000fe2000c10192a */
[----:B------:R-:W-:Y:S02]  /*12c60*/  F2FP.BF16.F32.PACK_AB R168, R198, R197 ;  /* 0x000000c5c6a8723e */ /* 0x000fe400000010ff */
[----:B------:R-:W-:Y:S01]  /*12c70*/  F2FP.BF16.F32.PACK_AB R170, R196, R195 ;  /* 0x000000c3c4aa723e */ /* 0x000fe200000010ff */
[----:B------:R-:W-:Y:S01]  /*12c80*/  ST.E desc[UR42][R4.64], R25 ;  /* 0x0000001904007985 */ /* 0x000fe2000c10192a */
        /* <DEDUP_REMOVED lines=398> */
[----:B------:R-:W-:Y:S04]  /*14570*/  STL [R1+0x88], R2 ;  /* 0x0000880201007387 */ /* 0x000fe80000100800 */
[----:B------:R-:W3:Y:S04]  /*14580*/  LD.E R11, desc[UR42][R16.64+0x230] ;  /* 0x0002302a100b7980 */ /* 0x000ee8000c101900 */
[----:B---3--:R3:W-:Y:S04]  /*14590*/  ST.E desc[UR42][R16.64+0x230], R11 ;  /* 0x0002300b10007985 */ /* 0x0087e8000c10192a */
[----:B------:R-:W4:Y:S04]  /*145a0*/  LD.E R13, desc[UR42][R4.64] ;  /* 0x0000002a040d7980 */ /* 0x000f28000c101900 */
[----:B----4-:R4:W-:Y:S04]  /*145b0*/  ST.E desc[UR42][R4.64], R13 ;  /* 0x0000000d04007985 */ /* 0x0109e8000c10192a */
[----:B------:R-:W5:Y:S04]  /*145c0*/  LD.E R15, desc[UR42][R8.64] ;  /* 0x0000002a080f7980 */ /* 0x000f68000c101900 */
[----:B-----5:R5:W-:Y:S04]  /*145d0*/  ST.E desc[UR42][R8.64], R15 ;  /* 0x0000000f08007985 */ /* 0x020be8000c10192a */
[----:B------:R-:W2:Y:S04]  /*145e0*/  LD.E R19, desc[UR42][R6.64] ;  /* 0x0000002a06137980 */ /* 0x000ea8000c101900 */
[----:B--2---:R2:W-:Y:S04]  /*145f0*/  ST.E desc[UR42][R6.64], R19 ;  /* 0x0000001306007985 */ /* 0x0045e8000c10192a */
[----:B------:R-:W2:Y:S04]  /*14600*/  LD.E R21, desc[UR42][R16.64+0x240] ;  /* 0x0002402a10157980 */ /* 0x000ea8000c101900 */
[----:B0-----:R-:W2:Y:S04]  /*14610*/  LD.E R25, desc[UR42][R16.64+0x244] ;  /* 0x0002442a10197980 */ /* 0x001ea8000c101900 */
[----:B-1----:R-:W2:Y:S04]  /*14620*/  LD.E R27, desc[UR42][R16.64+0x248] ;  /* 0x0002482a101b7980 */ /* 0x002ea8000c101900 */
[----:B------:R-:W2:Y:S04]  /*14630*/  LD.E R29, desc[UR42][R16.64+0x24c] ;  /* 0x00024c2a101d7980 */ /* 0x000ea8000c101900 */
[----:B---3--:R-:W3:Y:S04]  /*14640*/  LD.E R11, desc[UR42][R16.64+0x250] ;  /* 0x0002502a100b7980 */ /* 0x008ee8000c101900 */
[----:B------:R-:W3:Y:S04]  /*14650*/  LD.E R31, desc[UR42][R16.64+0x254] ;  /* 0x0002542a101f7980 */ /* 0x000ee8000c101900 */
[----:B----4-:R-:W4:Y:S04]  /*14660*/  LD.E R5, desc[UR42][R16.64+0x258] ;  /* 0x0002582a10057980 */ /* 0x010f28000c101900 */
[----:B------:R-:W4:Y:S04]  /*14670*/  LD.E R13, desc[UR42][R16.64+0x25c] ;  /* 0x00025c2a100d7980 */ /* 0x000f28000c101900 */
[----:B-----5:R-:W5:Y:S04]  /*14680*/  LD.E R9, desc[UR42][R16.64+0x260] ;  /* 0x0002602a10097980 */ /* 0x020f68000c101900 */
        /* <DEDUP_REMOVED lines=115> */
[----:B------:R0:W-:Y:S04]  /*14dc0*/  ST.E desc[UR42][R16.64+0x240], R21 ;  /* 0x0002401510007985 */ /* 0x0001e8000c10192a */
[----:B------:R0:W-:Y:S04]  /*14dd0*/  ST.E desc[UR42][R16.64+0x244], R25 ;  /* 0x0002441910007985 */ /* 0x0001e8000c10192a */
[----:B------:R0:W-:Y:S04]  /*14de0*/  ST.E desc[UR42][R16.64+0x248], R27 ;  /* 0x0002481b10007985 */ /* 0x0001e8000c10192a */
[----:B------:R0:W-:Y:S04]  /*14df0*/  ST.E desc[UR42][R16.64+0x24c], R29 ;  /* 0x00024c1d10007985 */ /* 0x0001e8000c10192a */
[----:B---3--:R0:W-:Y:S04]  /*14e00*/  ST.E desc[UR42][R16.64+0x250], R11 ;  /* 0x0002500b10007985 */ /* 0x0081e8000c10192a */
[----:B------:R0:W-:Y:S04]  /*14e10*/  ST.E desc[UR42][R16.64+0x254], R31 ;  /* 0x0002541f10007985 */ /* 0x0001e8000c10192a */
[----:B----4-:R0:W-:Y:S04]  /*14e20*/  ST.E desc[UR42][R16.64+0x258], R5 ;  /* 0x0002580510007985 */ /* 0x0101e8000c10192a */
[----:B------:R0:W-:Y:S04]  /*14e30*/  ST.E desc[UR42][R16.64+0x25c], R13 ;  /* 0x00025c0d10007985 */ /* 0x0001e8000c10192a */
[----:B-----5:R0:W-:Y:S04]  /*14e40*/  ST.E desc[UR42][R16.64+0x260], R9 ;  /* 0x0002600910007985 */ /* 0x0201e8000c10192a */
[----:B------:R0:W-:Y:S04]  /*14e50*/  ST.E desc[UR42][R16.64+0x264], R15 ;  /* 0x0002640f10007985 */ /* 0x0001e8000c10192a */
[----:B--2---:R0:W-:Y:S04]  /*14e60*/  ST.E desc[UR42][R16.64+0x268], R7 ;  /* 0x0002680710007985 */ /* 0x0041e8000c10192a */
        /* <DEDUP_REMOVED lines=121> */
.L_x_3707:
[----:B------:R-:W-:Y:S05]  /*15600*/  BSYNC B0 ;  /* 0x0000000000007941 */ /* 0x000fea0003800000 */
.L_x_3706:
[C---:B------:R-:W-:Y:S01]  /*15610*/  ISETP.GT.AND P0, PT, R0.reuse, R3, PT ;  /* 0x000000030000720c */ /* 0x040fe20003f04270 */
[----:B------:R-:W-:-:S12]  /*15620*/  VIADD R0, R0, 0xffffffff ;  /* 0xffffffff00007836 */ /* 0x000fd80000000000 */
[----:B------:R-:W-:Y:S05]  /*15630*/  @P0 BRA `(.L_x_3708) ;  /* 0xffffff4c00a00947 */ /* 0x000fea000383ffff */
[----:B01----:R-:W2:Y:S02]  /*15640*/  LDL R2, [R1+0x70] ;  /* 0x0000700001027983 */ /* 0x003ea40000100800 */
[----:B--2---:R-:W-:-:S07]  /*15650*/  IMAD.SHL.U32 R2, R2, 0x80, RZ ;  /* 0x0000008002027824 */ /* 0x004fce00078e00ff */
.L_x_3681:
        /* <DEDUP_REMOVED lines=10> */
[----:B------:R-:W-:-:S04]  /*15700*/  IMAD.IADD R2, R187, 0x1, R2 ;  /* 0x00000001bb027824 */ /* 0x000fc800078e0202 */
        /* <DEDUP_REMOVED lines=12> */
.L_x_3711:
[----:B------:R-:W-:-:S13]  /*157d0*/  ISETP.NE.AND P0, PT, R7, 0x1, PT ;  /* 0x000000010700780c */ /* 0x000fda0003f05270 */
[----:B------:R-:W0:Y:S02]  /*157e0*/  @P0 LDC.64 R4, c[0x0][0xae0] ;  /* 0x0002b800ff040b82 */ /* 0x000e240000000a00 */
[----:B0-----:R-:W-:-:S05]  /*157f0*/  @P0 IMAD.HI.U32 R4, R2, R4, RZ ;  /* 0x0000000402040227 */ /* 0x001fca00078e00ff */
[----:B------:R-:W-:-:S07]  /*15800*/  @P0 SHF.R.U32.HI R2, RZ, R5, R4 ;  /* 0x00000005ff020219 */ /* 0x000fce0000011604 */
.L_x_3712:
[----:B------:R-:W-:Y:S05]  /*15810*/  BSYNC B0 ;  /* 0x0000000000007941 */ /* 0x000fea0003800000 */
.L_x_3710:
[----:B------:R-:W-:-:S05]  /*15820*/  IMAD R2, R2, R7, RZ ;  /* 0x0000000702027224 */ /* 0x000fca00078e02ff */
[----:B------:R-:W-:-:S07]  /*15830*/  VIMNMX R3, R3, R2, !PT ;  /* 0x0000000203037248 */ /* 0x000fce0007fe0100 */
.L_x_3709:
[----:B------:R-:W-:-:S04]  /*15840*/  VIADD R3, R3, 0x5f ;  /* 0x0000005f03037836 */ /* 0x000fc80000000000 */
[----:B------:R-:W-:-:S05]  /*15850*/  IMAD.HI R3, R3, 0x2aaaaaab, RZ ;  /* 0x2aaaaaab03037827 */ /* 0x000fca00078e02ff */
[----:B------:R-:W-:-:S04]  /*15860*/  SHF.R.U32.HI R2, RZ, 0x1f, R3 ;  /* 0x0000001fff027819 */ /* 0x000fc80000011603 */
[----:B------:R-:W-:-:S04]  /*15870*/  LEA.HI.SX32 R2, R3, R2, 0x1c ;  /* 0x0000000203027211 */ /* 0x000fc800078fe2ff */
[----:B------:R-:W-:-:S04]  /*15880*/  VIMNMX R4, R165, R2, !PT ;  /* 0x00000002a5047248 */ /* 0x000fc80007fe0100 */
[----:B------:R-:W-:-:S13]  /*15890*/  ISETP.GE.AND P0, PT, R0, R4, PT ;  /* 0x000000040000720c */ /* 0x000fda0003f06270 */
[----:B------:R-:W-:Y:S05]  /*158a0*/  @!P0 BRA `(.L_x_3713) ;  /* 0x0000009c00c48947 */ /* 0x000fea0003800000 */
[----:B------:R0:W5:Y:S01]  /*158b0*/  LDL.64 R2, [R1+0x178] ;  /* 0x0001780001027983 */ /* 0x0001620000100a00 */
[----:B------:R-:W-:-:S07]  /*158c0*/  IMAD.MOV.U32 R5, RZ, RZ, R0 ;  /* 0x000000ffff057224 */ /* 0x000fce00078e0000 */
.L_x_3730:
        /* <DEDUP_REMOVED lines=19> */
[----:B---3--:R-:W-:Y:S01]  /*15a00*/  @!P1 IMAD.MOV.U32 R7, RZ, RZ, RZ ;  /* 0x000000ffff079224 */ /* 0x008fe200078e00ff */
[----:B--2---:R-:W-:-:S04]  /*15a10*/  LOP3.LUT R0, R0, 0x1, RZ, 0xfc, !PT ;  /* 0x0000000100007812 */ /* 0x004fc800078efcff */
[----:B------:R-:W-:-:S13]  /*15a20*/  ISETP.NE.AND P2, PT, R0, 0x3, PT ;  /* 0x000000030000780c */ /* 0x000fda0003f45270 */
[----:B-1----:R-:W-:Y:S05]  /*15a30*/  @!P2 BRA `(.L_x_3715) ;  /* 0x000000000004a947 */ /* 0x002fea0003800000 */
[----:B------:R-:W-:Y:S01]  /*15a40*/  BPT.TRAP 0x1 ;  /* 0x000000040000795c */ /* 0x000fe20000300000 */
.L_x_3715:
[----:B------:R-:W-:Y:S05]  /*15a50*/  BSYNC B0 ;  /* 0x0000000000007941 */ /* 0x000fea0003800000 */
.L_x_3714:
        /* <DEDUP_REMOVED lines=13> */
.L_x_3717:
[----:B------:R-:W-:Y:S05]  /*15b30*/  BSYNC B0 ;  /* 0x0000000000007941 */ /* 0x000fea0003800000 */
.L_x_3716:
        /* <DEDUP_REMOVED lines=8> */
.L_x_3719:
[----:B------:R-:W-:Y:S05]  /*15bc0*/  BSYNC B0 ;  /* 0x0000000000007941 */ /* 0x000fea0003800000 */
.L_x_3718:
        /* <DEDUP_REMOVED lines=59> */
.L_x_3722:
[----:B------:R-:W-:Y:S05]  /*15f80*/  BSYNC B0 ;  /* 0x0000000000007941 */ /* 0x000fea0003800000 */
.L_x_3721:
        /* <DEDUP_REMOVED lines=10> */
.L_x_3724:
[----:B------:R-:W-:Y:S05]  /*16030*/  BSYNC B0 ;  /* 0x0000000000007941 */ /* 0x000fea0003800000 */
.L_x_3723:
[----:B------:R-:W-:Y:S04]  /*16040*/  BSSY B0, `(.L_x_3725) ;  /* 0x0000006000007945 */ /* 0x000fe80003800000 */
[----:B--2---:R-:W-:Y:S05]  /*16050*/  @P1 BRA `(.L_x_3726) ;  /* 0x0000000000101947 */ /* 0x004fea0003800000 */
[----:B-----5:R-:W-:Y:S01]  /*16060*/  IMAD R6, R6, 0x8, R9 ;  /* 0x0000000806067824 */ /* 0x020fe200078e0209 */
[----:B-1----:R-:W-:-:S04]  /*16070*/  SHF.L.U32 R7, R8, 0x1f, RZ ;  /* 0x0000001f08077819 */ /* 0x002fc800000006ff */
[----:B------:R-:W1:Y:S02]  /*16080*/  SYNCS.PHASECHK.TRANS64.TRYWAIT P1, [R6+URZ], R7 ;  /* 0x00000007060075a7 */ /* 0x000e64000802017f */
[----:B-1----:R-:W-:Y:S05]  /*16090*/  @!P1 BRA `(.L_x_3727) ;  /* 0x0000022400b49947 */ /* 0x002fea0003800000 */
.L_x_3726:
[----:B------:R-:W-:Y:S05]  /*160a0*/  BSYNC B0 ;  /* 0x0000000000007941 */ /* 0x000fea0003800000 */
.L_x_3725:
[----:B-1----:R-:W2:Y:S04]  /*160b0*/  LDL R7, [R1+0x90] ;  /* 0x0000900001077983 */ /* 0x002ea80000100800 */
        /* <DEDUP_REMOVED lines=173> */
[----:B------:R-:W1:Y:S01]  /*16b90*/  S2R R74, SR_TID.X ;  /* 0x00000000004a7919 */ /* 0x000e620000002100 */
[----:B------:R-:W-:Y:S04]  /*16ba0*/  STL [R1+0x90], R0 ;  /* 0x0000900001007387 */ /* 0x000fe80000100800 */
[----:B------:R-:W-:Y:S01]  /*16bb0*/  STL [R1+0x90], R0 ;  /* 0x0000900001007387 */ /* 0x000fe20000100800 */
[----:B------:R-:W-:-:S02]  /*16bc0*/  WARPGROUP.DEPBAR.LE gsb0, 0x0 ;  /* 0x00008000000079c5 */ /* 0x000fc40000010000 */
[----:B------:R-:W-:-:S06]  /*16bd0*/  WARPGROUP.ARRIVE ;  /* 0x00000000000079c5 */ /* 0x000fcc0000000000 */
[----:B------:R-:W-:Y:S01]  /*16be0*/  HGMMA.64x96x16.F32.BF16 R24, gdesc[UR4], R24, gsb0 ;  /* 0x01600000041879f0 */ /* 0x000fe20008001818 */
[----:B-1----:R-:W-:Y:S01]  /*16bf0*/  LOP3.LUT R74, R74, 0x7f, RZ, 0xc0, !PT ;  /* 0x0000007f4a4a7812 */ /* 0x002fe200078ec0ff */
        /* <DEDUP_REMOVED lines=24> */
[----:B--2---:R-:W2:Y:S04]  /*16d80*/  LD.E.64 R6, desc[UR42][R16.64+0x440] ;  /* 0x0004402a10067980 */ /* 0x004ea8000c101b00 */
[----:B---3--:R-:W3:Y:S01]  /*16d90*/  LD.E R12, desc[UR42][R12.64] ;  /* 0x0000002a0c0c7980 */ /* 0x008ee2000c101900 */
[----:B------:R-:W-:-:S04]  /*16da0*/  UIADD3 UR4, UP0, UR37, 0x440, URZ ;  /* 0x0000044025047890 */ /* 0x000fc8000ff1e03f */
[----:B------:R-:W-:Y:S02]  /*16db0*/  ULOP3.LUT UR4, UR4, 0x4, URZ, 0xfc, !UPT ;  /* 0x0000000404047892 */ /* 0x000fe4000f8efc3f */
[----:B------:R-:W-:Y:S01]  /*16dc0*/  UIADD3.X UR5, URZ, UR36, URZ, UP0, !UPT ;  /* 0x000000243f057290 */ /* 0x000fe200087fe43f */
[-C--:B---3--:R-:W-:Y:S01]  /*16dd0*/  FMUL.FTZ R11, R24, R12.reuse ;  /* 0x0000000c180b7220 */ /* 0x088fe20000410000 */
[-C--:B------:R-:W-:Y:S01]  /*16de0*/  FMUL.FTZ R10, R25, R12.reuse ;  /* 0x0000000c190a7220 */ /* 0x080fe20000410000 */
[----:B------:R-:W-:-:S04]  /*16df0*/  FMUL.FTZ R20, R28, R12 ;  /* 0x0000000c1c147220 */ /* 0x000fc80000410000 */
[----:B------:R-:W2:Y:S01]  /*16e00*/  MUFU.TANH R11, R11 ;  /* 0x0000000b000b7308 */ /* 0x000ea20000002400 */
[-C--:B------:R-:W-:Y:S01]  /*16e10*/  FMUL.FTZ R21, R29, R12.reuse ;  /* 0x0000000c1d157220 */ /* 0x080fe20000410000 */
[----:B------:R-:W-:-:S06]  /*16e20*/  FMUL.FTZ R29, R32, R12 ;  /* 0x0000000c201d7220 */ /* 0x000fcc0000410000 */
[----:B------:R-:W3:Y:S01]  /*16e30*/  MUFU.TANH R10, R10 ;  /* 0x0000000a000a7308 */ /* 0x000ee20000002400 */
[-C--:B------:R-:W-:Y:S01]  /*16e40*/  FMUL.FTZ R13, R30, R12.reuse ;  /* 0x0000000c1e0d7220 */ /* 0x080fe20000410000 */
[----:B------:R-:W-:-:S06]  /*16e50*/  FMUL.FTZ R30, R33, R12 ;  /* 0x0000000c211e7220 */ /* 0x000fcc0000410000 */
[----:B------:R-:W4:Y:S01]  /*16e60*/  MUFU.TANH R20, R20 ;  /* 0x0000001400147308 */ /* 0x000f220000002400 */
[-C--:B------:R-:W-:Y:S01]  /*16e70*/  FMUL.FTZ R19, R38, R12.reuse ;  /* 0x0000000c26137220 */ /* 0x080fe20000410000 */
[----:B------:R-:W-:Y:S01]  /*16e80*/  FMUL.FTZ R38, R41, R12 ;  /* 0x0000000c29267220 */ /* 0x000fe20000410000 */
[----:B--2---:R-:W-:-:S05]  /*16e90*/  FMNMX.FTZ R41, R11, R6, !PT ;  /* 0x000000060b297209 */ /* 0x004fca0007810000 */
[----:B------:R-:W2:Y:S01]  /*16ea0*/  MUFU.TANH R21, R21 ;  /* 0x0000001500157308 */ /* 0x000ea20000002400 */
[-C--:B------:R-:W-:Y:S01]  /*16eb0*/  FMUL.FTZ R33, R36, R12.reuse ;  /* 0x0000000c24217220 */ /* 0x080fe20000410000 */
[----:B------:R-:W-:Y:S01]  /*16ec0*/  FMUL.FTZ R15, R34, R12 ;  /* 0x0000000c220f7220 */ /* 0x000fe20000410000 */
[----:B---3--:R-:W-:-:S05]  /*16ed0*/  FMNMX.FTZ R41, R10, R41, !PT ;  /* 0x000000290a297209 */ /* 0x008fca0007810000 */
[----:B------:R-:W3:Y:S01]  /*16ee0*/  MUFU.TANH R29, R29 ;  /* 0x0000001d001d7308 */ /* 0x000ee20000002400 */
[-C--:B------:R-:W-:Y:S01]  /*16ef0*/  FMUL.FTZ R34, R37, R12.reuse ;  /* 0x0000000c25227220 */ /* 0x080fe20000410000 */
[-C--:B------:R-:W-:Y:S01]  /*16f00*/  FMUL.FTZ R25, R42, R12.reuse ;  /* 0x0000000c2a197220 */ /* 0x080fe20000410000 */
[----:B------:R-:W-:-:S05]  /*16f10*/  FMUL.FTZ R42, R48, R12 ;  /* 0x0000000c302a7220 */ /* 0x000fca0000410000 */
[----:B------:R-:W0:Y:S01]  /*16f20*/  MUFU.TANH R30, R30 ;  /* 0x0000001e001e7308 */ /* 0x000e220000002400 */
[----:B----4-:R-:W-:Y:S01]  /*16f30*/  FMNMX.FTZ R48, R20, R41, !PT ;  /* 0x0000002914307209 */ /* 0x010fe20007810000 */
[----:B------:R-:W-:-:S06]  /*16f40*/  FMUL.FTZ R37, R40, R12 ;  /* 0x0000000c28257220 */ /* 0x000fcc0000410000 */
[----:B------:R-:W4:Y:S01]  /*16f50*/  MUFU.TANH R33, R33 ;  /* 0x0000002100217308 */ /* 0x000f220000002400 */
[----:B--2---:R-:W-:Y:S01]  /*16f60*/  FMNMX.FTZ R48, R21, R48, !PT ;  /* 0x0000003015307209 */ /* 0x004fe20007810000 */
[----:B------:R-:W-:-:S06]  /*16f70*/  FMUL.FTZ R24, R39, R12 ;  /* 0x0000000c27187220 */ /* 0x000fcc0000410000 */
[----:B------:R-:W2:Y:S01]  /*16f80*/  MUFU.TANH R34, R34 ;  /* 0x0000002200227308 */ /* 0x000ea20000002400 */
[----:B---3--:R-:W-:Y:S01]  /*16f90*/  FMNMX.FTZ R41, R29, R48, !PT ;  /* 0x000000301d297209 */ /* 0x008fe20007810000 */
[----:B------:R-:W-:-:S06]  /*16fa0*/  FMUL.FTZ R39, R44, R12 ;  /* 0x0000000c2c277220 */ /* 0x000fcc0000410000 */
[----:B------:R-:W3:Y:S01]  /*16fb0*/  MUFU.TANH R37, R37 ;  /* 0x0000002500257308 */ /* 0x000ee20000002400 */
[----:B0-----:R-:W-:Y:S01]  /*16fc0*/  FMNMX.FTZ R48, R30, R41, !PT ;  /* 0x000000291e307209 */ /* 0x001fe20007810000 */
[-C--:B------:R-:W-:Y:S01]  /*16fd0*/  FMUL.FTZ R40, R45, R12.reuse ;  /* 0x0000000c2d287220 */ /* 0x080fe20000410000 */
[----:B------:R-:W-:-:S05]  /*16fe0*/  FMUL.FTZ R28, R47, R12 ;  /* 0x0000000c2f1c7220 */ /* 0x000fca0000410000 */
[----:B------:R-:W0:Y:S01]  /*16ff0*/  MUFU.TANH R38, R38 ;  /* 0x0000002600267308 */ /* 0x000e220000002400 */
[----:B----4-:R-:W-:Y:S01]  /*17000*/  FMNMX.FTZ R47, R33, R48, !PT ;  /* 0x00000030212f7209 */ /* 0x010fe20007810000 */
[-C--:B------:R-:W-:Y:S01]  /*17010*/  FMUL.FTZ R8, R26, R12.reuse ;  /* 0x0000000c1a087220 */ /* 0x080fe20000410000 */
[----:B------:R-:W-:-:S05]  /*17020*/  FMUL.FTZ R26, R43, R12 ;  /* 0x0000000c2b1a7220 */ /* 0x000fca0000410000 */
[----:B------:R-:W4:Y:S01]  /*17030*/  MUFU.TANH R39, R39 ;  /* 0x0000002700277308 */ /* 0x000f220000002400 */
[----:B--2---:R-:W-:Y:S01]  /*17040*/  FMNMX.FTZ R48, R34, R47, !PT ;  /* 0x0000002f22307209 */ /* 0x004fe20007810000 */
[----:B------:R-:W-:-:S06]  /*17050*/  FMUL.FTZ R43, R49, R12 ;  /* 0x0000000c312b7220 */ /* 0x000fcc0000410000 */
[----:B------:R-:W2:Y:S01]  /*17060*/  MUFU.TANH R40, R40 ;  /* 0x0000002800287308 */ /* 0x000ea20000002400 */
[----:B---3--:R-:W-:Y:S01]  /*17070*/  FMNMX.FTZ R47, R37, R48, !PT ;  /* 0x00000030252f7209 */ /* 0x008fe20007810000 */
[-C--:B------:R-:W-:Y:S01]  /*17080*/  FMUL.FTZ R44, R52, R12.reuse ;  /* 0x0000000c342c7220 */ /* 0x080fe20000410000 */
[----:B------:R-:W-:-:S05]  /*17090*/  FMUL.FTZ R9, R27, R12 ;  /* 0x0000000c1b097220 */ /* 0x000fca0000410000 */
[----:B------:R-:W3:Y:S01]  /*170a0*/  MUFU.TANH R42, R42 ;  /* 0x0000002a002a7308 */ /* 0x000ee20000002400 */
[----:B0-----:R-:W-:Y:S01]  /*170b0*/  FMNMX.FTZ R48, R38, R47, !PT ;  /* 0x0000002f26307209 */ /* 0x001fe20007810000 */
[-C--:B------:R-:W-:Y:S01]  /*170c0*/  FMUL.FTZ R45, R53, R12.reuse ;  /* 0x0000000c352d7220 */ /* 0x080fe20000410000 */
[----:B------:R-:W-:-:S05]  /*170d0*/  FMUL.FTZ R27, R46, R12 ;  /* 0x0000000c2e1b7220 */ /* 0x000fca0000410000 */
[----:B------:R-:W0:Y:S01]  /*170e0*/  MUFU.TANH R43, R43 ;  /* 0x0000002b002b7308 */ /* 0x000e220000002400 */
[----:B----4-:R-:W-:Y:S01]  /*170f0*/  FMNMX.FTZ R47, R39, R48, !PT ;  /* 0x00000030272f7209 */ /* 0x010fe20007810000 */
[----:B------:R-:W-:-:S06]  /*17100*/  FMUL.FTZ R46, R56, R12 ;  /* 0x0000000c382e7220 */ /* 0x000fcc0000410000 */
[----:B------:R-:W4:Y:S01]  /*17110*/  MUFU.TANH R8, R8 ;  /* 0x0000000800087308 */ /* 0x000f220000002400 */
[----:B------:R-:W-:Y:S01]  /*17120*/  FMUL.FTZ R14, R31, R12 ;  /* 0x0000000c1f0e7220 */ /* 0x000fe20000410000 */
[----:B--2---:R-:W-:-:S06]  /*17130*/  FMNMX.FTZ R47, R40, R47, !PT ;  /* 0x0000002f282f7209 */ /* 0x004fcc0007810000 */
[----:B------:R-:W2:Y:S01]  /*17140*/  MUFU.TANH R44, R44 ;  /* 0x0000002c002c7308 */ /* 0x000ea20000002400 */
[----:B------:R-:W-:Y:S01]  /*17150*/  FMUL.FTZ R52, R57, R12 ;  /* 0x0000000c39347220 */ /* 0x000fe20000410000 */
[----:B---3--:R-:W-:-:S06]  /*17160*/  FMNMX.FTZ R48, R42, R47, !PT ;  /* 0x0000002f2a307209 */ /* 0x008fcc0007810000 */
[----:B------:R-:W3:Y:S08]  /*17170*/  MUFU.TANH R9, R9 ;  /* 0x0000000900097308 */ /* 0x000ef00000002400 */
[----:B------:R-:W1:Y:S01]  /*17180*/  MUFU.TANH R45, R45 ;  /* 0x0000002d002d7308 */ /* 0x000e620000002400 */
[-C--:B------:R-:W-:Y:S01]  /*17190*/  FMUL.FTZ R60, R60, R12.reuse ;  /* 0x0000000c3c3c7220 */ /* 0x080fe20000410000 */
[----:B------:R-:W-:-:S06]  /*171a0*/  FMUL.FTZ R18, R35, R12 ;  /* 0x0000000c23127220 */ /* 0x000fcc0000410000 */
[----:B------:R-:W1:Y:S01]  /*171b0*/  MUFU.TANH R13, R13 ;  /* 0x0000000d000d7308 */ /* 0x000e620000002400 */
[----:B0-----:R-:W-:Y:S01]  /*171c0*/  FMNMX.FTZ R47, R43, R48, !PT ;  /* 0x000000302b2f7209 */ /* 0x001fe20007810000 */
[----:B------:R-:W-:-:S06]  /*171d0*/  FMUL.FTZ R61, R61, R12 ;  /* 0x0000000c3d3d7220 */ /* 0x000fcc0000410000 */
[----:B------:R-:W0:Y:S01]  /*171e0*/  MUFU.TANH R46, R46 ;  /* 0x0000002e002e7308 */ /* 0x000e220000002400 */
[----:B------:R-:W-:Y:S01]  /*171f0*/  FMUL.FTZ R31, R50, R12 ;  /* 0x0000000c321f7220 */ /* 0x000fe20000410000 */
[----:B----4-:R-:W-:-:S06]  /*17200*/  FMNMX.FTZ R48, R8, R7, !PT ;  /* 0x0000000708307209 */ /* 0x010fcc0007810000 */
[----:B------:R-:W4:Y:S01]  /*17210*/  MUFU.TANH R14, R14 ;  /* 0x0000000e000e7308 */ /* 0x000f220000002400 */
[----:B--2---:R-:W-:-:S07]  /*17220*/  FMNMX.FTZ R50, R44, R47, !PT ;  /* 0x0000002f2c327209 */ /* 0x004fce0007810000 */
[----:B------:R-:W2:Y:S01]  /*17230*/  MUFU.TANH R52, R52 ;  /* 0x0000003400347308 */ /* 0x000ea20000002400 */
[----:B------:R-:W-:Y:S01]  /*17240*/  FMUL.FTZ R64, R64, R12 ;  /* 0x0000000c40407220 */ /* 0x000fe20000410000 */
[----:B---3--:R-:W-:-:S06]  /*17250*/  FMNMX.FTZ R48, R9, R48, !PT ;  /* 0x0000003009307209 */ /* 0x008fcc0007810000 */
[----:B------:R-:W3:Y:S01]  /*17260*/  MUFU.TANH R15, R15 ;  /* 0x0000000f000f7308 */ /* 0x000ee20000002400 */
[----:B-1----:R-:W-:Y:S01]  /*17270*/  FMNMX.FTZ R49, R45, R50, !PT ;  /* 0x000000322d317209 */ /* 0x002fe20007810000 */
[----:B------:R-:W-:-:S06]  /*17280*/  FMUL.FTZ R65, R65, R12 ;  /* 0x0000000c41417220 */ /* 0x000fcc0000410000 */
[----:B------:R-:W1:Y:S01]  /*17290*/  MUFU.TANH R73, R60 ;  /* 0x0000003c00497308 */ /* 0x000e620000002400 */
[----:B------:R-:W-:-:S07]  /*172a0*/  FMNMX.FTZ R47, R13, R48, !PT ;  /* 0x000000300d2f7209 */ /* 0x000fce0007810000 */
[----:B------:R-:W1:Y:S01]  /*172b0*/  MUFU.TANH R18, R18 ;  /* 0x0000001200127308 */ /* 0x000e620000002400 */
[----:B0-----:R-:W-:-:S07]  /*172c0*/  FMNMX.FTZ R49, R46, R49, !PT ;  /* 0x000000312e317209 */ /* 0x001fce0007810000 */
[----:B------:R-:W0:Y:S01]  /*172d0*/  MUFU.TANH R61, R61 ;  /* 0x0000003d003d7308 */ /* 0x000e220000002400 */
[----:B------:R-:W-:Y:S01]  /*172e0*/  FMUL.FTZ R68, R68, R12 ;  /* 0x0000000c44447220 */ /* 0x000fe20000410000 */
[----:B----4-:R-:W-:-:S06]  /*172f0*/  FMNMX.FTZ R48, R14, R47, !PT ;  /* 0x0000002f0e307209 */ /* 0x010fcc0007810000 */
[----:B------:R-:W4:Y:S01]  /*17300*/  MUFU.TANH R19, R19 ;  /* 0x0000001300137308 */ /* 0x000f220000002400 */
[----:B--2---:R-:W-:Y:S01]  /*17310*/  FMNMX.FTZ R50, R52, R49, !PT ;  /* 0x0000003134327209 */ /* 0x004fe20007810000 */
[----:B------:R-:W-:-:S06]  /*17320*/  FMUL.FTZ R69, R69, R12 ;  /* 0x0000000c45457220 */ /* 0x000fcc0000410000 */
[----:B------:R-:W2:Y:S01]  /*17330*/  MUFU.TANH R75, R64 ;  /* 0x00000040004b7308 */ /* 0x000ea20000002400 */
[----:B---3--:R-:W-:Y:S02]  /*17340*/  FMNMX.FTZ R47, R15, R48, !PT ;  /* 0x000000300f2f7209 */ /* 0x008fe40007810000 */
[----:B-1----:R-:W-:-:S05]  /*17350*/  FMNMX.FTZ R50, R73, R50, !PT ;  /* 0x0000003249327209 */ /* 0x002fca0007810000 */
[----:B------:R-:W1:Y:S01]  /*17360*/  MUFU.TANH R65, R65 ;  /* 0x0000004100417308 */ /* 0x000e620000002400 */
[----:B------:R-:W-:-:S07]  /*17370*/  FMNMX.FTZ R48, R18, R47, !PT ;  /* 0x0000002f12307209 */ /* 0x000fce0007810000 */
[----:B------:R-:W3:Y:S01]  /*17380*/  MUFU.TANH R24, R24 ;  /* 0x0000001800187308 */ /* 0x000ee20000002400 */
[----:B0-----:R-:W-:-:S07]  /*17390*/  FMNMX.FTZ R50, R61, R50, !PT ;  /* 0x000000323d327209 */ /* 0x001fce0007810000 */
[----:B------:R-:W0:Y:S01]  /*173a0*/  MUFU.TANH R77, R68 ;  /* 0x00000044004d7308 */ /* 0x000e220000002400 */
[----:B----4-:R-:W-:-:S07]  /*173b0*/  FMNMX.FTZ R49, R19, R48, !PT ;  /* 0x0000003013317209 */ /* 0x010fce0007810000 */
[----:B------:R-:W4:Y:S01]  /*173c0*/  MUFU.TANH R25, R25 ;  /* 0x0000001900197308 */ /* 0x000f220000002400 */
[----:B--2---:R-:W-:-:S07]  /*173d0*/  FMNMX.FTZ R48, R75, R50, !PT ;  /* 0x000000324b307209 */ /* 0x004fce0007810000 */
[----:B------:R-:W2:Y:S01]  /*173e0*/  MUFU.TANH R69, R69 ;  /* 0x0000004500457308 */ /* 0x000ea20000002400 */
[----:B------:R-:W-:-:S07]  /*173f0*/  FMUL.FTZ R35, R54, R12 ;  /* 0x0000000c36237220 */ /* 0x000fce0000410000 */
[----:B------:R-:W2:Y:S01]  /*17400*/  MUFU.TANH R26, R26 ;  /* 0x0000001a001a7308 */ /* 0x000ea20000002400 */
[----:B-1----:R-:W-:Y:S01]  /*17410*/  FMNMX.FTZ R54, R65, R48, !PT ;  /* 0x0000003041367209 */ /* 0x002fe20007810000 */
[----:B------:R-:W-:Y:S01]  /*17420*/  FMUL.FTZ R32, R51, R12 ;  /* 0x0000000c33207220 */ /* 0x000fe20000410000 */
[----:B---3--:R-:W-:-:S05]  /*17430*/  FMNMX.FTZ R50, R24, R49, !PT ;  /* 0x0000003118327209 */ /* 0x008fca0007810000 */
[----:B------:R-:W1:Y:S01]  /*17440*/  MUFU.TANH R27, R27 ;  /* 0x0000001b001b7308 */ /* 0x000e620000002400 */
[----:B0-----:R-:W-:Y:S02]  /*17450*/  FMNMX.FTZ R54, R77, R54, !PT ;  /* 0x000000364d367209 */ /* 0x001fe40007810000 */
[----:B----4-:R-:W-:-:S05]  /*17460*/  FMNMX.FTZ R49, R25, R50, !PT ;  /* 0x0000003219317209 */ /* 0x010fca0007810000 */
[----:B------:R-:W0:Y:S01]  /*17470*/  MUFU.TANH R28, R28 ;  /* 0x0000001c001c7308 */ /* 0x000e220000002400 */
[----:B--2---:R-:W-:Y:S01]  /*17480*/  FMNMX.FTZ R57, R69, R54, !PT ;  /* 0x0000003645397209 */ /* 0x004fe20007810000 */
[----:B------:R-:W-:Y:S01]  /*17490*/  FMUL.FTZ R36, R55, R12 ;  /* 0x0000000c37247220 */ /* 0x000fe20000410000 */
[----:B------:R-:W-:-:S05]  /*174a0*/  FMNMX.FTZ R50, R26, R49, !PT ;  /* 0x000000311a327209 */ /* 0x000fca0007810000 */
[----:B------:R-:W2:Y:S01]  /*174b0*/  MUFU.TANH R31, R31 ;  /* 0x0000001f001f7308 */ /* 0x000ea20000002400 */
[----:B-1----:R-:W-:Y:S01]  /*174c0*/  FMNMX.FTZ R51, R27, R50, !PT ;  /* 0x000000321b337209 */ /* 0x002fe20007810000 */
[----:B------:R-:W1:Y:S06]  /*174d0*/  SHFL.BFLY PT, R56, R57, 0x2, 0x1f ;  /* 0x0c401f0039387f89 */ /* 0x000e6c00000e0000 */
[----:B------:R-:W3:Y:S01]  /*174e0*/  MUFU.TANH R32, R32 ;  /* 0x0000002000207308 */ /* 0x000ee20000002400 */
[----:B------:R-:W-:Y:S01]  /*174f0*/  FMUL.FTZ R41, R58, R12 ;  /* 0x0000000c3a297220 */ /* 0x000fe20000410000 */
[----:B0-----:R-:W-:-:S06]  /*17500*/  FMNMX.FTZ R54, R28, R51, !PT ;  /* 0x000000331c367209 */ /* 0x001fcc0007810000 */
[----:B------:R-:W0:Y:S01]  /*17510*/  MUFU.TANH R35, R35 ;  /* 0x0000002300237308 */ /* 0x000e220000002400 */
[----:B------:R-:W-:Y:S01]  /*17520*/  FMUL.FTZ R47, R59, R12 ;  /* 0x0000000c3b2f7220 */ /* 0x000fe20000410000 */
[----:B--2---:R-:W-:-:S06]  /*17530*/  FMNMX.FTZ R51, R31, R54, !PT ;  /* 0x000000361f337209 */ /* 0x004fcc0007810000 */
[----:B------:R-:W2:Y:S01]  /*17540*/  MUFU.TANH R36, R36 ;  /* 0x0000002400247308 */ /* 0x000ea20000002400 */
[----:B------:R-:W-:Y:S01]  /*17550*/  FMUL.FTZ R48, R62, R12 ;  /* 0x0000000c3e307220 */ /* 0x000fe20000410000 */
[----:B---3--:R-:W-:-:S06]  /*17560*/  FMNMX.FTZ R54, R32, R51, !PT ;  /* 0x0000003320367209 */ /* 0x008fcc0007810000 */
        /* <DEDUP_REMOVED lines=10> */
[----:B-1----:R-:W-:Y:S01]  /*17610*/  FMNMX.FTZ R56, R57, R56, !PT ;  /* 0x0000003839387209 */ /* 0x002fe20007810000 */
[----:B------:R-:W-:Y:S01]  /*17620*/  FMUL.FTZ R53, R70, R12 ;  /* 0x0000000c46357220 */ /* 0x000fe20000410000 */
[----:B0-----:R-:W-:-:S05]  /*17630*/  FMNMX.FTZ R55, R47, R54, !PT ;  /* 0x000000362f377209 */ /* 0x001fca0007810000 */
[----:B------:R-:W0:Y:S01]  /*17640*/  MUFU.TANH R50, R50 ;  /* 0x0000003200327308 */ /* 0x000e220000002400 */
[----:B------:R-:W1:Y:S01]  /*17650*/  SHFL.BFLY PT, R63, R56, 0x1, 0x1f ;  /* 0x0c201f00383f7f89 */ /* 0x000e6200000e0000 */
[----:B------:R-:W-:Y:S01]  /*17660*/  FMUL.FTZ R12, R71, R12 ;  /* 0x0000000c470c7220 */ /* 0x000fe20000410000 */
[----:B--2---:R-:W-:-:S05]  /*17670*/  FMNMX.FTZ R54, R48, R55, !PT ;  /* 0x0000003730367209 */ /* 0x004fca0007810000 */
[----:B------:R-:W2:Y:S01]  /*17680*/  MUFU.TANH R51, R51 ;  /* 0x0000003300337308 */ /* 0x000ea20000002400 */
[----:B---3--:R-:W-:-:S07]  /*17690*/  FMNMX.FTZ R55, R49, R54, !PT ;  /* 0x0000003631377209 */ /* 0x008fce0007810000 */
[----:B------:R-:W3:Y:S01]  /*176a0*/  MUFU.TANH R53, R53 ;  /* 0x0000003500357308 */ /* 0x000ee20000002400 */
[----:B0-----:R-:W-:-:S07]  /*176b0*/  FMNMX.FTZ R54, R50, R55, !PT ;  /* 0x0000003732367209 */ /* 0x001fce0007810000 */
[----:B------:R-:W0:Y:S01]  /*176c0*/  MUFU.TANH R12, R12 ;  /* 0x0000000c000c7308 */ /* 0x000e220000002400 */
[----:B--2---:R-:W-:Y:S01]  /*176d0*/  FMNMX.FTZ R54, R51, R54, !PT ;  /* 0x0000003633367209 */ /* 0x004fe20007810000 */
[----:B------:R-:W-:Y:S01]  /*176e0*/  IMAD.U32 R58, RZ, RZ, UR4 ;  /* 0x00000004ff3a7e24 */ /* 0x000fe2000f8e00ff */
[----:B-1----:R-:W-:Y:S01]  /*176f0*/  FMNMX.FTZ R63, R56, R63, !PT ;  /* 0x0000003f383f7209 */ /* 0x002fe20007810000 */
[----:B------:R-:W-:Y:S01]  /*17700*/  IMAD.U32 R59, RZ, RZ, UR5 ;  /* 0x00000005ff3b7e24 */ /* 0x000fe2000f8e00ff */
[----:B---3--:R-:W-:Y:S01]  /*17710*/  FMNMX.FTZ R55, R53, R54, !PT ;  /* 0x0000003635377209 */ /* 0x008fe20007810000 */
[----:B------:R-:W-:Y:S03]  /*17720*/  ST.E desc[UR42][R16.64+0x440], R57 ;  /* 0x0004403910007985 */ /* 0x000fe6000c10192a */
[----:B0-----:R-:W-:-:S05]  /*17730*/  FMNMX.FTZ R55, R12, R55, !PT ;  /* 0x000000370c377209 */ /* 0x001fca0007810000 */
[----:B------:R-:W-:Y:S04]  /*17740*/  ST.E desc[UR42][R58.64], R55 ;  /* 0x000000373a007985 */ /* 0x000fe8000c10192a */
[----:B------:R-:W-:Y:S04]  /*17750*/  ST.E desc[UR42][R16.64+0x440], R63 ;  /* 0x0004403f10007985 */ /* 0x000fe8000c10192a */
[----:B------:R-:W2:Y:S04]  /*17760*/  LD.E R54, desc[UR42][R58.64] ;  /* 0x0000002a3a367980 */ /* 0x000ea8000c101900 */
[----:B--2---:R-:W0:Y:S02]  /*17770*/  SHFL.BFLY PT, R67, R54, 0x2, 0x1f ;  /* 0x0c401f0036437f89 */ /* 0x004e2400000e0000 */
[----:B0-----:R-:W-:-:S05]  /*17780*/  FMNMX.FTZ R67, R54, R67, !PT ;  /* 0x0000004336437209 */ /* 0x001fca0007810000 */
[----:B------:R-:W0:Y:S02]  /*17790*/  SHFL.BFLY PT, R56, R67, 0x1, 0x1f ;  /* 0x0c201f0043387f89 */ /* 0x000e2400000e0000 */
[----:B0-----:R-:W-:-:S05]  /*177a0*/  FMNMX.FTZ R71, R67, R56, !PT ;  /* 0x0000003843477209 */ /* 0x001fca0007810000 */
[----:B------:R0:W-:Y:S04]  /*177b0*/  ST.E desc[UR42][R58.64], R71 ;  /* 0x000000473a007985 */ /* 0x0001e8000c10192a */
[----:B------:R-:W2:Y:S04]  /*177c0*/  LD.E R56, desc[UR42][R16.64+0x460] ;  /* 0x0004602a10387980 */ /* 0x000ea8000c101900 */
[----:B------:R-:W3:Y:S04]  /*177d0*/  LD.E R79, desc[UR42][R16.64+0x440] ;  /* 0x0004402a104f7980 */ /* 0x000ee8000c101900 */
[----:B------:R-:W4:Y:S04]  /*177e0*/  LD.E R60, desc[UR42][R16.64+0x450] ;  /* 0x0004502a103c7980 */ /* 0x000f28000c101900 */
[----:B------:R-:W4:Y:S04]  /*177f0*/  LD.E R62, desc[UR42][R16.64+0x454] ;  /* 0x0004542a103e7980 */ /* 0x000f28000c101900 */
[----:B------:R-:W4:Y:S01]  /*17800*/  LD.E R55, desc[UR42][R16.64+0x230] ;  /* 0x0002302a10377980 */ /* 0x000f22000c101900 */
[----:B------:R-:W-:Y:S01]  /*17810*/  FADD.FTZ R7, R7, -R71 ;  /* 0x8000004707077221 */ /* 0x000fe20000010000 */
[----:B------:R-:W-:-:S04]  /*17820*/  UIADD3 UR4, UP0, UR37, 0x230, URZ ;  /* 0x0000023025047890 */ /* 0x000fc8000ff1e03f */
[----:B------:R-:W-:Y:S02]  /*17830*/  ULOP3.LUT UR6, UR4, 0x4, URZ, 0xfc, !UPT ;  /* 0x0000000404067892 */ /* 0x000fe4000f8efc3f */
[----:B------:R-:W-:Y:S01]  /*17840*/  UIADD3.X UR5, URZ, UR36, URZ, UP0, !UPT ;  /* 0x000000243f057290 */ /* 0x000fe200087fe43f */
[----:B--2---:R-:W-:Y:S01]  /*17850*/  FMUL.FTZ R54, R56, R7 ;  /* 0x0000000738367220 */ /* 0x004fe20000410000 */
[-C--:B0-----:R-:W-:Y:S01]  /*17860*/  FMUL.FTZ R71, R71, R56.reuse ;  /* 0x0000003847477220 */ /* 0x081fe20000410000 */
[----:B---3--:R-:W-:Y:S01]  /*17870*/  FADD.FTZ R7, R6, -R79 ;  /* 0x8000004f06077221 */ /* 0x008fe20000010000 */
[-C--:B------:R-:W-:Y:S02]  /*17880*/  FMUL.FTZ R79, R79, R56.reuse ;  /* 0x000000384f4f7220 */ /* 0x080fe40000410000 */
[-C--:B------:R-:W-:Y:S01]  /*17890*/  FFMA.FTZ R169, R8, R56.reuse, -R71 ;  /* 0x0000003808a97223 */ /* 0x080fe20000010847 */
[-C--:B------:R-:W-:Y:S01]  /*178a0*/  FMUL.FTZ R7, R7, R56.reuse ;  /* 0x0000003807077220 */ /* 0x080fe20000410000 */
[-CC-:B------:R-:W-:Y:S01]  /*178b0*/  FFMA.FTZ R168, R11, R56.reuse, -R79.reuse ;  /* 0x000000380ba87223 */ /* 0x180fe2000001084f */
[-CC-:B------:R-:W-:Y:S01]  /*178c0*/  FFMA.FTZ R57, R10, R56.reuse, -R79.reuse ;  /* 0x000000380a397223 */ /* 0x180fe2000001084f */
[-C--:B------:R-:W-:Y:S01]  /*178d0*/  FFMA.FTZ R232, R30, R56.reuse, -R79 ;  /* 0x000000381ee87223 */ /* 0x080fe2000001084f */
[-C--:B------:R-:W-:Y:S01]  /*178e0*/  FFMA.FTZ R30, R9, R56.reuse, -R71 ;  /* 0x00000038091e7223 */ /* 0x080fe20000010847 */
[----:B------:R-:W-:Y:S01]  /*178f0*/  MUFU.EX2 R54, R54 ;  /* 0x0000003600367308 */ /* 0x000fe20000000800 */
[-C--:B------:R-:W-:Y:S01]  /*17900*/  FFMA.FTZ R170, R20, R56.reuse, -R79 ;  /* 0x0000003814aa7223 */ /* 0x080fe2000001084f */
[----:B------:R-:W-:-:S06]  /*17910*/  FFMA.FTZ R171, R13, R56, -R71 ;  /* 0x000000380dab7223 */ /* 0x000fcc0000010847 */
[----:B------:R-:W-:Y:S01]  /*17920*/  MUFU.EX2 R7, R7 ;  /* 0x0000000700077308 */ /* 0x000fe20000000800 */
[----:B------:R-:W-:-:S07]  /*17930*/  FFMA.FTZ R59, R21, R56, -R79 ;  /* 0x00000038153b7223 */ /* 0x000fce000001084f */
[----:B------:R-:W4:Y:S01]  /*17940*/  MUFU.EX2 R168, R168 ;  /* 0x000000a800a87308 */ /* 0x000f220000000800 */
[----:B------:R-:W-:-:S07]  /*17950*/  FFMA.FTZ R14, R14, R56, -R71 ;  /* 0x000000380e0e7223 */ /* 0x000fce0000010847 */
[----:B------:R-:W0:Y:S01]  /*17960*/  MUFU.EX2 R169, R169 ;  /* 0x000000a900a97308 */ /* 0x000e220000000800 */
[----:B------:R-:W-:-:S07]  /*17970*/  FFMA.FTZ R231, R29, R56, -R79 ;  /* 0x000000381de77223 */ /* 0x000fce000001084f */
[----:B------:R-:W1:Y:S01]  /*17980*/  MUFU.EX2 R57, R57 ;  /* 0x0000003900397308 */ /* 0x000e620000000800 */
[----:B------:R-:W-:-:S07]  /*17990*/  FFMA.FTZ R229, R15, R56, -R71 ;  /* 0x000000380fe57223 */ /* 0x000fce0000010847 */
[----:B------:R-:W2:Y:S01]  /*179a0*/  MUFU.EX2 R30, R30 ;  /* 0x0000001e001e7308 */ /* 0x000ea20000000800 */
[----:B------:R-:W-:-:S07]  /*179b0*/  FFMA.FTZ R230, R18, R56, -R71 ;  /* 0x0000003812e67223 */ /* 0x000fce0000010847 */
[----:B------:R-:W3:Y:S08]  /*179c0*/  MUFU.EX2 R170, R170 ;  /* 0x000000aa00aa7308 */ /* 0x000ef00000000800 */
[----:B------:R-:W3:Y:S01]  /*179d0*/  MUFU.EX2 R171, R171 ;  /* 0x000000ab00ab7308 */ /* 0x000ee20000000800 */
[----:B----4-:R-:W-:Y:S01]  /*179e0*/  FFMA.FTZ R60, R7, R60, R168 ;  /* 0x0000003c073c7223 */ /* 0x010fe200000100a8 */
[----:B------:R-:W-:-:S06]  /*179f0*/  FFMA.FTZ R225, R33, R56, -R79 ;  /* 0x0000003821e17223 */ /* 0x000fcc000001084f */
[----:B------:R-:W4:Y:S01]  /*17a00*/  MUFU.EX2 R59, R59 ;  /* 0x0000003b003b7308 */ /* 0x000f220000000800 */
[----:B0-----:R-:W-:Y:S01]  /*17a10*/  FFMA.FTZ R9, R54, R62, R169 ;  /* 0x0000003e36097223 */ /* 0x001fe200000100a9 */
[----:B------:R-:W-:-:S06]  /*17a20*/  FFMA.FTZ R218, R19, R56, -R71 ;  /* 0x0000003813da7223 */ /* 0x000fcc0000010847 */
[----:B------:R-:W0:Y:S01]  /*17a30*/  MUFU.EX2 R14, R14 ;  /* 0x0000000e000e7308 */ /* 0x000e220000000800 */
[----:B-1----:R-:W-:Y:S01]  /*17a40*/  FADD.FTZ R11, R57, R60 ;  /* 0x0000003c390b7221 */ /* 0x002fe20000010000 */
[----:B------:R-:W-:-:S06]  /*17a50*/  FFMA.FTZ R228, R34, R56, -R79 ;  /* 0x0000003822e47223 */ /* 0x000fcc000001084f */
[----:B------:R-:W1:Y:S01]  /*17a60*/  MUFU.EX2 R231, R231 ;  /* 0x000000e700e77308 */ /* 0x000e620000000800 */
[----:B--2---:R-:W-:Y:S01]  /*17a70*/  FADD.FTZ R6, R30, R9 ;  /* 0x000000091e067221 */ /* 0x004fe20000010000 */
[----:B------:R-:W-:-:S06]  /*17a80*/  FFMA.FTZ R219, R24, R56, -R71 ;  /* 0x0000003818db7223 */ /* 0x000fcc0000010847 */
[----:B------:R-:W2:Y:S01]  /*17a90*/  MUFU.EX2 R229, R229 ;  /* 0x000000e500e57308 */ /* 0x000ea20000000800 */
[----:B---3--:R-:W-:Y:S01]  /*17aa0*/  FADD.FTZ R8, R170, R11 ;  /* 0x0000000baa087221 */ /* 0x008fe20000010000 */
[----:B------:R-:W-:-:S06]  /*17ab0*/  FFMA.FTZ R216, R37, R56, -R79 ;  /* 0x0000003825d87223 */ /* 0x000fcc000001084f */
[----:B------:R-:W3:Y:S01]  /*17ac0*/  MUFU.EX2 R232, R232 ;  /* 0x000000e800e87308 */ /* 0x000ee20000000800 */
[----:B------:R-:W-:Y:S01]  /*17ad0*/  FADD.FTZ R9, R171, R6 ;  /* 0x00000006ab097221 */ /* 0x000fe20000010000 */
[----:B------:R-:W-:-:S06]  /*17ae0*/  FFMA.FTZ R214, R25, R56, -R71 ;  /* 0x0000003819d67223 */ /* 0x000fcc0000010847 */
[----:B------:R-:W3:Y:S01]  /*17af0*/  MUFU.EX2 R230, R230 ;  /* 0x000000e600e67308 */ /* 0x000ee20000000800 */
[----:B----4-:R-:W-:Y:S01]  /*17b00*/  FADD.FTZ R8, R59, R8 ;  /* 0x000000083b087221 */ /* 0x010fe20000010000 */
[----:B------:R-:W-:-:S06]  /*17b10*/  FFMA.FTZ R217, R38, R56, -R79 ;  /* 0x0000003826d97223 */ /* 0x000fcc000001084f */
[----:B------:R-:W4:Y:S01]  /*17b20*/  MUFU.EX2 R225, R225 ;  /* 0x000000e100e17308 */ /* 0x000f220000000800 */
[----:B0-----:R-:W-:Y:S01]  /*17b30*/  FADD.FTZ R6, R14, R9 ;  /* 0x000000090e067221 */ /* 0x001fe20000010000 */
        /* <DEDUP_REMOVED lines=57> */
[----:B--2---:R-:W-:-:S06]  /*17ed0*/  FADD.FTZ R9, R206, R9 ;  /* 0x00000009ce097221 */ /* 0x004fcc0000010000 */
[----:B------:R-:W1:Y:S01]  /*17ee0*/  MUFU.EX2 R198, R198 ;  /* 0x000000c600c67308 */ /* 0x000e620000000800 */
[-C--:B------:R-:W-:Y:S01]  /*17ef0*/  FFMA.FTZ R194, R61, R56.reuse, -R79 ;  /* 0x000000383dc27223 */ /* 0x080fe2000001084f */
[----:B------:R-:W-:-:S06]  /*17f00*/  FFMA.FTZ R191, R49, R56, -R71 ;  /* 0x0000003831bf7223 */ /* 0x000fcc0000010847 */
[----:B------:R-:W2:Y:S01]  /*17f10*/  MUFU.EX2 R196, R196 ;  /* 0x000000c400c47308 */ /* 0x000ea20000000800 */
[----:B---3--:R-:W-:Y:S01]  /*17f20*/  FADD.FTZ R11, R203, R6 ;  /* 0x00000006cb0b7221 */ /* 0x008fe20000010000 */
[----:B------:R-:W-:-:S06]  /*17f30*/  FADD.FTZ R9, R200, R9 ;  /* 0x00000009c8097221 */ /* 0x000fcc0000010000 */
[----:B------:R-:W3:Y:S01]  /*17f40*/  MUFU.EX2 R199, R199 ;  /* 0x000000c700c77308 */ /* 0x000ee20000000800 */
[-C--:B------:R-:W-:Y:S01]  /*17f50*/  FFMA.FTZ R187, R75, R56.reuse, -R79 ;  /* 0x000000384bbb7223 */ /* 0x080fe2000001084f */
[----:B------:R-:W-:-:S06]  /*17f60*/  FFMA.FTZ R185, R50, R56, -R71 ;  /* 0x0000003832b97223 */ /* 0x000fcc0000010847 */
[----:B------:R-:W3:Y:S01]  /*17f70*/  MUFU.EX2 R197, R197 ;  /* 0x000000c500c57308 */ /* 0x000ee20000000800 */
[----:B----4-:R-:W-:Y:S01]  /*17f80*/  FADD.FTZ R11, R204, R11 ;  /* 0x0000000bcc0b7221 */ /* 0x010fe20000010000 */
[----:B0-----:R-:W-:-:S06]  /*17f90*/  FADD.FTZ R9, R202, R9 ;  /* 0x00000009ca097221 */ /* 0x001fcc0000010000 */
[----:B------:R-:W0:Y:S01]  /*17fa0*/  MUFU.EX2 R195, R195 ;  /* 0x000000c300c37308 */ /* 0x000e220000000800 */
[-C--:B------:R-:W-:Y:S01]  /*17fb0*/  FFMA.FTZ R189, R65, R56.reuse, -R79 ;  /* 0x0000003841bd7223 */ /* 0x080fe2000001084f */
[----:B------:R-:W-:-:S06]  /*17fc0*/  FFMA.FTZ R186, R51, R56, -R71 ;  /* 0x0000003833ba7223 */ /* 0x000fcc0000010847 */
[----:B------:R-:W4:Y:S01]  /*17fd0*/  MUFU.EX2 R190, R190 ;  /* 0x000000be00be7308 */ /* 0x000f220000000800 */
        /* <DEDUP_REMOVED lines=12> */
[----:B0-----:R-:W-:Y:S01]  /*180a0*/  FADD.FTZ R11, R195, R6 ;  /* 0x00000006c30b7221 */ /* 0x001fe20000010000 */
[----:B----4-:R-:W-:-:S06]  /*180b0*/  FADD.FTZ R6, R190, R9 ;  /* 0x00000009be067221 */ /* 0x010fcc0000010000 */
[----:B------:R-:W0:Y:S08]  /*180c0*/  MUFU.EX2 R189, R189 ;  /* 0x000000bd00bd7308 */ /* 0x000e300000000800 */
[----:B------:R-:W4:Y:S01]  /*180d0*/  MUFU.EX2 R186, R186 ;  /* 0x000000ba00ba7308 */ /* 0x000f220000000800 */
[----:B-1----:R-:W-:Y:S01]  /*180e0*/  FADD.FTZ R8, R194, R11 ;  /* 0x0000000bc2087221 */ /* 0x002fe20000010000 */
[----:B--2---:R-:W-:-:S06]  /*180f0*/  FADD.FTZ R6, R191, R6 ;  /* 0x00000006bf067221 */ /* 0x004fcc0000010000 */
[----:B------:R-:W1:Y:S08]  /*18100*/  MUFU.EX2 R20, R20 ;  /* 0x0000001400147308 */ /* 0x000e700000000800 */
[----:B------:R-:W2:Y:S01]  /*18110*/  MUFU.EX2 R18, R18 ;  /* 0x0000001200127308 */ /* 0x000ea20000000800 */
[----:B---3--:R-:W-:Y:S01]  /*18120*/  FADD.FTZ R8, R187, R8 ;  /* 0x00000008bb087221 */ /* 0x008fe20000010000 */
[----:B------:R-:W-:-:S06]  /*18130*/  FADD.FTZ R9, R185, R6 ;  /* 0x00000006b9097221 */ /* 0x000fcc0000010000 */
[----:B------:R-:W3:Y:S08]  /*18140*/  MUFU.EX2 R21, R21 ;  /* 0x0000001500157308 */ /* 0x000ef00000000800 */
[----:B------:R-:W3:Y:S01]  /*18150*/  MUFU.EX2 R19, R19 ;  /* 0x0000001300137308 */ /* 0x000ee20000000800 */
[----:B0-----:R-:W-:Y:S01]  /*18160*/  FADD.FTZ R11, R189, R8 ;  /* 0x00000008bd0b7221 */ /* 0x001fe20000010000 */
[----:B----4-:R-:W-:-:S03]  /*18170*/  FADD.FTZ R9, R186, R9 ;  /* 0x00000009ba097221 */ /* 0x010fc60000010000 */
[----:B-1----:R-:W-:Y:S01]  /*18180*/  FADD.FTZ R6, R20, R11 ;  /* 0x0000000b14067221 */ /* 0x002fe20000010000 */
[----:B--2---:R-:W-:Y:S01]  /*18190*/  FADD.FTZ R8, R18, R9 ;  /* 0x0000000912087221 */ /* 0x004fe20000010000 */
[----:B------:R-:W-:Y:S01]  /*181a0*/  FMUL.FTZ R55, R7, R55 ;  /* 0x0000003707377220 */ /* 0x000fe20000410000 */
[----:B------:R-:W-:Y:S02]  /*181b0*/  IMAD.U32 R10, RZ, RZ, UR6 ;  /* 0x00000006ff0a7e24 */ /* 0x000fe4000f8e00ff */
[----:B---3--:R-:W-:Y:S01]  /*181c0*/  FADD.FTZ R9, R21, R6 ;  /* 0x0000000615097221 */ /* 0x008fe20000010000 */
[----:B------:R-:W-:Y:S01]  /*181d0*/  IMAD.U32 R11, RZ, RZ, UR5 ;  /* 0x00000005ff0b7e24 */ /* 0x000fe2000f8e00ff */
[----:B------:R-:W-:Y:S01]  /*181e0*/  ST.E desc[UR42][R16.64+0x230], R55 ;  /* 0x0002303710007985 */ /* 0x000fe2000c10192a */
[----:B------:R-:W-:-:S03]  /*181f0*/  FADD.FTZ R13, R19, R8 ;  /* 0x00000008130d7221 */ /* 0x000fc60000010000 */
[----:B------:R-:W-:Y:S04]  /*18200*/  ST.E desc[UR42][R16.64+0x450], R9 ;  /* 0x0004500910007985 */ /* 0x000fe8000c10192a */
[----:B------:R0:W-:Y:S04]  /*18210*/  ST.E desc[UR42][R16.64+0x454], R13 ;  /* 0x0004540d10007985 */ /* 0x0001e8000c10192a */
[----:B------:R-:W2:Y:S02]  /*18220*/  LD.E R6, desc[UR42][R10.64] ;  /* 0x0000002a0a067980 */ /* 0x000ea4000c101900 */
[----:B--2---:R-:W-:-:S05]  /*18230*/  FMUL.FTZ R15, R7, R6 ;  /* 0x00000006070f7220 */ /* 0x004fca0000410000 */
[----:B------:R1:W-:Y:S04]  /*18240*/  ST.E desc[UR42][R10.64], R15 ;  /* 0x0000000f0a007985 */ /* 0x0003e8000c10192a */
[----:B------:R-:W0:Y:S04]  /*18250*/  LD.E R8, desc[UR42][R16.64+0x244] ;  /* 0x0002442a10087980 */ /* 0x000e28000c101900 */
[----:B------:R-:W2:Y:S04]  /*18260*/  LD.E R6, desc[UR42][R16.64+0x240] ;  /* 0x0002402a10067980 */ /* 0x000ea8000c101900 */
[----:B------:R-:W3:Y:S04]  /*18270*/  LD.E R144, desc[UR42][R16.64+0x424] ;  /* 0x0004242a10907980 */ /* 0x000ee8000c101900 */
[----:B------:R-:W1:Y:S04]  /*18280*/  LD.E R12, desc[UR42][R16.64+0x250] ;  /* 0x0002502a100c7980 */ /* 0x000e68000c101900 */
        /* <DEDUP_REMOVED lines=58> */
[----:B------:R-:W-:Y:S01]  /*18630*/  ULOP3.LUT UR6, UR4, 0x8, URZ, 0xfc, !UPT ;  /* 0x0000000804067892 */ /* 0x000fe2000f8efc3f */
[C---:B0-----:R-:W-:Y:S01]  /*18640*/  FMUL.FTZ R13, R7.reuse, R8 ;  /* 0x00000008070d7220 */ /* 0x041fe20000410000 */
[----:B--2---:R-:W-:-:S04]  /*18650*/  FMUL.FTZ R9, R7, R6 ;  /* 0x0000000607097220 */ /* 0x004fc80000410000 */
[----:B------:R0:W-:Y:S01]  /*18660*/  ST.E desc[UR42][R16.64+0x244], R13 ;  /* 0x0002440d10007985 */ /* 0x0001e2000c10192a */
[----:B---3--:R-:W-:-:S03]  /*18670*/  FMUL.FTZ R33, R7, R144 ;  /* 0x0000009007217220 */ /* 0x008fc60000410000 */
[----:B------:R2:W-:Y:S01]  /*18680*/  ST.E desc[UR42][R16.64+0x240], R9 ;  /* 0x0002400910007985 */ /* 0x0005e2000c10192a */
[C---:B-1----:R-:W-:Y:S01]  /*18690*/  FMUL.FTZ R15, R7.reuse, R12 ;  /* 0x0000000c070f7220 */ /* 0x042fe20000410000 */
[C---:B----4-:R-:W-:Y:S01]  /*186a0*/  FMUL.FTZ R25, R7.reuse, R24 ;  /* 0x0000001807197220 */ /* 0x050fe20000410000 */
[C---:B------:R-:W-:Y:S01]  /*186b0*/  FMUL.FTZ R27, R7.reuse, R26 ;  /* 0x0000001a071b7220 */ /* 0x040fe20000410000 */
[C---:B0-----:R-:W-:Y:S01]  /*186c0*/  FMUL.FTZ R13, R7.reuse, R36 ;  /* 0x00000024070d7220 */ /* 0x041fe20000410000 */
[C---:B--2---:R-:W-:Y:S01]  /*186d0*/  FMUL.FTZ R9, R7.reuse, R34 ;  /* 0x0000002207097220 */ /* 0x044fe20000410000 */
[----:B------:R0:W-:Y:S01]  /*186e0*/  ST.E desc[UR42][R16.64+0x424], R33 ;  /* 0x0004242110007985 */ /* 0x0001e2000c10192a */
[----:B------:R-:W-:-:S03]  /*186f0*/  FMUL.FTZ R29, R7, R28 ;  /* 0x0000001c071d7220 */ /* 0x000fc60000410000 */
[----:B------:R1:W-:Y:S01]  /*18700*/  ST.E desc[UR42][R16.64+0x250], R15 ;  /* 0x0002500f10007985 */ /* 0x0003e2000c10192a */
[----:B------:R-:W-:-:S03]  /*18710*/  FMUL.FTZ R31, R7, R32 ;  /* 0x00000020071f7220 */ /* 0x000fc60000410000 */
[----:B------:R2:W-:Y:S04]  /*18720*/  ST.E desc[UR42][R16.64+0x254], R25 ;  /* 0x0002541910007985 */ /* 0x0005e8000c10192a */
[----:B------:R3:W-:Y:S01]  /*18730*/  ST.E desc[UR42][R16.64+0x260], R27 ;  /* 0x0002601b10007985 */ /* 0x0007e2000c10192a */
[C---:B0-----:R-:W-:Y:S01]  /*18740*/  FMUL.FTZ R33, R7.reuse, R38 ;  /* 0x0000002607217220 */ /* 0x041fe20000410000 */
[C---:B------:R-:W-:Y:S02]  /*18750*/  FMUL.FTZ R35, R7.reuse, R40 ;  /* 0x0000002807237220 */ /* 0x040fe40000410000 */
        /* <DEDUP_REMOVED lines=79> */
[----:B------:R0:W-:Y:S01]  /*18c50*/  ST.E desc[UR42][R16.64+0x394], R15 ;  /* 0x0003940f10007985 */ /* 0x0001e2000c10192a */
[C---:B------:R-:W-:Y:S01]  /*18c60*/  FMUL.FTZ R37, R7.reuse, R142 ;  /* 0x0000008e07257220 */ /* 0x040fe20000410000 */
[----:B------:R-:W-:Y:S02]  /*18c70*/  IMAD.U32 R8, RZ, RZ, UR6 ;  /* 0x00000006ff087e24 */ /* 0x000fe4000f8e00ff */
        /* <DEDUP_REMOVED lines=15> */
[----:B---3--:R-:W-:Y:S01]  /*18d70*/  FMUL.FTZ R13, R7, R136 ;  /* 0x00000088070d7220 */ /* 0x008fe20000410000 */
[----:B0-----:R-:W-:Y:S01]  /*18d80*/  IMAD.U32 R9, RZ, RZ, UR5 ;  /* 0x00000005ff097e24 */ /* 0x001fe2000f8e00ff */
[----:B------:R0:W-:Y:S04]  /*18d90*/  ST.E desc[UR42][R16.64+0x3e0], R15 ;  /* 0x0003e00f10007985 */ /* 0x0001e8000c10192a */
[----:B------:R1:W-:Y:S04]  /*18da0*/  ST.E desc[UR42][R16.64+0x3e4], R25 ;  /* 0x0003e41910007985 */ /* 0x0003e8000c10192a */
[----:B------:R-:W-:Y:S04]  /*18db0*/  ST.E desc[UR42][R16.64+0x3f0], R29 ;  /* 0x0003f01d10007985 */ /* 0x000fe8000c10192a */
[----:B------:R-:W-:Y:S04]  /*18dc0*/  ST.E desc[UR42][R16.64+0x3f4], R31 ;  /* 0x0003f41f10007985 */ /* 0x000fe8000c10192a */
[----:B------:R-:W-:Y:S04]  /*18dd0*/  ST.E desc[UR42][R16.64+0x400], R27 ;  /* 0x0004001b10007985 */ /* 0x000fe8000c10192a */
[----:B------:R2:W-:Y:S04]  /*18de0*/  ST.E desc[UR42][R16.64+0x404], R13 ;  /* 0x0004040d10007985 */ /* 0x0005e8000c10192a */
[----:B------:R3:W-:Y:S04]  /*18df0*/  ST.E desc[UR42][R16.64+0x410], R33 ;  /* 0x0004102110007985 */ /* 0x0007e8000c10192a */
[----:B------:R4:W-:Y:S04]  /*18e00*/  ST.E desc[UR42][R16.64+0x414], R35 ;  /* 0x0004142310007985 */ /* 0x0009e8000c10192a */
[----:B------:R-:W-:Y:S04]  /*18e10*/  ST.E desc[UR42][R16.64+0x420], R37 ;  /* 0x0004202510007985 */ /* 0x000fe8000c10192a */
[----:B0-----:R-:W2:Y:S01]  /*18e20*/  LD.E R15, desc[UR42][R8.64] ;  /* 0x0000002a080f7980 */ /* 0x001ea2000c101900 */
[----:B------:R-:W-:Y:S01]  /*18e30*/  ULOP3.LUT UR4, UR4, 0xc, URZ, 0xfc, !UPT ;  /* 0x0000000c04047892 */ /* 0x000fe2000f8efc3f */
[----:B------:R-:W-:-:S05]  /*18e40*/  IMAD.U32 R7, RZ, RZ, UR5 ;  /* 0x00000005ff077e24 */ /* 0x000fca000f8e00ff */
[----:B------:R-:W-:Y:S02]  /*18e50*/  IMAD.U32 R6, RZ, RZ, UR4 ;  /* 0x00000004ff067e24 */ /* 0x000fe4000f8e00ff */
[----:B--2---:R-:W-:-:S05]  /*18e60*/  FMUL.FTZ R15, R54, R15 ;  /* 0x0000000f360f7220 */ /* 0x004fca0000410000 */
[----:B------:R0:W-:Y:S04]  /*18e70*/  ST.E desc[UR42][R8.64], R15 ;  /* 0x0000000f08007985 */ /* 0x0001e8000c10192a */
[----:B-1----:R-:W2:Y:S02]  /*18e80*/  LD.E R25, desc[UR42][R6.64] ;  /* 0x0000002a06197980 */ /* 0x002ea4000c101900 */
[----:B--2---:R-:W-:-:S05]  /*18e90*/  FMUL.FTZ R25, R54, R25 ;  /* 0x0000001936197220 */ /* 0x004fca0000410000 */
[----:B------:R1:W-:Y:S04]  /*18ea0*/  ST.E desc[UR42][R6.64], R25 ;  /* 0x0000001906007985 */ /* 0x0003e8000c10192a */
[----:B------:R-:W2:Y:S04]  /*18eb0*/  LD.E R147, desc[UR42][R16.64+0x42c] ;  /* 0x00042c2a10937980 */ /* 0x000ea8000c101900 */
[----:B------:R-:W2:Y:S04]  /*18ec0*/  LD.E R13, desc[UR42][R16.64+0x248] ;  /* 0x0002482a100d7980 */ /* 0x000ea8000c101900 */
[----:B------:R-:W2:Y:S04]  /*18ed0*/  LD.E R27, desc[UR42][R16.64+0x24c] ;  /* 0x00024c2a101b7980 */ /* 0x000ea8000c101900 */
[----:B------:R-:W2:Y:S04]  /*18ee0*/  LD.E R29, desc[UR42][R16.64+0x258] ;  /* 0x0002582a101d7980 */ /* 0x000ea8000c101900 */
[----:B------:R-:W2:Y:S04]  /*18ef0*/  LD.E R31, desc[UR42][R16.64+0x25c] ;  /* 0x00025c2a101f7980 */ /* 0x000ea8000c101900 */
[----:B---3--:R-:W3:Y:S04]  /*18f00*/  LD.E R33, desc[UR42][R16.64+0x268] ;  /* 0x0002682a10217980 */ /* 0x008ee8000c101900 */
[----:B----4-:R-:W4:Y:S04]  /*18f10*/  LD.E R35, desc[UR42][R16.64+0x26c] ;  /* 0x00026c2a10237980 */ /* 0x010f28000c101900 */
[----:B0-----:R-:W4:Y:S04]  /*18f20*/  LD.E R15, desc[UR42][R16.64+0x278] ;  /* 0x0002782a100f7980 */ /* 0x001f28000c101900 */
[----:B------:R-:W4:Y:S04]  /*18f30*/  LD.E R37, desc[UR42][R16.64+0x27c] ;  /* 0x00027c2a10257980 */ /* 0x000f28000c101900 */
[----:B------:R-:W4:Y:S04]  /*18f40*/  LD.E R39, desc[UR42][R16.64+0x288] ;  /* 0x0002882a10277980 */ /* 0x000f28000c101900 */
[----:B-1----:R-:W4:Y:S04]  /*18f50*/  LD.E R25, desc[UR42][R16.64+0x28c] ;  /* 0x00028c2a10197980 */ /* 0x002f28000c101900 */
        /* <DEDUP_REMOVED lines=51> */
[C---:B--2---:R-:W-:Y:S01]  /*19290*/  FMUL.FTZ R147, R54.reuse, R147 ;  /* 0x0000009336937220 */ /* 0x044fe20000410000 */
[C---:B------:R-:W-:Y:S01]  /*192a0*/  FMUL.FTZ R13, R54.reuse, R13 ;  /* 0x0000000d360d7220 */ /* 0x040fe20000410000 */
[C---:B------:R-:W-:Y:S01]  /*192b0*/  FMUL.FTZ R27, R54.reuse, R27 ;  /* 0x0000001b361b7220 */ /* 0x040fe20000410000 */
[C---:B------:R-:W-:Y:S01]  /*192c0*/  FMUL.FTZ R29, R54.reuse, R29 ;  /* 0x0000001d361d7220 */ /* 0x040fe20000410000 */
[C---:B------:R-:W-:Y:S01]  /*192d0*/  FMUL.FTZ R31, R54.reuse, R31 ;  /* 0x0000001f361f7220 */ /* 0x040fe20000410000 */
[C---:B---3--:R-:W-:Y:S01]  /*192e0*/  FMUL.FTZ R33, R54.reuse, R33 ;  /* 0x0000002136217220 */ /* 0x048fe20000410000 */
[C---:B----4-:R-:W-:Y:S01]  /*192f0*/  FMUL.FTZ R35, R54.reuse, R35 ;  /* 0x0000002336237220 */ /* 0x050fe20000410000 */
        /* <DEDUP_REMOVED lines=118> */
[----:B0-----:R-:W2:Y:S04]  /*19a60*/  LD.E R27, desc[UR42][R16.64+0x230] ;  /* 0x0002302a101b7980 */ /* 0x001ea8000c101900 */
[----:B-1----:R-:W4:Y:S04]  /*19a70*/  LD.E R15, desc[UR42][R2.64] ;  /* 0x0000002a020f7980 */ /* 0x002f28000c101900 */
[----:B------:R-:W4:Y:S04]  /*19a80*/  LD.E.64 R12, desc[UR42][R16.64+0xa8] ;  /* 0x0000a82a100c7980 */ /* 0x000f28000c101b00 */
[----:B--2---:R0:W-:Y:S04]  /*19a90*/  ST.E desc[UR42][R16.64+0x230], R27 ;  /* 0x0002301b10007985 */ /* 0x0041e8000c10192a */
[----:B------:R-:W2:Y:S04]  /*19aa0*/  LD.E R29, desc[UR42][R10.64] ;  /* 0x0000002a0a1d7980 */ /* 0x000ea8000c101900 */
[----:B--2---:R1:W-:Y:S04]  /*19ab0*/  ST.E desc[UR42][R10.64], R29 ;  /* 0x0000001d0a007985 */ /* 0x0043e8000c10192a */
[----:B------:R-:W2:Y:S04]  /*19ac0*/  LD.E R31, desc[UR42][R8.64] ;  /* 0x0000002a081f7980 */ /* 0x000ea8000c101900 */
[----:B--2---:R2:W-:Y:S04]  /*19ad0*/  ST.E desc[UR42][R8.64], R31 ;  /* 0x0000001f08007985 */ /* 0x0045e8000c10192a */
[----:B------:R-:W3:Y:S04]  /*19ae0*/  LD.E R33, desc[UR42][R6.64] ;  /* 0x0000002a06217980 */ /* 0x000ee8000c101900 */
[----:B---3--:R3:W-:Y:S04]  /*19af0*/  ST.E desc[UR42][R6.64], R33 ;  /* 0x0000002106007985 */ /* 0x0087e8000c10192a */
[----:B------:R-:W4:Y:S04]  /*19b00*/  LD.E R35, desc[UR42][R16.64+0x240] ;  /* 0x0002402a10237980 */ /* 0x000f28000c101900 */
[----:B------:R-:W4:Y:S04]  /*19b10*/  LD.E R37, desc[UR42][R16.64+0x244] ;  /* 0x0002442a10257980 */ /* 0x000f28000c101900 */
[----:B------:R-:W4:Y:S04]  /*19b20*/  LD.E R25, desc[UR42][R16.64+0x248] ;  /* 0x0002482a10197980 */ /* 0x000f28000c101900 */
[----:B0-----:R-:W4:Y:S04]  /*19b30*/  LD.E R27, desc[UR42][R16.64+0x24c] ;  /* 0x00024c2a101b7980 */ /* 0x001f28000c101900 */
[----:B-1----:R-:W4:Y:S04]  /*19b40*/  LD.E R29, desc[UR42][R16.64+0x250] ;  /* 0x0002502a101d7980 */ /* 0x002f28000c101900 */
[----:B------:R-:W4:Y:S04]  /*19b50*/  LD.E R39, desc[UR42][R16.64+0x254] ;  /* 0x0002542a10277980 */ /* 0x000f28000c101900 */
[----:B--2---:R-:W2:Y:S04]  /*19b60*/  LD.E R31, desc[UR42][R16.64+0x258] ;  /* 0x0002582a101f7980 */ /* 0x004ea8000c101900 */
[----:B------:R-:W2:Y:S04]  /*19b70*/  LD.E R41, desc[UR42][R16.64+0x25c] ;  /* 0x00025c2a10297980 */ /* 0x000ea8000c101900 */
[----:B---3--:R-:W3:Y:S04]  /*19b80*/  LD.E R33, desc[UR42][R16.64+0x260] ;  /* 0x0002602a10217980 */ /* 0x008ee8000c101900 */
[----:B------:R-:W3:Y:S04]  /*19b90*/  LD.E R43, desc[UR42][R16.64+0x264] ;  /* 0x0002642a102b7980 */ /* 0x000ee8000c101900 */
        /* <DEDUP_REMOVED lines=65> */
[----:B----4-:R0:W-:Y:S04]  /*19fb0*/  ST.E desc[UR42][R16.64+0x240], R35 ;  /* 0x0002402310007985 */ /* 0x0101e8000c10192a */
[----:B------:R1:W-:Y:S04]  /*19fc0*/  ST.E desc[UR42][R16.64+0x244], R37 ;  /* 0x0002442510007985 */ /* 0x0003e8000c10192a */
[----:B------:R-:W4:Y:S04]  /*19fd0*/  LD.E R50, desc[UR42][R16.64+0x374] ;  /* 0x0003742a10327980 */ /* 0x000f28000c101900 */
[----:B0-----:R-:W4:Y:S04]  /*19fe0*/  LD.E R35, desc[UR42][R16.64+0x270] ;  /* 0x0002702a10237980 */ /* 0x001f28000c101900 */
        /* <DEDUP_REMOVED lines=53> */
[----:B---3--:R-:W-:Y:S04]  /*1a340*/  ST.E desc[UR42][R16.64+0x260], R33 ;  /* 0x0002602110007985 */ /* 0x008fe8000c10192a */
        /* <DEDUP_REMOVED lines=115> */
[----:B0-----:R-:W4:Y:S01]  /*1aa80*/  LDL R24, [R1+0x88] ;  /* 0x0000880001187983 */ /* 0x001f220000100800 */
[----:B------:R-:W-:-:S02]  /*1aa90*/  F2FP.BF16.F32.PACK_AB R168, R57, R168 ;  /* 0x000000a839a8723e */ /* 0x000fc400000010ff */
[----:B------:R-:W-:Y:S01]  /*1aaa0*/  F2FP.BF16.F32.PACK_AB R169, R30, R169 ;  /* 0x000000a91ea9723e */ /* 0x000fe200000010ff */
[----:B-1----:R-:W4:Y:S01]  /*1aab0*/  LD.E R28, desc[UR42][R16.64+0x240] ;  /* 0x0002402a101c7980 */ /* 0x002f22000c101900 */
[----:B------:R-:W-:-:S03]  /*1aac0*/  F2FP.BF16.F32.PACK_AB R170, R59, R170 ;  /* 0x000000aa3baa723e */ /* 0x000fc600000010ff */
[----:B------:R-:W4:Y:S04]  /*1aad0*/  LD.E R29, desc[UR42][R16.64+0x244] ;  /* 0x0002442a101d7980 */ /* 0x000f28000c101900 */
[----:B------:R-:W4:Y:S04]  /*1aae0*/  LD.E R30, desc[UR42][R16.64+0x248] ;  /* 0x0002482a101e7980 */ /* 0x000f28000c101900 */
[----:B------:R-:W4:Y:S04]  /*1aaf0*/  LD.E R31, desc[UR42][R16.64+0x24c] ;  /* 0x00024c2a101f7980 */ /* 0x000f28000c101900 */
        /* <DEDUP_REMOVED lines=126> */
[----:B------:R-:W-:-:S04]  /*1b2e0*/  R2UR UR7, R13 ;  /* 0x000000000d0772ca */ /* 0x000fc800000e0000 */
[----:B------:R-:W-:Y:S02]  /*1b2f0*/  R2UR UR6, R12 ;  /* 0x000000000c0672ca */ /* 0x000fe400000e0000 */
        /* <DEDUP_REMOVED lines=833> */
[----:B------:R-:W4:Y:S04]  /*1e710*/  LD.E R13, desc[UR42][R16.64+0x230] ;  /* 0x0002302a100d7980 */ /* 0x000f28000c101900 */
[----:B----4-:R4:W-:Y:S04]  /*1e720*/  ST.E desc[UR42][R16.64+0x230], R13 ;  /* 0x0002300d10007985 */ /* 0x0109e8000c10192a */
[----:B------:R-:W2:Y:S04]  /*1e730*/  LD.E R15, desc[UR42][R10.64] ;  /* 0x0000002a0a0f7980 */ /* 0x000ea8000c101900 */
[----:B--2---:R2:W-:Y:S04]  /*1e740*/  ST.E desc[UR42][R10.64], R15 ;  /* 0x0000000f0a007985 */ /* 0x0045e8000c10192a */
[----:B------:R-:W3:Y:S04]  /*1e750*/  LD.E R19, desc[UR42][R8.64] ;  /* 0x0000002a08137980 */ /* 0x000ee8000c101900 */
[----:B---3--:R3:W-:Y:S04]  /*1e760*/  ST.E desc[UR42][R8.64], R19 ;  /* 0x0000001308007985 */ /* 0x0087e8000c10192a */
[----:B------:R-:W4:Y:S04]  /*1e770*/  LD.E R21, desc[UR42][R6.64] ;  /* 0x0000002a06157980 */ /* 0x000f28000c101900 */
[----:B----4-:R4:W-:Y:S04]  /*1e780*/  ST.E desc[UR42][R6.64], R21 ;  /* 0x0000001506007985 */ /* 0x0109e8000c10192a */
[----:B0-----:R-:W4:Y:S04]  /*1e790*/  LD.E R25, desc[UR42][R16.64+0x240] ;  /* 0x0002402a10197980 */ /* 0x001f28000c101900 */
[----:B-1----:R-:W4:Y:S04]  /*1e7a0*/  LD.E R27, desc[UR42][R16.64+0x244] ;  /* 0x0002442a101b7980 */ /* 0x002f28000c101900 */
[----:B------:R-:W4:Y:S04]  /*1e7b0*/  LD.E R29, desc[UR42][R16.64+0x248] ;  /* 0x0002482a101d7980 */ /* 0x000f28000c101900 */
[----:B------:R-:W4:Y:S04]  /*1e7c0*/  LD.E R31, desc[UR42][R16.64+0x24c] ;  /* 0x00024c2a101f7980 */ /* 0x000f28000c101900 */
[----:B------:R-:W4:Y:S04]  /*1e7d0*/  LD.E R13, desc[UR42][R16.64+0x250] ;  /* 0x0002502a100d7980 */ /* 0x000f28000c101900 */
[----:B------:R-:W4:Y:S04]  /*1e7e0*/  LD.E R33, desc[UR42][R16.64+0x254] ;  /* 0x0002542a10217980 */ /* 0x000f28000c101900 */
[----:B--2---:R-:W2:Y:S04]  /*1e7f0*/  LD.E R11, desc[UR42][R16.64+0x258] ;  /* 0x0002582a100b7980 */ /* 0x004ea8000c101900 */
[----:B------:R-:W2:Y:S04]  /*1e800*/  LD.E R15, desc[UR42][R16.64+0x25c] ;  /* 0x00025c2a100f7980 */ /* 0x000ea8000c101900 */
[----:B---3--:R-:W3:Y:S04]  /*1e810*/  LD.E R9, desc[UR42][R16.64+0x260] ;  /* 0x0002602a10097980 */ /* 0x008ee8000c101900 */
[----:B------:R-:W3:Y:S04]  /*1e820*/  LD.E R19, desc[UR42][R16.64+0x264] ;  /* 0x0002642a10137980 */ /* 0x000ee8000c101900 */
        /* <DEDUP_REMOVED lines=120> */
[----:B--2---:R0:W-:Y:S04]  /*1efb0*/  ST.E desc[UR42][R16.64+0x258], R11 ;  /* 0x0002580b10007985 */ /* 0x0041e8000c10192a */
[----:B------:R0:W-:Y:S04]  /*1efc0*/  ST.E desc[UR42][R16.64+0x25c], R15 ;  /* 0x00025c0f10007985 */ /* 0x0001e8000c10192a */
[----:B---3--:R0:W-:Y:S04]  /*1efd0*/  ST.E desc[UR42][R16.64+0x260], R9 ;  /* 0x0002600910007985 */ /* 0x0081e8000c10192a */
[----:B------:R0:W-:Y:S04]  /*1efe0*/  ST.E desc[UR42][R16.64+0x264], R19 ;  /* 0x0002641310007985 */ /* 0x0001e8000c10192a */
        /* <DEDUP_REMOVED lines=122> */
.L_x_3729:
[----:B------:R-:W-:Y:S05]  /*1f790*/  BSYNC B0 ;  /* 0x0000000000007941 */ /* 0x000fea0003800000 */
.L_x_3728:
[----:B------:R-:W-:Y:S05]  /*1f7a0*/  @P0 BRA `(.L_x_3730) ;  /* 0xffffff6000480947 */ /* 0x000fea000383ffff */
[----:B01----:R-:W-:-:S07]  /*1f7b0*/  IMAD.MOV.U32 R0, RZ, RZ, R5 ;  /* 0x000000ffff007224 */ /* 0x003fce00078e0005 */
.L_x_3713:
[----:B------:R-:W-:-:S13]  /*1f7c0*/  ISETP.GE.AND P0, PT, R0, R165, PT ;  /* 0x000000a50000720c */ /* 0x000fda0003f06270 */
[----:B------:R-:W-:Y:S05]  /*1f7d0*/  @!P0 BRA `(.L_x_3731) ;  /* 0x000000b000d08947 */ /* 0x000fea0003800000 */
[----:B------:R0:W5:Y:S02]  /*1f7e0*/  LDL.64 R2, [R1+0x178] ;  /* 0x0001780001027983 */ /* 0x0001640000100a00 */
.L_x_3758:
        /* <DEDUP_REMOVED lines=21> */
.L_x_3733:
[----:B------:R-:W-:Y:S05]  /*1f940*/  BSYNC B0 ;  /* 0x0000000000007941 */ /* 0x000fea0003800000 */
.L_x_3732:
        /* <DEDUP_REMOVED lines=13> */
.L_x_3735:
[----:B------:R-:W-:Y:S05]  /*1fa20*/  BSYNC B0 ;  /* 0x0000000000007941 */ /* 0x000fea0003800000 */
.L_x_3734:
        /* <DEDUP_REMOVED lines=8> */
.L_x_3737:
[----:B------:R-:W-:Y:S05]  /*1fab0*/  BSYNC B0 ;  /* 0x0000000000007941 */ /* 0x000fea0003800000 */
.L_x_3736:
[----:B-1---5:R-:W2:Y:S04]  /*1fac0*/  LD.E R7, desc[UR42][R2.64] ;  /* 0x0000002a02077980 */ /* 0x022ea8000c101900 */
[----:B------:R-:W2:Y:S01]  /*1fad0*/  LDL.64 R10, [R1+0xa0] ;  /* 0x0000a000010a7983 */ /* 0x000ea20000100a00 */
[----:B------:R-:W-:Y:S05]  /*1fae0*/  WARPSYNC.ALL ;  /* 0x0000000000007948 */ /* 0x000fea0003800000 */
[----:B------:R-:W3:Y:S04]  /*1faf0*/  LDL.64 R4, [R1+0x98] ;  /* 0x0000980001047983 */ /* 0x000ee80000100a00 */
[----:B------:R-:W4:Y:S04]  /*1fb00*/  LDL.64 R8, [R1+0x98] ;  /* 0x0000980001087983 */ /* 0x000f280000100a00 */
        /* <DEDUP_REMOVED lines=8> */
[----:B------:R-:W-:Y:S01]  /*1fb90*/  VIADD R10, R6, 0x2 ;  /* 0x00000002060a7836 */ /* 0x000fe20000000000 */
[----:B------:R1:W-:Y:S01]  /*1fba0*/  STL [R1+0x80], RZ ;  /* 0x000080ff01007387 */ /* 0x0003e20000100800 */
[----:B---3--:R-:W-:Y:S02]  /*1fbb0*/  R2UR UR4, R4 ;  /* 0x00000000040472ca */ /* 0x008fe400000e0000 */
[----:B------:R-:W-:-:S13]  /*1fbc0*/  R2UR UR5, R5 ;  /* 0x00000000050572ca */ /* 0x000fda00000e0000 */
[----:B------:R-:W-:Y:S01]  /*1fbd0*/  HGMMA.64x96x16.F32.BF16 R24, gdesc[UR4], RZ, !UPT, gsb0 ;  /* 0x01600000041879f0 */ /* 0x000fe2000c0018ff */
[----:B----4-:R-:W-:Y:S02]  /*1fbe0*/  VIADD R8, R8, 0x2 ;  /* 0x0000000208087836 */ /* 0x010fe40000000000 */
[----:B------:R-:W-:Y:S01]  /*1fbf0*/  IMAD.MOV.U32 R4, RZ, RZ, 0x1 ;  /* 0x00000001ff047424 */ /* 0x000fe200078e00ff */
[----:B------:R-:W-:Y:S02]  /*1fc00*/  R2UR UR6, R10 ;  /* 0x000000000a0672ca */ /* 0x000fe400000e0000 */
[----:B------:R-:W-:Y:S02]  /*1fc10*/  R2UR UR7, R11 ;  /* 0x000000000b0772ca */ /* 0x000fe400000e0000 */
[----:B------:R-:W-:Y:S02]  /*1fc20*/  R2UR UR4, R8 ;  /* 0x00000000080472ca */ /* 0x000fe400000e0000 */
[----:B------:R-:W-:Y:S01]  /*1fc30*/  R2UR UR5, R9 ;  /* 0x00000000090572ca */ /* 0x000fe200000e0000 */
[----:B------:R1:W-:Y:S04]  /*1fc40*/  STL [R1+0x80], R4 ;  /* 0x0000800401007387 */ /* 0x0003e80000100800 */
[----:B------:R1:W-:Y:S04]  /*1fc50*/  STL [R1+0x80], R4 ;  /* 0x0000800401007387 */ /* 0x0003e80000100800 */
[----:B------:R1:W-:Y:S04]  /*1fc60*/  STL [R1+0x80], R4 ;  /* 0x0000800401007387 */ /* 0x0003e80000100800 */
[----:B------:R1:W-:Y:S01]  /*1fc70*/  STL [R1+0x80], R4 ;  /* 0x0000800401007387 */ /* 0x0003e20000100800 */
[----:B------:R-:W-:-:S03]  /*1fc80*/  WARPGROUP.DEPBAR.LE gsb0, 0x0 ;  /* 0x00008000000079c5 */ /* 0x000fc60000010000 */
[----:B------:R1:W5:Y:S04]  /*1fc90*/  LD.E R5, desc[UR42][R2.64] ;  /* 0x0000002a02057980 */ /* 0x000368000c101900 */
[----:B------:R1:W5:Y:S01]  /*1fca0*/  LD.E R7, desc[UR42][R2.64+0x4] ;  /* 0x0000042a02077980 */ /* 0x000362000c101900 */
[----:B------:R-:W-:-:S06]  /*1fcb0*/  WARPGROUP.ARRIVE ;  /* 0x00000000000079c5 */ /* 0x000fcc0000000000 */
        /* <DEDUP_REMOVED lines=12> */
[----:B--2---:R-:W-:Y:S02]  /*1fd80*/  VIADD R14, R14, 0x6 ;  /* 0x000000060e0e7836 */ /* 0x004fe40000000000 */
[----:B------:R-:W-:Y:S01]  /*1fd90*/  IMAD.MOV.U32 R9, RZ, RZ, R11 ;  /* 0x000000ffff097224 */ /* 0x000fe200078e000b */
[----:B------:R-:W-:Y:S02]  /*1fda0*/  R2UR UR6, R8 ;  /* 0x00000000080672ca */ /* 0x000fe400000e0000 */
[----:B------:R-:W-:Y:S02]  /*1fdb0*/  R2UR UR4, R14 ;  /* 0x000000000e0472ca */ /* 0x000fe400000e0000 */
[----:B------:R-:W-:Y:S02]  /*1fdc0*/  R2UR UR7, R9 ;  /* 0x00000000090772ca */ /* 0x000fe400000e0000 */
[----:B------:R-:W-:-:S02]  /*1fdd0*/  R2UR UR5, R15 ;  /* 0x000000000f0572ca */ /* 0x000fc400000e0000 */
[----:B------:R-:W-:Y:S01]  /*1fde0*/  LOP3.LUT R18, R18, 0x1, RZ, 0xfc, !PT ;  /* 0x0000000112127812 */ /* 0x000fe200078efcff */
[----:B------:R-:W-:Y:S02]  /*1fdf0*/  WARPGROUP.DEPBAR.LE gsb0, 0x0 ;  /* 0x00008000000079c5 */ /* 0x000fe40000010000 */
[----:B------:R-:W-:-:S08]  /*1fe00*/  WARPGROUP.ARRIVE ;  /* 0x00000000000079c5 */ /* 0x000fd00000000000 */
[----:B------:R-:W-:Y:S01]  /*1fe10*/  HGMMA.64x96x16.F32.BF16 R24, gdesc[UR4], R24, gsb0 ;  /* 0x01600000041879f0 */ /* 0x000fe20008001818 */
[----:B------:R-:W-:Y:S01]  /*1fe20*/  ISETP.NE.AND P1, PT, R18, 0x3, PT ;  /* 0x000000031200780c */ /* 0x000fe20003f25270 */
[----:B------:R-:W-:Y:S01]  /*1fe30*/  BSSY B0, `(.L_x_3739) ;  /* 0x0000004000007945 */ /* 0x000fe20003800000 */
[----:B------:R-:W-:-:S11]  /*1fe40*/  WARPGROUP.DEPBAR.LE gsb0, 0x0 ;  /* 0x00008000000079c5 */ /* 0x000fd60000010000 */
[----:B-1----:R-:W-:Y:S05]  /*1fe50*/  @!P1 BRA `(.L_x_3740) ;  /* 0x0000000000049947 */ /* 0x002fea0003800000 */
[----:B------:R-:W-:Y:S01]  /*1fe60*/  BPT.TRAP 0x1 ;  /* 0x000000040000795c */ /* 0x000fe20000300000 */
.L_x_3740:
[----:B------:R-:W-:Y:S05]  /*1fe70*/  BSYNC B0 ;  /* 0x0000000000007941 */ /* 0x000fea0003800000 */
.L_x_3739:
        /* <DEDUP_REMOVED lines=10> */
.L_x_3742:
[----:B------:R-:W-:Y:S05]  /*1ff20*/  BSYNC B0 ;  /* 0x0000000000007941 */ /* 0x000fea0003800000 */
.L_x_3741:
[----:B------:R-:W-:Y:S04]  /*1ff30*/  BSSY B0, `(.L_x_3743) ;  /* 0x0000006000007945 */ /* 0x000fe80003800000 */
[----:B--2---:R-:W-:Y:S05]  /*1ff40*/  @P0 BRA `(.L_x_3744) ;  /* 0x0000000000100947 */ /* 0x004fea0003800000 */
[----:B-----5:R-:W-:Y:S01]  /*1ff50*/  IMAD R6, R6, 0x8, R8 ;  /* 0x0000000806067824 */ /* 0x020fe200078e0208 */
[----:B------:R-:W-:-:S04]  /*1ff60*/  SHF.L.U32 R7, R7, 0x1f, RZ ;  /* 0x0000001f07077819 */ /* 0x000fc800000006ff */
[----:B------:R-:W2:Y:S02]  /*1ff70*/  SYNCS.PHASECHK.TRANS64.TRYWAIT P0, [R6+URZ], R7 ;  /* 0x00000007060075a7 */ /* 0x000ea4000800017f */
[----:B--2---:R-:W-:Y:S05]  /*1ff80*/  @!P0 BRA `(.L_x_3745) ;  /* 0x0000018800208947 */ /* 0x004fea0003800000 */
.L_x_3744:
[----:B------:R-:W-:Y:S05]  /*1ff90*/  BSYNC B0 ;  /* 0x0000000000007941 */ /* 0x000fea0003800000 */
.L_x_3743:
[----:B------:R-:W3:Y:S04]  /*1ffa0*/  LD.E R19, desc[UR42][R2.64] ;  /* 0x0000002a02137980 */ /* 0x000ee8000c101900 */
[----:B--2--5:R-:W3:Y:S04]  /*1ffb0*/  LDL.64 R6, [R1+0x118] ;  /* 0x0001180001067983 */ /* 0x024ee80000100a00 */
[----:B-1----:R-:W2:Y:S04]  /*1ffc0*/  LDL R5, [R1+0x90] ;  /* 0x0000900001057983 */ /* 0x002ea80000100800 */
[----:B------:R-:W4:Y:S04]  /*1ffd0*/  LDL.64 R8, [R1+0x110] ;  /* 0x0001100001087983 */ /* 0x000f280000100a00 */
[----:B------:R-:W4:Y:S04]  /*1ffe0*/  LDL.64 R10, [R1+0x110] ;  /* 0x00011000010a7983 */ /* 0x000f280000100a00 */
[----:B------:R-:W4:Y:S04]  /*1fff0*/  LDL.64 R12, [R1+0x110] ;  /* 0x00011000010c7983 */ /* 0x000f280000100a00 */
[----:B------:R-:W4:Y:S01]  /*20000*/  LDL.64 R14, [R1+0x110] ;  /* 0x00011000010e7983 */ /* 0x000f220000100a00 */
[----:B------:R-:W-:Y:S05]  /*20010*/  WARPSYNC.ALL ;  /* 0x0000000000007948 */ /* 0x000fea0003800000 */
[----:B------:R-:W-:Y:S01]  /*20020*/  WARPGROUP.ARRIVE ;  /* 0x00000000000079c5 */ /* 0x000fe20000000000 */
[----:B---3--:R-:W-:Y:S01]  /*20030*/  IMAD R6, R19, 0xc00, R6 ;  /* 0x00000c0013067824 */ /* 0x008fe200078e0206 */
[----:B------:R-:W-:Y:S01]  /*20040*/  R2UR UR7, R7 ;  /* 0x00000000070772ca */ /* 0x000fe200000e0000 */
[----:B------:R-:W3:Y:S01]  /*20050*/  LDL.64 R18, [R1+0x110] ;  /* 0x0001100001127983 */ /* 0x000ee20000100a00 */
[----:B--2---:R-:W-:-:S02]  /*20060*/  ISETP.NE.U32.AND P0, PT, R5, RZ, PT ;  /* 0x000000ff0500720c */ /* 0x004fc40003f05070 */
        /* <DEDUP_REMOVED lines=143> */
[----:B----4-:R-:W-:-:S02]  /*20960*/  VIADD R12, R12, 0xc04 ;  /* 0x00000c040c0c7836 */ /* 0x010fc40000000000 */
        /* <DEDUP_REMOVED lines=49> */
[----:B------:R-:W4:Y:S04]  /*20c80*/  LDL R74, [R1+0x13c] ;  /* 0x00013c00014a7983 */ /* 0x000f280000100800 */
[----:B------:R-:W2:Y:S04]  /*20c90*/  LDL R75, [R1+0x70] ;  /* 0x00007000014b7983 */ /* 0x000ea80000100800 */
[----:B------:R-:W4:Y:S04]  /*20ca0*/  LDL.64 R6, [R1+0x160] ;  /* 0x0001600001067983 */ /* 0x000f280000100a00 */
[----:B------:R-:W2:Y:S04]  /*20cb0*/  LDL R76, [R1+0x168] ;  /* 0x00016800014c7983 */ /* 0x000ea80000100800 */
[----:B------:R-:W2:Y:S04]  /*20cc0*/  LDL.128 R12, [R1+0x150] ;  /* 0x00015000010c7983 */ /* 0x000ea80000100c00 */
[----:B------:R-:W2:Y:S04]  /*20cd0*/  LDL.128 R8, [R1+0x140] ;  /* 0x0001400001087983 */ /* 0x000ea80000100c00 */
[----:B---3--:R-:W3:Y:S01]  /*20ce0*/  LD.E R72, desc[UR42][R72.64] ;  /* 0x0000002a48487980 */ /* 0x008ee2000c101900 */
[----:B----4-:R-:W-:-:S02]  /*20cf0*/  ISETP.NE.AND P1, PT, R6, 0x1, PT ;  /* 0x000000010600780c */ /* 0x010fc40003f25270 */
[----:B--2---:R-:W-:Y:S01]  /*20d00*/  ISETP.GE.AND P2, PT, R13, 0x1, PT ;  /* 0x000000010d00780c */ /* 0x004fe20003f46270 */
[----:B------:R-:W-:Y:S01]  /*20d10*/  BSSY B0, `(.L_x_3746) ;  /* 0x000009e000007945 */ /* 0x000fe20003800000 */
[-C--:B---3--:R-:W-:Y:S01]  /*20d20*/  FMUL.FTZ R20, R25, R72.reuse ;  /* 0x0000004819147220 */ /* 0x088fe20000410000 */
[-C--:B------:R-:W-:Y:S01]  /*20d30*/  FMUL.FTZ R25, R31, R72.reuse ;  /* 0x000000481f197220 */ /* 0x080fe20000410000 */
[-C--:B------:R-:W-:Y:S01]  /*20d40*/  FMUL.FTZ R31, R43, R72.reuse ;  /* 0x000000482b1f7220 */ /* 0x080fe20000410000 */
[----:B------:R-:W-:Y:S01]  /*20d50*/  SHF.R.S32.HI R43, RZ, 0x1f, R74 ;  /* 0x0000001fff2b7819 */ /* 0x000fe2000001144a */
[-C--:B------:R-:W-:Y:S01]  /*20d60*/  FMUL.FTZ R21, R28, R72.reuse ;  /* 0x000000481c157220 */ /* 0x080fe20000410000 */
[-C--:B------:R-:W-:Y:S01]  /*20d70*/  FMUL.FTZ R28, R38, R72.reuse ;  /* 0x00000048261c7220 */ /* 0x080fe20000410000 */
[-C--:B------:R-:W-:Y:S01]  /*20d80*/  FMUL.FTZ R38, R44, R72.reuse ;  /* 0x000000482c267220 */ /* 0x080fe20000410000 */
[----:B------:R-:W-:Y:S01]  /*20d90*/  FMUL.FTZ R53, R53, R72 ;  /* 0x0000004835357220 */ /* 0x000fe20000410000 */
[----:B------:R-:W-:-:S03]  /*20da0*/  LEA.HI R44, R43, R74, RZ, 0x7 ;  /* 0x0000004a2b2c7211 */ /* 0x000fc600078f38ff */
[----:B------:R2:W3:Y:S01]  /*20db0*/  MUFU.TANH R83, R53 ;  /* 0x0000003500537308 */ /* 0x0004e20000002400 */
[----:B------:R-:W-:Y:S01]  /*20dc0*/  FMUL.FTZ R48, R48, R72 ;  /* 0x0000004830307220 */ /* 0x000fe20000410000 */
[----:B--2---:R-:W-:-:S06]  /*20dd0*/  LOP3.LUT R53, R44, 0xffffff80, RZ, 0xc0, !PT ;  /* 0xffffff802c357812 */ /* 0x004fcc00078ec0ff */
[----:B------:R2:W4:Y:S01]  /*20de0*/  MUFU.TANH R79, R48 ;  /* 0x00000030004f7308 */ /* 0x0005220000002400 */
[----:B------:R-:W-:Y:S02]  /*20df0*/  IMAD.IADD R53, R74, 0x1, -R53 ;  /* 0x000000014a357824 */ /* 0x000fe400078e0a35 */
[-C--:B------:R-:W-:Y:S01]  /*20e00*/  FMUL.FTZ R5, R24, R72.reuse ;  /* 0x0000004818057220 */ /* 0x080fe20000410000 */
[-C--:B------:R-:W-:Y:S01]  /*20e10*/  FMUL.FTZ R24, R30, R72.reuse ;  /* 0x000000481e187220 */ /* 0x080fe20000410000 */
[-C--:B------:R-:W-:Y:S01]  /*20e20*/  FMUL.FTZ R30, R42, R72.reuse ;  /* 0x000000482a1e7220 */ /* 0x080fe20000410000 */
[----:B--2---:R-:W-:Y:S01]  /*20e30*/  SHF.R.S32.HI R48, RZ, 0x1f, R53 ;  /* 0x0000001fff307819 */ /* 0x004fe20000011435 */
[-C--:B------:R-:W-:Y:S01]  /*20e40*/  FMUL.FTZ R73, R29, R72.reuse ;  /* 0x000000481d497220 */ /* 0x080fe20000410000 */
[-C--:B------:R-:W-:Y:S01]  /*20e50*/  FMUL.FTZ R42, R50, R72.reuse ;  /* 0x00000048322a7220 */ /* 0x080fe20000410000 */
[-C--:B------:R-:W-:Y:S01]  /*20e60*/  FMUL.FTZ R52, R52, R72.reuse ;  /* 0x0000004834347220 */ /* 0x080fe20000410000 */
[-C--:B------:R-:W-:Y:S01]  /*20e70*/  FMUL.FTZ R29, R39, R72.reuse ;  /* 0x00000048271d7220 */ /* 0x080fe20000410000 */
[----:B------:R-:W-:Y:S01]  /*20e80*/  LEA.HI R50, R48, R53, RZ, 0x2 ;  /* 0x0000003530327211 */ /* 0x000fe200078f10ff */
[-C--:B------:R-:W-:Y:S01]  /*20e90*/  FMUL.FTZ R39, R46, R72.reuse ;  /* 0x000000482e277220 */ /* 0x080fe20000410000 */
[-C--:B------:R-:W-:Y:S01]  /*20ea0*/  FMUL.FTZ R46, R54, R72.reuse ;  /* 0x00000048362e7220 */ /* 0x080fe20000410000 */
[----:B------:R-:W-:Y:S01]  /*20eb0*/  FMUL.FTZ R57, R57, R72 ;  /* 0x0000004839397220 */ /* 0x000fe20000410000 */
[----:B------:R2:W0:Y:S01]  /*20ec0*/  MUFU.TANH R82, R52 ;  /* 0x0000003400527308 */ /* 0x0004220000002400 */
[----:B------:R-:W-:-:S02]  /*20ed0*/  LEA.HI R54, R43, R74, RZ, 0x2 ;  /* 0x0000004a2b367211 */ /* 0x000fc400078f10ff */
[--C-:B------:R-:W-:Y:S02]  /*20ee0*/  SHF.R.S32.HI R43, RZ, 0x1f, R50.reuse ;  /* 0x0000001fff2b7819 */ /* 0x100fe40000011432 */
[----:B--2---:R-:W-:-:S03]  /*20ef0*/  SHF.R.S32.HI R52, RZ, 0x2, R50 ;  /* 0x00000002ff347819 */ /* 0x004fc60000011432 */
[----:B------:R2:W0:Y:S01]  /*20f00*/  MUFU.TANH R85, R57 ;  /* 0x0000003900557308 */ /* 0x0004220000002400 */
[----:B------:R-:W-:Y:S02]  /*20f10*/  LEA.HI R48, R48, R53, RZ, 0x5 ;  /* 0x0000003530307211 */ /* 0x000fe400078f28ff */
[----:B--2---:R-:W-:Y:S02]  /*20f20*/  LOP3.LUT R57, R54, 0xfffffffc, RZ, 0xc0, !PT ;  /* 0xfffffffc36397812 */ /* 0x004fe400078ec0ff */
[----:B------:R-:W-:Y:S02]  /*20f30*/  LEA.HI R54, R43, R52, RZ, 0x3 ;  /* 0x000000342b367211 */ /* 0x000fe400078f18ff */
[----:B------:R-:W-:Y:S01]  /*20f40*/  SHF.R.S32.HI R43, RZ, 0x7, R44 ;  /* 0x00000007ff2b7819 */ /* 0x000fe2000001142c */
[----:B------:R-:W-:Y:S01]  /*20f50*/  IMAD.IADD R74, R74, 0x1, -R57 ;  /* 0x000000014a4a7824 */ /* 0x000fe200078e0a39 */
[----:B------:R-:W-:Y:S02]  /*20f60*/  LOP3.LUT R57, R54, 0xfffffff8, RZ, 0xc0, !PT ;  /* 0xfffffff836397812 */ /* 0x000fe400078ec0ff */
[----:B------:R-:W-:-:S02]  /*20f70*/  LEA.HI R44, R44, R43, RZ, 0x1 ;  /* 0x0000002b2c2c7211 */ /* 0x000fc400078f08ff */
        /* <DEDUP_REMOVED lines=11> */
[----:B------:R-:W-:-:S05]  /*21030*/  @P1 IMAD.HI.U32 R7, R6, R7, RZ ;  /* 0x0000000706071227 */ /* 0x000fca00078e00ff */
[----:B------:R-:W-:Y:S01]  /*21040*/  @P1 SHF.R.U32.HI R6, RZ, R76, R7 ;  /* 0x0000004cff061219 */ /* 0x000fe20000011607 */
[-C--:B------:R-:W-:Y:S01]  /*21050*/  FMUL.FTZ R18, R26, R72.reuse ;  /* 0x000000481a127220 */ /* 0x080fe20000410000 */
[-C--:B------:R-:W-:Y:S01]  /*21060*/  FMUL.FTZ R19, R27, R72.reuse ;  /* 0x000000481b137220 */ /* 0x080fe20000410000 */
[----:B------:R-:W-:Y:S01]  /*21070*/  LOP3.LUT R50, R50, 0x7ffffffc, RZ, 0xc0, !PT ;  /* 0x7ffffffc32327812 */ /* 0x000fe200078ec0ff */
[-C--:B------:R-:W-:Y:S01]  /*21080*/  FMUL.FTZ R26, R34, R72.reuse ;  /* 0x00000048221a7220 */ /* 0x080fe20000410000 */
[----:B------:R-:W2:Y:S01]  /*21090*/  SHFL.IDX PT, R52, R6, RZ, 0x1c1f ;  /* 0x001c1fff06347589 */ /* 0x000ea200000e0000 */
        /* <DEDUP_REMOVED lines=13> */
[----:B------:R-:W-:Y:S02]  /*21170*/  IMAD.IADD R50, R53, 0x1, -R50 ;  /* 0x0000000135327824 */ /* 0x000fe400078e0a32 */
        /* <DEDUP_REMOVED lines=10> */
[----:B------:R-:W-:Y:S01]  /*21220*/  FMUL.FTZ R48, R70, R72 ;  /* 0x0000004846307220 */ /* 0x000fe20000410000 */
[----:B------:R-:W-:-:S02]  /*21230*/  IMAD R7, R0, R7, 0x1 ;  /* 0x0000000100077424 */ /* 0x000fc400078e0207 */
[-C--:B------:R-:W-:Y:S01]  /*21240*/  FMUL.FTZ R53, R71, R72.reuse ;  /* 0x0000004847357220 */ /* 0x080fe20000410000 */
[-C--:B------:R-:W-:Y:S01]  /*21250*/  FMUL.FTZ R56, R56, R72.reuse ;  /* 0x0000004838387220 */ /* 0x080fe20000410000 */
[-C--:B------:R-:W-:Y:S01]  /*21260*/  FMUL.FTZ R60, R60, R72.reuse ;  /* 0x000000483c3c7220 */ /* 0x080fe20000410000 */
[-C--:B------:R-:W-:Y:S01]  /*21270*/  FMUL.FTZ R64, R64, R72.reuse ;  /* 0x0000004840407220 */ /* 0x080fe20000410000 */
[----:B------:R-:W-:Y:S01]  /*21280*/  FMUL.FTZ R68, R68, R72 ;  /* 0x0000004844447220 */ /* 0x000fe20000410000 */
[----:B------:R-:W-:Y:S01]  /*21290*/  IMAD R7, R50, -0x2, R7 ;  /* 0xfffffffe32077824 */ /* 0x000fe200078e0207 */
[----:B------:R-:W1:Y:S01]  /*212a0*/  MUFU.TANH R5, R5 ;  /* 0x0000000500057308 */ /* 0x000e620000002400 */
[----:B------:R-:W-:-:S03]  /*212b0*/  LOP3.LUT R57, RZ, R10, RZ, 0x33, !PT ;  /* 0x0000000aff397212 */ /* 0x000fc600078e33ff */
[----:B------:R-:W-:-:S04]  /*212c0*/  IADD3 R50, -R8, R7, R9 ;  /* 0x0000000708327210 */ /* 0x000fc80007ffe109 */
        /* <DEDUP_REMOVED lines=44> */
[----:B------:R-:W-:Y:S02]  /*21590*/  VIADD R86, R7, 0xffffffff ;  /* 0xffffffff07567836 */ /* 0x000fe40000000000 */
[----:B------:R-:W-:Y:S02]  /*215a0*/  IMAD R75, R0, -0x60, R12 ;  /* 0xffffffa0004b7824 */ /* 0x000fe400078e020c */
        /* <DEDUP_REMOVED lines=13> */
.L_x_3749:
[----:B------:R-:W-:-:S13]  /*21680*/  ISETP.NE.AND P1, PT, R13, 0x1, PT ;  /* 0x000000010d00780c */ /* 0x000fda0003f25270 */
[----:B------:R-:W-:-:S05]  /*21690*/  @P1 IMAD.HI.U32 R12, R10, R14, RZ ;  /* 0x0000000e0a0c1227 */ /* 0x000fca00078e00ff */
[----:B------:R-:W-:-:S07]  /*216a0*/  @P1 SHF.R.U32.HI R10, RZ, R15, R12 ;  /* 0x0000000fff0a1219 */ /* 0x000fce000001160c */
.L_x_3750:
[----:B------:R-:W-:Y:S05]  /*216b0*/  BSYNC B1 ;  /* 0x0000000000017941 */ /* 0x000fea0003800000 */
.L_x_3748:
[----:B------:R-:W-:-:S05]  /*216c0*/  IMAD R10, R10, R13, R86 ;  /* 0x0000000d0a0a7224 */ /* 0x000fca00078e0256 */
[----:B------:R-:W-:Y:S02]  /*216d0*/  VIMNMX R7, R7, R10, !PT ;  /* 0x0000000a07077248 */ /* 0x000fe40007fe0100 */
[----:B------:R-:W-:-:S07]  /*216e0*/  VIADDMNMX R80, R10, R13, R80, PT ;  /* 0x0000000d0a507246 */ /* 0x000fce0003800150 */
.L_x_3747:
[----:B------:R-:W-:Y:S05]  /*216f0*/  BSYNC B0 ;  /* 0x0000000000007941 */ /* 0x000fea0003800000 */
.L_x_3746:
        /* <DEDUP_REMOVED lines=14> */
[C---:B------:R-:W-:Y:S01]  /*217e0*/  ISETP.LT.OR P1, PT, R80.reuse, 0xa, P1 ;  /* 0x0000000a5000780c */ /* 0x040fe20000f21670 */
        /* <DEDUP_REMOVED lines=116> */
.L_x_3754:
[----:B------:R-:W-:-:S13]  /*21f30*/  ISETP.NE.AND P6, PT, R13, 0x1, PT ;  /* 0x000000010d00780c */ /* 0x000fda0003fc5270 */
[----:B------:R-:W-:-:S05]  /*21f40*/  @P6 IMAD.HI.U32 R14, R8, R14, RZ ;  /* 0x0000000e080e6227 */ /* 0x000fca00078e00ff */
[----:B------:R-:W-:-:S07]  /*21f50*/  @P6 SHF.R.U32.HI R8, RZ, R15, R14 ;  /* 0x0000000fff086219 */ /* 0x000fce000001160e */
.L_x_3755:
[----:B------:R-:W-:Y:S05]  /*21f60*/  BSYNC B1 ;  /* 0x0000000000017941 */ /* 0x000fea0003800000 */
.L_x_3753:
[----:B------:R-:W-:-:S05]  /*21f70*/  IMAD R8, R8, R13, R86 ;  /* 0x0000000d08087224 */ /* 0x000fca00078e0256 */
[----:B------:R-:W-:Y:S02]  /*21f80*/  VIADDMNMX R80, R8, R13, R80, PT ;  /* 0x0000000d08507246 */ /* 0x000fe40003800150 */
[----:B------:R-:W-:-:S07]  /*21f90*/  VIMNMX R57, R57, R8, !PT ;  /* 0x0000000839397248 */ /* 0x000fce0007fe0100 */
.L_x_3752:
[----:B------:R-:W-:Y:S05]  /*21fa0*/  BSYNC B0 ;  /* 0x0000000000007941 */ /* 0x000fea0003800000 */
.L_x_3751:
[----:B------:R-:W2:Y:S01]  /*21fb0*/  LD.E.64 R6, desc[UR42][R16.64+0x440] ;  /* 0x0004402a10067980 */ /* 0x000ea2000c101b00 */
        /* <DEDUP_REMOVED lines=69> */
[----:B------:R-:W3:Y:S03]  /*22410*/  LD.E R49, desc[UR42][R16.64+0x450] ;  /* 0x0004502a10317980 */ /* 0x000ee6000c101900 */
[----:B------:R-:W-:-:S04]  /*22420*/  ISETP.GT.AND P5, PT, R57, 0x41, !P5 ;  /* 0x000000413900780c */ /* 0x000fc80006fa4270 */
[----:B------:R-:W-:-:S04]  /*22430*/  ISETP.LT.OR P5, PT, R80, 0x42, P5 ;  /* 0x000000425000780c */ /* 0x000fc80002fa1670 */
[----:B------:R-:W-:Y:S02]  /*22440*/  FSEL R8, R51, -INF , !P5 ;  /* 0xff80000033087808 */ /* 0x000fe40006800000 */
[C---:B------:R-:W-:Y:S01]  /*22450*/  ISETP.GT.AND P5, PT, R57.reuse, 0x48, !P6 ;  /* 0x000000483900780c */ /* 0x040fe200077a4270 */
[----:B------:R-:W4:Y:S01]  /*22460*/  LD.E R51, desc[UR42][R16.64+0x454] ;  /* 0x0004542a10337980 */ /* 0x000f22000c101900 */
[----:B------:R-:W-:Y:S02]  /*22470*/  ISETP.GT.AND P1, PT, R57, 0x49, !P1 ;  /* 0x000000493900780c */ /* 0x000fe40004f24270 */
[----:B------:R-:W-:Y:S02]  /*22480*/  ISETP.LT.OR P5, PT, R80, 0x49, P5 ;  /* 0x000000495000780c */ /* 0x000fe40002fa1670 */
[----:B--2---:R-:W-:Y:S02]  /*22490*/  FMNMX.FTZ R19, R168, R6, !PT ;  /* 0x00000006a8137209 */ /* 0x004fe40007810000 */
[----:B------:R-:W-:-:S02]  /*224a0*/  FSEL R9, R55, -INF , !P5 ;  /* 0xff80000037097808 */ /* 0x000fc40006800000 */
[----:B------:R-:W-:Y:S02]  /*224b0*/  FMNMX.FTZ R19, R78, R19, !PT ;  /* 0x000000134e137209 */ /* 0x000fe40007810000 */
[C---:B------:R-:W-:Y:S02]  /*224c0*/  ISETP.GT.AND P2, PT, R57.reuse, 0x50, !P2 ;  /* 0x000000503900780c */ /* 0x040fe40005744270 */
[----:B------:R-:W-:Y:S02]  /*224d0*/  FMNMX.FTZ R19, R76, R19, !PT ;  /* 0x000000134c137209 */ /* 0x000fe40007810000 */
[----:B------:R-:W-:Y:S02]  /*224e0*/  ISETP.GT.AND P3, PT, R57, 0x51, !P3 ;  /* 0x000000513900780c */ /* 0x000fe40005f64270 */
[----:B------:R-:W-:Y:S02]  /*224f0*/  FMNMX.FTZ R19, R74, R19, !PT ;  /* 0x000000134a137209 */ /* 0x000fe40007810000 */
[----:B------:R-:W-:-:S02]  /*22500*/  ISETP.NE.AND P6, PT, R59, RZ, PT ;  /* 0x000000ff3b00720c */ /* 0x000fc40003fc5270 */
        /* <DEDUP_REMOVED lines=31> */
[----:B------:R-:W-:Y:S01]  /*22700*/  FMNMX.FTZ R42, R31, R42, !PT ;  /* 0x0000002a1f2a7209 */ /* 0x000fe20007810000 */
[----:B------:R-:W0:Y:S03]  /*22710*/  SHFL.BFLY PT, R46, R39, 0x1, 0x1f ;  /* 0x0c201f00272e7f89 */ /* 0x000e2600000e0000 */
[----:B------:R-:W-:-:S04]  /*22720*/  FMNMX.FTZ R19, R27, R42, !PT ;  /* 0x0000002a1b137209 */ /* 0x000fc80007810000 */
[----:B------:R-:W-:-:S04]  /*22730*/  FMNMX.FTZ R42, R26, R19, !PT ;  /* 0x000000131a2a7209 */ /* 0x000fc80007810000 */
[----:B------:R-:W-:-:S04]  /*22740*/  FMNMX.FTZ R19, R25, R42, !PT ;  /* 0x0000002a19137209 */ /* 0x000fc80007810000 */
[----:B------:R-:W-:-:S04]  /*22750*/  FMNMX.FTZ R19, R24, R19, !PT ;  /* 0x0000001318137209 */ /* 0x000fc80007810000 */
[----:B------:R-:W-:-:S04]  /*22760*/  FMNMX.FTZ R42, R18, R19, !PT ;  /* 0x00000013122a7209 */ /* 0x000fc80007810000 */
[----:B------:R-:W-:-:S04]  /*22770*/  FMNMX.FTZ R19, R15, R42, !PT ;  /* 0x0000002a0f137209 */ /* 0x000fc80007810000 */
[----:B------:R-:W-:Y:S02]  /*22780*/  FMNMX.FTZ R19, R14, R19, !PT ;  /* 0x000000130e137209 */ /* 0x000fe40007810000 */
[----:B0-----:R-:W-:Y:S02]  /*22790*/  FMNMX.FTZ R45, R39, R46, !PT ;  /* 0x0000002e272d7209 */ /* 0x001fe40007810000 */
[C---:B------:R-:W-:Y:S02]  /*227a0*/  ISETP.LT.OR P1, PT, R80.reuse, 0x4a, P1 ;  /* 0x0000004a5000780c */ /* 0x040fe40000f21670 */
[C---:B------:R-:W-:Y:S02]  /*227b0*/  ISETP.LT.OR P2, PT, R80.reuse, 0x51, P2 ;  /* 0x000000515000780c */ /* 0x040fe40001741670 */
[----:B------:R-:W-:Y:S02]  /*227c0*/  ISETP.GT.AND P4, PT, R57, 0x58, !P4 ;  /* 0x000000583900780c */ /* 0x000fe40006784270 */
[----:B------:R-:W-:Y:S01]  /*227d0*/  ISETP.LT.OR P3, PT, R80, 0x52, P3 ;  /* 0x000000525000780c */ /* 0x000fe20001f61670 */
[----:B------:R-:W-:Y:S01]  /*227e0*/  ST.E desc[UR42][R16.64+0x440], R41 ;  /* 0x0004402910007985 */ /* 0x000fe2000c10192a */
[----:B------:R-:W-:-:S02]  /*227f0*/  FMNMX.FTZ R46, R8, R19, !PT ;  /* 0x00000013082e7209 */ /* 0x000fc40007810000 */
[----:B------:R-:W-:Y:S01]  /*22800*/  FSEL R42, R32, -INF , !P1 ;  /* 0xff800000202a7808 */ /* 0x000fe20004800000 */
[----:B------:R-:W2:Y:S01]  /*22810*/  LD.E R39, desc[UR42][R16.64+0x460] ;  /* 0x0004602a10277980 */ /* 0x000ea2000c101900 */
[----:B------:R-:W-:Y:S02]  /*22820*/  FMNMX.FTZ R19, R9, R46, !PT ;  /* 0x0000002e09137209 */ /* 0x000fe40007810000 */
[----:B------:R-:W-:Y:S02]  /*22830*/  FSEL R32, R43, -INF , !P2 ;  /* 0xff8000002b207808 */ /* 0x000fe40005000000 */
[----:B------:R-:W-:Y:S02]  /*22840*/  FMNMX.FTZ R19, R42, R19, !PT ;  /* 0x000000132a137209 */ /* 0x000fe40007810000 */
[----:B------:R-:W-:Y:S02]  /*22850*/  ISETP.LT.OR P4, PT, R80, 0x59, P4 ;  /* 0x000000595000780c */ /* 0x000fe40002781670 */
[----:B------:R-:W-:Y:S01]  /*22860*/  FSEL R44, R44, -INF , !P3 ;  /* 0xff8000002c2c7808 */ /* 0x000fe20005800000 */
[----:B------:R0:W-:Y:S01]  /*22870*/  ST.E desc[UR42][R16.64+0x440], R45 ;  /* 0x0004402d10007985 */ /* 0x0001e2000c10192a */
[----:B------:R-:W-:-:S02]  /*22880*/  ISETP.GT.AND P1, PT, R57, 0x59, !P6 ;  /* 0x000000593900780c */ /* 0x000fc40007724270 */
[----:B------:R-:W-:Y:S01]  /*22890*/  FMNMX.FTZ R19, R32, R19, !PT ;  /* 0x0000001320137209 */ /* 0x000fe20007810000 */
[----:B------:R-:W2:Y:S01]  /*228a0*/  LD.E R82, desc[UR42][R16.64+0x440] ;  /* 0x0004402a10527980 */ /* 0x000ea2000c101900 */
[----:B------:R-:W-:Y:S02]  /*228b0*/  ISETP.LT.OR P1, PT, R80, 0x5a, P1 ;  /* 0x0000005a5000780c */ /* 0x000fe40000f21670 */
[----:B------:R-:W-:Y:S01]  /*228c0*/  FSEL R46, R48, -INF , !P4 ;  /* 0xff800000302e7808 */ /* 0x000fe20006000000 */
[----:B------:R-:W5:Y:S01]  /*228d0*/  LD.E R43, desc[UR42][R16.64+0x230] ;  /* 0x0002302a102b7980 */ /* 0x000f62000c101900 */
[----:B------:R-:W-:Y:S02]  /*228e0*/  FMNMX.FTZ R19, R44, R19, !PT ;  /* 0x000000132c137209 */ /* 0x000fe40007810000 */
[----:B------:R-:W-:Y:S02]  /*228f0*/  FSEL R48, R53, -INF , !P1 ;  /* 0xff80000035307808 */ /* 0x000fe40004800000 */
[----:B------:R-:W-:-:S04]  /*22900*/  FMNMX.FTZ R19, R46, R19, !PT ;  /* 0x000000132e137209 */ /* 0x000fc80007810000 */
[----:B------:R-:W-:-:S05]  /*22910*/  FMNMX.FTZ R19, R48, R19, !PT ;  /* 0x0000001330137209 */ /* 0x000fca0007810000 */
[----:B------:R-:W-:Y:S04]  /*22920*/  ST.E desc[UR42][R16.64+0x444], R19 ;  /* 0x0004441310007985 */ /* 0x000fe8000c10192a */
[----:B0-----:R-:W3:Y:S01]  /*22930*/  LD.E R45, desc[UR42][R16.64+0x444] ;  /* 0x0004442a102d7980 */ /* 0x001ee2000c101900 */
[----:B------:R-:W-:-:S04]  /*22940*/  UIADD3 UR4, UP0, UR37, 0x230, URZ ;  /* 0x0000023025047890 */ /* 0x000fc8000ff1e03f */
[----:B------:R-:W-:Y:S02]  /*22950*/  ULOP3.LUT UR5, UR4, 0x4, URZ, 0xfc, !UPT ;  /* 0x0000000404057892 */ /* 0x000fe4000f8efc3f */
[----:B------:R-:W-:Y:S01]  /*22960*/  UIADD3.X UR7, URZ, UR36, URZ, UP0, !UPT ;  /* 0x000000243f077290 */ /* 0x000fe200087fe43f */
[C---:B--2---:R-:W-:Y:S01]  /*22970*/  FMUL.FTZ R41, R82.reuse, R39 ;  /* 0x0000002752297220 */ /* 0x044fe20000410000 */
[----:B------:R-:W-:-:S04]  /*22980*/  FSETP.NEU.FTZ.AND P1, PT, R82, -INF , PT ;  /* 0xff8000005200780b */ /* 0x000fc80003f3d000 */
[----:B------:R-:W-:-:S05]  /*22990*/  FSEL R47, R41, RZ, P1 ;  /* 0x000000ff292f7208 */ /* 0x000fca0000800000 */
[-CC-:B------:R-:W-:Y:S02]  /*229a0*/  FFMA.FTZ R205, R56, R39.reuse, -R47.reuse ;  /* 0x0000002738cd7223 */ /* 0x180fe4000001082f */
[----:B---3--:R-:W0:Y:S01]  /*229b0*/  SHFL.BFLY PT, R56, R45, 0x2, 0x1f ;  /* 0x0c401f002d387f89 */ /* 0x008e2200000e0000 */
[----:B------:R-:W-:Y:S01]  /*229c0*/  FFMA.FTZ R185, R11, R39, -R47 ;  /* 0x000000270bb97223 */ /* 0x000fe2000001082f */
[----:B0-----:R-:W-:-:S05]  /*229d0*/  FMNMX.FTZ R56, R45, R56, !PT ;  /* 0x000000382d387209 */ /* 0x001fca0007810000 */
[----:B------:R-:W0:Y:S01]  /*229e0*/  SHFL.BFLY PT, R19, R56, 0x1, 0x1f ;  /* 0x0c201f0038137f89 */ /* 0x000e2200000e0000 */
[----:B------:R-:W-:Y:S01]  /*229f0*/  FSEL R11, R82, RZ, P1 ;  /* 0x000000ff520b7208 */ /* 0x000fe20000800000 */
[----:B------:R-:W-:-:S04]  /*22a00*/  FFMA.FTZ R194, R20, R39, -R47 ;  /* 0x0000002714c27223 */ /* 0x000fc8000001082f */
[----:B------:R-:W-:Y:S01]  /*22a10*/  FADD.FTZ R6, R6, -R11 ;  /* 0x8000000b06067221 */ /* 0x000fe20000010000 */
[----:B------:R-:W-:-:S03]  /*22a20*/  FFMA.FTZ R20, R5, R39, -R47 ;  /* 0x0000002705147223 */ /* 0x000fc6000001082f */
[-C--:B------:R-:W-:Y:S01]  /*22a30*/  FMUL.FTZ R6, R6, R39.reuse ;  /* 0x0000002706067220 */ /* 0x080fe20000410000 */
[----:B------:R-:W-:-:S03]  /*22a40*/  FFMA.FTZ R196, R40, R39, -R47 ;  /* 0x0000002728c47223 */ /* 0x000fc6000001082f */
[----:B------:R1:W-:Y:S01]  /*22a50*/  MUFU.EX2 R11, R6 ;  /* 0x00000006000b7308 */ /* 0x0003e20000000800 */
[----:B0-----:R-:W-:-:S04]  /*22a60*/  FMNMX.FTZ R56, R56, R19, !PT ;  /* 0x0000001338387209 */ /* 0x001fc80007810000 */
[C---:B------:R-:W-:Y:S01]  /*22a70*/  FSETP.NEU.FTZ.AND P1, PT, R56.reuse, -INF , PT ;  /* 0xff8000003800780b */ /* 0x040fe20003f3d000 */
[----:B------:R-:W-:-:S03]  /*22a80*/  FMUL.FTZ R5, R56, R39 ;  /* 0x0000002738057220 */ /* 0x000fc60000410000 */
[----:B-1----:R-:W-:Y:S02]  /*22a90*/  FSEL R6, R56, RZ, P1 ;  /* 0x000000ff38067208 */ /* 0x002fe40000800000 */
[----:B------:R-:W-:Y:S01]  /*22aa0*/  FSEL R40, R5, RZ, P1 ;  /* 0x000000ff05287208 */ /* 0x000fe20000800000 */
[-CC-:B------:R-:W-:Y:S02]  /*22ab0*/  FFMA.FTZ R168, R168, R39.reuse, -R47.reuse ;  /* 0x00000027a8a87223 */ /* 0x180fe4000001082f */
[----:B------:R-:W-:Y:S01]  /*22ac0*/  FADD.FTZ R6, R7, -R6 ;  /* 0x8000000607067221 */ /* 0x000fe20000010000 */
[-CC-:B------:R-:W-:Y:S01]  /*22ad0*/  FFMA.FTZ R10, R10, R39.reuse, -R47.reuse ;  /* 0x000000270a0a7223 */ /* 0x180fe2000001082f */
[-CC-:B------:R-:W-:Y:S01]  /*22ae0*/  FFMA.FTZ R169, R34, R39.reuse, -R40.reuse ;  /* 0x0000002722a97223 */ /* 0x180fe20000010828 */
[-CC-:B------:R-:W-:Y:S01]  /*22af0*/  FFMA.FTZ R41, R78, R39.reuse, -R47.reuse ;  /* 0x000000274e297223 */ /* 0x180fe2000001082f */
[----:B------:R-:W-:Y:S01]  /*22b00*/  FMUL.FTZ R6, R39, R6 ;  /* 0x0000000627067220 */ /* 0x000fe20000410000 */
[-CC-:B------:R-:W-:Y:S01]  /*22b10*/  FFMA.FTZ R13, R13, R39.reuse, -R40.reuse ;  /* 0x000000270d0d7223 */ /* 0x180fe20000010828 */
[----:B------:R-:W0:Y:S01]  /*22b20*/  MUFU.EX2 R168, R168 ;  /* 0x000000a800a87308 */ /* 0x000e220000000800 */
[-CC-:B------:R-:W-:Y:S01]  /*22b30*/  FFMA.FTZ R170, R76, R39.reuse, -R47.reuse ;  /* 0x000000274caa7223 */ /* 0x180fe2000001082f */
[-C--:B------:R-:W-:Y:S01]  /*22b40*/  FFMA.FTZ R171, R37, R39.reuse, -R40 ;  /* 0x0000002725ab7223 */ /* 0x080fe20000010828 */
[----:B------:R-:W-:-:S05]  /*22b50*/  FFMA.FTZ R191, R21, R39, -R47 ;  /* 0x0000002715bf7223 */ /* 0x000fca000001082f */
[----:B------:R-:W-:Y:S01]  /*22b60*/  MUFU.EX2 R19, R10 ;  /* 0x0000000a00137308 */ /* 0x000fe20000000800 */
[-CC-:B------:R-:W-:Y:S01]  /*22b70*/  FFMA.FTZ R230, R74, R39.reuse, -R47.reuse ;  /* 0x000000274ae67223 */ /* 0x180fe2000001082f */
[----:B------:R-:W-:-:S06]  /*22b80*/  FFMA.FTZ R21, R12, R39, -R47 ;  /* 0x000000270c157223 */ /* 0x000fcc000001082f */
[----:B------:R-:W-:Y:S01]  /*22b90*/  MUFU.EX2 R169, R169 ;  /* 0x000000a900a97308 */ /* 0x000fe20000000800 */
[----:B------:R-:W-:-:S07]  /*22ba0*/  FFMA.FTZ R12, R38, R39, -R40 ;  /* 0x00000027260c7223 */ /* 0x000fce0000010828 */
[----:B------:R-:W4:Y:S01]  /*22bb0*/  MUFU.EX2 R10, R6 ;  /* 0x00000006000a7308 */ /* 0x000f220000000800 */
[----:B------:R-:W-:-:S07]  /*22bc0*/  FFMA.FTZ R228, R72, R39, -R47 ;  /* 0x0000002748e47223 */ /* 0x000fce000001082f */
[----:B------:R-:W1:Y:S01]  /*22bd0*/  MUFU.EX2 R41, R41 ;  /* 0x0000002900297308 */ /* 0x000e620000000800 */
[----:B------:R-:W-:-:S07]  /*22be0*/  FFMA.FTZ R217, R36, R39, -R40 ;  /* 0x0000002724d97223 */ /* 0x000fce0000010828 */
[----:B------:R-:W2:Y:S01]  /*22bf0*/  MUFU.EX2 R13, R13 ;  /* 0x0000000d000d7308 */ /* 0x000ea20000000800 */
[----:B------:R-:W-:-:S07]  /*22c00*/  FFMA.FTZ R229, R70, R39, -R47 ;  /* 0x0000002746e57223 */ /* 0x000fce000001082f */
[----:B------:R-:W3:Y:S01]  /*22c10*/  MUFU.EX2 R170, R170 ;  /* 0x000000aa00aa7308 */ /* 0x000ee20000000800 */
[----:B------:R-:W-:-:S07]  /*22c20*/  FFMA.FTZ R218, R35, R39, -R40 ;  /* 0x0000002723da7223 */ /* 0x000fce0000010828 */
[----:B------:R-:W5:Y:S01]  /*22c30*/  MUFU.EX2 R171, R171 ;  /* 0x000000ab00ab7308 */ /* 0x000f620000000800 */
[-CC-:B------:R-:W-:Y:S01]  /*22c40*/  FFMA.FTZ R197, R18, R39.reuse, -R40.reuse ;  /* 0x0000002712c57223 */ /* 0x180fe20000010828 */
[----:B------:R-:W-:Y:S01]  /*22c50*/  FFMA.FTZ R200, R24, R39, -R40 ;  /* 0x0000002718c87223 */ /* 0x000fe20000010828 */
[----:B0-----:R-:W-:-:S05]  /*22c60*/  FFMA.FTZ R18, R11, R49, R168 ;  /* 0x000000310b127223 */ /* 0x001fca00000100a8 */
[----:B------:R-:W0:Y:S01]  /*22c70*/  MUFU.EX2 R230, R230 ;  /* 0x000000e600e67308 */ /* 0x000e220000000800 */
[----:B------:R-:W-:Y:S01]  /*22c80*/  FFMA.FTZ R219, R68, R39, -R47 ;  /* 0x0000002744db7223 */ /* 0x000fe2000001082f */
[----:B----4-:R-:W-:-:S06]  /*22c90*/  FFMA.FTZ R24, R10, R51, R169 ;  /* 0x000000330a187223 */ /* 0x010fcc00000100a9 */
[----:B------:R-:W4:Y:S01]  /*22ca0*/  MUFU.EX2 R12, R12 ;  /* 0x0000000c000c7308 */ /* 0x000f220000000800 */
[----:B------:R-:W-:Y:S01]  /*22cb0*/  FFMA.FTZ R215, R28, R39, -R40 ;  /* 0x000000271cd77223 */ /* 0x000fe20000010828 */
[----:B-1----:R-:W-:-:S06]  /*22cc0*/  FADD.FTZ R5, R41, R18 ;  /* 0x0000001229057221 */ /* 0x002fcc0000010000 */
[----:B------:R-:W1:Y:S01]  /*22cd0*/  MUFU.EX2 R228, R228 ;  /* 0x000000e400e47308 */ /* 0x000e620000000800 */
[----:B------:R-:W-:Y:S01]  /*22ce0*/  FFMA.FTZ R225, R66, R39, -R47 ;  /* 0x0000002742e17223 */ /* 0x000fe2000001082f */
[----:B--2---:R-:W-:-:S06]  /*22cf0*/  FADD.FTZ R24, R13, R24 ;  /* 0x000000180d187221 */ /* 0x004fcc0000010000 */
[----:B------:R-:W2:Y:S01]  /*22d00*/  MUFU.EX2 R217, R217 ;  /* 0x000000d900d97308 */ /* 0x000ea20000000800 */
[----:B------:R-:W-:Y:S01]  /*22d10*/  FFMA.FTZ R216, R29, R39, -R40 ;  /* 0x000000271dd87223 */ /* 0x000fe20000010828 */
[----:B---3--:R-:W-:-:S06]  /*22d20*/  FADD.FTZ R5, R170, R5 ;  /* 0x00000005aa057221 */ /* 0x008fcc0000010000 */
[----:B------:R-:W3:Y:S01]  /*22d30*/  MUFU.EX2 R229, R229 ;  /* 0x000000e500e57308 */ /* 0x000ee20000000800 */
[----:B------:R-:W-:Y:S01]  /*22d40*/  FFMA.FTZ R214, R64, R39, -R47 ;  /* 0x0000002740d67223 */ /* 0x000fe2000001082f */
[----:B-----5:R-:W-:-:S06]  /*22d50*/  FADD.FTZ R7, R171, R24 ;  /* 0x00000018ab077221 */ /* 0x020fcc0000010000 */
[----:B------:R-:W5:Y:S01]  /*22d60*/  MUFU.EX2 R218, R218 ;  /* 0x000000da00da7308 */ /* 0x000f620000000800 */
[----:B------:R-:W-:Y:S01]  /*22d70*/  FFMA.FTZ R208, R30, R39, -R40 ;  /* 0x000000271ed07223 */ /* 0x000fe20000010828 */
[----:B0-----:R-:W-:-:S06]  /*22d80*/  FADD.FTZ R5, R230, R5 ;  /* 0x00000005e6057221 */ /* 0x001fcc0000010000 */
[----:B------:R-:W0:Y:S01]  /*22d90*/  MUFU.EX2 R219, R219 ;  /* 0x000000db00db7308 */ /* 0x000e220000000800 */
[----:B------:R-:W-:Y:S01]  /*22da0*/  FFMA.FTZ R213, R62, R39, -R47 ;  /* 0x000000273ed57223 */ /* 0x000fe2000001082f */
[----:B----4-:R-:W-:-:S06]  /*22db0*/  FADD.FTZ R6, R12, R7 ;  /* 0x000000070c067221 */ /* 0x010fcc0000010000 */
[----:B------:R-:W4:Y:S01]  /*22dc0*/  MUFU.EX2 R215, R215 ;  /* 0x000000d700d77308 */ /* 0x000f220000000800 */
[-CC-:B------:R-:W-:Y:S01]  /*22dd0*/  FFMA.FTZ R209, R31, R39.reuse, -R40.reuse ;  /* 0x000000271fd17223 */ /* 0x180fe20000010828 */
[----:B------:R-:W-:Y:S01]  /*22de0*/  FFMA.FTZ R189, R14, R39, -R40 ;  /* 0x000000270ebd7223 */ /* 0x000fe20000010828 */
[----:B-1----:R-:W-:-:S05]  /*22df0*/  FADD.FTZ R14, R228, R5 ;  /* 0x00000005e40e7221 */ /* 0x002fca0000010000 */
        /* <DEDUP_REMOVED lines=13> */
[----:B----4-:R-:W-:Y:S01]  /*22ed0*/  FADD.FTZ R5, R215, R6 ;  /* 0x00000006d7057221 */ /* 0x010fe20000010000 */
[----:B------:R-:W-:-:S06]  /*22ee0*/  FFMA.FTZ R199, R25, R39, -R40 ;  /* 0x0000002719c77223 */ /* 0x000fcc0000010828 */
[----:B------:R-:W4:Y:S01]  /*22ef0*/  MUFU.EX2 R209, R209 ;  /* 0x000000d100d17308 */ /* 0x000f220000000800 */
[----:B-1----:R-:W-:Y:S01]  /*22f00*/  FADD.FTZ R7, R225, R14 ;  /* 0x0000000ee1077221 */ /* 0x002fe20000010000 */
[----:B------:R-:W-:-:S06]  /*22f10*/  FFMA.FTZ R204, R54, R39, -R47 ;  /* 0x0000002736cc7223 */ /* 0x000fcc000001082f */
[----:B------:R-:W1:Y:S01]  /*22f20*/  MUFU.EX2 R211, R211 ;  /* 0x000000d300d37308 */ /* 0x000e620000000800 */
[----:B--2---:R-:W-:-:S07]  /*22f30*/  FADD.FTZ R5, R216, R5 ;  /* 0x00000005d8057221 */ /* 0x004fce0000010000 */
[----:B------:R-:W2:Y:S01]  /*22f40*/  MUFU.EX2 R206, R206 ;  /* 0x000000ce00ce7308 */ /* 0x000ea20000000800 */
[----:B------:R-:W-:Y:S01]  /*22f50*/  FFMA.FTZ R190, R8, R39, -R40 ;  /* 0x0000002708be7223 */ /* 0x000fe20000010828 */
[----:B---3--:R-:W-:-:S06]  /*22f60*/  FADD.FTZ R6, R214, R7 ;  /* 0x00000007d6067221 */ /* 0x008fcc0000010000 */
[----:B------:R-:W3:Y:S01]  /*22f70*/  MUFU.EX2 R212, R212 ;  /* 0x000000d400d47308 */ /* 0x000ee20000000800 */
[----:B------:R-:W-:Y:S01]  /*22f80*/  FFMA.FTZ R202, R52, R39, -R47 ;  /* 0x0000002734ca7223 */ /* 0x000fe2000001082f */
[----:B-----5:R-:W-:-:S06]  /*22f90*/  FADD.FTZ R8, R208, R5 ;  /* 0x00000005d0087221 */ /* 0x020fcc0000010000 */
[----:B------:R-:W5:Y:S01]  /*22fa0*/  MUFU.EX2 R207, R207 ;  /* 0x000000cf00cf7308 */ /* 0x000f620000000800 */
[----:B0-----:R-:W-:Y:S01]  /*22fb0*/  FADD.FTZ R6, R213, R6 ;  /* 0x00000006d5067221 */ /* 0x001fe20000010000 */
[----:B------:R-:W-:-:S06]  /*22fc0*/  FFMA.FTZ R203, R50, R39, -R47 ;  /* 0x0000002732cb7223 */ /* 0x000fcc000001082f */
[----:B------:R-:W0:Y:S01]  /*22fd0*/  MUFU.EX2 R205, R205 ;  /* 0x000000cd00cd7308 */ /* 0x000e220000000800 */
[----:B----4-:R-:W-:Y:S01]  /*22fe0*/  FADD.FTZ R5, R209, R8 ;  /* 0x00000008d1057221 */ /* 0x010fe20000010000 */
[----:B------:R-:W-:-:S06]  /*22ff0*/  FFMA.FTZ R198, R15, R39, -R40 ;  /* 0x000000270fc67223 */ /* 0x000fcc0000010828 */
[----:B------:R-:W4:Y:S01]  /*23000*/  MUFU.EX2 R199, R199 ;  /* 0x000000c700c77308 */ /* 0x000f220000000800 */
[----:B-1----:R-:W-:Y:S01]  /*23010*/  FADD.FTZ R7, R211, R6 ;  /* 0x00000006d3077221 */ /* 0x002fe20000010000 */
[----:B--2---:R-:W-:-:S06]  /*23020*/  FADD.FTZ R6, R206, R5 ;  /* 0x00000005ce067221 */ /* 0x004fcc0000010000 */
[----:B------:R-:W1:Y:S08]  /*23030*/  MUFU.EX2 R204, R204 ;  /* 0x000000cc00cc7308 */ /* 0x000e700000000800 */
[----:B------:R-:W2:Y:S01]  /*23040*/  MUFU.EX2 R200, R200 ;  /* 0x000000c800c87308 */ /* 0x000ea20000000800 */
[----:B---3--:R-:W-:Y:S01]  /*23050*/  FADD.FTZ R8, R212, R7 ;  /* 0x00000007d4087221 */ /* 0x008fe20000010000 */
[----:B-----5:R-:W-:-:S06]  /*23060*/  FADD.FTZ R6, R207, R6 ;  /* 0x00000006cf067221 */ /* 0x020fcc0000010000 */
[----:B------:R-:W3:Y:S01]  /*23070*/  MUFU.EX2 R202, R202 ;  /* 0x000000ca00ca7308 */ /* 0x000ee20000000800 */
[----:B------:R-:W-:-:S07]  /*23080*/  FFMA.FTZ R195, R33, R39, -R47 ;  /* 0x0000002721c37223 */ /* 0x000fce000001082f */
[----:B------:R-:W5:Y:S01]  /*23090*/  MUFU.EX2 R197, R197 ;  /* 0x000000c500c57308 */ /* 0x000f620000000800 */
[----:B0-----:R-:W-:Y:S01]  /*230a0*/  FADD.FTZ R5, R205, R8 ;  /* 0x00000008cd057221 */ /* 0x001fe20000010000 */
[----:B----4-:R-:W-:-:S06]  /*230b0*/  FADD.FTZ R7, R199, R6 ;  /* 0x00000006c7077221 */ /* 0x010fcc0000010000 */
[----:B------:R-:W0:Y:S01]  /*230c0*/  MUFU.EX2 R203, R203 ;  /* 0x000000cb00cb7308 */ /* 0x000e220000000800 */
[----:B------:R-:W-:-:S07]  /*230d0*/  FFMA.FTZ R186, R9, R39, -R40 ;  /* 0x0000002709ba7223 */ /* 0x000fce0000010828 */
[----:B------:R-:W4:Y:S01]  /*230e0*/  MUFU.EX2 R198, R198 ;  /* 0x000000c600c67308 */ /* 0x000f220000000800 */
[----:B-1----:R-:W-:Y:S01]  /*230f0*/  FADD.FTZ R5, R204, R5 ;  /* 0x00000005cc057221 */ /* 0x002fe20000010000 */
[----:B--2---:R-:W-:-:S06]  /*23100*/  FADD.FTZ R6, R200, R7 ;  /* 0x00000007c8067221 */ /* 0x004fcc0000010000 */
[----:B------:R-:W1:Y:S01]  /*23110*/  MUFU.EX2 R196, R196 ;  /* 0x000000c400c47308 */ /* 0x000e620000000800 */
[----:B------:R-:W-:-:S07]  /*23120*/  FFMA.FTZ R187, R42, R39, -R40 ;  /* 0x000000272abb7223 */ /* 0x000fce0000010828 */
        /* <DEDUP_REMOVED lines=23> */
[----:B------:R-:W0:Y:S08]  /*232a0*/  MUFU.EX2 R185, R185 ;  /* 0x000000b900b97308 */ /* 0x000e300000000800 */
[----:B------:R-:W4:Y:S01]  /*232b0*/  MUFU.EX2 R18, R18 ;  /* 0x0000001200127308 */ /* 0x000f220000000800 */
[----:B-1----:R-:W-:Y:S01]  /*232c0*/  FADD.FTZ R8, R194, R9 ;  /* 0x00000009c2087221 */ /* 0x002fe20000010000 */
[----:B--2---:R-:W-:-:S06]  /*232d0*/  FADD.FTZ R6, R187, R6 ;  /* 0x00000006bb067221 */ /* 0x004fcc0000010000 */
[----:B------:R-:W1:Y:S01]  /*232e0*/  MUFU.EX2 R5, R5 ;  /* 0x0000000500057308 */ /* 0x000e620000000800 */
[----:B---3--:R-:W-:Y:S01]  /*232f0*/  FADD.FTZ R8, R21, R8 ;  /* 0x0000000815087221 */ /* 0x008fe20000010000 */
[----:B-----5:R-:W-:-:S06]  /*23300*/  FADD.FTZ R7, R15, R6 ;  /* 0x000000060f077221 */ /* 0x020fcc0000010000 */
[----:B------:R-:W2:Y:S08]  /*23310*/  MUFU.EX2 R20, R20 ;  /* 0x0000001400147308 */ /* 0x000eb00000000800 */
[----:B------:R-:W3:Y:S01]  /*23320*/  MUFU.EX2 R14, R14 ;  /* 0x0000000e000e7308 */ /* 0x000ee20000000800 */
[----:B0-----:R-:W-:Y:S01]  /*23330*/  FADD.FTZ R8, R185, R8 ;  /* 0x00000008b9087221 */ /* 0x001fe20000010000 */
[----:B----4-:R-:W-:-:S03]  /*23340*/  FADD.FTZ R6, R18, R7 ;  /* 0x0000000712067221 */ /* 0x010fc60000010000 */
[----:B------:R-:W-:Y:S01]  /*23350*/  FADD.FTZ R7, R19, R8 ;  /* 0x0000000813077221 */ /* 0x000fe20000010000 */
[----:B-1----:R-:W-:Y:S01]  /*23360*/  FADD.FTZ R9, R5, R6 ;  /* 0x0000000605097221 */ /* 0x002fe20000010000 */
[C---:B------:R-:W-:Y:S01]  /*23370*/  FMUL.FTZ R43, R11.reuse, R43 ;  /* 0x0000002b0b2b7220 */ /* 0x040fe20000410000 */
[----:B------:R-:W-:Y:S02]  /*23380*/  IMAD.U32 R8, RZ, RZ, UR5 ;  /* 0x00000005ff087e24 */ /* 0x000fe4000f8e00ff */
[----:B--2---:R-:W-:Y:S01]  /*23390*/  FADD.FTZ R7, R20, R7 ;  /* 0x0000000714077221 */ /* 0x004fe20000010000 */
[----:B------:R0:W-:Y:S01]  /*233a0*/  ST.E desc[UR42][R16.64+0x444], R56 ;  /* 0x0004443810007985 */ /* 0x0001e2000c10192a */
[----:B---3--:R-:W-:Y:S01]  /*233b0*/  FADD.FTZ R25, R14, R9 ;  /* 0x000000090e197221 */ /* 0x008fe20000010000 */
[----:B------:R-:W-:Y:S02]  /*233c0*/  IMAD.U32 R9, RZ, RZ, UR7 ;  /* 0x00000007ff097e24 */ /* 0x000fe4000f8e00ff */
[----:B------:R1:W-:Y:S04]  /*233d0*/  ST.E desc[UR42][R16.64+0x450], R7 ;  /* 0x0004500710007985 */ /* 0x0003e8000c10192a */
[----:B------:R2:W-:Y:S04]  /*233e0*/  ST.E desc[UR42][R16.64+0x454], R25 ;  /* 0x0004541910007985 */ /* 0x0005e8000c10192a */
[----:B------:R-:W-:Y:S04]  /*233f0*/  ST.E desc[UR42][R16.64+0x230], R43 ;  /* 0x0002302b10007985 */ /* 0x000fe8000c10192a */
[----:B------:R-:W3:Y:S02]  /*23400*/  LD.E R6, desc[UR42][R8.64] ;  /* 0x0000002a08067980 */ /* 0x000ee4000c101900 */
[----:B---3--:R-:W-:-:S05]  /*23410*/  FMUL.FTZ R27, R11, R6 ;  /* 0x000000060b1b7220 */ /* 0x008fca0000410000 */
[----:B------:R3:W-:Y:S04]  /*23420*/  ST.E desc[UR42][R8.64], R27 ;  /* 0x0000001b08007985 */ /* 0x0007e8000c10192a */
[----:B------:R-:W1:Y:S04]  /*23430*/  LD.E R6, desc[UR42][R16.64+0x240] ;  /* 0x0002402a10067980 */ /* 0x000e68000c101900 */
[----:B------:R-:W4:Y:S04]  /*23440*/  LD.E R144, desc[UR42][R16.64+0x424] ;  /* 0x0004242a10907980 */ /* 0x000f28000c101900 */
[----:B------:R-:W2:Y:S04]  /*23450*/  LD.E R24, desc[UR42][R16.64+0x244] ;  /* 0x0002442a10187980 */ /* 0x000ea8000c101900 */
[----:B------:R-:W3:Y:S04]  /*23460*/  LD.E R26, desc[UR42][R16.64+0x250] ;  /* 0x0002502a101a7980 */ /* 0x000ee8000c101900 */
        /* <DEDUP_REMOVED lines=58> */
[----:B------:R-:W-:Y:S01]  /*23810*/  ULOP3.LUT UR5, UR4, 0x8, URZ, 0xfc, !UPT ;  /* 0x0000000804057892 */ /* 0x000fe2000f8efc3f */
[C---:B-1----:R-:W-:Y:S01]  /*23820*/  FMUL.FTZ R7, R11.reuse, R6 ;  /* 0x000000060b077220 */ /* 0x042fe20000410000 */
[----:B----4-:R-:W-:-:S04]  /*23830*/  FMUL.FTZ R37, R11, R144 ;  /* 0x000000900b257220 */ /* 0x010fc80000410000 */
[----:B------:R0:W-:Y:S01]  /*23840*/  ST.E desc[UR42][R16.64+0x240], R7 ;  /* 0x0002400710007985 */ /* 0x0001e2000c10192a */
[C---:B--2---:R-:W-:Y:S01]  /*23850*/  FMUL.FTZ R25, R11.reuse, R24 ;  /* 0x000000180b197220 */ /* 0x044fe20000410000 */
[C---:B---3--:R-:W-:Y:S01]  /*23860*/  FMUL.FTZ R27, R11.reuse, R26 ;  /* 0x0000001a0b1b7220 */ /* 0x048fe20000410000 */
[C---:B-----5:R-:W-:Y:S01]  /*23870*/  FMUL.FTZ R29, R11.reuse, R28 ;  /* 0x0000001c0b1d7220 */ /* 0x060fe20000410000 */
[C---:B------:R-:W-:Y:S01]  /*23880*/  FMUL.FTZ R31, R11.reuse, R30 ;  /* 0x0000001e0b1f7220 */ /* 0x040fe20000410000 */
[----:B------:R-:W-:Y:S01]  /*23890*/  ST.E desc[UR42][R16.64+0x424], R37 ;  /* 0x0004242510007985 */ /* 0x000fe2000c10192a */
[----:B0-----:R-:W-:-:S03]  /*238a0*/  FMUL.FTZ R7, R11, R36 ;  /* 0x000000240b077220 */ /* 0x001fc60000410000 */
        /* <DEDUP_REMOVED lines=9> */
[C---:B------:R-:W-:Y:S01]  /*23940*/  FMUL.FTZ R39, R11.reuse, R42 ;  /* 0x0000002a0b277220 */ /* 0x040fe20000410000 */
[C---:B-1----:R-:W-:Y:S01]  /*23950*/  FMUL.FTZ R27, R11.reuse, R44 ;  /* 0x0000002c0b1b7220 */ /* 0x042fe20000410000 */
[C---:B--2---:R-:W-:Y:S01]  /*23960*/  FMUL.FTZ R29, R11.reuse, R46 ;  /* 0x0000002e0b1d7220 */ /* 0x044fe20000410000 */
[C---:B---3--:R-:W-:Y:S01]  /*23970*/  FMUL.FTZ R31, R11.reuse, R48 ;  /* 0x000000300b1f7220 */ /* 0x048fe20000410000 */
[----:B------:R1:W-:Y:S01]  /*23980*/  ST.E desc[UR42][R16.64+0x264], R33 ;  /* 0x0002642110007985 */ /* 0x0003e2000c10192a */
[----:B0-----:R-:W-:-:S03]  /*23990*/  FMUL.FTZ R7, R11, R54 ;  /* 0x000000360b077220 */ /* 0x001fc60000410000 */
[----:B------:R0:W-:Y:S04]  /*239a0*/  ST.E desc[UR42][R16.64+0x270], R35 ;  /* 0x0002702310007985 */ /* 0x0001e8000c10192a */
[----:B------:R2:W-:Y:S04]  /*239b0*/  ST.E desc[UR42][R16.64+0x280], R25 ;  /* 0x0002801910007985 */ /* 0x0005e8000c10192a */
[----:B------:R3:W-:Y:S01]  /*239c0*/  ST.E desc[UR42][R16.64+0x284], R37 ;  /* 0x0002842510007985 */ /* 0x0007e2000c10192a */
[----:B-1----:R-:W-:-:S03]  /*239d0*/  FMUL.FTZ R33, R11, R50 ;  /* 0x000000320b217220 */ /* 0x002fc60000410000 */
[----:B------:R1:W-:Y:S01]  /*239e0*/  ST.E desc[UR42][R16.64+0x290], R39 ;  /* 0x0002902710007985 */ /* 0x0003e2000c10192a */
[----:B0-----:R-:W-:-:S03]  /*239f0*/  FMUL.FTZ R35, R11, R52 ;  /* 0x000000340b237220 */ /* 0x001fc60000410000 */
[----:B------:R0:W-:Y:S01]  /*23a00*/  ST.E desc[UR42][R16.64+0x294], R27 ;  /* 0x0002941b10007985 */ /* 0x0001e2000c10192a */
[----:B--2---:R-:W-:-:S03]  /*23a10*/  FMUL.FTZ R25, R11, R56 ;  /* 0x000000380b197220 */ /* 0x004fc60000410000 */
[----:B------:R2:W-:Y:S01]  /*23a20*/  ST.E desc[UR42][R16.64+0x2a0], R29 ;  /* 0x0002a01d10007985 */ /* 0x0005e2000c10192a */
[----:B---3--:R-:W-:-:S03]  /*23a30*/  FMUL.FTZ R37, R11, R60 ;  /* 0x0000003c0b257220 */ /* 0x008fc60000410000 */
[----:B------:R3:W-:Y:S01]  /*23a40*/  ST.E desc[UR42][R16.64+0x2a4], R31 ;  /* 0x0002a41f10007985 */ /* 0x0007e2000c10192a */
[C---:B-1----:R-:W-:Y:S01]  /*23a50*/  FMUL.FTZ R39, R11.reuse, R62 ;  /* 0x0000003e0b277220 */ /* 0x042fe20000410000 */
[C---:B0-----:R-:W-:Y:S02]  /*23a60*/  FMUL.FTZ R27, R11.reuse, R58 ;  /* 0x0000003a0b1b7220 */ /* 0x041fe40000410000 */
[----:B------:R0:W-:Y:S01]  /*23a70*/  ST.E desc[UR42][R16.64+0x2c0], R7 ;  /* 0x0002c00710007985 */ /* 0x0001e2000c10192a */
[C---:B--2---:R-:W-:Y:S01]  /*23a80*/  FMUL.FTZ R29, R11.reuse, R64 ;  /* 0x000000400b1d7220 */ /* 0x044fe20000410000 */
[C---:B---3--:R-:W-:Y:S02]  /*23a90*/  FMUL.FTZ R31, R11.reuse, R66 ;  /* 0x000000420b1f7220 */ /* 0x048fe40000410000 */
[----:B------:R1:W-:Y:S01]  /*23aa0*/  ST.E desc[UR42][R16.64+0x2b0], R33 ;  /* 0x0002b02110007985 */ /* 0x0003e2000c10192a */
[----:B0-----:R-:W-:-:S03]  /*23ab0*/  FMUL.FTZ R7, R11, R68 ;  /* 0x000000440b077220 */ /* 0x001fc60000410000 */
[----:B------:R0:W-:Y:S04]  /*23ac0*/  ST.E desc[UR42][R16.64+0x2b4], R35 ;  /* 0x0002b42310007985 */ /* 0x0001e8000c10192a */
[----:B------:R2:W-:Y:S01]  /*23ad0*/  ST.E desc[UR42][R16.64+0x2c4], R25 ;  /* 0x0002c41910007985 */ /* 0x0005e2000c10192a */
[----:B-1----:R-:W-:-:S03]  /*23ae0*/  FMUL.FTZ R33, R11, R70 ;  /* 0x000000460b217220 */ /* 0x002fc60000410000 */
[----:B------:R1:W-:Y:S04]  /*23af0*/  ST.E desc[UR42][R16.64+0x2d0], R27 ;  /* 0x0002d01b10007985 */ /* 0x0003e8000c10192a */
[----:B------:R3:W-:Y:S01]  /*23b00*/  ST.E desc[UR42][R16.64+0x2d4], R37 ;  /* 0x0002d42510007985 */ /* 0x0007e2000c10192a */
[----:B0-----:R-:W-:-:S03]  /*23b10*/  FMUL.FTZ R35, R11, R72 ;  /* 0x000000480b237220 */ /* 0x001fc60000410000 */
[----:B------:R0:W-:Y:S01]  /*23b20*/  ST.E desc[UR42][R16.64+0x2e0], R39 ;  /* 0x0002e02710007985 */ /* 0x0001e2000c10192a */
[----:B--2---:R-:W-:-:S03]  /*23b30*/  FMUL.FTZ R25, R11, R74 ;  /* 0x0000004a0b197220 */ /* 0x004fc60000410000 */
[----:B------:R2:W-:Y:S01]  /*23b40*/  ST.E desc[UR42][R16.64+0x2e4], R29 ;  /* 0x0002e41d10007985 */ /* 0x0005e2000c10192a */
[----:B-1----:R-:W-:-:S03]  /*23b50*/  FMUL.FTZ R27, R11, R76 ;  /* 0x0000004c0b1b7220 */ /* 0x002fc60000410000 */
[----:B------:R1:W-:Y:S01]  /*23b60*/  ST.E desc[UR42][R16.64+0x2f0], R31 ;  /* 0x0002f01f10007985 */ /* 0x0003e2000c10192a */
[C---:B---3--:R-:W-:Y:S01]  /*23b70*/  FMUL.FTZ R37, R11.reuse, R80 ;  /* 0x000000500b257220 */ /* 0x048fe20000410000 */
[C---:B0-----:R-:W-:Y:S02]  /*23b80*/  FMUL.FTZ R39, R11.reuse, R82 ;  /* 0x000000520b277220 */ /* 0x041fe40000410000 */
[----:B------:R0:W-:Y:S01]  /*23b90*/  ST.E desc[UR42][R16.64+0x2f4], R7 ;  /* 0x0002f40710007985 */ /* 0x0001e2000c10192a */
[C---:B--2---:R-:W-:Y:S01]  /*23ba0*/  FMUL.FTZ R29, R11.reuse, R78 ;  /* 0x0000004e0b1d7220 */ /* 0x044fe20000410000 */
[C---:B-1----:R-:W-:Y:S02]  /*23bb0*/  FMUL.FTZ R31, R11.reuse, R84 ;  /* 0x000000540b1f7220 */ /* 0x042fe40000410000 */
        /* <DEDUP_REMOVED lines=38> */
[----:B------:R0:W-:Y:S01]  /*23e20*/  ST.E desc[UR42][R16.64+0x394], R27 ;  /* 0x0003941b10007985 */ /* 0x0001e2000c10192a */
[----:B------:R-:W-:-:S03]  /*23e30*/  IMAD.U32 R6, RZ, RZ, UR5 ;  /* 0x00000005ff067e24 */ /* 0x000fc6000f8e00ff */
[----:B------:R2:W-:Y:S01]  /*23e40*/  ST.E desc[UR42][R16.64+0x3a0], R33 ;  /* 0x0003a02110007985 */ /* 0x0005e2000c10192a */
[----:B-1----:R-:W-:-:S03]  /*23e50*/  FMUL.FTZ R25, R11, R124 ;  /* 0x0000007c0b197220 */ /* 0x002fc60000410000 */
[----:B------:R1:W-:Y:S01]  /*23e60*/  ST.E desc[UR42][R16.64+0x3a4], R35 ;  /* 0x0003a42310007985 */ /* 0x0003e2000c10192a */
[----:B------:R-:W-:-:S03]  /*23e70*/  FMUL.FTZ R43, R11, R140 ;  /* 0x0000008c0b2b7220 */ /* 0x000fc60000410000 */
        /* <DEDUP_REMOVED lines=11> */
[C---:B-1----:R-:W-:Y:S01]  /*23f30*/  FMUL.FTZ R39, R11.reuse, R138 ;  /* 0x0000008a0b277220 */ /* 0x042fe20000410000 */
[----:B------:R-:W-:Y:S01]  /*23f40*/  FMUL.FTZ R11, R11, R142 ;  /* 0x0000008e0b0b7220 */ /* 0x000fe20000410000 */
[----:B0-----:R-:W-:Y:S01]  /*23f50*/  IMAD.U32 R7, RZ, RZ, UR7 ;  /* 0x00000007ff077e24 */ /* 0x001fe2000f8e00ff */
        /* <DEDUP_REMOVED lines=9> */
[----:B------:R3:W-:Y:S04]  /*23ff0*/  ST.E desc[UR42][R16.64+0x420], R11 ;  /* 0x0004200b10007985 */ /* 0x0007e8000c10192a */
[----:B0-----:R-:W1:Y:S01]  /*24000*/  LD.E R25, desc[UR42][R6.64] ;  /* 0x0000002a06197980 */ /* 0x001e62000c101900 */
[----:B------:R-:W-:-:S06]  /*24010*/  ULOP3.LUT UR6, UR4, 0xc, URZ, 0xfc, !UPT ;  /* 0x0000000c04067892 */ /* 0x000fcc000f8efc3f */
[----:B------:R-:W-:Y:S02]  /*24020*/  IMAD.U32 R24, RZ, RZ, UR6 ;  /* 0x00000006ff187e24 */ /* 0x000fe4000f8e00ff */
[----:B-1----:R-:W-:Y:S01]  /*24030*/  FMUL.FTZ R29, R10, R25 ;  /* 0x000000190a1d7220 */ /* 0x002fe20000410000 */
[----:B------:R-:W-:-:S04]  /*24040*/  IMAD.U32 R25, RZ, RZ, UR7 ;  /* 0x00000007ff197e24 */ /* 0x000fc8000f8e00ff */
[----:B------:R0:W-:Y:S04]  /*24050*/  ST.E desc[UR42][R6.64], R29 ;  /* 0x0000001d06007985 */ /* 0x0001e8000c10192a */
[----:B------:R-:W2:Y:S01]  /*24060*/  LD.E R25, desc[UR42][R24.64] ;  /* 0x0000002a18197980 */ /* 0x000ea2000c101900 */
[----:B------:R-:W-:Y:S02]  /*24070*/  IMAD.U32 R26, RZ, RZ, UR6 ;  /* 0x00000006ff1a7e24 */ /* 0x000fe4000f8e00ff */
[----:B------:R-:W-:Y:S02]  /*24080*/  IMAD.U32 R27, RZ, RZ, UR7 ;  /* 0x00000007ff1b7e24 */ /* 0x000fe4000f8e00ff */
[----:B--2---:R-:W-:-:S05]  /*24090*/  FMUL.FTZ R31, R10, R25 ;  /* 0x000000190a1f7220 */ /* 0x004fca0000410000 */
[----:B------:R1:W-:Y:S04]  /*240a0*/  ST.E desc[UR42][R26.64], R31 ;  /* 0x0000001f1a007985 */ /* 0x0003e8000c10192a */
[----:B------:R-:W2:Y:S04]  /*240b0*/  LD.E R147, desc[UR42][R16.64+0x42c] ;  /* 0x00042c2a10937980 */ /* 0x000ea8000c101900 */
[----:B---3--:R-:W3:Y:S04]  /*240c0*/  LD.E R11, desc[UR42][R16.64+0x248] ;  /* 0x0002482a100b7980 */ /* 0x008ee8000c101900 */
[----:B------:R-:W4:Y:S04]  /*240d0*/  LD.E R33, desc[UR42][R16.64+0x24c] ;  /* 0x00024c2a10217980 */ /* 0x000f28000c101900 */
[----:B------:R-:W5:Y:S04]  /*240e0*/  LD.E R35, desc[UR42][R16.64+0x258] ;  /* 0x0002582a10237980 */ /* 0x000f68000c101900 */
[----:B------:R-:W5:Y:S04]  /*240f0*/  LD.E R37, desc[UR42][R16.64+0x25c] ;  /* 0x00025c2a10257980 */ /* 0x000f68000c101900 */
[----:B------:R-:W5:Y:S04]  /*24100*/  LD.E R39, desc[UR42][R16.64+0x268] ;  /* 0x0002682a10277980 */ /* 0x000f68000c101900 */
        /* <DEDUP_REMOVED lines=182> */
[----:B------:R-:W3:Y:S04]  /*24c70*/  LD.E R25, desc[UR42][R2.64] ;  /* 0x0000002a02197980 */ /* 0x000ee8000c101900 */
[----:B------:R-:W3:Y:S04]  /*24c80*/  LD.E.64 R10, desc[UR42][R16.64+0xa8] ;  /* 0x0000a82a100a7980 */ /* 0x000ee8000c101b00 */
[----:B--2---:R0:W-:Y:S04]  /*24c90*/  ST.E desc[UR42][R16.64+0x230], R31 ;  /* 0x0002301f10007985 */ /* 0x0041e8000c10192a */
[----:B------:R-:W2:Y:S01]  /*24ca0*/  LD.E R33, desc[UR42][R8.64] ;  /* 0x0000002a08217980 */ /* 0x000ea2000c101900 */
[----:B------:R-:W-:-:S03]  /*24cb0*/  IMAD.U32 R27, RZ, RZ, UR7 ;  /* 0x00000007ff1b7e24 */ /* 0x000fc6000f8e00ff */
[----:B--2---:R2:W-:Y:S04]  /*24cc0*/  ST.E desc[UR42][R8.64], R33 ;  /* 0x0000002108007985 */ /* 0x0045e8000c10192a */
[----:B------:R-:W4:Y:S01]  /*24cd0*/  LD.E R35, desc[UR42][R6.64] ;  /* 0x0000002a06237980 */ /* 0x000f22000c101900 */
[----:B------:R-:W-:Y:S02]  /*24ce0*/  IMAD.U32 R28, RZ, RZ, UR6 ;  /* 0x00000006ff1c7e24 */ /* 0x000fe4000f8e00ff */
[----:B------:R-:W-:Y:S01]  /*24cf0*/  IMAD.U32 R29, RZ, RZ, UR7 ;  /* 0x00000007ff1d7e24 */ /* 0x000fe2000f8e00ff */
[----:B----4-:R4:W-:Y:S04]  /*24d00*/  ST.E desc[UR42][R6.64], R35 ;  /* 0x0000002306007985 */ /* 0x0109e8000c10192a */
[----:B------:R-:W5:Y:S04]  /*24d10*/  LD.E R27, desc[UR42][R26.64] ;  /* 0x0000002a1a1b7980 */ /* 0x000f68000c101900 */
[----:B-----5:R5:W-:Y:S04]  /*24d20*/  ST.E desc[UR42][R28.64], R27 ;  /* 0x0000001b1c007985 */ /* 0x020be8000c10192a */
[----:B------:R-:W3:Y:S04]  /*24d30*/  LD.E R37, desc[UR42][R16.64+0x240] ;  /* 0x0002402a10257980 */ /* 0x000ee8000c101900 */
[----:B0-----:R-:W3:Y:S04]  /*24d40*/  LD.E R31, desc[UR42][R16.64+0x244] ;  /* 0x0002442a101f7980 */ /* 0x001ee8000c101900 */
[----:B------:R-:W3:Y:S04]  /*24d50*/  LD.E R39, desc[UR42][R16.64+0x248] ;  /* 0x0002482a10277980 */ /* 0x000ee8000c101900 */
[----:B------:R-:W3:Y:S04]  /*24d60*/  LD.E R43, desc[UR42][R16.64+0x24c] ;  /* 0x00024c2a102b7980 */ /* 0x000ee8000c101900 */
[----:B--2---:R-:W2:Y:S04]  /*24d70*/  LD.E R33, desc[UR42][R16.64+0x250] ;  /* 0x0002502a10217980 */ /* 0x004ea8000c101900 */
[----:B------:R-:W2:Y:S04]  /*24d80*/  LD.E R45, desc[UR42][R16.64+0x254] ;  /* 0x0002542a102d7980 */ /* 0x000ea8000c101900 */
[----:B------:R-:W2:Y:S04]  /*24d90*/  LD.E R47, desc[UR42][R16.64+0x258] ;  /* 0x0002582a102f7980 */ /* 0x000ea8000c101900 */
[----:B----4-:R-:W4:Y:S04]  /*24da0*/  LD.E R35, desc[UR42][R16.64+0x25c] ;  /* 0x00025c2a10237980 */ /* 0x010f28000c101900 */
[----:B------:R-:W4:Y:S04]  /*24db0*/  LD.E R49, desc[UR42][R16.64+0x260] ;  /* 0x0002602a10317980 */ /* 0x000f28000c101900 */
[----:B------:R-:W4:Y:S04]  /*24dc0*/  LD.E R51, desc[UR42][R16.64+0x264] ;  /* 0x0002642a10337980 */ /* 0x000f28000c101900 */
        /* <DEDUP_REMOVED lines=114> */
[----:B---3--:R-:W-:Y:S04]  /*254f0*/  ST.E desc[UR42][R16.64+0x240], R37 ;  /* 0x0002402510007985 */ /* 0x008fe8000c10192a */
[----:B------:R-:W-:Y:S04]  /*25500*/  ST.E desc[UR42][R16.64+0x244], R31 ;  /* 0x0002441f10007985 */ /* 0x000fe8000c10192a */
[----:B------:R-:W-:Y:S04]  /*25510*/  ST.E desc[UR42][R16.64+0x248], R39 ;  /* 0x0002482710007985 */ /* 0x000fe8000c10192a */
[----:B------:R-:W-:Y:S04]  /*25520*/  ST.E desc[UR42][R16.64+0x24c], R43 ;  /* 0x00024c2b10007985 */ /* 0x000fe8000c10192a */
[----:B--2---:R-:W-:Y:S04]  /*25530*/  ST.E desc[UR42][R16.64+0x250], R33 ;  /* 0x0002502110007985 */ /* 0x004fe8000c10192a */
[----:B------:R-:W-:Y:S04]  /*25540*/  ST.E desc[UR42][R16.64+0x254], R45 ;  /* 0x0002542d10007985 */ /* 0x000fe8000c10192a */
[----:B------:R-:W-:Y:S04]  /*25550*/  ST.E desc[UR42][R16.64+0x258], R47 ;  /* 0x0002582f10007985 */ /* 0x000fe8000c10192a */
[----:B----4-:R-:W-:Y:S04]  /*25560*/  ST.E desc[UR42][R16.64+0x25c], R35 ;  /* 0x00025c2310007985 */ /* 0x010fe8000c10192a */
[----:B------:R-:W-:Y:S04]  /*25570*/  ST.E desc[UR42][R16.64+0x260], R49 ;  /* 0x0002603110007985 */ /* 0x000fe8000c10192a */
        /* <DEDUP_REMOVED lines=116> */
[----:B------:R-:W-:-:S02]  /*25cc0*/  IMAD.U32 R27, RZ, RZ, UR7 ;  /* 0x00000007ff1b7e24 */ /* 0x000fc4000f8e00ff */
[----:B--2---:R-:W-:Y:S01]  /*25cd0*/  IMAD.U32 R26, RZ, RZ, UR6 ;  /* 0x00000006ff1a7e24 */ /* 0x004fe2000f8e00ff */
[----:B------:R-:W-:Y:S01]  /*25ce0*/  F2FP.BF16.F32.PACK_AB R168, R41, R168 ;  /* 0x000000a829a8723e */ /* 0x000fe200000010ff */
[----:B------:R-:W-:Y:S01]  /*25cf0*/  IMAD R10, R25, 0xc00, R10 ;  /* 0x00000c00190a7824 */ /* 0x000fe200078e020a */
[----:B---3--:R-:W2:Y:S04]  /*25d00*/  LD.E R28, desc[UR42][R16.64+0x240] ;  /* 0x0002402a101c7980 */ /* 0x008ea8000c101900 */
[----:B------:R-:W2:Y:S04]  /*25d10*/  LD.E R27, desc[UR42][R26.64] ;  /* 0x0000002a1a1b7980 */ /* 0x000ea8000c101900 */
[----:B------:R-:W2:Y:S04]  /*25d20*/  LD.E R29, desc[UR42][R16.64+0x244] ;  /* 0x0002442a101d7980 */ /* 0x000ea8000c101900 */
[----:B----4-:R-:W2:Y:S04]  /*25d30*/  LD.E R30, desc[UR42][R16.64+0x248] ;  /* 0x0002482a101e7980 */ /* 0x010ea8000c101900 */
[----:B------:R-:W2:Y:S04]  /*25d40*/  LD.E R31, desc[UR42][R16.64+0x24c] ;  /* 0x00024c2a101f7980 */ /* 0x000ea8000c101900 */
[----:B-----5:R-:W2:Y:S04]  /*25d50*/  LD.E R32, desc[UR42][R16.64+0x250] ;  /* 0x0002502a10207980 */ /* 0x020ea8000c101900 */
[----:B------:R-:W2:Y:S04]  /*25d60*/  LD.E R33, desc[UR42][R16.64+0x254] ;  /* 0x0002542a10217980 */ /* 0x000ea8000c101900 */
[----:B-1----:R-:W2:Y:S04]  /*25d70*/  LD.E R34, desc[UR42][R16.64+0x258] ;  /* 0x0002582a10227980 */ /* 0x002ea8000c101900 */
        /* <DEDUP_REMOVED lines=124> */
[----:B------:R-:W-:Y:S02]  /*26540*/  F2FP.BF16.F32.PACK_AB R169, R13, R169 ;  /* 0x000000a90da9723e */ /* 0x000fe400000010ff */
[----:B------:R-:W-:Y:S01]  /*26550*/  F2FP.BF16.F32.PACK_AB R171, R12, R171 ;  /* 0x000000ab0cab723e */ /* 0x000fe200000010ff */
[----:B------:R-:W-:Y:S01]  /*26560*/  VOTEU.ANY UP0, P1 ;  /* 0x00000000003f7886 */ /* 0x000fe20000800100 */
[----:B------:R-:W-:Y:S02]  /*26570*/  VIADD R12, R10, 0x80 ;  /* 0x000000800a0c7836 */ /* 0x000fe40000000000 */
[----:B------:R-:W-:Y:S01]  /*26580*/  IMAD.MOV.U32 R13, RZ, RZ, R11 ;  /* 0x000000ffff0d7224 */ /* 0x000fe200078e000b */
[----:B--2---:R-:W-:-:S06]  /*26590*/  WARPGROUP.ARRIVE ;  /* 0x00000000000079c5 */ /* 0x004fcc0000000000 */
[----:B------:R-:W-:Y:S01]  /*265a0*/  HGMMA.64x256x16.F32.BF16 R24, R168, gdesc[UR8].tnspB, R24, UP0, gsb0 ;  /* 0x43e00008a8187df0 */ /* 0x000fe2000b801818 */
[----:B------:R-:W-:Y:S01]  /*265b0*/  R2UR UR10, R12 ;  /* 0x000000000c0a72ca */ /* 0x000fe200000e0000 */
[----:B------:R-:W-:Y:S01]  /*265c0*/  IMAD.U32 R12, RZ, RZ, UR6 ;  /* 0x00000006ff0c7e24 */ /* 0x000fe2000f8e00ff */
[----:B------:R-:W-:Y:S01]  /*265d0*/  R2UR UR11, R13 ;  /* 0x000000000d0b72ca */ /* 0x000fe200000e0000 */
[----:B------:R-:W-:Y:S01]  /*265e0*/  IMAD.U32 R13, RZ, RZ, UR7 ;  /* 0x00000007ff0d7e24 */ /* 0x000fe2000f8e00ff */
        /* <DEDUP_REMOVED lines=135> */
[----:B------:R-:W-:Y:S02]  /*26e60*/  VIADD R12, R10, 0x100 ;  /* 0x000001000a0c7836 */ /* 0x000fe40000000000 */
[----:B------:R-:W-:Y:S01]  /*26e70*/  IMAD.MOV.U32 R13, RZ, RZ, R11 ;  /* 0x000000ffff0d7224 */ /* 0x000fe200078e000b */
[----:B------:R-:W-:Y:S02]  /*26e80*/  STL [R1+0x88], R4 ;  /* 0x0000880401007387 */ /* 0x000fe40000100800 */
[----:B------:R-:W-:Y:S01]  /*26e90*/  R2UR UR10, R12 ;  /* 0x000000000c0a72ca */ /* 0x000fe200000e0000 */
[----:B------:R-:W-:Y:S01]  /*26ea0*/  IMAD.U32 R12, RZ, RZ, UR6 ;  /* 0x00000006ff0c7e24 */ /* 0x000fe2000f8e00ff */
[----:B------:R-:W-:Y:S01]  /*26eb0*/  R2UR UR11, R13 ;  /* 0x000000000d0b72ca */ /* 0x000fe200000e0000 */
[----:B------:R-:W-:Y:S01]  /*26ec0*/  IMAD.U32 R13, RZ, RZ, UR7 ;  /* 0x00000007ff0d7e24 */ /* 0x000fe2000f8e00ff */
[----:B------:R-:W-:-:S02]  /*26ed0*/  WARPGROUP.DEPBAR.LE gsb0, 0x0 ;  /* 0x00008000000079c5 */ /* 0x000fc40000010000 */
[----:B------:R-:W-:Y:S01]  /*26ee0*/  ST.E desc[UR42][R16.64+0x230], R24 ;  /* 0x0002301810007985 */ /* 0x000fe2000c10192a */
[----:B------:R-:W-:Y:S02]  /*26ef0*/  F2FP.BF16.F32.PACK_AB R168, R213, R214 ;  /* 0x000000d6d5a8723e */ /* 0x000fe400000010ff */
        /* <DEDUP_REMOVED lines=280> */
[----:B------:R-:W-:Y:S02]  /*28080*/  IMAD.U32 R13, RZ, RZ, UR7 ;  /* 0x00000007ff0d7e24 */ /* 0x000fe4000f8e00ff */
[----:B------:R-:W-:Y:S01]  /*28090*/  VIADD R10, R10, 0x280 ;  /* 0x000002800a0a7836 */ /* 0x000fe20000000000 */
        /* <DEDUP_REMOVED lines=136> */
[----:B------:R-:W-:Y:S01]  /*28920*/  IMAD.U32 R10, RZ, RZ, UR6 ;  /* 0x00000006ff0a7e24 */ /* 0x000fe2000f8e00ff */
[----:B------:R-:W-:Y:S01]  /*28930*/  R2UR UR11, R11 ;  /* 0x000000000b0b72ca */ /* 0x000fe200000e0000 */
[----:B------:R-:W-:Y:S01]  /*28940*/  IMAD.U32 R11, RZ, RZ, UR7 ;  /* 0x00000007ff0b7e24 */ /* 0x000fe2000f8e00ff */
[----:B------:R-:W-:Y:S01]  /*28950*/  STL [R1+0x88], R4 ;  /* 0x0000880401007387 */ /* 0x000fe20000100800 */
[----:B------:R-:W-:-:S03]  /*28960*/  WARPGROUP.DEPBAR.LE gsb0, 0x0 ;  /* 0x00008000000079c5 */ /* 0x000fc60000010000 */
        /* <DEDUP_REMOVED lines=134> */
[----:B------:R-:W-:Y:S01]  /*291d0*/  IMAD.U32 R10, RZ, RZ, UR6 ;  /* 0x00000006ff0a7e24 */ /* 0x000fe2000f8e00ff */
[----:B------:R-:W-:Y:S01]  /*291e0*/  STL [R1+0x88], R4 ;  /* 0x0000880401007387 */ /* 0x000fe20000100800 */
[----:B------:R-:W-:Y:S01]  /*291f0*/  IMAD.U32 R11, RZ, RZ, UR7 ;  /* 0x00000007ff0b7e24 */ /* 0x000fe2000f8e00ff */
[----:B------:R-:W-:Y:S02]  /*29200*/  WARPGROUP.DEPBAR.LE gsb0, 0x0 ;  /* 0x00008000000079c5 */ /* 0x000fe40000010000 */
        /* <DEDUP_REMOVED lines=129> */
[----:B------:R-:W2:Y:S04]  /*29a20*/  LD.E R5, desc[UR42][R16.64+0x230] ;  /* 0x0002302a10057980 */ /* 0x000ea8000c101900 */
[----:B--2---:R1:W-:Y:S04]  /*29a30*/  ST.E desc[UR42][R16.64+0x230], R5 ;  /* 0x0002300510007985 */ /* 0x0043e8000c10192a */
[----:B0-----:R-:W2:Y:S01]  /*29a40*/  LD.E R11, desc[UR42][R8.64] ;  /* 0x0000002a080b7980 */ /* 0x001ea2000c101900 */
[----:B------:R-:W-:-:S02]  /*29a50*/  IMAD.U32 R14, RZ, RZ, UR6 ;  /* 0x00000006ff0e7e24 */ /* 0x000fc4000f8e00ff */
[----:B------:R-:W-:Y:S01]  /*29a60*/  IMAD.U32 R15, RZ, RZ, UR7 ;  /* 0x00000007ff0f7e24 */ /* 0x000fe2000f8e00ff */
[----:B--2---:R0:W-:Y:S04]  /*29a70*/  ST.E desc[UR42][R8.64], R11 ;  /* 0x0000000b08007985 */ /* 0x0041e8000c10192a */
[----:B------:R-:W2:Y:S01]  /*29a80*/  LD.E R13, desc[UR42][R6.64] ;  /* 0x0000002a060d7980 */ /* 0x000ea2000c101900 */
[----:B------:R-:W-:Y:S02]  /*29a90*/  IMAD.U32 R18, RZ, RZ, UR6 ;  /* 0x00000006ff127e24 */ /* 0x000fe4000f8e00ff */
[----:B------:R-:W-:Y:S01]  /*29aa0*/  IMAD.U32 R19, RZ, RZ, UR7 ;  /* 0x00000007ff137e24 */ /* 0x000fe2000f8e00ff */
[----:B--2---:R2:W-:Y:S04]  /*29ab0*/  ST.E desc[UR42][R6.64], R13 ;  /* 0x0000000d06007985 */ /* 0x0045e8000c10192a */
[----:B------:R-:W3:Y:S04]  /*29ac0*/  LD.E R10, desc[UR42][R14.64] ;  /* 0x0000002a0e0a7980 */ /* 0x000ee8000c101900 */
[----:B---3--:R3:W-:Y:S04]  /*29ad0*/  ST.E desc[UR42][R18.64], R10 ;  /* 0x0000000a12007985 */ /* 0x0087e8000c10192a */
[----:B------:R-:W4:Y:S04]  /*29ae0*/  LD.E R21, desc[UR42][R16.64+0x240] ;  /* 0x0002402a10157980 */ /* 0x000f28000c101900 */
[----:B------:R-:W5:Y:S04]  /*29af0*/  LD.E R25, desc[UR42][R16.64+0x244] ;  /* 0x0002442a10197980 */ /* 0x000f68000c101900 */
[----:B-1----:R-:W5:Y:S04]  /*29b00*/  LD.E R5, desc[UR42][R16.64+0x248] ;  /* 0x0002482a10057980 */ /* 0x002f68000c101900 */
[----:B------:R-:W5:Y:S04]  /*29b10*/  LD.E R27, desc[UR42][R16.64+0x24c] ;  /* 0x00024c2a101b7980 */ /* 0x000f68000c101900 */
[----:B0-----:R-:W5:Y:S04]  /*29b20*/  LD.E R9, desc[UR42][R16.64+0x250] ;  /* 0x0002502a10097980 */ /* 0x001f68000c101900 */
[----:B------:R-:W5:Y:S04]  /*29b30*/  LD.E R11, desc[UR42][R16.64+0x254] ;  /* 0x0002542a100b7980 */ /* 0x000f68000c101900 */
[----:B------:R-:W5:Y:S04]  /*29b40*/  LD.E R29, desc[UR42][R16.64+0x258] ;  /* 0x0002582a101d7980 */ /* 0x000f68000c101900 */
[----:B--2---:R-:W2:Y:S04]  /*29b50*/  LD.E R7, desc[UR42][R16.64+0x25c] ;  /* 0x00025c2a10077980 */ /* 0x004ea8000c101900 */
[----:B------:R-:W2:Y:S04]  /*29b60*/  LD.E R13, desc[UR42][R16.64+0x260] ;  /* 0x0002602a100d7980 */ /* 0x000ea8000c101900 */
        /* <DEDUP_REMOVED lines=116> */
[----:B-----5:R0:W-:Y:S04]  /*2a2b0*/  ST.E desc[UR42][R16.64+0x244], R25 ;  /* 0x0002441910007985 */ /* 0x0201e8000c10192a */
[----:B------:R0:W-:Y:S04]  /*2a2c0*/  ST.E desc[UR42][R16.64+0x248], R5 ;  /* 0x0002480510007985 */ /* 0x0001e8000c10192a */
[----:B------:R0:W-:Y:S04]  /*2a2d0*/  ST.E desc[UR42][R16.64+0x24c], R27 ;  /* 0x00024c1b10007985 */ /* 0x0001e8000c10192a */
[----:B------:R0:W-:Y:S04]  /*2a2e0*/  ST.E desc[UR42][R16.64+0x250], R9 ;  /* 0x0002500910007985 */ /* 0x0001e8000c10192a */
[----:B------:R0:W-:Y:S04]  /*2a2f0*/  ST.E desc[UR42][R16.64+0x254], R11 ;  /* 0x0002540b10007985 */ /* 0x0001e8000c10192a */
[----:B------:R0:W-:Y:S04]  /*2a300*/  ST.E desc[UR42][R16.64+0x258], R29 ;  /* 0x0002581d10007985 */ /* 0x0001e8000c10192a */
[----:B--2---:R0:W-:Y:S04]  /*2a310*/  ST.E desc[UR42][R16.64+0x25c], R7 ;  /* 0x00025c0710007985 */ /* 0x0041e8000c10192a */
[----:B------:R0:W-:Y:S04]  /*2a320*/  ST.E desc[UR42][R16.64+0x260], R13 ;  /* 0x0002600d10007985 */ /* 0x0001e8000c10192a */
[----:B------:R0:W-:Y:S04]  /*2a330*/  ST.E desc[UR42][R16.64+0x264], R15 ;  /* 0x0002640f10007985 */ /* 0x0001e8000c10192a */
[----:B---3--:R0:W-:Y:S04]  /*2a340*/  ST.E desc[UR42][R16.64+0x268], R19 ;  /* 0x0002681310007985 */ /* 0x0081e8000c10192a */
        /* <DEDUP_REMOVED lines=121> */
.L_x_3757:
[----:B------:R-:W-:Y:S05]  /*2aae0*/  BSYNC B0 ;  /* 0x0000000000007941 */ /* 0x000fea0003800000 */
.L_x_3756:
[C---:B------:R-:W-:Y:S01]  /*2aaf0*/  ISETP.GT.AND P0, PT, R0.reuse, R165, PT ;  /* 0x000000a50000720c */ /* 0x040fe20003f04270 */
[----:B------:R-:W-:-:S12]  /*2ab00*/  VIADD R0, R0, 0xffffffff ;  /* 0xffffffff00007836 */ /* 0x000fd80000000000 */
[----:B------:R-:W-:Y:S05]  /*2ab10*/  @P0 BRA `(.L_x_3758) ;  /* 0xffffff4c00340947 */ /* 0x000fea000383ffff */
.L_x_3731:
[----:B0-----:R-:W2:Y:S01]  /*2ab20*/  LDL R5, [R1+0x450] ;  /* 0x0004500001057983 */ /* 0x001ea20000100800 */
[----:B------:R-:W-:Y:S05]  /*2ab30*/  WARPSYNC.ALL ;  /* 0x0000000000007948 */ /* 0x000fea0003800000 */
[----:B------:R-:W3:Y:S04]  /*2ab40*/  LDL R6, [R1+0x454] ;  /* 0x0004540001067983 */ /* 0x000ee80000100800 */
[----:B------:R-:W4:Y:S04]  /*2ab50*/  LDL R136, [R1+0x218] ;  /* 0x0002180001887983 */ /* 0x000f280000100800 */
        /* <DEDUP_REMOVED lines=62> */
[----:B--2---:R-:W0:Y:S02]  /*2af40*/  SHFL.BFLY PT, R0, R5, 0x2, 0x1f ;  /* 0x0c401f0005007f89 */ /* 0x004e2400000e0000 */
[----:B0-----:R-:W-:-:S05]  /*2af50*/  FADD.FTZ R0, R5, R0 ;  /* 0x0000000005007221 */ /* 0x001fca0000010000 */
[----:B------:R-:W0:Y:S02]  /*2af60*/  SHFL.BFLY PT, R3, R0, 0x1, 0x1f ;  /* 0x0c201f0000037f89 */ /* 0x000e2400000e0000 */
[----:B0-----:R-:W-:Y:S01]  /*2af70*/  FADD.FTZ R2, R0, R3 ;  /* 0x0000000300027221 */ /* 0x001fe20000010000 */
[----:B----4-:R-:W-:Y:S01]  /*2af80*/  VIADD R136, R136, 0x1 ;  /* 0x0000000188887836 */ /* 0x010fe20000000000 */
[----:B------:R-:W2:Y:S04]  /*2af90*/  LDL R0, [R1+0x224] ;  /* 0x0002240001007983 */ /* 0x000ea80000100800 */
[----:B------:R-:W-:Y:S04]  /*2afa0*/  STL [R1+0x450], R2 ;  /* 0x0004500201007387 */ /* 0x000fe80000100800 */
[----:B------:R-:W4:Y:S04]  /*2afb0*/  LDL R147, [R1+0x450] ;  /* 0x0004500001937983 */ /* 0x000f280000100800 */
[----:B---3--:R-:W0:Y:S02]  /*2afc0*/  SHFL.BFLY PT, R3, R6, 0x2, 0x1f ;  /* 0x0c401f0006037f89 */ /* 0x008e2400000e0000 */
[----:B0-----:R-:W-:Y:S01]  /*2afd0*/  FADD.FTZ R3, R3, R6 ;  /* 0x0000000603037221 */ /* 0x001fe20000010000 */
[----:B------:R-:W-:Y:S01]  /*2afe0*/  ISETP.NE.AND P2, PT, R136, 0x2, PT ;  /* 0x000000028800780c */ /* 0x000fe20003f45270 */
[----:B------:R-:W3:Y:S04]  /*2aff0*/  LDL.64 R6, [R1+0x418] ;  /* 0x0004180001067983 */ /* 0x000ee80000100a00 */
[----:B-1----:R-:W0:Y:S08]  /*2b000*/  SHFL.BFLY PT, R4, R3, 0x1, 0x1f ;  /* 0x0c201f0003047f89 */ /* 0x002e3000000e0000 */
[----:B------:R-:W5:Y:S01]  /*2b010*/  @!P2 LDL R134, [R1+0x21c] ;  /* 0x00021c000186a983 */ /* 0x000f620000100800 */
[----:B0-----:R-:W-:-:S03]  /*2b020*/  FADD.FTZ R140, R3, R4 ;  /* 0x00000004038c7221 */ /* 0x001fc60000010000 */
[----:B------:R-:W3:Y:S02]  /*2b030*/  LDL.64 R4, [R1+0x408] ;  /* 0x0004080001047983 */ /* 0x000ee40000100a00 */
[----:B------:R-:W-:Y:S02]  /*2b040*/  FSETP.NE.FTZ.AND P1, PT, R140, RZ, PT ;  /* 0x000000ff8c00720b */ /* 0x000fe40003f35000 */
[----:B------:R-:W3:Y:S11]  /*2b050*/  LDL.64 R2, [R1+0x428] ;  /* 0x0004280001027983 */ /* 0x000ef60000100a00 */
[----:B------:R-:W3:Y:S04]  /*2b060*/  @P1 LDL R143, [R1+0x460] ;  /* 0x00046000018f1983 */ /* 0x000ee80000100800 */
[----:B------:R-:W3:Y:S01]  /*2b070*/  @P1 LDL R145, [R1+0x444] ;  /* 0x0004440001911983 */ /* 0x000ee20000100800 */
[----:B------:R-:W-:-:S02]  /*2b080*/  IMAD.MOV.U32 R142, RZ, RZ, -0x800000 ;  /* 0xff800000ff8e7424 */ /* 0x000fc400078e00ff */
[----:B------:R-:W-:Y:S02]  /*2b090*/  IMAD.MOV.U32 R137, RZ, RZ, RZ ;  /* 0x000000ffff897224 */ /* 0x000fe400078e00ff */
[----:B------:R-:W-:Y:S01]  /*2b0a0*/  IMAD.MOV.U32 R144, RZ, RZ, -0x800000 ;  /* 0xff800000ff907424 */ /* 0x000fe200078e00ff */
[----:B------:R0:W-:Y:S08]  /*2b0b0*/  BAR.ARV R188, 0x100 ;  /* 0x000400bc0000751d */ /* 0x0001f00000002000 */
[----:B------:R-:W-:Y:S06]  /*2b0c0*/  BAR.ARV 0x8, 0x180 ;  /* 0x0206000000007b1d */ /* 0x000fec0000002000 */
[----:B----4-:R-:W-:-:S13]  /*2b0d0*/  FSETP.NE.FTZ.AND P0, PT, R147, RZ, PT ;  /* 0x000000ff9300720b */ /* 0x010fda0003f15000 */
[----:B------:R-:W4:Y:S04]  /*2b0e0*/  @P0 LDL R138, [R1+0x460] ;  /* 0x00046000018a0983 */ /* 0x000f280000100800 */
[----:B------:R-:W3:Y:S01]  /*2b0f0*/  @P0 LDL R139, [R1+0x440] ;  /* 0x00044000018b0983 */ /* 0x000ee20000100800 */
[----:B------:R-:W1:Y:S02]  /*2b100*/  @P0 MUFU.LG2 R141, R147 ;  /* 0x00000093008d0308 */ /* 0x000e640000000c00 */
[----:B-1----:R-:W-:-:S06]  /*2b110*/  @P0 FMUL.FTZ R141, R141, 0.69314718246459960938 ;  /* 0x3f3172188d8d0820 */ /* 0x002fcc0000410000 */
[----:B------:R-:W-:Y:S08]  /*2b120*/  @P1 MUFU.LG2 R146, R140 ;  /* 0x0000008c00921308 */ /* 0x000ff00000000c00 */
[----:B------:R-:W1:Y:S01]  /*2b130*/  @P0 MUFU.RCP R137, R147 ;  /* 0x0000009300890308 */ /* 0x000e620000001000 */
[----:B-----5:R-:W-:Y:S01]  /*2b140*/  @!P2 LOP3.LUT R134, R134, 0x1, RZ, 0x3c, !PT ;  /* 0x000000018686a812 */ /* 0x020fe200078e3cff */
[----:B--2---:R-:W-:Y:S01]  /*2b150*/  VIADD R0, R0, 0x1 ;  /* 0x0000000100007836 */ /* 0x004fe20000000000 */
        /* <DEDUP_REMOVED lines=101> */
[----:B----4-:R-:W-:-:S04]  /*2b7b0*/  @P0 FMUL.FTZ R138, R138, 0.69314718246459960938 ;  /* 0x3f3172188a8a0820 */ /* 0x010fc80000410000 */
[----:B---3--:R-:W-:Y:S01]  /*2b7c0*/  @P0 FFMA.FTZ R142, R138, R139, R141 ;  /* 0x0000008b8a8e0223 */ /* 0x008fe2000001008d */
        /* <DEDUP_REMOVED lines=106> */
.L_x_3641:
[----:B------:R-:W-:Y:S05]  /*2be70*/  WARPSYNC.ALL ;  /* 0x0000000000007948 */ /* 0x000fea0003800000 */
[----:B------:R-:W1:Y:S08]  /*2be80*/  S2UR UR5, SR_CgaCtaId ;  /* 0x00000000000579c3 */ /* 0x000e700000008800 */
[----:B------:R-:W-:Y:S06]  /*2be90*/  BAR.SYNC.DEFER_BLOCKING 0x5, 0x180 ;  /* 0x0146000000007b1d */ /* 0x000fec0000010000 */
[----:B------:R-:W-:Y:S01]  /*2bea0*/  UMOV UR4, 0x400 ;  /* 0x0000040000047882 */ /* 0x000fe20000000000 */
[----:B------:R-:W-:Y:S01]  /*2beb0*/  BSSY B0, `(.L_x_3759) ;  /* 0x00002e3000007945 */ /* 0x000fe20003800000 */
[----:B-1----:R-:W-:-:S06]  /*2bec0*/  ULEA UR4, UR5, UR4, 0x18 ;  /* 0x0000000405047291 */ /* 0x002fcc000f8ec03f */
[----:B0-----:R-:W-:-:S05]  /*2bed0*/  IMAD.U32 R144, RZ, RZ, UR4 ;  /* 0x00000004ff907e24 */ /* 0x001fca000f8e00ff */
[----:B------:R0:W1:Y:S01]  /*2bee0*/  LDS.128 R120, [R144+0x324d0] ;  /* 0x0324d00090787984 */ /* 0x0000620000000c00 */
[----:B------:R-:W-:Y:S06]  /*2bef0*/  BAR.ARV 0x4, 0x180 ;  /* 0x0106000000007b1d */ /* 0x000fec0000002000 */
[----:B------:R-:W-:Y:S05]  /*2bf00*/  @P0 BRA `(.L_x_3760) ;  /* 0x0000002000280947 */ /* 0x000fea0003800000 */
        /* <DEDUP_REMOVED lines=32> */
[----:B------:R-:W0:Y:S01]  /*2c110*/  S2R R19, SR_SWINHI ;  /* 0x0000000000137919 */ /* 0x000e220000002f00 */
[----:B------:R-:W-:Y:S05]  /*2c120*/  WARPSYNC.ALL ;  /* 0x0000000000007948 */ /* 0x000fea0003800000 */
[----:B------:R-:W-:Y:S01]  /*2c130*/  ULDC.64 UR4, c[0x0][0xd00] ;  /* 0x0003400000047ab9 */ /* 0x000fe20000000a00 */
[----:B-----5:R-:W-:-:S02]  /*2c140*/  MOV R2, R144 ;  /* 0x0000009000027202 */ /* 0x020fc40000000f00 */
[----:B0-----:R-:W-:-:S03]  /*2c150*/  MOV R3, R19 ;  /* 0x0000001300037202 */ /* 0x001fc60000000f00 */
[----:B------:R-:W-:-:S03]  /*2c160*/  IMAD.WIDE R18, R235, 0x2, R2 ;  /* 0x00000002eb127825 */ /* 0x000fc600078e0202 */
[----:B------:R-:W-:-:S04]  /*2c170*/  IADD3 R0, P1, R18, 0x20, RZ ;  /* 0x0000002012007810 */ /* 0x000fc80007f3e0ff */
[----:B------:R-:W-:Y:S02]  /*2c180*/  LOP3.LUT R213, R0, 0x380, RZ, 0xc0, !PT ;  /* 0x0000038000d57812 */ /* 0x000fe400078ec0ff */
[C---:B------:R-:W-:Y:S02]  /*2c190*/  IADD3 R146, P3, R18.reuse, 0x60, RZ ;  /* 0x0000006012927810 */ /* 0x040fe40007f7e0ff */
[----:B------:R-:W-:Y:S02]  /*2c1a0*/  SHF.R.U64 R213, R213, 0x3, RZ ;  /* 0x00000003d5d57819 */ /* 0x000fe400000012ff */
[C---:B------:R-:W-:Y:S02]  /*2c1b0*/  IADD3 R148, P2, R18.reuse, 0x40, RZ ;  /* 0x0000004012947810 */ /* 0x040fe40007f5e0ff */
[C---:B------:R-:W-:Y:S01]  /*2c1c0*/  IADD3 R20, P4, R18.reuse, 0x4000, RZ ;  /* 0x0000400012147810 */ /* 0x040fe20007f9e0ff */
[----:B------:R-:W-:Y:S01]  /*2c1d0*/  IMAD.X R207, RZ, RZ, R19, P1 ;  /* 0x000000ffffcf7224 */ /* 0x000fe200008e0613 */
[----:B------:R-:W-:-:S02]  /*2c1e0*/  IADD3 R145, P0, R18, 0x4040, RZ ;  /* 0x0000404012917810 */ /* 0x000fc40007f1e0ff */
[----:B------:R-:W-:Y:S02]  /*2c1f0*/  IADD3 R170, P1, R18, 0x4060, RZ ;  /* 0x0000406012aa7810 */ /* 0x000fe40007f3e0ff */
[----:B------:R-:W-:Y:S02]  /*2c200*/  LOP3.LUT R190, R146, 0x380, RZ, 0xc0, !PT ;  /* 0x0000038092be7812 */ /* 0x000fe400078ec0ff */
[----:B------:R-:W-:Y:S02]  /*2c210*/  LOP3.LUT R206, R213, R0, RZ, 0x3c, !PT ;  /* 0x00000000d5ce7212 */ /* 0x000fe400078e3cff */
[----:B------:R-:W-:Y:S02]  /*2c220*/  LOP3.LUT R186, R148, 0x380, RZ, 0xc0, !PT ;  /* 0x0000038094ba7812 */ /* 0x000fe400078ec0ff */
[----:B------:R-:W-:Y:S02]  /*2c230*/  LOP3.LUT R213, R20, 0x380, RZ, 0xc0, !PT ;  /* 0x0000038014d57812 */ /* 0x000fe400078ec0ff */
[----:B------:R-:W-:Y:S01]  /*2c240*/  LOP3.LUT R0, R145, 0x380, RZ, 0xc0, !PT ;  /* 0x0000038091007812 */ /* 0x000fe200078ec0ff */
[--C-:B------:R-:W-:Y:S01]  /*2c250*/  IMAD.X R203, RZ, RZ, R19.reuse, P3 ;  /* 0x000000ffffcb7224 */ /* 0x100fe200018e0613 */
[----:B------:R-:W-:Y:S01]  /*2c260*/  SHF.R.U64 R217, R190, 0x3, RZ ;  /* 0x00000003bed97819 */ /* 0x000fe200000012ff */
[--C-:B------:R-:W-:Y:S01]  /*2c270*/  IMAD.X R191, RZ, RZ, R19.reuse, P1 ;  /* 0x000000ffffbf7224 */ /* 0x100fe200008e0613 */
[----:B------:R-:W-:Y:S01]  /*2c280*/  SHF.R.U64 R215, R186, 0x3, RZ ;  /* 0x00000003bad77819 */ /* 0x000fe200000012ff */
[----:B------:R-:W-:Y:S01]  /*2c290*/  IMAD.X R199, RZ, RZ, R19, P4 ;  /* 0x000000ffffc77224 */ /* 0x000fe200020e0613 */
[----:B------:R-:W-:-:S02]  /*2c2a0*/  SHF.R.U64 R213, R213, 0x3, RZ ;  /* 0x00000003d5d57819 */ /* 0x000fc400000012ff */
[C---:B-1----:R-:W-:Y:S02]  /*2c2b0*/  IADD3 R120, P5, R18.reuse, 0x4020, RZ ;  /* 0x0000402012787810 */ /* 0x042fe40007fbe0ff */
[C---:B------:R-:W-:Y:S02]  /*2c2c0*/  IADD3 R168, P3, R18.reuse, 0x8020, RZ ;  /* 0x0000802012a87810 */ /* 0x040fe40007f7e0ff */
[----:B------:R-:W-:Y:S02]  /*2c2d0*/  IADD3 R189, P1, R18, 0xc020, RZ ;  /* 0x0000c02012bd7810 */ /* 0x000fe40007f3e0ff */
[----:B------:R-:W-:Y:S01]  /*2c2e0*/  SHF.R.U64 R0, R0, 0x3, RZ ;  /* 0x0000000300007819 */ /* 0x000fe200000012ff */
[----:B------:R-:W-:Y:S01]  /*2c2f0*/  IMAD.X R205, RZ, RZ, R19, P2 ;  /* 0x000000ffffcd7224 */ /* 0x000fe200010e0613 */
[C---:B------:R-:W-:Y:S02]  /*2c300*/  IADD3 R211, P4, R18.reuse, 0x8040, RZ ;  /* 0x0000804012d37810 */ /* 0x040fe40007f9e0ff */
[----:B------:R-:W-:-:S02]  /*2c310*/  LOP3.LUT R21, R18, 0x380, RZ, 0xc0, !PT ;  /* 0x0000038012157812 */ /* 0x000fc400078ec0ff */
[----:B------:R-:W-:Y:S02]  /*2c320*/  LOP3.LUT R202, R217, R146, RZ, 0x3c, !PT ;  /* 0x00000092d9ca7212 */ /* 0x000fe400078e3cff */
[----:B------:R-:W-:Y:S02]  /*2c330*/  IADD3 R150, P2, R18, 0x8000, RZ ;  /* 0x0000800012967810 */ /* 0x000fe40007f5e0ff */
[----:B------:R-:W-:Y:S02]  /*2c340*/  LOP3.LUT R204, R215, R148, RZ, 0x3c, !PT ;  /* 0x00000094d7cc7212 */ /* 0x000fe400078e3cff */
[----:B------:R-:W-:Y:S02]  /*2c350*/  LOP3.LUT R217, R170, 0x380, RZ, 0xc0, !PT ;  /* 0x00000380aad97812 */ /* 0x000fe400078ec0ff */
[----:B------:R-:W-:Y:S01]  /*2c360*/  LOP3.LUT R198, R213, R20, RZ, 0x3c, !PT ;  /* 0x00000014d5c67212 */ /* 0x000fe200078e3cff */
[----:B------:R-:W-:Y:S01]  /*2c370*/  IMAD.X R147, RZ, RZ, R19, P1 ;  /* 0x000000ffff937224 */ /* 0x000fe200008e0613 */
[----:B------:R-:W-:-:S02]  /*2c380*/  LOP3.LUT R215, R120, 0x380, RZ, 0xc0, !PT ;  /* 0x0000038078d77812 */ /* 0x000fc400078ec0ff */
[----:B------:R-:W-:Y:S02]  /*2c390*/  LOP3.LUT R194, R0, R145, RZ, 0x3c, !PT ;  /* 0x0000009100c27212 */ /* 0x000fe400078e3cff */
[----:B------:R-:W-:Y:S01]  /*2c3a0*/  LOP3.LUT R213, R168, 0x380, RZ, 0xc0, !PT ;  /* 0x00000380a8d57812 */ /* 0x000fe200078ec0ff */
[--C-:B------:R-:W-:Y:S01]  /*2c3b0*/  IMAD.X R195, RZ, RZ, R19.reuse, P0 ;  /* 0x000000ffffc37224 */ /* 0x100fe200000e0613 */
[----:B------:R-:W-:Y:S02]  /*2c3c0*/  LOP3.LUT R0, R211, 0x380, RZ, 0xc0, !PT ;  /* 0x00000380d3007812 */ /* 0x000fe400078ec0ff */
[----:B------:R-:W-:Y:S02]  /*2c3d0*/  SHF.R.U64 R209, R21, 0x3, RZ ;  /* 0x0000000315d17819 */ /* 0x000fe400000012ff */
[----:B------:R-:W-:Y:S01]  /*2c3e0*/  ISETP.NE.U32.AND P1, PT, RZ, UR4, PT ;  /* 0x00000004ff007c0c */ /* 0x000fe2000bf25070 */
[--C-:B------:R-:W-:Y:S01]  /*2c3f0*/  IMAD.X R197, RZ, RZ, R19.reuse, P5 ;  /* 0x000000ffffc57224 */ /* 0x100fe200028e0613 */
[----:B------:R-:W-:Y:S01]  /*2c400*/  IADD3 R165, P0, R18, 0xc000, RZ ;  /* 0x0000c00012a57810 */ /* 0x000fe20007f1e0ff */
[--C-:B------:R-:W-:Y:S01]  /*2c410*/  IMAD.X R187, RZ, RZ, R19.reuse, P2 ;  /* 0x000000ffffbb7224 */ /* 0x100fe200010e0613 */
[----:B------:R-:W-:Y:S01]  /*2c420*/  SHF.R.U64 R217, R217, 0x3, RZ ;  /* 0x00000003d9d97819 */ /* 0x000fe200000012ff */
[----:B------:R-:W-:Y:S01]  /*2c430*/  IMAD.X R171, RZ, RZ, R19, P3 ;  /* 0x000000ffffab7224 */ /* 0x000fe200018e0613 */
[----:B------:R-:W-:-:S02]  /*2c440*/  LOP3.LUT R145, R150, 0x380, RZ, 0xc0, !PT ;  /* 0x0000038096917812 */ /* 0x000fc400078ec0ff */
[----:B------:R-:W-:Y:S02]  /*2c450*/  SHF.R.U64 R215, R215, 0x3, RZ ;  /* 0x00000003d7d77819 */ /* 0x000fe400000012ff */
[----:B------:R-:W-:Y:S02]  /*2c460*/  SHF.R.U64 R213, R213, 0x3, RZ ;  /* 0x00000003d5d57819 */ /* 0x000fe400000012ff */
[C---:B------:R-:W-:Y:S02]  /*2c470*/  IADD3 R208, P5, R18.reuse, 0x8060, RZ ;  /* 0x0000806012d07810 */ /* 0x040fe40007fbe0ff */
[C---:B------:R-:W-:Y:S02]  /*2c480*/  IADD3 R200, P2, R18.reuse, 0xc040, RZ ;  /* 0x0000c04012c87810 */ /* 0x040fe40007f5e0ff */
[----:B------:R-:W-:Y:S02]  /*2c490*/  IADD3 R185, P3, R18, 0xc060, RZ ;  /* 0x0000c06012b97810 */ /* 0x000fe40007f7e0ff */
[----:B------:R-:W-:-:S02]  /*2c4a0*/  SHF.R.U64 R0, R0, 0x3, RZ ;  /* 0x0000000300007819 */ /* 0x000fc400000012ff */
[----:B------:R-:W-:Y:S02]  /*2c4b0*/  LOP3.LUT R18, R209, R18, RZ, 0x3c, !PT ;  /* 0x00000012d1127212 */ /* 0x000fe400078e3cff */
[----:B------:R-:W-:Y:S01]  /*2c4c0*/  ISETP.NE.AND.EX P1, PT, RZ, UR5, PT, P1 ;  /* 0x00000005ff007c0c */ /* 0x000fe2000bf25310 */
[----:B------:R-:W-:Y:S01]  /*2c4d0*/  ULDC.64 UR4, c[0x0][0xd08] ;  /* 0x0003420000047ab9 */ /* 0x000fe20000000a00 */
[----:B------:R-:W-:Y:S01]  /*2c4e0*/  LOP3.LUT R190, R217, R170, RZ, 0x3c, !PT ;  /* 0x000000aad9be7212 */ /* 0x000fe200078e3cff */
[----:B------:R-:W-:Y:S01]  /*2c4f0*/  IMAD.X R149, RZ, RZ, R19, P0 ;  /* 0x000000ffff957224 */ /* 0x000fe200000e0613 */
[----:B------:R-:W-:Y:S02]  /*2c500*/  SHF.R.U64 R145, R145, 0x3, RZ ;  /* 0x0000000391917819 */ /* 0x000fe400000012ff */
[----:B------:R-:W-:Y:S02]  /*2c510*/  LOP3.LUT R196, R215, R120, RZ, 0x3c, !PT ;  /* 0x00000078d7c47212 */ /* 0x000fe400078e3cff */
[----:B------:R-:W-:-:S02]  /*2c520*/  LOP3.LUT R170, R213, R168, RZ, 0x3c, !PT ;  /* 0x000000a8d5aa7212 */ /* 0x000fc400078e3cff */
[----:B------:R-:W-:Y:S02]  /*2c530*/  LOP3.LUT R215, R208, 0x380, RZ, 0xc0, !PT ;  /* 0x00000380d0d77812 */ /* 0x000fe400078ec0ff */
[----:B------:R-:W-:Y:S02]  /*2c540*/  LOP3.LUT R168, R0, R211, RZ, 0x3c, !PT ;  /* 0x000000d300a87212 */ /* 0x000fe400078e3cff */
[----:B------:R-:W-:Y:S02]  /*2c550*/  ISETP.NE.U32.AND P0, PT, RZ, UR4, PT ;  /* 0x00000004ff007c0c */ /* 0x000fe4000bf05070 */
[----:B------:R-:W-:Y:S02]  /*2c560*/  LOP3.LUT R0, R165, 0x380, RZ, 0xc0, !PT ;  /* 0x00000380a5007812 */ /* 0x000fe400078ec0ff */
[----:B------:R-:W-:Y:S02]  /*2c570*/  MOV R18, R18 ;  /* 0x0000001200127202 */ /* 0x000fe40000000f00 */
[----:B------:R-:W-:-:S02]  /*2c580*/  LOP3.LUT R186, R145, R150, RZ, 0x3c, !PT ;  /* 0x0000009691ba7212 */ /* 0x000fc400078e3cff */
[----:B------:R-:W-:Y:S02]  /*2c590*/  LOP3.LUT R20, R189, 0x380, RZ, 0xc0, !PT ;  /* 0x00000380bd147812 */ /* 0x000fe400078ec0ff */
[----:B------:R-:W-:Y:S02]  /*2c5a0*/  MOV R206, R206 ;  /* 0x000000ce00ce7202 */ /* 0x000fe40000000f00 */
[----:B------:R-:W-:Y:S02]  /*2c5b0*/  LOP3.LUT R145, R200, 0x380, RZ, 0xc0, !PT ;  /* 0x00000380c8917812 */ /* 0x000fe400078ec0ff */
[----:B------:R-:W-:Y:S02]  /*2c5c0*/  MOV R204, R204 ;  /* 0x000000cc00cc7202 */ /* 0x000fe40000000f00 */
[----:B------:R-:W-:Y:S02]  /*2c5d0*/  SHF.R.U64 R215, R215, 0x3, RZ ;  /* 0x00000003d7d77819 */ /* 0x000fe400000012ff */
[----:B------:R-:W-:-:S02]  /*2c5e0*/  LOP3.LUT R120, R185, 0x380, RZ, 0xc0, !PT ;  /* 0x00000380b9787812 */ /* 0x000fc400078ec0ff */
[----:B------:R-:W-:Y:S02]  /*2c5f0*/  MOV R202, R202 ;  /* 0x000000ca00ca7202 */ /* 0x000fe40000000f00 */
[----:B------:R-:W-:Y:S02]  /*2c600*/  ISETP.NE.AND.EX P0, PT, RZ, UR5, PT, P0 ;  /* 0x00000005ff007c0c */ /* 0x000fe4000bf05300 */
[----:B--2---:R-:W-:Y:S02]  /*2c610*/  F2FP.BF16.F32.PACK_AB R140, R141, R140 ;  /* 0x0000008c8d8c723e */ /* 0x004fe400000010ff */
[----:B------:R-:W-:Y:S02]  /*2c620*/  F2FP.BF16.F32.PACK_AB R141, R143, R142 ;  /* 0x0000008e8f8d723e */ /* 0x000fe400000010ff */
[----:B---3--:R-:W-:Y:S02]  /*2c630*/  F2FP.BF16.F32.PACK_AB R132, R133, R132 ;  /* 0x000000848584723e */ /* 0x008fe400000010ff */
[----:B------:R-:W-:-:S02]  /*2c640*/  F2FP.BF16.F32.PACK_AB R133, R135, R134 ;  /* 0x000000868785723e */ /* 0x000fc400000010ff */
[----:B----4-:R-:W-:Y:S02]  /*2c650*/  F2FP.BF16.F32.PACK_AB R142, R137, R136 ;  /* 0x00000088898e723e */ /* 0x010fe400000010ff */
[----:B------:R-:W-:Y:S01]  /*2c660*/  F2FP.BF16.F32.PACK_AB R143, R139, R138 ;  /* 0x0000008a8b8f723e */ /* 0x000fe200000010ff */
[----:B------:R-:W-:Y:S01]  /*2c670*/  BAR.SYNC.DEFER_BLOCKING 0x1, 0x100 ;  /* 0x0044000000007b1d */ /* 0x000fe20000010000 */
        /* <DEDUP_REMOVED lines=13> */
[----:B------:R-:W-:Y:S01]  /*2c750*/  IMAD.X R169, RZ, RZ, R19, P4 ;  /* 0x000000ffffa97224 */ /* 0x000fe200020e0613 */
[----:B------:R-:W-:Y:S01]  /*2c760*/  SHF.R.U64 R0, R0, 0x3, RZ ;  /* 0x0000000300007819 */ /* 0x000fe200000012ff */
[----:B------:R0:W-:Y:S01]  /*2c770*/  STSM.16.M88.4 [R18], R140 ;  /* 0x0000008c12007844 */ /* 0x0001e20000000200 */
[----:B------:R-:W-:Y:S02]  /*2c780*/  MOV R198, R198 ;  /* 0x000000c600c67202 */ /* 0x000fe40000000f00 */
        /* <DEDUP_REMOVED lines=12> */
[----:B------:R1:W-:Y:S01]  /*2c850*/  STSM.16.M88.4 [R204], R124 ;  /* 0x0000007ccc007844 */ /* 0x0003e20000000200 */
[----:B------:R-:W-:Y:S02]  /*2c860*/  SHF.R.U64 R145, R145, 0x3, RZ ;  /* 0x0000000391917819 */ /* 0x000fe400000012ff */
[----:B------:R-:W-:Y:S02]  /*2c870*/  MOV R194, R194 ;  /* 0x000000c200c27202 */ /* 0x000fe40000000f00 */
[----:B------:R-:W-:-:S02]  /*2c880*/  F2FP.BF16.F32.PACK_AB R90, R85, R84 ;  /* 0x00000054555a723e */ /* 0x000fc400000010ff */
[----:B------:R-:W-:Y:S02]  /*2c890*/  F2FP.BF16.F32.PACK_AB R91, R87, R86 ;  /* 0x00000056575b723e */ /* 0x000fe400000010ff */
[----:B------:R-:W-:Y:S02]  /*2c8a0*/  F2FP.BF16.F32.PACK_AB R81, R83, R82 ;  /* 0x000000525351723e */ /* 0x000fe400000010ff */
[----:B------:R-:W-:Y:S01]  /*2c8b0*/  F2FP.BF16.F32.PACK_AB R72, R73, R72 ;  /* 0x000000484948723e */ /* 0x000fe200000010ff */
[----:B------:R1:W-:Y:S01]  /*2c8c0*/  STSM.16.M88.4 [R202], R112 ;  /* 0x00000070ca007844 */ /* 0x0003e20000000200 */
[----:B------:R-:W-:Y:S02]  /*2c8d0*/  LOP3.LUT R150, R215, R208, RZ, 0x3c, !PT ;  /* 0x000000d0d7967212 */ /* 0x000fe400078e3cff */
[----:B------:R-:W-:Y:S02]  /*2c8e0*/  SHF.R.U64 R120, R120, 0x3, RZ ;  /* 0x0000000378787819 */ /* 0x000fe400000012ff */
[----:B------:R-:W-:-:S02]  /*2c8f0*/  MOV R190, R190 ;  /* 0x000000be00be7202 */ /* 0x000fc40000000f00 */
[----:B------:R-:W-:Y:S02]  /*2c900*/  F2FP.BF16.F32.PACK_AB R82, R77, R76 ;  /* 0x0000004c4d52723e */ /* 0x000fe400000010ff */
[----:B------:R-:W-:Y:S02]  /*2c910*/  F2FP.BF16.F32.PACK_AB R83, R79, R78 ;  /* 0x0000004e4f53723e */ /* 0x000fe400000010ff */
[----:B------:R-:W-:Y:S02]  /*2c920*/  F2FP.BF16.F32.PACK_AB R73, R75, R74 ;  /* 0x0000004a4b49723e */ /* 0x000fe400000010ff */
[----:B------:R-:W-:Y:S01]  /*2c930*/  F2FP.BF16.F32.PACK_AB R64, R65, R64 ;  /* 0x000000404140723e */ /* 0x000fe200000010ff */
[----:B------:R-:W-:Y:S01]  /*2c940*/  IMAD.X R21, RZ, RZ, R19, P2 ;  /* 0x000000ffff157224 */ /* 0x000fe200010e0613 */
[----:B------:R-:W-:Y:S01]  /*2c950*/  LOP3.LUT R148, R0, R165, RZ, 0x3c, !PT ;  /* 0x000000a500947212 */ /* 0x000fe200078e3cff */
[----:B------:R1:W-:Y:S01]  /*2c960*/  STSM.16.M88.4 [R198], R104 ;  /* 0x00000068c6007844 */ /* 0x0003e20000000200 */
        /* <DEDUP_REMOVED lines=28> */
[----:B------:R-:W-:Y:S01]  /*2cb30*/  MOV R148, R148 ;  /* 0x0000009400947202 */ /* 0x000fe20000000f00 */
[----:B------:R-:W2:Y:S01]  /*2cb40*/  LDC.64 R44, c[0x0][0xd00] ;  /* 0x00034000ff2c7b82 */ /* 0x000ea20000000a00 */
        /* <DEDUP_REMOVED lines=11> */
[----:B------:R-:W-:Y:S02]  /*2cc00*/  MOV R20, R20 ;  /* 0x0000001400147202 */ /* 0x000fe40000000f00 */
[----:B------:R-:W-:Y:S02]  /*2cc10*/  F2FP.BF16.F32.PACK_AB R26, R13, R12 ;  /* 0x0000000c0d1a723e */ /* 0x000fe400000010ff */
[----:B------:R-:W-:Y:S02]  /*2cc20*/  F2FP.BF16.F32.PACK_AB R27, R15, R14 ;  /* 0x0000000e0f1b723e */ /* 0x000fe400000010ff */
[----:B------:R-:W-:Y:S01]  /*2cc30*/  F2FP.BF16.F32.PACK_AB R9, R11, R10 ;  /* 0x0000000a0b09723e */ /* 0x000fe200000010ff */
[----:B------:R1:W-:Y:S01]  /*2cc40*/  STSM.16.M88.4 [R150], R48 ;  /* 0x0000003096007844 */ /* 0x0003e20000000200 */
[----:B------:R-:W-:Y:S01]  /*2cc50*/  MOV R208, R208 ;  /* 0x000000d000d07202 */ /* 0x000fe20000000f00 */
[----:B------:R-:W-:Y:S01]  /*2cc60*/  ULDC UR4, c[0x0][0xb88] ;  /* 0x0002e20000047ab9 */ /* 0x000fe20000000800 */
[----:B------:R-:W-:Y:S01]  /*2cc70*/  F2FP.BF16.F32.PACK_AB R10, R5, R4 ;  /* 0x00000004050a723e */ /* 0x000fe200000010ff */
[----:B0-----:R-:W-:Y:S01]  /*2cc80*/  IMAD.MOV.U32 R18, RZ, RZ, RZ ;  /* 0x000000ffff127224 */ /* 0x001fe200078e00ff */
[----:B------:R-:W-:Y:S01]  /*2cc90*/  F2FP.BF16.F32.PACK_AB R11, R7, R6 ;  /* 0x00000006070b723e */ /* 0x000fe200000010ff */
[----:B------:R-:W0:Y:S01]  /*2cca0*/  @P0 LDC.64 R4, c[0x0][0xd08] ;  /* 0x00034200ff040b82 */ /* 0x000e220000000a00 */
[----:B------:R1:W-:Y:S04]  /*2ccb0*/  STSM.16.M88.4 [R148], R40 ;  /* 0x0000002894007844 */ /* 0x0003e80000000200 */
[----:B------:R1:W-:Y:S01]  /*2ccc0*/  STSM.16.M88.4 [R146], R32 ;  /* 0x0000002092007844 */ /* 0x0003e20000000200 */
[----:B--2---:R-:W-:-:S02]  /*2ccd0*/  IMAD.WIDE R44, R179, 0x4, R44 ;  /* 0x00000004b32c7825 */ /* 0x004fc400078e022c */
[----:B------:R-:W2:Y:S01]  /*2cce0*/  LDC R21, c[0x0][0xce8] ;  /* 0x00033a00ff157b82 */ /* 0x000ea20000000800 */
[----:B------:R1:W-:Y:S04]  /*2ccf0*/  STSM.16.M88.4 [R20], R24 ;  /* 0x0000001814007844 */ /* 0x0003e80000000200 */
[----:B------:R1:W-:Y:S03]  /*2cd00*/  STSM.16.M88.4 [R208], R8 ;  /* 0x00000008d0007844 */ /* 0x0003e60000000200 */
[----:B------:R-:W-:Y:S01]  /*2cd10*/  BAR.SYNC.DEFER_BLOCKING 0x1, 0x100 ;  /* 0x0044000000007b1d */ /* 0x000fe20000010000 */
[----:B------:R-:W-:Y:S02]  /*2cd20*/  IMAD.U32 R0, RZ, RZ, UR4 ;  /* 0x00000004ff007e24 */ /* 0x000fe4000f8e00ff */
[----:B0-----:R-:W-:-:S03]  /*2cd30*/  @P0 IMAD.WIDE R4, R179, 0x4, R4 ;  /* 0x00000004b3040825 */ /* 0x001fc600078e0204 */
[----:B------:R1:W5:Y:S04]  /*2cd40*/  @P1 LDG.E R18, desc[UR42][R44.64] ;  /* 0x0000002a2c121981 */ /* 0x000368000c1e1900 */
[----:B------:R1:W5:Y:S01]  /*2cd50*/  @P0 LDG.E R0, desc[UR42][R4.64] ;  /* 0x0000002a04000981 */ /* 0x000362000c1e1900 */
[----:B------:R-:W-:Y:S05]  /*2cd60*/  @P0 BRA `(.L_x_3761) ;  /* 0x0000000000100947 */ /* 0x000fea0003800000 */
[----:B------:R-:W-:Y:S05]  /*2cd70*/  @!P1 BRA `(.L_x_3761) ;  /* 0x00000000000c9947 */ /* 0x000fea0003800000 */
[----:B-1----:R-:W3:Y:S04]  /*2cd80*/  LDG.E R5, desc[UR42][R44.64] ;  /* 0x0000002a2c057981 */ /* 0x002ee8000c1e1900 */
[----:B-----5:R-:W3:Y:S02]  /*2cd90*/  LDG.E R0, desc[UR42][R44.64+0x4] ;  /* 0x0000042a2c007981 */ /* 0x020ee4000c1e1900 */
[----:B---3--:R-:W-:-:S07]  /*2cda0*/  IMAD.IADD R0, R0, 0x1, -R5 ;  /* 0x0000000100007824 */ /* 0x008fce00078e0a05 */
.L_x_3761:
[----:B-12--5:R-:W-:Y:S01]  /*2cdb0*/  IMAD R20, R0, R21, RZ ;  /* 0x0000001500147224 */ /* 0x026fe200078e02ff */
[----:B------:R-:W-:Y:S01]  /*2cdc0*/  LOP3.LUT P0, RZ, R226, 0x3, RZ, 0xc0, !PT ;  /* 0x00000003e2ff7812 */ /* 0x000fe2000780c0ff */
[--C-:B------:R-:W-:Y:S01]  /*2cdd0*/  IMAD.IADD R15, R192, 0x1, R177.reuse ;  /* 0x00000001c00f7824 */ /* 0x100fe200078e02b1 */
[----:B------:R-:W-:Y:S01]  /*2cde0*/  ISETP.NE.AND P2, PT, R21, 0x1, PT ;  /* 0x000000011500780c */ /* 0x000fe20003f45270 */
[----:B------:R-:W-:Y:S01]  /*2cdf0*/  IMAD.IADD R8, R234, 0x1, R177 ;  /* 0x00000001ea087824 */ /* 0x000fe200078e02b1 */
[----:B------:R-:W-:Y:S02]  /*2ce00*/  ULDC.64 UR4, c[0x0][0xc90] ;  /* 0x0003240000047ab9 */ /* 0x000fe40000000a00 */
[----:B------:R-:W-:-:S09]  /*2ce10*/  ISETP.GE.OR P3, PT, R15, R20, P0 ;  /* 0x000000140f00720c */ /* 0x000fd20000766670 */
[----:B------:R-:W0:Y:S04]  /*2ce20*/  @P2 LDC R5, c[0x0][0xcec] ;  /* 0x00033b00ff052b82 */ /* 0x000e280000000800 */
[----:B------:R-:W2:Y:S01]  /*2ce30*/  @!P3 LDL R11, [R1+0x450] ;  /* 0x00045000010bb983 */ /* 0x000ea20000100800 */
[----:B------:R-:W-:Y:S01]  /*2ce40*/  SHF.R.S32.HI R0, RZ, 0x1f, R178 ;  /* 0x0000001fff007819 */ /* 0x000fe200000114b2 */
[----:B------:R-:W-:Y:S01]  /*2ce50*/  IMAD.MOV.U32 R4, RZ, RZ, R8 ;  /* 0x000000ffff047224 */ /* 0x000fe200078e0008 */
[----:B------:R-:W-:Y:S01]  /*2ce60*/  SHF.R.S32.HI R19, RZ, 0x1f, R18 ;  /* 0x0000001fff137819 */ /* 0x000fe20000011412 */
[----:B------:R-:W1:Y:S01]  /*2ce70*/  @P2 LDC R6, c[0x0][0xcf0] ;  /* 0x00033c00ff062b82 */ /* 0x000e620000000800 */
[----:B------:R-:W-:Y:S01]  /*2ce80*/  SHF.R.S32.HI R76, RZ, 0x1f, R179 ;  /* 0x0000001fff4c7819 */ /* 0x000fe200000114b3 */
[----:B------:R-:W-:Y:S01]  /*2ce90*/  IMAD R7, R0, UR4, RZ ;  /* 0x0000000400077c24 */ /* 0x000fe2000f8e02ff */
[----:B------:R-:W-:-:S02]  /*2cea0*/  SEL R77, R179, RZ, !P1 ;  /* 0x000000ffb34d7207 */ /* 0x000fc40004800000 */
[----:B------:R-:W-:-:S03]  /*2ceb0*/  SEL R76, R76, RZ, !P1 ;  /* 0x000000ff4c4c7207 */ /* 0x000fc60004800000 */
[----:B------:R-:W3:Y:S01]  /*2cec0*/  @P2 LDC R79, c[0x0][0xcec] ;  /* 0x00033b00ff4f2b82 */ /* 0x000ee20000000800 */
[----:B0-----:R-:W-:-:S07]  /*2ced0*/  @P2 IMAD.HI.U32 R5, R8, R5, RZ ;  /* 0x0000000508052227 */ /* 0x001fce00078e00ff */
[----:B------:R-:W0:Y:S01]  /*2cee0*/  @P2 LDC R81, c[0x0][0xcf0] ;  /* 0x00033c00ff512b82 */ /* 0x000e220000000800 */
[----:B-1----:R-:W-:Y:S01]  /*2cef0*/  @P2 SHF.R.U32.HI R4, RZ, R6, R5 ;  /* 0x00000006ff042219 */ /* 0x002fe20000011605 */
[C---:B------:R-:W-:Y:S02]  /*2cf00*/  IMAD R5, R178.reuse, UR5, R7 ;  /* 0x00000005b2057c24 */ /* 0x040fe4000f8e0207 */
[----:B------:R-:W-:Y:S01]  /*2cf10*/  IMAD.WIDE.U32 R6, R178, UR4, R18 ;  /* 0x00000004b2067c25 */ /* 0x000fe2000f8e0012 */
[----:B------:R-:W-:Y:S01]  /*2cf20*/  ULDC.64 UR4, c[0x0][0xc98] ;  /* 0x0003260000047ab9 */ /* 0x000fe20000000a00 */
[--C-:B------:R-:W-:Y:S02]  /*2cf30*/  SHF.R.S32.HI R13, RZ, 0x1f, R4.reuse ;  /* 0x0000001fff0d7819 */ /* 0x100fe40000011404 */
[----:B------:R-:W-:Y:S02]  /*2cf40*/  IMAD.MOV R9, RZ, RZ, -R4 ;  /* 0x000000ffff097224 */ /* 0x000fe400078e0a04 */
[----:B------:R-:W-:-:S02]  /*2cf50*/  IMAD.IADD R7, R7, 0x1, R5 ;  /* 0x0000000107077824 */ /* 0x000fc400078e0205 */
[----:B------:R-:W-:Y:S02]  /*2cf60*/  IMAD R9, R21, R9, R8 ;  /* 0x0000000915097224 */ /* 0x000fe400078e0208 */
[----:B------:R-:W-:Y:S02]  /*2cf70*/  IMAD R8, R76, UR4, RZ ;  /* 0x000000044c087c24 */ /* 0x000fe4000f8e02ff */
[----:B------:R-:W-:Y:S01]  /*2cf80*/  IMAD.WIDE.U32 R6, R77, UR4, R6 ;  /* 0x000000044d067c25 */ /* 0x000fe2000f8e0006 */
[----:B------:R-:W-:-:S03]  /*2cf90*/  SHF.R.S32.HI R5, RZ, 0x1f, R9 ;  /* 0x0000001fff057819 */ /* 0x000fc60000011409 */
[----:B------:R-:W-:Y:S01]  /*2cfa0*/  IMAD R8, R77, UR5, R8 ;  /* 0x000000054d087c24 */ /* 0x000fe2000f8e0208 */
[----:B------:R-:W-:Y:S01]  /*2cfb0*/  IADD3 R4, P1, R4, R6, RZ ;  /* 0x0000000604047210 */ /* 0x000fe20007f3e0ff */
[----:B------:R-:W-:Y:S02]  /*2cfc0*/  ULDC.64 UR4, c[0x0][0xc88] ;  /* 0x0003220000047ab9 */ /* 0x000fe40000000a00 */
[----:B------:R-:W-:Y:S01]  /*2cfd0*/  IMAD R6, R5, UR4, RZ ;  /* 0x0000000405067c24 */ /* 0x000fe2000f8e02ff */
[----:B------:R-:W-:-:S03]  /*2cfe0*/  IADD3.X R5, R13, R7, R8, P1, !PT ;  /* 0x000000070d057210 */ /* 0x000fc60000ffe408 */
[C---:B------:R-:W-:Y:S02]  /*2cff0*/  IMAD R7, R9.reuse, UR5, R6 ;  /* 0x0000000509077c24 */ /* 0x040fe4000f8e0206 */
[----:B------:R-:W-:Y:S01]  /*2d000*/  IMAD.WIDE.U32 R4, R9, UR4, R4 ;  /* 0x0000000409047c25 */ /* 0x000fe2000f8e0004 */
[----:B------:R-:W-:-:S03]  /*2d010*/  ULDC.64 UR4, c[0x0][0xc50] ;  /* 0x0003140000047ab9 */ /* 0x000fc60000000a00 */
[----:B------:R-:W-:Y:S01]  /*2d020*/  IMAD.IADD R5, R5, 0x1, R7 ;  /* 0x0000000105057824 */ /* 0x000fe200078e0207 */
[----:B------:R-:W-:-:S04]  /*2d030*/  LEA R10, P1, R4, UR4, 0x2 ;  /* 0x00000004040a7c11 */ /* 0x000fc8000f8210ff */
[----:B------:R-:W-:Y:S01]  /*2d040*/  LEA.HI.X R4, R4, UR5, R5, 0x2, P1 ;  /* 0x0000000504047c11 */ /* 0x000fe200088f1405 */
[----:B------:R-:W-:Y:S01]  /*2d050*/  SHFL.IDX PT, R6, R10, RZ, 0x1c1f ;  /* 0x001c1fff0a067589 */ /* 0x000fe200000e0000 */
[----:B------:R-:W-:Y:S01]  /*2d060*/  VIADD R5, R15, 0x8 ;  /* 0x000000080f057836 */ /* 0x000fe20000000000 */
[----:B------:R-:W-:Y:S02]  /*2d070*/  ULDC.64 UR4, c[0x0][0xba0] ;  /* 0x0002e80000047ab9 */ /* 0x000fe40000000a00 */
[----:B------:R-:W2:Y:S02]  /*2d080*/  SHFL.IDX PT, R7, R4, RZ, 0x1c1f ;  /* 0x001c1fff04077589 */ /* 0x000ea400000e0000 */
[----:B------:R-:W-:Y:S02]  /*2d090*/  ISETP.GE.OR P0, PT, R5, R20, P0 ;  /* 0x000000140500720c */ /* 0x000fe40000706670 */
[----:B--2---:R1:W-:Y:S11]  /*2d0a0*/  @!P3 ST.E desc[UR42][R6.64], R11 ;  /* 0x0000000b0600b985 */ /* 0x0043f6000c10192a */
[----:B------:R-:W2:Y:S01]  /*2d0b0*/  @!P0 LDL R59, [R1+0x454] ;  /* 0x00045400013b8983 */ /* 0x000ea20000100800 */
[----:B------:R-:W-:-:S03]  /*2d0c0*/  IMAD R5, R210, 0x40, R160 ;  /* 0x00000040d2057824 */ /* 0x000fc600078e02a0 */
[----:B------:R-:W-:Y:S01]  /*2d0d0*/  SHFL.IDX PT, R54, R10, 0x1, 0x1c1f ;  /* 0x003c1f000a367f89 */ /* 0x000fe200000e0000 */
[----:B------:R-:W-:-:S03]  /*2d0e0*/  IMAD.WIDE R2, R5, 0x2, R2 ;  /* 0x0000000205027825 */ /* 0x000fc600078e0202 */
[----:B------:R4:W2:Y:S01]  /*2d0f0*/  SHFL.IDX PT, R55, R4, 0x1, 0x1c1f ;  /* 0x003c1f0004377f89 */ /* 0x0008a200000e0000 */
[C---:B------:R-:W-:Y:S02]  /*2d100*/  IADD3 R25, P4, R2.reuse, 0x3000, RZ ;  /* 0x0000300002197810 */ /* 0x040fe40007f9e0ff */
[C---:B------:R-:W-:Y:S02]  /*2d110*/  IADD3 R9, P1, R2.reuse, 0x1000, RZ ;  /* 0x0000100002097810 */ /* 0x040fe40007f3e0ff */
[----:B------:R-:W-:Y:S02]  /*2d120*/  IADD3 R13, P5, R2, 0x2000, RZ ;  /* 0x00002000020d7810 */ /* 0x000fe40007fbe0ff */
[----:B------:R-:W-:Y:S02]  /*2d130*/  LOP3.LUT R24, R25, 0x380, RZ, 0xc0, !PT ;  /* 0x0000038019187812 */ /* 0x000fe400078ec0ff */
[----:B------:R-:W-:Y:S02]  /*2d140*/  LOP3.LUT R8, R9, 0x380, RZ, 0xc0, !PT ;  /* 0x0000038009087812 */ /* 0x000fe400078ec0ff */
[----:B------:R-:W-:-:S02]  /*2d150*/  LOP3.LUT R12, R13, 0x380, RZ, 0xc0, !PT ;  /* 0x000003800d0c7812 */ /* 0x000fc400078ec0ff */
        /* <DEDUP_REMOVED lines=53> */
[C---:B------:R-:W-:Y:S02]  /*2d4b0*/  IADD3 R69, P5, R2.reuse, 0xe000, RZ ;  /* 0x0000e00002457810 */ /* 0x040fe40007fbe0ff */
[----:B-1----:R-:W-:Y:S02]  /*2d4c0*/  LOP3.LUT R7, R2, 0x380, RZ, 0xc0, !PT ;  /* 0x0000038002077812 */ /* 0x002fe400078ec0ff */
[----:B----4-:R-:W-:Y:S02]  /*2d4d0*/  LOP3.LUT R4, R5, 0x380, RZ, 0xc0, !PT ;  /* 0x0000038005047812 */ /* 0x010fe400078ec0ff */
        /* <DEDUP_REMOVED lines=8> */
[----:B------:R-:W-:Y:S02]  /*2d560*/  LOP3.LUT R2, R7, R2, RZ, 0x3c, !PT ;  /* 0x0000000207027212 */ /* 0x000fe400078e3cff */
[----:B------:R-:W-:Y:S01]  /*2d570*/  LOP3.LUT R60, R60, R61, RZ, 0x3c, !PT ;  /* 0x0000003d3c3c7212 */ /* 0x000fe200078e3cff */
[--C-:B------:R-:W-:Y:S01]  /*2d580*/  IMAD.X R61, RZ, RZ, R3.reuse, P3 ;  /* 0x000000ffff3d7224 */ /* 0x100fe200018e0603 */
[----:B------:R-:W-:Y:S01]  /*2d590*/  LOP3.LUT R64, R64, R65, RZ, 0x3c, !PT ;  /* 0x0000004140407212 */ /* 0x000fe200078e3cff */
[--C-:B------:R-:W-:Y:S01]  /*2d5a0*/  IMAD.X R65, RZ, RZ, R3.reuse, P1 ;  /* 0x000000ffff417224 */ /* 0x100fe200008e0603 */
[----:B------:R-:W-:Y:S01]  /*2d5b0*/  LOP3.LUT R68, R68, R69, RZ, 0x3c, !PT ;  /* 0x0000004544447212 */ /* 0x000fe200078e3cff */
[----:B------:R-:W-:Y:S01]  /*2d5c0*/  IMAD.X R69, RZ, RZ, R3, P5 ;  /* 0x000000ffff457224 */ /* 0x000fe200028e0603 */
[----:B------:R-:W-:Y:S01]  /*2d5d0*/  LOP3.LUT R72, R4, R5, RZ, 0x3c, !PT ;  /* 0x0000000504487212 */ /* 0x000fe200078e3cff */
[----:B------:R-:W-:-:S02]  /*2d5e0*/  IMAD.IADD R78, R220, 0x1, R177 ;  /* 0x00000001dc4e7824 */ /* 0x000fc400078e02b1 */
[----:B------:R-:W-:Y:S01]  /*2d5f0*/  IMAD.IADD R177, R210, 0x1, R177 ;  /* 0x00000001d2b17824 */ /* 0x000fe200078e02b1 */
[----:B------:R-:W-:Y:S01]  /*2d600*/  BSSY B1, `(.L_x_3762) ;  /* 0x0000056000017945 */ /* 0x000fe20003800000 */
[----:B--2---:R1:W-:Y:S04]  /*2d610*/  @!P0 ST.E desc[UR42][R54.64], R59 ;  /* 0x0000003b36008985 */ /* 0x0043e8000c10192a */
[----:B------:R2:W5:Y:S04]  /*2d620*/  LD.E.128 R4, desc[UR42][R2.64] ;  /* 0x0000002a02047980 */ /* 0x000568000c101d00 */
        /* <DEDUP_REMOVED lines=11> */
[----:B------:R-:W-:-:S03]  /*2d6e0*/  IMAD.WIDE.U32 R2, R178, UR4, R2 ;  /* 0x00000004b2027c25 */ /* 0x000fc6000f8e0002 */
[----:B------:R-:W5:Y:S01]  /*2d6f0*/  LD.E.128 R36, desc[UR42][R36.64] ;  /* 0x0000002a24247980 */ /* 0x000f62000c101d00 */
[----:B------:R-:W-:Y:S01]  /*2d700*/  IMAD R19, R178, UR5, R19 ;  /* 0x00000005b2137c24 */ /* 0x000fe2000f8e0213 */
[----:B------:R-:W-:Y:S01]  /*2d710*/  ULDC.64 UR4, c[0x0][0xbf0] ;  /* 0x0002fc0000047ab9 */ /* 0x000fe20000000a00 */
[----:B---3--:R-:W-:Y:S01]  /*2d720*/  @P2 IMAD.HI.U32 R0, R78, R79, RZ ;  /* 0x0000004f4e002227 */ /* 0x008fe200078e00ff */
[----:B------:R-:W5:Y:S03]  /*2d730*/  LD.E.128 R40, desc[UR42][R40.64] ;  /* 0x0000002a28287980 */ /* 0x000f66000c101d00 */
[----:B------:R-:W-:Y:S01]  /*2d740*/  IMAD.IADD R3, R3, 0x1, R19 ;  /* 0x0000000103037824 */ /* 0x000fe200078e0213 */
[----:B------:R-:W5:Y:S01]  /*2d750*/  LD.E.128 R44, desc[UR42][R44.64] ;  /* 0x0000002a2c2c7980 */ /* 0x000f62000c101d00 */
[----:B------:R-:W-:Y:S01]  /*2d760*/  IMAD.MOV.U32 R19, RZ, RZ, R78 ;  /* 0x000000ffff137224 */ /* 0x000fe200078e004e */
[----:B0-----:R-:W-:Y:S01]  /*2d770*/  @P2 SHF.R.U32.HI R19, RZ, R81, R0 ;  /* 0x00000051ff132219 */ /* 0x001fe20000011600 */
[----:B------:R-:W-:Y:S01]  /*2d780*/  IMAD R76, R76, UR4, RZ ;  /* 0x000000044c4c7c24 */ /* 0x000fe2000f8e02ff */
[----:B------:R-:W5:Y:S02]  /*2d790*/  LD.E.128 R48, desc[UR42][R48.64] ;  /* 0x0000002a30307980 */ /* 0x000f64000c101d00 */
[--C-:B------:R-:W-:Y:S01]  /*2d7a0*/  SHF.R.S32.HI R0, RZ, 0x1f, R19.reuse ;  /* 0x0000001fff007819 */ /* 0x100fe20000011413 */
[----:B------:R-:W-:Y:S01]  /*2d7b0*/  IMAD.MOV R18, RZ, RZ, -R19 ;  /* 0x000000ffff127224 */ /* 0x000fe200078e0a13 */
[----:B-1----:R-:W5:Y:S01]  /*2d7c0*/  LD.E.128 R52, desc[UR42][R52.64] ;  /* 0x0000002a34347980 */ /* 0x002f62000c101d00 */
[----:B------:R-:W-:-:S02]  /*2d7d0*/  IMAD R79, R77, UR5, R76 ;  /* 0x000000054d4f7c24 */ /* 0x000fc4000f8e024c */
[----:B------:R-:W-:Y:S01]  /*2d7e0*/  IMAD.WIDE.U32 R2, R77, UR4, R2 ;  /* 0x000000044d027c25 */ /* 0x000fe2000f8e0002 */
[----:B------:R-:W-:Y:S01]  /*2d7f0*/  ULDC.64 UR4, c[0x0][0xbe0] ;  /* 0x0002f80000047ab9 */ /* 0x000fe20000000a00 */
[----:B------:R-:W5:Y:S02]  /*2d800*/  LD.E.128 R56, desc[UR42][R56.64] ;  /* 0x0000002a38387980 */ /* 0x000f64000c101d00 */
[----:B------:R-:W-:Y:S02]  /*2d810*/  IMAD R0, R0, UR4, RZ ;  /* 0x0000000400007c24 */ /* 0x000fe4000f8e02ff */
[----:B------:R-:W-:Y:S01]  /*2d820*/  IMAD R21, R21, R18, R78 ;  /* 0x0000001215157224 */ /* 0x000fe200078e024e */
[----:B------:R-:W5:Y:S01]  /*2d830*/  LD.E.128 R60, desc[UR42][R60.64] ;  /* 0x0000002a3c3c7980 */ /* 0x000f62000c101d00 */
[----:B------:R-:W-:-:S03]  /*2d840*/  IMAD.IADD R3, R3, 0x1, R79 ;  /* 0x0000000103037824 */ /* 0x000fc600078e024f */
[----:B------:R-:W5:Y:S01]  /*2d850*/  LD.E.128 R64, desc[UR42][R64.64] ;  /* 0x0000002a40407980 */ /* 0x000f62000c101d00 */
[----:B------:R-:W-:-:S03]  /*2d860*/  IMAD R77, R19, UR5, R0 ;  /* 0x00000005134d7c24 */ /* 0x000fc6000f8e0200 */
[----:B------:R-:W5:Y:S01]  /*2d870*/  LD.E.128 R68, desc[UR42][R68.64] ;  /* 0x0000002a44447980 */ /* 0x000f62000c101d00 */
[----:B------:R-:W-:-:S03]  /*2d880*/  SHF.R.S32.HI R0, RZ, 0x1f, R21 ;  /* 0x0000001fff007819 */ /* 0x000fc60000011415 */
[----:B------:R-:W5:Y:S01]  /*2d890*/  LD.E.128 R72, desc[UR42][R72.64] ;  /* 0x0000002a48487980 */ /* 0x000f62000c101d00 */
[----:B------:R-:W-:Y:S01]  /*2d8a0*/  IMAD.WIDE.U32 R2, R19, UR4, R2 ;  /* 0x0000000413027c25 */ /* 0x000fe2000f8e0002 */
[----:B------:R-:W-:Y:S01]  /*2d8b0*/  ULDC.64 UR4, c[0x0][0xbd8] ;  /* 0x0002f60000047ab9 */ /* 0x000fe20000000a00 */
[----:B------:R-:W-:Y:S01]  /*2d8c0*/  ISETP.GE.AND P2, PT, R177, R20, PT ;  /* 0x00000014b100720c */ /* 0x000fe20003f46270 */
        /* <DEDUP_REMOVED lines=8> */
[----:B------:R-:W-:-:S04]  /*2d950*/  IMAD.WIDE.U32 R2, R21, UR4, R2 ;  /* 0x0000000415027c25 */ /* 0x000fc8000f8e0002 */
[----:B------:R-:W-:Y:S01]  /*2d960*/  IMAD R77, R21, UR5, R0 ;  /* 0x00000005154d7c24 */ /* 0x000fe2000f8e0200 */
[----:B------:R-:W-:Y:S01]  /*2d970*/  ULDC.64 UR4, c[0x0][0xb80] ;  /* 0x0002e00000047ab9 */ /* 0x000fe20000000a00 */
[----:B------:R-:W-:Y:S01]  /*2d980*/  VIADD R0, R144, 0x32420 ;  /* 0x0003242090007836 */ /* 0x000fe20000000000 */
[C---:B------:R-:W-:Y:S01]  /*2d990*/  LEA R21, P3, R2.reuse, UR4, 0x1 ;  /* 0x0000000402157c11 */ /* 0x040fe2000f8608ff */
[----:B------:R-:W-:Y:S02]  /*2d9a0*/  IMAD.IADD R3, R3, 0x1, R77 ;  /* 0x0000000103037824 */ /* 0x000fe400078e024d */
[----:B------:R-:W-:Y:S01]  /*2d9b0*/  VIADD R19, R177, 0x20 ;  /* 0x00000020b1137836 */ /* 0x000fe20000000000 */
[----:B------:R-:W-:Y:S01]  /*2d9c0*/  PRMT R0, RZ, 0x654, R0 ;  /* 0x00000654ff007816 */ /* 0x000fe20000000000 */
[----:B0-----:R0:W1:Y:S01]  /*2d9d0*/  SHFL.IDX PT, R78, R21, RZ, 0x181f ;  /* 0x00181fff154e7589 */ /* 0x00106200000e0000 */
[----:B------:R-:W-:Y:S02]  /*2d9e0*/  LEA.HI.X R80, R2, UR5, R3, 0x1, P3 ;  /* 0x0000000502507c11 */ /* 0x000fe400098f0c03 */
[-C--:B------:R-:W-:Y:S01]  /*2d9f0*/  ISETP.GE.AND P1, PT, R19, R20.reuse, PT ;  /* 0x000000141300720c */ /* 0x080fe20003f26270 */
[----:B------:R-:W-:Y:S01]  /*2da00*/  VIADD R19, R177, 0x40 ;  /* 0x00000040b1137836 */ /* 0x000fe20000000000 */
[----:B------:R2:W-:Y:S04]  /*2da10*/  SYNCS.ARRIVE.TRANS64.RED.A1T0 RZ, [R0+URZ], RZ ;  /* 0x000000ff00ff79a7 */ /* 0x0005e8000810043f */
[----:B------:R-:W-:Y:S01]  /*2da20*/  ISETP.GE.AND P0, PT, R19, R20, PT ;  /* 0x000000141300720c */ /* 0x000fe20003f06270 */
[----:B--2---:R0:W2:Y:S01]  /*2da30*/  SHFL.IDX PT, R0, R80, RZ, 0x181f ;  /* 0x00181fff50007589 */ /* 0x0040a200000e0000 */
[----:B------:R-:W-:Y:S11]  /*2da40*/  @P2 BRA `(.L_x_3763) ;  /* 0x0000000000442947 */ /* 0x000ff60003800000 */
[----:B------:R-:W-:Y:S02]  /*2da50*/  ULDC UR4, c[0x0][0xbc8] ;  /* 0x0002f20000047ab9 */ /* 0x000fe40000000800 */
[----:B------:R-:W-:Y:S02]  /*2da60*/  ISETP.GE.AND P2, PT, R160, UR4, PT ;  /* 0x00000004a0007c0c */ /* 0x000fe4000bf46270 */
[----:B------:R-:W-:Y:S02]  /*2da70*/  ISETP.GE.AND P3, PT, R162, UR4, PT ;  /* 0x00000004a2007c0c */ /* 0x000fe4000bf66270 */
[----:B------:R-:W-:-:S09]  /*2da80*/  ISETP.GE.AND P4, PT, R161, UR4, PT ;  /* 0x00000004a1007c0c */ /* 0x000fd2000bf86270 */
[----:B-1----:R-:W-:-:S04]  /*2da90*/  @!P2 LEA R2, P5, R160, R78, 0x1 ;  /* 0x0000004ea002a211 */ /* 0x002fc800078a08ff */
[----:B--2---:R-:W-:Y:S02]  /*2daa0*/  @!P2 LEA.HI.X R3, R160, R0, R184, 0x1, P5 ;  /* 0x00000000a003a211 */ /* 0x004fe400028f0cb8 */
        /* <DEDUP_REMOVED lines=11> */
.L_x_3763:
[----:B------:R-:W-:Y:S05]  /*2db60*/  BSYNC B1 ;  /* 0x0000000000017941 */ /* 0x000fea0003800000 */
.L_x_3762:
        /* <DEDUP_REMOVED lines=11> */
[----:B-----5:R-:W-:-:S03]  /*2dc20*/  @!P3 LEA R4, P5, R162, R18, 0x1 ;  /* 0x00000012a204b211 */ /* 0x020fc600078a08ff */
        /* <DEDUP_REMOVED lines=9> */
.L_x_3765:
[----:B------:R-:W-:Y:S05]  /*2dcc0*/  BSYNC B1 ;  /* 0x0000000000017941 */ /* 0x000fea0003800000 */
.L_x_3764:
        /* <DEDUP_REMOVED lines=10> */
[----:B------:R-:W-:Y:S02]  /*2dd70*/  @!P2 LEA R4, P4, R162, R8, 0x1 ;  /* 0x00000008a204a211 */ /* 0x000fe400078808ff */
        /* <DEDUP_REMOVED lines=10> */
.L_x_3767:
[----:B------:R-:W-:Y:S05]  /*2de20*/  BSYNC B1 ;  /* 0x0000000000017941 */ /* 0x000fea0003800000 */
.L_x_3766:
[----:B0-----:R-:W-:Y:S01]  /*2de30*/  VIADD R3, R177, 0x60 ;  /* 0x00000060b1037836 */ /* 0x001fe20000000000 */
[----:B--2-4-:R-:W2:Y:S04]  /*2de40*/  SHFL.IDX PT, R80, R80, 0x3, 0x181f ;  /* 0x00781f0050507f89 */ /* 0x014ea800000e0000 */
[----:B------:R-:W-:Y:S01]  /*2de50*/  ISETP.GE.AND P0, PT, R3, R20, PT ;  /* 0x000000140300720c */ /* 0x000fe20003f06270 */
[----:B------:R-:W4:-:S12]  /*2de60*/  SHFL.IDX PT, R21, R21, 0x3, 0x181f ;  /* 0x00781f0015157f89 */ /* 0x000f1800000e0000 */
[----:B------:R-:W-:Y:S05]  /*2de70*/  @P0 BRA `(.L_x_3768) ;  /* 0x0000000c00980947 */ /* 0x000fea0003800000 */
[----:B------:R-:W-:Y:S02]  /*2de80*/  ULDC UR4, c[0x0][0xbc8] ;  /* 0x0002f20000047ab9 */ /* 0x000fe40000000800 */
[----:B------:R-:W-:Y:S02]  /*2de90*/  ISETP.GE.AND P3, PT, R160, UR4, PT ;  /* 0x00000004a0007c0c */ /* 0x000fe4000bf66270 */
[----:B------:R-:W-:Y:S02]  /*2dea0*/  ISETP.GE.AND P4, PT, R162, UR4, PT ;  /* 0x00000004a2007c0c */ /* 0x000fe4000bf86270 */
[----:B------:R-:W-:-:S09]  /*2deb0*/  ISETP.GE.AND P5, PT, R161, UR4, PT ;  /* 0x00000004a1007c0c */ /* 0x000fd2000bfa6270 */
[-C--:B----4-:R-:W-:Y:S02]  /*2dec0*/  @!P3 LEA R2, P0, R160, R21.reuse, 0x1 ;  /* 0x00000015a002b211 */ /* 0x090fe400078008ff */
[-C--:B------:R-:W-:Y:S02]  /*2ded0*/  @!P4 LEA R4, P1, R162, R21.reuse, 0x1 ;  /* 0x00000015a204c211 */ /* 0x080fe400078208ff */
[C---:B------:R-:W-:Y:S02]  /*2dee0*/  @!P5 LEA R6, P2, R161.reuse, R21, 0x1 ;  /* 0x00000015a106d211 */ /* 0x040fe400078408ff */
[-C--:B--2---:R-:W-:Y:S02]  /*2def0*/  @!P3 LEA.HI.X R3, R160, R80.reuse, R184, 0x1, P0 ;  /* 0x00000050a003b211 */ /* 0x084fe400000f0cb8 */
        /* <DEDUP_REMOVED lines=11> */
.L_x_3760:
[----:B------:R-:W-:Y:S01]  /*2dfb0*/  ULDC.64 UR4, c[0x0][0xd00] ;  /* 0x0003400000047ab9 */ /* 0x000fe20000000a00 */
[----:B-----5:R-:W2:Y:S01]  /*2dfc0*/  LDC.64 R2, c[0x0][0xd00] ;  /* 0x00034000ff027b82 */ /* 0x020ea20000000a00 */
[----:B------:R-:W-:Y:S01]  /*2dfd0*/  ISETP.NE.U32.AND P0, PT, RZ, UR4, PT ;  /* 0x00000004ff007c0c */ /* 0x000fe2000bf05070 */
[----:B------:R-:W-:-:S03]  /*2dfe0*/  IMAD.MOV.U32 R0, RZ, RZ, RZ ;  /* 0x000000ffff007224 */ /* 0x000fc600078e00ff */
[----:B------:R-:W-:Y:S01]  /*2dff0*/  ISETP.NE.AND.EX P0, PT, RZ, UR5, PT, P0 ;  /* 0x00000005ff007c0c */ /* 0x000fe2000bf05300 */
[----:B------:R-:W-:Y:S02]  /*2e000*/  ULDC.64 UR4, c[0x0][0xd08] ;  /* 0x0003420000047ab9 */ /* 0x000fe40000000a00 */
[----:B------:R-:W-:Y:S01]  /*2e010*/  ISETP.NE.U32.AND P1, PT, RZ, UR4, PT ;  /* 0x00000004ff007c0c */ /* 0x000fe2000bf25070 */
[----:B------:R-:W3:Y:S03]  /*2e020*/  LDC R21, c[0x0][0xce8] ;  /* 0x00033a00ff157b82 */ /* 0x000ee60000000800 */
[----:B------:R-:W-:Y:S01]  /*2e030*/  ISETP.NE.AND.EX P1, PT, RZ, UR5, PT, P1 ;  /* 0x00000005ff007c0c */ /* 0x000fe2000bf25310 */
[----:B--2---:R-:W-:-:S12]  /*2e040*/  IMAD.WIDE R2, R179, 0x4, R2 ;  /* 0x00000004b3027825 */ /* 0x004fd800078e0202 */
[----:B------:R-:W2:Y:S01]  /*2e050*/  @P1 LDC.64 R4, c[0x0][0xd08] ;  /* 0x00034200ff041b82 */ /* 0x000ea20000000a00 */
[----:B------:R-:W-:Y:S02]  /*2e060*/  ULDC UR4, c[0x0][0xb88] ;  /* 0x0002e20000047ab9 */ /* 0x000fe40000000800 */
[----:B------:R-:W-:Y:S01]  /*2e070*/  IMAD.U32 R6, RZ, RZ, UR4 ;  /* 0x00000004ff067e24 */ /* 0x000fe2000f8e00ff */
[----:B------:R4:W5:Y:S01]  /*2e080*/  @P0 LDG.E R0, desc[UR42][R2.64] ;  /* 0x0000002a02000981 */ /* 0x000962000c1e1900 */
[----:B--2---:R-:W-:-:S05]  /*2e090*/  @P1 IMAD.WIDE R4, R179, 0x4, R4 ;  /* 0x00000004b3041825 */ /* 0x004fca00078e0204 */
[----:B------:R4:W5:Y:S01]  /*2e0a0*/  @P1 LDG.E R6, desc[UR42][R4.64] ;  /* 0x0000002a04061981 */ /* 0x000962000c1e1900 */
[----:B---3--:R-:W-:Y:S02]  /*2e0b0*/  ISETP.NE.AND P2, PT, R21, 0x1, PT ;  /* 0x000000011500780c */ /* 0x008fe40003f45270 */
[----:B------:R-:W-:Y:S02]  /*2e0c0*/  ISETP.GE.AND P3, PT, R201, 0x80, PT ;  /* 0x00000080c900780c */ /* 0x000fe40003f66270 */
[----:B------:R-:W-:-:S09]  /*2e0d0*/  SHF.R.S32.HI R7, RZ, 0x1f, R179 ;  /* 0x0000001fff077819 */ /* 0x000fd200000114b3 */
[----:B------:R-:W2:Y:S01]  /*2e0e0*/  @P2 LDC R25, c[0x0][0xcec] ;  /* 0x00033b00ff192b82 */ /* 0x000ea20000000800 */
[----:B----4-:R-:W-:Y:S05]  /*2e0f0*/  @P1 BRA `(.L_x_3769) ;  /* 0x0000000000101947 */ /* 0x010fea0003800000 */
[----:B------:R-:W-:Y:S05]  /*2e100*/  @!P0 BRA `(.L_x_3769) ;  /* 0x00000000000c8947 */ /* 0x000fea0003800000 */
[----:B------:R-:W3:Y:S04]  /*2e110*/  LDG.E R5, desc[UR42][R2.64] ;  /* 0x0000002a02057981 */ /* 0x000ee8000c1e1900 */
[----:B-----5:R-:W3:Y:S02]  /*2e120*/  LDG.E R6, desc[UR42][R2.64+0x4] ;  /* 0x0000042a02067981 */ /* 0x020ee4000c1e1900 */
[----:B---3--:R-:W-:-:S07]  /*2e130*/  IMAD.IADD R6, R6, 0x1, -R5 ;  /* 0x0000000106067824 */ /* 0x008fce00078e0a05 */
.L_x_3769:
        /* <DEDUP_REMOVED lines=8> */
[----:B----4-:R-:W-:Y:S01]  /*2e1c0*/  IMAD R2, R6, R9, RZ ;  /* 0x0000000906027224 */ /* 0x010fe200078e02ff */
[----:B---3--:R-:W-:-:S04]  /*2e1d0*/  IADD3 R8, R177, -0x80, R3 ;  /* 0xffffff80b1087810 */ /* 0x008fc80007ffe003 */
        /* <DEDUP_REMOVED lines=19> */
[----:B------:R-:W-:-:S04]  /*2e310*/  IMAD.MOV R7, RZ, RZ, -R5 ;  /* 0x000000ffff077224 */ /* 0x000fc800078e0a05 */
[----:B------:R-:W-:Y:S01]  /*2e320*/  IMAD R7, R9, R7, R8 ;  /* 0x0000000709077224 */ /* 0x000fe200078e0208 */
[----:B------:R-:W-:Y:S01]  /*2e330*/  SHF.R.S32.HI R9, RZ, 0x1f, R5 ;  /* 0x0000001fff097819 */ /* 0x000fe20000011405 */
[----:B------:R-:W-:Y:S01]  /*2e340*/  IMAD R8, R13, UR5, R4 ;  /* 0x000000050d087c24 */ /* 0x000fe2000f8e0204 */
[----:B------:R-:W-:Y:S02]  /*2e350*/  ULDC.64 UR4, c[0x0][0xc88] ;  /* 0x0003220000047ab9 */ /* 0x000fe40000000a00 */
        /* <DEDUP_REMOVED lines=11> */
.L_x_3771:
[----:B------:R-:W-:Y:S05]  /*2e410*/  BSYNC B1 ;  /* 0x0000000000017941 */ /* 0x000fea0003800000 */
.L_x_3770:
[----:B------:R-:W4:Y:S01]  /*2e420*/  @P2 LDC R9, c[0x0][0xcf0] ;  /* 0x00033c00ff092b82 */ /* 0x000f220000000800 */
[----:B------:R-:W-:Y:S01]  /*2e430*/  ULDC.64 UR4, c[0x0][0xba0] ;  /* 0x0002e80000047ab9 */ /* 0x000fe20000000a00 */
[----:B------:R-:W-:Y:S02]  /*2e440*/  IMAD.IADD R8, R220, 0x1, R177 ;  /* 0x00000001dc087824 */ /* 0x000fe400078e02b1 */
[----:B---3--:R-:W-:-:S04]  /*2e450*/  IMAD R3, R11, UR4, RZ ;  /* 0x000000040b037c24 */ /* 0x008fc8000f8e02ff */
[C---:B------:R-:W-:Y:S02]  /*2e460*/  IMAD R5, R0.reuse, UR5, R3 ;  /* 0x0000000500057c24 */ /* 0x040fe4000f8e0203 */
[----:B------:R-:W-:Y:S01]  /*2e470*/  IMAD.WIDE.U32 R2, R0, UR4, RZ ;  /* 0x0000000400027c25 */ /* 0x000fe2000f8e00ff */
[----:B------:R-:W-:-:S03]  /*2e480*/  ULDC.64 UR4, c[0x0][0xbe8] ;  /* 0x0002fa0000047ab9 */ /* 0x000fc60000000a00 */
[----:B------:R-:W-:Y:S02]  /*2e490*/  IMAD.IADD R3, R3, 0x1, R5 ;  /* 0x0000000103037824 */ /* 0x000fe400078e0205 */
[----:B------:R-:W-:Y:S02]  /*2e4a0*/  IMAD R5, R10, UR4, RZ ;  /* 0x000000040a057c24 */ /* 0x000fe4000f8e02ff */
[----:B--2---:R-:W-:-:S04]  /*2e4b0*/  @P2 IMAD.HI.U32 R0, R8, R25, RZ ;  /* 0x0000001908002227 */ /* 0x004fc800078e00ff */
[C---:B------:R-:W-:Y:S02]  /*2e4c0*/  IMAD R7, R178.reuse, UR5, R5 ;  /* 0x00000005b2077c24 */ /* 0x040fe4000f8e0205 */
        /* <DEDUP_REMOVED lines=30> */
.L_x_3998:
[----:B------:R-:W-:Y:S01]  /*2e6b0*/  IMAD R21, R6, R21, RZ ;  /* 0x0000001506157224 */ /* 0x000fe200078e02ff */
[----:B------:R-:W-:Y:S01]  /*2e6c0*/  BSSY B1, `(.L_x_3773) ;  /* 0x0000015000017945 */ /* 0x000fe20003800000 */
[----:B------:R-:W-:-:S05]  /*2e6d0*/  IMAD.IADD R6, R210, 0x1, R177 ;  /* 0x00000001d2067824 */ /* 0x000fca00078e02b1 */
[----:B------:R-:W-:-:S13]  /*2e6e0*/  ISETP.GE.AND P0, PT, R6, R21, PT ;  /* 0x000000150600720c */ /* 0x000fda0003f06270 */
[----:B------:R-:W-:Y:S05]  /*2e6f0*/  @P0 BRA `(.L_x_3774) ;  /* 0x0000000000440947 */ /* 0x000fea0003800000 */
[----:B------:R-:W-:Y:S02]  /*2e700*/  ULDC UR4, c[0x0][0xbc8] ;  /* 0x0002f20000047ab9 */ /* 0x000fe40000000800 */
[----:B------:R-:W-:Y:S02]  /*2e710*/  ISETP.GE.AND P3, PT, R160, UR4, PT ;  /* 0x00000004a0007c0c */ /* 0x000fe4000bf66270 */
[----:B------:R-:W-:Y:S02]  /*2e720*/  ISETP.GE.AND P2, PT, R162, UR4, PT ;  /* 0x00000004a2007c0c */ /* 0x000fe4000bf46270 */
[----:B------:R-:W-:Y:S02]  /*2e730*/  ISETP.GE.AND P1, PT, R161, UR4, PT ;  /* 0x00000004a1007c0c */ /* 0x000fe4000bf26270 */
[----:B------:R-:W-:-:S07]  /*2e740*/  ISETP.GE.AND P0, PT, R163, UR4, PT ;  /* 0x00000004a3007c0c */ /* 0x000fce000bf06270 */
[-C--:B----4-:R-:W-:Y:S02]  /*2e750*/  @!P3 LEA R4, P5, R160, R14.reuse, 0x1 ;  /* 0x0000000ea004b211 */ /* 0x090fe400078a08ff */
[----:B------:R-:W-:Y:S02]  /*2e760*/  @!P2 LEA R8, P4, R162, R14, 0x1 ;  /* 0x0000000ea208a211 */ /* 0x000fe400078808ff */
        /* <DEDUP_REMOVED lines=10> */
.L_x_3774:
[----:B------:R-:W-:Y:S05]  /*2e810*/  BSYNC B1 ;  /* 0x0000000000017941 */ /* 0x000fea0003800000 */
.L_x_3773:
[----:B------:R-:W-:-:S03]  /*2e820*/  UMOV UR4, 0xffffffff ;  /* 0xffffffff00047882 */ /* 0x000fc60000000000 */
[----:B------:R-:W-:Y:S05]  /*2e830*/  BRA.DIV UR4, `(.L_x_3775) ;  /* 0x000000a2043c7947 */ /* 0x000fea000b800000 */
[----:B---3--:R3:W0:Y:S04]  /*2e840*/  SHFL.IDX PT, R0, R3, 0x1, 0x181f ;  /* 0x00381f0003007f89 */ /* 0x00862800000e0000 */
[----:B----4-:R3:W4:Y:S02]  /*2e850*/  SHFL.IDX PT, R14, R2, 0x1, 0x181f ;  /* 0x00381f00020e7f89 */ /* 0x01072400000e0000 */
.L_x_4002:
[----:B------:R-:W-:Y:S01]  /*2e860*/  VIADD R4, R6, 0x20 ;  /* 0x0000002006047836 */ /* 0x000fe20000000000 */
[----:B------:R-:W-:Y:S04]  /*2e870*/  BSSY B1, `(.L_x_3776) ;  /* 0x0000014000017945 */ /* 0x000fe80003800000 */
        /* <DEDUP_REMOVED lines=9> */
[----:B0-----:R-:W-:Y:S02]  /*2e910*/  @!P3 LEA.HI.X R5, R160, R0, R184, 0x1, P5 ;  /* 0x00000000a005b211 */ /* 0x001fe400028f0cb8 */
        /* <DEDUP_REMOVED lines=9> */
.L_x_3777:
[----:B------:R-:W-:Y:S05]  /*2e9b0*/  BSYNC B1 ;  /* 0x0000000000017941 */ /* 0x000fea0003800000 */
.L_x_3776:
[----:B------:R-:W-:-:S03]  /*2e9c0*/  UMOV UR4, 0xffffffff ;  /* 0xffffffff00047882 */ /* 0x000fc60000000000 */
[----:B------:R-:W-:Y:S05]  /*2e9d0*/  BRA.DIV UR4, `(.L_x_3778) ;  /* 0x000000a2041c7947 */ /* 0x000fea000b800000 */
[----:B0-----:R0:W0:Y:S04]  /*2e9e0*/  SHFL.IDX PT, R0, R3, 0x2, 0x181f ;  /* 0x00581f0003007f89 */ /* 0x00102800000e0000 */
[----:B----4-:R4:W0:Y:S02]  /*2e9f0*/  SHFL.IDX PT, R14, R2, 0x2, 0x181f ;  /* 0x00581f00020e7f89 */ /* 0x01082400000e0000 */
.L_x_4006:
        /* <DEDUP_REMOVED lines=9> */
[-C--:B0-----:R-:W-:Y:S02]  /*2ea90*/  @!P3 LEA R4, P5, R160, R14.reuse, 0x1 ;  /* 0x0000000ea004b211 */ /* 0x081fe400078a08ff */
[----:B------:R-:W-:Y:S02]  /*2eaa0*/  @!P2 LEA R8, P4, R162, R14, 0x1 ;  /* 0x0000000ea208a211 */ /* 0x000fe400078808ff */
[----:B------:R-:W-:Y:S02]  /*2eab0*/  @!P3 LEA.HI.X R5, R160, R0, R184, 0x1, P5 ;  /* 0x00000000a005b211 */ /* 0x000fe400028f0cb8 */
        /* <DEDUP_REMOVED lines=9> */
.L_x_3780:
[----:B------:R-:W-:Y:S05]  /*2eb50*/  BSYNC B1 ;  /* 0x0000000000017941 */ /* 0x000fea0003800000 */
.L_x_3779:
[----:B------:R-:W-:-:S03]  /*2eb60*/  UMOV UR4, 0xffffffff ;  /* 0xffffffff00047882 */ /* 0x000fc60000000000 */
[----:B------:R-:W-:Y:S05]  /*2eb70*/  BRA.DIV UR4, `(.L_x_3781) ;  /* 0x0000009e04fc7947 */ /* 0x000fea000b800000 */
[----:B0-----:R0:W0:Y:S04]  /*2eb80*/  SHFL.IDX PT, R0, R3, 0x3, 0x181f ;  /* 0x00781f0003007f89 */ /* 0x00102800000e0000 */
[----:B------:R0:W0:Y:S02]  /*2eb90*/  SHFL.IDX PT, R14, R2, 0x3, 0x181f ;  /* 0x00781f00020e7f89 */ /* 0x00002400000e0000 */
.L_x_4010:
[----:B0-234-:R-:W-:-:S05]  /*2eba0*/  VIADD R2, R6, 0x60 ;  /* 0x0000006006027836 */ /* 0x01dfca0000000000 */
[----:B------:R-:W-:-:S13]  /*2ebb0*/  ISETP.GE.AND P0, PT, R2, R21, PT ;  /* 0x000000150200720c */ /* 0x000fda0003f06270 */
[----:B------:R-:W-:Y:S05]  /*2ebc0*/  @P0 BRA `(.L_x_3768) ;  /* 0x0000000000440947 */ /* 0x000fea0003800000 */
[----:B------:R-:W-:Y:S02]  /*2ebd0*/  ULDC UR4, c[0x0][0xbc8] ;  /* 0x0002f20000047ab9 */ /* 0x000fe40000000800 */
[----:B------:R-:W-:Y:S02]  /*2ebe0*/  ISETP.GE.AND P3, PT, R160, UR4, PT ;  /* 0x00000004a0007c0c */ /* 0x000fe4000bf66270 */
[----:B------:R-:W-:Y:S02]  /*2ebf0*/  ISETP.GE.AND P2, PT, R162, UR4, PT ;  /* 0x00000004a2007c0c */ /* 0x000fe4000bf46270 */
[----:B------:R-:W-:Y:S02]  /*2ec00*/  ISETP.GE.AND P1, PT, R161, UR4, PT ;  /* 0x00000004a1007c0c */ /* 0x000fe4000bf26270 */
[----:B------:R-:W-:-:S07]  /*2ec10*/  ISETP.GE.AND P0, PT, R163, UR4, PT ;  /* 0x00000004a3007c0c */ /* 0x000fce000bf06270 */
[-C--:B------:R-:W-:Y:S02]  /*2ec20*/  @!P3 LEA R2, P5, R160, R14.reuse, 0x1 ;  /* 0x0000000ea002b211 */ /* 0x080fe400078a08ff */
        /* <DEDUP_REMOVED lines=11> */
.L_x_3768:
[----:B------:R-:W-:Y:S05]  /*2ece0*/  BSYNC B0 ;  /* 0x0000000000007941 */ /* 0x000fea0003800000 */
.L_x_3759:
[----:B------:R-:W-:Y:S02]  /*2ecf0*/  ULDC UR4, c[0x0][0xd3c] ;  /* 0x00034f0000047ab9 */ /* 0x000fe40000000800 */
[----:B-1----:R-:W-:-:S13]  /*2ed00*/  ISETP.GE.AND P0, PT, R123, UR4, PT ;  /* 0x000000047b007c0c */ /* 0x002fda000bf06270 */
[----:B------:R-:W-:Y:S05]  /*2ed10*/  @!P0 BRA `(.L_x_3782) ;  /* 0xfffffd2400308947 */ /* 0x000fea000383ffff */
[----:B------:R-:W-:Y:S05]  /*2ed20*/  BRA `(.L_x_3567) ;  /* 0x0000008c00607947 */ /* 0x000fea0003800000 */
.L_x_3565:
[----:B------:R-:W-:-:S08]  /*2ed30*/  NOP ;  /* 0x0000000000007918 */ /* 0x000fd00000000000 */
[----:B------:R-:W0:-:S00]  /*2ed40*/  USETMAXREG.DEALLOC.CTAPOOL 0x18 ;  /* 0x00000018000079c8 */ /* 0x000e0000080e0500 */
        /* <DEDUP_REMOVED lines=16> */
.L_x_3783:
        /* <DEDUP_REMOVED lines=42> */
.L_x_3789:
        /* <DEDUP_REMOVED lines=12> */
.L_x_3788:
[----:B------:R-:W-:Y:S05]  /*2f1b0*/  BSYNC B0 ;  /* 0x0000000000007941 */ /* 0x000fea0003800000 */
.L_x_3787:
        /* <DEDUP_REMOVED lines=21> */
.L_x_3785:
        /* <DEDUP_REMOVED lines=20> */
.L_x_3790:
        /* <DEDUP_REMOVED lines=56> */
.L_x_3786:
[----:B------:R-:W-:Y:S02]  /*2f7d0*/  IMAD.MOV.U32 R17, RZ, RZ, RZ ;  /* 0x000000ffff117224 */ /* 0x000fe400078e00ff */
[----:B------:R-:W-:Y:S02]  /*2f7e0*/  IMAD.U32 R16, RZ, RZ, UR6 ;  /* 0x00000006ff107e24 */ /* 0x000fe4000f8e00ff */
[----:B------:R-:W-:-:S07]  /*2f7f0*/  IMAD.MOV.U32 R18, RZ, RZ, RZ ;  /* 0x000000ffff127224 */ /* 0x000fce00078e00ff */
.L_x_3791:
[----:B------:R-:W-:-:S13]  /*2f800*/  ISETP.NE.AND P0, PT, R0, RZ, PT ;  /* 0x000000ff0000720c */ /* 0x000fda0003f05270 */
[----:B------:R-:W1:Y:S01]  /*2f810*/  @!P0 S2R R3, SR_CgaCtaId ;  /* 0x0000000000038919 */ /* 0x000e620000008800 */
[----:B------:R-:W-:-:S04]  /*2f820*/  @!P0 MOV R0, 0x400 ;  /* 0x0000040000008802 */ /* 0x000fc80000000f00 */
[----:B-1----:R-:W-:-:S05]  /*2f830*/  @!P0 LEA R0, R3, R0, 0x18 ;  /* 0x0000000003008211 */ /* 0x002fca00078ec0ff */
[----:B------:R2:W-:Y:S01]  /*2f840*/  @!P0 STS.128 [R0+0x324d0], R16 ;  /* 0x0324d01000008388 */ /* 0x0005e20000000c00 */
[----:B------:R-:W-:Y:S06]  /*2f850*/  BAR.ARV 0x5, 0x180 ;  /* 0x0146000000007b1d */ /* 0x000fec0000002000 */
.L_x_3784:
        /* <DEDUP_REMOVED lines=12> */
[----:B------:R-:W-:Y:S01]  /*2f920*/  ULDC.64 UR40, c[0x0][0x198] ;  /* 0x0000660000287ab9 */ /* 0x000fe20000000a00 */
[----:B------:R-:W-:Y:S02]  /*2f930*/  ULDC UR39, c[0x0][0xc] ;  /* 0x0000030000277ab9 */ /* 0x000fe40000000800 */
[----:B------:R-:W-:Y:S04]  /*2f940*/  STL [R1+0x478], RZ ;  /* 0x000478ff01007387 */ /* 0x000fe80000100800 */
        /* <DEDUP_REMOVED lines=17> */
[----:B------:R2:W-:Y:S01]  /*2fa60*/  STL [R1+0x488], R2 ;  /* 0x0004880201007387 */ /* 0x0005e20000100800 */
[----:B0-----:R-:W-:Y:S01]  /*2fa70*/  IMAD.MOV.U32 R4, RZ, RZ, 0x1 ;  /* 0x00000001ff047424 */ /* 0x001fe200078e00ff */
[----:B-1----:R-:W-:-:S04]  /*2fa80*/  LOP3.LUT R3, R0, 0x40, RZ, 0xfc, !PT ;  /* 0x0000004000037812 */ /* 0x002fc800078efcff */
[----:B------:R0:W-:Y:S01]  /*2fa90*/  STL [R1+0x484], R4 ;  /* 0x0004840401007387 */ /* 0x0001e20000100800 */
[C---:B--2---:R-:W-:Y:S02]  /*2faa0*/  LOP3.LUT R2, R0.reuse, 0x80, RZ, 0xfc, !PT ;  /* 0x0000008000027812 */ /* 0x044fe400078efcff */
[----:B------:R-:W-:-:S07]  /*2fab0*/  LOP3.LUT R0, R0, 0xc0, RZ, 0xfc, !PT ;  /* 0x000000c000007812 */ /* 0x000fce00078efcff */
.L_x_3954:
[----:B------:R-:W-:Y:S05]  /*2fac0*/  YIELD ;  /* 0x0000000000007946 */ /* 0x000fea0003800000 */
[----:B------:R-:W-:Y:S01]  /*2fad0*/  ULDC.64 UR4, c[0x0][0xb20] ;  /* 0x0002c80000047ab9 */ /* 0x000fe20000000a00 */
[----:B------:R-:W-:Y:S02]  /*2fae0*/  CS2R R6, SRZ ;  /* 0x0000000000067805 */ /* 0x000fe4000001ff00 */
[----:B------:R-:W-:Y:S01]  /*2faf0*/  ISETP.NE.U32.AND P0, PT, RZ, UR4, PT ;  /* 0x00000004ff007c0c */ /* 0x000fe2000bf05070 */
[----:B-1----:R-:W1:Y:S01]  /*2fb00*/  LDC.64 R12, c[0x0][0xaf8] ;  /* 0x0002be00ff0c7b82 */ /* 0x002e620000000a00 */
[----:B------:R-:W-:Y:S01]  /*2fb10*/  ULDC.64 UR6, c[0x0][0xb00] ;  /* 0x0002c00000067ab9 */ /* 0x000fe20000000a00 */
[----:B------:R-:W-:Y:S01]  /*2fb20*/  ULDC.64 UR8, c[0x0][0xb08] ;  /* 0x0002c20000087ab9 */ /* 0x000fe20000000a00 */
[----:B------:R-:W-:Y:S01]  /*2fb30*/  ISETP.NE.AND.EX P0, PT, RZ, UR5, PT, P0 ;  /* 0x00000005ff007c0c */ /* 0x000fe2000bf05300 */
[----:B------:R-:W-:-:S04]  /*2fb40*/  ULDC.64 UR4, c[0x0][0xb10] ;  /* 0x0002c40000047ab9 */ /* 0x000fc80000000a00 */
[----:B0-----:R-:W0:Y:S08]  /*2fb50*/  LDC.64 R4, c[0x0][0xb00] ;  /* 0x0002c000ff047b82 */ /* 0x001e300000000a00 */
[----:B------:R-:W2:Y:S02]  /*2fb60*/  @P0 LDC.64 R2, c[0x0][0xb20] ;  /* 0x0002c800ff020b82 */ /* 0x000ea40000000a00 */
[----:B--2---:R-:W-:-:S05]  /*2fb70*/  @P0 IMAD.WIDE R2, R19, 0x4, R2 ;  /* 0x0000000413020825 */ /* 0x004fca00078e0202 */
        /* <DEDUP_REMOVED lines=9> */
[----:B--2---:R-:W1:Y:S01]  /*2fc10*/  LDC.64 R2, c[0x0][0xb08] ;  /* 0x0002c200ff027b82 */ /* 0x004e620000000a00 */
[----:B------:R-:W-:-:S02]  /*2fc20*/  IMAD.MOV.U32 R0, RZ, RZ, RZ ;  /* 0x000000ffff007224 */ /* 0x000fc400078e00ff */
[----:B------:R-:W-:Y:S01]  /*2fc30*/  ISETP.NE.AND.EX P3, PT, RZ, UR5, PT, P1 ;  /* 0x00000005ff007c0c */ /* 0x000fe2000bf65310 */
[----:B0-----:R-:W-:-:S04]  /*2fc40*/  IMAD.WIDE R4, R19, 0x4, R4 ;  /* 0x0000000413047825 */ /* 0x001fc800078e0204 */
[----:B------:R-:W0:Y:S01]  /*2fc50*/  @P0 LDC.64 R10, c[0x0][0xb10] ;  /* 0x0002c400ff0a0b82 */ /* 0x000e220000000a00 */
[----:B------:R-:W-:Y:S01]  /*2fc60*/  ULDC UR4, c[0x0][0x288] ;  /* 0x0000a20000047ab9 */ /* 0x000fe20000000800 */
[----:B------:R-:W-:Y:S02]  /*2fc70*/  ISETP.NE.AND.EX P1, PT, RZ, UR7, PT, P2 ;  /* 0x00000007ff007c0c */ /* 0x000fe4000bf25320 */
[----:B------:R-:W-:-:S04]  /*2fc80*/  ISETP.NE.AND.EX P2, PT, RZ, UR9, PT, P4 ;  /* 0x00000009ff007c0c */ /* 0x000fc8000bf45340 */
[----:B------:R-:W2:Y:S07]  /*2fc90*/  @P3 LDG.E R7, desc[UR42][R12.64] ;  /* 0x0000002a0c073981 */ /* 0x000eae000c1e1900 */
[----:B------:R-:W5:Y:S01]  /*2fca0*/  @P1 LDG.E R8, desc[UR42][R4.64] ;  /* 0x0000002a04081981 */ /* 0x000f62000c1e1900 */
[----:B-1----:R-:W-:-:S05]  /*2fcb0*/  IMAD.WIDE R2, R19, 0x4, R2 ;  /* 0x0000000413027825 */ /* 0x002fca00078e0202 */
[----:B------:R-:W5:Y:S01]  /*2fcc0*/  @P2 LDG.E R0, desc[UR42][R2.64] ;  /* 0x0000002a02002981 */ /* 0x000f62000c1e1900 */
[----:B0-----:R-:W-:-:S03]  /*2fcd0*/  @P0 IMAD.WIDE R10, R19, 0x4, R10 ;  /* 0x00000004130a0825 */ /* 0x001fc600078e020a */
        /* <DEDUP_REMOVED lines=15> */
[----:B---3--:R-:W-:Y:S06]  /*2fdd0*/  @P0 BRA `(.L_x_3793) ;  /* 0x0000000000140947 */ /* 0x008fec0003800000 */
[----:B------:R-:W-:Y:S05]  /*2fde0*/  @!P3 BRA `(.L_x_3793) ;  /* 0x000000000010b947 */ /* 0x000fea0003800000 */
[----:B------:R-:W2:Y:S04]  /*2fdf0*/  LDG.E R9, desc[UR42][R12.64] ;  /* 0x0000002a0c097981 */ /* 0x000ea8000c1e1900 */
[----:B------:R-:W2:Y:S02]  /*2fe00*/  LDG.E R12, desc[UR42][R12.64+0x4] ;  /* 0x0000042a0c0c7981 */ /* 0x000ea4000c1e1900 */
[----:B--2---:R-:W-:-:S05]  /*2fe10*/  IMAD.IADD R11, R12, 0x1, -R9 ;  /* 0x000000010c0b7824 */ /* 0x004fca00078e0a09 */
[----:B------:R0:W-:Y:S02]  /*2fe20*/  STL [R1+0x4b0], R11 ;  /* 0x0004b00b01007387 */ /* 0x0001e40000100800 */
.L_x_3793:
        /* <DEDUP_REMOVED lines=10> */
.L_x_3794:
[----:B------:R-:W-:Y:S05]  /*2fed0*/  @!P1 BRA `(.L_x_3795) ;  /* 0x00000000000c9947 */ /* 0x000fea0003800000 */
[----:B------:R-:W2:Y:S04]  /*2fee0*/  LDG.E R7, desc[UR42][R4.64] ;  /* 0x0000002a04077981 */ /* 0x000ea8000c1e1900 */
[----:B------:R-:W2:Y:S02]  /*2fef0*/  LDG.E R4, desc[UR42][R4.64+0x4] ;  /* 0x0000042a04047981 */ /* 0x000ea4000c1e1900 */
[----:B--2---:R-:W-:-:S07]  /*2ff00*/  IMAD.IADD R7, R4, 0x1, -R7 ;  /* 0x0000000104077824 */ /* 0x004fce00078e0a07 */
.L_x_3795:
        /* <DEDUP_REMOVED lines=35> */
.L_x_3798:
[----:B------:R-:W-:-:S13]  /*30140*/  ISETP.NE.AND P0, PT, R3, 0x1, PT ;  /* 0x000000010300780c */ /* 0x000fda0003f05270 */
[----:B------:R-:W1:Y:S02]  /*30150*/  @P0 LDC.64 R4, c[0x0][0xae0] ;  /* 0x0002b800ff040b82 */ /* 0x000e640000000a00 */
[----:B-1----:R-:W-:-:S05]  /*30160*/  @P0 IMAD.HI.U32 R4, R2, R4, RZ ;  /* 0x0000000402040227 */ /* 0x002fca00078e00ff */
[----:B------:R-:W-:-:S07]  /*30170*/  @P0 SHF.R.U32.HI R2, RZ, R5, R4 ;  /* 0x00000005ff020219 */ /* 0x000fce0000011604 */
.L_x_3799:
[----:B------:R-:W-:Y:S05]  /*30180*/  BSYNC B0 ;  /* 0x0000000000007941 */ /* 0x000fea0003800000 */
.L_x_3797:
[----:B------:R-:W-:-:S05]  /*30190*/  IMAD R2, R2, R3, R3 ;  /* 0x0000000302027224 */ /* 0x000fca00078e0203 */
[----:B------:R-:W-:-:S07]  /*301a0*/  VIMNMX R8, R8, R2, PT ;  /* 0x0000000208087248 */ /* 0x000fce0003fe0100 */
.L_x_3796:
        /* <DEDUP_REMOVED lines=20> */
.L_x_3802:
[----:B------:R-:W-:-:S13]  /*302f0*/  ISETP.NE.AND P0, PT, R3, 0x1, PT ;  /* 0x000000010300780c */ /* 0x000fda0003f05270 */
[----:B------:R-:W1:Y:S02]  /*30300*/  @P0 LDC.64 R4, c[0x0][0xae0] ;  /* 0x0002b800ff040b82 */ /* 0x000e640000000a00 */
[----:B-1----:R-:W-:-:S05]  /*30310*/  @P0 IMAD.HI.U32 R4, R2, R4, RZ ;  /* 0x0000000402040227 */ /* 0x002fca00078e00ff */
[----:B------:R-:W-:-:S07]  /*30320*/  @P0 SHF.R.U32.HI R2, RZ, R5, R4 ;  /* 0x00000005ff020219 */ /* 0x000fce0000011604 */
.L_x_3803:
[----:B------:R-:W-:Y:S05]  /*30330*/  BSYNC B0 ;  /* 0x0000000000007941 */ /* 0x000fea0003800000 */
.L_x_3801:
[----:B------:R-:W-:-:S05]  /*30340*/  IMAD R2, R2, R3, RZ ;  /* 0x0000000302027224 */ /* 0x000fca00078e02ff */
[----:B------:R-:W-:-:S07]  /*30350*/  VIMNMX R6, R6, R2, !PT ;  /* 0x0000000206067248 */ /* 0x000fce0007fe0100 */
.L_x_3800:
        /* <DEDUP_REMOVED lines=32> */
.L_x_4013:
[----:B--2---:R-:W-:Y:S02]  /*30560*/  ISETP.NE.AND P0, PT, R14, RZ, PT ;  /* 0x000000ff0e00720c */ /* 0x004fe40003f05270 */
[----:B------:R-:W-:-:S11]  /*30570*/  PLOP3.LUT P6, PT, PT, PT, PT, 0x8, 0x0 ;  /* 0x000000000000781c */ /* 0x000fd60003fce170 */
[----:B------:R-:W-:Y:S05]  /*30580*/  @P0 BRA `(.L_x_3807) ;  /* 0x00000000000c0947 */ /* 0x000fea0003800000 */
[----:B------:R-:W-:-:S03]  /*30590*/  UMOV UR4, 0xffffffff ;  /* 0xffffffff00047882 */ /* 0x000fc60000000000 */
[----:B------:R-:W-:Y:S05]  /*305a0*/  BRA.DIV UR4, `(.L_x_3808) ;  /* 0x0000008604ec7947 */ /* 0x000fea000b800000 */
[----:B------:R-:W-:-:S13]  /*305b0*/  ELECT P6, URZ, PT ;  /* 0x00000000003f782f */ /* 0x000fda00038c0000 */
.L_x_3807:
        /* <DEDUP_REMOVED lines=10> */
.L_x_4016:
[----:B------:R-:W-:Y:S05]  /*30660*/  BSYNC B1 ;  /* 0x0000000000017941 */ /* 0x000fea0003800000 */
.L_x_3809:
[----:B------:R-:W-:Y:S04]  /*30670*/  BSSY B1, `(.L_x_3811) ;  /* 0x0000083000017945 */ /* 0x000fe80003800000 */
[----:B------:R-:W-:Y:S05]  /*30680*/  @!P6 BRA `(.L_x_3812) ;  /* 0x000000080004e947 */ /* 0x000fea0003800000 */
[----:B------:R-:W2:Y:S04]  /*30690*/  LDL R6, [R1+0x470] ;  /* 0x0004700001067983 */ /* 0x000ea80000100800 */
[----:B------:R-:W3:Y:S01]  /*306a0*/  LDL R7, [R1+0x478] ;  /* 0x0004780001077983 */ /* 0x000ee20000100800 */
[----:B-1----:R-:W1:Y:S01]  /*306b0*/  S2R R5, SR_TID.X ;  /* 0x0000000000057919 */ /* 0x002e620000002100 */
[----:B--2---:R-:W-:Y:S02]  /*306c0*/  IMAD.MOV.U32 R9, RZ, RZ, R6 ;  /* 0x000000ffff097224 */ /* 0x004fe400078e0006 */
[----:B------:R-:W2:Y:S02]  /*306d0*/  LDL R6, [R1+0x488] ;  /* 0x0004880001067983 */ /* 0x000ea40000100800 */
[----:B---3--:R-:W-:Y:S01]  /*306e0*/  IMAD R4, R7, 0x8, R9 ;  /* 0x0000000807047824 */ /* 0x008fe200078e0209 */
[----:B-1----:R-:W-:Y:S01]  /*306f0*/  LOP3.LUT R5, R5, 0x7f, RZ, 0xc0, !PT ;  /* 0x0000007f05057812 */ /* 0x002fe200078ec0ff */
[----:B------:R-:W-:Y:S03]  /*30700*/  BSSY B2, `(.L_x_3813) ;  /* 0x0000005000027945 */ /* 0x000fe60003800000 */
[----:B------:R-:W-:-:S02]  /*30710*/  ISETP.NE.AND P1, PT, R5, RZ, PT ;  /* 0x000000ff0500720c */ /* 0x000fc40003f25270 */
[----:B--2---:R-:W-:-:S04]  /*30720*/  SHF.L.U32 R9, R6, 0x1f, RZ ;  /* 0x0000001f06097819 */ /* 0x004fc800000006ff */
[----:B------:R-:W1:Y:S02]  /*30730*/  SYNCS.PHASECHK.TRANS64.TRYWAIT P0, [R4+URZ+0x324a0], R9 ;  /* 0x0324a009040075a7 */ /* 0x000e64000800017f */
[----:B-1----:R-:W-:Y:S05]  /*30740*/  @!P0 BRA `(.L_x_3814) ;  /* 0x0000008400bc8947 */ /* 0x002fea0003800000 */
.L_x_4017:
[----:B------:R-:W-:Y:S05]  /*30750*/  BSYNC B2 ;  /* 0x0000000000027941 */ /* 0x000fea0003800000 */
.L_x_3813:
        /* <DEDUP_REMOVED lines=9> */
.L_x_3816:
[----:B------:R-:W-:Y:S05]  /*307f0*/  BSYNC B2 ;  /* 0x0000000000027941 */ /* 0x000fea0003800000 */
.L_x_3815:
        /* <DEDUP_REMOVED lines=14> */
.L_x_3817:
        /* <DEDUP_REMOVED lines=13> */
.L_x_4018:
[----:B------:R-:W-:Y:S05]  /*309b0*/  BSYNC B2 ;  /* 0x0000000000027941 */ /* 0x000fea0003800000 */
.L_x_3818:
[----:B------:R-:W-:Y:S01]  /*309c0*/  BSSY B2, `(.L_x_3820) ;  /* 0x000000b000027945 */ /* 0x000fe20003800000 */
[----:B------:R-:W-:Y:S02]  /*309d0*/  IMAD.MOV.U32 R10, RZ, RZ, 0x0 ;  /* 0x00000000ff0a7424 */ /* 0x000fe400078e00ff */
[----:B0-----:R-:W-:Y:S01]  /*309e0*/  IMAD.MOV.U32 R11, RZ, RZ, 0x12f00000 ;  /* 0x12f00000ff0b7424 */ /* 0x001fe200078e00ff */
        /* <DEDUP_REMOVED lines=8> */
.L_x_3821:
[----:B------:R-:W-:Y:S05]  /*30a70*/  BSYNC B2 ;  /* 0x0000000000027941 */ /* 0x000fea0003800000 */
.L_x_3820:
        /* <DEDUP_REMOVED lines=11> */
.L_x_3822:
        /* <DEDUP_REMOVED lines=15> */
.L_x_3823:
        /* <DEDUP_REMOVED lines=15> */
.L_x_3824:
        /* <DEDUP_REMOVED lines=15> */
.L_x_3825:
        /* <DEDUP_REMOVED lines=10> */
.L_x_3812:
[----:B------:R-:W-:Y:S05]  /*30ea0*/  BSYNC B1 ;  /* 0x0000000000017941 */ /* 0x000fea0003800000 */
.L_x_3811:
[----:B------:R-:W2:Y:S04]  /*30eb0*/  LDL.LU R6, [R1+0x478] ;  /* 0x0004780001067983 */ /* 0x000ea80000300800 */
[----:B------:R-:W3:Y:S01]  /*30ec0*/  LDL.LU R9, [R1+0x488] ;  /* 0x0004880001097983 */ /* 0x000ee20000300800 */
[----:B-1----:R-:W-:Y:S01]  /*30ed0*/  VIADD R4, R8, 0xfffffffe ;  /* 0xfffffffe08047836 */ /* 0x002fe20000000000 */
        /* <DEDUP_REMOVED lines=10> */
.L_x_3841:
[----:B------:R-:W-:Y:S05]  /*30f80*/  YIELD ;  /* 0x0000000000007946 */ /* 0x000fea0003800000 */
[----:B------:R-:W-:Y:S04]  /*30f90*/  BSSY B1, `(.L_x_3826) ;  /* 0x0000081000017945 */ /* 0x000fe80003800000 */
[----:B--2---:R-:W-:Y:S05]  /*30fa0*/  @!P6 BRA `(.L_x_3827) ;  /* 0x0000000400fce947 */ /* 0x004fea0003800000 */
[----:B------:R-:W2:Y:S04]  /*30fb0*/  LDL R8, [R1+0x470] ;  /* 0x0004700001087983 */ /* 0x000ea80000100800 */
[----:B-1----:R-:W2:Y:S04]  /*30fc0*/  LDL R5, [R1+0x478] ;  /* 0x0004780001057983 */ /* 0x002ea80000100800 */
[----:B------:R-:W3:Y:S01]  /*30fd0*/  LDL R6, [R1+0x488] ;  /* 0x0004880001067983 */ /* 0x000ee20000100800 */
[----:B------:R-:W1:Y:S01]  /*30fe0*/  S2R R7, SR_TID.X ;  /* 0x0000000000077919 */ /* 0x000e620000002100 */
[----:B------:R-:W-:Y:S01]  /*30ff0*/  BSSY B2, `(.L_x_3828) ;  /* 0x0000007000027945 */ /* 0x000fe20003800000 */
[----:B-1----:R-:W-:-:S04]  /*31000*/  LOP3.LUT R7, R7, 0x7f, RZ, 0xc0, !PT ;  /* 0x0000007f07077812 */ /* 0x002fc800078ec0ff */
[----:B------:R-:W-:Y:S01]  /*31010*/  ISETP.NE.AND P2, PT, R7, RZ, PT ;  /* 0x000000ff0700720c */ /* 0x000fe20003f45270 */
[----:B--2---:R-:W-:Y:S01]  /*31020*/  IMAD R5, R5, 0x8, R8 ;  /* 0x0000000805057824 */ /* 0x004fe200078e0208 */
[----:B---3--:R-:W-:-:S04]  /*31030*/  SHF.L.U32 R6, R6, 0x1f, RZ ;  /* 0x0000001f06067819 */ /* 0x008fc800000006ff */
[----:B------:R-:W1:Y:S02]  /*31040*/  SYNCS.PHASECHK.TRANS64.TRYWAIT P1, [R5+URZ+0x324a0], R6 ;  /* 0x0324a006050075a7 */ /* 0x000e64000802017f */
[----:B-1----:R-:W-:Y:S05]  /*31050*/  @!P1 BRA `(.L_x_3829) ;  /* 0x0000007c00a09947 */ /* 0x002fea0003800000 */
.L_x_4019:
[----:B------:R-:W-:Y:S05]  /*31060*/  BSYNC B2 ;  /* 0x0000000000027941 */ /* 0x000fea0003800000 */
.L_x_3828:
        /* <DEDUP_REMOVED lines=9> */
.L_x_3831:
[----:B------:R-:W-:Y:S05]  /*31100*/  BSYNC B2 ;  /* 0x0000000000027941 */ /* 0x000fea0003800000 */
.L_x_3830:
        /* <DEDUP_REMOVED lines=13> */
.L_x_3832:
        /* <DEDUP_REMOVED lines=13> */
.L_x_4020:
[----:B------:R-:W-:Y:S05]  /*312b0*/  BSYNC B2 ;  /* 0x0000000000027941 */ /* 0x000fea0003800000 */
.L_x_3833:
        /* <DEDUP_REMOVED lines=11> */
.L_x_3836:
[----:B------:R-:W-:Y:S05]  /*31370*/  BSYNC B2 ;  /* 0x0000000000027941 */ /* 0x000fea0003800000 */
.L_x_3835:
        /* <DEDUP_REMOVED lines=11> */
.L_x_3837:
        /* <DEDUP_REMOVED lines=15> */
.L_x_3838:
        /* <DEDUP_REMOVED lines=15> */
.L_x_3839:
        /* <DEDUP_REMOVED lines=15> */
.L_x_3840:
        /* <DEDUP_REMOVED lines=10> */
.L_x_3827:
[----:B------:R-:W-:Y:S05]  /*317a0*/  BSYNC B1 ;  /* 0x0000000000017941 */ /* 0x000fea0003800000 */
.L_x_3826:
[----:B-1----:R-:W2:Y:S04]  /*317b0*/  LDL.LU R9, [R1+0x478] ;  /* 0x0004780001097983 */ /* 0x002ea80000300800 */
[----:B------:R-:W3:Y:S01]  /*317c0*/  LDL.LU R7, [R1+0x488] ;  /* 0x0004880001077983 */ /* 0x000ee20000300800 */
[C---:B------:R-:W-:Y:S01]  /*317d0*/  ISETP.GT.AND P2, PT, R4.reuse, R3, PT ;  /* 0x000000030400720c */ /* 0x040fe20003f44270 */
[----:B------:R-:W-:Y:S02]  /*317e0*/  VIADD R4, R4, 0xffffffff ;  /* 0xffffffff04047836 */ /* 0x000fe40000000000 */
[----:B--2---:R-:W-:-:S05]  /*317f0*/  VIADD R5, R9, 0x1 ;  /* 0x0000000109057836 */ /* 0x004fca0000000000 */
[----:B------:R-:W-:-:S04]  /*31800*/  ISETP.NE.AND P1, PT, R5, 0x2, PT ;  /* 0x000000020500780c */ /* 0x000fc80003f25270 */
[----:B------:R-:W-:Y:S02]  /*31810*/  SEL R6, RZ, 0x1, P1 ;  /* 0x00000001ff067807 */ /* 0x000fe40000800000 */
[----:B------:R-:W-:Y:S02]  /*31820*/  SEL R5, R5, RZ, P1 ;  /* 0x000000ff05057207 */ /* 0x000fe40000800000 */
[----:B---3--:R-:W-:-:S03]  /*31830*/  LOP3.LUT R7, R7, R6, RZ, 0x3c, !PT ;  /* 0x0000000607077212 */ /* 0x008fc600078e3cff */
[----:B------:R2:W-:Y:S04]  /*31840*/  STL [R1+0x478], R5 ;  /* 0x0004780501007387 */ /* 0x0005e80000100800 */
[----:B------:R2:W-:Y:S01]  /*31850*/  STL [R1+0x488], R7 ;  /* 0x0004880701007387 */ /* 0x0005e20000100800 */
[----:B------:R-:W-:Y:S05]  /*31860*/  @P2 BRA `(.L_x_3841) ;  /* 0xfffffff400c42947 */ /* 0x000fea000383ffff */
.L_x_3805:
[----:B------:R-:W-:Y:S05]  /*31870*/  BSYNC B0 ;  /* 0x0000000000007941 */ /* 0x000fea0003800000 */
.L_x_3804:
        /* <DEDUP_REMOVED lines=9> */
[----:B----4-:R-:W-:-:S05]  /*31910*/  @P1 SHF.R.U32.HI R2, RZ, R3, R0 ;  /* 0x00000003ff021219 */ /* 0x010fca0000011600 */
[----:B------:R-:W-:Y:S02]  /*31920*/  IMAD.IADD R0, R17, 0x1, R2 ;  /* 0x0000000111007824 */ /* 0x000fe400078e0202 */
[----:B------:R-:W2:Y:S02]  /*31930*/  LDC.64 R2, c[0x0][0xad8] ;  /* 0x0002b600ff027b82 */ /* 0x000ea40000000a00 */
[----:B--2---:R-:W-:Y:S01]  /*31940*/  ISETP.GE.AND P2, PT, R3, 0x1, PT ;  /* 0x000000010300780c */ /* 0x004fe20003f46270 */
[----:B------:R-:W-:-:S12]  /*31950*/  IMAD.IADD R2, R0, 0x1, R2 ;  /* 0x0000000100027824 */ /* 0x000fd800078e0202 */
        /* <DEDUP_REMOVED lines=12> */
.L_x_3844:
[----:B------:R-:W-:-:S13]  /*31a20*/  ISETP.NE.AND P0, PT, R3, 0x1, PT ;  /* 0x000000010300780c */ /* 0x000fda0003f05270 */
[----:B-1----:R-:W1:Y:S02]  /*31a30*/  @P0 LDC.64 R4, c[0x0][0xae0] ;  /* 0x0002b800ff040b82 */ /* 0x002e640000000a00 */
[----:B-1----:R-:W-:-:S05]  /*31a40*/  @P0 IMAD.HI.U32 R4, R6, R4, RZ ;  /* 0x0000000406040227 */ /* 0x002fca00078e00ff */
[----:B------:R-:W-:-:S07]  /*31a50*/  @P0 SHF.R.U32.HI R6, RZ, R5, R4 ;  /* 0x00000005ff060219 */ /* 0x000fce0000011604 */
.L_x_3845:
[----:B------:R-:W-:Y:S05]  /*31a60*/  BSYNC B0 ;  /* 0x0000000000007941 */ /* 0x000fea0003800000 */
.L_x_3843:
[----:B------:R-:W-:-:S05]  /*31a70*/  IMAD R6, R6, R3, R3 ;  /* 0x0000000306067224 */ /* 0x000fca00078e0203 */
[----:B------:R-:W-:-:S07]  /*31a80*/  VIMNMX R2, R2, R6, PT ;  /* 0x0000000602027248 */ /* 0x000fce0003fe0100 */
.L_x_3842:
        /* <DEDUP_REMOVED lines=25> */
.L_x_3848:
[----:B------:R-:W-:-:S13]  /*31c20*/  ISETP.NE.AND P0, PT, R3, 0x1, PT ;  /* 0x000000010300780c */ /* 0x000fda0003f05270 */
[----:B-1----:R-:W1:Y:S02]  /*31c30*/  @P0 LDC.64 R4, c[0x0][0xae0] ;  /* 0x0002b800ff040b82 */ /* 0x002e640000000a00 */
[----:B-1----:R-:W-:-:S05]  /*31c40*/  @P0 IMAD.HI.U32 R4, R0, R4, RZ ;  /* 0x0000000400040227 */ /* 0x002fca00078e00ff */
[----:B------:R-:W-:-:S07]  /*31c50*/  @P0 SHF.R.U32.HI R0, RZ, R5, R4 ;  /* 0x00000005ff000219 */ /* 0x000fce0000011604 */
.L_x_3849:
[----:B------:R-:W-:Y:S05]  /*31c60*/  BSYNC B0 ;  /* 0x0000000000007941 */ /* 0x000fea0003800000 */
.L_x_3847:
[----:B------:R-:W-:-:S05]  /*31c70*/  IMAD R0, R0, R3, RZ ;  /* 0x0000000300007224 */ /* 0x000fca00078e02ff */
[----:B------:R-:W-:-:S07]  /*31c80*/  VIMNMX R2, R2, R0, !PT ;  /* 0x0000000002027248 */ /* 0x000fce0007fe0100 */
.L_x_3846:
        /* <DEDUP_REMOVED lines=13> */
[----:B------:R-:W-:Y:S01]  /*31d60*/  VOTEU.ANY UR4, UPT, PT ;  /* 0x0000000000047886 */ /* 0x000fe200038e0100 */
[----:B-1----:R-:W1:Y:S01]  /*31d70*/  LDC.64 R4, c[0x0][0xd60] ;  /* 0x00035800ff047b82 */ /* 0x002e620000000a00 */
[----:B------:R-:W2:Y:S08]  /*31d80*/  FLO.U32 R0, UR4 ;  /* 0x0000000400007d00 */ /* 0x000eb000080e0000 */
[----:B------:R-:W1:Y:S01]  /*31d90*/  POPC R2, UR4 ;  /* 0x0000000400027d09 */ /* 0x000e620008000000 */
[----:B--2---:R-:W-:-:S13]  /*31da0*/  ISETP.EQ.U32.AND P0, PT, R0, R3, PT ;  /* 0x000000030000720c */ /* 0x004fda0003f02070 */
[----:B-1----:R-:W2:Y:S01]  /*31db0*/  @P0 ATOMG.E.ADD.STRONG.GPU PT, R5, desc[UR42][R4.64], R2 ;  /* 0x00000002040509a8 */ /* 0x002ea200081ee1ea */
[----:B------:R-:W1:Y:S02]  /*31dc0*/  S2R R3, SR_LTMASK ;  /* 0x0000000000037919 */ /* 0x000e640000003900 */
[----:B-1----:R-:W-:-:S06]  /*31dd0*/  LOP3.LUT R3, R3, UR4, RZ, 0xc0, !PT ;  /* 0x0000000403037c12 */ /* 0x002fcc000f8ec0ff */
[----:B------:R-:W1:Y:S01]  /*31de0*/  POPC R3, R3 ;  /* 0x0000000300037309 */ /* 0x000e620000000000 */
[----:B--2---:R-:W1:Y:S02]  /*31df0*/  SHFL.IDX PT, R0, R5, R0, 0x1f ;  /* 0x00001f0005007589 */ /* 0x004e6400000e0000 */
[----:B-1----:R-:W-:Y:S01]  /*31e00*/  IADD3 R16, R0, UR39, R3 ;  /* 0x0000002700107c10 */ /* 0x002fe2000fffe003 */
[----:B------:R-:W-:Y:S06]  /*31e10*/  BRA `(.L_x_3852) ;  /* 0x0000004c001c7947 */ /* 0x000fec0003800000 */
.L_x_3851:
        /* <DEDUP_REMOVED lines=21> */
.L_x_3854:
[----:B------:R-:W-:Y:S05]  /*31f70*/  BSYNC B6 ;  /* 0x0000000000067941 */ /* 0x000fea0003800000 */
.L_x_3853:
        /* <DEDUP_REMOVED lines=20> */
.L_x_3857:
        /* <DEDUP_REMOVED lines=15> */
.L_x_3856:
[----:B------:R-:W-:Y:S05]  /*321b0*/  BSYNC B6 ;  /* 0x0000000000067941 */ /* 0x000fea0003800000 */
.L_x_3855:
        /* <DEDUP_REMOVED lines=8> */
[----:B------:R3:W4:Y:S02]  /*32240*/  @P0 LDG.E R7, desc[UR42][R2.64] ;  /* 0x0000002a02070981 */ /* 0x000724000c1e1900 */
[----:B---3--:R-:W3:Y:S02]  /*32250*/  LDC.64 R2, c[0x0][0x418] ;  /* 0x00010600ff027b82 */ /* 0x008ee40000000a00 */
[----:B---3--:R-:W-:Y:S01]  /*32260*/  LOP3.LUT P0, RZ, R2, UR4, RZ, 0xfc, !PT ;  /* 0x0000000402ff7c12 */ /* 0x008fe2000f80fcff */
[----:B------:R-:W-:-:S03]  /*32270*/  UMOV UR4, 0xffffffff ;  /* 0xffffffff00047882 */ /* 0x000fc60000000000 */
[----:B------:R-:W-:Y:S01]  /*32280*/  LOP3.LUT P0, RZ, R3, UR5, RZ, 0xfc, P0 ;  /* 0x0000000503ff7c12 */ /* 0x000fe2000800fcff */
[----:B--2---:R-:W-:Y:S01]  /*32290*/  VIADD R0, R17, 0xffffffff ;  /* 0xffffffff11007836 */ /* 0x004fe20000000000 */
        /* <DEDUP_REMOVED lines=9> */
.L_x_4023:
        /* <DEDUP_REMOVED lines=11> */
.L_x_4026:
[----:B------:R-:W-:Y:S05]  /*323e0*/  @!P6 BRA `(.L_x_3859) ;  /* 0x00000004000ce947 */ /* 0x000fea0003800000 */
[----:B------:R-:W-:-:S04]  /*323f0*/  ISETP.NE.U32.AND P0, PT, R2, RZ, PT ;  /* 0x000000ff0200720c */ /* 0x000fc80003f05070 */
[----:B------:R-:W-:-:S13]  /*32400*/  ISETP.NE.AND.EX P0, PT, R3, RZ, PT, P0 ;  /* 0x000000ff0300720c */ /* 0x000fda0003f05300 */
[----:B------:R-:W-:Y:S05]  /*32410*/  @!P0 BRA `(.L_x_3861) ;  /* 0x0000000000508947 */ /* 0x000fea0003800000 */
[----:B------:R-:W3:Y:S01]  /*32420*/  LDC R6, c[0x0][0x43c] ;  /* 0x00010f00ff067b82 */ /* 0x000ee20000000800 */
[----:B-1----:R-:W-:Y:S01]  /*32430*/  IMAD.MOV.U32 R9, RZ, RZ, R0 ;  /* 0x000000ffff097224 */ /* 0x002fe200078e0000 */
[----:B------:R-:W-:-:S03]  /*32440*/  ULDC.64 UR4, c[0x0][0x428] ;  /* 0x00010a0000047ab9 */ /* 0x000fc60000000a00 */
[----:B----4-:R-:W-:Y:S01]  /*32450*/  IMAD.MOV.U32 R0, RZ, RZ, R9 ;  /* 0x000000ffff007224 */ /* 0x010fe200078e0009 */
[----:B---3--:R-:W-:-:S13]  /*32460*/  ISETP.NE.AND P0, PT, R6, 0x1, PT ;  /* 0x000000010600780c */ /* 0x008fda0003f05270 */
[----:B------:R-:W1:Y:S02]  /*32470*/  @P0 LDC.64 R4, c[0x0][0x440] ;  /* 0x00011000ff040b82 */ /* 0x000e640000000a00 */
[----:B-1----:R-:W-:-:S05]  /*32480*/  @P0 IMAD.HI.U32 R4, R9, R4, RZ ;  /* 0x0000000409040227 */ /* 0x002fca00078e00ff */
        /* <DEDUP_REMOVED lines=13> */
.L_x_3861:
[----:B--2---:R-:W2:Y:S04]  /*32560*/  LDL R7, [R1+0x470] ;  /* 0x0004700001077983 */ /* 0x004ea80000100800 */
[----:B----4-:R-:W2:Y:S04]  /*32570*/  LDL R0, [R1+0x474] ;  /* 0x0004740001007983 */ /* 0x010ea80000100800 */
[----:B---3--:R-:W3:Y:S01]  /*32580*/  LDL R2, [R1+0x484] ;  /* 0x0004840001027983 */ /* 0x008ee20000100800 */
[----:B--2---:R-:W-:Y:S01]  /*32590*/  IMAD R0, R0, 0x8, R7 ;  /* 0x0000000800007824 */ /* 0x004fe200078e0207 */
[----:B---3--:R-:W-:-:S04]  /*325a0*/  SHF.L.U32 R2, R2, 0x1f, RZ ;  /* 0x0000001f02027819 */ /* 0x008fc800000006ff */
[----:B------:R-:W2:Y:S02]  /*325b0*/  SYNCS.PHASECHK.TRANS64.TRYWAIT P0, [R0+URZ+0x32440], R2 ;  /* 0x03244002000075a7 */ /* 0x000ea4000800017f */
[----:B--2---:R-:W-:Y:S05]  /*325c0*/  @!P0 BRA `(.L_x_3862) ;  /* 0x0000006800c08947 */ /* 0x004fea0003800000 */
.L_x_4027:
        /* <DEDUP_REMOVED lines=11> */
.L_x_3863:
[----:B------:R-:W3:Y:S04]  /*32680*/  LDL R6, [R1+0x470] ;  /* 0x0004700001067983 */ /* 0x000ee80000100800 */
[----:B-1----:R-:W3:Y:S04]  /*32690*/  LDL R5, [R1+0x474] ;  /* 0x0004740001057983 */ /* 0x002ee80000100800 */
        /* <DEDUP_REMOVED lines=24> */
.L_x_3859:
        /* <DEDUP_REMOVED lines=26> */
[----:B-1----:R-:W-:Y:S02]  /*329c0*/  IMAD.U32 R5, RZ, RZ, UR5 ;  /* 0x00000005ff057e24 */ /* 0x002fe4000f8e00ff */
[----:B------:R-:W-:Y:S02]  /*329d0*/  IMAD.U32 R6, RZ, RZ, UR6 ;  /* 0x00000006ff067e24 */ /* 0x000fe4000f8e00ff */
[----:B--2---:R-:W-:-:S02]  /*329e0*/  IMAD.U32 R7, RZ, RZ, UR7 ;  /* 0x00000007ff077e24 */ /* 0x004fc4000f8e00ff */
[----:B------:R-:W-:Y:S02]  /*329f0*/  IMAD.U32 R10, RZ, RZ, UR8 ;  /* 0x00000008ff0a7e24 */ /* 0x000fe4000f8e00ff */
[----:B0-----:R-:W-:Y:S02]  /*32a00*/  IMAD.U32 R11, RZ, RZ, UR9 ;  /* 0x00000009ff0b7e24 */ /* 0x001fe4000f8e00ff */
[----:B------:R-:W-:Y:S02]  /*32a10*/  IMAD.MOV.U32 R8, RZ, RZ, 0x70 ;  /* 0x00000070ff087424 */ /* 0x000fe400078e00ff */
[----:B------:R-:W-:Y:S02]  /*32a20*/  IMAD.MOV.U32 R12, RZ, RZ, 0x1 ;  /* 0x00000001ff0c7424 */ /* 0x000fe400078e00ff */
[----:B------:R-:W-:-:S07]  /*32a30*/  IMAD.MOV.U32 R13, RZ, RZ, RZ ;  /* 0x000000ffff0d7224 */ /* 0x000fce00078e00ff */
[----:B------:R-:W-:-:S07]  /*32a40*/  LEPC R20, `(.L_x_3865) ;  /* 0x000000001014794e */ /* 0x000fce0000000000 */
[----:B---34-:R-:W-:Y:S05]  /*32a50*/  CALL.ABS.NOINC R2 ;  /* 0x0000000002007343 */ /* 0x018fea0003c00000 */
.L_x_3865:
[----:B------:R-:W-:Y:S05]  /*32a60*/  BSYNC B6 ;  /* 0x0000000000067941 */ /* 0x000fea0003800000 */
.L_x_3864:
[----:B0-----:R-:W4:Y:S01]  /*32a70*/  LDL R11, [R1+0x498] ;  /* 0x00049800010b7983 */ /* 0x001f220000100800 */
[----:B--2---:R-:W0:Y:S01]  /*32a80*/  LDC R7, c[0x0][0x448] ;  /* 0x00011200ff077b82 */ /* 0x004e220000000800 */
[----:B------:R-:W-:Y:S01]  /*32a90*/  ULDC.64 UR4, c[0x0][0x298] ;  /* 0x0000a60000047ab9 */ /* 0x000fe20000000a00 */
[----:B------:R-:W-:Y:S01]  /*32aa0*/  ULDC.64 UR6, c[0x0][0x280] ;  /* 0x0000a00000067ab9 */ /* 0x000fe20000000a00 */
[----:B------:R-:W2:Y:S04]  /*32ab0*/  LDL R4, [R1+0x4b8] ;  /* 0x0004b80001047983 */ /* 0x000ea80000100800 */
[----:B------:R-:W2:Y:S04]  /*32ac0*/  LDL R10, [R1+0x4ac] ;  /* 0x0004ac00010a7983 */ /* 0x000ea80000100800 */
[----:B-1----:R-:W2:Y:S01]  /*32ad0*/  LDL R9, [R1+0x4c8] ;  /* 0x0004c80001097983 */ /* 0x002ea20000100800 */
[----:B------:R-:W1:Y:S01]  /*32ae0*/  S2R R2, SR_TID.X ;  /* 0x0000000000027919 */ /* 0x000e620000002100 */
[----:B---3--:R-:W3:Y:S02]  /*32af0*/  S2R R0, SR_TID.X ;  /* 0x0000000000007919 */ /* 0x008ee40000002100 */
[----:B------:R-:W2:Y:S01]  /*32b00*/  LDL R8, [R1+0x4cc] ;  /* 0x0004cc0001087983 */ /* 0x000ea20000100800 */
[----:B0-----:R-:W-:-:S03]  /*32b10*/  ISETP.NE.AND P0, PT, R7, 0x1, PT ;  /* 0x000000010700780c */ /* 0x001fc60003f05270 */
[----:B------:R-:W2:Y:S10]  /*32b20*/  LDL R6, [R1+0x4b4] ;  /* 0x0004b40001067983 */ /* 0x000eb40000100800 */
[----:B------:R-:W0:Y:S01]  /*32b30*/  @P0 LDC R3, c[0x0][0x450] ;  /* 0x00011400ff030b82 */ /* 0x000e220000000800 */
[----:B-1----:R-:W-:-:S04]  /*32b40*/  LOP3.LUT R2, R2, 0x7f, RZ, 0xc0, !PT ;  /* 0x0000007f02027812 */ /* 0x002fc800078ec0ff */
[----:B------:R-:W-:Y:S01]  /*32b50*/  SHF.R.U32.HI R2, RZ, 0x3, R2 ;  /* 0x00000003ff027819 */ /* 0x000fe20000011602 */
[----:B---3--:R-:W-:-:S05]  /*32b60*/  IMAD.SHL.U32 R0, R0, 0x10, RZ ;  /* 0x0000001000007824 */ /* 0x008fca00078e00ff */
[----:B------:R-:W-:Y:S02]  /*32b70*/  LOP3.LUT R0, R2, 0x70, R0, 0xf8, !PT ;  /* 0x0000007002007812 */ /* 0x000fe400078ef800 */
[----:B------:R-:W1:Y:S03]  /*32b80*/  @P0 LDC R2, c[0x0][0x44c] ;  /* 0x00011300ff020b82 */ /* 0x000e660000000800 */
[----:B----4-:R-:W-:-:S04]  /*32b90*/  IMAD.IADD R5, R0, 0x1, R11 ;  /* 0x0000000100057824 */ /* 0x010fc800078e020b */
[----:B-1----:R-:W-:-:S04]  /*32ba0*/  @P0 IMAD.HI.U32 R2, R5, R2, RZ ;  /* 0x0000000205020227 */ /* 0x002fc800078e00ff */
[----:B------:R-:W-:Y:S01]  /*32bb0*/  IMAD.MOV.U32 R0, RZ, RZ, R5 ;  /* 0x000000ffff007224 */ /* 0x000fe200078e0005 */
[----:B0-----:R-:W-:Y:S01]  /*32bc0*/  @P0 SHF.R.U32.HI R0, RZ, R3, R2 ;  /* 0x00000003ff000219 */ /* 0x001fe20000011602 */
[----:B--2---:R-:W-:-:S04]  /*32bd0*/  IMAD R2, R4, UR4, RZ ;  /* 0x0000000404027c24 */ /* 0x004fc8000f8e02ff */
        /* <DEDUP_REMOVED lines=42> */
[----:B------:R-:W0:Y:S04]  /*32e80*/  SHFL.IDX PT, R5, R3, RZ, 0x181f ;  /* 0x00181fff03057589 */ /* 0x000e2800000e0000 */
[----:B------:R-:W1:Y:S01]  /*32e90*/  SHFL.IDX PT, R4, R2, RZ, 0x181f ;  /* 0x00181fff02047589 */ /* 0x000e6200000e0000 */
[----:B--2---:R-:W-:-:S03]  /*32ea0*/  IMAD R0, R11, R7, RZ ;  /* 0x000000070b007224 */ /* 0x004fc600078e02ff */
[----:B------:R-:W-:Y:S01]  /*32eb0*/  SHFL.IDX PT, R7, R2, 0x1, 0x181f ;  /* 0x00381f0002077f89 */ /* 0x000fe200000e0000 */
[----:B---3--:R-:W-:-:S03]  /*32ec0*/  IMAD.IADD R8, R8, 0x1, R6 ;  /* 0x0000000108087824 */ /* 0x008fc600078e0206 */
[----:B------:R-:W2:Y:S01]  /*32ed0*/  SHFL.IDX PT, R6, R3, 0x1, 0x181f ;  /* 0x00381f0003067f89 */ /* 0x000ea200000e0000 */
[C---:B------:R-:W-:Y:S01]  /*32ee0*/  VIADD R11, R8.reuse, 0x10 ;  /* 0x00000010080b7836 */ /* 0x040fe20000000000 */
[-C--:B------:R-:W-:Y:S02]  /*32ef0*/  ISETP.GE.AND P1, PT, R8, R0.reuse, PT ;  /* 0x000000000800720c */ /* 0x080fe40003f26270 */
[----:B------:R-:W-:Y:S02]  /*32f00*/  STL [R1+0x498], R8 ;  /* 0x0004980801007387 */ /* 0x000fe40000100800 */
[----:B------:R-:W-:Y:S02]  /*32f10*/  ISETP.GE.AND P2, PT, R11, R0, PT ;  /* 0x000000000b00720c */ /* 0x000fe40003f46270 */
[----:B------:R3:W-:Y:S07]  /*32f20*/  STL [R1+0x4c0], R11 ;  /* 0x0004c00b01007387 */ /* 0x0007ee0000100800 */
[----:B0-----:R-:W-:Y:S01]  /*32f30*/  @!P1 LEA R5, P3, R10, R5, 0x1 ;  /* 0x000000050a059211 */ /* 0x001fe200078608ff */
[----:B---3--:R-:W-:-:S04]  /*32f40*/  VIADD R11, R8, 0x20 ;  /* 0x00000020080b7836 */ /* 0x008fc80000000000 */
        /* <DEDUP_REMOVED lines=8> */
[----:B------:R-:W-:Y:S01]  /*32fd0*/  @!P2 IMAD.X R4, RZ, RZ, R7, P1 ;  /* 0x000000ffff04a224 */ /* 0x000fe200008e0607 */
        /* <DEDUP_REMOVED lines=58> */
.L_x_4044:
[----:B0-----:R-:W3:Y:S04]  /*33380*/  LDL R2, [R1+0x498] ;  /* 0x0004980001027983 */ /* 0x001ee80000100800 */
[----:B------:R0:W5:Y:S01]  /*33390*/  LDL R8, [R1+0x470] ;  /* 0x0004700001087983 */ /* 0x0001620000100800 */
[----:B---3--:R-:W-:-:S05]  /*333a0*/  VIADD R2, R2, 0x70 ;  /* 0x0000007002027836 */ /* 0x008fca0000000000 */
[----:B------:R-:W-:Y:S01]  /*333b0*/  ISETP.GE.AND P1, PT, R2, R0, PT ;  /* 0x000000000200720c */ /* 0x000fe20003f26270 */
[----:B------:R1:W-:-:S12]  /*333c0*/  STL [R1+0x4e0], R2 ;  /* 0x0004e00201007387 */ /* 0x0003d80000100800 */
[----:B-1----:R-:W-:-:S05]  /*333d0*/  @!P1 LEA R2, P2, R10, R3, 0x1 ;  /* 0x000000030a029211 */ /* 0x002fca00078408ff */
[----:B--2---:R-:W-:-:S05]  /*333e0*/  @!P1 IMAD.X R3, RZ, RZ, R4, P2 ;  /* 0x000000ffff039224 */ /* 0x004fca00010e0604 */
[----:B------:R-:W-:Y:S01]  /*333f0*/  @!PT LDS RZ, [RZ] ;  /* 0x00000000fffff984 */ /* 0x000fe20000000800 */
[----:B------:R-:W-:Y:S01]  /*33400*/  @!PT LDS RZ, [RZ] ;  /* 0x00000000fffff984 */ /* 0x000fe20000000800 */
[----:B------:R-:W-:Y:S01]  /*33410*/  @!PT LDS RZ, [RZ] ;  /* 0x00000000fffff984 */ /* 0x000fe20000000800 */
[----:B------:R0:W-:Y:S01]  /*33420*/  @!P1 LDGSTS.E.BYPASS.LTC128B.128 [R9+0x1bc00], desc[UR42][R2.64], !P0 ;  /* 0x1bc0000002099fae */ /* 0x0001e2000c101d6a */
[----:B------:R-:W-:Y:S01]  /*33430*/  PLOP3.LUT P0, PT, PT, PT, PT, 0x80, 0x0 ;  /* 0x000000000000781c */ /* 0x000fe20003f0f070 */
[----:B------:R-:W-:-:S12]  /*33440*/  NOP ;  /* 0x0000000000007918 */ /* 0x000fd80000000000 */
.L_x_3867:
        /* <DEDUP_REMOVED lines=38> */
.L_x_3869:
[----:B------:R-:W-:Y:S05]  /*336b0*/  BSYNC B6 ;  /* 0x0000000000067941 */ /* 0x000fea0003800000 */
.L_x_3868:
        /* <DEDUP_REMOVED lines=61> */
[----:B------:R-:W-:Y:S04]  /*33a90*/  SHFL.IDX PT, R6, R0, RZ, 0x181f ;  /* 0x00181fff00067589 */ /* 0x000fe800000e0000 */
[----:B------:R-:W5:Y:S01]  /*33aa0*/  LDL.LU R12, [R1+0x4d4] ;  /* 0x0004d400010c7983 */ /* 0x000f620000300800 */
[----:B--2---:R-:W-:-:S03]  /*33ab0*/  IMAD R3, R10, R7, RZ ;  /* 0x000000070a037224 */ /* 0x004fc600078e02ff */
[----:B------:R-:W2:Y:S02]  /*33ac0*/  LDL.LU R10, [R1+0x4d0] ;  /* 0x0004d000010a7983 */ /* 0x000ea40000300800 */
[-C--:B---3--:R-:W-:Y:S02]  /*33ad0*/  ISETP.GE.AND P4, PT, R4, R3.reuse, PT ;  /* 0x000000030400720c */ /* 0x088fe40003f86270 */
[----:B------:R-:W0:Y:S01]  /*33ae0*/  SHFL.IDX PT, R4, R2, RZ, 0x181f ;  /* 0x00181fff02047589 */ /* 0x000e2200000e0000 */
[----:B----4-:R-:W-:-:S13]  /*33af0*/  ISETP.GE.AND P5, PT, R5, R3, PT ;  /* 0x000000030500720c */ /* 0x010fda0003fa6270 */
        /* <DEDUP_REMOVED lines=84> */
[----:B-1----:R0:W-:Y:S02]  /*34040*/  @!P4 LDGSTS.E.BYPASS.LTC128B.128 [R9+0x31400], desc[UR42][R4.64+0x180], !P0 ;  /* 0x314001800409cfae */ /* 0x0021e4000c101d6a */
.L_x_4062:
        /* <DEDUP_REMOVED lines=14> */
.L_x_3872:
[----:B------:R-:W-:Y:S05]  /*34130*/  BSYNC B0 ;  /* 0x0000000000007941 */ /* 0x000fea0003800000 */
.L_x_3871:
[----:B------:R3:W5:Y:S01]  /*34140*/  LDL R8, [R1+0x470] ;  /* 0x0004700001087983 */ /* 0x0007620000100800 */
[----:B------:R-:W-:Y:S01]  /*34150*/  PLOP3.LUT P0, PT, PT, PT, PT, 0x80, 0x0 ;  /* 0x000000000000781c */ /* 0x000fe20003f0f070 */
[----:B------:R-:W-:-:S12]  /*34160*/  NOP ;  /* 0x0000000000007918 */ /* 0x000fd80000000000 */
.L_x_3873:
[----:B0-----:R-:W4:Y:S01]  /*34170*/  LDL R2, [R1+0x470] ;  /* 0x0004700001027983 */ /* 0x001f220000100800 */
        /* <DEDUP_REMOVED lines=16> */
[----:B------:R-:W4:Y:S03]  /*34280*/  SYNCS.PHASECHK.TRANS64.TRYWAIT P0, [R2+URZ+0x32420], R0 ;  /* 0x03242000020075a7 */ /* 0x000f26000800017f */
[----:B0---4-:R-:W-:Y:S05]  /*34290*/  @!P0 BRA `(.L_x_3875) ;  /* 0x0000006400e08947 */ /* 0x011fea0003800000 */
.L_x_4063:
[----:B------:R-:W-:Y:S05]  /*342a0*/  BSYNC B0 ;  /* 0x0000000000007941 */ /* 0x000fea0003800000 */
.L_x_3874:
[----:B0-----:R-:W4:Y:S01]  /*342b0*/  LDL R2, [R1+0x49c] ;  /* 0x00049c0001027983 */ /* 0x001f220000100800 */
[----:B------:R-:W-:Y:S01]  /*342c0*/  BSSY B0, `(.L_x_3876) ;  /* 0x000005f000007945 */ /* 0x000fe20003800000 */
[----:B----4-:R-:W-:-:S13]  /*342d0*/  LOP3.LUT P0, RZ, R2, 0x1, RZ, 0xc0, !PT ;  /* 0x0000000102ff7812 */ /* 0x010fda000780c0ff */
[----:B------:R-:W-:Y:S05]  /*342e0*/  @!P0 BRA `(.L_x_3877) ;  /* 0x0000000400708947 */ /* 0x000fea0003800000 */
[----:B------:R-:W4:Y:S04]  /*342f0*/  LDL R2, [R1+0x470] ;  /* 0x0004700001027983 */ /* 0x000f280000100800 */
[----:B-1----:R-:W2:Y:S01]  /*34300*/  LDL R4, [R1+0x484] ;  /* 0x0004840001047983 */ /* 0x002ea20000100800 */
        /* <DEDUP_REMOVED lines=10> */
.L_x_4064:
[----:B------:R-:W-:Y:S05]  /*343b0*/  BSYNC B1 ;  /* 0x0000000000017941 */ /* 0x000fea0003800000 */
.L_x_3878:
        /* <DEDUP_REMOVED lines=9> */
.L_x_3881:
[----:B------:R-:W-:Y:S05]  /*34450*/  BSYNC B1 ;  /* 0x0000000000017941 */ /* 0x000fea0003800000 */
.L_x_3880:
[----:B------:R-:W2:Y:S04]  /*34460*/  LDL R5, [R1+0x470] ;  /* 0x0004700001057983 */ /* 0x000ea80000100800 */
[----:B0-----:R-:W2:Y:S04]  /*34470*/  LDL R0, [R1+0x474] ;  /* 0x0004740001007983 */ /* 0x001ea80000100800 */
        /* <DEDUP_REMOVED lines=12> */
.L_x_3882:
        /* <DEDUP_REMOVED lines=15> */
.L_x_3883:
        /* <DEDUP_REMOVED lines=15> */
.L_x_3884:
        /* <DEDUP_REMOVED lines=15> */
.L_x_3885:
        /* <DEDUP_REMOVED lines=10> */
.L_x_3877:
[----:B------:R-:W-:Y:S05]  /*348b0*/  BSYNC B0 ;  /* 0x0000000000007941 */ /* 0x000fea0003800000 */
.L_x_3876:
[----:B-1----:R-:W4:Y:S04]  /*348c0*/  LDL R4, [R1+0x4a0] ;  /* 0x0004a00001047983 */ /* 0x002f280000100800 */
[----:B------:R-:W2:Y:S01]  /*348d0*/  LDL R5, [R1+0x494] ;  /* 0x0004940001057983 */ /* 0x000ea20000100800 */
[----:B------:R-:W-:Y:S01]  /*348e0*/  BSSY B0, `(.L_x_3886) ;  /* 0x00001ff000007945 */ /* 0x000fe20003800000 */
[----:B----4-:R-:W-:-:S05]  /*348f0*/  VIADD R0, R4, 0xfffffffe ;  /* 0xfffffffe04007836 */ /* 0x010fca0000000000 */
[----:B--2---:R-:W-:-:S13]  /*34900*/  ISETP.GE.AND P0, PT, R0, R5, PT ;  /* 0x000000050000720c */ /* 0x004fda0003f06270 */
        /* <DEDUP_REMOVED lines=9> */
[----:B------:R-:W2:Y:S04]  /*349a0*/  LDL.LU R4, [R1+0x474] ;  /* 0x0004740001047983 */ /* 0x000ea80000300800 */
[----:B------:R-:W4:Y:S04]  /*349b0*/  LDL.LU R7, [R1+0x484] ;  /* 0x0004840001077983 */ /* 0x000f280000300800 */
[----:B------:R-:W3:Y:S01]  /*349c0*/  LDL R5, [R1+0x49c] ;  /* 0x00049c0001057983 */ /* 0x000ee20000100800 */
[----:B------:R-:W-:Y:S01]  /*349d0*/  BSSY B1, `(.L_x_3890) ;  /* 0x000009f000017945 */ /* 0x000fe20003800000 */
[----:B--2---:R-:W-:-:S05]  /*349e0*/  VIADD R2, R4, 0x1 ;  /* 0x0000000104027836 */ /* 0x004fca0000000000 */
[----:B------:R-:W-:-:S04]  /*349f0*/  ISETP.NE.AND P0, PT, R2, 0x2, PT ;  /* 0x000000020200780c */ /* 0x000fc80003f05270 */
[----:B------:R-:W-:Y:S02]  /*34a00*/  SEL R3, RZ, 0x1, P0 ;  /* 0x00000001ff037807 */ /* 0x000fe40000000000 */
[----:B-----5:R-:W-:Y:S02]  /*34a10*/  SEL R8, R2, RZ, P0 ;  /* 0x000000ff02087207 */ /* 0x020fe40000000000 */
[----:B----4-:R-:W-:-:S03]  /*34a20*/  LOP3.LUT R7, R7, R3, RZ, 0x3c, !PT ;  /* 0x0000000307077212 */ /* 0x010fc600078e3cff */
[----:B------:R0:W-:Y:S04]  /*34a30*/  STL [R1+0x474], R8 ;  /* 0x0004740801007387 */ /* 0x0001e80000100800 */
[----:B------:R0:W-:Y:S01]  /*34a40*/  STL [R1+0x484], R7 ;  /* 0x0004840701007387 */ /* 0x0001e20000100800 */
[----:B---3--:R-:W-:-:S13]  /*34a50*/  LOP3.LUT P2, RZ, R5, 0x1, RZ, 0xc0, !PT ;  /* 0x0000000105ff7812 */ /* 0x008fda000784c0ff */
        /* <DEDUP_REMOVED lines=24> */
.L_x_3892:
[----:B------:R-:W2:Y:S01]  /*34be0*/  LDL R2, [R1+0x470] ;  /* 0x0004700001027983 */ /* 0x000ea20000100800 */
[----:B0-----:R-:W-:Y:S01]  /*34bf0*/  SHF.L.U32 R5, R7, 0x1f, RZ ;  /* 0x0000001f07057819 */ /* 0x001fe200000006ff */
[----:B------:R-:W0:Y:S01]  /*34c00*/  S2R R3, SR_TID.X ;  /* 0x0000000000037919 */ /* 0x000e220000002100 */
[----:B------:R-:W-:Y:S01]  /*34c10*/  BSSY B3, `(.L_x_3893) ;  /* 0x0000006000037945 */ /* 0x000fe20003800000 */
[----:B0-----:R-:W-:-:S04]  /*34c20*/  LOP3.LUT R3, R3, 0x7f, RZ, 0xc0, !PT ;  /* 0x0000007f03037812 */ /* 0x001fc800078ec0ff */
[----:B------:R-:W-:Y:S01]  /*34c30*/  ISETP.NE.AND P1, PT, R3, RZ, PT ;  /* 0x000000ff0300720c */ /* 0x000fe20003f25270 */
[----:B--2---:R-:W-:-:S04]  /*34c40*/  IMAD R2, R8, 0x8, R2 ;  /* 0x0000000808027824 */ /* 0x004fc800078e0202 */
[----:B------:R-:W0:Y:S02]  /*34c50*/  SYNCS.PHASECHK.TRANS64.TRYWAIT P0, [R2+URZ+0x32440], R5 ;  /* 0x03244005020075a7 */ /* 0x000e24000800017f */
[----:B0-----:R-:W-:Y:S06]  /*34c60*/  @!P0 BRA `(.L_x_3894) ;  /* 0x0000005c00988947 */ /* 0x001fec0003800000 */
.L_x_4065:
[----:B------:R-:W-:Y:S05]  /*34c70*/  BSYNC B3 ;  /* 0x0000000000037941 */ /* 0x000fea0003800000 */
.L_x_3893:
        /* <DEDUP_REMOVED lines=9> */
.L_x_3896:
[----:B------:R-:W-:Y:S05]  /*34d10*/  BSYNC B3 ;  /* 0x0000000000037941 */ /* 0x000fea0003800000 */
.L_x_3895:
        /* <DEDUP_REMOVED lines=14> */
.L_x_3897:
        /* <DEDUP_REMOVED lines=13> */
.L_x_4066:
[----:B------:R-:W-:Y:S05]  /*34ed0*/  BSYNC B3 ;  /* 0x0000000000037941 */ /* 0x000fea0003800000 */
.L_x_3898:
        /* <DEDUP_REMOVED lines=11> */
.L_x_3901:
[----:B------:R-:W-:Y:S05]  /*34f90*/  BSYNC B3 ;  /* 0x0000000000037941 */ /* 0x000fea0003800000 */
.L_x_3900:
        /* <DEDUP_REMOVED lines=11> */
.L_x_3902:
        /* <DEDUP_REMOVED lines=15> */
.L_x_3903:
        /* <DEDUP_REMOVED lines=15> */
.L_x_3904:
        /* <DEDUP_REMOVED lines=15> */
.L_x_3905:
        /* <DEDUP_REMOVED lines=10> */
.L_x_3891:
[----:B------:R-:W-:Y:S05]  /*353c0*/  BSYNC B1 ;  /* 0x0000000000017941 */ /* 0x000fea0003800000 */
.L_x_3890:
[----:B------:R-:W2:Y:S02]  /*353d0*/  LDL R4, [R1+0x4a0] ;  /* 0x0004a00001047983 */ /* 0x000ea40000100800 */
[----:B--2---:R-:W-:-:S07]  /*353e0*/  VIADD R0, R4, 0xfffffffd ;  /* 0xfffffffd04007836 */ /* 0x004fce0000000000 */
.L_x_3889:
[----:B------:R-:W-:Y:S05]  /*353f0*/  BSYNC B2 ;  /* 0x0000000000027941 */ /* 0x000fea0003800000 */
.L_x_3888:
[----:B------:R-:W2:Y:S01]  /*35400*/  LDL.LU R2, [R1+0x4a0] ;  /* 0x0004a00001027983 */ /* 0x000ea20000300800 */
[----:B------:R-:W-:Y:S01]  /*35410*/  VIADD R6, R6, 0xfffffffe ;  /* 0xfffffffe06067836 */ /* 0x000fe20000000000 */
[----:B--2---:R-:W-:-:S04]  /*35420*/  LOP3.LUT R2, RZ, R2, RZ, 0x33, !PT ;  /* 0x00000002ff027212 */ /* 0x004fc800078e33ff */
[----:B------:R-:W-:-:S13]  /*35430*/  ISETP.NE.AND P0, PT, R6, R2, PT ;  /* 0x000000020600720c */ /* 0x000fda0003f05270 */
[----:B------:R-:W-:Y:S05]  /*35440*/  @!P0 BRA `(.L_x_3887) ;  /* 0x0000001400208947 */ /* 0x000fea0003800000 */
.L_x_3938:
[----:B------:R-:W2:Y:S04]  /*35450*/  LDL R4, [R1+0x49c] ;  /* 0x00049c0001047983 */ /* 0x000ea80000100800 */
[----:B------:R-:W4:Y:S04]  /*35460*/  LDL.LU R3, [R1+0x474] ;  /* 0x0004740001037983 */ /* 0x000f280000300800 */
[----:B------:R-:W3:Y:S01]  /*35470*/  LDL.LU R2, [R1+0x484] ;  /* 0x0004840001027983 */ /* 0x000ee20000300800 */
[----:B------:R-:W-:Y:S05]  /*35480*/  YIELD ;  /* 0x0000000000007946 */ /* 0x000fea0003800000 */
[----:B------:R-:W-:Y:S01]  /*35490*/  BSSY B1, `(.L_x_3906) ;  /* 0x000009c000017945 */ /* 0x000fe20003800000 */
[----:B--2---:R-:W-:Y:S01]  /*354a0*/  LOP3.LUT P1, RZ, R4, 0x1, RZ, 0xc0, !PT ;  /* 0x0000000104ff7812 */ /* 0x004fe2000782c0ff */
[----:B----4-:R-:W-:-:S05]  /*354b0*/  VIADD R7, R3, 0x1 ;  /* 0x0000000103077836 */ /* 0x010fca0000000000 */
        /* <DEDUP_REMOVED lines=29> */
.L_x_3908:
        /* <DEDUP_REMOVED lines=9> */
.L_x_4067:
[----:B------:R-:W-:Y:S05]  /*35720*/  BSYNC B2 ;  /* 0x0000000000027941 */ /* 0x000fea0003800000 */
.L_x_3909:
        /* <DEDUP_REMOVED lines=9> */
.L_x_3912:
[----:B------:R-:W-:Y:S05]  /*357c0*/  BSYNC B2 ;  /* 0x0000000000027941 */ /* 0x000fea0003800000 */
.L_x_3911:
        /* <DEDUP_REMOVED lines=13> */
.L_x_3913:
        /* <DEDUP_REMOVED lines=13> */
.L_x_4068:
[----:B------:R-:W-:Y:S05]  /*35970*/  BSYNC B2 ;  /* 0x0000000000027941 */ /* 0x000fea0003800000 */
.L_x_3914:
        /* <DEDUP_REMOVED lines=11> */
.L_x_3917:
[----:B------:R-:W-:Y:S05]  /*35a30*/  BSYNC B2 ;  /* 0x0000000000027941 */ /* 0x000fea0003800000 */
.L_x_3916:
        /* <DEDUP_REMOVED lines=10> */
.L_x_3918:
        /* <DEDUP_REMOVED lines=15> */
.L_x_3919:
        /* <DEDUP_REMOVED lines=15> */
.L_x_3920:
        /* <DEDUP_REMOVED lines=15> */
.L_x_3921:
        /* <DEDUP_REMOVED lines=10> */
.L_x_3907:
[----:B------:R-:W-:Y:S05]  /*35e50*/  BSYNC B1 ;  /* 0x0000000000017941 */ /* 0x000fea0003800000 */
.L_x_3906:
        /* <DEDUP_REMOVED lines=36> */
.L_x_3924:
        /* <DEDUP_REMOVED lines=9> */
.L_x_4069:
[----:B------:R-:W-:Y:S05]  /*36130*/  BSYNC B2 ;  /* 0x0000000000027941 */ /* 0x000fea0003800000 */
.L_x_3925:
        /* <DEDUP_REMOVED lines=9> */
.L_x_3928:
[----:B------:R-:W-:Y:S05]  /*361d0*/  BSYNC B2 ;  /* 0x0000000000027941 */ /* 0x000fea0003800000 */
.L_x_3927:
        /* <DEDUP_REMOVED lines=14> */
.L_x_3929:
        /* <DEDUP_REMOVED lines=13> */
.L_x_4070:
[----:B------:R-:W-:Y:S05]  /*36390*/  BSYNC B2 ;  /* 0x0000000000027941 */ /* 0x000fea0003800000 */
.L_x_3930:
        /* <DEDUP_REMOVED lines=11> */
.L_x_3933:
[----:B------:R-:W-:Y:S05]  /*36450*/  BSYNC B2 ;  /* 0x0000000000027941 */ /* 0x000fea0003800000 */
.L_x_3932:
        /* <DEDUP_REMOVED lines=11> */
.L_x_3934:
        /* <DEDUP_REMOVED lines=15> */
.L_x_3935:
        /* <DEDUP_REMOVED lines=15> */
.L_x_3936:
        /* <DEDUP_REMOVED lines=15> */
.L_x_3937:
        /* <DEDUP_REMOVED lines=10> */
.L_x_3923:
[----:B------:R-:W-:Y:S05]  /*36880*/  BSYNC B1 ;  /* 0x0000000000017941 */ /* 0x000fea0003800000 */
.L_x_3922:
[----:B------:R-:W2:Y:S01]  /*36890*/  LDL R5, [R1+0x494] ;  /* 0x0004940001057983 */ /* 0x000ea20000100800 */
[----:B------:R-:W-:Y:S01]  /*368a0*/  VIADD R0, R0, 0xfffffffe ;  /* 0xfffffffe00007836 */ /* 0x000fe20000000000 */
[----:B--2---:R-:W-:-:S13]  /*368b0*/  ISETP.GT.AND P0, PT, R6, R5, PT ;  /* 0x000000050600720c */ /* 0x004fda0003f04270 */
[----:B------:R-:W-:Y:S05]  /*368c0*/  @P0 BRA `(.L_x_3938) ;  /* 0xffffffe800e00947 */ /* 0x000fea000383ffff */
.L_x_3887:
[----:B------:R-:W-:Y:S05]  /*368d0*/  BSYNC B0 ;  /* 0x0000000000007941 */ /* 0x000fea0003800000 */
.L_x_3886:
[----:B------:R-:W2:Y:S04]  /*368e0*/  LDL.LU R4, [R1+0x474] ;  /* 0x0004740001047983 */ /* 0x000ea80000300800 */
[----:B------:R-:W4:Y:S01]  /*368f0*/  LDL.LU R3, [R1+0x484] ;  /* 0x0004840001037983 */ /* 0x000f220000300800 */
[----:B------:R-:W0:Y:S01]  /*36900*/  S2R R2, SR_TID.X ;  /* 0x0000000000027919 */ /* 0x000e220000002100 */
[----:B------:R-:W-:Y:S01]  /*36910*/  BSSY B0, `(.L_x_3939) ;  /* 0x0000015000007945 */ /* 0x000fe20003800000 */
[----:B0-----:R-:W-:-:S04]  /*36920*/  LOP3.LUT R2, R2, 0x7f, RZ, 0xc0, !PT ;  /* 0x0000007f02027812 */ /* 0x001fc800078ec0ff */
[----:B------:R-:W-:Y:S01]  /*36930*/  ISETP.NE.AND P1, PT, R2, RZ, PT ;  /* 0x000000ff0200720c */ /* 0x000fe20003f25270 */
[----:B--2---:R-:W-:-:S05]  /*36940*/  VIADD R0, R4, 0x1 ;  /* 0x0000000104007836 */ /* 0x004fca0000000000 */
[----:B------:R-:W-:-:S04]  /*36950*/  ISETP.NE.AND P0, PT, R0, 0x2, PT ;  /* 0x000000020000780c */ /* 0x000fc80003f05270 */
[----:B------:R-:W-:-:S04]  /*36960*/  SEL R2, RZ, 0x1, P0 ;  /* 0x00000001ff027807 */ /* 0x000fc80000000000 */
[----:B----4-:R-:W-:-:S05]  /*36970*/  LOP3.LUT R3, R3, R2, RZ, 0x3c, !PT ;  /* 0x0000000203037212 */ /* 0x010fca00078e3cff */
[----:B------:R0:W-:Y:S01]  /*36980*/  STL [R1+0x484], R3 ;  /* 0x0004840301007387 */ /* 0x0001e20000100800 */
[----:B------:R-:W-:Y:S05]  /*36990*/  @P1 BRA `(.L_x_3940) ;  /* 0x0000000000301947 */ /* 0x000fea0003800000 */
[----:B0-----:R-:W0:Y:S01]  /*369a0*/  S2R R3, SR_LANEID ;  /* 0x0000000000037919 */ /* 0x001e220000000000 */
        /* <DEDUP_REMOVED lines=10> */
[----:B0-----:R-:W-:-:S07]  /*36a50*/  IADD3 R16, R2, UR39, R7 ;  /* 0x0000002702107c10 */ /* 0x001fce000fffe007 */
.L_x_3940:
[----:B------:R-:W-:Y:S05]  /*36a60*/  BSYNC B0 ;  /* 0x0000000000007941 */ /* 0x000fea0003800000 */
.L_x_3939:
[----:B------:R-:W-:-:S05]  /*36a70*/  SEL R0, R0, RZ, P0 ;  /* 0x000000ff00007207 */ /* 0x000fca0000000000 */
[----:B------:R1:W-:Y:S02]  /*36a80*/  STL [R1+0x474], R0 ;  /* 0x0004740001007387 */ /* 0x0003e40000100800 */
.L_x_3852:
[----:B------:R-:W-:Y:S05]  /*36a90*/  BSYNC B7 ;  /* 0x0000000000077941 */ /* 0x000fea0003800000 */
.L_x_3850:
[----:B-1----:R-:W2:Y:S02]  /*36aa0*/  LDL R0, [R1+0x49c] ;  /* 0x00049c0001007983 */ /* 0x002ea40000100800 */
[----:B--2---:R-:W-:-:S13]  /*36ab0*/  LOP3.LUT P0, RZ, R0, 0x40, RZ, 0xc0, !PT ;  /* 0x0000004000ff7812 */ /* 0x004fda000780c0ff */
[----:B------:R-:W-:Y:S05]  /*36ac0*/  @!P0 BRA `(.L_x_3941) ;  /* 0x0000000000288947 */ /* 0x000fea0003800000 */
[----:B------:R-:W-:Y:S05]  /*36ad0*/  WARPSYNC.ALL ;  /* 0x0000000000007948 */ /* 0x000fea0003800000 */
[----:B------:R-:W1:Y:S08]  /*36ae0*/  S2UR UR5, SR_CgaCtaId ;  /* 0x00000000000579c3 */ /* 0x000e700000008800 */
[----:B------:R-:W-:Y:S06]  /*36af0*/  BAR.SYNC.DEFER_BLOCKING 0x5, 0x180 ;  /* 0x0146000000007b1d */ /* 0x000fec0000010000 */
[----:B------:R-:W-:-:S02]  /*36b00*/  UMOV UR4, 0x400 ;  /* 0x0000040000047882 */ /* 0x000fc40000000000 */
[----:B-1----:R-:W-:-:S06]  /*36b10*/  ULEA UR4, UR5, UR4, 0x18 ;  /* 0x0000000405047291 */ /* 0x002fcc000f8ec03f */
[----:B------:R-:W-:-:S05]  /*36b20*/  IMAD.U32 R0, RZ, RZ, UR4 ;  /* 0x00000004ff007e24 */ /* 0x000fca000f8e00ff */
[----:B------:R1:W2:Y:S04]  /*36b30*/  LDS.128 R16, [R0+0x324d0] ;  /* 0x0324d00000107984 */ /* 0x0002a80000000c00 */
[----:B------:R1:W-:Y:S01]  /*36b40*/  STL [R1+0x470], R0 ;  /* 0x0004700001007387 */ /* 0x0003e20000100800 */
[----:B------:R-:W-:Y:S06]  /*36b50*/  BAR.ARV 0x4, 0x180 ;  /* 0x0106000000007b1d */ /* 0x000fec0000002000 */
[----:B------:R-:W-:Y:S05]  /*36b60*/  BRA `(.L_x_3942) ;  /* 0x0000000800d87947 */ /* 0x000fea0003800000 */
.L_x_3941:
[----:B------:R-:W1:Y:S01]  /*36b70*/  S2R R0, SR_TID.X ;  /* 0x0000000000007919 */ /* 0x000e620000002100 */
[----:B------:R-:W-:Y:S01]  /*36b80*/  UMOV UR4, 0xffffffff ;  /* 0xffffffff00047882 */ /* 0x000fe20000000000 */
[----:B-1----:R-:W-:-:S04]  /*36b90*/  LOP3.LUT R6, R0, 0x1f, RZ, 0xc0, !PT ;  /* 0x0000001f00067812 */ /* 0x002fc800078ec0ff */
        /* <DEDUP_REMOVED lines=19> */
[----:B------:R-:W-:Y:S04]  /*36cd0*/  SHFL.IDX PT, R0, R16, RZ, 0x1f ;  /* 0x00001fff10007589 */ /* 0x000fe800000e0000 */
        /* <DEDUP_REMOVED lines=13> */
.L_x_4080:
[----:B------:R-:W-:Y:S02]  /*36db0*/  ULDC UR4, c[0x0][0xd38] ;  /* 0x00034e0000047ab9 */ /* 0x000fe40000000800 */
[----:B------:R-:W-:-:S04]  /*36dc0*/  IMAD.U32 R4, RZ, RZ, UR4 ;  /* 0x00000004ff047e24 */ /* 0x000fc8000f8e00ff */
[----:B-1----:R-:W-:-:S04]  /*36dd0*/  IMAD R16, R16, R4, RZ ;  /* 0x0000000410107224 */ /* 0x002fc800078e02ff */
[----:B------:R-:W-:-:S05]  /*36de0*/  IMAD.IADD R5, R5, 0x1, R16 ;  /* 0x0000000105057824 */ /* 0x000fca00078e0210 */
[----:B------:R-:W-:-:S13]  /*36df0*/  ISETP.GT.AND P6, PT, R5, R0, PT ;  /* 0x000000000500720c */ /* 0x000fda0003fc4270 */
[----:B------:R-:W-:Y:S05]  /*36e00*/  @P6 BRA `(.L_x_3944) ;  /* 0x00000000009c6947 */ /* 0x000fea0003800000 */
.L_x_3949:
[----:B0-----:R-:W0:Y:S01]  /*36e10*/  LDC R2, c[0x0][0xd3c] ;  /* 0x00034f00ff027b82 */ /* 0x001e220000000800 */
[----:B------:R-:W-:-:S05]  /*36e20*/  VIADD R19, R19, 0x1f ;  /* 0x0000001f13137836 */ /* 0x000fca0000000000 */
[----:B0-----:R-:W-:-:S13]  /*36e30*/  ISETP.GE.AND P6, PT, R19, R2, PT ;  /* 0x000000021300720c */ /* 0x001fda0003fc6270 */
[----:B------:R-:W-:Y:S05]  /*36e40*/  @P6 BRA `(.L_x_3945) ;  /* 0x0000000400d46947 */ /* 0x000fea0003800000 */
[----:B------:R-:W0:Y:S01]  /*36e50*/  S2R R3, SR_TID.X ;  /* 0x0000000000037919 */ /* 0x000e220000002100 */
[----:B------:R-:W-:Y:S01]  /*36e60*/  BSSY B0, `(.L_x_3946) ;  /* 0x0000009000007945 */ /* 0x000fe20003800000 */
[----:B0-----:R-:W-:-:S05]  /*36e70*/  LOP3.LUT R3, R3, 0x1f, RZ, 0xc0, !PT ;  /* 0x0000001f03037812 */ /* 0x001fca00078ec0ff */
[----:B------:R-:W-:Y:S02]  /*36e80*/  IMAD.IADD R4, R19, 0x1, R3 ;  /* 0x0000000113047824 */ /* 0x000fe400078e0203 */
[----:B------:R-:W-:-:S03]  /*36e90*/  IMAD.MOV.U32 R3, RZ, RZ, RZ ;  /* 0x000000ffff037224 */ /* 0x000fc600078e00ff */
[----:B------:R-:W-:-:S13]  /*36ea0*/  ISETP.GE.OR P6, PT, R4, R2, !P0 ;  /* 0x000000020400720c */ /* 0x000fda00047c6670 */
[----:B------:R-:W-:Y:S05]  /*36eb0*/  @P6 BRA `(.L_x_3947) ;  /* 0x00000000000c6947 */ /* 0x000fea0003800000 */
[----:B------:R-:W0:Y:S02]  /*36ec0*/  LDC.64 R2, c[0x0][0xd80] ;  /* 0x00036000ff027b82 */ /* 0x000e240000000a00 */
[----:B0-----:R-:W-:-:S06]  /*36ed0*/  IMAD.WIDE R2, R4, 0x4, R2 ;  /* 0x0000000404027825 */ /* 0x001fcc00078e0202 */
[----:B------:R0:W5:Y:S02]  /*36ee0*/  LDG.E R3, desc[UR42][R2.64] ;  /* 0x0000002a02037981 */ /* 0x000164000c1e1900 */
.L_x_3947:
[----:B------:R-:W-:Y:S05]  /*36ef0*/  BSYNC B0 ;  /* 0x0000000000007941 */ /* 0x000fea0003800000 */
.L_x_3946:
        /* <DEDUP_REMOVED lines=18> */
.L_x_4088:
[----:B------:R-:W-:Y:S02]  /*37020*/  ULDC UR4, c[0x0][0xd38] ;  /* 0x00034e0000047ab9 */ /* 0x000fe40000000800 */
[----:B------:R-:W-:-:S04]  /*37030*/  IMAD.U32 R4, RZ, RZ, UR4 ;  /* 0x00000004ff047e24 */ /* 0x000fc8000f8e00ff */
[----:B-1----:R-:W-:-:S04]  /*37040*/  IMAD R16, R16, R4, RZ ;  /* 0x0000000410107224 */ /* 0x002fc800078e02ff */
[----:B------:R-:W-:-:S05]  /*37050*/  IMAD.IADD R5, R16, 0x1, R5 ;  /* 0x0000000110057824 */ /* 0x000fca00078e0205 */
[----:B------:R-:W-:-:S13]  /*37060*/  ISETP.GT.AND P6, PT, R5, R0, PT ;  /* 0x000000000500720c */ /* 0x000fda0003fc4270 */
[----:B------:R-:W-:Y:S05]  /*37070*/  @!P6 BRA `(.L_x_3949) ;  /* 0xfffffffc0064e947 */ /* 0x000fea000383ffff */
.L_x_3944:
        /* <DEDUP_REMOVED lines=8> */
.L_x_4092:
[----:B------:R-:W-:Y:S01]  /*37100*/  ISETP.NE.AND P0, PT, R5, RZ, PT ;  /* 0x000000ff0500720c */ /* 0x000fe20003f05270 */
[----:B------:R-:W-:-:S12]  /*37110*/  IMAD.MOV.U32 R5, RZ, RZ, RZ ;  /* 0x000000ffff057224 */ /* 0x000fd800078e00ff */
[----:B------:R-:W-:Y:S05]  /*37120*/  @!P0 BRA `(.L_x_3951) ;  /* 0x0000000000148947 */ /* 0x000fea0003800000 */
[----:B------:R-:W-:Y:S01]  /*37130*/  UMOV UR4, 0xffffffff ;  /* 0xffffffff00047882 */ /* 0x000fe20000000000 */
[----:B------:R-:W-:Y:S02]  /*37140*/  VIADD R12, R6, 0xffffffff ;  /* 0xffffffff060c7836 */ /* 0x000fe40000000000 */
[----:B------:R-:W-:Y:S05]  /*37150*/  BRA.DIV UR4, `(.L_x_3952) ;  /* 0x0000004604307947 */ /* 0x000fea000b800000 */
[----:B0-----:R0:W4:Y:S02]  /*37160*/  SHFL.IDX PT, R2, R2, R12, 0x1f ;  /* 0x00001f0c02027589 */ /* 0x00112400000e0000 */
.L_x_4095:
[----:B----4-:R-:W-:-:S07]  /*37170*/  IMAD.MOV.U32 R5, RZ, RZ, R2 ;  /* 0x000000ffff057224 */ /* 0x010fce00078e0002 */
.L_x_3951:
        /* <DEDUP_REMOVED lines=35> */
[----:B------:R-:W-:-:S04]  /*373b0*/  VIADDMNMX R4, R3, R4, R7, PT ;  /* 0x0000000403047246 */ /* 0x000fc80003800107 */
        /* <DEDUP_REMOVED lines=19> */
[C---:B------:R-:W-:Y:S01]  /*374f0*/  LOP3.LUT R3, R0.reuse, R4, RZ, 0x3c, !PT ;  /* 0x0000000400037212 */ /* 0x040fe200078e3cff */
[----:B------:R-:W-:-:S03]  /*37500*/  IMAD.IADD R0, R0, 0x1, R5 ;  /* 0x0000000100007824 */ /* 0x000fc600078e0205 */
        /* <DEDUP_REMOVED lines=9> */
.L_x_3945:
[----:B------:R-:W-:Y:S01]  /*375a0*/  UMOV UR4, URZ ;  /* 0x0000003f00047c82 */ /* 0x000fe20008000000 */
[----:B------:R-:W-:Y:S01]  /*375b0*/  UMOV UR5, URZ ;  /* 0x0000003f00057c82 */ /* 0x000fe20008000000 */
[----:B------:R-:W-:Y:S01]  /*375c0*/  ULDC UR6, c[0x0][0xd3c] ;  /* 0x00034f0000067ab9 */ /* 0x000fe20000000800 */
[----:B------:R-:W-:Y:S02]  /*375d0*/  IMAD.MOV.U32 R16, RZ, RZ, R0 ;  /* 0x000000ffff107224 */ /* 0x000fe400078e0000 */
[----:B------:R-:W-:Y:S02]  /*375e0*/  IMAD.U32 R17, RZ, RZ, UR4 ;  /* 0x00000004ff117e24 */ /* 0x000fe4000f8e00ff */
[----:B------:R-:W-:Y:S02]  /*375f0*/  IMAD.U32 R18, RZ, RZ, UR5 ;  /* 0x00000005ff127e24 */ /* 0x000fe4000f8e00ff */
[----:B------:R-:W-:-:S07]  /*37600*/  IMAD.U32 R19, RZ, RZ, UR6 ;  /* 0x00000006ff137e24 */ /* 0x000fce000f8e00ff */
.L_x_3953:
        /* <DEDUP_REMOVED lines=12> */
.L_x_3942:
[----:B------:R-:W-:Y:S02]  /*376d0*/  ULDC UR4, c[0x0][0xd3c] ;  /* 0x00034f0000047ab9 */ /* 0x000fe40000000800 */
[----:B--2---:R-:W-:-:S13]  /*376e0*/  ISETP.GE.AND P0, PT, R19, UR4, PT ;  /* 0x0000000413007c0c */ /* 0x004fda000bf06270 */
[----:B------:R-:W-:Y:S05]  /*376f0*/  @!P0 BRA `(.L_x_3954) ;  /* 0xffffff8000f08947 */ /* 0x000fea000383ffff */
[----:B------:R-:W-:Y:S05]  /*37700*/  BSYNC B8 ;  /* 0x0000000000087941 */ /* 0x000fea0003800000 */
.L_x_3792:
[----:B-1----:R-:W2:Y:S01]  /*37710*/  LDL.LU R0, [R1+0x4e4] ;  /* 0x0004e40001007983 */ /* 0x002ea20000300800 */
[----:B------:R-:W-:Y:S01]  /*37720*/  BSSY B0, `(.L_x_3955) ;  /* 0x000000b000007945 */ /* 0x000fe20003800000 */
[----:B------:R-:W1:Y:S01]  /*37730*/  S2R R5, SR_CgaCtaId ;  /* 0x0000000000057919 */ /* 0x000e620000008800 */
        /* <DEDUP_REMOVED lines=9> */
.L_x_4096:
[----:B------:R-:W-:Y:S05]  /*377d0*/  BSYNC B0 ;  /* 0x0000000000007941 */ /* 0x000fea0003800000 */
.L_x_3955:
[----:B------:R-:W-:-:S03]  /*377e0*/  UMOV UR4, 0xffffffff ;  /* 0xffffffff00047882 */ /* 0x000fc60000000000 */
[----:B------:R-:W-:Y:S05]  /*377f0*/  BRA.DIV UR4, `(.L_x_3957) ;  /* 0x0000003e04c47947 */ /* 0x000fea000b800000 */
[----:B------:R-:W1:Y:S02]  /*37800*/  S2R R2, SR_TID.X ;  /* 0x0000000000027919 */ /* 0x000e640000002100 */
[----:B-1----:R-:W-:-:S04]  /*37810*/  SHF.R.U32.HI R2, RZ, 0x5, R2 ;  /* 0x00000005ff027819 */ /* 0x002fc80000011602 */
[----:B------:R-:W-:-:S05]  /*37820*/  LOP3.LUT R2, R2, 0x3, RZ, 0xc0, !PT ;  /* 0x0000000302027812 */ /* 0x000fca00078ec0ff */
[----:B------:R1:W2:Y:S02]  /*37830*/  SHFL.IDX PT, R14, R2, RZ, 0x1f ;  /* 0x00001fff020e7589 */ /* 0x0002a400000e0000 */
.L_x_4099:
[----:B--2---:R-:W-:-:S13]  /*37840*/  ISETP.NE.AND P0, PT, R14, RZ, PT ;  /* 0x000000ff0e00720c */ /* 0x004fda0003f05270 */
[----:B------:R-:W-:Y:S05]  /*37850*/  @P0 BRA `(.L_x_3567) ;  /* 0x0000000000940947 */ /* 0x000fea0003800000 */
[----:B------:R-:W-:-:S03]  /*37860*/  UMOV UR4, 0xffffffff ;  /* 0xffffffff00047882 */ /* 0x000fc60000000000 */
[----:B------:R-:W-:Y:S05]  /*37870*/  BRA.DIV UR4, `(.L_x_3958) ;  /* 0x0000003e04d87947 */ /* 0x000fea000b800000 */
[----:B------:R-:W-:-:S13]  /*37880*/  ELECT P6, URZ, PT ;  /* 0x00000000003f782f */ /* 0x000fda00038c0000 */
.L_x_4102:
[----:B------:R-:W-:Y:S05]  /*37890*/  @!P6 BRA `(.L_x_3567) ;  /* 0x000000000084e947 */ /* 0x000fea0003800000 */
[----:B------:R-:W-:-:S06]  /*378a0*/  ULOP3.LUT UR4, UR38, 0x2, URZ, 0xfc, !UPT ;  /* 0x0000000226047892 */ /* 0x000fcc000f8efc3f */
[----:B-1----:R-:W-:-:S05]  /*378b0*/  IMAD.U32 R2, RZ, RZ, UR4 ;  /* 0x00000004ff027e24 */ /* 0x002fca000f8e00ff */
[----:B------:R-:W-:-:S13]  /*378c0*/  ISETP.NE.AND P2, PT, R2, 0x3, PT ;  /* 0x000000030200780c */ /* 0x000fda0003f45270 */
[----:B------:R-:W-:Y:S05]  /*378d0*/  @!P2 BRA `(.L_x_3959) ;  /* 0x000000000004a947 */ /* 0x000fea0003800000 */
[----:B------:R-:W-:Y:S01]  /*378e0*/  BPT.TRAP 0x1 ;  /* 0x000000040000795c */ /* 0x000fe20000300000 */
.L_x_3959:
[----:B0-----:R-:W2:Y:S04]  /*378f0*/  LDL R3, [R1+0x474] ;  /* 0x0004740001037983 */ /* 0x001ea80000100800 */
[----:B------:R-:W4:Y:S01]  /*37900*/  LDL.LU R7, [R1+0x484] ;  /* 0x0004840001077983 */ /* 0x000f220000300800 */
[----:B------:R-:W-:-:S04]  /*37910*/  VIADD R2, R0, 0x32440 ;  /* 0x0003244000027836 */ /* 0x000fc80000000000 */
[C---:B--2---:R-:W-:Y:S02]  /*37920*/  IMAD R6, R3.reuse, 0x8, R2 ;  /* 0x0000000803067824 */ /* 0x044fe400078e0202 */
[----:B------:R-:W-:Y:S01]  /*37930*/  VIADD R3, R3, 0x1 ;  /* 0x0000000103037836 */ /* 0x000fe20000000000 */
[----:B----4-:R-:W-:-:S04]  /*37940*/  SHF.L.U32 R5, R7, 0x1f, RZ ;  /* 0x0000001f07057819 */ /* 0x010fc800000006ff */
        /* <DEDUP_REMOVED lines=8> */
.L_x_4103:
[----:B------:R-:W1:Y:S02]  /*379d0*/  SYNCS.PHASECHK.TRANS64.TRYWAIT P0, [R7+URZ], R2 ;  /* 0x00000002070075a7 */ /* 0x000e64000800017f */
[----:B-1----:R-:W-:Y:S05]  /*379e0*/  @!P0 BRA `(.L_x_3961) ;  /* 0x0000003c00b08947 */ /* 0x002fea0003800000 */
.L_x_4104:
[----:B------:R-:W-:Y:S05]  /*379f0*/  @!P2 BRA `(.L_x_3962) ;  /* 0x000000000004a947 */ /* 0x000fea0003800000 */
[----:B------:R-:W-:Y:S01]  /*37a00*/  BPT.TRAP 0x1 ;  /* 0x000000040000795c */ /* 0x000fe20000300000 */
.L_x_3962:
[----:B------:R-:W2:Y:S01]  /*37a10*/  LDL.LU R4, [R1+0x474] ;  /* 0x0004740001047983 */ /* 0x000ea20000300800 */
[----:B------:R-:W-:-:S04]  /*37a20*/  VIADD R0, R0, 0x32460 ;  /* 0x0003246000007836 */ /* 0x000fc80000000000 */
[----:B--2---:R-:W-:-:S04]  /*37a30*/  IMAD R4, R4, 0x8, R0 ;  /* 0x0000000804047824 */ /* 0x004fc800078e0200 */
[----:B------:R-:W2:Y:S02]  /*37a40*/  SYNCS.PHASECHK.TRANS64.TRYWAIT P0, [R4+URZ], R5 ;  /* 0x00000005040075a7 */ /* 0x000ea4000800017f */
[----:B--2---:R-:W-:Y:S05]  /*37a50*/  @!P0 BRA `(.L_x_3963) ;  /* 0x0000003c00a88947 */ /* 0x004fea0003800000 */
.L_x_4105:
[----:B------:R-:W-:-:S07]  /*37a60*/  IMAD R3, R3, 0x8, R0 ;  /* 0x0000000803037824 */ /* 0x000fce00078e0200 */
.L_x_3964:
[----:B----4-:R4:W0:Y:S02]  /*37a70*/  SYNCS.PHASECHK.TRANS64.TRYWAIT P0, [R3+URZ], R2 ;  /* 0x00000002030075a7 */ /* 0x010824000800017f */
[----:B0-----:R-:W-:Y:S05]  /*37a80*/  @!P0 NANOSLEEP.SYNCS 0x989680 ;  /* 0x009896800000895d */ /* 0x001fea0003900000 */
[----:B------:R-:W0:Y:S02]  /*37a90*/  @!P0 SYNCS.PHASECHK.TRANS64 P0, [R3+URZ], R2 ;  /* 0x00000002030085a7 */ /* 0x000e24000800007f */
[----:B0-----:R-:W-:Y:S05]  /*37aa0*/  @!P0 BRA `(.L_x_3964) ;  /* 0xfffffffc00f08947 */ /* 0x001fea000383ffff */
.L_x_3567:
[----:B------:R-:W-:Y:S05]  /*37ab0*/  BSYNC B9 ;  /* 0x0000000000097941 */ /* 0x000fea0003800000 */
.L_x_3564:
[----:B------:R-:W-:Y:S05]  /*37ac0*/  EXIT ;  /* 0x000000000000794d */ /* 0x000fea0003800000 */
.L_x_3593:
[----:B0-----:R0:W1:Y:S02]  /*37ad0*/  SYNCS.PHASECHK.TRANS64.TRYWAIT P6, [R89+URZ+0x32490], R100 ;  /* 0x03249064590075a7 */ /* 0x00106400080c017f */
[----:B-1----:R-:W-:Y:S05]  /*37ae0*/  @!P6 NANOSLEEP.SYNCS 0x989680 ;  /* 0x009896800000e95d */ /* 0x002fea0003900000 */
[----:B------:R-:W1:Y:S02]  /*37af0*/  @!P6 SYNCS.PHASECHK.TRANS64 P6, [R89+URZ+0x32490], R100 ;  /* 0x032490645900e5a7 */ /* 0x000e6400080c007f */
[----:B-1----:R-:W-:Y:S05]  /*37b00*/  @!P6 BRA `(.L_x_3593) ;  /* 0xfffffffc00f0e947 */ /* 0x002fea000383ffff */
[----:B------:R-:W-:Y:S05]  /*37b10*/  BRA `(.L_x_3965) ;  /* 0xfffffcb400607947 */ /* 0x000fea000383ffff */
.L_x_3611:
[----:B0-----:R0:W1:Y:S02]  /*37b20*/  SYNCS.PHASECHK.TRANS64.TRYWAIT P5, [R89+URZ+0x32490], R100 ;  /* 0x03249064590075a7 */ /* 0x00106400080a017f */
[----:B-1----:R-:W-:Y:S05]  /*37b30*/  @!P5 NANOSLEEP.SYNCS 0x989680 ;  /* 0x009896800000d95d */ /* 0x002fea0003900000 */
[----:B------:R-:W1:Y:S02]  /*37b40*/  @!P5 SYNCS.PHASECHK.TRANS64 P5, [R89+URZ+0x32490], R100 ;  /* 0x032490645900d5a7 */ /* 0x000e6400080a007f */
[----:B-1----:R-:W-:Y:S05]  /*37b50*/  @!P5 BRA `(.L_x_3611) ;  /* 0xfffffffc00f0d947 */ /* 0x002fea000383ffff */
[----:B------:R-:W-:Y:S05]  /*37b60*/  BRA `(.L_x_3966) ;  /* 0xfffffcc8000c7947 */ /* 0x000fea000383ffff */
.L_x_3620:
[----:B0-----:R0:W1:Y:S02]  /*37b70*/  SYNCS.PHASECHK.TRANS64.TRYWAIT P4, [R89+URZ+0x32490], R100 ;  /* 0x03249064590075a7 */ /* 0x001064000808017f */
[----:B-1----:R-:W-:Y:S05]  /*37b80*/  @!P4 NANOSLEEP.SYNCS 0x989680 ;  /* 0x009896800000c95d */ /* 0x002fea0003900000 */
[----:B------:R-:W1:Y:S02]  /*37b90*/  @!P4 SYNCS.PHASECHK.TRANS64 P4, [R89+URZ+0x32490], R100 ;  /* 0x032490645900c5a7 */ /* 0x000e64000808007f */
[----:B-1----:R-:W-:Y:S05]  /*37ba0*/  @!P4 BRA `(.L_x_3620) ;  /* 0xfffffffc00f0c947 */ /* 0x002fea000383ffff */
[----:B------:R-:W-:Y:S05]  /*37bb0*/  BRA `(.L_x_3967) ;  /* 0xfffffcd8002c7947 */ /* 0x000fea000383ffff */
.L_x_3626:
[----:B-1----:R1:W2:Y:S02]  /*37bc0*/  SYNCS.PHASECHK.TRANS64.TRYWAIT P3, [R89+URZ+0x324b0], R100 ;  /* 0x0324b064590075a7 */ /* 0x0022a4000806017f */
[----:B--2---:R-:W-:Y:S05]  /*37bd0*/  @!P3 NANOSLEEP.SYNCS 0x989680 ;  /* 0x009896800000b95d */ /* 0x004fea0003900000 */
[----:B------:R-:W2:Y:S02]  /*37be0*/  @!P3 SYNCS.PHASECHK.TRANS64 P3, [R89+URZ+0x324b0], R100 ;  /* 0x0324b0645900b5a7 */ /* 0x000ea4000806007f */
[----:B--2---:R-:W-:Y:S05]  /*37bf0*/  @!P3 BRA `(.L_x_3626) ;  /* 0xfffffffc00f0b947 */ /* 0x004fea000383ffff */
[----:B------:R-:W-:Y:S05]  /*37c00*/  BRA `(.L_x_3968) ;  /* 0xfffffcd800bc7947 */ /* 0x000fea000383ffff */
.L_x_3642:
        /* <DEDUP_REMOVED lines=8> */
.L_x_3970:
[----:B------:R-:W-:Y:S05]  /*37c90*/  BSYNC B0 ;  /* 0x0000000000007941 */ /* 0x000fea0003800000 */
.L_x_3969:
[----:B------:R-:W-:Y:S05]  /*37ca0*/  BRA `(.L_x_3971) ;  /* 0xfffffce800fc7947 */ /* 0x000fea000383ffff */
.L_x_3654:
        /* <DEDUP_REMOVED lines=8> */
.L_x_3973:
[----:B------:R-:W-:Y:S05]  /*37d30*/  BSYNC B1 ;  /* 0x0000000000017941 */ /* 0x000fea0003800000 */
.L_x_3972:
        /* <DEDUP_REMOVED lines=8> */
.L_x_3974:
[----:B------:R-:W-:Y:S02]  /*37dc0*/  IMAD.MOV.U32 R13, RZ, RZ, R7 ;  /* 0x000000ffff0d7224 */ /* 0x000fe400078e0007 */
[----:B------:R-:W-:-:S07]  /*37dd0*/  IMAD.MOV.U32 R2, RZ, RZ, R14 ;  /* 0x000000ffff027224 */ /* 0x000fce00078e000e */
[----:B------:R-:W-:Y:S05]  /*37de0*/  WARPSYNC.COLLECTIVE R15, `(.L_x_3975) ;  /* 0x000000000f087348 */ /* 0x000fea0003c00000 */
[----:B------:R0:W1:Y:S02]  /*37df0*/  SHFL.IDX P6, R14, R13, R12, R11 ;  /* 0x0000000c0d0e7389 */ /* 0x00006400000c000b */
[----:B01----:R-:W-:Y:S01]  /*37e00*/  ENDCOLLECTIVE ;  /* 0x000000000000791b */ /* 0x003fe20003800000 */
.L_x_3975:
[----:B------:R-:W-:Y:S02]  /*37e10*/  IMAD.MOV.U32 R13, RZ, RZ, R8 ;  /* 0x000000ffff0d7224 */ /* 0x000fe400078e0008 */
[----:B------:R-:W-:-:S07]  /*37e20*/  IMAD.MOV.U32 R5, RZ, RZ, R14 ;  /* 0x000000ffff057224 */ /* 0x000fce00078e000e */
[----:B------:R-:W-:Y:S05]  /*37e30*/  WARPSYNC.COLLECTIVE R15, `(.L_x_3976) ;  /* 0x000000000f087348 */ /* 0x000fea0003c00000 */
[----:B------:R0:W1:Y:S02]  /*37e40*/  SHFL.IDX P6, R14, R13, R12, R11 ;  /* 0x0000000c0d0e7389 */ /* 0x00006400000c000b */
[----:B01----:R-:W-:Y:S01]  /*37e50*/  ENDCOLLECTIVE ;  /* 0x000000000000791b */ /* 0x003fe20003800000 */
.L_x_3976:
[----:B------:R-:W-:Y:S05]  /*37e60*/  BRA `(.L_x_3977) ;  /* 0xfffffcf400dc7947 */ /* 0x000fea000383ffff */
.L_x_3657:
        /* <DEDUP_REMOVED lines=8> */
.L_x_3979:
[----:B------:R-:W-:Y:S05]  /*37ef0*/  BSYNC B1 ;  /* 0x0000000000017941 */ /* 0x000fea0003800000 */
.L_x_3978:
        /* <DEDUP_REMOVED lines=8> */
.L_x_3980:
[----:B------:R-:W-:Y:S02]  /*37f80*/  IMAD.MOV.U32 R13, RZ, RZ, R7 ;  /* 0x000000ffff0d7224 */ /* 0x000fe400078e0007 */
[----:B------:R-:W-:-:S07]  /*37f90*/  IMAD.MOV.U32 R4, RZ, RZ, R14 ;  /* 0x000000ffff047224 */ /* 0x000fce00078e000e */
[----:B------:R-:W-:Y:S05]  /*37fa0*/  WARPSYNC.COLLECTIVE R15, `(.L_x_3981) ;  /* 0x000000000f087348 */ /* 0x000fea0003c00000 */
[----:B------:R0:W1:Y:S02]  /*37fb0*/  SHFL.IDX P6, R14, R13, R12, R11 ;  /* 0x0000000c0d0e7389 */ /* 0x00006400000c000b */
[----:B01----:R-:W-:Y:S01]  /*37fc0*/  ENDCOLLECTIVE ;  /* 0x000000000000791b */ /* 0x003fe20003800000 */
.L_x_3981:
[----:B------:R-:W-:Y:S02]  /*37fd0*/  IMAD.MOV.U32 R13, RZ, RZ, R8 ;  /* 0x000000ffff0d7224 */ /* 0x000fe400078e0008 */
[----:B------:R-:W-:-:S07]  /*37fe0*/  IMAD.MOV.U32 R7, RZ, RZ, R14 ;  /* 0x000000ffff077224 */ /* 0x000fce00078e000e */
[----:B------:R-:W-:Y:S05]  /*37ff0*/  WARPSYNC.COLLECTIVE R15, `(.L_x_3982) ;  /* 0x000000000f087348 */ /* 0x000fea0003c00000 */
[----:B------:R0:W1:Y:S02]  /*38000*/  SHFL.IDX P6, R14, R13, R12, R11 ;  /* 0x0000000c0d0e7389 */ /* 0x00006400000c000b */
[----:B01----:R-:W-:Y:S01]  /*38010*/  ENDCOLLECTIVE ;  /* 0x000000000000791b */ /* 0x003fe20003800000 */
.L_x_3982:
[----:B------:R-:W-:Y:S05]  /*38020*/  BRA `(.L_x_3983) ;  /* 0xfffffcf8002c7947 */ /* 0x000fea000383ffff */
.L_x_3661:
[----:B------:R0:W0:Y:S02]  /*38030*/  SYNCS.PHASECHK.TRANS64.TRYWAIT P0, [R144+URZ+0x32400], R13 ;  /* 0x0324000d900075a7 */ /* 0x000024000800017f */
[----:B0-----:R-:W-:Y:S05]  /*38040*/  @!P0 NANOSLEEP.SYNCS 0x989680 ;  /* 0x009896800000895d */ /* 0x001fea0003900000 */
[----:B------:R-:W0:Y:S02]  /*38050*/  @!P0 SYNCS.PHASECHK.TRANS64 P0, [R144+URZ+0x32400], R13 ;  /* 0x0324000d900085a7 */ /* 0x000e24000800007f */
[----:B0-----:R-:W-:Y:S05]  /*38060*/  @!P0 BRA `(.L_x_3661) ;  /* 0xfffffffc00f08947 */ /* 0x001fea000383ffff */
[----:B------:R-:W-:Y:S05]  /*38070*/  BRA `(.L_x_3984) ;  /* 0xfffffcf800a87947 */ /* 0x000fea000383ffff */
.L_x_3669:
        /* <DEDUP_REMOVED lines=9> */
.L_x_3986:
[----:B------:R-:W-:Y:S05]  /*38110*/  BSYNC B1 ;  /* 0x0000000000017941 */ /* 0x000fea0003800000 */
.L_x_3985:
        /* <DEDUP_REMOVED lines=10> */
.L_x_3987:
        /* <DEDUP_REMOVED lines=8> */
.L_x_3988:
[----:B------:R-:W-:-:S05]  /*38240*/  @!P1 IADD3 R6, P2, R3, R5, RZ ;  /* 0x0000000503069210 */ /* 0x000fca0007f5e0ff */
[----:B------:R-:W-:-:S05]  /*38250*/  @!P1 IMAD.X R7, R2, 0x1, R9, P2 ;  /* 0x0000000102079824 */ /* 0x000fca00010e0609 */
[----:B------:R0:W5:Y:S01]  /*38260*/  @!P1 LD.E.128 R24, desc[UR42][R6.64] ;  /* 0x0000002a06189980 */ /* 0x000162000c101d00 */
[----:B------:R-:W-:Y:S02]  /*38270*/  IMAD.MOV.U32 R13, RZ, RZ, R64 ;  /* 0x000000ffff0d7224 */ /* 0x000fe400078e0040 */
[----:B------:R-:W-:-:S07]  /*38280*/  IMAD.MOV.U32 R4, RZ, RZ, R14 ;  /* 0x000000ffff047224 */ /* 0x000fce00078e000e */
[----:B0----5:R-:W-:Y:S05]  /*38290*/  WARPSYNC.COLLECTIVE R15, `(.L_x_3989) ;  /* 0x000000000f087348 */ /* 0x021fea0003c00000 */
[----:B------:R1:W2:Y:S02]  /*382a0*/  SHFL.IDX P6, R14, R13, R12, R11 ;  /* 0x0000000c0d0e7389 */ /* 0x0002a400000c000b */
[----:B012--5:R-:W-:Y:S01]  /*382b0*/  ENDCOLLECTIVE ;  /* 0x000000000000791b */ /* 0x027fe20003800000 */
.L_x_3989:
        /* <DEDUP_REMOVED lines=10> */
.L_x_3990:
[----:B------:R-:W-:Y:S01]  /*38360*/  CS2R R60, SRZ ;  /* 0x00000000003c7805 */ /* 0x000fe2000001ff00 */
[----:B------:R-:W-:Y:S01]  /*38370*/  IMAD.MOV.U32 R13, RZ, RZ, R8 ;  /* 0x000000ffff0d7224 */ /* 0x000fe200078e0008 */
[----:B------:R-:W-:Y:S02]  /*38380*/  CS2R R62, SRZ ;  /* 0x00000000003e7805 */ /* 0x000fe4000001ff00 */
[----:B------:R-:W-:Y:S01]  /*38390*/  CS2R R20, SRZ ;  /* 0x0000000000147805 */ /* 0x000fe2000001ff00 */
[----:B------:R-:W-:Y:S02]  /*383a0*/  @!P1 IMAD.MOV.U32 R60, RZ, RZ, R24 ;  /* 0x000000ffff3c9224 */ /* 0x000fe400078e0018 */
[----:B------:R-:W-:-:S07]  /*383b0*/  IMAD.MOV.U32 R24, RZ, RZ, R14 ;  /* 0x000000ffff187224 */ /* 0x000fce00078e000e */
[----:B------:R-:W-:Y:S05]  /*383c0*/  WARPSYNC.COLLECTIVE R15, `(.L_x_3991) ;  /* 0x000000000f087348 */ /* 0x000fea0003c00000 */
[----:B------:R0:W1:Y:S02]  /*383d0*/  SHFL.IDX P6, R14, R13, R12, R11 ;  /* 0x0000000c0d0e7389 */ /* 0x00006400000c000b */
[----:B01----:R-:W-:Y:S01]  /*383e0*/  ENDCOLLECTIVE ;  /* 0x000000000000791b */ /* 0x003fe20003800000 */
.L_x_3991:
[----:B------:R-:W-:Y:S02]  /*383f0*/  @!P1 IMAD.MOV.U32 R61, RZ, RZ, R25 ;  /* 0x000000ffff3d9224 */ /* 0x000fe400078e0019 */
[----:B------:R-:W-:Y:S02]  /*38400*/  IMAD.MOV.U32 R13, RZ, RZ, R65 ;  /* 0x000000ffff0d7224 */ /* 0x000fe400078e0041 */
[----:B------:R-:W-:-:S07]  /*38410*/  IMAD.MOV.U32 R25, RZ, RZ, R14 ;  /* 0x000000ffff197224 */ /* 0x000fce00078e000e */
[----:B------:R-:W-:Y:S05]  /*38420*/  WARPSYNC.COLLECTIVE R15, `(.L_x_3992) ;  /* 0x000000000f087348 */ /* 0x000fea0003c00000 */
[----:B------:R0:W1:Y:S02]  /*38430*/  SHFL.IDX P6, R14, R13, R12, R11 ;  /* 0x0000000c0d0e7389 */ /* 0x00006400000c000b */
[----:B01----:R-:W-:Y:S01]  /*38440*/  ENDCOLLECTIVE ;  /* 0x000000000000791b */ /* 0x003fe20003800000 */
.L_x_3992:
[----:B------:R-:W-:Y:S02]  /*38450*/  @!P1 IMAD.MOV.U32 R62, RZ, RZ, R26 ;  /* 0x000000ffff3e9224 */ /* 0x000fe400078e001a */
[----:B------:R-:W-:Y:S02]  /*38460*/  IMAD.MOV.U32 R2, RZ, RZ, R60 ;  /* 0x000000ffff027224 */ /* 0x000fe400078e003c */
[----:B------:R-:W-:Y:S02]  /*38470*/  IMAD.MOV.U32 R3, RZ, RZ, R61 ;  /* 0x000000ffff037224 */ /* 0x000fe400078e003d */
[----:B------:R-:W-:Y:S01]  /*38480*/  IMAD.MOV.U32 R13, RZ, RZ, R64 ;  /* 0x000000ffff0d7224 */ /* 0x000fe200078e0040 */
[----:B------:R-:W-:Y:S01]  /*38490*/  PRMT R66, R66, 0x5410, R2 ;  /* 0x0000541042427816 */ /* 0x000fe20000000002 */
[----:B------:R-:W-:-:S07]  /*384a0*/  IMAD.MOV.U32 R26, RZ, RZ, R14 ;  /* 0x000000ffff1a7224 */ /* 0x000fce00078e000e */
[----:B------:R-:W-:Y:S05]  /*384b0*/  WARPSYNC.COLLECTIVE R15, `(.L_x_3993) ;  /* 0x000000000f087348 */ /* 0x000fea0003c00000 */
[----:B------:R0:W1:Y:S02]  /*384c0*/  SHFL.IDX P6, R14, R13, R12, R11 ;  /* 0x0000000c0d0e7389 */ /* 0x00006400000c000b */
[----:B01----:R-:W-:Y:S01]  /*384d0*/  ENDCOLLECTIVE ;  /* 0x000000000000791b */ /* 0x003fe20003800000 */
.L_x_3993:
[----:B------:R-:W-:Y:S02]  /*384e0*/  PRMT R70, R3, 0x7610, R70 ;  /* 0x0000761003467816 */ /* 0x000fe40000000046 */
[----:B------:R-:W-:Y:S01]  /*384f0*/  CS2R R2, SRZ ;  /* 0x0000000000027805 */ /* 0x000fe2000001ff00 */
[----:B------:R-:W-:Y:S02]  /*38500*/  @!P1 IMAD.MOV.U32 R63, RZ, RZ, R27 ;  /* 0x000000ffff3f9224 */ /* 0x000fe400078e001b */
[----:B------:R-:W-:Y:S02]  /*38510*/  @!P1 IMAD.MOV.U32 R2, RZ, RZ, R4 ;  /* 0x000000ffff029224 */ /* 0x000fe400078e0004 */
[----:B------:R-:W-:Y:S02]  /*38520*/  @!P1 IMAD.MOV.U32 R3, RZ, RZ, R5 ;  /* 0x000000ffff039224 */ /* 0x000fe400078e0005 */
[----:B------:R-:W-:Y:S02]  /*38530*/  @!P1 IMAD.MOV.U32 R20, RZ, RZ, R6 ;  /* 0x000000ffff149224 */ /* 0x000fe400078e0006 */
[----:B------:R-:W-:-:S02]  /*38540*/  @!P1 IMAD.MOV.U32 R21, RZ, RZ, R7 ;  /* 0x000000ffff159224 */ /* 0x000fc400078e0007 */
[----:B------:R-:W-:Y:S02]  /*38550*/  IMAD.MOV.U32 R8, RZ, RZ, R62 ;  /* 0x000000ffff087224 */ /* 0x000fe400078e003e */
[----:B------:R-:W-:Y:S02]  /*38560*/  IMAD.MOV.U32 R9, RZ, RZ, R63 ;  /* 0x000000ffff097224 */ /* 0x000fe400078e003f */
[----:B------:R-:W-:Y:S02]  /*38570*/  IMAD.MOV.U32 R4, RZ, RZ, R2 ;  /* 0x000000ffff047224 */ /* 0x000fe400078e0002 */
[----:B------:R-:W-:Y:S02]  /*38580*/  IMAD.MOV.U32 R5, RZ, RZ, R3 ;  /* 0x000000ffff057224 */ /* 0x000fe400078e0003 */
[----:B------:R-:W-:Y:S02]  /*38590*/  IMAD.MOV.U32 R6, RZ, RZ, R20 ;  /* 0x000000ffff067224 */ /* 0x000fe400078e0014 */
[----:B------:R-:W-:Y:S01]  /*385a0*/  IMAD.MOV.U32 R7, RZ, RZ, R21 ;  /* 0x000000ffff077224 */ /* 0x000fe200078e0015 */
[----:B------:R-:W-:-:S02]  /*385b0*/  PRMT R66, R8, 0x7610, R66 ;  /* 0x0000761008427816 */ /* 0x000fc40000000042 */
[----:B------:R-:W-:Y:S02]  /*385c0*/  PRMT R68, R9, 0x7610, R68 ;  /* 0x0000761009447816 */ /* 0x000fe40000000044 */
[----:B------:R-:W-:Y:S02]  /*385d0*/  CS2R R8, SRZ ;  /* 0x0000000000087805 */ /* 0x000fe4000001ff00 */
[----:B------:R-:W-:Y:S02]  /*385e0*/  PRMT R64, R64, 0x5410, R4 ;  /* 0x0000541040407816 */ /* 0x000fe40000000004 */
[----:B------:R-:W-:Y:S02]  /*385f0*/  PRMT R76, R5, 0x7610, R76 ;  /* 0x00007610054c7816 */ /* 0x000fe4000000004c */
[----:B------:R-:W-:Y:S02]  /*38600*/  PRMT R79, R6, 0x7610, R79 ;  /* 0x00007610064f7816 */ /* 0x000fe4000000004f */
[----:B------:R-:W-:Y:S01]  /*38610*/  PRMT R65, R65, 0x5410, R7 ;  /* 0x0000541041417816 */ /* 0x000fe20000000007 */
[----:B------:R-:W-:Y:S06]  /*38620*/  BRA `(.L_x_3994) ;  /* 0xfffffd0800107947 */ /* 0x000fec000383ffff */
.L_x_3673:
[----:B0-----:R0:W1:Y:S02]  /*38630*/  SYNCS.PHASECHK.TRANS64.TRYWAIT P1, [R144+URZ+0x32400], R13 ;  /* 0x0324000d900075a7 */ /* 0x001064000802017f */
[----:B-1----:R-:W-:Y:S05]  /*38640*/  @!P1 NANOSLEEP.SYNCS 0x989680 ;  /* 0x009896800000995d */ /* 0x002fea0003900000 */
[----:B------:R-:W1:Y:S02]  /*38650*/  @!P1 SYNCS.PHASECHK.TRANS64 P1, [R144+URZ+0x32400], R13 ;  /* 0x0324000d900095a7 */ /* 0x000e64000802007f */
[----:B-1----:R-:W-:Y:S05]  /*38660*/  @!P1 BRA `(.L_x_3673) ;  /* 0xfffffffc00f09947 */ /* 0x002fea000383ffff */
[----:B------:R-:W-:Y:S05]  /*38670*/  BRA `(.L_x_3995) ;  /* 0xfffffd08006c7947 */ /* 0x000fea000383ffff */
.L_x_3688:
[----:B0-----:R0:W1:Y:S02]  /*38680*/  SYNCS.PHASECHK.TRANS64.TRYWAIT P0, [R2+URZ], R7 ;  /* 0x00000007020075a7 */ /* 0x001064000800017f */
[----:B-1----:R-:W-:Y:S05]  /*38690*/  @!P0 NANOSLEEP.SYNCS 0x989680 ;  /* 0x009896800000895d */ /* 0x002fea0003900000 */
[----:B------:R-:W1:Y:S02]  /*386a0*/  @!P0 SYNCS.PHASECHK.TRANS64 P0, [R2+URZ], R7 ;  /* 0x00000007020085a7 */ /* 0x000e64000800007f */
[----:B-1----:R-:W-:Y:S05]  /*386b0*/  @!P0 BRA `(.L_x_3688) ;  /* 0xfffffffc00f08947 */ /* 0x002fea000383ffff */
[----:B------:R-:W-:Y:S05]  /*386c0*/  BRA `(.L_x_3687) ;  /* 0xfffffd20002c7947 */ /* 0x000fea000383ffff */
.L_x_3695:
[----:B0-----:R0:W1:Y:S02]  /*386d0*/  SYNCS.PHASECHK.TRANS64.TRYWAIT P0, [R4+URZ], R5 ;  /* 0x00000005040075a7 */ /* 0x001064000800017f */
[----:B-1----:R-:W-:Y:S05]  /*386e0*/  @!P0 NANOSLEEP.SYNCS 0x989680 ;  /* 0x009896800000895d */ /* 0x002fea0003900000 */
[----:B------:R-:W1:Y:S02]  /*386f0*/  @!P0 SYNCS.PHASECHK.TRANS64 P0, [R4+URZ], R5 ;  /* 0x00000005040085a7 */ /* 0x000e64000800007f */
[----:B-1----:R-:W-:Y:S05]  /*38700*/  @!P0 BRA `(.L_x_3695) ;  /* 0xfffffffc00f08947 */ /* 0x002fea000383ffff */
[----:B------:R-:W-:Y:S05]  /*38710*/  BRA `(.L_x_3694) ;  /* 0xfffffd2400507947 */ /* 0x000fea000383ffff */
.L_x_3720:
[----:B-1----:R1:W2:Y:S02]  /*38720*/  SYNCS.PHASECHK.TRANS64.TRYWAIT P1, [R0+URZ], R9 ;  /* 0x00000009000075a7 */ /* 0x0022a4000802017f */
[----:B--2---:R-:W-:Y:S05]  /*38730*/  @!P1 NANOSLEEP.SYNCS 0x989680 ;  /* 0x009896800000995d */ /* 0x004fea0003900000 */
[----:B------:R-:W2:Y:S02]  /*38740*/  @!P1 SYNCS.PHASECHK.TRANS64 P1, [R0+URZ], R9 ;  /* 0x00000009000095a7 */ /* 0x000ea4000802007f */
[----:B--2---:R-:W-:Y:S05]  /*38750*/  @!P1 BRA `(.L_x_3720) ;  /* 0xfffffffc00f09947 */ /* 0x004fea000383ffff */
[----:B------:R-:W-:Y:S05]  /*38760*/  BRA `(.L_x_3719) ;  /* 0xfffffdd400147947 */ /* 0x000fea000383ffff */
.L_x_3727:
[----:B-1----:R1:W2:Y:S02]  /*38770*/  SYNCS.PHASECHK.TRANS64.TRYWAIT P1, [R6+URZ], R7 ;  /* 0x00000007060075a7 */ /* 0x0022a4000802017f */
[----:B--2---:R-:W-:Y:S05]  /*38780*/  @!P1 NANOSLEEP.SYNCS 0x989680 ;  /* 0x009896800000995d */ /* 0x004fea0003900000 */
[----:B------:R-:W2:Y:S02]  /*38790*/  @!P1 SYNCS.PHASECHK.TRANS64 P1, [R6+URZ], R7 ;  /* 0x00000007060095a7 */ /* 0x000ea4000802007f */
[----:B--2---:R-:W-:Y:S05]  /*387a0*/  @!P1 BRA `(.L_x_3727) ;  /* 0xfffffffc00f09947 */ /* 0x004fea000383ffff */
[----:B------:R-:W-:Y:S05]  /*387b0*/  BRA `(.L_x_3726) ;  /* 0xfffffdd800387947 */ /* 0x000fea000383ffff */
.L_x_3738:
[----:B-1----:R1:W2:Y:S02]  /*387c0*/  SYNCS.PHASECHK.TRANS64.TRYWAIT P0, [R6+URZ], R7 ;  /* 0x00000007060075a7 */ /* 0x0022a4000800017f */
[----:B--2---:R-:W-:Y:S05]  /*387d0*/  @!P0 NANOSLEEP.SYNCS 0x989680 ;  /* 0x009896800000895d */ /* 0x004fea0003900000 */
[----:B------:R-:W2:Y:S02]  /*387e0*/  @!P0 SYNCS.PHASECHK.TRANS64 P0, [R6+URZ], R7 ;  /* 0x00000007060085a7 */ /* 0x000ea4000800007f */
[----:B--2---:R-:W-:Y:S05]  /*387f0*/  @!P0 BRA `(.L_x_3738) ;  /* 0xfffffffc00f08947 */ /* 0x004fea000383ffff */
[----:B------:R-:W-:Y:S05]  /*38800*/  BRA `(.L_x_3737) ;  /* 0xfffffe7000a87947 */ /* 0x000fea000383ffff */
.L_x_3745:
[----:B--2---:R2:W3:Y:S02]  /*38810*/  SYNCS.PHASECHK.TRANS64.TRYWAIT P0, [R6+URZ], R7 ;  /* 0x00000007060075a7 */ /* 0x0044e4000800017f */
[----:B---3--:R-:W-:Y:S05]  /*38820*/  @!P0 NANOSLEEP.SYNCS 0x989680 ;  /* 0x009896800000895d */ /* 0x008fea0003900000 */
[----:B------:R-:W3:Y:S02]  /*38830*/  @!P0 SYNCS.PHASECHK.TRANS64 P0, [R6+URZ], R7 ;  /* 0x00000007060085a7 */ /* 0x000ee4000800007f */
[----:B---3--:R-:W-:Y:S05]  /*38840*/  @!P0 BRA `(.L_x_3745) ;  /* 0xfffffffc00f08947 */ /* 0x008fea000383ffff */
[----:B------:R-:W-:Y:S05]  /*38850*/  BRA `(.L_x_3744) ;  /* 0xfffffe7400cc7947 */ /* 0x000fea000383ffff */
.L_x_3772:
[----:B------:R-:W-:Y:S02]  /*38860*/  IMAD.MOV.U32 R13, RZ, RZ, R3 ;  /* 0x000000ffff0d7224 */ /* 0x000fe400078e0003 */
[----:B------:R-:W-:Y:S02]  /*38870*/  IMAD.MOV.U32 R12, RZ, RZ, RZ ;  /* 0x000000ffff0c7224 */ /* 0x000fe400078e00ff */
[----:B------:R-:W-:Y:S02]  /*38880*/  IMAD.MOV.U32 R11, RZ, RZ, 0x181f ;  /* 0x0000181fff0b7424 */ /* 0x000fe400078e00ff */
[----:B------:R-:W-:-:S07]  /*38890*/  IMAD.MOV.U32 R15, RZ, RZ, -0x1 ;  /* 0xffffffffff0f7424 */ /* 0x000fce00078e00ff */
[----:B01----:R-:W-:Y:S05]  /*388a0*/  WARPSYNC.COLLECTIVE R15, `(.L_x_3996) ;  /* 0x000000000f087348 */ /* 0x003fea0003c00000 */
[----:B------:R2:W3:Y:S02]  /*388b0*/  SHFL.IDX P6, R14, R13, R12, R11 ;  /* 0x0000000c0d0e7389 */ /* 0x0004e400000c000b */
[----:B0123--:R-:W-:Y:S01]  /*388c0*/  ENDCOLLECTIVE ;  /* 0x000000000000791b */ /* 0x00ffe20003800000 */
.L_x_3996:
[----:B------:R-:W-:Y:S02]  /*388d0*/  IMAD.MOV.U32 R13, RZ, RZ, R2 ;  /* 0x000000ffff0d7224 */ /* 0x000fe400078e0002 */
[----:B------:R-:W-:-:S07]  /*388e0*/  IMAD.MOV.U32 R0, RZ, RZ, R14 ;  /* 0x000000ffff007224 */ /* 0x000fce00078e000e */
[----:B------:R-:W-:Y:S05]  /*388f0*/  WARPSYNC.COLLECTIVE R15, `(.L_x_3997) ;  /* 0x000000000f087348 */ /* 0x000fea0003c00000 */
[----:B------:R0:W1:Y:S02]  /*38900*/  SHFL.IDX P6, R14, R13, R12, R11 ;  /* 0x0000000c0d0e7389 */ /* 0x00006400000c000b */
[----:B01----:R-:W-:Y:S01]  /*38910*/  ENDCOLLECTIVE ;  /* 0x000000000000791b */ /* 0x003fe20003800000 */
.L_x_3997:
[----:B------:R-:W-:Y:S05]  /*38920*/  BRA `(.L_x_3998) ;  /* 0xffffff5c00607947 */ /* 0x000fea000383ffff */
.L_x_3775:
[----:B------:R-:W-:Y:S01]  /*38930*/  BSSY B1, `(.L_x_3999) ;  /* 0x0000008000017945 */ /* 0x000fe20003800000 */
[----:B------:R-:W-:Y:S02]  /*38940*/  IMAD.MOV.U32 R13, RZ, RZ, R3 ;  /* 0x000000ffff0d7224 */ /* 0x000fe400078e0003 */
[----:B------:R-:W-:Y:S02]  /*38950*/  IMAD.MOV.U32 R12, RZ, RZ, 0x1 ;  /* 0x00000001ff0c7424 */ /* 0x000fe400078e00ff */
[----:B---3--:R-:W-:Y:S02]  /*38960*/  IMAD.MOV.U32 R11, RZ, RZ, 0x181f ;  /* 0x0000181fff0b7424 */ /* 0x008fe400078e00ff */
[----:B------:R-:W-:-:S07]  /*38970*/  IMAD.MOV.U32 R15, RZ, RZ, -0x1 ;  /* 0xffffffffff0f7424 */ /* 0x000fce00078e00ff */
[----:B012-4-:R-:W-:Y:S05]  /*38980*/  WARPSYNC.COLLECTIVE R15, `(.L_x_4000) ;  /* 0x000000000f087348 */ /* 0x017fea0003c00000 */
[----:B----4-:R3:W4:Y:S02]  /*38990*/  SHFL.IDX P6, R14, R13, R12, R11 ;  /* 0x0000000c0d0e7389 */ /* 0x01072400000c000b */
[----:B01234-:R-:W-:Y:S01]  /*389a0*/  ENDCOLLECTIVE ;  /* 0x000000000000791b */ /* 0x01ffe20003800000 */
.L_x_4000:
[----:B------:R-:W-:Y:S05]  /*389b0*/  BSYNC B1 ;  /* 0x0000000000017941 */ /* 0x000fea0003800000 */
.L_x_3999:
        /* <DEDUP_REMOVED lines=8> */
.L_x_4001:
[----:B------:R-:W-:Y:S05]  /*38a40*/  BRA `(.L_x_4002) ;  /* 0xffffff5c00847947 */ /* 0x000fea000383ffff */
.L_x_3778:
[----:B------:R-:W-:Y:S01]  /*38a50*/  BSSY B1, `(.L_x_4003) ;  /* 0x0000008000017945 */ /* 0x000fe20003800000 */
[----:B------:R-:W-:Y:S02]  /*38a60*/  IMAD.MOV.U32 R13, RZ, RZ, R3 ;  /* 0x000000ffff0d7224 */ /* 0x000fe400078e0003 */
[----:B------:R-:W-:Y:S02]  /*38a70*/  IMAD.MOV.U32 R12, RZ, RZ, 0x2 ;  /* 0x00000002ff0c7424 */ /* 0x000fe400078e00ff */
[----:B0-----:R-:W-:Y:S02]  /*38a80*/  IMAD.MOV.U32 R11, RZ, RZ, 0x181f ;  /* 0x0000181fff0b7424 */ /* 0x001fe400078e00ff */
[----:B------:R-:W-:-:S07]  /*38a90*/  IMAD.MOV.U32 R15, RZ, RZ, -0x1 ;  /* 0xffffffffff0f7424 */ /* 0x000fce00078e00ff */
[----:B-1234-:R-:W-:Y:S05]  /*38aa0*/  WARPSYNC.COLLECTIVE R15, `(.L_x_4004) ;  /* 0x000000000f087348 */ /* 0x01efea0003c00000 */
[----:B----4-:R0:W4:Y:S02]  /*38ab0*/  SHFL.IDX P6, R14, R13, R12, R11 ;  /* 0x0000000c0d0e7389 */ /* 0x01012400000c000b */
[----:B01234-:R-:W-:Y:S01]  /*38ac0*/  ENDCOLLECTIVE ;  /* 0x000000000000791b */ /* 0x01ffe20003800000 */
.L_x_4004:
[----:B------:R-:W-:Y:S05]  /*38ad0*/  BSYNC B1 ;  /* 0x0000000000017941 */ /* 0x000fea0003800000 */
.L_x_4003:
        /* <DEDUP_REMOVED lines=8> */
.L_x_4005:
[----:B------:R-:W-:Y:S05]  /*38b60*/  BRA `(.L_x_4006) ;  /* 0xffffff5c00a47947 */ /* 0x000fea000383ffff */
.L_x_3781:
[----:B------:R-:W-:Y:S01]  /*38b70*/  BSSY B1, `(.L_x_4007) ;  /* 0x0000008000017945 */ /* 0x000fe20003800000 */
[----:B------:R-:W-:Y:S02]  /*38b80*/  IMAD.MOV.U32 R13, RZ, RZ, R3 ;  /* 0x000000ffff0d7224 */ /* 0x000fe400078e0003 */
[----:B------:R-:W-:Y:S02]  /*38b90*/  IMAD.MOV.U32 R12, RZ, RZ, 0x3 ;  /* 0x00000003ff0c7424 */ /* 0x000fe400078e00ff */
[----:B0-----:R-:W-:Y:S02]  /*38ba0*/  IMAD.MOV.U32 R11, RZ, RZ, 0x181f ;  /* 0x0000181fff0b7424 */ /* 0x001fe400078e00ff */
[----:B------:R-:W-:-:S07]  /*38bb0*/  IMAD.MOV.U32 R15, RZ, RZ, -0x1 ;  /* 0xffffffffff0f7424 */ /* 0x000fce00078e00ff */
[----:B-1234-:R-:W-:Y:S05]  /*38bc0*/  WARPSYNC.COLLECTIVE R15, `(.L_x_4008) ;  /* 0x000000000f087348 */ /* 0x01efea0003c00000 */
[----:B------:R0:W0:Y:S02]  /*38bd0*/  SHFL.IDX P6, R14, R13, R12, R11 ;  /* 0x0000000c0d0e7389 */ /* 0x00002400000c000b */
[----:B01234-:R-:W-:Y:S01]  /*38be0*/  ENDCOLLECTIVE ;  /* 0x000000000000791b */ /* 0x01ffe20003800000 */
.L_x_4008:
[----:B------:R-:W-:Y:S05]  /*38bf0*/  BSYNC B1 ;  /* 0x0000000000017941 */ /* 0x000fea0003800000 */
.L_x_4007:
        /* <DEDUP_REMOVED lines=8> */
.L_x_4009:
[----:B------:R-:W-:Y:S05]  /*38c80*/  BRA `(.L_x_4010) ;  /* 0xffffff5c00c47947 */ /* 0x000fea000383ffff */
.L_x_3806:
        /* <DEDUP_REMOVED lines=11> */
.L_x_4012:
[----:B------:R-:W-:Y:S05]  /*38d40*/  BSYNC B1 ;  /* 0x0000000000017941 */ /* 0x000fea0003800000 */
.L_x_4011:
[----:B------:R-:W-:Y:S05]  /*38d50*/  BRA `(.L_x_4013) ;  /* 0xffffff7800007947 */ /* 0x000fea000383ffff */
.L_x_3808:
[----:B------:R-:W-:Y:S01]  /*38d60*/  BSSY B1, `(.L_x_4014) ;  /* 0x0000006000017945 */ /* 0x000fe20003800000 */
[----:B------:R-:W-:-:S07]  /*38d70*/  IMAD.MOV.U32 R15, RZ, RZ, -0x1 ;  /* 0xffffffffff0f7424 */ /* 0x000fce00078e00ff */
[----:B01----:R-:W-:Y:S05]  /*38d80*/  WARPSYNC.COLLECTIVE R15, `(.L_x_4015) ;  /* 0x000000000f0c7348 */ /* 0x003fea0003c00000 */
[----:B------:R-:W-:Y:S02]  /*38d90*/  ELECT P6, UR62, PT ;  /* 0x00000000003e782f */ /* 0x000fe400038c0000 */
[----:B------:R-:W-:Y:S01]  /*38da0*/  MOV R14, UR62 ;  /* 0x0000003e000e7c02 */ /* 0x000fe20008000f00 */
[----:B01----:R-:W-:Y:S10]  /*38db0*/  ENDCOLLECTIVE ;  /* 0x000000000000791b */ /* 0x003ff40003800000 */
.L_x_4015:
[----:B------:R-:W-:Y:S05]  /*38dc0*/  BSYNC B1 ;  /* 0x0000000000017941 */ /* 0x000fea0003800000 */
.L_x_4014:
[----:B------:R-:W-:Y:S05]  /*38dd0*/  BRA `(.L_x_3807) ;  /* 0xffffff7400f87947 */ /* 0x000fea000383ffff */
.L_x_3810:
[----:B-1----:R-:W2:Y:S02]  /*38de0*/  LDL R5, [R1+0x470] ;  /* 0x0004700001057983 */ /* 0x002ea40000100800 */
[----:B--2---:R1:W2:Y:S02]  /*38df0*/  SYNCS.PHASECHK.TRANS64.TRYWAIT P0, [R5+URZ+0x32420], R4 ;  /* 0x03242004050075a7 */ /* 0x0042a4000800017f */
[----:B--2---:R-:W-:Y:S05]  /*38e00*/  @!P0 NANOSLEEP.SYNCS 0x989680 ;  /* 0x009896800000895d */ /* 0x004fea0003900000 */
[----:B------:R-:W2:Y:S02]  /*38e10*/  @!P0 SYNCS.PHASECHK.TRANS64 P0, [R5+URZ+0x32420], R4 ;  /* 0x03242004050085a7 */ /* 0x000ea4000800007f */
[----:B--2---:R-:W-:Y:S05]  /*38e20*/  @!P0 BRA `(.L_x_3810) ;  /* 0xfffffffc00ec8947 */ /* 0x004fea000383ffff */
[----:B------:R-:W-:Y:S05]  /*38e30*/  BRA `(.L_x_4016) ;  /* 0xffffff7800087947 */ /* 0x000fea000383ffff */
.L_x_3814:
[----:B-1----:R1:W2:Y:S02]  /*38e40*/  SYNCS.PHASECHK.TRANS64.TRYWAIT P0, [R4+URZ+0x324a0], R9 ;  /* 0x0324a009040075a7 */ /* 0x0022a4000800017f */
[----:B--2---:R-:W-:Y:S05]  /*38e50*/  @!P0 NANOSLEEP.SYNCS 0x989680 ;  /* 0x009896800000895d */ /* 0x004fea0003900000 */
[----:B------:R-:W2:Y:S02]  /*38e60*/  @!P0 SYNCS.PHASECHK.TRANS64 P0, [R4+URZ+0x324a0], R9 ;  /* 0x0324a009040085a7 */ /* 0x000ea4000800007f */
[----:B--2---:R-:W-:Y:S05]  /*38e70*/  @!P0 BRA `(.L_x_3814) ;  /* 0xfffffffc00f08947 */ /* 0x004fea000383ffff */
[----:B------:R-:W-:Y:S05]  /*38e80*/  BRA `(.L_x_4017) ;  /* 0xffffff7800307947 */ /* 0x000fea000383ffff */
.L_x_3819:
[----:B--2---:R2:W3:Y:S02]  /*38e90*/  SYNCS.PHASECHK.TRANS64.TRYWAIT P0, [R4+URZ+0x324c0], R9 ;  /* 0x0324c009040075a7 */ /* 0x0044e4000800017f */
[----:B---3--:R-:W-:Y:S05]  /*38ea0*/  @!P0 NANOSLEEP.SYNCS 0x989680 ;  /* 0x009896800000895d */ /* 0x008fea0003900000 */
[----:B------:R-:W3:Y:S02]  /*38eb0*/  @!P0 SYNCS.PHASECHK.TRANS64 P0, [R4+URZ+0x324c0], R9 ;  /* 0x0324c009040085a7 */ /* 0x000ee4000800007f */
[----:B---3--:R-:W-:Y:S05]  /*38ec0*/  @!P0 BRA `(.L_x_3819) ;  /* 0xfffffffc00f08947 */ /* 0x008fea000383ffff */
[----:B------:R-:W-:Y:S05]  /*38ed0*/  BRA `(.L_x_4018) ;  /* 0xffffff7800b47947 */ /* 0x000fea000383ffff */
.L_x_3829:
[----:B-1----:R1:W2:Y:S02]  /*38ee0*/  SYNCS.PHASECHK.TRANS64.TRYWAIT P1, [R5+URZ+0x324a0], R6 ;  /* 0x0324a006050075a7 */ /* 0x0022a4000802017f */
[----:B--2---:R-:W-:Y:S05]  /*38ef0*/  @!P1 NANOSLEEP.SYNCS 0x989680 ;  /* 0x009896800000995d */ /* 0x004fea0003900000 */
[----:B------:R-:W2:Y:S02]  /*38f00*/  @!P1 SYNCS.PHASECHK.TRANS64 P1, [R5+URZ+0x324a0], R6 ;  /* 0x0324a006050095a7 */ /* 0x000ea4000802007f */
[----:B--2---:R-:W-:Y:S05]  /*38f10*/  @!P1 BRA `(.L_x_3829) ;  /* 0xfffffffc00f09947 */ /* 0x004fea000383ffff */
[----:B------:R-:W-:Y:S05]  /*38f20*/  BRA `(.L_x_4019) ;  /* 0xffffff80004c7947 */ /* 0x000fea000383ffff */
.L_x_3834:
[----:B--2---:R2:W3:Y:S02]  /*38f30*/  SYNCS.PHASECHK.TRANS64.TRYWAIT P1, [R5+URZ+0x324c0], R6 ;  /* 0x0324c006050075a7 */ /* 0x0044e4000802017f */
[----:B---3--:R-:W-:Y:S05]  /*38f40*/  @!P1 NANOSLEEP.SYNCS 0x989680 ;  /* 0x009896800000995d */ /* 0x008fea0003900000 */
[----:B------:R-:W3:Y:S02]  /*38f50*/  @!P1 SYNCS.PHASECHK.TRANS64 P1, [R5+URZ+0x324c0], R6 ;  /* 0x0324c006050095a7 */ /* 0x000ee4000802007f */
[----:B---3--:R-:W-:Y:S05]  /*38f60*/  @!P1 BRA `(.L_x_3834) ;  /* 0xfffffffc00f09947 */ /* 0x008fea000383ffff */
[----:B------:R-:W-:Y:S05]  /*38f70*/  BRA `(.L_x_4020) ;  /* 0xffffff8000cc7947 */ /* 0x000fea000383ffff */
.L_x_3858:
[----:B------:R-:W3:Y:S01]  /*38f80*/  S2R R4, SR_TID.X ;  /* 0x0000000000047919 */ /* 0x000ee20000002100 */
[----:B------:R-:W-:Y:S01]  /*38f90*/  BSSY B0, `(.L_x_4021) ;  /* 0x000000a000007945 */ /* 0x000fe20003800000 */
[----:B------:R-:W-:Y:S02]  /*38fa0*/  IMAD.MOV.U32 R12, RZ, RZ, RZ ;  /* 0x000000ffff0c7224 */ /* 0x000fe400078e00ff */
[----:B0-----:R-:W-:Y:S02]  /*38fb0*/  IMAD.MOV.U32 R11, RZ, RZ, 0x1f ;  /* 0x0000001fff0b7424 */ /* 0x001fe400078e00ff */
[----:B------:R-:W-:Y:S01]  /*38fc0*/  IMAD.MOV.U32 R15, RZ, RZ, -0x1 ;  /* 0xffffffffff0f7424 */ /* 0x000fe200078e00ff */
[----:B---3--:R-:W-:-:S04]  /*38fd0*/  SHF.R.U32.HI R4, RZ, 0x5, R4 ;  /* 0x00000005ff047819 */ /* 0x008fc80000011604 */
[----:B------:R-:W-:-:S05]  /*38fe0*/  LOP3.LUT R4, R4, 0x3, RZ, 0xc0, !PT ;  /* 0x0000000304047812 */ /* 0x000fca00078ec0ff */
[----:B------:R-:W-:-:S07]  /*38ff0*/  IMAD.MOV.U32 R13, RZ, RZ, R4 ;  /* 0x000000ffff0d7224 */ /* 0x000fce00078e0004 */
[----:B-12---:R-:W-:Y:S05]  /*39000*/  WARPSYNC.COLLECTIVE R15, `(.L_x_4022) ;  /* 0x000000000f087348 */ /* 0x006fea0003c00000 */
[----:B------:R0:W3:Y:S02]  /*39010*/  SHFL.IDX P6, R14, R13, R12, R11 ;  /* 0x0000000c0d0e7389 */ /* 0x0000e400000c000b */
[----:B0123--:R-:W-:Y:S01]  /*39020*/  ENDCOLLECTIVE ;  /* 0x000000000000791b */ /* 0x00ffe20003800000 */
.L_x_4022:
[----:B------:R-:W-:Y:S05]  /*39030*/  BSYNC B0 ;  /* 0x0000000000007941 */ /* 0x000fea0003800000 */
.L_x_4021:
[----:B------:R-:W-:Y:S05]  /*39040*/  BRA `(.L_x_4023) ;  /* 0xffffff9000b87947 */ /* 0x000fea000383ffff */
.L_x_3860:
[----:B------:R-:W-:Y:S01]  /*39050*/  BSSY B0, `(.L_x_4024) ;  /* 0x0000006000007945 */ /* 0x000fe20003800000 */
[----:B------:R-:W-:-:S07]  /*39060*/  IMAD.MOV.U32 R15, RZ, RZ, -0x1 ;  /* 0xffffffffff0f7424 */ /* 0x000fce00078e00ff */
[----:B012-4-:R-:W-:Y:S05]  /*39070*/  WARPSYNC.COLLECTIVE R15, `(.L_x_4025) ;  /* 0x000000000f0c7348 */ /* 0x017fea0003c00000 */
[----:B------:R-:W-:Y:S02]  /*39080*/  ELECT P6, UR62, PT ;  /* 0x00000000003e782f */ /* 0x000fe400038c0000 */
[----:B------:R-:W-:Y:S01]  /*39090*/  MOV R14, UR62 ;  /* 0x0000003e000e7c02 */ /* 0x000fe20008000f00 */
[----:B012-4-:R-:W-:Y:S10]  /*390a0*/  ENDCOLLECTIVE ;  /* 0x000000000000791b */ /* 0x017ff40003800000 */
.L_x_4025:
[----:B------:R-:W-:Y:S05]  /*390b0*/  BSYNC B0 ;  /* 0x0000000000007941 */ /* 0x000fea0003800000 */
.L_x_4024:
[----:B------:R-:W-:Y:S05]  /*390c0*/  BRA `(.L_x_4026) ;  /* 0xffffff9000c47947 */ /* 0x000fea000383ffff */
.L_x_3862:
[----:B--2---:R2:W3:Y:S02]  /*390d0*/  SYNCS.PHASECHK.TRANS64.TRYWAIT P0, [R0+URZ+0x32440], R2 ;  /* 0x03244002000075a7 */ /* 0x0044e4000800017f */
[----:B---3--:R-:W-:Y:S05]  /*390e0*/  @!P0 NANOSLEEP.SYNCS 0x989680 ;  /* 0x009896800000895d */ /* 0x008fea0003900000 */
[----:B------:R-:W3:Y:S02]  /*390f0*/  @!P0 SYNCS.PHASECHK.TRANS64 P0, [R0+URZ+0x32440], R2 ;  /* 0x03244002000085a7 */ /* 0x000ee4000800007f */
[----:B---3--:R-:W-:Y:S05]  /*39100*/  @!P0 BRA `(.L_x_3862) ;  /* 0xfffffffc00f08947 */ /* 0x008fea000383ffff */
[----:B------:R-:W-:Y:S05]  /*39110*/  BRA `(.L_x_4027) ;  /* 0xffffff94002c7947 */ /* 0x000fea000383ffff */
.L_x_3866:
        /* <DEDUP_REMOVED lines=10> */
.L_x_4028:
[----:B------:R0:W-:Y:S01]  /*391c0*/  STL [R1+0x498], R8 ;  /* 0x0004980801007387 */ /* 0x0001e20000100800 */
[----:B------:R-:W-:Y:S02]  /*391d0*/  IMAD.MOV.U32 R13, RZ, RZ, R3 ;  /* 0x000000ffff0d7224 */ /* 0x000fe400078e0003 */
[----:B------:R-:W-:-:S07]  /*391e0*/  IMAD.MOV.U32 R4, RZ, RZ, R14 ;  /* 0x000000ffff047224 */ /* 0x000fce00078e000e */
[----:B0-----:R-:W-:Y:S05]  /*391f0*/  WARPSYNC.COLLECTIVE R15, `(.L_x_4029) ;  /* 0x000000000f087348 */ /* 0x001fea0003c00000 */
[----:B------:R1:W2:Y:S02]  /*39200*/  SHFL.IDX P6, R14, R13, R12, R11 ;  /* 0x0000000c0d0e7389 */ /* 0x0002a400000c000b */
[----:B012---:R-:W-:Y:S01]  /*39210*/  ENDCOLLECTIVE ;  /* 0x000000000000791b */ /* 0x007fe20003800000 */
.L_x_4029:
[----:B------:R-:W-:Y:S02]  /*39220*/  IMAD.MOV.U32 R13, RZ, RZ, R2 ;  /* 0x000000ffff0d7224 */ /* 0x000fe400078e0002 */
[----:B------:R-:W-:Y:S02]  /*39230*/  IMAD.MOV.U32 R12, RZ, RZ, 0x1 ;  /* 0x00000001ff0c7424 */ /* 0x000fe400078e00ff */
[----:B------:R-:W-:-:S07]  /*39240*/  IMAD.MOV.U32 R5, RZ, RZ, R14 ;  /* 0x000000ffff057224 */ /* 0x000fce00078e000e */
[----:B------:R-:W-:Y:S05]  /*39250*/  WARPSYNC.COLLECTIVE R15, `(.L_x_4030) ;  /* 0x000000000f087348 */ /* 0x000fea0003c00000 */
[----:B------:R0:W1:Y:S02]  /*39260*/  SHFL.IDX P6, R14, R13, R12, R11 ;  /* 0x0000000c0d0e7389 */ /* 0x00006400000c000b */
[----:B01----:R-:W-:Y:S01]  /*39270*/  ENDCOLLECTIVE ;  /* 0x000000000000791b */ /* 0x003fe20003800000 */
.L_x_4030:
[----:B------:R-:W-:Y:S02]  /*39280*/  IMAD.MOV.U32 R13, RZ, RZ, R3 ;  /* 0x000000ffff0d7224 */ /* 0x000fe400078e0003 */
[----:B------:R-:W-:Y:S02]  /*39290*/  IMAD R0, R0, R7, RZ ;  /* 0x0000000700007224 */ /* 0x000fe400078e02ff */
[----:B------:R-:W-:-:S07]  /*392a0*/  IMAD.MOV.U32 R7, RZ, RZ, R14 ;  /* 0x000000ffff077224 */ /* 0x000fce00078e000e */
[----:B------:R-:W-:Y:S05]  /*392b0*/  WARPSYNC.COLLECTIVE R15, `(.L_x_4031) ;  /* 0x000000000f087348 */ /* 0x000fea0003c00000 */
[----:B------:R0:W1:Y:S02]  /*392c0*/  SHFL.IDX P6, R14, R13, R12, R11 ;  /* 0x0000000c0d0e7389 */ /* 0x00006400000c000b */
[----:B01----:R-:W-:Y:S01]  /*392d0*/  ENDCOLLECTIVE ;  /* 0x000000000000791b */ /* 0x003fe20003800000 */
.L_x_4031:
        /* <DEDUP_REMOVED lines=10> */
.L_x_4032:
        /* <DEDUP_REMOVED lines=15> */
.L_x_4033:
        /* <DEDUP_REMOVED lines=19> */
.L_x_4034:
        /* <DEDUP_REMOVED lines=10> */
.L_x_4035:
        /* <DEDUP_REMOVED lines=13> */
.L_x_4036:
        /* <DEDUP_REMOVED lines=10> */
.L_x_4037:
        /* <DEDUP_REMOVED lines=13> */
.L_x_4038:
        /* <DEDUP_REMOVED lines=10> */
.L_x_4039:
        /* <DEDUP_REMOVED lines=13> */
.L_x_4040:
        /* <DEDUP_REMOVED lines=10> */
.L_x_4041:
        /* <DEDUP_REMOVED lines=11> */
.L_x_4042:
        /* <DEDUP_REMOVED lines=14> */
.L_x_4043:
[----:B------:R-:W-:Y:S01]  /*39c20*/  IMAD.MOV.U32 R3, RZ, RZ, R14 ;  /* 0x000000ffff037224 */ /* 0x000fe200078e000e */
[----:B------:R-:W-:Y:S06]  /*39c30*/  BRA `(.L_x_4044) ;  /* 0xffffff9400d07947 */ /* 0x000fec000383ffff */
.L_x_3870:
        /* <DEDUP_REMOVED lines=36> */
.L_x_4046:
[----:B------:R-:W-:Y:S05]  /*39e80*/  BSYNC B0 ;  /* 0x0000000000007941 */ /* 0x000fea0003800000 */
.L_x_4045:
        /* <DEDUP_REMOVED lines=10> */
.L_x_4047:
        /* <DEDUP_REMOVED lines=16> */
.L_x_4048:
        /* <DEDUP_REMOVED lines=15> */
.L_x_4049:
        /* <DEDUP_REMOVED lines=9> */
.L_x_4050:
        /* <DEDUP_REMOVED lines=15> */
.L_x_4051:
        /* <DEDUP_REMOVED lines=9> */
.L_x_4052:
        /* <DEDUP_REMOVED lines=15> */
.L_x_4053:
        /* <DEDUP_REMOVED lines=9> */
.L_x_4054:
        /* <DEDUP_REMOVED lines=15> */
.L_x_4055:
        /* <DEDUP_REMOVED lines=9> */
.L_x_4056:
        /* <DEDUP_REMOVED lines=14> */
.L_x_4057:
        /* <DEDUP_REMOVED lines=19> */
.L_x_4058:
[----:B------:R-:W-:Y:S02]  /*3a840*/  IMAD.MOV.U32 R13, RZ, RZ, R2 ;  /* 0x000000ffff0d7224 */ /* 0x000fe400078e0002 */
[----:B------:R-:W-:-:S07]  /*3a850*/  IMAD.MOV.U32 R6, RZ, RZ, R14 ;  /* 0x000000ffff067224 */ /* 0x000fce00078e000e */
[----:B------:R-:W-:Y:S05]  /*3a860*/  WARPSYNC.COLLECTIVE R15, `(.L_x_4059) ;  /* 0x000000000f087348 */ /* 0x000fea0003c00000 */
[----:B------:R0:W1:Y:S02]  /*3a870*/  SHFL.IDX P6, R14, R13, R12, R11 ;  /* 0x0000000c0d0e7389 */ /* 0x00006400000c000b */
[----:B01----:R-:W-:Y:S01]  /*3a880*/  ENDCOLLECTIVE ;  /* 0x000000000000791b */ /* 0x003fe20003800000 */
.L_x_4059:
[----:B------:R-:W-:Y:S02]  /*3a890*/  IMAD.MOV.U32 R13, RZ, RZ, R0 ;  /* 0x000000ffff0d7224 */ /* 0x000fe400078e0000 */
[----:B------:R-:W-:Y:S02]  /*3a8a0*/  IMAD.MOV.U32 R12, RZ, RZ, 0x7 ;  /* 0x00000007ff0c7424 */ /* 0x000fe400078e00ff */
[----:B------:R-:W-:-:S07]  /*3a8b0*/  IMAD.MOV.U32 R4, RZ, RZ, R14 ;  /* 0x000000ffff047224 */ /* 0x000fce00078e000e */
[----:B------:R-:W-:Y:S05]  /*3a8c0*/  WARPSYNC.COLLECTIVE R15, `(.L_x_4060) ;  /* 0x000000000f087348 */ /* 0x000fea0003c00000 */
[----:B------:R0:W1:Y:S02]  /*3a8d0*/  SHFL.IDX P6, R14, R13, R12, R11 ;  /* 0x0000000c0d0e7389 */ /* 0x00006400000c000b */
[----:B01----:R-:W-:Y:S01]  /*3a8e0*/  ENDCOLLECTIVE ;  /* 0x000000000000791b */ /* 0x003fe20003800000 */
.L_x_4060:
        /* <DEDUP_REMOVED lines=10> */
.L_x_4061:
        /* <DEDUP_REMOVED lines=9> */
.L_x_3875:
[----:B0-----:R-:W4:Y:S02]  /*3aa20*/  LDL R2, [R1+0x470] ;  /* 0x0004700001027983 */ /* 0x001f240000100800 */
[----:B----4-:R0:W4:Y:S02]  /*3aa30*/  SYNCS.PHASECHK.TRANS64.TRYWAIT P0, [R2+URZ+0x32420], R0 ;  /* 0x03242000020075a7 */ /* 0x010124000800017f */
[----:B----4-:R-:W-:Y:S05]  /*3aa40*/  @!P0 NANOSLEEP.SYNCS 0x989680 ;  /* 0x009896800000895d */ /* 0x010fea0003900000 */
[----:B------:R-:W4:Y:S02]  /*3aa50*/  @!P0 SYNCS.PHASECHK.TRANS64 P0, [R2+URZ+0x32420], R0 ;  /* 0x03242000020085a7 */ /* 0x000f24000800007f */
[----:B----4-:R-:W-:Y:S05]  /*3aa60*/  @!P0 BRA `(.L_x_3875) ;  /* 0xfffffffc00ec8947 */ /* 0x010fea000383ffff */
[----:B------:R-:W-:Y:S05]  /*3aa70*/  BRA `(.L_x_4063) ;  /* 0xffffff9800087947 */ /* 0x000fea000383ffff */
.L_x_3879:
[----:B0-----:R0:W1:Y:S02]  /*3aa80*/  SYNCS.PHASECHK.TRANS64.TRYWAIT P0, [R2+URZ+0x32460], R0 ;  /* 0x03246000020075a7 */ /* 0x001064000800017f */
[----:B-1----:R-:W-:Y:S05]  /*3aa90*/  @!P0 NANOSLEEP.SYNCS 0x989680 ;  /* 0x009896800000895d */ /* 0x002fea0003900000 */
[----:B------:R-:W1:Y:S02]  /*3aaa0*/  @!P0 SYNCS.PHASECHK.TRANS64 P0, [R2+URZ+0x32460], R0 ;  /* 0x03246000020085a7 */ /* 0x000e64000800007f */
[----:B-1----:R-:W-:Y:S05]  /*3aab0*/  @!P0 BRA `(.L_x_3879) ;  /* 0xfffffffc00f08947 */ /* 0x002fea000383ffff */
[----:B------:R-:W-:Y:S05]  /*3aac0*/  BRA `(.L_x_4064) ;  /* 0xffffff9800387947 */ /* 0x000fea000383ffff */
.L_x_3894:
[----:B0-----:R0:W1:Y:S02]  /*3aad0*/  SYNCS.PHASECHK.TRANS64.TRYWAIT P0, [R2+URZ+0x32440], R5 ;  /* 0x03244005020075a7 */ /* 0x001064000800017f */
[----:B-1----:R-:W-:Y:S05]  /*3aae0*/  @!P0 NANOSLEEP.SYNCS 0x989680 ;  /* 0x009896800000895d */ /* 0x002fea0003900000 */
[----:B------:R-:W1:Y:S02]  /*3aaf0*/  @!P0 SYNCS.PHASECHK.TRANS64 P0, [R2+URZ+0x32440], R5 ;  /* 0x03244005020085a7 */ /* 0x000e64000800007f */
[----:B-1----:R-:W-:Y:S05]  /*3ab00*/  @!P0 BRA `(.L_x_3894) ;  /* 0xfffffffc00f08947 */ /* 0x002fea000383ffff */
[----:B------:R-:W-:Y:S05]  /*3ab10*/  BRA `(.L_x_4065) ;  /* 0xffffffa000547947 */ /* 0x000fea000383ffff */
.L_x_3899:
[----:B-1----:R1:W2:Y:S02]  /*3ab20*/  SYNCS.PHASECHK.TRANS64.TRYWAIT P0, [R2+URZ+0x32460], R5 ;  /* 0x03246005020075a7 */ /* 0x0022a4000800017f */
[----:B--2---:R-:W-:Y:S05]  /*3ab30*/  @!P0 NANOSLEEP.SYNCS 0x989680 ;  /* 0x009896800000895d */ /* 0x004fea0003900000 */
[----:B------:R-:W2:Y:S02]  /*3ab40*/  @!P0 SYNCS.PHASECHK.TRANS64 P0, [R2+URZ+0x32460], R5 ;  /* 0x03246005020085a7 */ /* 0x000ea4000800007f */
[----:B--2---:R-:W-:Y:S05]  /*3ab50*/  @!P0 BRA `(.L_x_3899) ;  /* 0xfffffffc00f08947 */ /* 0x004fea000383ffff */
[----:B------:R-:W-:Y:S05]  /*3ab60*/  BRA `(.L_x_4066) ;  /* 0xffffffa000d87947 */ /* 0x000fea000383ffff */
.L_x_3910:
[----:B0-----:R0:W1:Y:S02]  /*3ab70*/  SYNCS.PHASECHK.TRANS64.TRYWAIT P0, [R3+URZ+0x32440], R2 ;  /* 0x03244002030075a7 */ /* 0x001064000800017f */
[----:B-1----:R-:W-:Y:S05]  /*3ab80*/  @!P0 NANOSLEEP.SYNCS 0x989680 ;  /* 0x009896800000895d */ /* 0x002fea0003900000 */
[----:B------:R-:W1:Y:S02]  /*3ab90*/  @!P0 SYNCS.PHASECHK.TRANS64 P0, [R3+URZ+0x32440], R2 ;  /* 0x03244002030085a7 */ /* 0x000e64000800007f */
[----:B-1----:R-:W-:Y:S05]  /*3aba0*/  @!P0 BRA `(.L_x_3910) ;  /* 0xfffffffc00f08947 */ /* 0x002fea000383ffff */
[----:B------:R-:W-:Y:S05]  /*3abb0*/  BRA `(.L_x_4067) ;  /* 0xffffffa800d87947 */ /* 0x000fea000383ffff */
.L_x_3915:
[----:B-1----:R1:W2:Y:S02]  /*3abc0*/  SYNCS.PHASECHK.TRANS64.TRYWAIT P0, [R3+URZ+0x32460], R2 ;  /* 0x03246002030075a7 */ /* 0x0022a4000800017f */
[----:B--2---:R-:W-:Y:S05]  /*3abd0*/  @!P0 NANOSLEEP.SYNCS 0x989680 ;  /* 0x009896800000895d */ /* 0x004fea0003900000 */
[----:B------:R-:W2:Y:S02]  /*3abe0*/  @!P0 SYNCS.PHASECHK.TRANS64 P0, [R3+URZ+0x32460], R2 ;  /* 0x03246002030085a7 */ /* 0x000ea4000800007f */
[----:B--2---:R-:W-:Y:S05]  /*3abf0*/  @!P0 BRA `(.L_x_3915) ;  /* 0xfffffffc00f08947 */ /* 0x004fea000383ffff */
[----:B------:R-:W-:Y:S05]  /*3ac00*/  BRA `(.L_x_4068) ;  /* 0xffffffac00587947 */ /* 0x000fea000383ffff */
.L_x_3926:
[----:B0-----:R0:W1:Y:S02]  /*3ac10*/  SYNCS.PHASECHK.TRANS64.TRYWAIT P0, [R3+URZ+0x32440], R2 ;  /* 0x03244002030075a7 */ /* 0x001064000800017f */
[----:B-1----:R-:W-:Y:S05]  /*3ac20*/  @!P0 NANOSLEEP.SYNCS 0x989680 ;  /* 0x009896800000895d */ /* 0x002fea0003900000 */
[----:B------:R-:W1:Y:S02]  /*3ac30*/  @!P0 SYNCS.PHASECHK.TRANS64 P0, [R3+URZ+0x32440], R2 ;  /* 0x03244002030085a7 */ /* 0x000e64000800007f */
[----:B-1----:R-:W-:Y:S05]  /*3ac40*/  @!P0 BRA `(.L_x_3926) ;  /* 0xfffffffc00f08947 */ /* 0x002fea000383ffff */
[----:B------:R-:W-:Y:S05]  /*3ac50*/  BRA `(.L_x_4069) ;  /* 0xffffffb400347947 */ /* 0x000fea000383ffff */
.L_x_3931:
[----:B-1----:R1:W2:Y:S02]  /*3ac60*/  SYNCS.PHASECHK.TRANS64.TRYWAIT P0, [R3+URZ+0x32460], R2 ;  /* 0x03246002030075a7 */ /* 0x0022a4000800017f */
[----:B--2---:R-:W-:Y:S05]  /*3ac70*/  @!P0 NANOSLEEP.SYNCS 0x989680 ;  /* 0x009896800000895d */ /* 0x004fea0003900000 */
[----:B------:R-:W2:Y:S02]  /*3ac80*/  @!P0 SYNCS.PHASECHK.TRANS64 P0, [R3+URZ+0x32460], R2 ;  /* 0x03246002030085a7 */ /* 0x000ea4000800007f */
[----:B--2---:R-:W-:Y:S05]  /*3ac90*/  @!P0 BRA `(.L_x_3931) ;  /* 0xfffffffc00f08947 */ /* 0x004fea000383ffff */
[----:B------:R-:W-:Y:S05]  /*3aca0*/  BRA `(.L_x_4070) ;  /* 0xffffffb400b87947 */ /* 0x000fea000383ffff */
.L_x_3943:
[----:B------:R-:W-:Y:S01]  /*3acb0*/  BSSY B0, `(.L_x_4071) ;  /* 0x0000008000007945 */ /* 0x000fe20003800000 */
[----:B------:R-:W-:Y:S02]  /*3acc0*/  IMAD.MOV.U32 R13, RZ, RZ, R16 ;  /* 0x000000ffff0d7224 */ /* 0x000fe400078e0010 */
[----:B------:R-:W-:Y:S02]  /*3acd0*/  IMAD.MOV.U32 R12, RZ, RZ, RZ ;  /* 0x000000ffff0c7224 */ /* 0x000fe400078e00ff */
[----:B0-----:R-:W-:Y:S02]  /*3ace0*/  IMAD.MOV.U32 R11, RZ, RZ, 0x1f ;  /* 0x0000001fff0b7424 */ /* 0x001fe400078e00ff */
[----:B------:R-:W-:-:S07]  /*3acf0*/  IMAD.MOV.U32 R15, RZ, RZ, -0x1 ;  /* 0xffffffffff0f7424 */ /* 0x000fce00078e00ff */
[----:B---3-5:R-:W-:Y:S05]  /*3ad00*/  WARPSYNC.COLLECTIVE R15, `(.L_x_4072) ;  /* 0x000000000f087348 */ /* 0x028fea0003c00000 */
[----:B------:R0:W1:Y:S02]  /*3ad10*/  SHFL.IDX P6, R14, R13, R12, R11 ;  /* 0x0000000c0d0e7389 */ /* 0x00006400000c000b */
[----:B01-3-5:R-:W-:Y:S01]  /*3ad20*/  ENDCOLLECTIVE ;  /* 0x000000000000791b */ /* 0x02bfe20003800000 */
.L_x_4072:
[----:B------:R-:W-:Y:S05]  /*3ad30*/  BSYNC B0 ;  /* 0x0000000000007941 */ /* 0x000fea0003800000 */
.L_x_4071:
        /* <DEDUP_REMOVED lines=9> */
.L_x_4073:
        /* <DEDUP_REMOVED lines=18> */
.L_x_4074:
        /* <DEDUP_REMOVED lines=8> */
.L_x_4075:
        /* <DEDUP_REMOVED lines=8> */
.L_x_4076:
        /* <DEDUP_REMOVED lines=8> */
.L_x_4077:
        /* <DEDUP_REMOVED lines=8> */
.L_x_4078:
        /* <DEDUP_REMOVED lines=9> */
.L_x_4079:
[----:B------:R-:W-:Y:S01]  /*3b180*/  IMAD.MOV.U32 R16, RZ, RZ, R14 ;  /* 0x000000ffff107224 */ /* 0x000fe200078e000e */
[----:B------:R-:W-:Y:S06]  /*3b190*/  BRA `(.L_x_4080) ;  /* 0xffffffbc00047947 */ /* 0x000fec000383ffff */
.L_x_3948:
[----:B------:R-:W-:Y:S01]  /*3b1a0*/  BSSY B0, `(.L_x_4081) ;  /* 0x0000008000007945 */ /* 0x000fe20003800000 */
[----:B-----5:R-:W-:Y:S02]  /*3b1b0*/  IMAD.MOV.U32 R13, RZ, RZ, R3 ;  /* 0x000000ffff0d7224 */ /* 0x020fe400078e0003 */
[----:B------:R-:W-:Y:S02]  /*3b1c0*/  IMAD.MOV.U32 R12, RZ, RZ, 0x1 ;  /* 0x00000001ff0c7424 */ /* 0x000fe400078e00ff */
[----:B------:R-:W-:Y:S02]  /*3b1d0*/  IMAD.MOV.U32 R11, RZ, RZ, RZ ;  /* 0x000000ffff0b7224 */ /* 0x000fe400078e00ff */
[----:B------:R-:W-:-:S07]  /*3b1e0*/  IMAD.MOV.U32 R15, RZ, RZ, -0x1 ;  /* 0xffffffffff0f7424 */ /* 0x000fce00078e00ff */
[----:B0--3--:R-:W-:Y:S05]  /*3b1f0*/  WARPSYNC.COLLECTIVE R15, `(.L_x_4082) ;  /* 0x000000000f087348 */ /* 0x009fea0003c00000 */
[----:B------:R1:W2:Y:S02]  /*3b200*/  SHFL.UP P6, R14, R13, R12, R11 ;  /* 0x0400000c0d0e7389 */ /* 0x0002a400000c000b */
[----:B0123--:R-:W-:Y:S01]  /*3b210*/  ENDCOLLECTIVE ;  /* 0x000000000000791b */ /* 0x00ffe20003800000 */
.L_x_4082:
[----:B------:R-:W-:Y:S05]  /*3b220*/  BSYNC B0 ;  /* 0x0000000000007941 */ /* 0x000fea0003800000 */
.L_x_4081:
        /* <DEDUP_REMOVED lines=10> */
.L_x_4083:
        /* <DEDUP_REMOVED lines=8> */
.L_x_4084:
        /* <DEDUP_REMOVED lines=8> */
.L_x_4085:
        /* <DEDUP_REMOVED lines=8> */
.L_x_4086:
        /* <DEDUP_REMOVED lines=9> */
.L_x_4087:
[----:B------:R-:W-:Y:S01]  /*3b4e0*/  IMAD.MOV.U32 R16, RZ, RZ, R14 ;  /* 0x000000ffff107224 */ /* 0x000fe200078e000e */
[----:B------:R-:W-:Y:S06]  /*3b4f0*/  BRA `(.L_x_4088) ;  /* 0xffffffb800c87947 */ /* 0x000fec000383ffff */
.L_x_3950:
[----:B------:R-:W-:Y:S01]  /*3b500*/  BSSY B0, `(.L_x_4089) ;  /* 0x0000006000007945 */ /* 0x000fe20003800000 */
[----:B------:R-:W-:Y:S01]  /*3b510*/  PLOP3.LUT P6, PT, P6, PT, PT, 0x8, 0x0 ;  /* 0x000000000000781c */ /* 0x000fe200037ce170 */
[----:B------:R-:W-:-:S12]  /*3b520*/  IMAD.MOV.U32 R15, RZ, RZ, -0x1 ;  /* 0xffffffffff0f7424 */ /* 0x000fd800078e00ff */
[----:B0--3-5:R-:W-:Y:S05]  /*3b530*/  WARPSYNC.COLLECTIVE R15, `(.L_x_4090) ;  /* 0x000000000f087348 */ /* 0x029fea0003c00000 */
[----:B------:R-:W-:Y:S01]  /*3b540*/  VOTE.ANY R14, PT, P6 ;  /* 0x00000000000e7806 */ /* 0x000fe200030e0100 */
[----:B0--3-5:R-:W-:Y:S06]  /*3b550*/  ENDCOLLECTIVE ;  /* 0x000000000000791b */ /* 0x029fec0003800000 */
.L_x_4090:
[----:B------:R-:W-:Y:S05]  /*3b560*/  BSYNC B0 ;  /* 0x0000000000007941 */ /* 0x000fea0003800000 */
.L_x_4089:
        /* <DEDUP_REMOVED lines=9> */
.L_x_4091:
[----:B------:R-:W-:Y:S01]  /*3b600*/  IMAD.MOV.U32 R17, RZ, RZ, R14 ;  /* 0x000000ffff117224 */ /* 0x000fe200078e000e */
[----:B------:R-:W-:Y:S06]  /*3b610*/  BRA `(.L_x_4092) ;  /* 0xffffffb800b87947 */ /* 0x000fec000383ffff */
.L_x_3952:
[----:B------:R-:W-:Y:S01]  /*3b620*/  BSSY B0, `(.L_x_4093) ;  /* 0x0000007000007945 */ /* 0x000fe20003800000 */
[----:B------:R-:W-:Y:S02]  /*3b630*/  IMAD.MOV.U32 R13, RZ, RZ, R2 ;  /* 0x000000ffff0d7224 */ /* 0x000fe400078e0002 */
[----:B------:R-:W-:Y:S02]  /*3b640*/  IMAD.MOV.U32 R11, RZ, RZ, 0x1f ;  /* 0x0000001fff0b7424 */ /* 0x000fe400078e00ff */
[----:B------:R-:W-:-:S07]  /*3b650*/  IMAD.MOV.U32 R15, RZ, RZ, -0x1 ;  /* 0xffffffffff0f7424 */ /* 0x000fce00078e00ff */
[----:B0123-5:R-:W-:Y:S05]  /*3b660*/  WARPSYNC.COLLECTIVE R15, `(.L_x_4094) ;  /* 0x000000000f087348 */ /* 0x02ffea0003c00000 */
[----:B------:R4:W0:Y:S02]  /*3b670*/  SHFL.IDX P6, R14, R13, R12, R11 ;  /* 0x0000000c0d0e7389 */ /* 0x00082400000c000b */
[----:B012345:R-:W-:Y:S01]  /*3b680*/  ENDCOLLECTIVE ;  /* 0x000000000000791b */ /* 0x03ffe20003800000 */
.L_x_4094:
[----:B------:R-:W-:Y:S05]  /*3b690*/  BSYNC B0 ;  /* 0x0000000000007941 */ /* 0x000fea0003800000 */
.L_x_4093:
[----:B------:R-:W-:Y:S01]  /*3b6a0*/  IMAD.MOV.U32 R2, RZ, RZ, R14 ;  /* 0x000000ffff027224 */ /* 0x000fe200078e000e */
[----:B------:R-:W-:Y:S06]  /*3b6b0*/  BRA `(.L_x_4095) ;  /* 0xffffffb800ac7947 */ /* 0x000fec000383ffff */
.L_x_3956:
[----:B0-----:R0:W1:Y:S02]  /*3b6c0*/  SYNCS.PHASECHK.TRANS64.TRYWAIT P0, [R0+URZ+0x32420], R3 ;  /* 0x03242003000075a7 */ /* 0x001064000800017f */
[----:B-1----:R-:W-:Y:S05]  /*3b6d0*/  @!P0 NANOSLEEP.SYNCS 0x989680 ;  /* 0x009896800000895d */ /* 0x002fea0003900000 */
[----:B------:R-:W1:Y:S02]  /*3b6e0*/  @!P0 SYNCS.PHASECHK.TRANS64 P0, [R0+URZ+0x32420], R3 ;  /* 0x03242003000085a7 */ /* 0x000e64000800007f */
[----:B-1----:R-:W-:Y:S05]  /*3b6f0*/  @!P0 BRA `(.L_x_3956) ;  /* 0xfffffffc00f08947 */ /* 0x002fea000383ffff */
[----:B------:R-:W-:Y:S05]  /*3b700*/  BRA `(.L_x_4096) ;  /* 0xffffffc000307947 */ /* 0x000fea000383ffff */
.L_x_3957:
        /* <DEDUP_REMOVED lines=8> */
[----:B0--3-5:R-:W-:Y:S05]  /*3b790*/  WARPSYNC.COLLECTIVE R15, `(.L_x_4098) ;  /* 0x000000000f087348 */ /* 0x029fea0003c00000 */
[----:B------:R1:W2:Y:S02]  /*3b7a0*/  SHFL.IDX P6, R14, R13, R12, R11 ;  /* 0x0000000c0d0e7389 */ /* 0x0002a400000c000b */
[----:B0123-5:R-:W-:Y:S01]  /*3b7b0*/  ENDCOLLECTIVE ;  /* 0x000000000000791b */ /* 0x02ffe20003800000 */
.L_x_4098:
[----:B------:R-:W-:Y:S05]  /*3b7c0*/  BSYNC B0 ;  /* 0x0000000000007941 */ /* 0x000fea0003800000 */
.L_x_4097:
[----:B------:R-:W-:Y:S05]  /*3b7d0*/  BRA `(.L_x_4099) ;  /* 0xffffffc000187947 */ /* 0x000fea000383ffff */
.L_x_3958:
[----:B------:R-:W-:Y:S01]  /*3b7e0*/  BSSY B0, `(.L_x_4100) ;  /* 0x0000006000007945 */ /* 0x000fe20003800000 */
[----:B------:R-:W-:-:S07]  /*3b7f0*/  IMAD.MOV.U32 R15, RZ, RZ, -0x1 ;  /* 0xffffffffff0f7424 */ /* 0x000fce00078e00ff */
[----:B01-3-5:R-:W-:Y:S05]  /*3b800*/  WARPSYNC.COLLECTIVE R15, `(.L_x_4101) ;  /* 0x000000000f0c7348 */ /* 0x02bfea0003c00000 */
[----:B------:R-:W-:Y:S02]  /*3b810*/  ELECT P6, UR62, PT ;  /* 0x00000000003e782f */ /* 0x000fe400038c0000 */
[----:B------:R-:W-:Y:S01]  /*3b820*/  MOV R14, UR62 ;  /* 0x0000003e000e7c02 */ /* 0x000fe20008000f00 */
[----:B01-3-5:R-:W-:Y:S10]  /*3b830*/  ENDCOLLECTIVE ;  /* 0x000000000000791b */ /* 0x02bff40003800000 */
.L_x_4101:
[----:B------:R-:W-:Y:S05]  /*3b840*/  BSYNC B0 ;  /* 0x0000000000007941 */ /* 0x000fea0003800000 */
.L_x_4100:
[----:B------:R-:W-:Y:S05]  /*3b850*/  BRA `(.L_x_4102) ;  /* 0xffffffc0000c7947 */ /* 0x000fea000383ffff */
.L_x_3960:
[----:B0-----:R0:W1:Y:S02]  /*3b860*/  SYNCS.PHASECHK.TRANS64.TRYWAIT P0, [R6+URZ], R5 ;  /* 0x00000005060075a7 */ /* 0x001064000800017f */
[----:B-1----:R-:W-:Y:S05]  /*3b870*/  @!P0 NANOSLEEP.SYNCS 0x989680 ;  /* 0x009896800000895d */ /* 0x002fea0003900000 */
[----:B------:R-:W1:Y:S02]  /*3b880*/  @!P0 SYNCS.PHASECHK.TRANS64 P0, [R6+URZ], R5 ;  /* 0x00000005060085a7 */ /* 0x000e64000800007f */
[----:B-1----:R-:W-:Y:S05]  /*3b890*/  @!P0 BRA `(.L_x_3960) ;  /* 0xfffffffc00f08947 */ /* 0x002fea000383ffff */
[----:B------:R-:W-:Y:S05]  /*3b8a0*/  BRA `(.L_x_4103) ;  /* 0xffffffc000487947 */ /* 0x000fea000383ffff */
.L_x_3961:
[----:B-1----:R1:W2:Y:S02]  /*3b8b0*/  SYNCS.PHASECHK.TRANS64.TRYWAIT P0, [R7+URZ], R2 ;  /* 0x00000002070075a7 */ /* 0x0022a4000800017f */
[----:B--2---:R-:W-:Y:S05]  /*3b8c0*/  @!P0 NANOSLEEP.SYNCS 0x989680 ;  /* 0x009896800000895d */ /* 0x004fea0003900000 */
[----:B------:R-:W2:Y:S02]  /*3b8d0*/  @!P0 SYNCS.PHASECHK.TRANS64 P0, [R7+URZ], R2 ;  /* 0x00000002070085a7 */ /* 0x000ea4000800007f */
[----:B--2---:R-:W-:Y:S05]  /*3b8e0*/  @!P0 BRA `(.L_x_3961) ;  /* 0xfffffffc00f08947 */ /* 0x004fea000383ffff */
[----:B------:R-:W-:Y:S05]  /*3b8f0*/  BRA `(.L_x_4104) ;  /* 0xffffffc0003c7947 */ /* 0x000fea000383ffff */
.L_x_3963:
[----:B--2---:R2:W4:Y:S02]  /*3b900*/  SYNCS.PHASECHK.TRANS64.TRYWAIT P0, [R4+URZ], R5 ;  /* 0x00000005040075a7 */ /* 0x004524000800017f */
[----:B----4-:R-:W-:Y:S05]  /*3b910*/  @!P0 NANOSLEEP.SYNCS 0x989680 ;  /* 0x009896800000895d */ /* 0x010fea0003900000 */
[----:B------:R-:W4:Y:S02]  /*3b920*/  @!P0 SYNCS.PHASECHK.TRANS64 P0, [R4+URZ], R5 ;  /* 0x00000005040085a7 */ /* 0x000f24000800007f */
[----:B----4-:R-:W-:Y:S05]  /*3b930*/  @!P0 BRA `(.L_x_3963) ;  /* 0xfffffffc00f08947 */ /* 0x010fea000383ffff */
[----:B------:R-:W-:Y:S05]  /*3b940*/  BRA `(.L_x_4105) ;  /* 0xffffffc000447947 */ /* 0x000fea000383ffff */
        .type           $_ZN7cutlass13device_kernelIN5flash11enable_sm90INS1_16FlashAttnFwdSm90INS1_25CollectiveMainloopFwdSm90ILi2EN4cute5tupleIJNS5_1CILi1EEES8_S8_EEENS6_IJNS7_ILi128EEENS7_ILi96EEENS7_ILi64EEEEEELi256ENS_10bfloat16_tEfNS_4arch4Sm90ELb0ELb1ELb1ELb1ELb0ELb1ELb1ELb1ELb0ELb1ELb0ELb0EEENS1_21CollectiveEpilogueFwdINS6_IJSA_NS7_ILi256EEESB_EEES9_SE_SG_Li256ELb1ELb1ELb0ELb0EEENS1_36VarlenDynamicPersistentTileSchedulerILi128ELi96ELi256ELi128ELb0ELb1ELb1ELb1ELb0ELb1EEEEEEEEEvNT_6ParamsE$_ZZN5flash25CollectiveMainloopFwdSm90ILi2EN4cute5tupleIJNS1_1CILi1EEES4_S4_EEENS2_IJNS3_ILi128EEENS3_ILi96EEENS3_ILi64EEEEEELi256EN7cutlass10bfloat16_tEfNSA_4arch4Sm90ELb0ELb1ELb1ELb1ELb0ELb1ELb1ELb1ELb0ELb1ELb0ELb0EE3mmaINS_16FlashAttnFwdSm90ISE_NS_21CollectiveEpilogueFwdINS2_IJS6_NS3_ILi256EEES7_EEES5_SB_SD_Li256ELb1ELb1ELb0ELb0EEENS_36VarlenDynamicPersistentTileSchedulerILi128ELi96ELi256ELi128ELb0ELb1ELb1ELb1ELb0ELb1EEEE13SharedStorageENS1_6TensorINS1_11ArrayEngineIfLm128EEENS1_6LayoutINS2_IJNS2_IJNS3_ILi2EEEST_NS3_ILi32EEEEEES4_S4_EEENS2_IJNS2_IJS4_ST_NS3_ILi4EEEEEENS3_ILi0EEESZ_EEEEEEENS_7SoftmaxILi2ELi0EEEEEbRKNSE_6ParamsENSA_25PipelineTmaAsyncNoClusterILi2ENSA_16PipelineTmaAsyncILi2EEEEES1B_RNSA_13PipelineStateILj2EEERT0_RT1_iRiRKNS_16SeqlenInfoQKNewKILb1ELb1EEENS2_IJiiiiEEERT_ENKUliT_T0_T1_E_clIZSF_ISO_S12_S14_EbS17_S1B_S1B_S1E_S1G_S1I_iS1J_S1N_S1O_S1Q_EUlRS1R_iE0_NS3_ILb1EEES1Y_EEDaiS1R_S1S_S1T_,@function
        .size           $_ZN7cutlass13device_kernelIN5flash11enable_sm90INS1_16FlashAttnFwdSm90INS1_25CollectiveMainloopFwdSm90ILi2EN4cute5tupleIJNS5_1CILi1EEES8_S8_EEENS6_IJNS7_ILi128EEENS7_ILi96EEENS7_ILi64EEEEEELi256ENS_10bfloat16_tEfNS_4arch4Sm90ELb0ELb1ELb1ELb1ELb0ELb1ELb1ELb1ELb0ELb1ELb0ELb0EEENS1_21CollectiveEpilogueFwdINS6_IJSA_NS7_ILi256EEESB_EEES9_SE_SG_Li256ELb1ELb1ELb0ELb0EEENS1_36VarlenDynamicPersistentTileSchedulerILi128ELi96ELi256ELi128ELb0ELb1ELb1ELb1ELb0ELb1EEEEEEEEEvNT_6ParamsE$_ZZN5flash25CollectiveMainloopFwdSm90ILi2EN4cute5tupleIJNS1_1CILi1EEES4_S4_EEENS2_IJNS3_ILi128EEENS3_ILi96EEENS3_ILi64EEEEEELi256EN7cutlass10bfloat16_tEfNSA_4arch4Sm90ELb0ELb1ELb1ELb1ELb0ELb1ELb1ELb1ELb0ELb1ELb0ELb0EE3mmaINS_16FlashAttnFwdSm90ISE_NS_21CollectiveEpilogueFwdINS2_IJS6_NS3_ILi256EEES7_EEES5_SB_SD_Li256ELb1ELb1ELb0ELb0EEENS_36VarlenDynamicPersistentTileSchedulerILi128ELi96ELi256ELi128ELb0ELb1ELb1ELb1ELb0ELb1EEEE13SharedStorageENS1_6TensorINS1_11ArrayEngineIfLm128EEENS1_6LayoutINS2_IJNS2_IJNS3_ILi2EEEST_NS3_ILi32EEEEEES4_S4_EEENS2_IJNS2_IJS4_ST_NS3_ILi4EEEEEENS3_ILi0EEESZ_EEEEEEENS_7SoftmaxILi2ELi0EEEEEbRKNSE_6ParamsENSA_25PipelineTmaAsyncNoClusterILi2ENSA_16PipelineTmaAsyncILi2EEEEES1B_RNSA_13PipelineStateILj2EEERT0_RT1_iRiRKNS_16SeqlenInfoQKNewKILb1ELb1EEENS2_IJiiiiEEERT_ENKUliT_T0_T1_E_clIZSF_ISO_S12_S14_EbS17_S1B_S1B_S1E_S1G_S1I_iS1J_S1N_S1O_S1Q_EUlRS1R_iE0_NS3_ILb1EEES1Y_EEDaiS1R_S1S_S1T_,(.L_x_6043 - $_ZN7cutlass13device_kernelIN5flash11enable_sm90INS1_16FlashAttnFwdSm90INS1_25CollectiveMainloopFwdSm90ILi2EN4cute5tupleIJNS5_1CILi1EEES8_S8_EEENS6_IJNS7_ILi128EEENS7_ILi96EEENS7_ILi64EEEEEELi256ENS_10bfloat16_tEfNS_4arch4Sm90ELb0ELb1ELb1ELb1ELb0ELb1ELb1ELb1ELb0ELb1ELb0ELb0EEENS1_21CollectiveEpilogueFwdINS6_IJSA_NS7_ILi256EEESB_EEES9_SE_SG_Li256ELb1ELb1ELb0ELb0EEENS1_36VarlenDynamicPersistentTileSchedulerILi128ELi96ELi256ELi128ELb0ELb1ELb1ELb1ELb0ELb1EEEEEEEEEvNT_6ParamsE$_ZZN5flash25CollectiveMainloopFwdSm90ILi2EN4cute5tupleIJNS1_1CILi1EEES4_S4_EEENS2_IJNS3_ILi128EEENS3_ILi96EEENS3_ILi64EEEEEELi256EN7cutlass10bfloat16_tEfNSA_4arch4Sm90ELb0ELb1ELb1ELb1ELb0ELb1ELb1ELb1ELb0ELb1ELb0ELb0EE3mmaINS_16FlashAttnFwdSm90ISE_NS_21CollectiveEpilogueFwdINS2_IJS6_NS3_ILi256EEES7_EEES5_SB_SD_Li256ELb1ELb1ELb0ELb0EEENS_36VarlenDynamicPersistentTileSchedulerILi128ELi96ELi256ELi128ELb0ELb1ELb1ELb1ELb0ELb1EEEE13SharedStorageENS1_6TensorINS1_11ArrayEngineIfLm128EEENS1_6LayoutINS2_IJNS2_IJNS3_ILi2EEEST_NS3_ILi32EEEEEES4_S4_EEENS2_IJNS2_IJS4_ST_NS3_ILi4EEEEEENS3_ILi0EEESZ_EEEEEEENS_7SoftmaxILi2ELi0EEEEEbRKNSE_6ParamsENSA_25PipelineTmaAsyncNoClusterILi2ENSA_16PipelineTmaAsyncILi2EEEEES1B_RNSA_13PipelineStateILj2EEERT0_RT1_iRiRKNS_16SeqlenInfoQKNewKILb1ELb1EEENS2_IJiiiiEEERT_ENKUliT_T0_T1_E_clIZSF_ISO_S12_S14_EbS17_S1B_S1B_S1E_S1G_S1I_iS1J_S1N_S1O_S1Q_EUlRS1R_iE0_NS3_ILb1EEES1Y_EEDaiS1R_S1S_S1T_)
$_ZN7cutlass13device_kernelIN5flash11enable_sm90INS1_16FlashAttnFwdSm90INS1_25CollectiveMainloopFwdSm90ILi2EN4cute5tupleIJNS5_1CILi1EEES8_S8_EEENS6_IJNS7_ILi128EEENS7_ILi96EEENS7_ILi64EEEEEELi256ENS_10bfloat16_tEfNS_4arch4Sm90ELb0ELb1ELb1ELb1ELb0ELb1ELb1ELb1ELb0ELb1ELb0ELb0EEENS1_21CollectiveEpilogueFwdINS6_IJSA_NS7_ILi256EEESB_EEES9_SE_SG_Li256ELb1ELb1ELb0ELb0EEENS1_36VarlenDynamicPersistentTileSchedulerILi128ELi96ELi256ELi128ELb0ELb1ELb1ELb1ELb0ELb1EEEEEEEEEvNT_6ParamsE$_ZZN5flash25CollectiveMainloopFwdSm90ILi2EN4cute5tupleIJNS1_1CILi1EEES4_S4_EEENS2_IJNS3_ILi128EEENS3_ILi96EEENS3_ILi64EEEEEELi256EN7cutlass10bfloat16_tEfNSA_4arch4Sm90ELb0ELb1ELb1ELb1ELb0ELb1ELb1ELb1ELb0ELb1ELb0ELb0EE3mmaINS_16FlashAttnFwdSm90ISE_NS_21CollectiveEpilogueFwdINS2_IJS6_NS3_ILi256EEES7_EEES5_SB_SD_Li256ELb1ELb1ELb0ELb0EEENS_36VarlenDynamicPersistentTileSchedulerILi128ELi96ELi256ELi128ELb0ELb1ELb1ELb1ELb0ELb1EEEE13SharedStorageENS1_6TensorINS1_11ArrayEngineIfLm128EEENS1_6LayoutINS2_IJNS2_IJNS3_ILi2EEEST_NS3_ILi32EEEEEES4_S4_EEENS2_IJNS2_IJS4_ST_NS3_ILi4EEEEEENS3_ILi0EEESZ_EEEEEEENS_7SoftmaxILi2ELi0EEEEEbRKNSE_6ParamsENSA_25PipelineTmaAsyncNoClusterILi2ENSA_16PipelineTmaAsyncILi2EEEEES1B_RNSA_13PipelineStateILj2EEERT0_RT1_iRiRKNS_16SeqlenInfoQKNewKILb1ELb1EEENS2_IJiiiiEEERT_ENKUliT_T0_T1_E_clIZSF_ISO_S12_S14_EbS17_S1B_S1B_S1E_S1G_S1I_iS1J_S1N_S1O_S1Q_EUlRS1R_iE0_NS3_ILb1EEES1Y_EEDaiS1R_S1S_S1T_:
[----:B------:R-:W-:Y:S01]  /*3b950*/  R2UR UR5, R2 ;  /* 0x00000000020572ca */ /* 0x000fe200000e0000 */
[----:B------:R-:W-:-:S12]  /*3b960*/  ULDC UR4, c[0x0][0x20] ;  /* 0x0000080000047ab9 */ /* 0x000fd80000000800 */
[----:B------:R-:W-:-:S09]  /*3b970*/  UIADD3 UR4, -UR4, UR5, URZ ;  /* 0x0000000504047290 */ /* 0x000fd2000fffe13f */
[----:B------:R-:W2:Y:S04]  /*3b980*/  LDL.64 R6, [UR4+0x18] ;  /* 0x00001804ff067983 */ /* 0x000ea80008100a00 */
[----:B------:R-:W3:Y:S01]  /*3b990*/  LDL.64 R4, [UR4] ;  /* 0x00000004ff047983 */ /* 0x000ee20008100a00 */
[----:B------:R-:W-:-:S03]  /*3b9a0*/  ULDC.64 UR6, c[0x0][0x208] ;  /* 0x0000820000067ab9 */ /* 0x000fc60000000a00 */
[----:B--2---:R-:W2:Y:S04]  /*3b9b0*/  LD.E R2, desc[UR6][R6.64+0x1c] ;  /* 0x00001c0606027980 */ /* 0x004ea8000c101900 */
[----:B---3--:R0:W5:Y:S04]  /*3b9c0*/  LD.E R10, desc[UR6][R4.64] ;  /* 0x00000006040a7980 */ /* 0x008168000c101900 */
[----:B------:R0:W5:Y:S01]  /*3b9d0*/  LD.E R11, desc[UR6][R4.64+0x4] ;  /* 0x00000406040b7980 */ /* 0x000162000c101900 */
[----:B------:R-:W-:Y:S01]  /*3b9e0*/  BSSY B1, `(.L_x_4106) ;  /* 0x0000007000017945 */ /* 0x000fe20003800000 */
[----:B------:R-:W-:Y:S01]  /*3b9f0*/  IMAD.MOV.U32 R3, RZ, RZ, R55 ;  /* 0x000000ffff037224 */ /* 0x000fe200078e0037 */
[----:B--2---:R-:W-:-:S04]  /*3ba00*/  LOP3.LUT R2, R2, 0x1, RZ, 0xfc, !PT ;  /* 0x0000000102027812 */ /* 0x004fc800078efcff */
[----:B------:R-:W-:Y:S01]  /*3ba10*/  ISETP.NE.AND P0, PT, R2, 0x3, PT ;  /* 0x000000030200780c */ /* 0x000fe20003f05270 */
[----:B------:R-:W-:-:S12]  /*3ba20*/  IMAD.MOV.U32 R2, RZ, RZ, R40 ;  /* 0x000000ffff027224 */ /* 0x000fd800078e0028 */
[----:B0-----:R-:W-:Y:S05]  /*3ba30*/  @!P0 BRA `(.L_x_4107) ;  /* 0x0000000000048947 */ /* 0x001fea0003800000 */
[----:B------:R-:W-:Y:S01]  /*3ba40*/  BPT.TRAP 0x1 ;  /* 0x000000040000795c */ /* 0x000fe20000300000 */
.L_x_4107:
[----:B------:R-:W-:Y:S05]  /*3ba50*/  BSYNC B1 ;  /* 0x0000000000017941 */ /* 0x000fea0003800000 */
.L_x_4106:
        /* <DEDUP_REMOVED lines=13> */
.L_x_4109:
[----:B------:R-:W-:Y:S05]  /*3bb30*/  BSYNC B1 ;  /* 0x0000000000017941 */ /* 0x000fea0003800000 */
.L_x_4108:
        /* <DEDUP_REMOVED lines=8> */
.L_x_4111:
[----:B------:R-:W-:Y:S05]  /*3bbc0*/  BSYNC B1 ;  /* 0x0000000000017941 */ /* 0x000fea0003800000 */
.L_x_4110:
[----:B0----5:R-:W2:Y:S04]  /*3bbd0*/  LDL.64 R8, [UR4] ;  /* 0x00000004ff087983 */ /* 0x021ea80008100a00 */
[----:B------:R-:W3:Y:S04]  /*3bbe0*/  LDL.64 R6, [UR4+0x28] ;  /* 0x00002804ff067983 */ /* 0x000ee80008100a00 */
[----:B------:R-:W4:Y:S04]  /*3bbf0*/  LDL.64 R4, [UR4+0x20] ;  /* 0x00002004ff047983 */ /* 0x000f280008100a00 */
[----:B------:R-:W4:Y:S04]  /*3bc00*/  LDL.64 R10, [UR4+0x8] ;  /* 0x00000804ff0a7983 */ /* 0x000f280008100a00 */
[----:B--2---:R-:W2:Y:S04]  /*3bc10*/  LD.E R9, desc[UR6][R8.64] ;  /* 0x0000000608097980 */ /* 0x004ea8000c101900 */
[----:B---3--:R-:W2:Y:S01]  /*3bc20*/  LD.E.64 R12, desc[UR6][R6.64] ;  /* 0x00000006060c7980 */ /* 0x008ea2000c101b00 */
[----:B------:R-:W-:Y:S05]  /*3bc30*/  WARPSYNC.ALL ;  /* 0x0000000000007948 */ /* 0x000fea0003800000 */
[----:B----4-:R0:W-:Y:S04]  /*3bc40*/  ST.E desc[UR6][R10.64], RZ ;  /* 0x000000ff0a007985 */ /* 0x0101e8000c101906 */
[----:B------:R-:W3:Y:S01]  /*3bc50*/  LD.E.64 R6, desc[UR6][R4.64] ;  /* 0x0000000604067980 */ /* 0x000ee2000c101b00 */
[----:B--2---:R-:W-:Y:S01]  /*3bc60*/  IMAD R8, R9, 0x300, R12 ;  /* 0x0000030009087824 */ /* 0x004fe200078e020c */
[----:B------:R-:W-:Y:S01]  /*3bc70*/  WARPGROUP.ARRIVE ;  /* 0x00000000000079c5 */ /* 0x000fe20000000000 */
[----:B------:R-:W-:-:S02]  /*3bc80*/  IMAD.MOV.U32 R9, RZ, RZ, R13 ;  /* 0x000000ffff097224 */ /* 0x000fc400078e000d */
[----:B------:R-:W-:Y:S01]  /*3bc90*/  IMAD.MOV.U32 R225, RZ, RZ, 0x1 ;  /* 0x00000001ffe17424 */ /* 0x000fe200078e00ff */
        /* <DEDUP_REMOVED lines=10> */
[----:B------:R-:W-:-:S03]  /*3bd40*/  WARPGROUP.ARRIVE ;  /* 0x00000000000079c5 */ /* 0x000fc60000000000 */
        /* <DEDUP_REMOVED lines=21> */
[----:B------:R-:W-:-:S03]  /*3bea0*/  IMAD.MOV.U32 R9, RZ, RZ, R13 ;  /* 0x000000ffff097224 */ /* 0x000fc600078e000d */
        /* <DEDUP_REMOVED lines=8> */
[----:B------:R-:W2:Y:S04]  /*3bf30*/  LDL.64 R6, [UR4+0x38] ;  /* 0x00003804ff067983 */ /* 0x000ea80008100a00 */
[----:B------:R-:W3:Y:S04]  /*3bf40*/  LDL.64 R4, [UR4+0x30] ;  /* 0x00003004ff047983 */ /* 0x000ee80008100a00 */
[----:B--2---:R-:W2:Y:S01]  /*3bf50*/  LD.E R6, desc[UR6][R6.64] ;  /* 0x0000000606067980 */ /* 0x004ea2000c101900 */
[----:B---3--:R-:W-:Y:S01]  /*3bf60*/  MOV R4, R4 ;  /* 0x0000000400047202 */ /* 0x008fe20000000f00 */
[----:B------:R-:W-:Y:S01]  /*3bf70*/  BSSY B1, `(.L_x_4113) ;  /* 0x0000007000017945 */ /* 0x000fe20003800000 */
[----:B--2---:R-:W-:-:S04]  /*3bf80*/  LEA.HI R8, R6, R6, RZ, 0x1 ;  /* 0x0000000606087211 */ /* 0x004fc800078f08ff */
[----:B------:R-:W-:-:S05]  /*3bf90*/  LOP3.LUT R9, R8, 0xfffffffe, RZ, 0xc0, !PT ;  /* 0xfffffffe08097812 */ /* 0x000fca00078ec0ff */
[----:B------:R-:W-:-:S05]  /*3bfa0*/  IMAD.IADD R9, R6, 0x1, -R9 ;  /* 0x0000000106097824 */ /* 0x000fca00078e0a09 */
[----:B------:R-:W-:-:S04]  /*3bfb0*/  SHF.L.U32 R9, R9, 0x1f, RZ ;  /* 0x0000001f09097819 */ /* 0x000fc800000006ff */
[----:B------:R-:W1:Y:S02]  /*3bfc0*/  SYNCS.PHASECHK.TRANS64.TRYWAIT P0, [R4+URZ+0x32410], R9 ;  /* 0x03241009040075a7 */ /* 0x000e64000800017f */
[----:B01----:R-:W-:Y:S05]  /*3bfd0*/  @!P0 BRA `(.L_x_4114) ;  /* 0x000000b400608947 */ /* 0x003fea0003800000 */
.L_x_4137:
[----:B------:R-:W-:Y:S05]  /*3bfe0*/  BSYNC B1 ;  /* 0x0000000000017941 */ /* 0x000fea0003800000 */
.L_x_4113:
[----:B------:R-:W2:Y:S04]  /*3bff0*/  LDL.64 R6, [UR4+0x40] ;  /* 0x00004004ff067983 */ /* 0x000ea80008100a00 */
[----:B0-----:R-:W3:Y:S04]  /*3c000*/  LDL.64 R4, [UR4] ;  /* 0x00000004ff047983 */ /* 0x001ee80008100a00 */
[----:B--2---:R-:W2:Y:S04]  /*3c010*/  LD.E R8, desc[UR6][R6.64+0x1c] ;  /* 0x00001c0606087980 */ /* 0x004ea8000c101900 */
[----:B---3--:R0:W5:Y:S04]  /*3c020*/  LD.E R10, desc[UR6][R4.64] ;  /* 0x00000006040a7980 */ /* 0x008168000c101900 */
[----:B------:R0:W5:Y:S01]  /*3c030*/  LD.E R11, desc[UR6][R4.64+0x4] ;  /* 0x00000406040b7980 */ /* 0x000162000c101900 */
[----:B------:R-:W-:Y:S01]  /*3c040*/  BSSY B1, `(.L_x_4115) ;  /* 0x0000005000017945 */ /* 0x000fe20003800000 */
[----:B--2---:R-:W-:-:S04]  /*3c050*/  LOP3.LUT R8, R8, 0x1, RZ, 0xfc, !PT ;  /* 0x0000000108087812 */ /* 0x004fc800078efcff */
[----:B------:R-:W-:-:S13]  /*3c060*/  ISETP.NE.AND P0, PT, R8, 0x3, PT ;  /* 0x000000030800780c */ /* 0x000fda0003f05270 */
[----:B0-----:R-:W-:Y:S05]  /*3c070*/  @!P0 BRA `(.L_x_4116) ;  /* 0x0000000000048947 */ /* 0x001fea0003800000 */
[----:B------:R-:W-:Y:S01]  /*3c080*/  BPT.TRAP 0x1 ;  /* 0x000000040000795c */ /* 0x000fe20000300000 */
.L_x_4116:
[----:B------:R-:W-:Y:S05]  /*3c090*/  BSYNC B1 ;  /* 0x0000000000017941 */ /* 0x000fea0003800000 */
.L_x_4115:
        /* <DEDUP_REMOVED lines=13> */
.L_x_4118:
[----:B------:R-:W-:Y:S05]  /*3c170*/  BSYNC B1 ;  /* 0x0000000000017941 */ /* 0x000fea0003800000 */
.L_x_4117:
        /* <DEDUP_REMOVED lines=8> */
.L_x_4120:
[----:B------:R-:W-:Y:S05]  /*3c200*/  BSYNC B1 ;  /* 0x0000000000017941 */ /* 0x000fea0003800000 */
.L_x_4119:
[----:B------:R-:W2:Y:S04]  /*3c210*/  LDL.64 R12, [UR4] ;  /* 0x00000004ff0c7983 */ /* 0x000ea80008100a00 */
[----:B------:R-:W3:Y:S04]  /*3c220*/  LDL.64 R10, [UR4+0x58] ;  /* 0x00005804ff0a7983 */ /* 0x000ee80008100a00 */
[----:B------:R-:W4:Y:S04]  /*3c230*/  LDL.64 R4, [UR4+0x48] ;  /* 0x00004804ff047983 */ /* 0x000f280008100a00 */
[----:B0----5:R-:W4:Y:S04]  /*3c240*/  LDL.64 R8, [UR4+0x50] ;  /* 0x00005004ff087983 */ /* 0x021f280008100a00 */
[----:B------:R-:W4:Y:S04]  /*3c250*/  LDL.LU R19, [R1+0x49c] ;  /* 0x00049c0001137983 */ /* 0x000f280000300800 */
[----:B--2---:R-:W2:Y:S04]  /*3c260*/  LD.E R13, desc[UR6][R12.64] ;  /* 0x000000060c0d7980 */ /* 0x004ea8000c101900 */
[----:B---3--:R-:W2:Y:S04]  /*3c270*/  LD.E.64 R6, desc[UR6][R10.64] ;  /* 0x000000060a067980 */ /* 0x008ea8000c101b00 */
[----:B----4-:R-:W3:Y:S04]  /*3c280*/  LD.E R18, desc[UR6][R4.64] ;  /* 0x0000000604127980 */ /* 0x010ee8000c101900 */
[----:B------:R-:W4:Y:S01]  /*3c290*/  LD.E.64 R14, desc[UR6][R8.64] ;  /* 0x00000006080e7980 */ /* 0x000f22000c101b00 */
[----:B------:R-:W-:Y:S05]  /*3c2a0*/  WARPSYNC.ALL ;  /* 0x0000000000007948 */ /* 0x000fea0003800000 */
[----:B------:R-:W-:Y:S01]  /*3c2b0*/  WARPGROUP.ARRIVE ;  /* 0x00000000000079c5 */ /* 0x000fe20000000000 */
[----:B--2---:R-:W-:Y:S01]  /*3c2c0*/  IMAD R6, R13, 0xc00, R6 ;  /* 0x00000c000d067824 */ /* 0x004fe200078e0206 */
[----:B---3--:R-:W-:-:S04]  /*3c2d0*/  ISETP.NE.U32.AND P0, PT, R18, RZ, PT ;  /* 0x000000ff1200720c */ /* 0x008fc80003f05070 */
[----:B------:R-:W-:Y:S02]  /*3c2e0*/  R2UR UR10, R6 ;  /* 0x00000000060a72ca */ /* 0x000fe400000e0000 */
[----:B----4-:R-:W-:Y:S02]  /*3c2f0*/  R2UR UR8, R14 ;  /* 0x000000000e0872ca */ /* 0x010fe400000e0000 */
[----:B------:R-:W-:Y:S02]  /*3c300*/  R2UR UR9, R15 ;  /* 0x000000000f0972ca */ /* 0x000fe400000e0000 */
[----:B------:R-:W-:-:S03]  /*3c310*/  R2UR UR11, R7 ;  /* 0x00000000070b72ca */ /* 0x000fc600000e0000 */
[----:B------:R-:W-:-:S10]  /*3c320*/  VOTEU.ANY UP0, P0 ;  /* 0x00000000003f7886 */ /* 0x000fd40000000100 */
        /* <DEDUP_REMOVED lines=177> */
[----:B------:R-:W0:Y:S02]  /*3ce40*/  S2R R232, SR_TID.X ;  /* 0x0000000000e87919 */ /* 0x000e240000002100 */
        /* <DEDUP_REMOVED lines=8> */
[----:B------:R-:W2:Y:S04]  /*3ced0*/  @!P1 LDL.64 R6, [UR4+0x18] ;  /* 0x00001804ff069983 */ /* 0x000ea80008100a00 */
[----:B------:R-:W3:Y:S01]  /*3cee0*/  @!P1 LDL.64 R8, [UR4] ;  /* 0x00000004ff089983 */ /* 0x000ee20008100a00 */
[----:B------:R-:W-:-:S04]  /*3cef0*/  SHF.R.U32.HI R10, RZ, 0x7, R232 ;  /* 0x00000007ff0a7819 */ /* 0x000fc800000116e8 */
[----:B------:R-:W-:-:S05]  /*3cf00*/  IADD3 R12, -R10, 0xb, RZ ;  /* 0x0000000b0a0c7810 */ /* 0x000fca0007ffe1ff */
[----:B------:R1:W-:Y:S06]  /*3cf10*/  BAR.ARV R12, 0x100 ;  /* 0x0004000c0000751d */ /* 0x0003ec0000002000 */
[----:B--2---:R-:W2:Y:S04]  /*3cf20*/  @!P1 LD.E.64 R6, desc[UR6][R6.64+0x30] ;  /* 0x0000300606069980 */ /* 0x004ea8000c101b00 */
[----:B---3--:R-:W3:Y:S01]  /*3cf30*/  @!P1 LD.E R8, desc[UR6][R8.64] ;  /* 0x0000000608089980 */ /* 0x008ee2000c101900 */
[----:B--2---:R-:W-:-:S05]  /*3cf40*/  @!P1 MOV R11, R6 ;  /* 0x00000006000b9202 */ /* 0x004fca0000000f00 */
[----:B---3--:R-:W-:-:S05]  /*3cf50*/  @!P1 IMAD R10, R8, 0x8, R11 ;  /* 0x00000008080a9824 */ /* 0x008fca00078e020b */
[----:B------:R-:W-:-:S04]  /*3cf60*/  @!P1 PRMT R10, RZ, 0x654, R10 ;  /* 0x00000654ff0a9816 */ /* 0x000fc8000000000a */
[----:B------:R2:W-:Y:S01]  /*3cf70*/  @!P1 SYNCS.ARRIVE.TRANS64.RED.A1T0 RZ, [R10+URZ], RZ ;  /* 0x000000ff0aff99a7 */ /* 0x0005e2000810043f */
[----:B0-----:R-:W3:Y:S04]  /*3cf80*/  LD.E R4, desc[UR6][R2.64+0x24] ;  /* 0x0000240602047980 */ /* 0x001ee8000c101900 */
[----:B------:R-:W4:Y:S04]  /*3cf90*/  LD.E R74, desc[UR6][R2.64] ;  /* 0x00000006024a7980 */ /* 0x000f28000c101900 */
[----:B--2---:R-:W2:Y:S04]  /*3cfa0*/  LDL.64 R10, [UR4+0x68] ;  /* 0x00006804ff0a7983 */ /* 0x004ea80008100a00 */
[----:B------:R-:W4:Y:S04]  /*3cfb0*/  LD.E R73, desc[UR6][R72.64] ;  /* 0x0000000648497980 */ /* 0x000f28000c101900 */
[----:B------:R-:W4:Y:S01]  /*3cfc0*/  LD.E R7, desc[UR6][R2.64+0x18] ;  /* 0x0000180602077980 */ /* 0x000f22000c101900 */
[----:B------:R-:W-:-:S03]  /*3cfd0*/  LOP3.LUT R19, R19, 0xfff7ffff, RZ, 0xc0, !PT ;  /* 0xfff7ffff13137812 */ /* 0x000fc600078ec0ff */
[----:B------:R-:W4:Y:S04]  /*3cfe0*/  LD.E R5, desc[UR6][R2.64+0x8] ;  /* 0x0000080602057980 */ /* 0x000f28000c101900 */
[----:B------:R-:W4:Y:S04]  /*3cff0*/  LD.E R6, desc[UR6][R2.64+0x4] ;  /* 0x0000040602067980 */ /* 0x000f28000c101900 */
[----:B------:R-:W4:Y:S04]  /*3d000*/  LD.E R18, desc[UR6][R2.64+0xc] ;  /* 0x00000c0602127980 */ /* 0x000f28000c101900 */
[----:B------:R-:W4:Y:S04]  /*3d010*/  LD.E R15, desc[UR6][R2.64+0x10] ;  /* 0x00001006020f7980 */ /* 0x000f28000c101900 */
[----:B--2---:R-:W2:Y:S01]  /*3d020*/  LD.E.64 R10, desc[UR6][R10.64] ;  /* 0x000000060a0a7980 */ /* 0x004ea2000c101b00 */
[----:B---3--:R-:W-:-:S13]  /*3d030*/  ISETP.NE.AND P0, PT, R4, 0x1, PT ;  /* 0x000000010400780c */ /* 0x008fda0003f05270 */
[----:B------:R-:W3:Y:S04]  /*3d040*/  @P0 LD.E R75, desc[UR6][R2.64+0x28] ;  /* 0x00002806024b0980 */ /* 0x000ee8000c101900 */
[----:B------:R-:W3:Y:S01]  /*3d050*/  @P0 LD.E R76, desc[UR6][R2.64+0x2c] ;  /* 0x00002c06024c0980 */ /* 0x000ee2000c101900 */
[----:B------:R-:W-:-:S05]  /*3d060*/  @P1 LOP3.LUT R19, R19, 0x80000, RZ, 0xfc, !PT ;  /* 0x0008000013131812 */ /* 0x000fca00078efcff */
[----:B------:R0:W-:Y:S04]  /*3d070*/  STL [R1+0x49c], R19 ;  /* 0x00049c1301007387 */ /* 0x0001e80000100800 */
[----:B0-----:R-:W3:Y:S04]  /*3d080*/  LD.E R19, desc[UR6][R2.64+0x14] ;  /* 0x0000140602137980 */ /* 0x001ee8000c101900 */
[----:B--2---:R-:W2:Y:S01]  /*3d090*/  LD.E R14, desc[UR6][R10.64] ;  /* 0x000000060a0e7980 */ /* 0x004ea2000c101900 */
[----:B----4-:R-:W-:Y:S01]  /*3d0a0*/  ISETP.GE.AND P1, PT, R7, 0x1, PT ;  /* 0x000000010700780c */ /* 0x010fe20003f26270 */
[----:B------:R-:W-:Y:S01]  /*3d0b0*/  BSSY B1, `(.L_x_4122) ;  /* 0x00000a8000017945 */ /* 0x000fe20003800000 */
[-C--:B--2---:R-:W-:Y:S01]  /*3d0c0*/  FMUL.FTZ R21, R39, R14.reuse ;  /* 0x0000000e27157220 */ /* 0x084fe20000410000 */
        /* <DEDUP_REMOVED lines=8> */
[----:B------:R0:W2:Y:S01]  /*3d150*/  MUFU.TANH R78, R53 ;  /* 0x00000035004e7308 */ /* 0x0000a20000002400 */
[-C--:B------:R-:W-:Y:S01]  /*3d160*/  FMUL.FTZ R13, R35, R14.reuse ;  /* 0x0000000e230d7220 */ /* 0x080fe20000410000 */
[-C--:B------:R-:W-:Y:S01]  /*3d170*/  FMUL.FTZ R9, R27, R14.reuse ;  /* 0x0000000e1b097220 */ /* 0x080fe20000410000 */
[-C--:B------:R-:W-:Y:S01]  /*3d180*/  FMUL.FTZ R35, R50, R14.reuse ;  /* 0x0000000e32237220 */ /* 0x080fe20000410000 */
[-C--:B------:R-:W-:Y:S01]  /*3d190*/  FMUL.FTZ R27, R28, R14.reuse ;  /* 0x0000000e1c1b7220 */ /* 0x080fe20000410000 */
[----:B0-----:R-:W-:Y:S01]  /*3d1a0*/  LOP3.LUT R53, R44, 0xffffff80, RZ, 0xc0, !PT ;  /* 0xffffff802c357812 */ /* 0x001fe200078ec0ff */
[-C--:B------:R-:W-:Y:S01]  /*3d1b0*/  FMUL.FTZ R28, R29, R14.reuse ;  /* 0x0000000e1d1c7220 */ /* 0x080fe20000410000 */
[----:B------:R-:W-:-:S03]  /*3d1c0*/  FMUL.FTZ R29, R46, R14 ;  /* 0x0000000e2e1d7220 */ /* 0x000fc60000410000 */
[----:B------:R-:W-:Y:S01]  /*3d1d0*/  IMAD.IADD R50, R74, 0x1, -R53 ;  /* 0x000000014a327824 */ /* 0x000fe200078e0a35 */
[----:B------:R-:W-:Y:S01]  /*3d1e0*/  LEA.HI R46, R45, R74, RZ, 0x2 ;  /* 0x0000004a2d2e7211 */ /* 0x000fe200078f10ff */
[----:B------:R-:W-:-:S03]  /*3d1f0*/  FMUL.FTZ R52, R52, R14 ;  /* 0x0000000e34347220 */ /* 0x000fc60000410000 */
[----:B------:R-:W-:Y:S01]  /*3d200*/  SHF.R.S32.HI R45, RZ, 0x1f, R50 ;  /* 0x0000001fff2d7819 */ /* 0x000fe20000011432 */
[----:B------:R0:W4:Y:S01]  /*3d210*/  MUFU.TANH R77, R52 ;  /* 0x00000034004d7308 */ /* 0x0001220000002400 */
[----:B------:R-:W-:Y:S01]  /*3d220*/  LOP3.LUT R53, R46, 0xfffffffc, RZ, 0xc0, !PT ;  /* 0xfffffffc2e357812 */ /* 0x000fe200078ec0ff */
[-C--:B------:R-:W-:Y:S01]  /*3d230*/  FMUL.FTZ R56, R56, R14.reuse ;  /* 0x0000000e38387220 */ /* 0x080fe20000410000 */
[-C--:B------:R-:W-:Y:S01]  /*3d240*/  FMUL.FTZ R11, R31, R14.reuse ;  /* 0x0000000e1f0b7220 */ /* 0x080fe20000410000 */
[-C--:B------:R-:W-:Y:S01]  /*3d250*/  FMUL.FTZ R31, R32, R14.reuse ;  /* 0x0000000e201f7220 */ /* 0x080fe20000410000 */
[----:B------:R-:W-:Y:S01]  /*3d260*/  FMUL.FTZ R32, R33, R14 ;  /* 0x0000000e21207220 */ /* 0x000fe20000410000 */
[----:B------:R-:W-:Y:S01]  /*3d270*/  IMAD.IADD R74, R74, 0x1, -R53 ;  /* 0x000000014a4a7824 */ /* 0x000fe200078e0a35 */
[C---:B0-----:R-:W-:Y:S01]  /*3d280*/  LEA.HI R52, R45.reuse, R50, RZ, 0x2 ;  /* 0x000000322d347211 */ /* 0x041fe200078f10ff */
[----:B------:R0:W1:Y:S01]  /*3d290*/  MUFU.TANH R79, R56 ;  /* 0x00000038004f7308 */ /* 0x0000620000002400 */
[----:B------:R-:W-:Y:S01]  /*3d2a0*/  FMUL.FTZ R33, R54, R14 ;  /* 0x0000000e36217220 */ /* 0x000fe20000410000 */
[----:B------:R-:W-:-:S02]  /*3d2b0*/  LEA.HI R54, R45, R50, RZ, 0x5 ;  /* 0x000000322d367211 */ /* 0x000fc400078f28ff */
[----:B------:R-:W-:Y:S02]  /*3d2c0*/  SHF.R.S32.HI R53, RZ, 0x2, R52 ;  /* 0x00000002ff357819 */ /* 0x000fe40000011434 */
[----:B------:R-:W-:Y:S02]  /*3d2d0*/  SHF.R.S32.HI R45, RZ, 0x7, R44 ;  /* 0x00000007ff2d7819 */ /* 0x000fe4000001142c */
[----:B0-----:R-:W-:Y:S02]  /*3d2e0*/  SHF.R.S32.HI R56, RZ, 0x1f, R52 ;  /* 0x0000001fff387819 */ /* 0x001fe40000011434 */
[----:B------:R-:W-:Y:S02]  /*3d2f0*/  SHF.R.S32.HI R54, RZ, 0x5, R54 ;  /* 0x00000005ff367819 */ /* 0x000fe40000011436 */
[----:B------:R-:W-:Y:S02]  /*3d300*/  LEA.HI R56, R56, R53, RZ, 0x3 ;  /* 0x0000003538387211 */ /* 0x000fe400078f18ff */
[----:B------:R-:W-:Y:S01]  /*3d310*/  LEA.HI R44, R44, R45, RZ, 0x1 ;  /* 0x0000002d2c2c7211 */ /* 0x000fe200078f08ff */
[-C--:B------:R-:W-:Y:S01]  /*3d320*/  FMUL.FTZ R10, R30, R14.reuse ;  /* 0x0000000e1e0a7220 */ /* 0x080fe20000410000 */
[----:B------:R-:W-:Y:S01]  /*3d330*/  LOP3.LUT R56, R56, 0xfffffff8, RZ, 0xc0, !PT ;  /* 0xfffffff838387812 */ /* 0x000fe200078ec0ff */
[-C--:B------:R-:W-:Y:S01]  /*3d340*/  FMUL.FTZ R30, R47, R14.reuse ;  /* 0x0000000e2f1e7220 */ /* 0x080fe20000410000 */
[----:B------:R-:W-:Y:S01]  /*3d350*/  FMUL.FTZ R47, R55, R14 ;  /* 0x0000000e372f7220 */ /* 0x000fe20000410000 */
[----:B------:R-:W-:Y:S01]  /*3d360*/  LOP3.LUT R44, R44, 0x3fffffe, RZ, 0xc0, !PT ;  /* 0x03fffffe2c2c7812 */ /* 0x000fe200078ec0ff */
[----:B------:R-:W-:Y:S01]  /*3d370*/  IMAD R55, R73, 0x8, R54 ;  /* 0x0000000849377824 */ /* 0x000fe200078e0236 */
[----:B------:R-:W-:Y:S01]  /*3d380*/  LEA.HI R54, R74, R74, RZ, 0x1 ;  /* 0x0000004a4a367211 */ /* 0x000fe200078f08ff */
[----:B------:R-:W-:-:S02]  /*3d390*/  IMAD.IADD R56, R53, 0x1, -R56 ;  /* 0x0000000135387824 */ /* 0x000fc400078e0a38 */
[----:B------:R-:W-:Y:S01]  /*3d3a0*/  IMAD.IADD R44, R45, 0x1, -R44 ;  /* 0x000000012d2c7824 */ /* 0x000fe200078e0a2c */
[----:B------:R-:W-:Y:S01]  /*3d3b0*/  LOP3.LUT R45, R54, 0x1ffffffe, RZ, 0xc0, !PT ;  /* 0x1ffffffe362d7812 */ /* 0x000fe200078ec0ff */
[----:B------:R-:W-:-:S04]  /*3d3c0*/  IMAD.U32 R55, R55, 0x10, R56 ;  /* 0x0000001037377824 */ /* 0x000fc800078e0038 */
[----:B------:R-:W-:Y:S02]  /*3d3d0*/  IMAD.IADD R45, R74, 0x1, -R45 ;  /* 0x000000014a2d7824 */ /* 0x000fe400078e0a2d */
[----:B------:R-:W-:-:S04]  /*3d3e0*/  IMAD R44, R44, 0x40, R55 ;  /* 0x000000402c2c7824 */ /* 0x000fc800078e0237 */
[----:B------:R-:W-:-:S04]  /*3d3f0*/  IMAD R44, R45, 0x8, R44 ;  /* 0x000000082d2c7824 */ /* 0x000fc800078e022c */
[----:B---3--:R-:W-:Y:S01]  /*3d400*/  @P0 IMAD.HI.U32 R75, R44, R75, RZ ;  /* 0x0000004b2c4b0227 */ /* 0x008fe200078e00ff */
[----:B------:R-:W-:-:S04]  /*3d410*/  LOP3.LUT R45, R52, 0x7ffffffc, RZ, 0xc0, !PT ;  /* 0x7ffffffc342d7812 */ /* 0x000fc800078ec0ff */
[----:B------:R-:W-:Y:S01]  /*3d420*/  @P0 SHF.R.U32.HI R44, RZ, R76, R75 ;  /* 0x0000004cff2c0219 */ /* 0x000fe2000001164b */
[-C--:B------:R-:W-:Y:S01]  /*3d430*/  FMUL.FTZ R57, R57, R14.reuse ;  /* 0x0000000e39397220 */ /* 0x080fe20000410000 */
[----:B------:R-:W-:Y:S02]  /*3d440*/  IMAD R52, R0, -0x60, RZ ;  /* 0xffffffa000347824 */ /* 0x000fe400078e02ff */
[-C--:B------:R-:W-:Y:S01]  /*3d450*/  FMUL.FTZ R8, R24, R14.reuse ;  /* 0x0000000e18087220 */ /* 0x080fe20000410000 */
[----:B------:R-:W0:Y:S01]  /*3d460*/  SHFL.IDX PT, R54, R44, RZ, 0x1c1f ;  /* 0x001c1fff2c367589 */ /* 0x000e2200000e0000 */
[-C--:B------:R-:W-:Y:S01]  /*3d470*/  FMUL.FTZ R4, R26, R14.reuse ;  /* 0x0000000e1a047220 */ /* 0x080fe20000410000 */
[-C--:B------:R-:W-:Y:S01]  /*3d480*/  FMUL.FTZ R24, R25, R14.reuse ;  /* 0x0000000e19187220 */ /* 0x080fe20000410000 */
[-C--:B------:R-:W-:Y:S01]  /*3d490*/  FMUL.FTZ R26, R43, R14.reuse ;  /* 0x0000000e2b1a7220 */ /* 0x080fe20000410000 */
[-C--:B-1----:R-:W-:Y:S01]  /*3d4a0*/  FMUL.FTZ R12, R34, R14.reuse ;  /* 0x0000000e220c7220 */ /* 0x082fe20000410000 */
[-C--:B------:R-:W-:Y:S01]  /*3d4b0*/  FMUL.FTZ R25, R42, R14.reuse ;  /* 0x0000000e2a197220 */ /* 0x080fe20000410000 */
[----:B------:R-:W-:Y:S01]  /*3d4c0*/  FMUL.FTZ R43, R49, R14 ;  /* 0x0000000e312b7220 */ /* 0x000fe20000410000 */
[----:B------:R-:W-:-:S02]  /*3d4d0*/  IMAD.IADD R45, R50, 0x1, -R45 ;  /* 0x00000001322d7824 */ /* 0x000fc400078e0a2d */
[-C--:B------:R-:W-:Y:S01]  /*3d4e0*/  FMUL.FTZ R42, R48, R14.reuse ;  /* 0x0000000e302a7220 */ /* 0x080fe20000410000 */
[-C--:B------:R-:W-:Y:S01]  /*3d4f0*/  FMUL.FTZ R34, R51, R14.reuse ;  /* 0x0000000e33227220 */ /* 0x080fe20000410000 */
[----:B------:R1:W3:Y:S01]  /*3d500*/  MUFU.TANH R80, R57 ;  /* 0x0000003900507308 */ /* 0x0002e20000002400 */
[-C--:B------:R-:W-:Y:S01]  /*3d510*/  FMUL.FTZ R49, R59, R14.reuse ;  /* 0x0000000e3b317220 */ /* 0x080fe20000410000 */
[----:B------:R-:W-:Y:S02]  /*3d520*/  VIADD R50, R52, 0x1 ;  /* 0x0000000134327836 */ /* 0x000fe40000000000 */
        /* <DEDUP_REMOVED lines=13> */
[----:B------:R-:W-:Y:S01]  /*3d600*/  FMUL.FTZ R68, R68, R14 ;  /* 0x0000000e44447220 */ /* 0x000fe20000410000 */
[----:B------:R-:W-:-:S02]  /*3d610*/  IMAD R50, R45, -0x2, R50 ;  /* 0xfffffffe2d327824 */ /* 0x000fc400078e0232 */
[----:B------:R-:W-:Y:S01]  /*3d620*/  FMUL.FTZ R61, R61, R14 ;  /* 0x0000000e3d3d7220 */ /* 0x000fe20000410000 */
[----:B------:R-:W1:Y:S01]  /*3d630*/  MUFU.TANH R8, R8 ;  /* 0x0000000800087308 */ /* 0x000e620000002400 */
[--C-:B------:R-:W-:Y:S01]  /*3d640*/  IMAD R14, R0, -0x60, R5.reuse ;  /* 0xffffffa0000e7824 */ /* 0x100fe200078e0205 */
[----:B------:R-:W-:-:S06]  /*3d650*/  IADD3 R52, -R6, R50, R5 ;  /* 0x0000003206347210 */ /* 0x000fcc0007ffe105 */
[----:B------:R-:W0:Y:S01]  /*3d660*/  MUFU.TANH R24, R24 ;  /* 0x0000001800187308 */ /* 0x000e220000002400 */
        /* <DEDUP_REMOVED lines=43> */
[----:B------:R2:W1:Y:S02]  /*3d920*/  MUFU.TANH R82, R61 ;  /* 0x0000003d00527308 */ /* 0x0004640000002400 */
[----:B--2---:R-:W-:Y:S01]  /*3d930*/  LOP3.LUT R61, RZ, R18, RZ, 0x33, !PT ;  /* 0x00000012ff3d7212 */ /* 0x004fe200078e33ff */
[----:B------:R-:W-:-:S04]  /*3d940*/  IMAD R75, R0, -0x60, R19 ;  /* 0xffffffa0004b7824 */ /* 0x000fc800078e0213 */
[----:B------:R-:W-:Y:S01]  /*3d950*/  IMAD.IADD R73, R52, 0x1, R61 ;  /* 0x0000000134497824 */ /* 0x000fe200078e023d */
[----:B0-----:R-:W-:Y:S01]  /*3d960*/  VIADDMNMX R18, R54, R76, R71, PT ;  /* 0x0000004c36127246 */ /* 0x001fe20003800147 */
[----:B------:R-:W-:Y:S02]  /*3d970*/  VIADD R83, R50, 0xffffffff ;  /* 0xffffffff32537836 */ /* 0x000fe40000000000 */
[----:B------:R-:W-:Y:S01]  /*3d980*/  IMAD.IADD R61, R73, 0x1, R54 ;  /* 0x00000001493d7824 */ /* 0x000fe200078e0236 */
[----:B-1-34-:R-:W-:Y:S06]  /*3d990*/  @!P1 BRA `(.L_x_4123) ;  /* 0x0000000000649947 */ /* 0x01afec0003800000 */
        /* <DEDUP_REMOVED lines=8> */
[----:B------:R-:W2:Y:S04]  /*3da20*/  LD.E R15, desc[UR6][R2.64+0x1c] ;  /* 0x00001c06020f7980 */ /* 0x000ea8000c101900 */
[----:B------:R-:W3:Y:S01]  /*3da30*/  LD.E R19, desc[UR6][R2.64+0x20] ;  /* 0x0000200602137980 */ /* 0x000ee2000c101900 */
[----:B--2---:R-:W-:-:S05]  /*3da40*/  IMAD.HI.U32 R0, R0, R15, RZ ;  /* 0x0000000f00007227 */ /* 0x004fca00078e00ff */
[----:B---3--:R-:W-:-:S07]  /*3da50*/  SHF.R.U32.HI R0, RZ, R19, R0 ;  /* 0x00000013ff007219 */ /* 0x008fce0000011600 */
.L_x_4127:
[----:B------:R-:W-:Y:S05]  /*3da60*/  BSYNC B3 ;  /* 0x0000000000037941 */ /* 0x000fea0003800000 */
.L_x_4126:
[----:B------:R-:W-:Y:S01]  /*3da70*/  LOP3.LUT R0, RZ, R0, RZ, 0x33, !PT ;  /* 0x00000000ff007212 */ /* 0x000fe200078e33ff */
[----:B------:R-:W-:Y:S06]  /*3da80*/  BRA `(.L_x_4128) ;  /* 0x0000000000187947 */ /* 0x000fec0003800000 */
.L_x_4125:
[----:B------:R-:W-:-:S13]  /*3da90*/  ISETP.NE.AND P0, PT, R7, 0x1, PT ;  /* 0x000000010700780c */ /* 0x000fda0003f05270 */
[----:B------:R-:W-:Y:S05]  /*3daa0*/  @!P0 BRA `(.L_x_4128) ;  /* 0x0000000000108947 */ /* 0x000fea0003800000 */
[----:B------:R-:W2:Y:S04]  /*3dab0*/  LD.E R15, desc[UR6][R2.64+0x1c] ;  /* 0x00001c06020f7980 */ /* 0x000ea8000c101900 */
[----:B------:R-:W3:Y:S01]  /*3dac0*/  LD.E R19, desc[UR6][R2.64+0x20] ;  /* 0x0000200602137980 */ /* 0x000ee2000c101900 */
[----:B--2---:R-:W-:-:S05]  /*3dad0*/  IMAD.HI.U32 R0, R0, R15, RZ ;  /* 0x0000000f00007227 */ /* 0x004fca00078e00ff */
[----:B---3--:R-:W-:-:S07]  /*3dae0*/  SHF.R.U32.HI R0, RZ, R19, R0 ;  /* 0x00000013ff007219 */ /* 0x008fce0000011600 */
.L_x_4128:
[----:B------:R-:W-:Y:S05]  /*3daf0*/  BSYNC B2 ;  /* 0x0000000000027941 */ /* 0x000fea0003800000 */
.L_x_4124:
[----:B------:R-:W-:-:S05]  /*3db00*/  IMAD R0, R7, R0, R83 ;  /* 0x0000000007007224 */ /* 0x000fca00078e0253 */
[----:B------:R-:W-:Y:S02]  /*3db10*/  VIMNMX R61, R61, R0, !PT ;  /* 0x000000003d3d7248 */ /* 0x000fe40007fe0100 */
[----:B------:R-:W-:-:S07]  /*3db20*/  VIADDMNMX R18, R0, R7, R18, PT ;  /* 0x0000000700127246 */ /* 0x000fce0003800112 */
.L_x_4123:
[----:B------:R-:W-:Y:S05]  /*3db30*/  BSYNC B1 ;  /* 0x0000000000017941 */ /* 0x000fea0003800000 */
.L_x_4122:
[C---:B------:R-:W-:Y:S01]  /*3db40*/  ISETP.GE.AND P1, PT, R75.reuse, 0x9, PT ;  /* 0x000000094b00780c */ /* 0x040fe20003f26270 */
[----:B------:R-:W0:Y:S01]  /*3db50*/  SHFL.IDX PT, R44, R44, 0x1, 0x1c1f ;  /* 0x003c1f002c2c7f89 */ /* 0x000e2200000e0000 */
[----:B------:R-:W-:Y:S01]  /*3db60*/  ISETP.GE.AND P0, PT, R75, 0x2, PT ;  /* 0x000000024b00780c */ /* 0x000fe20003f06270 */
        /* <DEDUP_REMOVED lines=87> */
[----:B------:R-:W-:Y:S02]  /*3e0e0*/  ISETP.GE.AND P2, PT, R75, 0x4a, PT ;  /* 0x0000004a4b00780c */ /* 0x000fe40003f46270 */
[----:B0-----:R-:W-:-:S02]  /*3e0f0*/  VIADDMNMX R28, R44, R76, R71, PT ;  /* 0x0000004c2c1c7246 */ /* 0x001fc40003800147 */
        /* <DEDUP_REMOVED lines=40> */
.L_x_4134:
[----:B------:R-:W-:Y:S05]  /*3e380*/  BSYNC B3 ;  /* 0x0000000000037941 */ /* 0x000fea0003800000 */
.L_x_4133:
[----:B------:R-:W-:Y:S01]  /*3e390*/  LOP3.LUT R6, RZ, R6, RZ, 0x33, !PT ;  /* 0x00000006ff067212 */ /* 0x000fe200078e33ff */
[----:B------:R-:W-:Y:S06]  /*3e3a0*/  BRA `(.L_x_4135) ;  /* 0x0000000000187947 */ /* 0x000fec0003800000 */
.L_x_4132:
[----:B------:R-:W-:-:S13]  /*3e3b0*/  ISETP.NE.AND P6, PT, R7, 0x1, PT ;  /* 0x000000010700780c */ /* 0x000fda0003fc5270 */
[----:B------:R-:W-:Y:S05]  /*3e3c0*/  @!P6 BRA `(.L_x_4135) ;  /* 0x000000000010e947 */ /* 0x000fea0003800000 */
[----:B------:R-:W2:Y:S04]  /*3e3d0*/  LD.E R5, desc[UR6][R2.64+0x1c] ;  /* 0x00001c0602057980 */ /* 0x000ea8000c101900 */
[----:B------:R-:W3:Y:S01]  /*3e3e0*/  LD.E R37, desc[UR6][R2.64+0x20] ;  /* 0x0000200602257980 */ /* 0x000ee2000c101900 */
[----:B--2---:R-:W-:-:S05]  /*3e3f0*/  IMAD.HI.U32 R6, R6, R5, RZ ;  /* 0x0000000506067227 */ /* 0x004fca00078e00ff */
[----:B---3--:R-:W-:-:S07]  /*3e400*/  SHF.R.U32.HI R6, RZ, R37, R6 ;  /* 0x00000025ff067219 */ /* 0x008fce0000011606 */
.L_x_4135:
[----:B------:R-:W-:Y:S05]  /*3e410*/  BSYNC B2 ;  /* 0x0000000000027941 */ /* 0x000fea0003800000 */
.L_x_4131:
[----:B------:R-:W-:-:S05]  /*3e420*/  IMAD R6, R7, R6, R83 ;  /* 0x0000000607067224 */ /* 0x000fca00078e0253 */
[----:B------:R-:W-:Y:S02]  /*3e430*/  VIADDMNMX R28, R6, R7, R28, PT ;  /* 0x00000007061c7246 */ /* 0x000fe4000380011c */
[----:B------:R-:W-:-:S07]  /*3e440*/  VIMNMX R61, R61, R6, !PT ;  /* 0x000000063d3d7248 */ /* 0x000fce0007fe0100 */
.L_x_4130:
[----:B------:R-:W-:Y:S05]  /*3e450*/  BSYNC B1 ;  /* 0x0000000000017941 */ /* 0x000fea0003800000 */
.L_x_4129:
[C---:B------:R-:W-:Y:S01]  /*3e460*/  ISETP.GT.AND P0, PT, R61.reuse, 0x1, !P0 ;  /* 0x000000013d00780c */ /* 0x040fe20004704270 */
[----:B------:R-:W2:Y:S01]  /*3e470*/  LDL.64 R2, [UR4+0x70] ;  /* 0x00007004ff027983 */ /* 0x000ea20008100a00 */
        /* <DEDUP_REMOVED lines=70> */
[C---:B------:R-:W-:Y:S02]  /*3e8e0*/  ISETP.GT.AND P0, PT, R61.reuse, RZ, !P6 ;  /* 0x000000ff3d00720c */ /* 0x040fe40007704270 */
[C---:B------:R-:W-:Y:S02]  /*3e8f0*/  ISETP.GT.AND P2, PT, R61.reuse, 0x49, !P2 ;  /* 0x000000493d00780c */ /* 0x040fe40005744270 */
[----:B------:R-:W-:Y:S02]  /*3e900*/  ISETP.LT.OR P0, PT, R28, 0x1, P0 ;  /* 0x000000011c00780c */ /* 0x000fe40000701670 */
[----:B------:R-:W-:Y:S02]  /*3e910*/  ISETP.GT.AND P3, PT, R61, 0x50, !P3 ;  /* 0x000000503d00780c */ /* 0x000fe40005f64270 */
[----:B------:R-:W-:-:S02]  /*3e920*/  FSEL R76, R4, -INF , !P0 ;  /* 0xff800000044c7808 */ /* 0x000fc40004000000 */
[----:B------:R-:W-:Y:S02]  /*3e930*/  ISETP.GT.AND P4, PT, R61, 0x51, !P4 ;  /* 0x000000513d00780c */ /* 0x000fe40006784270 */
[----:B------:R-:W-:Y:S02]  /*3e940*/  FMNMX.FTZ R4, R76, R5, !PT ;  /* 0x000000054c047209 */ /* 0x000fe40007810000 */
[----:B------:R-:W-:Y:S02]  /*3e950*/  ISETP.NE.AND P6, PT, R63, RZ, PT ;  /* 0x000000ff3f00720c */ /* 0x000fe40003fc5270 */
        /* <DEDUP_REMOVED lines=15> */
[----:B------:R-:W-:Y:S02]  /*3ea50*/  ISETP.LT.OR P2, PT, R28, 0x4a, P2 ;  /* 0x0000004a1c00780c */ /* 0x000fe40001741670 */
[----:B------:R-:W-:Y:S02]  /*3ea60*/  FMNMX.FTZ R6, R20, R7, !PT ;  /* 0x0000000714067209 */ /* 0x000fe40007810000 */
[----:B------:R-:W-:Y:S02]  /*3ea70*/  ISETP.LT.OR P3, PT, R28, 0x51, P3 ;  /* 0x000000511c00780c */ /* 0x000fe40001f61670 */
[----:B------:R-:W-:Y:S02]  /*3ea80*/  FSEL R4, R46, -INF , !P2 ;  /* 0xff8000002e047808 */ /* 0x000fe40005000000 */
[----:B------:R-:W-:-:S02]  /*3ea90*/  FMNMX.FTZ R7, R29, R6, !PT ;  /* 0x000000061d077209 */ /* 0x000fc40007810000 */
[----:B------:R-:W-:Y:S02]  /*3eaa0*/  ISETP.GT.AND P5, PT, R61, 0x58, !P5 ;  /* 0x000000583d00780c */ /* 0x000fe40006fa4270 */
[----:B------:R-:W-:Y:S02]  /*3eab0*/  ISETP.LT.OR P4, PT, R28, 0x52, P4 ;  /* 0x000000521c00780c */ /* 0x000fe40002781670 */
[----:B------:R-:W-:Y:S02]  /*3eac0*/  FSEL R46, R53, -INF , !P3 ;  /* 0xff800000352e7808 */ /* 0x000fe40005800000 */
[----:B------:R-:W-:Y:S02]  /*3ead0*/  FMNMX.FTZ R7, R4, R7, !PT ;  /* 0x0000000704077209 */ /* 0x000fe40007810000 */
[----:B------:R-:W-:Y:S02]  /*3eae0*/  ISETP.GT.AND P0, PT, R61, 0x59, !P6 ;  /* 0x000000593d00780c */ /* 0x000fe40007704270 */
[----:B------:R-:W-:-:S02]  /*3eaf0*/  ISETP.LT.OR P5, PT, R28, 0x59, P5 ;  /* 0x000000591c00780c */ /* 0x000fc40002fa1670 */
[----:B------:R-:W-:Y:S02]  /*3eb00*/  FSEL R47, R55, -INF , !P4 ;  /* 0xff800000372f7808 */ /* 0x000fe40006000000 */
[----:B------:R-:W-:Y:S02]  /*3eb10*/  FMNMX.FTZ R6, R46, R7, !PT ;  /* 0x000000072e067209 */ /* 0x000fe40007810000 */
[----:B------:R-:W-:Y:S02]  /*3eb20*/  ISETP.LT.OR P0, PT, R28, 0x5a, P0 ;  /* 0x0000005a1c00780c */ /* 0x000fe40000701670 */
[----:B------:R-:W-:Y:S02]  /*3eb30*/  FSEL R48, R57, -INF , !P5 ;  /* 0xff80000039307808 */ /* 0x000fe40006800000 */
[----:B------:R-:W-:Y:S02]  /*3eb40*/  FMNMX.FTZ R7, R47, R6, !PT ;  /* 0x000000062f077209 */ /* 0x000fe40007810000 */
[----:B------:R-:W-:-:S02]  /*3eb50*/  FSEL R49, R59, -INF , !P0 ;  /* 0xff8000003b317808 */ /* 0x000fc40004000000 */
[----:B------:R-:W-:-:S04]  /*3eb60*/  FMNMX.FTZ R6, R48, R7, !PT ;  /* 0x0000000730067209 */ /* 0x000fc80007810000 */
[----:B------:R-:W-:-:S05]  /*3eb70*/  FMNMX.FTZ R9, R49, R6, !PT ;  /* 0x0000000631097209 */ /* 0x000fca0007810000 */
[----:B--2---:R0:W-:Y:S04]  /*3eb80*/  ST.E desc[UR6][R2.64+0x4], R9 ;  /* 0x0000040902007985 */ /* 0x0041e8000c101906 */
[----:B------:R-:W2:Y:S01]  /*3eb90*/  LD.E R13, desc[UR6][R2.64+0x4] ;  /* 0x00000406020d7980 */ /* 0x000ea2000c101900 */
        /* <DEDUP_REMOVED lines=22> */
[----:B0-----:R-:W-:-:S05]  /*3ed00*/  FMNMX.FTZ R9, R18, R7, !PT ;  /* 0x0000000712097209 */ /* 0x001fca0007810000 */
[----:B------:R-:W0:Y:S02]  /*3ed10*/  SHFL.BFLY PT, R6, R9, 0x2, 0x1f ;  /* 0x0c401f0009067f89 */ /* 0x000e2400000e0000 */
[----:B0-----:R-:W-:-:S05]  /*3ed20*/  FMNMX.FTZ R10, R9, R6, !PT ;  /* 0x00000006090a7209 */ /* 0x001fca0007810000 */
[----:B------:R-:W0:Y:S04]  /*3ed30*/  SHFL.BFLY PT, R7, R10, 0x1, 0x1f ;  /* 0x0c201f000a077f89 */ /* 0x000e2800000e0000 */
[----:B------:R-:W-:Y:S01]  /*3ed40*/  ST.E desc[UR6][R2.64], R9 ;  /* 0x0000000902007985 */ /* 0x000fe2000c101906 */
[----:B0-----:R-:W-:-:S05]  /*3ed50*/  FMNMX.FTZ R11, R10, R7, !PT ;  /* 0x000000070a0b7209 */ /* 0x001fca0007810000 */
[----:B------:R-:W-:Y:S04]  /*3ed60*/  ST.E desc[UR6][R2.64], R11 ;  /* 0x0000000b02007985 */ /* 0x000fe8000c101906 */
[----:B--2---:R-:W0:Y:S02]  /*3ed70*/  SHFL.BFLY PT, R26, R13, 0x2, 0x1f ;  /* 0x0c401f000d1a7f89 */ /* 0x004e2400000e0000 */
[----:B0-----:R-:W-:-:S05]  /*3ed80*/  FMNMX.FTZ R26, R13, R26, !PT ;  /* 0x0000001a0d1a7209 */ /* 0x001fca0007810000 */
[----:B------:R-:W0:Y:S02]  /*3ed90*/  SHFL.BFLY PT, R25, R26, 0x1, 0x1f ;  /* 0x0c201f001a197f89 */ /* 0x000e2400000e0000 */
[----:B0-----:R-:W-:-:S05]  /*3eda0*/  FMNMX.FTZ R25, R26, R25, !PT ;  /* 0x000000191a197209 */ /* 0x001fca0007810000 */
[----:B------:R0:W-:Y:S04]  /*3edb0*/  ST.E desc[UR6][R2.64+0x4], R25 ;  /* 0x0000041902007985 */ /* 0x0001e8000c101906 */
[----:B------:R-:W2:Y:S04]  /*3edc0*/  LDL.64 R6, [UR4+0x70] ;  /* 0x00007004ff067983 */ /* 0x000ea80008100a00 */
[----:B--2---:R-:W2:Y:S04]  /*3edd0*/  LD.E R51, desc[UR6][R6.64+0x20] ;  /* 0x0000200606337980 */ /* 0x004ea8000c101900 */
[----:B------:R-:W2:Y:S04]  /*3ede0*/  LD.E R28, desc[UR6][R6.64] ;  /* 0x00000006061c7980 */ /* 0x000ea8000c101900 */
[----:B------:R-:W3:Y:S01]  /*3edf0*/  LD.E R78, desc[UR6][R6.64+0x4] ;  /* 0x00000406064e7980 */ /* 0x000ee2000c101900 */
[C---:B--2---:R-:W-:Y:S01]  /*3ee00*/  FMUL.FTZ R10, R28.reuse, R51 ;  /* 0x000000331c0a7220 */ /* 0x044fe20000410000 */
[----:B------:R-:W-:-:S04]  /*3ee10*/  FSETP.NEU.FTZ.AND P0, PT, R28, -INF , PT ;  /* 0xff8000001c00780b */ /* 0x000fc80003f1d000 */
[----:B------:R-:W-:Y:S02]  /*3ee20*/  FSEL R13, R10, RZ, P0 ;  /* 0x000000ff0a0d7208 */ /* 0x000fe40000000000 */
[----:B---3--:R-:W-:-:S03]  /*3ee30*/  FSETP.NEU.FTZ.AND P0, PT, R78, -INF , PT ;  /* 0xff8000004e00780b */ /* 0x008fc60003f1d000 */
[-CC-:B------:R-:W-:Y:S01]  /*3ee40*/  FFMA.FTZ R219, R0, R51.reuse, -R13.reuse ;  /* 0x0000003300db7223 */ /* 0x180fe2000001080d */
[----:B------:R-:W-:Y:S01]  /*3ee50*/  FMUL.FTZ R0, R51, R78 ;  /* 0x0000004e33007220 */ /* 0x000fe20000410000 */
[----:B------:R-:W-:-:S04]  /*3ee60*/  FFMA.FTZ R168, R8, R51, -R13 ;  /* 0x0000003308a87223 */ /* 0x000fc8000001080d */
[----:B0-----:R-:W-:Y:S01]  /*3ee70*/  FSEL R2, R0, RZ, P0 ;  /* 0x000000ff00027208 */ /* 0x001fe20000000000 */
[-CC-:B------:R-:W-:Y:S01]  /*3ee80*/  FFMA.FTZ R28, R74, R51.reuse, -R13.reuse ;  /* 0x000000334a1c7223 */ /* 0x180fe2000001080d */
[----:B------:R-:W-:-:S03]  /*3ee90*/  FFMA.FTZ R26, R72, R51, -R13 ;  /* 0x00000033481a7223 */ /* 0x000fc6000001080d */
[-CC-:B------:R-:W-:Y:S01]  /*3eea0*/  FFMA.FTZ R25, R76, R51.reuse, -R2.reuse ;  /* 0x000000334c197223 */ /* 0x180fe20000010802 */
[-CC-:B------:R-:W-:Y:S01]  /*3eeb0*/  FFMA.FTZ R169, R5, R51.reuse, -R2.reuse ;  /* 0x0000003305a97223 */ /* 0x180fe20000010802 */
[-CC-:B------:R-:W-:Y:S01]  /*3eec0*/  FFMA.FTZ R214, R24, R51.reuse, -R13.reuse ;  /* 0x0000003318d67223 */ /* 0x180fe2000001080d */
[-CC-:B------:R-:W-:Y:S01]  /*3eed0*/  FFMA.FTZ R24, R43, R51.reuse, -R2.reuse ;  /* 0x000000332b187223 */ /* 0x180fe20000010802 */
[----:B------:R-:W-:Y:S01]  /*3eee0*/  MUFU.EX2 R168, R168 ;  /* 0x000000a800a87308 */ /* 0x000fe20000000800 */
[-C--:B------:R-:W-:Y:S01]  /*3eef0*/  FFMA.FTZ R170, R70, R51.reuse, -R13 ;  /* 0x0000003346aa7223 */ /* 0x080fe2000001080d */
[----:B------:R-:W-:-:S06]  /*3ef00*/  FFMA.FTZ R171, R44, R51, -R2 ;  /* 0x000000332cab7223 */ /* 0x000fcc0000010802 */
[----:B------:R-:W0:Y:S01]  /*3ef10*/  MUFU.EX2 R28, R28 ;  /* 0x0000001c001c7308 */ /* 0x000e220000000800 */
[-CC-:B------:R-:W-:Y:S01]  /*3ef20*/  FFMA.FTZ R9, R68, R51.reuse, -R13.reuse ;  /* 0x0000003344097223 */ /* 0x180fe2000001080d */
[-CC-:B------:R-:W-:Y:S01]  /*3ef30*/  FFMA.FTZ R8, R66, R51.reuse, -R13.reuse ;  /* 0x0000003342087223 */ /* 0x180fe2000001080d */
[----:B------:R-:W-:-:S05]  /*3ef40*/  FFMA.FTZ R11, R64, R51, -R13 ;  /* 0x00000033400b7223 */ /* 0x000fca000001080d */
[----:B------:R-:W-:Y:S01]  /*3ef50*/  MUFU.EX2 R25, R25 ;  /* 0x0000001900197308 */ /* 0x000fe20000000800 */
[-CC-:B------:R-:W-:Y:S01]  /*3ef60*/  FFMA.FTZ R10, R62, R51.reuse, -R13.reuse ;  /* 0x000000333e0a7223 */ /* 0x180fe2000001080d */
[-CC-:B------:R-:W-:Y:S01]  /*3ef70*/  FFMA.FTZ R195, R60, R51.reuse, -R13.reuse ;  /* 0x000000333cc37223 */ /* 0x180fe2000001080d */
[----:B------:R-:W-:-:S05]  /*3ef80*/  FFMA.FTZ R194, R58, R51, -R13 ;  /* 0x000000333ac27223 */ /* 0x000fca000001080d */
[----:B------:R-:W1:Y:S01]  /*3ef90*/  MUFU.EX2 R169, R169 ;  /* 0x000000a900a97308 */ /* 0x000e620000000800 */
[-CC-:B------:R-:W-:Y:S01]  /*3efa0*/  FFMA.FTZ R197, R56, R51.reuse, -R13.reuse ;  /* 0x0000003338c57223 */ /* 0x180fe2000001080d */
[-CC-:B------:R-:W-:Y:S01]  /*3efb0*/  FFMA.FTZ R196, R54, R51.reuse, -R13.reuse ;  /* 0x0000003336c47223 */ /* 0x180fe2000001080d */
[-CC-:B------:R-:W-:Y:S01]  /*3efc0*/  FFMA.FTZ R203, R52, R51.reuse, -R13.reuse ;  /* 0x0000003334cb7223 */ /* 0x180fe2000001080d */
[-CC-:B------:R-:W-:Y:S01]  /*3efd0*/  FFMA.FTZ R202, R50, R51.reuse, -R13.reuse ;  /* 0x0000003332ca7223 */ /* 0x180fe2000001080d */
[-CC-:B------:R-:W-:Y:S01]  /*3efe0*/  FFMA.FTZ R205, R45, R51.reuse, -R13.reuse ;  /* 0x000000332dcd7223 */ /* 0x180fe2000001080d */
[-CC-:B------:R-:W-:Y:S02]  /*3eff0*/  FFMA.FTZ R204, R32, R51.reuse, -R13.reuse ;  /* 0x0000003320cc7223 */ /* 0x180fe4000001080d */
[----:B------:R-:W2:Y:S01]  /*3f000*/  MUFU.EX2 R26, R26 ;  /* 0x0000001a001a7308 */ /* 0x000ea20000000800 */
[-CC-:B------:R-:W-:Y:S01]  /*3f010*/  FFMA.FTZ R212, R31, R51.reuse, -R13.reuse ;  /* 0x000000331fd47223 */ /* 0x180fe2000001080d */
[-CC-:B------:R-:W-:Y:S01]  /*3f020*/  FFMA.FTZ R211, R27, R51.reuse, -R13.reuse ;  /* 0x000000331bd37223 */ /* 0x180fe2000001080d */
[-CC-:B------:R-:W-:Y:S01]  /*3f030*/  FFMA.FTZ R213, R19, R51.reuse, -R13.reuse ;  /* 0x0000003313d57223 */ /* 0x180fe2000001080d */
[-CC-:B------:R-:W-:Y:S01]  /*3f040*/  FFMA.FTZ R217, R15, R51.reuse, -R13.reuse ;  /* 0x000000330fd97223 */ /* 0x180fe2000001080d */
[-CC-:B------:R-:W-:Y:S01]  /*3f050*/  FFMA.FTZ R216, R14, R51.reuse, -R13.reuse ;  /* 0x000000330ed87223 */ /* 0x180fe2000001080d */
[----:B------:R-:W-:-:S02]  /*3f060*/  FFMA.FTZ R218, R18, R51, -R13 ;  /* 0x0000003312da7223 */ /* 0x000fc4000001080d */
[----:B------:R-:W3:Y:S01]  /*3f070*/  MUFU.EX2 R24, R24 ;  /* 0x0000001800187308 */ /* 0x000ee20000000800 */
[-CC-:B------:R-:W-:Y:S01]  /*3f080*/  FFMA.FTZ R13, R42, R51.reuse, -R2.reuse ;  /* 0x000000332a0d7223 */ /* 0x180fe20000010802 */
[----:B------:R-:W-:-:S06]  /*3f090*/  FFMA.FTZ R12, R12, R51, -R2 ;  /* 0x000000330c0c7223 */ /* 0x000fcc0000010802 */
[----:B------:R-:W4:Y:S01]  /*3f0a0*/  MUFU.EX2 R170, R170 ;  /* 0x000000aa00aa7308 */ /* 0x000f220000000800 */
        /* <DEDUP_REMOVED lines=8> */
[----:B---3--:R-:W-:-:S06]  /*3f130*/  FADD.FTZ R18, R24, R5 ;  /* 0x0000000518127221 */ /* 0x008fcc0000010000 */
[----:B------:R-:W2:Y:S01]  /*3f140*/  MUFU.EX2 R8, R8 ;  /* 0x0000000800087308 */ /* 0x000ea20000000800 */
[----:B------:R-:W-:-:S07]  /*3f150*/  FFMA.FTZ R0, R39, R51, -R2 ;  /* 0x0000003327007223 */ /* 0x000fce0000010802 */
[----:B------:R-:W3:Y:S01]  /*3f160*/  MUFU.EX2 R12, R12 ;  /* 0x0000000c000c7308 */ /* 0x000ee20000000800 */
[----:B------:R-:W-:Y:S01]  /*3f170*/  FFMA.FTZ R208, R30, R51, -R2 ;  /* 0x000000331ed07223 */ /* 0x000fe20000010802 */
[----:B----4-:R-:W-:-:S06]  /*3f180*/  FADD.FTZ R30, R170, R3 ;  /* 0x00000003aa1e7221 */ /* 0x010fcc0000010000 */
[----:B------:R-:W4:Y:S01]  /*3f190*/  MUFU.EX2 R11, R11 ;  /* 0x0000000b000b7308 */ /* 0x000f220000000800 */
[----:B-----5:R-:W-:Y:S01]  /*3f1a0*/  FADD.FTZ R18, R171, R18 ;  /* 0x00000012ab127221 */ /* 0x020fe20000010000 */
[----:B------:R-:W-:-:S06]  /*3f1b0*/  FFMA.FTZ R198, R37, R51, -R2 ;  /* 0x0000003325c67223 */ /* 0x000fcc0000010802 */
        /* <DEDUP_REMOVED lines=11> */
[----:B----4-:R-:W-:Y:S01]  /*3f270*/  FADD.FTZ R3, R11, R30 ;  /* 0x0000001e0b037221 */ /* 0x010fe20000010000 */
[----:B-----5:R-:W-:-:S06]  /*3f280*/  FADD.FTZ R5, R15, R32 ;  /* 0x000000200f057221 */ /* 0x020fcc0000010000 */
        /* <DEDUP_REMOVED lines=15> */
[----:B------:R-:W4:Y:S08]  /*3f380*/  MUFU.EX2 R203, R203 ;  /* 0x000000cb00cb7308 */ /* 0x000f300000000800 */
[----:B------:R-:W5:Y:S01]  /*3f390*/  MUFU.EX2 R207, R207 ;  /* 0x000000cf00cf7308 */ /* 0x000f620000000800 */
[----:B------:R-:W-:Y:S01]  /*3f3a0*/  FFMA.FTZ R19, R4, R51, -R2 ;  /* 0x0000003304137223 */ /* 0x000fe20000010802 */
[----:B0-----:R-:W-:-:S06]  /*3f3b0*/  FADD.FTZ R3, R197, R30 ;  /* 0x0000001ec5037221 */ /* 0x001fcc0000010000 */
[----:B------:R-:W0:Y:S01]  /*3f3c0*/  MUFU.EX2 R202, R202 ;  /* 0x000000ca00ca7308 */ /* 0x000e220000000800 */
[----:B-1----:R-:W-:Y:S01]  /*3f3d0*/  FADD.FTZ R4, R200, R5 ;  /* 0x00000005c8047221 */ /* 0x002fe20000010000 */
[----:B------:R-:W-:-:S06]  /*3f3e0*/  FFMA.FTZ R215, R21, R51, -R2 ;  /* 0x0000003315d77223 */ /* 0x000fcc0000010802 */
        /* <DEDUP_REMOVED lines=13> */
[----:B------:R-:W0:Y:S08]  /*3f4c0*/  MUFU.EX2 R212, R212 ;  /* 0x000000d400d47308 */ /* 0x000e300000000800 */
        /* <DEDUP_REMOVED lines=25> */
[----:B0-----:R-:W-:Y:S01]  /*3f660*/  FADD.FTZ R2, R213, R2 ;  /* 0x00000002d5027221 */ /* 0x001fe20000010000 */
[----:B-1----:R-:W-:-:S06]  /*3f670*/  FADD.FTZ R4, R19, R4 ;  /* 0x0000000413047221 */ /* 0x002fcc0000010000 */
[----:B------:R-:W0:Y:S08]  /*3f680*/  MUFU.EX2 R219, R219 ;  /* 0x000000db00db7308 */ /* 0x000e300000000800 */
[----:B------:R-:W1:Y:S01]  /*3f690*/  MUFU.EX2 R191, R191 ;  /* 0x000000bf00bf7308 */ /* 0x000e620000000800 */
[----:B--2---:R-:W-:Y:S01]  /*3f6a0*/  FADD.FTZ R3, R217, R2 ;  /* 0x00000002d9037221 */ /* 0x004fe20000010000 */
[----:B---3--:R-:W-:-:S06]  /*3f6b0*/  FADD.FTZ R4, R189, R4 ;  /* 0x00000004bd047221 */ /* 0x008fcc0000010000 */
[----:B------:R-:W2:Y:S08]  /*3f6c0*/  MUFU.EX2 R218, R218 ;  /* 0x000000da00da7308 */ /* 0x000eb00000000800 */
[----:B------:R-:W3:Y:S01]  /*3f6d0*/  MUFU.EX2 R190, R190 ;  /* 0x000000be00be7308 */ /* 0x000ee20000000800 */
[----:B----4-:R-:W-:Y:S01]  /*3f6e0*/  FADD.FTZ R2, R216, R3 ;  /* 0x00000003d8027221 */ /* 0x010fe20000010000 */
[----:B-----5:R-:W-:-:S03]  /*3f6f0*/  FADD.FTZ R4, R21, R4 ;  /* 0x0000000415047221 */ /* 0x020fc60000010000 */
[----:B0-----:R-:W-:Y:S01]  /*3f700*/  FADD.FTZ R3, R219, R2 ;  /* 0x00000002db037221 */ /* 0x001fe20000010000 */
[----:B-1----:R-:W-:-:S03]  /*3f710*/  FADD.FTZ R5, R191, R4 ;  /* 0x00000004bf057221 */ /* 0x002fc60000010000 */
[----:B--2---:R-:W-:Y:S01]  /*3f720*/  FADD.FTZ R31, R218, R3 ;  /* 0x00000003da1f7221 */ /* 0x004fe20000010000 */
[----:B---3--:R-:W-:-:S04]  /*3f730*/  FADD.FTZ R33, R190, R5 ;  /* 0x00000005be217221 */ /* 0x008fc80000010000 */
[----:B------:R-:W-:Y:S04]  /*3f740*/  ST.E desc[UR6][R6.64+0x10], R31 ;  /* 0x0000101f06007985 */ /* 0x000fe8000c101906 */
[----:B------:R0:W-:Y:S04]  /*3f750*/  ST.E desc[UR6][R6.64+0x14], R33 ;  /* 0x0000142106007985 */ /* 0x0001e8000c101906 */
[----:B------:R-:W2:Y:S04]  /*3f760*/  LDL.64 R36, [UR4] ;  /* 0x00000004ff247983 */ /* 0x000ea80008100a00 */
[----:B------:R-:W3:Y:S01]  /*3f770*/  LDL.64 R38, [UR4+0x98] ;  /* 0x00009804ff267983 */ /* 0x000ee20008100a00 */
[----:B------:R-:W-:-:S03]  /*3f780*/  LEA.HI R34, R232, 0x8, RZ, 0x19 ;  /* 0x00000008e8227811 */ /* 0x000fc600078fc8ff */
[----:B------:R-:W4:Y:S02]  /*3f790*/  LDL.64 R2, [UR4+0x80] ;  /* 0x00008004ff027983 */ /* 0x000f240008100a00 */
[----:B------:R1:W-:Y:S06]  /*3f7a0*/  BAR.SYNC.DEFER_BLOCKING R34, 0x100 ;  /* 0x000400220000751d */ /* 0x0003ec0000010000 */
[----:B0-----:R-:W5:Y:S04]  /*3f7b0*/  LDL.64 R6, [UR4+0x88] ;  /* 0x00008804ff067983 */ /* 0x001f680008100a00 */
[----:B--2---:R-:W2:Y:S04]  /*3f7c0*/  LD.E R37, desc[UR6][R36.64] ;  /* 0x0000000624257980 */ /* 0x004ea8000c101900 */
[----:B---3--:R-:W2:Y:S04]  /*3f7d0*/  LD.E.64 R4, desc[UR6][R38.64] ;  /* 0x0000000626047980 */ /* 0x008ea8000c101b00 */
[----:B----4-:R-:W3:Y:S04]  /*3f7e0*/  LD.E R27, desc[UR6][R2.64] ;  /* 0x00000006021b7980 */ /* 0x010ee8000c101900 */
[----:B------:R-:W4:Y:S04]  /*3f7f0*/  LD.E R29, desc[UR6][R2.64+0x4] ;  /* 0x00000406021d7980 */ /* 0x000f28000c101900 */
[----:B------:R-:W5:Y:S04]  /*3f800*/  LD.E R30, desc[UR6][R2.64+0x8] ;  /* 0x00000806021e7980 */ /* 0x000f68000c101900 */
        /* <DEDUP_REMOVED lines=71> */
[----:B--2---:R-:W-:-:S03]  /*3fc80*/  IMAD R4, R37, 0xc00, R4 ;  /* 0x00000c0025047824 */ /* 0x004fc600078e0204 */
        /* <DEDUP_REMOVED lines=58> */
[----:B------:R-:W-:Y:S02]  /*40030*/  F2FP.BF16.F32.PACK_AB R169, R169, R25 ;  /* 0x00000019a9a9723e */ /* 0x000fe400000010ff */
[----:B------:R-:W-:Y:S01]  /*40040*/  F2FP.BF16.F32.PACK_AB R171, R171, R24 ;  /* 0x00000018abab723e */ /* 0x000fe200000010ff */
        /* <DEDUP_REMOVED lines=128> */
[----:B------:R-:W-:Y:S01]  /*40850*/  ST.E desc[UR6][R6.64], RZ ;  /* 0x000000ff06007985 */ /* 0x000fe2000c101906 */
[----:B0-----:R-:W-:-:S06]  /*40860*/  WARPGROUP.ARRIVE ;  /* 0x00000000000079c5 */ /* 0x001fcc0000000000 */
[----:B------:R-:W-:Y:S03]  /*40870*/  HGMMA.64x256x16.F32.BF16 R24, R168, gdesc[UR8].tnspB, RZ, !UPT, gsb0 ;  /* 0x43e00008a8187df0 */ /* 0x000fe6000c0018ff */
[----:B------:R-:W-:Y:S02]  /*40880*/  WARPGROUP.DEPBAR.LE gsb0, 0x0 ;  /* 0x00008000000079c5 */ /* 0x000fe40000010000 */
        /* <DEDUP_REMOVED lines=129> */
[----:B0-----:R-:W5:Y:S04]  /*410a0*/  LD.E R24, desc[UR6][R2.64] ;  /* 0x0000000602187980 */ /* 0x001f68000c101900 */
[----:B-1----:R-:W5:Y:S04]  /*410b0*/  LD.E R25, desc[UR6][R2.64+0x4] ;  /* 0x0000040602197980 */ /* 0x002f68000c101900 */
[----:B--2---:R-:W2:Y:S04]  /*410c0*/  LD.E R26, desc[UR6][R2.64+0x8] ;  /* 0x00000806021a7980 */ /* 0x004ea8000c101900 */
[----:B---3--:R-:W2:Y:S04]  /*410d0*/  LD.E R27, desc[UR6][R2.64+0xc] ;  /* 0x00000c06021b7980 */ /* 0x008ea8000c101900 */
[----:B----4-:R-:W2:Y:S04]  /*410e0*/  LD.E R28, desc[UR6][R2.64+0x10] ;  /* 0x00001006021c7980 */ /* 0x010ea8000c101900 */
        /* <DEDUP_REMOVED lines=130> */
[----:B------:R-:W-:-:S04]  /*41910*/  F2FP.BF16.F32.PACK_AB R171, R14, R15 ;  /* 0x0000000f0eab723e */ /* 0x000fc800000010ff */
[----:B--2---:R-:W-:-:S06]  /*41920*/  WARPGROUP.ARRIVE ;  /* 0x00000000000079c5 */ /* 0x004fcc0000000000 */
[----:B------:R-:W-:Y:S03]  /*41930*/  HGMMA.64x256x16.F32.BF16 R24, R168, gdesc[UR8].tnspB, R24, gsb0 ;  /* 0x43e00008a8187df0 */ /* 0x000fe60008001818 */
        /* <DEDUP_REMOVED lines=1457> */
[----:B------:R-:W-:-:S13]  /*47450*/  LOP3.LUT P6, RZ, R232, 0x7f, RZ, 0xc0, !PT ;  /* 0x0000007fe8ff7812 */ /* 0x000fda00078cc0ff */
[----:B0-----:R-:W-:Y:S05]  /*47460*/  @P6 BRA `(.L_x_4136) ;  /* 0x0000000000206947 */ /* 0x001fea0003800000 */
[----:B------:R-:W2:Y:S04]  /*47470*/  LDL.64 R2, [UR4+0x40] ;  /* 0x00004004ff027983 */ /* 0x000ea80008100a00 */
[----:B------:R-:W3:Y:S04]  /*47480*/  LDL.64 R4, [UR4] ;  /* 0x00000004ff047983 */ /* 0x000ee80008100a00 */
[----:B--2---:R-:W2:Y:S04]  /*47490*/  LD.E.64 R2, desc[UR6][R2.64+0x30] ;  /* 0x0000300602027980 */ /* 0x004ea8000c101b00 */
[----:B---3--:R-:W3:Y:S01]  /*474a0*/  LD.E R4, desc[UR6][R4.64] ;  /* 0x0000000604047980 */ /* 0x008ee2000c101900 */
[----:B--2---:R-:W-:-:S05]  /*474b0*/  MOV R7, R2 ;  /* 0x0000000200077202 */ /* 0x004fca0000000f00 */
[----:B---3--:R-:W-:-:S05]  /*474c0*/  IMAD R0, R4, 0x8, R7 ;  /* 0x0000000804007824 */ /* 0x008fca00078e0207 */
[----:B------:R-:W-:-:S04]  /*474d0*/  PRMT R0, RZ, 0x654, R0 ;  /* 0x00000654ff007816 */ /* 0x000fc80000000000 */
[----:B------:R0:W-:Y:S03]  /*474e0*/  SYNCS.ARRIVE.TRANS64.RED.A1T0 RZ, [R0+URZ], RZ ;  /* 0x000000ff00ff79a7 */ /* 0x0001e6000810043f */
.L_x_4136:
[----:B------:R-:W-:-:S04]  /*474f0*/  IMAD.MOV.U32 R237, RZ, RZ, 0x0 ;  /* 0x00000000ffed7424 */ /* 0x000fc800078e00ff */
[----:B0-----:R-:W-:Y:S05]  /*47500*/  RET.REL.NODEC R236 `(_ZN7cutlass13device_kernelIN5flash11enable_sm90INS1_16FlashAttnFwdSm90INS1_25CollectiveMainloopFwdSm90ILi2EN4cute5tupleIJNS5_1CILi1EEES8_S8_EEENS6_IJNS7_ILi128EEENS7_ILi96EEENS7_ILi64EEEEEELi256ENS_10bfloat16_tEfNS_4arch4Sm90ELb0ELb1ELb1ELb1ELb0ELb1ELb1ELb1ELb0ELb1ELb0ELb0EEENS1_21CollectiveEpilogueFwdINS6_IJSA_NS7_ILi256EEESB_EEES9_SE_SG_Li256ELb1ELb1ELb0ELb0EEENS1_36VarlenDynamicPersistentTileSchedulerILi128ELi96ELi256ELi128ELb0ELb1ELb1ELb1ELb0ELb1EEEEEEEEEvNT_6ParamsE) ;  /* 0xfffffb88ecbc7950 */ /* 0x001fea0003c3ffff */
.L_x_4112:
[----:B0-----:R0:W1:Y:S02]  /*47510*/  SYNCS.PHASECHK.TRANS64.TRYWAIT P0, [R8+URZ], R9 ;  /* 0x00000009080075a7 */ /* 0x001064000800017f */
[----:B-1----:R-:W-:Y:S05]  /*47520*/  @!P0 NANOSLEEP.SYNCS 0x989680 ;  /* 0x009896800000895d */ /* 0x002fea0003900000 */
[----:B------:R-:W1:Y:S02]  /*47530*/  @!P0 SYNCS.PHASECHK.TRANS64 P0, [R8+URZ], R9 ;  /* 0x00000009080085a7 */ /* 0x000e64000800007f */
[----:B-1----:R-:W-:Y:S05]  /*47540*/  @!P0 BRA `(.L_x_4112) ;  /* 0xfffffffc00f08947 */ /* 0x002fea000383ffff */
[----:B------:R-:W-:Y:S05]  /*47550*/  BRA `(.L_x_4111) ;  /* 0xffffff4400987947 */ /* 0x000fea000383ffff */
.L_x_4114:
[----:B0-----:R0:W1:Y:S02]  /*47560*/  SYNCS.PHASECHK.TRANS64.TRYWAIT P0, [R4+URZ+0x32410], R9 ;  /* 0x03241009040075a7 */ /* 0x001064000800017f */
[----:B-1----:R-:W-:Y:S05]  /*47570*/  @!P0 NANOSLEEP.SYNCS 0x989680 ;  /* 0x009896800000895d */ /* 0x002fea0003900000 */
[----:B------:R-:W1:Y:S02]  /*47580*/  @!P0 SYNCS.PHASECHK.TRANS64 P0, [R4+URZ+0x32410], R9 ;  /* 0x03241009040085a7 */ /* 0x000e64000800007f */
[----:B-1----:R-:W-:Y:S05]  /*47590*/  @!P0 BRA `(.L_x_4114) ;  /* 0xfffffffc00f08947 */ /* 0x002fea000383ffff */
[----:B------:R-:W-:Y:S05]  /*475a0*/  BRA `(.L_x_4137) ;  /* 0xffffff48008c7947 */ /* 0x000fea000383ffff */
.L_x_4121:
[----:B0-----:R0:W1:Y:S02]  /*475b0*/  SYNCS.PHASECHK.TRANS64.TRYWAIT P0, [R8+URZ], R9 ;  /* 0x00000009080075a7 */ /* 0x001064000800017f */
[----:B-1----:R-:W-:Y:S05]  /*475c0*/  @!P0 NANOSLEEP.SYNCS 0x989680 ;  /* 0x009896800000895d */ /* 0x002fea0003900000 */
[----:B------:R-:W1:Y:S02]  /*475d0*/  @!P0 SYNCS.PHASECHK.TRANS64 P0, [R8+URZ], R9 ;  /* 0x00000009080085a7 */ /* 0x000e64000800007f */
[----:B-1----:R-:W-:Y:S05]  /*475e0*/  @!P0 BRA `(.L_x_4121) ;  /* 0xfffffffc00f08947 */ /* 0x002fea000383ffff */
[----:B------:R-:W-:Y:S05]  /*475f0*/  BRA `(.L_x_4120) ;  /* 0xffffff4c00007947 */ /* 0x000fea000383ffff */
.L_x_4138:
        /* <DEDUP_REMOVED lines=16> */
.L_x_6043:


//--------------------- .text._ZN7cutlass13device_kernelIN5flash11enable_sm90INS1_16FlashAttnFwdSm90INS1_25CollectiveMainloopFwdSm90ILi2EN4cute5tupleIJNS5_1CILi1EEES8_S8_EEENS6_IJNS7_ILi128EEENS7_ILi96EEENS7_ILi64EEEEEELi256ENS_10bfloat16_tEfNS_4arch4Sm90ELb1ELb0ELb1ELb0ELb0ELb0ELb0ELb1ELb0ELb1ELb0ELb0EEENS1_21CollectiveEpilogueFwdINS6_IJSA_NS7_ILi256EEESB_EEES9_SE_SG_Li256ELb0ELb1ELb0ELb0EEENS1_30DynamicPersistentTileSchedulerILi256ELi128ELb0ELb1ELb1EEEEEEEEEvNT_6ParamsE --------------------------
	.section	.text._ZN7cutlass13device_kernelIN5flash11enable_sm90INS1_16FlashAttnFwdSm90INS1_25CollectiveMainloopFwdSm90ILi2EN4cute5tupleIJNS5_1CILi1EEES8_S8_EEENS6_IJNS7_ILi128EEENS7_ILi96EEENS7_ILi64EEEEEELi256ENS_10bfloat16_tEfNS_4arch4Sm90ELb1ELb0ELb1ELb0ELb0ELb0ELb0ELb1ELb0ELb1ELb0ELb0EEENS1_21CollectiveEpilogueFwdINS6_IJSA_NS7_ILi256EEESB_EEES9_SE_SG_Li256ELb0ELb1ELb0ELb0EEENS1_30DynamicPersistentTileSchedulerILi256ELi128ELb0ELb1ELb1EEEEEEEEEvNT_6ParamsE,"ax",@progbits
	.align	128
.text._ZN7cutlass13device_kernelIN5flash11enable_sm90INS1_16FlashAttnFwdSm90INS1_25CollectiveMainloopFwdSm90ILi2EN4cute5tupleIJNS5_1CILi1EEES8_S8_EEENS6_IJNS7_ILi128EEENS7_ILi96EEENS7_ILi64EEEEEELi256ENS_10bfloat16_tEfNS_4arch4Sm90ELb1ELb0ELb1ELb0ELb0ELb0ELb0ELb1ELb0ELb1ELb0ELb0EEENS1_21CollectiveEpilogueFwdINS6_IJSA_NS7_ILi256EEESB_EEES9_SE_SG_Li256ELb0ELb1ELb0ELb0EEENS1_30DynamicPersistentTileSchedulerILi256ELi128ELb0ELb1ELb1EEEEEEEEEvNT_6ParamsE:
        .type           _ZN7cutlass13device_kernelIN5flash11enable_sm90INS1_16FlashAttnFwdSm90INS1_25CollectiveMainloopFwdSm90ILi2EN4cute5tupleIJNS5_1CILi1EEES8_S8_EEENS6_IJNS7_ILi128EEENS7_ILi96EEENS7_ILi64EEEEEELi256ENS_10bfloat16_tEfNS_4arch4Sm90ELb1ELb0ELb1ELb0ELb0ELb0ELb0ELb1ELb0ELb1ELb0ELb0EEENS1_21CollectiveEpilogueFwdINS6_IJSA_NS7_ILi256EEESB_EEES9_SE_SG_Li256ELb0ELb1ELb0ELb0EEENS1_30DynamicPersistentTileSchedulerILi256ELi128ELb0ELb1ELb1EEEEEEEEEvNT_6ParamsE,@function
        .size           _ZN7cutlass13device_kernelIN5flash11enable_sm90INS1_16FlashAttnFwdSm90INS1_25CollectiveMainloopFwdSm90ILi2EN4cute5tupleIJNS5_1CILi1EEES8_S8_EEENS6_IJNS7_ILi128EEENS7_ILi96EEENS7_ILi64EEEEEELi256ENS_10bfloat16_tEfNS_4arch4Sm90ELb1ELb0ELb1ELb0ELb0ELb0ELb0ELb1ELb0ELb1ELb0ELb0EEENS1_21CollectiveEpilogueFwdINS6_IJSA_NS7_ILi256EEESB_EEES9_SE_SG_Li256ELb0ELb1ELb0ELb0EEENS1_30DynamicPersistentTileSchedulerILi256ELi128ELb0ELb1ELb1EEEEEEEEEvNT_6ParamsE,(.L_x_6045 - _ZN7cutlass13device_kernelIN5flash11enable_sm90INS1_16FlashAttnFwdSm90INS1_25CollectiveMainloopFwdSm90ILi2EN4cute5tupleIJNS5_1CILi1EEES8_S8_EEENS6_IJNS7_ILi128EEENS7_ILi96EEENS7_ILi64EEEEEELi256ENS_10bfloat16_tEfNS_4arch4Sm90ELb1ELb0ELb1ELb0ELb0ELb0ELb0ELb1ELb0ELb1ELb0ELb0EEENS1_21CollectiveEpilogueFwdINS6_IJSA_NS7_ILi256EEESB_EEES9_SE_SG_Li256ELb0ELb1ELb0ELb0EEENS1_30DynamicPersistentTileSchedulerILi256ELi128ELb0ELb1ELb1EEEEEEEEEvNT_6ParamsE)
        .other          _ZN7cutlass13device_kernelIN5flash11enable_sm90INS1_16FlashAttnFwdSm90INS1_25CollectiveMainloopFwdSm90ILi2EN4cute5tupleIJNS5_1CILi1EEES8_S8_EEENS6_IJNS7_ILi128EEENS7_ILi96EEENS7_ILi64EEEEEELi256ENS_10bfloat16_tEfNS_4arch4Sm90ELb1ELb0ELb1ELb0ELb0ELb0ELb0ELb1ELb0ELb1ELb0ELb0EEENS1_21CollectiveEpilogueFwdINS6_IJSA_NS7_ILi256EEESB_EEES9_SE_SG_Li256ELb0ELb1ELb0ELb0EEENS1_30DynamicPersistentTileSchedulerILi256ELi128ELb0ELb1ELb1EEEEEEEEEvNT_6ParamsE,@"STO_CUDA_ENTRY STV_DEFAULT"
_ZN7cutlass13device_kernelIN5flash11enable_sm90INS1_16FlashAttnFwdSm90INS1_25CollectiveMainloopFwdSm90ILi2EN4cute5tupleIJNS5_1CILi1EEES8_S8_EEENS6_IJNS7_ILi128EEENS7_ILi96EEENS7_ILi64EEEEEELi256ENS_10bfloat16_tEfNS_4arch4Sm90ELb1ELb0ELb1ELb0ELb0ELb0ELb0ELb1ELb0ELb1ELb0ELb0EEENS1_21CollectiveEpilogueFwdINS6_IJSA_NS7_ILi256EEESB_EEES9_SE_SG_Li256ELb0ELb1ELb0ELb0EEENS1_30DynamicPersistentTileSchedulerILi256ELi128ELb0ELb1ELb1EEEEEEEEEvNT_6ParamsE:
        /* <DEDUP_REMOVED lines=18> */
.L_x_4140:
[----:B------:R-:W-:Y:S05]  /*0120*/  BSYNC B0 ;  /* 0x0000000000007941 */ /* 0x000fea0003800000 */
.L_x_4139:
        /* <DEDUP_REMOVED lines=41> */
.L_x_4141:
        /* <DEDUP_REMOVED lines=22> */
.L_x_4142:
        /* <DEDUP_REMOVED lines=18> */
.L_x_4143:
        /* <DEDUP_REMOVED lines=22> */
.L_x_4144:
        /* <DEDUP_REMOVED lines=22> */
.L_x_4145:
[----:B------:R-:W-:Y:S01]  /*0900*/  PLOP3.LUT P0, PT, PT, PT, UP0, 0x80, 0x0 ;  /* 0x000000000000781c */ /* 0x000fe20003f0f008 */
[----:B------:R-:W-:Y:S01]  /*0910*/  UMOV UR40, 0x1 ;  /* 0x0000000100287882 */ /* 0x000fe20000000000 */
[----:B------:R-:W-:Y:S01]  /*0920*/  NOP ;  /* 0x0000000000007918 */ /* 0x000fe20000000000 */
[----:B------:R-:W-:Y:S01]  /*0930*/  USEL UR40, UR40, 0x2, !UP0 ;  /* 0x0000000228287887 */ /* 0x000fe2000c000000 */
[----:B------:R-:W-:Y:S01]  /*0940*/  ULDC.64 UR46, c[0x0][0x208] ;  /* 0x00008200002e7ab9 */ /* 0x000fe20000000a00 */
[----:B012-4-:R-:W-:Y:S08]  /*0950*/  BAR.SYNC.DEFER_BLOCKING 0x0 ;  /* 0x0000000000007b1d */ /* 0x017ff00000010000 */
[----:B------:R-:W-:Y:S05]  /*0960*/  @!P0 BRA `(.L_x_4146) ;  /* 0x000000b400488947 */ /* 0x000fea0003800000 */
.L_x_4147:
        /* <DEDUP_REMOVED lines=39> */
[----:B------:R-:W-:Y:S02]  /*0be0*/  LEA.HI R3, R3, R212, RZ, 0x3 ;  /* 0x000000d403037211 */ /* 0x000fe400078f18ff */
[----:B------:R-:W-:Y:S01]  /*0bf0*/  LEA.HI R11, R11, R8, RZ, 0x3 ;  /* 0x000000080b0b7211 */ /* 0x000fe200078f18ff */
[----:B------:R-:W-:Y:S01]  /*0c00*/  IMAD.IADD R7, R212, 0x1, -R7 ;  /* 0x00000001d4077824 */ /* 0x000fe200078e0a07 */
[----:B------:R-:W-:Y:S02]  /*0c10*/  SHF.R.S32.HI R205, RZ, 0x7, R0 ;  /* 0x00000007ffcd7819 */ /* 0x000fe40000011400 */
[----:B------:R-:W-:-:S02]  /*0c20*/  LOP3.LUT R4, R4, 0xfffffc00, RZ, 0xc0, !PT ;  /* 0xfffffc0004047812 */ /* 0x000fc400078ec0ff */
[----:B------:R-:W-:Y:S02]  /*0c30*/  LOP3.LUT R23, R3, 0xfffffff8, RZ, 0xc0, !PT ;  /* 0xfffffff803177812 */ /* 0x000fe400078ec0ff */
[----:B------:R-:W-:Y:S01]  /*0c40*/  LOP3.LUT R11, R11, 0xfffffff8, RZ, 0xc0, !PT ;  /* 0xfffffff80b0b7812 */ /* 0x000fe200078ec0ff */
[----:B------:R-:W-:Y:S01]  /*0c50*/  IMAD R5, R5, 0x40, R4 ;  /* 0x0000004005057824 */ /* 0x000fe200078e0204 */
        /* <DEDUP_REMOVED lines=25> */
.L_x_4198:
        /* <DEDUP_REMOVED lines=21> */
.L_x_4148:
[----:B------:R-:W-:Y:S01]  /*0f40*/  ULDC UR8, c[0x0][0xc54] ;  /* 0x0003150000087ab9 */ /* 0x000fe20000000800 */
[----:B------:R-:W-:Y:S01]  /*0f50*/  UMOV UR4, UR9 ;  /* 0x0000000900047c82 */ /* 0x000fe20008000000 */
[----:B------:R-:W-:-:S11]  /*0f60*/  UISETP.NE.AND UP0, UPT, UR8, 0x1, UPT ;  /* 0x000000010800788c */ /* 0x000fd6000bf05270 */
[----:B------:R-:W-:Y:S02]  /*0f70*/  @UP0 ULDC.64 UR10, c[0x0][0xc58] ;  /* 0x00031600000a0ab9 */ /* 0x000fe40000000a00 */
[----:B------:R-:W-:-:S04]  /*0f80*/  UIMAD.WIDE.U32 UR6, UR9, UR10, URZ ;  /* 0x0000000a090672a5 */ /* 0x000fc8000f8e003f */
[----:B------:R-:W-:-:S04]  /*0f90*/  @UP0 USHF.R.U32.HI UR4, URZ, UR11, UR7 ;  /* 0x0000000b3f040299 */ /* 0x000fc80008011607 */
[----:B------:R-:W-:-:S12]  /*0fa0*/  UIMAD UR6, UR4, UR8, URZ ;  /* 0x00000008040672a4 */ /* 0x000fd8000f8e023f */
.L_x_4149:
[----:B------:R-:W-:Y:S01]  /*0fb0*/  ULOP3.LUT UR4, URZ, UR4, URZ, 0x33, !UPT ;  /* 0x000000043f047292 */ /* 0x000fe2000f8e333f */
[----:B------:R-:W-:Y:S01]  /*0fc0*/  PLOP3.LUT P0, PT, PT, PT, PT, 0x80, 0x0 ;  /* 0x000000000000781c */ /* 0x000fe20003f0f070 */
[----:B------:R-:W-:Y:S01]  /*0fd0*/  UIADD3 UR10, UR9, -UR6, URZ ;  /* 0x80000006090a7290 */ /* 0x000fe2000fffe03f */
[----:B------:R-:W-:Y:S01]  /*0fe0*/  CS2R R4, SRZ ;  /* 0x0000000000047805 */ /* 0x000fe2000001ff00 */
[----:B------:R-:W-:Y:S01]  /*0ff0*/  ULDC UR7, c[0x0][0x448] ;  /* 0x0001120000077ab9 */ /* 0x000fe20000000800 */
[----:B------:R-:W-:Y:S01]  /*1000*/  ULDC UR6, c[0x0][0xc3c] ;  /* 0x00030f0000067ab9 */ /* 0x000fe20000000800 */
[----:B------:R-:W-:Y:S01]  /*1010*/  UISETP.NE.AND UP2, UPT, UR7, 0x1, UPT ;  /* 0x000000010700788c */ /* 0x000fe2000bf45270 */
[----:B------:R-:W-:Y:S01]  /*1020*/  CS2R R6, SRZ ;  /* 0x0000000000067805 */ /* 0x000fe2000001ff00 */
[----:B------:R-:W-:Y:S01]  /*1030*/  UIADD3 UR4, UR4, UR6, URZ ;  /* 0x0000000604047290 */ /* 0x000fe2000fffe03f */
[----:B------:R-:W-:Y:S01]  /*1040*/  CS2R R180, SRZ ;  /* 0x0000000000b47805 */ /* 0x000fe2000001ff00 */
[----:B------:R-:W-:Y:S01]  /*1050*/  ULDC.64 UR12, c[0x0][0x418] ;  /* 0x00010600000c7ab9 */ /* 0x000fe20000000a00 */
[----:B------:R-:W-:Y:S01]  /*1060*/  ULDC UR43, c[0x0][0x424] ;  /* 0x00010900002b7ab9 */ /* 0x000fe20000000800 */
[----:B------:R-:W-:Y:S01]  /*1070*/  UISETP.NE.U32.AND UP0, UPT, UR12, URZ, UPT ;  /* 0x0000003f0c00728c */ /* 0x000fe2000bf05070 */
[----:B------:R-:W-:Y:S01]  /*1080*/  CS2R R148, SRZ ;  /* 0x0000000000947805 */ /* 0x000fe2000001ff00 */
[----:B------:R-:W-:Y:S01]  /*1090*/  USHF.L.U32 UR44, UR4, 0x7, URZ ;  /* 0x00000007042c7899 */ /* 0x000fe2000800063f */
[----:B------:R-:W-:Y:S01]  /*10a0*/  CS2R R178, SRZ ;  /* 0x0000000000b27805 */ /* 0x000fe2000001ff00 */
[----:B------:R-:W-:Y:S01]  /*10b0*/  UISETP.NE.AND.EX UP0, UPT, UR13, URZ, UPT, UP0 ;  /* 0x0000003f0d00728c */ /* 0x000fe2000bf05300 */
[----:B------:R-:W-:Y:S01]  /*10c0*/  CS2R R144, SRZ ;  /* 0x0000000000907805 */ /* 0x000fe2000001ff00 */
[----:B------:R-:W-:Y:S01]  /*10d0*/  UIADD3 UR4, UR44, 0x7f, URZ ;  /* 0x0000007f2c047890 */ /* 0x000fe2000fffe03f */
[----:B------:R-:W-:Y:S01]  /*10e0*/  CS2R R176, SRZ ;  /* 0x0000000000b07805 */ /* 0x000fe2000001ff00 */
[----:B------:R-:W-:Y:S01]  /*10f0*/  ULDC UR8, c[0x0][0x288] ;  /* 0x0000a20000087ab9 */ /* 0x000fe20000000800 */
[----:B------:R-:W-:Y:S01]  /*1100*/  @UP2 ULDC UR6, c[0x0][0x44c] ;  /* 0x0001130000062ab9 */ /* 0x000fe20000000800 */
[----:B------:R-:W-:Y:S01]  /*1110*/  UIADD3 UR8, -UR8, 0x60, URZ ;  /* 0x0000006008087890 */ /* 0x000fe2000fffe13f */
[----:B------:R-:W-:Y:S01]  /*1120*/  CS2R R140, SRZ ;  /* 0x00000000008c7805 */ /* 0x000fe2000001ff00 */
[----:B------:R-:W-:Y:S01]  /*1130*/  UIMAD.WIDE.U32 UR6, UR4, UR6, URZ ;  /* 0x00000006040672a5 */ /* 0x000fe2000f8e003f */
[----:B------:R-:W-:Y:S01]  /*1140*/  CS2R R174, SRZ ;  /* 0x0000000000ae7805 */ /* 0x000fe2000001ff00 */
[----:B------:R-:W-:Y:S01]  /*1150*/  USEL UR43, UR43, 0x1, UP0 ;  /* 0x000000012b2b7887 */ /* 0x000fe20008000000 */
[----:B------:R-:W-:Y:S01]  /*1160*/  CS2R R136, SRZ ;  /* 0x0000000000887805 */ /* 0x000fe2000001ff00 */
[----:B------:R-:W-:Y:S01]  /*1170*/  ULDC UR9, c[0x0][0x2f0] ;  /* 0x0000bc0000097ab9 */ /* 0x000fe20000000800 */
[----:B------:R-:W-:Y:S01]  /*1180*/  @UP2 ULDC UR12, c[0x0][0x450] ;  /* 0x00011400000c2ab9 */ /* 0x000fe20000000800 */
[----:B------:R-:W-:Y:S01]  /*1190*/  UIMAD UR8, UR43, UR9, UR8 ;  /* 0x000000092b0872a4 */ /* 0x000fe2000f8e0208 */
[----:B------:R-:W-:Y:S01]  /*11a0*/  CS2R R120, SRZ ;  /* 0x0000000000787805 */ /* 0x000fe2000001ff00 */
[----:B------:R-:W-:Y:S01]  /*11b0*/  @UP2 USHF.R.U32.HI UR4, URZ, UR12, UR7 ;  /* 0x0000000c3f042299 */ /* 0x000fe20008011607 */
[----:B------:R-:W-:Y:S01]  /*11c0*/  CS2R R132, SRZ ;  /* 0x0000000000847805 */ /* 0x000fe2000001ff00 */
[----:B------:R-:W-:Y:S01]  /*11d0*/  UIMAD UR6, UR43, UR9, 0x5f ;  /* 0x0000005f2b0674a4 */ /* 0x000fe2000f8e0209 */
[----:B------:R-:W-:Y:S01]  /*11e0*/  CS2R R116, SRZ ;  /* 0x0000000000747805 */ /* 0x000fe2000001ff00 */
[----:B------:R-:W-:Y:S01]  /*11f0*/  UIADD3 UR8, UR8, UR4, URZ ;  /* 0x0000000408087290 */ /* 0x000fe2000fffe03f */
[----:B------:R-:W-:Y:S01]  /*1200*/  CS2R R112, SRZ ;  /* 0x0000000000707805 */ /* 0x000fe2000001ff00 */
[----:B------:R-:W-:Y:S01]  /*1210*/  UIMAD.WIDE UR6, UR6, 0x2aaaaaab, URZ ;  /* 0x2aaaaaab060678a5 */ /* 0x000fe2000f8e023f */
[----:B------:R-:W-:Y:S01]  /*1220*/  CS2R R128, SRZ ;  /* 0x0000000000807805 */ /* 0x000fe2000001ff00 */
[----:B------:R-:W-:Y:S01]  /*1230*/  UIMAD.WIDE UR8, UR8, 0x2aaaaaab, URZ ;  /* 0x2aaaaaab080878a5 */ /* 0x000fe2000f8e023f */
[----:B------:R-:W-:Y:S01]  /*1240*/  CS2R R108, SRZ ;  /* 0x00000000006c7805 */ /* 0x000fe2000001ff00 */
[----:B------:R-:W-:Y:S01]  /*1250*/  ULDC UR11, c[0x0][0xc54] ;  /* 0x00031500000b7ab9 */ /* 0x000fe20000000800 */
[----:B------:R-:W-:Y:S01]  /*1260*/  USHF.R.U32.HI UR4, URZ, 0x1f, UR7 ;  /* 0x0000001f3f047899 */ /* 0x000fe20008011607 */
[----:B------:R-:W-:Y:S01]  /*1270*/  CS2R R104, SRZ ;  /* 0x0000000000687805 */ /* 0x000fe2000001ff00 */
[----:B------:R-:W-:Y:S01]  /*1280*/  UIMAD UR11, UR5, UR11, UR10 ;  /* 0x0000000b050b72a4 */ /* 0x000fe2000f8e020a */
[----:B------:R-:W-:Y:S01]  /*1290*/  CS2R R124, SRZ ;  /* 0x00000000007c7805 */ /* 0x000fe2000001ff00 */
[----:B------:R-:W-:Y:S01]  /*12a0*/  USHF.R.U32.HI UR5, URZ, 0x1f, UR9 ;  /* 0x0000001f3f057899 */ /* 0x000fe20008011609 */
[----:B------:R-:W-:Y:S01]  /*12b0*/  CS2R R100, SRZ ;  /* 0x0000000000647805 */ /* 0x000fe2000001ff00 */
[----:B------:R-:W-:Y:S01]  /*12c0*/  ULEA.HI.SX32 UR7, UR7, UR4, 0x1c ;  /* 0x0000000407077291 */ /* 0x000fe2000f8fe23f */
[----:B------:R-:W-:Y:S01]  /*12d0*/  CS2R R96, SRZ ;  /* 0x0000000000607805 */ /* 0x000fe2000001ff00 */
[----:B------:R-:W-:Y:S01]  /*12e0*/  ULEA.HI.SX32 UR9, UR9, UR5, 0x1c ;  /* 0x0000000509097291 */ /* 0x000fe2000f8fe23f */
[----:B------:R-:W-:Y:S01]  /*12f0*/  IMAD.MOV.U32 R202, RZ, RZ, RZ ;  /* 0x000000ffffca7224 */ /* 0x000fe200078e00ff */
[----:B------:R-:W-:Y:S01]  /*1300*/  ULDC UR39, c[0x0][0xc48] ;  /* 0x0003120000277ab9 */ /* 0x000fe20000000800 */
[----:B------:R-:W-:Y:S01]  /*1310*/  UMOV UR42, UR11 ;  /* 0x0000000b002a7c82 */ /* 0x000fe20008000000 */
[----:B------:R-:W-:Y:S01]  /*1320*/  UISETP.LT.AND UP0, UPT, UR7, UR9, UPT ;  /* 0x000000090700728c */ /* 0x000fe2000bf01270 */
[----:B------:R-:W-:Y:S01]  /*1330*/  CS2R R92, SRZ ;  /* 0x00000000005c7805 */ /* 0x000fe2000001ff00 */
[----:B------:R-:W-:Y:S01]  /*1340*/  UISETP.NE.AND UP1, UPT, UR39, 0x1, UPT ;  /* 0x000000012700788c */ /* 0x000fe2000bf25270 */
[----:B------:R-:W-:Y:S01]  /*1350*/  CS2R R88, SRZ ;  /* 0x0000000000587805 */ /* 0x000fe2000001ff00 */
[----:B------:R-:W-:Y:S01]  /*1360*/  USEL UR41, UR7, UR9, UP0 ;  /* 0x0000000907297287 */ /* 0x000fe20008000000 */
[----:B------:R-:W-:Y:S01]  /*1370*/  IMAD.MOV.U32 R201, RZ, RZ, RZ ;  /* 0x000000ffffc97224 */ /* 0x000fe200078e00ff */
[----:B------:R-:W-:-:S02]  /*1380*/  CS2R R84, SRZ ;  /* 0x0000000000547805 */ /* 0x000fc4000001ff00 */
[----:B------:R-:W-:Y:S01]  /*1390*/  CS2R R80, SRZ ;  /* 0x0000000000507805 */ /* 0x000fe2000001ff00 */
[----:B------:R-:W-:Y:S01]  /*13a0*/  UISETP.GE.AND UP0, UPT, UR41, 0x1, UPT ;  /* 0x000000012900788c */ /* 0x000fe2000bf06270 */
[----:B------:R-:W-:Y:S02]  /*13b0*/  CS2R R198, SRZ ;  /* 0x0000000000c67805 */ /* 0x000fe4000001ff00 */
[----:B------:R-:W-:Y:S02]  /*13c0*/  CS2R R76, SRZ ;  /* 0x00000000004c7805 */ /* 0x000fe4000001ff00 */
[----:B------:R-:W-:Y:S02]  /*13d0*/  CS2R R72, SRZ ;  /* 0x0000000000487805 */ /* 0x000fe4000001ff00 */
[----:B------:R-:W-:Y:S01]  /*13e0*/  CS2R R68, SRZ ;  /* 0x0000000000447805 */ /* 0x000fe2000001ff00 */
[----:B------:R-:W-:Y:S01]  /*13f0*/  @UP1 ULDC UR10, c[0x0][0xc4c] ;  /* 0x00031300000a1ab9 */ /* 0x000fe20000000800 */
[----:B------:R-:W-:Y:S01]  /*1400*/  PLOP3.LUT P1, PT, PT, PT, UP0, 0x80, 0x0 ;  /* 0x000000000000781c */ /* 0x000fe20003f2f008 */
[----:B------:R-:W-:Y:S01]  /*1410*/  UIMAD.WIDE.U32 UR4, UR11, UR10, URZ ;  /* 0x0000000a0b0472a5 */ /* 0x000fe2000f8e003f */
[----:B------:R-:W-:Y:S01]  /*1420*/  CS2R R64, SRZ ;  /* 0x0000000000407805 */ /* 0x000fe2000001ff00 */
[----:B------:R-:W-:Y:S01]  /*1430*/  @UP1 ULDC UR6, c[0x0][0xc50] ;  /* 0x0003140000061ab9 */ /* 0x000fe20000000800 */
[----:B------:R-:W-:Y:S01]  /*1440*/  CS2R R196, SRZ ;  /* 0x0000000000c47805 */ /* 0x000fe2000001ff00 */
[----:B------:R-:W-:Y:S01]  /*1450*/  @UP1 USHF.R.U32.HI UR42, URZ, UR6, UR5 ;  /* 0x000000063f2a1299 */ /* 0x000fe20008011605 */
[----:B------:R-:W-:-:S02]  /*1460*/  CS2R R60, SRZ ;  /* 0x00000000003c7805 */ /* 0x000fc4000001ff00 */
[----:B------:R-:W-:Y:S02]  /*1470*/  CS2R R56, SRZ ;  /* 0x0000000000387805 */ /* 0x000fe4000001ff00 */
[----:B------:R-:W-:Y:S01]  /*1480*/  CS2R R52, SRZ ;  /* 0x0000000000347805 */ /* 0x000fe2000001ff00 */
[----:B------:R-:W-:Y:S01]  /*1490*/  UIADD3 UR4, -UR42, URZ, URZ ;  /* 0x0000003f2a047290 */ /* 0x000fe2000fffe13f */
[----:B------:R-:W-:Y:S02]  /*14a0*/  CS2R R194, SRZ ;  /* 0x0000000000c27805 */ /* 0x000fe4000001ff00 */
[----:B------:R-:W-:Y:S02]  /*14b0*/  CS2R R94, SRZ ;  /* 0x00000000005e7805 */ /* 0x000fe4000001ff00 */
[----:B------:R-:W-:Y:S01]  /*14c0*/  CS2R R90, SRZ ;  /* 0x00000000005a7805 */ /* 0x000fe2000001ff00 */
[----:B------:R-:W-:Y:S01]  /*14d0*/  UIMAD UR39, UR39, UR4, UR11 ;  /* 0x00000004272772a4 */ /* 0x000fe2000f8e020b */
        /* <DEDUP_REMOVED lines=60> */
.L_x_4151:
        /* <DEDUP_REMOVED lines=13> */
.L_x_4302:
[----:B0-----:R-:W-:Y:S01]  /*1970*/  IMAD.U32 R0, RZ, RZ, UR45 ;  /* 0x0000002dff007e24 */ /* 0x001fe2000f8e00ff */
[----:B------:R-:W-:Y:S05]  /*1980*/  WARPSYNC.ALL ;  /* 0x0000000000007948 */ /* 0x000fea0003800000 */
[----:B------:R0:W-:Y:S01]  /*1990*/  BAR.SYNC.DEFER_BLOCKING R8, 0x100 ;  /* 0x000400080000751d */ /* 0x0001e20000010000 */
[----:B------:R-:W-:-:S13]  /*19a0*/  ISETP.NE.AND P0, PT, R0, 0x3, PT ;  /* 0x000000030000780c */ /* 0x000fda0003f05270 */
[----:B0-----:R-:W-:Y:S05]  /*19b0*/  @!P0 BRA `(.L_x_4153) ;  /* 0x0000000000048947 */ /* 0x001fea0003800000 */
[----:B------:R-:W-:Y:S01]  /*19c0*/  BPT.TRAP 0x1 ;  /* 0x000000040000795c */ /* 0x000fe20000300000 */
.L_x_4153:
[----:B------:R-:W-:Y:S02]  /*19d0*/  IMAD.U32 R11, RZ, RZ, UR37 ;  /* 0x00000025ff0b7e24 */ /* 0x000fe4000f8e00ff */
[----:B------:R-:W-:-:S03]  /*19e0*/  IMAD.U32 R6, RZ, RZ, UR36 ;  /* 0x00000024ff067e24 */ /* 0x000fc6000f8e00ff */
[----:B------:R-:W-:Y:S01]  /*19f0*/  SHF.L.U32 R11, R11, 0x1f, RZ ;  /* 0x0000001f0b0b7819 */ /* 0x000fe200000006ff */
[----:B------:R-:W-:-:S04]  /*1a00*/  IMAD R6, R6, 0x8, R7 ;  /* 0x0000000806067824 */ /* 0x000fc800078e0207 */
[----:B------:R0:W1:Y:S01]  /*1a10*/  SYNCS.PHASECHK.TRANS64.TRYWAIT P1, [R6+URZ+0x22830], R11 ;  /* 0x0228300b060075a7 */ /* 0x000062000802017f */
[----:B------:R-:W-:Y:S05]  /*1a20*/  @!P0 BRA `(.L_x_4154) ;  /* 0x0000000000048947 */ /* 0x000fea0003800000 */
[----:B------:R-:W-:Y:S01]  /*1a30*/  BPT.TRAP 0x1 ;  /* 0x000000040000795c */ /* 0x000fe20000300000 */
.L_x_4154:
[----:B-1----:R-:W-:Y:S05]  /*1a40*/  @P1 BRA `(.L_x_4155) ;  /* 0x0000000000081947 */ /* 0x002fea0003800000 */
[----:B------:R-:W1:Y:S02]  /*1a50*/  SYNCS.PHASECHK.TRANS64.TRYWAIT P1, [R6+URZ+0x22830], R11 ;  /* 0x0228300b060075a7 */ /* 0x000e64000802017f */
[----:B-1----:R-:W-:Y:S05]  /*1a60*/  @!P1 BRA `(.L_x_4156) ;  /* 0x000000ec000c9947 */ /* 0x002fea0003800000 */
.L_x_4155:
        /* <DEDUP_REMOVED lines=10> */
[----:B------:R-:W-:Y:S01]  /*1b10*/  VIADD R0, R16, UR44 ;  /* 0x0000002c10007c36 */ /* 0x000fe20008000000 */
        /* <DEDUP_REMOVED lines=14> */
[----:B------:R-:W-:Y:S02]  /*1c00*/  ULDC UR7, c[0x0][0x9d8] ;  /* 0x0002760000077ab9 */ /* 0x000fe40000000800 */
[----:B------:R-:W-:Y:S02]  /*1c10*/  ULDC UR6, c[0x0][0x448] ;  /* 0x0001120000067ab9 */ /* 0x000fe40000000800 */
[----:B------:R-:W-:-:S06]  /*1c20*/  UISETP.NE.AND UP0, UPT, UR6, 0x1, UPT ;  /* 0x000000010600788c */ /* 0x000fcc000bf05270 */
[----:B------:R-:W-:-:S05]  /*1c30*/  PLOP3.LUT P1, PT, PT, PT, UP0, 0x80, 0x0 ;  /* 0x000000000000781c */ /* 0x000fca0003f2f008 */
[----:B------:R-:W-:-:S08]  /*1c40*/  @UP0 ULDC UR6, c[0x0][0x44c] ;  /* 0x0001130000060ab9 */ /* 0x000fd00000000800 */
[----:B------:R-:W-:Y:S01]  /*1c50*/  @P1 IMAD.HI.U32 R3, R0, UR6, RZ ;  /* 0x0000000600031c27 */ /* 0x000fe2000f8e00ff */
[----:B------:R-:W-:-:S04]  /*1c60*/  @UP0 ULDC UR6, c[0x0][0x450] ;  /* 0x0001140000060ab9 */ /* 0x000fc80000000800 */
[----:B------:R-:W-:Y:S01]  /*1c70*/  @P1 SHF.R.U32.HI R0, RZ, UR6, R3 ;  /* 0x00000006ff001c19 */ /* 0x000fe20008011603 */
[----:B------:R-:W-:Y:S02]  /*1c80*/  UMOV UR6, 0xffffffa0 ;  /* 0xffffffa000067882 */ /* 0x000fe40000000000 */
[----:B------:R-:W-:Y:S02]  /*1c90*/  UIMAD UR6, UR41, UR6, 0x60 ;  /* 0x00000060290674a4 */ /* 0x000fe4000f8e0206 */
[----:B------:R-:W3:Y:S04]  /*1ca0*/  SHFL.IDX PT, R5, R0, 0x1, 0x1c1f ;  /* 0x003c1f0000057f89 */ /* 0x000ee800000e0000 */
[----:B------:R-:W4:Y:S01]  /*1cb0*/  SHFL.IDX PT, R0, R0, RZ, 0x1c1f ;  /* 0x001c1fff00007589 */ /* 0x000f2200000e0000 */
[----:B------:R-:W-:-:S02]  /*1cc0*/  WARPGROUP.DEPBAR.LE gsb0, 0x0 ;  /* 0x00008000000079c5 */ /* 0x000fc40000010000 */
[----:B------:R-:W-:-:S06]  /*1cd0*/  WARPGROUP.ARRIVE ;  /* 0x00000000000079c5 */ /* 0x000fcc0000000000 */
[----:B------:R-:W-:Y:S01]  /*1ce0*/  HGMMA.64x96x16.F32.BF16 R24, gdesc[UR8], R24, gsb0 ;  /* 0x01600000081879f0 */ /* 0x000fe20008001818 */
[----:B------:R-:W-:Y:S02]  /*1cf0*/  ULDC UR10, c[0x0][0x988] ;  /* 0x00026200000a7ab9 */ /* 0x000fe40000000800 */
[----:B------:R-:W-:Y:S02]  /*1d00*/  WARPGROUP.DEPBAR.LE gsb0, 0x0 ;  /* 0x00008000000079c5 */ /* 0x000fe40000010000 */
[----:B------:R-:W-:-:S06]  /*1d10*/  WARPGROUP.ARRIVE ;  /* 0x00000000000079c5 */ /* 0x000fcc0000000000 */
[----:B------:R-:W-:Y:S01]  /*1d20*/  HGMMA.64x96x16.F32.BF16 R24, gdesc[UR12], R24, gsb0 ;  /* 0x016000000c1879f0 */ /* 0x000fe20008001818 */
[----:B------:R-:W-:Y:S01]  /*1d30*/  ULDC UR14, c[0x0][0x2f0] ;  /* 0x0000bc00000e7ab9 */ /* 0x000fe20000000800 */
[----:B------:R-:W-:Y:S01]  /*1d40*/  ULDC UR15, c[0x0][0x288] ;  /* 0x0000a200000f7ab9 */ /* 0x000fe20000000800 */
[----:B------:R-:W-:-:S06]  /*1d50*/  UIMAD UR6, UR43, UR14, UR6 ;  /* 0x0000000e2b0672a4 */ /* 0x000fcc000f8e0206 */
[----:B------:R-:W-:-:S04]  /*1d60*/  IMAD.U32 R4, RZ, RZ, UR6 ;  /* 0x00000006ff047e24 */ /* 0x000fc8000f8e00ff */
[----:B------:R-:W-:Y:S02]  /*1d70*/  IMAD R3, R17, -0x2, R4 ;  /* 0xfffffffe11037824 */ /* 0x000fe400078e0204 */
[----:B------:R-:W-:-:S05]  /*1d80*/  IMAD.U32 R4, RZ, RZ, UR15 ;  /* 0x0000000fff047e24 */ /* 0x000fca000f8e00ff */
[----:B------:R-:W-:-:S04]  /*1d90*/  IADD3 R4, R3, 0x1, -R4 ;  /* 0x0000000103047810 */ /* 0x000fc80007ffe804 */
[-CC-:B---3--:R-:W-:Y:S02]  /*1da0*/  VIADDMNMX R5, R5, R4.reuse, R3.reuse, PT ;  /* 0x0000000405057246 */ /* 0x188fe40003800103 */
[----:B----4-:R-:W-:Y:S02]  /*1db0*/  VIADDMNMX R3, R0, R4, R3, PT ;  /* 0x0000000400037246 */ /* 0x010fe40003800103 */
[C---:B------:R-:W-:Y:S02]  /*1dc0*/  ISETP.GT.AND P2, PT, R5.reuse, RZ, PT ;  /* 0x000000ff0500720c */ /* 0x040fe40003f44270 */
[C---:B------:R-:W-:Y:S02]  /*1dd0*/  ISETP.GT.AND P3, PT, R5.reuse, 0x1, PT ;  /* 0x000000010500780c */ /* 0x040fe40003f64270 */
[----:B------:R-:W-:Y:S02]  /*1de0*/  ISETP.GT.AND P4, PT, R5, 0x8, PT ;  /* 0x000000080500780c */ /* 0x000fe40003f84270 */
[----:B------:R-:W-:-:S02]  /*1df0*/  ISETP.GT.AND P5, PT, R3, RZ, PT ;  /* 0x000000ff0300720c */ /* 0x000fc40003fa4270 */
[----:B------:R-:W-:Y:S01]  /*1e00*/  ISETP.GT.AND P6, PT, R3, 0x1, PT ;  /* 0x000000010300780c */ /* 0x000fe20003fc4270 */
        /* <DEDUP_REMOVED lines=32> */
[----:B------:R-:W-:Y:S01]  /*2010*/  MUFU.TANH R12, R25 ;  /* 0x00000019000c7308 */ /* 0x000fe20000002400 */
[----:B----4-:R-:W-:Y:S01]  /*2020*/  FSEL R20, R20, -INF , P3 ;  /* 0xff80000014147808 */ /* 0x010fe20001800000 */
[----:B------:R-:W-:Y:S01]  /*2030*/  FMUL.FTZ R59, R59, UR7 ;  /* 0x000000073b3b7c20 */ /* 0x000fe20008410000 */
[----:B------:R-:W-:Y:S01]  /*2040*/  ISETP.GT.AND P3, PT, R5, 0x10, PT ;  /* 0x000000100500780c */ /* 0x000fe20003f64270 */
[----:B------:R-:W-:Y:S01]  /*2050*/  FMUL.FTZ R62, R62, UR7 ;  /* 0x000000073e3e7c20 */ /* 0x000fe20008410000 */
[----:B------:R-:W-:Y:S01]  /*2060*/  FMNMX.FTZ R10, R13, R20, !PT ;  /* 0x000000140d0a7209 */ /* 0x000fe20007810000 */
[----:B------:R-:W-:Y:S01]  /*2070*/  FMUL.FTZ R63, R63, UR7 ;  /* 0x000000073f3f7c20 */ /* 0x000fe20008410000 */
[----:B------:R-:W-:Y:S01]  /*2080*/  FMUL.FTZ R66, R66, UR7 ;  /* 0x0000000742427c20 */ /* 0x000fe20008410000 */
[----:B------:R-:W3:Y:S01]  /*2090*/  MUFU.TANH R25, R31 ;  /* 0x0000001f00197308 */ /* 0x000ee20000002400 */
[----:B-----5:R-:W-:Y:S01]  /*20a0*/  FSEL R21, R21, -INF , P4 ;  /* 0xff80000015157808 */ /* 0x020fe20002000000 */
[----:B------:R-:W-:Y:S01]  /*20b0*/  FMUL.FTZ R67, R67, UR7 ;  /* 0x0000000743437c20 */ /* 0x000fe20008410000 */
[----:B------:R-:W-:Y:S01]  /*20c0*/  FMUL.FTZ R70, R70, UR7 ;  /* 0x0000000746467c20 */ /* 0x000fe20008410000 */
[----:B------:R-:W-:Y:S01]  /*20d0*/  FMUL.FTZ R71, R71, UR7 ;  /* 0x0000000747477c20 */ /* 0x000fe20008410000 */
[----:B------:R-:W-:Y:S01]  /*20e0*/  FMNMX.FTZ R10, R21, R10, !PT ;  /* 0x0000000a150a7209 */ /* 0x000fe20007810000 */
[----:B------:R-:W-:Y:S01]  /*20f0*/  FMUL.FTZ R24, R24, UR7 ;  /* 0x0000000718187c20 */ /* 0x000fe20008410000 */
[----:B------:R-:W-:Y:S01]  /*2100*/  FMUL.FTZ R28, R28, UR7 ;  /* 0x000000071c1c7c20 */ /* 0x000fe20008410000 */
[----:B------:R-:W4:Y:S01]  /*2110*/  MUFU.TANH R34, R34 ;  /* 0x0000002200227308 */ /* 0x000f220000002400 */
[----:B------:R-:W-:Y:S01]  /*2120*/  FMUL.FTZ R32, R32, UR7 ;  /* 0x0000000720207c20 */ /* 0x000fe20008410000 */
[----:B------:R-:W-:Y:S01]  /*2130*/  FMUL.FTZ R36, R36, UR7 ;  /* 0x0000000724247c20 */ /* 0x000fe20008410000 */
[----:B------:R-:W-:Y:S01]  /*2140*/  ISETP.GT.AND P4, PT, R3, 0x8, PT ;  /* 0x000000080300780c */ /* 0x000fe20003f84270 */
[----:B------:R-:W-:Y:S01]  /*2150*/  FMUL.FTZ R48, R48, UR7 ;  /* 0x0000000730307c20 */ /* 0x000fe20008410000 */
[----:B------:R-:W-:Y:S01]  /*2160*/  FMUL.FTZ R44, R44, UR7 ;  /* 0x000000072c2c7c20 */ /* 0x000fe20008410000 */
[----:B------:R-:W-:Y:S01]  /*2170*/  FMUL.FTZ R45, R45, UR7 ;  /* 0x000000072d2d7c20 */ /* 0x000fe20008410000 */
[----:B------:R-:W-:Y:S01]  /*2180*/  FMUL.FTZ R49, R49, UR7 ;  /* 0x0000000731317c20 */ /* 0x000fe20008410000 */
[----:B------:R-:W-:Y:S01]  /*2190*/  MUFU.TANH R14, R29 ;  /* 0x0000001d000e7308 */ /* 0x000fe20000002400 */
[----:B---3--:R-:W-:Y:S01]  /*21a0*/  FSEL R25, R25, -INF , P2 ;  /* 0xff80000019197808 */ /* 0x008fe20001000000 */
[----:B------:R-:W-:Y:S01]  /*21b0*/  FMUL.FTZ R52, R52, UR7 ;  /* 0x0000000734347c20 */ /* 0x000fe20008410000 */
[----:B------:R-:W-:Y:S01]  /*21c0*/  ISETP.GT.AND P2, PT, R5, 0x11, PT ;  /* 0x000000110500780c */ /* 0x000fe20003f44270 */
[----:B------:R-:W-:Y:S01]  /*21d0*/  FMUL.FTZ R53, R53, UR7 ;  /* 0x0000000735357c20 */ /* 0x000fe20008410000 */
[----:B------:R-:W-:Y:S01]  /*21e0*/  FMNMX.FTZ R10, R25, R10, !PT ;  /* 0x0000000a190a7209 */ /* 0x000fe20007810000 */
[----:B------:R-:W-:Y:S01]  /*21f0*/  FMUL.FTZ R56, R56, UR7 ;  /* 0x0000000738387c20 */ /* 0x000fe20008410000 */
[----:B------:R-:W-:Y:S01]  /*2200*/  FMUL.FTZ R57, R57, UR7 ;  /* 0x0000000739397c20 */ /* 0x000fe20008410000 */
[----:B------:R-:W3:Y:S01]  /*2210*/  MUFU.TANH R29, R35 ;  /* 0x00000023001d7308 */ /* 0x000ee20000002400 */
[----:B----4-:R-:W-:Y:S01]  /*2220*/  FSEL R27, R34, -INF , P3 ;  /* 0xff800000221b7808 */ /* 0x010fe20001800000 */
[----:B------:R-:W-:Y:S01]  /*2230*/  FMUL.FTZ R60, R60, UR7 ;  /* 0x000000073c3c7c20 */ /* 0x000fe20008410000 */
[----:B------:R-:W-:Y:S01]  /*2240*/  ISETP.GT.AND P3, PT, R5, 0x18, PT ;  /* 0x000000180500780c */ /* 0x000fe20003f64270 */
[----:B------:R-:W-:Y:S01]  /*2250*/  FMUL.FTZ R61, R61, UR7 ;  /* 0x000000073d3d7c20 */ /* 0x000fe20008410000 */
[----:B------:R-:W-:Y:S01]  /*2260*/  FMNMX.FTZ R10, R27, R10, !PT ;  /* 0x0000000a1b0a7209 */ /* 0x000fe20007810000 */
[----:B------:R-:W-:Y:S01]  /*2270*/  FMUL.FTZ R64, R64, UR7 ;  /* 0x0000000740407c20 */ /* 0x000fe20008410000 */
[----:B------:R-:W-:Y:S01]  /*2280*/  FMUL.FTZ R65, R65, UR7 ;  /* 0x0000000741417c20 */ /* 0x000fe20008410000 */
[----:B------:R-:W4:Y:S01]  /*2290*/  MUFU.TANH R38, R38 ;  /* 0x0000002600267308 */ /* 0x000f220000002400 */
[----:B------:R-:W-:Y:S01]  /*22a0*/  FMUL.FTZ R68, R68, UR7 ;  /* 0x0000000744447c20 */ /* 0x000fe20008410000 */
[----:B------:R-:W-:-:S06]  /*22b0*/  FMUL.FTZ R69, R69, UR7 ;  /* 0x0000000745457c20 */ /* 0x000fcc0008410000 */
[----:B------:R-:W-:Y:S01]  /*22c0*/  MUFU.TANH R72, R33 ;  /* 0x0000002100487308 */ /* 0x000fe20000002400 */
[----:B---3--:R-:W-:Y:S02]  /*22d0*/  FSEL R29, R29, -INF , P2 ;  /* 0xff8000001d1d7808 */ /* 0x008fe40001000000 */
[----:B------:R-:W-:Y:S02]  /*22e0*/  ISETP.GT.AND P2, PT, R5, 0x19, PT ;  /* 0x000000190500780c */ /* 0x000fe40003f44270 */
[----:B------:R-:W-:-:S03]  /*22f0*/  FMNMX.FTZ R10, R29, R10, !PT ;  /* 0x0000000a1d0a7209 */ /* 0x000fc60007810000 */
[----:B------:R-:W3:Y:S01]  /*2300*/  MUFU.TANH R33, R39 ;  /* 0x0000002700217308 */ /* 0x000ee20000002400 */
[----:B----4-:R-:W-:Y:S02]  /*2310*/  FSEL R31, R38, -INF , P3 ;  /* 0xff800000261f7808 */ /* 0x010fe40001800000 */
[----:B------:R-:W-:Y:S02]  /*2320*/  ISETP.GT.AND P3, PT, R5, 0x20, PT ;  /* 0x000000200500780c */ /* 0x000fe40003f64270 */
[----:B------:R-:W-:-:S03]  /*2330*/  FMNMX.FTZ R10, R31, R10, !PT ;  /* 0x0000000a1f0a7209 */ /* 0x000fc60007810000 */
[----:B------:R-:W4:Y:S08]  /*2340*/  MUFU.TANH R42, R42 ;  /* 0x0000002a002a7308 */ /* 0x000f300000002400 */
[----:B------:R-:W-:Y:S01]  /*2350*/  MUFU.TANH R73, R37 ;  /* 0x0000002500497308 */ /* 0x000fe20000002400 */
[----:B---3--:R-:W-:Y:S02]  /*2360*/  FSEL R33, R33, -INF , P2 ;  /* 0xff80000021217808 */ /* 0x008fe40001000000 */
[----:B------:R-:W-:-:S02]  /*2370*/  ISETP.GT.AND P2, PT, R5, 0x21, PT ;  /* 0x000000210500780c */ /* 0x000fc40003f44270 */
[----:B------:R-:W-:-:S03]  /*2380*/  FMNMX.FTZ R10, R33, R10, !PT ;  /* 0x0000000a210a7209 */ /* 0x000fc60007810000 */
[----:B------:R-:W3:Y:S01]  /*2390*/  MUFU.TANH R37, R43 ;  /* 0x0000002b00257308 */ /* 0x000ee20000002400 */
[----:B----4-:R-:W-:Y:S02]  /*23a0*/  FSEL R35, R42, -INF , P3 ;  /* 0xff8000002a237808 */ /* 0x010fe40001800000 */
[----:B------:R-:W-:Y:S02]  /*23b0*/  ISETP.GT.AND P3, PT, R5, 0x28, PT ;  /* 0x000000280500780c */ /* 0x000fe40003f64270 */
[----:B------:R-:W-:-:S03]  /*23c0*/  FMNMX.FTZ R10, R35, R10, !PT ;  /* 0x0000000a230a7209 */ /* 0x000fc60007810000 */
[----:B------:R-:W4:Y:S08]  /*23d0*/  MUFU.TANH R46, R46 ;  /* 0x0000002e002e7308 */ /* 0x000f300000002400 */
[----:B------:R-:W5:Y:S01]  /*23e0*/  MUFU.TANH R39, R47 ;  /* 0x0000002f00277308 */ /* 0x000f620000002400 */
[----:B---3--:R-:W-:Y:S02]  /*23f0*/  FSEL R37, R37, -INF , P2 ;  /* 0xff80000025257808 */ /* 0x008fe40001000000 */
[----:B------:R-:W-:-:S02]  /*2400*/  ISETP.GT.AND P2, PT, R5, 0x29, PT ;  /* 0x000000290500780c */ /* 0x000fc40003f44270 */
[----:B------:R-:W-:-:S03]  /*2410*/  FMNMX.FTZ R9, R37, R10, !PT ;  /* 0x0000000a25097209 */ /* 0x000fc60007810000 */
[----:B------:R-:W-:Y:S01]  /*2420*/  MUFU.TANH R74, R40 ;  /* 0x00000028004a7308 */ /* 0x000fe20000002400 */
[----:B----4-:R-:W-:Y:S02]  /*2430*/  FSEL R38, R46, -INF , P3 ;  /* 0xff8000002e267808 */ /* 0x010fe40001800000 */
[----:B------:R-:W-:Y:S02]  /*2440*/  ISETP.GT.AND P3, PT, R5, 0x30, PT ;  /* 0x000000300500780c */ /* 0x000fe40003f64270 */
[----:B------:R-:W-:-:S03]  /*2450*/  FMNMX.FTZ R10, R38, R9, !PT ;  /* 0x00000009260a7209 */ /* 0x000fc60007810000 */
[----:B------:R-:W3:Y:S01]  /*2460*/  MUFU.TANH R40, R50 ;  /* 0x0000003200287308 */ /* 0x000ee20000002400 */
[----:B-----5:R-:W-:Y:S02]  /*2470*/  FSEL R39, R39, -INF , P2 ;  /* 0xff80000027277808 */ /* 0x020fe40001000000 */
[----:B------:R-:W-:Y:S02]  /*2480*/  ISETP.GT.AND P2, PT, R5, 0x31, PT ;  /* 0x000000310500780c */ /* 0x000fe40003f44270 */
[----:B------:R-:W-:-:S03]  /*2490*/  FMNMX.FTZ R9, R39, R10, !PT ;  /* 0x0000000a27097209 */ /* 0x000fc60007810000 */
[----:B------:R-:W-:Y:S08]  /*24a0*/  MUFU.TANH R75, R41 ;  /* 0x00000029004b7308 */ /* 0x000ff00000002400 */
[----:B------:R-:W4:Y:S01]  /*24b0*/  MUFU.TANH R41, R51 ;  /* 0x0000003300297308 */ /* 0x000f220000002400 */
[----:B---3--:R-:W-:Y:S02]  /*24c0*/  FSEL R40, R40, -INF , P3 ;  /* 0xff80000028287808 */ /* 0x008fe40001800000 */
[----:B------:R-:W-:-:S02]  /*24d0*/  ISETP.GT.AND P3, PT, R5, 0x38, PT ;  /* 0x000000380500780c */ /* 0x000fc40003f64270 */
[----:B------:R-:W-:-:S03]  /*24e0*/  FMNMX.FTZ R10, R40, R9, !PT ;  /* 0x00000009280a7209 */ /* 0x000fc60007810000 */
[----:B------:R-:W3:Y:S08]  /*24f0*/  MUFU.TANH R54, R54 ;  /* 0x0000003600367308 */ /* 0x000ef00000002400 */
[----:B------:R-:W5:Y:S01]  /*2500*/  MUFU.TANH R43, R55 ;  /* 0x00000037002b7308 */ /* 0x000f620000002400 */
[----:B----4-:R-:W-:Y:S02]  /*2510*/  FSEL R41, R41, -INF , P2 ;  /* 0xff80000029297808 */ /* 0x010fe40001000000 */
[----:B------:R-:W-:-:S02]  /*2520*/  ISETP.GT.AND P2, PT, R5, 0x39, PT ;  /* 0x000000390500780c */ /* 0x000fc40003f44270 */
[----:B------:R-:W-:-:S03]  /*2530*/  FMNMX.FTZ R9, R41, R10, !PT ;  /* 0x0000000a29097209 */ /* 0x000fc60007810000 */
[----:B------:R-:W4:Y:S01]  /*2540*/  MUFU.TANH R58, R58 ;  /* 0x0000003a003a7308 */ /* 0x000f220000002400 */
[----:B---3--:R-:W-:Y:S02]  /*2550*/  FSEL R42, R54, -INF , P3 ;  /* 0xff800000362a7808 */ /* 0x008fe40001800000 */
[----:B------:R-:W-:Y:S02]  /*2560*/  ISETP.GT.AND P3, PT, R5, 0x40, PT ;  /* 0x000000400500780c */ /* 0x000fe40003f64270 */
[----:B------:R-:W-:-:S03]  /*2570*/  FMNMX.FTZ R10, R42, R9, !PT ;  /* 0x000000092a0a7209 */ /* 0x000fc60007810000 */
[----:B------:R-:W3:Y:S01]  /*2580*/  MUFU.TANH R47, R59 ;  /* 0x0000003b002f7308 */ /* 0x000ee20000002400 */
[----:B-----5:R-:W-:Y:S02]  /*2590*/  FSEL R43, R43, -INF , P2 ;  /* 0xff8000002b2b7808 */ /* 0x020fe40001000000 */
[----:B------:R-:W-:Y:S02]  /*25a0*/  ISETP.GT.AND P2, PT, R5, 0x41, PT ;  /* 0x000000410500780c */ /* 0x000fe40003f44270 */
[----:B------:R-:W-:-:S03]  /*25b0*/  FMNMX.FTZ R9, R43, R10, !PT ;  /* 0x0000000a2b097209 */ /* 0x000fc60007810000 */
[----:B------:R-:W5:Y:S01]  /*25c0*/  MUFU.TANH R50, R62 ;  /* 0x0000003e00327308 */ /* 0x000f620000002400 */
[----:B----4-:R-:W-:Y:S02]  /*25d0*/  FSEL R46, R58, -INF , P3 ;  /* 0xff8000003a2e7808 */ /* 0x010fe40001800000 */
[----:B------:R-:W-:Y:S02]  /*25e0*/  ISETP.GT.AND P3, PT, R5, 0x48, PT ;  /* 0x000000480500780c */ /* 0x000fe40003f64270 */
        /* <DEDUP_REMOVED lines=30> */
[----:B-----5:R-:W-:Y:S01]  /*27d0*/  FSEL R4, R24, -INF , P5 ;  /* 0xff80000018047808 */ /* 0x020fe20002800000 */
[----:B------:R-:W5:Y:S06]  /*27e0*/  SHFL.BFLY PT, R5, R10, 0x2, 0x1f ;  /* 0x0c401f000a057f89 */ /* 0x000f6c00000e0000 */
[----:B------:R-:W0:Y:S01]  /*27f0*/  MUFU.TANH R36, R36 ;  /* 0x0000002400247308 */ /* 0x000e220000002400 */
[----:B----4-:R-:W-:-:S07]  /*2800*/  FSEL R9, R28, -INF , P4 ;  /* 0xff8000001c097808 */ /* 0x010fce0002000000 */
[----:B------:R4:W-:Y:S08]  /*2810*/  MUFU.TANH R62, R48 ;  /* 0x00000030003e7308 */ /* 0x0009f00000002400 */
[----:B------:R-:W1:Y:S01]  /*2820*/  MUFU.TANH R44, R44 ;  /* 0x0000002c002c7308 */ /* 0x000e620000002400 */
[----:B-----5:R-:W-:-:S05]  /*2830*/  FMNMX.FTZ R5, R10, R5, !PT ;  /* 0x000000050a057209 */ /* 0x020fca0007810000 */
[----:B------:R-:W5:Y:S02]  /*2840*/  SHFL.BFLY PT, R10, R5, 0x1, 0x1f ;  /* 0x0c201f00050a7f89 */ /* 0x000f6400000e0000 */
[----:B------:R2:W1:Y:S08]  /*2850*/  MUFU.TANH R34, R45 ;  /* 0x0000002d00227308 */ /* 0x0004700000002400 */
[----:B------:R-:W1:Y:S08]  /*2860*/  MUFU.TANH R49, R49 ;  /* 0x0000003100317308 */ /* 0x000e700000002400 */
[----:B------:R-:W1:Y:S01]  /*2870*/  MUFU.TANH R63, R52 ;  /* 0x00000034003f7308 */ /* 0x000e620000002400 */
[----:B-----5:R-:W-:-:S07]  /*2880*/  FMNMX.FTZ R0, R5, R10, !PT ;  /* 0x0000000a05007209 */ /* 0x020fce0007810000 */
[----:B------:R-:W5:Y:S01]  /*2890*/  MUFU.TANH R53, R53 ;  /* 0x0000003500357308 */ /* 0x000f620000002400 */
[----:B------:R-:W-:Y:S02]  /*28a0*/  FSEL R5, R12, -INF , P6 ;  /* 0xff8000000c057808 */ /* 0x000fe40003000000 */
[C---:B------:R-:W-:Y:S01]  /*28b0*/  FSETP.NEU.FTZ.AND P5, PT, R0.reuse, -INF , PT ;  /* 0xff8000000000780b */ /* 0x040fe20003fbd000 */
[----:B------:R-:W-:Y:S01]  /*28c0*/  FMUL.FTZ R10, R0, UR10 ;  /* 0x0000000a000a7c20 */ /* 0x000fe20008410000 */
[----:B------:R-:W-:-:S03]  /*28d0*/  FMNMX.FTZ R12, R4, R5, !PT ;  /* 0x00000005040c7209 */ /* 0x000fc60007810000 */
[----:B------:R-:W5:Y:S01]  /*28e0*/  MUFU.TANH R66, R56 ;  /* 0x0000003800427308 */ /* 0x000f620000002400 */
[----:B----4-:R-:W-:Y:S02]  /*28f0*/  FSEL R48, R10, RZ, P5 ;  /* 0x000000ff0a307208 */ /* 0x010fe40002800000 */
[----:B------:R-:W-:Y:S02]  /*2900*/  FSEL R10, R14, -INF , P3 ;  /* 0xff8000000e0a7808 */ /* 0x000fe40001800000 */
[----:B------:R-:W-:Y:S01]  /*2910*/  FMNMX.FTZ R15, R9, R12, !PT ;  /* 0x0000000c090f7209 */ /* 0x000fe20007810000 */
[--C-:B------:R-:W-:Y:S01]  /*2920*/  FFMA.FTZ R153, R13, UR10, -R48.reuse ;  /* 0x0000000a0d997c23 */ /* 0x100fe20008010830 */
[----:B------:R-:W-:Y:S01]  /*2930*/  ISETP.GT.AND P3, PT, R3, 0x11, PT ;  /* 0x000000110300780c */ /* 0x000fe20003f64270 */
[--C-:B------:R-:W-:Y:S01]  /*2940*/  FFMA.FTZ R28, R20, UR10, -R48.reuse ;  /* 0x0000000a141c7c23 */ /* 0x100fe20008010830 */
[----:B---3--:R-:W-:Y:S01]  /*2950*/  FSEL R12, R32, -INF , P2 ;  /* 0xff800000200c7808 */ /* 0x008fe20001000000 */
[--C-:B------:R-:W-:Y:S01]  /*2960*/  FFMA.FTZ R30, R21, UR10, -R48.reuse ;  /* 0x0000000a151e7c23 */ /* 0x100fe20008010830 */
[----:B------:R-:W-:Y:S01]  /*2970*/  FMNMX.FTZ R15, R10, R15, !PT ;  /* 0x0000000f0a0f7209 */ /* 0x000fe20007810000 */
[----:B------:R3:W-:Y:S01]  /*2980*/  MUFU.EX2 R52, R28 ;  /* 0x0000001c00347308 */ /* 0x0007e20000000800 */
[----:B------:R-:W-:Y:S01]  /*2990*/  ISETP.GT.AND P2, PT, R3, 0x18, PT ;  /* 0x000000180300780c */ /* 0x000fe20003f44270 */
[--C-:B------:R-:W-:Y:S01]  /*29a0*/  FFMA.FTZ R32, R25, UR10, -R48.reuse ;  /* 0x0000000a19207c23 */ /* 0x100fe20008010830 */
[----:B------:R-:W-:Y:S01]  /*29b0*/  FSEL R13, R72, -INF , P3 ;  /* 0xff800000480d7808 */ /* 0x000fe20001800000 */
[--C-:B------:R-:W-:Y:S01]  /*29c0*/  FFMA.FTZ R38, R38, UR10, -R48.reuse ;  /* 0x0000000a26267c23 */ /* 0x100fe20008010830 */
[----:B------:R-:W-:Y:S01]  /*29d0*/  FMNMX.FTZ R24, R12, R15, !PT ;  /* 0x0000000f0c187209 */ /* 0x000fe20007810000 */
[--C-:B------:R-:W-:Y:S01]  /*29e0*/  FFMA.FTZ R39, R39, UR10, -R48.reuse ;  /* 0x0000000a27277c23 */ /* 0x100fe20008010830 */
[----:B------:R-:W-:Y:S01]  /*29f0*/  ISETP.GT.AND P3, PT, R3, 0x19, PT ;  /* 0x000000190300780c */ /* 0x000fe20003f64270 */
[----:B------:R-:W4:Y:S01]  /*2a00*/  MUFU.TANH R57, R57 ;  /* 0x0000003900397308 */ /* 0x000f220000002400 */
[----:B0-----:R-:W-:Y:S01]  /*2a10*/  FSEL R14, R36, -INF , P2 ;  /* 0xff800000240e7808 */ /* 0x001fe20001000000 */
[--C-:B------:R-:W-:Y:S01]  /*2a20*/  FFMA.FTZ R36, R29, UR10, -R48.reuse ;  /* 0x0000000a1d247c23 */ /* 0x100fe20008010830 */
[----:B--2---:R-:W-:Y:S01]  /*2a30*/  FMNMX.FTZ R45, R13, R24, !PT ;  /* 0x000000180d2d7209 */ /* 0x004fe20007810000 */
[--C-:B------:R-:W-:Y:S01]  /*2a40*/  FFMA.FTZ R40, R40, UR10, -R48.reuse ;  /* 0x0000000a28287c23 */ /* 0x100fe20008010830 */
[----:B------:R-:W-:Y:S01]  /*2a50*/  ISETP.GT.AND P2, PT, R3, 0x20, PT ;  /* 0x000000200300780c */ /* 0x000fe20003f44270 */
[--C-:B------:R-:W-:Y:S01]  /*2a60*/  FFMA.FTZ R41, R41, UR10, -R48.reuse ;  /* 0x0000000a29297c23 */ /* 0x100fe20008010830 */
[----:B------:R-:W-:Y:S01]  /*2a70*/  FSEL R15, R73, -INF , P3 ;  /* 0xff800000490f7808 */ /* 0x000fe20001800000 */
[----:B------:R0:W-:Y:S01]  /*2a80*/  MUFU.EX2 R155, R30 ;  /* 0x0000001e009b7308 */ /* 0x0001e20000000800 */
[----:B------:R-:W-:Y:S01]  /*2a90*/  FMNMX.FTZ R24, R14, R45, !PT ;  /* 0x0000002d0e187209 */ /* 0x000fe20007810000 */
[--C-:B------:R-:W-:Y:S01]  /*2aa0*/  FFMA.FTZ R42, R42, UR10, -R48.reuse ;  /* 0x0000000a2a2a7c23 */ /* 0x100fe20008010830 */
[----:B------:R-:W-:Y:S01]  /*2ab0*/  ISETP.GT.AND P3, PT, R3, 0x21, PT ;  /* 0x000000210300780c */ /* 0x000fe20003f64270 */
[--C-:B------:R-:W-:Y:S01]  /*2ac0*/  FFMA.FTZ R43, R43, UR10, -R48.reuse ;  /* 0x0000000a2b2b7c23 */ /* 0x100fe20008010830 */
[----:B------:R-:W-:Y:S01]  /*2ad0*/  FSEL R20, R74, -INF , P2 ;  /* 0xff8000004a147808 */ /* 0x000fe20001000000 */
[--C-:B------:R-:W-:Y:S01]  /*2ae0*/  FFMA.FTZ R46, R46, UR10, -R48.reuse ;  /* 0x0000000a2e2e7c23 */ /* 0x100fe20008010830 */
[----:B------:R-:W-:Y:S01]  /*2af0*/  FMNMX.FTZ R45, R15, R24, !PT ;  /* 0x000000180f2d7209 */ /* 0x000fe20007810000 */
[----:B------:R-:W2:Y:S01]  /*2b00*/  MUFU.TANH R67, R60 ;  /* 0x0000003c00437308 */ /* 0x000ea20000002400 */
[----:B------:R-:W-:Y:S01]  /*2b10*/  ISETP.GT.AND P2, PT, R3, 0x28, PT ;  /* 0x000000280300780c */ /* 0x000fe20003f44270 */
[--C-:B------:R-:W-:Y:S01]  /*2b20*/  FFMA.FTZ R47, R47, UR10, -R48.reuse ;  /* 0x0000000a2f2f7c23 */ /* 0x100fe20008010830 */
[----:B------:R-:W-:Y:S01]  /*2b30*/  FSEL R21, R75, -INF , P3 ;  /* 0xff8000004b157808 */ /* 0x000fe20001800000 */
[--C-:B------:R-:W-:Y:S01]  /*2b40*/  FFMA.FTZ R50, R50, UR10, -R48.reuse ;  /* 0x0000000a32327c23 */ /* 0x100fe20008010830 */
[----:B------:R-:W-:Y:S01]  /*2b50*/  FMNMX.FTZ R26, R20, R45, !PT ;  /* 0x0000002d141a7209 */ /* 0x000fe20007810000 */
[--C-:B------:R-:W-:Y:S01]  /*2b60*/  FFMA.FTZ R51, R51, UR10, -R48.reuse ;  /* 0x0000000a33337c23 */ /* 0x100fe20008010830 */
[----:B------:R-:W-:Y:S01]  /*2b70*/  ISETP.GT.AND P3, PT, R3, 0x29, PT ;  /* 0x000000290300780c */ /* 0x000fe20003f64270 */
[----:B------:R-:W2:Y:S01]  /*2b80*/  MUFU.TANH R61, R61 ;  /* 0x0000003d003d7308 */ /* 0x000ea20000002400 */
[----:B-1----:R-:W-:Y:S01]  /*2b90*/  FSEL R24, R44, -INF , P2 ;  /* 0xff8000002c187808 */ /* 0x002fe20001000000 */
[--C-:B------:R-:W-:Y:S01]  /*2ba0*/  FFMA.FTZ R44, R31, UR10, -R48.reuse ;  /* 0x0000000a1f2c7c23 */ /* 0x100fe20008010830 */
[----:B------:R-:W-:Y:S01]  /*2bb0*/  FMNMX.FTZ R45, R21, R26, !PT ;  /* 0x0000001a152d7209 */ /* 0x000fe20007810000 */
[--C-:B------:R-:W-:Y:S01]  /*2bc0*/  FFMA.FTZ R54, R54, UR10, -R48.reuse ;  /* 0x0000000a36367c23 */ /* 0x100fe20008010830 */
[----:B------:R-:W-:Y:S01]  /*2bd0*/  ISETP.GT.AND P2, PT, R3, 0x30, PT ;  /* 0x000000300300780c */ /* 0x000fe20003f44270 */
[--C-:B------:R-:W-:Y:S01]  /*2be0*/  FFMA.FTZ R55, R55, UR10, -R48.reuse ;  /* 0x0000000a37377c23 */ /* 0x100fe20008010830 */
[----:B------:R-:W-:Y:S01]  /*2bf0*/  FSEL R25, R34, -INF , P3 ;  /* 0xff80000022197808 */ /* 0x000fe20001800000 */
[--C-:B------:R-:W-:Y:S01]  /*2c00*/  FFMA.FTZ R34, R27, UR10, -R48.reuse ;  /* 0x0000000a1b227c23 */ /* 0x100fe20008010830 */
[----:B---3--:R-:W-:Y:S01]  /*2c10*/  FMNMX.FTZ R28, R24, R45, !PT ;  /* 0x0000002d181c7209 */ /* 0x008fe20007810000 */
[----:B------:R1:W-:Y:S01]  /*2c20*/  MUFU.EX2 R56, R32 ;  /* 0x0000002000387308 */ /* 0x0003e20000000800 */
[----:B------:R-:W-:Y:S01]  /*2c30*/  ISETP.GT.AND P3, PT, R3, 0x31, PT ;  /* 0x000000310300780c */ /* 0x000fe20003f64270 */
[----:B------:R-:W-:Y:S01]  /*2c40*/  FFMA.FTZ R58, R58, UR10, -R48 ;  /* 0x0000000a3a3a7c23 */ /* 0x000fe20008010830 */
[----:B------:R-:W-:-:S02]  /*2c50*/  FSEL R26, R62, -INF , P2 ;  /* 0xff8000003e1a7808 */ /* 0x000fc40001000000 */
[----:B------:R-:W-:Y:S02]  /*2c60*/  FMNMX.FTZ R45, R25, R28, !PT ;  /* 0x0000001c192d7209 */ /* 0x000fe40007810000 */
[----:B------:R-:W-:Y:S01]  /*2c70*/  ISETP.GT.AND P2, PT, R3, 0x38, PT ;  /* 0x000000380300780c */ /* 0x000fe20003f44270 */
[----:B------:R-:W3:Y:S01]  /*2c80*/  MUFU.TANH R64, R64 ;  /* 0x0000004000407308 */ /* 0x000ee20000002400 */
[----:B------:R-:W-:Y:S01]  /*2c90*/  FSEL R27, R49, -INF , P3 ;  /* 0xff800000311b7808 */ /* 0x000fe20001800000 */
[----:B------:R-:W-:Y:S01]  /*2ca0*/  FFMA.FTZ R49, R33, UR10, -R48 ;  /* 0x0000000a21317c23 */ /* 0x000fe20008010830 */
[----:B0-----:R-:W-:Y:S02]  /*2cb0*/  FMNMX.FTZ R30, R26, R45, !PT ;  /* 0x0000002d1a1e7209 */ /* 0x001fe40007810000 */
[----:B------:R-:W-:Y:S02]  /*2cc0*/  ISETP.GT.AND P3, PT, R3, 0x39, PT ;  /* 0x000000390300780c */ /* 0x000fe40003f64270 */
[----:B------:R-:W-:Y:S01]  /*2cd0*/  FSEL R28, R63, -INF , P2 ;  /* 0xff8000003f1c7808 */ /* 0x000fe20001000000 */
[----:B------:R-:W0:Y:S01]  /*2ce0*/  MUFU.TANH R65, R65 ;  /* 0x0000004100417308 */ /* 0x000e220000002400 */
[----:B------:R-:W-:-:S02]  /*2cf0*/  FMNMX.FTZ R45, R27, R30, !PT ;  /* 0x0000001e1b2d7209 */ /* 0x000fc40007810000 */
[----:B------:R-:W-:Y:S02]  /*2d00*/  ISETP.GT.AND P2, PT, R3, 0x40, PT ;  /* 0x000000400300780c */ /* 0x000fe40003f44270 */
[----:B-----5:R-:W-:Y:S01]  /*2d10*/  FSEL R29, R53, -INF , P3 ;  /* 0xff800000351d7808 */ /* 0x020fe20001800000 */
[----:B------:R-:W-:Y:S01]  /*2d20*/  FFMA.FTZ R53, R35, UR10, -R48 ;  /* 0x0000000a23357c23 */ /* 0x000fe20008010830 */
[----:B-1----:R-:W-:Y:S01]  /*2d30*/  FMNMX.FTZ R32, R28, R45, !PT ;  /* 0x0000002d1c207209 */ /* 0x002fe20007810000 */
[----:B------:R1:W-:Y:S01]  /*2d40*/  MUFU.EX2 R157, R34 ;  /* 0x00000022009d7308 */ /* 0x0003e20000000800 */
[----:B------:R-:W-:Y:S02]  /*2d50*/  ISETP.GT.AND P3, PT, R3, 0x41, PT ;  /* 0x000000410300780c */ /* 0x000fe40003f64270 */
[----:B------:R-:W-:Y:S02]  /*2d60*/  FSEL R30, R66, -INF , P2 ;  /* 0xff800000421e7808 */ /* 0x000fe40001000000 */
[----:B------:R-:W-:-:S02]  /*2d70*/  FMNMX.FTZ R45, R29, R32, !PT ;  /* 0x000000201d2d7209 */ /* 0x000fc40007810000 */
[----:B------:R-:W-:Y:S01]  /*2d80*/  ISETP.GT.AND P2, PT, R3, 0x48, PT ;  /* 0x000000480300780c */ /* 0x000fe20003f44270 */
[----:B------:R-:W5:Y:S01]  /*2d90*/  MUFU.TANH R68, R68 ;  /* 0x0000004400447308 */ /* 0x000f620000002400 */
[----:B----4-:R-:W-:Y:S02]  /*2da0*/  FSEL R31, R57, -INF , P3 ;  /* 0xff800000391f7808 */ /* 0x010fe40001800000 */
[----:B-1----:R-:W-:Y:S02]  /*2db0*/  FMNMX.FTZ R34, R30, R45, !PT ;  /* 0x0000002d1e227209 */ /* 0x002fe40007810000 */
[----:B------:R-:W-:Y:S02]  /*2dc0*/  ISETP.GT.AND P3, PT, R3, 0x49, PT ;  /* 0x000000490300780c */ /* 0x000fe40003f64270 */
[----:B--2---:R-:W-:Y:S01]  /*2dd0*/  FSEL R32, R67, -INF , P2 ;  /* 0xff80000043207808 */ /* 0x004fe20001000000 */
[----:B------:R-:W1:Y:S01]  /*2de0*/  MUFU.TANH R69, R69 ;  /* 0x0000004500457308 */ /* 0x000e620000002400 */
[----:B------:R-:W-:-:S02]  /*2df0*/  FMNMX.FTZ R45, R31, R34, !PT ;  /* 0x000000221f2d7209 */ /* 0x000fc40007810000 */
[----:B------:R-:W-:Y:S02]  /*2e00*/  ISETP.GT.AND P2, PT, R3, 0x50, PT ;  /* 0x000000500300780c */ /* 0x000fe40003f44270 */
[----:B------:R-:W-:Y:S02]  /*2e10*/  FSEL R33, R61, -INF , P3 ;  /* 0xff8000003d217808 */ /* 0x000fe40001800000 */
[C---:B------:R-:W-:Y:S01]  /*2e20*/  ISETP.GT.AND P3, PT, R3.reuse, 0x51, PT ;  /* 0x000000510300780c */ /* 0x040fe20003f64270 */
[----:B------:R2:W-:Y:S01]  /*2e30*/  MUFU.EX2 R60, R36 ;  /* 0x00000024003c7308 */ /* 0x0005e20000000800 */
[----:B---3--:R-:W-:Y:S02]  /*2e40*/  FSEL R34, R64, -INF , P2 ;  /* 0xff80000040227808 */ /* 0x008fe40001000000 */
[----:B------:R-:W-:Y:S02]  /*2e50*/  ISETP.GT.AND P2, PT, R3, 0x58, PT ;  /* 0x000000580300780c */ /* 0x000fe40003f44270 */
[----:B0-----:R-:W-:-:S02]  /*2e60*/  FSEL R35, R65, -INF , P3 ;  /* 0xff80000041237808 */ /* 0x001fc40001800000 */
[----:B------:R-:W-:Y:S01]  /*2e70*/  ISETP.GT.AND P3, PT, R3, 0x59, PT ;  /* 0x000000590300780c */ /* 0x000fe20003f64270 */
[----:B------:R0:W-:Y:S01]  /*2e80*/  MUFU.EX2 R159, R44 ;  /* 0x0000002c009f7308 */ /* 0x0001e20000000800 */
[----:B--2---:R-:W-:-:S04]  /*2e90*/  FMNMX.FTZ R36, R32, R45, !PT ;  /* 0x0000002d20247209 */ /* 0x004fc80007810000 */
[----:B------:R-:W-:Y:S02]  /*2ea0*/  FMNMX.FTZ R45, R33, R36, !PT ;  /* 0x00000024212d7209 */ /* 0x000fe40007810000 */
[----:B-----5:R-:W-:Y:S01]  /*2eb0*/  FSEL R36, R68, -INF , P2 ;  /* 0xff80000044247808 */ /* 0x020fe20001000000 */
[----:B------:R2:W-:Y:S01]  /*2ec0*/  MUFU.EX2 R163, R38 ;  /* 0x0000002600a37308 */ /* 0x0005e20000000800 */
[----:B0-----:R-:W-:Y:S01]  /*2ed0*/  FMNMX.FTZ R44, R34, R45, !PT ;  /* 0x0000002d222c7209 */ /* 0x001fe20007810000 */
[--C-:B------:R-:W-:Y:S01]  /*2ee0*/  FFMA.FTZ R45, R37, UR10, -R48.reuse ;  /* 0x0000000a252d7c23 */ /* 0x100fe20008010830 */
[----:B-1----:R-:W-:Y:S01]  /*2ef0*/  FSEL R37, R69, -INF , P3 ;  /* 0xff80000045257808 */ /* 0x002fe20001800000 */
[----:B------:R-:W-:Y:S01]  /*2f00*/  FFMA.FTZ R48, R59, UR10, -R48 ;  /* 0x0000000a3b307c23 */ /* 0x000fe20008010830 */
[----:B------:R-:W-:-:S03]  /*2f10*/  FMNMX.FTZ R3, R35, R44, !PT ;  /* 0x0000002c23037209 */ /* 0x000fc60007810000 */
[----:B------:R-:W-:Y:S01]  /*2f20*/  MUFU.EX2 R153, R153 ;  /* 0x0000009900997308 */ /* 0x000fe20000000800 */
[----:B------:R-:W-:-:S04]  /*2f30*/  FMNMX.FTZ R44, R36, R3, !PT ;  /* 0x00000003242c7209 */ /* 0x000fc80007810000 */
[----:B------:R-:W-:-:S03]  /*2f40*/  FMNMX.FTZ R44, R37, R44, !PT ;  /* 0x0000002c252c7209 */ /* 0x000fc60007810000 */
[----:B------:R-:W-:Y:S02]  /*2f50*/  MUFU.EX2 R66, R39 ;  /* 0x0000002700427308 */ /* 0x000fe40000000800 */
[----:B------:R-:W2:Y:S06]  /*2f60*/  SHFL.BFLY PT, R3, R44, 0x2, 0x1f ;  /* 0x0c401f002c037f89 */ /* 0x000eac00000e0000 */
[----:B------:R-:W-:Y:S08]  /*2f70*/  MUFU.EX2 R62, R49 ;  /* 0x00000031003e7308 */ /* 0x000ff00000000800 */
[----:B------:R-:W-:Y:S08]  /*2f80*/  MUFU.EX2 R53, R53 ;  /* 0x0000003500357308 */ /* 0x000ff00000000800 */
[----:B------:R-:W0:Y:S01]  /*2f90*/  MUFU.EX2 R64, R45 ;  /* 0x0000002d00407308 */ /* 0x000e220000000800 */
[----:B--2---:R-:W-:-:S05]  /*2fa0*/  FMNMX.FTZ R38, R44, R3, !PT ;  /* 0x000000032c267209 */ /* 0x004fca0007810000 */
[----:B------:R-:W1:Y:S02]  /*2fb0*/  SHFL.BFLY PT, R3, R38, 0x1, 0x1f ;  /* 0x0c201f0026037f89 */ /* 0x000e6400000e0000 */
[----:B------:R-:W-:Y:S08]  /*2fc0*/  MUFU.EX2 R40, R40 ;  /* 0x0000002800287308 */ /* 0x000ff00000000800 */
[----:B------:R-:W2:Y:S01]  /*2fd0*/  MUFU.EX2 R41, R41 ;  /* 0x0000002900297308 */ /* 0x000ea20000000800 */
[----:B0-----:R-:W-:-:S07]  /*2fe0*/  F2FP.BF16.F32.PACK_AB R161, R64, R53 ;  /* 0x0000003540a1723e */ /* 0x001fce00000010ff */
[----:B------:R-:W-:Y:S01]  /*2ff0*/  MUFU.EX2 R42, R42 ;  /* 0x0000002a002a7308 */ /* 0x000fe20000000800 */
[----:B-1----:R-:W-:-:S07]  /*3000*/  FMNMX.FTZ R3, R38, R3, !PT ;  /* 0x0000000326037209 */ /* 0x002fce0007810000 */
[----:B------:R-:W0:Y:S01]  /*3010*/  MUFU.EX2 R43, R43 ;  /* 0x0000002b002b7308 */ /* 0x000e220000000800 */
[----:B--2---:R-:W-:Y:S02]  /*3020*/  F2FP.BF16.F32.PACK_AB R165, R41, R40 ;  /* 0x0000002829a5723e */ /* 0x004fe400000010ff */
[C---:B------:R-:W-:Y:S01]  /*3030*/  FSETP.NEU.FTZ.AND P2, PT, R3.reuse, -INF , PT ;  /* 0xff8000000300780b */ /* 0x040fe20003f5d000 */
[----:B------:R-:W-:-:S04]  /*3040*/  FMUL.FTZ R38, R3, UR10 ;  /* 0x0000000a03267c20 */ /* 0x000fc80008410000 */
[----:B------:R-:W-:Y:S01]  /*3050*/  MUFU.EX2 R46, R46 ;  /* 0x0000002e002e7308 */ /* 0x000fe20000000800 */
[----:B------:R-:W-:Y:S02]  /*3060*/  FSEL R38, R38, RZ, P2 ;  /* 0x000000ff26267208 */ /* 0x000fe40001000000 */
[----:B------:R-:W-:Y:S02]  /*3070*/  LOP3.LUT P2, RZ, R76, 0x7f, RZ, 0xc0, !PT ;  /* 0x0000007f4cff7812 */ /* 0x000fe4000784c0ff */
[----:B------:R-:W-:Y:S01]  /*3080*/  SHF.R.U32.HI R76, RZ, 0x7, R76 ;  /* 0x00000007ff4c7819 */ /* 0x000fe2000001164c */
[--C-:B------:R-:W-:Y:S01]  /*3090*/  FFMA.FTZ R5, R5, UR10, -R38.reuse ;  /* 0x0000000a05057c23 */ /* 0x100fe20008010826 */
        /* <DEDUP_REMOVED lines=11> */
[----:B------:R-:W-:Y:S01]  /*3150*/  FFMA.FTZ R25, R25, UR10, -R38 ;  /* 0x0000000a19197c23 */ /* 0x000fe20008010826 */
[----:B------:R-:W2:Y:S01]  /*3160*/  MUFU.EX2 R5, R5 ;  /* 0x0000000500057308 */ /* 0x000ea20000000800 */
[----:B-1----:R-:W-:Y:S01]  /*3170*/  FADD.FTZ R4, R153, R52 ;  /* 0x0000003499047221 */ /* 0x002fe20000010000 */
[--C-:B------:R-:W-:Y:S01]  /*3180*/  FFMA.FTZ R26, R26, UR10, -R38.reuse ;  /* 0x0000000a1a1a7c23 */ /* 0x100fe20008010826 */
[--C-:B------:R-:W-:Y:S01]  /*3190*/  FFMA.FTZ R27, R27, UR10, -R38.reuse ;  /* 0x0000000a1b1b7c23 */ /* 0x100fe20008010826 */
[--C-:B------:R-:W-:Y:S01]  /*31a0*/  FFMA.FTZ R28, R28, UR10, -R38.reuse ;  /* 0x0000000a1c1c7c23 */ /* 0x100fe20008010826 */
[--C-:B------:R-:W-:Y:S01]  /*31b0*/  FFMA.FTZ R29, R29, UR10, -R38.reuse ;  /* 0x0000000a1d1d7c23 */ /* 0x100fe20008010826 */
[--C-:B------:R-:W-:Y:S01]  /*31c0*/  FFMA.FTZ R30, R30, UR10, -R38.reuse ;  /* 0x0000000a1e1e7c23 */ /* 0x100fe20008010826 */
[--C-:B------:R-:W-:Y:S01]  /*31d0*/  FFMA.FTZ R31, R31, UR10, -R38.reuse ;  /* 0x0000000a1f1f7c23 */ /* 0x100fe20008010826 */
[----:B------:R1:W3:Y:S01]  /*31e0*/  MUFU.EX2 R154, R9 ;  /* 0x00000009009a7308 */ /* 0x0002e20000000800 */
[--C-:B------:R-:W-:Y:S01]  /*31f0*/  FFMA.FTZ R32, R32, UR10, -R38.reuse ;  /* 0x0000000a20207c23 */ /* 0x100fe20008010826 */
[--C-:B------:R-:W-:Y:S01]  /*3200*/  FFMA.FTZ R33, R33, UR10, -R38.reuse ;  /* 0x0000000a21217c23 */ /* 0x100fe20008010826 */
[--C-:B------:R-:W-:Y:S01]  /*3210*/  FFMA.FTZ R34, R34, UR10, -R38.reuse ;  /* 0x0000000a22227c23 */ /* 0x100fe20008010826 */
[--C-:B------:R-:W-:Y:S01]  /*3220*/  FFMA.FTZ R35, R35, UR10, -R38.reuse ;  /* 0x0000000a23237c23 */ /* 0x100fe20008010826 */
[--C-:B------:R-:W-:Y:S01]  /*3230*/  FFMA.FTZ R36, R36, UR10, -R38.reuse ;  /* 0x0000000a24247c23 */ /* 0x100fe20008010826 */
[----:B------:R-:W-:Y:S01]  /*3240*/  FFMA.FTZ R37, R37, UR10, -R38 ;  /* 0x0000000a25257c23 */ /* 0x000fe20008010826 */
[----:B0-----:R-:W-:Y:S01]  /*3250*/  F2FP.BF16.F32.PACK_AB R167, R43, R42 ;  /* 0x0000002a2ba7723e */ /* 0x001fe200000010ff */
[----:B------:R0:W4:Y:S01]  /*3260*/  MUFU.EX2 R39, R10 ;  /* 0x0000000a00277308 */ /* 0x0001220000000800 */
[----:B-1----:R-:W-:Y:S01]  /*3270*/  FADD.FTZ R9, R155, R4 ;  /* 0x000000049b097221 */ /* 0x002fe20000010000 */
[----:B------:R-:W-:-:S02]  /*3280*/  F2FP.BF16.F32.PACK_AB R153, R52, R153 ;  /* 0x000000993499723e */ /* 0x000fc400000010ff */
[C---:B------:R-:W-:Y:S01]  /*3290*/  F2FP.BF16.F32.PACK_AB R155, R56.reuse, R155 ;  /* 0x0000009b389b723e */ /* 0x040fe200000010ff */
[----:B------:R-:W-:Y:S01]  /*32a0*/  FADD.FTZ R4, R56, R9 ;  /* 0x0000000938047221 */ /* 0x000fe20000010000 */
[----:B--2---:R-:W-:Y:S01]  /*32b0*/  FADD.FTZ R9, R152, R5 ;  /* 0x0000000598097221 */ /* 0x004fe20000010000 */
[----:B------:R-:W-:Y:S01]  /*32c0*/  F2FP.BF16.F32.PACK_AB R152, R5, R152 ;  /* 0x000000980598723e */ /* 0x000fe200000010ff */
[----:B------:R-:W1:Y:S01]  /*32d0*/  MUFU.EX2 R12, R12 ;  /* 0x0000000c000c7308 */ /* 0x000e620000000800 */
[----:B------:R-:W-:Y:S01]  /*32e0*/  FADD.FTZ R45, R157, R4 ;  /* 0x000000049d2d7221 */ /* 0x000fe20000010000 */
[----:B---3--:R-:W-:Y:S01]  /*32f0*/  FADD.FTZ R4, R154, R9 ;  /* 0x000000099a047221 */ /* 0x008fe20000010000 */
[----:B------:R-:W-:Y:S02]  /*3300*/  IADD3 R9, -R76, 0xb, RZ ;  /* 0x0000000b4c097810 */ /* 0x000fe40007ffe1ff */
[C---:B0-----:R-:W-:Y:S01]  /*3310*/  FADD.FTZ R10, R60.reuse, R45 ;  /* 0x0000002d3c0a7221 */ /* 0x041fe20000010000 */
[----:B------:R-:W-:-:S02]  /*3320*/  F2FP.BF16.F32.PACK_AB R157, R60, R157 ;  /* 0x0000009d3c9d723e */ /* 0x000fc400000010ff */
[----:B------:R-:W0:Y:S01]  /*3330*/  MUFU.EX2 R13, R13 ;  /* 0x0000000d000d7308 */ /* 0x000e220000000800 */
[----:B------:R-:W-:Y:S01]  /*3340*/  FADD.FTZ R49, R159, R10 ;  /* 0x0000000a9f317221 */ /* 0x000fe20000010000 */
[C---:B----4-:R-:W-:Y:S01]  /*3350*/  FADD.FTZ R45, R39.reuse, R4 ;  /* 0x00000004272d7221 */ /* 0x050fe20000010000 */
[----:B------:R-:W-:Y:S01]  /*3360*/  @!P2 VIADD R4, R6, 0x22840 ;  /* 0x000228400604a836 */ /* 0x000fe20000000000 */
[C---:B------:R-:W-:Y:S01]  /*3370*/  F2FP.BF16.F32.PACK_AB R159, R62.reuse, R159 ;  /* 0x0000009f3e9f723e */ /* 0x040fe200000010ff */
[----:B------:R-:W-:Y:S01]  /*3380*/  FADD.FTZ R44, R62, R49 ;  /* 0x000000313e2c7221 */ /* 0x000fe20000010000 */
[----:B------:R-:W-:Y:S02]  /*3390*/  F2FP.BF16.F32.PACK_AB R154, R39, R154 ;  /* 0x0000009a279a723e */ /* 0x000fe400000010ff */
[----:B------:R-:W2:Y:S01]  /*33a0*/  MUFU.EX2 R14, R14 ;  /* 0x0000000e000e7308 */ /* 0x000ea20000000800 */
[----:B-1----:R-:W-:Y:S01]  /*33b0*/  FADD.FTZ R10, R12, R45 ;  /* 0x0000002d0c0a7221 */ /* 0x002fe20000010000 */
[----:B------:R-:W-:Y:S01]  /*33c0*/  FADD.FTZ R49, R53, R44 ;  /* 0x0000002c35317221 */ /* 0x000fe20000010000 */
[----:B------:R-:W-:Y:S01]  /*33d0*/  @!P2 PRMT R4, RZ, 0x654, R4 ;  /* 0x00000654ff04a816 */ /* 0x000fe20000000004 */
[----:B------:R1:W-:Y:S06]  /*33e0*/  BAR.ARV R9, 0x100 ;  /* 0x000400090000751d */ /* 0x0003ec0000002000 */
[----:B------:R-:W3:Y:S01]  /*33f0*/  MUFU.EX2 R15, R15 ;  /* 0x0000000f000f7308 */ /* 0x000ee20000000800 */
[C---:B0-----:R-:W-:Y:S01]  /*3400*/  FADD.FTZ R45, R13.reuse, R10 ;  /* 0x0000000a0d2d7221 */ /* 0x041fe20000010000 */
[----:B------:R-:W-:Y:S01]  /*3410*/  FADD.FTZ R44, R64, R49 ;  /* 0x00000031402c7221 */ /* 0x000fe20000010000 */
[----:B------:R0:W-:Y:S01]  /*3420*/  @!P2 SYNCS.ARRIVE.TRANS64.RED.A1T0 RZ, [R4+URZ], RZ ;  /* 0x000000ff04ffa9a7 */ /* 0x0001e2000810043f */
[----:B------:R-:W-:-:S02]  /*3430*/  F2FP.BF16.F32.PACK_AB R156, R13, R12 ;  /* 0x0000000c0d9c723e */ /* 0x000fc400000010ff */
[----:B------:R-:W-:Y:S01]  /*3440*/  FADD.FTZ R49, R163, R44 ;  /* 0x0000002ca3317221 */ /* 0x000fe20000010000 */
[----:B--2---:R-:W-:Y:S01]  /*3450*/  FADD.FTZ R10, R14, R45 ;  /* 0x0000002d0e0a7221 */ /* 0x004fe20000010000 */
[----:B------:R-:W0:Y:S01]  /*3460*/  MUFU.EX2 R20, R20 ;  /* 0x0000001400147308 */ /* 0x000e220000000800 */
[C---:B------:R-:W-:Y:S01]  /*3470*/  F2FP.BF16.F32.PACK_AB R163, R66.reuse, R163 ;  /* 0x000000a342a3723e */ /* 0x040fe200000010ff */
[----:B------:R-:W-:-:S06]  /*3480*/  FADD.FTZ R49, R66, R49 ;  /* 0x0000003142317221 */ /* 0x000fcc0000010000 */
[----:B------:R-:W2:Y:S01]  /*3490*/  MUFU.EX2 R21, R21 ;  /* 0x0000001500157308 */ /* 0x000ea20000000800 */
[C---:B---3--:R-:W-:Y:S01]  /*34a0*/  FADD.FTZ R45, R15.reuse, R10 ;  /* 0x0000000a0f2d7221 */ /* 0x048fe20000010000 */
[----:B------:R-:W-:Y:S01]  /*34b0*/  FADD.FTZ R10, R40, R49 ;  /* 0x00000031280a7221 */ /* 0x000fe20000010000 */
[----:B------:R-:W-:-:S03]  /*34c0*/  F2FP.BF16.F32.PACK_AB R158, R15, R14 ;  /* 0x0000000e0f9e723e */ /* 0x000fc600000010ff */
[----:B------:R-:W-:Y:S02]  /*34d0*/  FADD.FTZ R49, R41, R10 ;  /* 0x0000000a29317221 */ /* 0x000fe40000010000 */
[----:B------:R-:W3:Y:S01]  /*34e0*/  MUFU.EX2 R24, R24 ;  /* 0x0000001800187308 */ /* 0x000ee20000000800 */
[----:B0-----:R-:W-:Y:S01]  /*34f0*/  FADD.FTZ R4, R20, R45 ;  /* 0x0000002d14047221 */ /* 0x001fe20000010000 */
[----:B------:R-:W-:-:S04]  /*3500*/  FADD.FTZ R10, R42, R49 ;  /* 0x000000312a0a7221 */ /* 0x000fc80000010000 */
[----:B------:R-:W-:Y:S02]  /*3510*/  FADD.FTZ R49, R43, R10 ;  /* 0x0000000a2b317221 */ /* 0x000fe40000010000 */
[----:B------:R-:W0:Y:S01]  /*3520*/  MUFU.EX2 R25, R25 ;  /* 0x0000001900197308 */ /* 0x000e220000000800 */
[C---:B--2---:R-:W-:Y:S01]  /*3530*/  FADD.FTZ R45, R21.reuse, R4 ;  /* 0x00000004152d7221 */ /* 0x044fe20000010000 */
[----:B------:R-:W-:Y:S01]  /*3540*/  FADD.FTZ R10, R46, R49 ;  /* 0x000000312e0a7221 */ /* 0x000fe20000010000 */
[----:B------:R-:W-:-:S05]  /*3550*/  F2FP.BF16.F32.PACK_AB R160, R21, R20 ;  /* 0x0000001415a0723e */ /* 0x000fca00000010ff */
[----:B------:R-:W2:Y:S01]  /*3560*/  MUFU.EX2 R26, R26 ;  /* 0x0000001a001a7308 */ /* 0x000ea20000000800 */
[----:B---3--:R-:W-:-:S07]  /*3570*/  FADD.FTZ R4, R24, R45 ;  /* 0x0000002d18047221 */ /* 0x008fce0000010000 */
[----:B------:R-:W3:Y:S01]  /*3580*/  MUFU.EX2 R27, R27 ;  /* 0x0000001b001b7308 */ /* 0x000ee20000000800 */
[C---:B0-----:R-:W-:Y:S01]  /*3590*/  FADD.FTZ R45, R25.reuse, R4 ;  /* 0x00000004192d7221 */ /* 0x041fe20000010000 */
[----:B------:R-:W-:-:S06]  /*35a0*/  F2FP.BF16.F32.PACK_AB R162, R25, R24 ;  /* 0x0000001819a2723e */ /* 0x000fcc00000010ff */
[----:B------:R-:W0:Y:S01]  /*35b0*/  MUFU.EX2 R47, R47 ;  /* 0x0000002f002f7308 */ /* 0x000e220000000800 */
[----:B--2---:R-:W-:-:S07]  /*35c0*/  FADD.FTZ R4, R26, R45 ;  /* 0x0000002d1a047221 */ /* 0x004fce0000010000 */
[----:B------:R-:W2:Y:S01]  /*35d0*/  MUFU.EX2 R28, R28 ;  /* 0x0000001c001c7308 */ /* 0x000ea20000000800 */
[C---:B---3--:R-:W-:Y:S01]  /*35e0*/  FADD.FTZ R45, R27.reuse, R4 ;  /* 0x000000041b2d7221 */ /* 0x048fe20000010000 */
[----:B------:R-:W-:-:S06]  /*35f0*/  F2FP.BF16.F32.PACK_AB R164, R27, R26 ;  /* 0x0000001a1ba4723e */ /* 0x000fcc00000010ff */
[----:B------:R-:W3:Y:S01]  /*3600*/  MUFU.EX2 R50, R50 ;  /* 0x0000003200327308 */ /* 0x000ee20000000800 */
[C---:B0-----:R-:W-:Y:S01]  /*3610*/  FADD.FTZ R49, R47.reuse, R10 ;  /* 0x0000000a2f317221 */ /* 0x041fe20000010000 */
[----:B------:R-:W-:-:S06]  /*3620*/  F2FP.BF16.F32.PACK_AB R169, R47, R46 ;  /* 0x0000002e2fa9723e */ /* 0x000fcc00000010ff */
[----:B------:R-:W0:Y:S01]  /*3630*/  MUFU.EX2 R29, R29 ;  /* 0x0000001d001d7308 */ /* 0x000e220000000800 */
[----:B--2---:R-:W-:-:S07]  /*3640*/  FADD.FTZ R4, R28, R45 ;  /* 0x0000002d1c047221 */ /* 0x004fce0000010000 */
[----:B------:R-:W2:Y:S01]  /*3650*/  MUFU.EX2 R51, R51 ;  /* 0x0000003300337308 */ /* 0x000ea20000000800 */
[----:B---3--:R-:W-:-:S07]  /*3660*/  FADD.FTZ R10, R50, R49 ;  /* 0x00000031320a7221 */ /* 0x008fce0000010000 */
[----:B------:R-:W3:Y:S01]  /*3670*/  MUFU.EX2 R30, R30 ;  /* 0x0000001e001e7308 */ /* 0x000ee20000000800 */
[C---:B0-----:R-:W-:Y:S01]  /*3680*/  FADD.FTZ R45, R29.reuse, R4 ;  /* 0x000000041d2d7221 */ /* 0x041fe20000010000 */
[----:B------:R-:W-:-:S06]  /*3690*/  F2FP.BF16.F32.PACK_AB R166, R29, R28 ;  /* 0x0000001c1da6723e */ /* 0x000fcc00000010ff */
[----:B------:R-:W0:Y:S01]  /*36a0*/  MUFU.EX2 R54, R54 ;  /* 0x0000003600367308 */ /* 0x000e220000000800 */
[C---:B--2---:R-:W-:Y:S01]  /*36b0*/  FADD.FTZ R49, R51.reuse, R10 ;  /* 0x0000000a33317221 */ /* 0x044fe20000010000 */
[----:B------:R-:W-:-:S06]  /*36c0*/  F2FP.BF16.F32.PACK_AB R171, R51, R50 ;  /* 0x0000003233ab723e */ /* 0x000fcc00000010ff */
[----:B------:R-:W2:Y:S01]  /*36d0*/  MUFU.EX2 R31, R31 ;  /* 0x0000001f001f7308 */ /* 0x000ea20000000800 */
[----:B---3--:R-:W-:-:S07]  /*36e0*/  FADD.FTZ R4, R30, R45 ;  /* 0x0000002d1e047221 */ /* 0x008fce0000010000 */
[----:B------:R-:W3:Y:S01]  /*36f0*/  MUFU.EX2 R55, R55 ;  /* 0x0000003700377308 */ /* 0x000ee20000000800 */
[----:B0-----:R-:W-:-:S07]  /*3700*/  FADD.FTZ R10, R54, R49 ;  /* 0x00000031360a7221 */ /* 0x001fce0000010000 */
[----:B------:R-:W0:Y:S01]  /*3710*/  MUFU.EX2 R32, R32 ;  /* 0x0000002000207308 */ /* 0x000e220000000800 */
[C---:B--2---:R-:W-:Y:S01]  /*3720*/  FADD.FTZ R41, R31.reuse, R4 ;  /* 0x000000041f297221 */ /* 0x044fe20000010000 */
[----:B------:R-:W-:-:S06]  /*3730*/  F2FP.BF16.F32.PACK_AB R168, R31, R30 ;  /* 0x0000001e1fa8723e */ /* 0x000fcc00000010ff */
[----:B------:R-:W2:Y:S01]  /*3740*/  MUFU.EX2 R58, R58 ;  /* 0x0000003a003a7308 */ /* 0x000ea20000000800 */
[C---:B---3--:R-:W-:Y:S01]  /*3750*/  FADD.FTZ R43, R55.reuse, R10 ;  /* 0x0000000a372b7221 */ /* 0x048fe20000010000 */
[----:B------:R-:W-:-:S06]  /*3760*/  F2FP.BF16.F32.PACK_AB R173, R55, R54 ;  /* 0x0000003637ad723e */ /* 0x000fcc00000010ff */
[----:B------:R-:W3:Y:S01]  /*3770*/  MUFU.EX2 R33, R33 ;  /* 0x0000002100217308 */ /* 0x000ee20000000800 */
[----:B0-----:R-:W-:-:S07]  /*3780*/  FADD.FTZ R4, R32, R41 ;  /* 0x0000002920047221 */ /* 0x001fce0000010000 */
        /* <DEDUP_REMOVED lines=11> */
[C---:B---3--:R-:W-:Y:S01]  /*3840*/  FADD.FTZ R5, R35.reuse, R10 ;  /* 0x0000000a23057221 */ /* 0x048fe20000010000 */
[----:B------:R-:W-:-:S03]  /*3850*/  F2FP.BF16.F32.PACK_AB R172, R35, R34 ;  /* 0x0000002223ac723e */ /* 0x000fc600000010ff */
[----:B0-----:R-:W-:-:S04]  /*3860*/  FADD.FTZ R10, R36, R5 ;  /* 0x00000005240a7221 */ /* 0x001fc80000010000 */
[C---:B--2---:R-:W-:Y:S01]  /*3870*/  FADD.FTZ R5, R37.reuse, R10 ;  /* 0x0000000a25057221 */ /* 0x044fe20000010000 */
[----:B------:R-:W-:Y:S01]  /*3880*/  F2FP.BF16.F32.PACK_AB R174, R37, R36 ;  /* 0x0000002425ae723e */ /* 0x000fe200000010ff */
[----:B-1----:R-:W-:Y:S06]  /*3890*/  @!P0 BRA `(.L_x_4157) ;  /* 0x0000000000048947 */ /* 0x002fec0003800000 */
[----:B------:R-:W-:Y:S01]  /*38a0*/  BPT.TRAP 0x1 ;  /* 0x000000040000795c */ /* 0x000fe20000300000 */
.L_x_4157:
[----:B------:R0:W1:Y:S01]  /*38b0*/  SYNCS.PHASECHK.TRANS64.TRYWAIT P3, [R6+URZ+0x22850], R11 ;  /* 0x0228500b060075a7 */ /* 0x000062000806017f */
[----:B------:R-:W-:Y:S05]  /*38c0*/  @!P0 BRA `(.L_x_4158) ;  /* 0x0000000000048947 */ /* 0x000fea0003800000 */
[----:B------:R-:W-:Y:S01]  /*38d0*/  BPT.TRAP 0x1 ;  /* 0x000000040000795c */ /* 0x000fe20000300000 */
.L_x_4158:
[----:B-1----:R-:W-:Y:S05]  /*38e0*/  @P3 BRA `(.L_x_4159) ;  /* 0x0000000000083947 */ /* 0x002fea0003800000 */
[----:B------:R-:W1:Y:S02]  /*38f0*/  SYNCS.PHASECHK.TRANS64.TRYWAIT P3, [R6+URZ+0x22850], R11 ;  /* 0x0228500b060075a7 */ /* 0x000e64000806017f */
[----:B-1----:R-:W-:Y:S05]  /*3900*/  @!P3 BRA `(.L_x_4160) ;  /* 0x000000cc0078b947 */ /* 0x002fea0003800000 */
.L_x_4159:
[----:B------:R-:W-:Y:S01]  /*3910*/  R2UR UR6, R7 ;  /* 0x00000000070672ca */ /* 0x000fe200000e0000 */
[----:B------:R2:W-:Y:S01]  /*3920*/  BAR.SYNC.DEFER_BLOCKING R8, 0x100 ;  /* 0x000400080000751d */ /* 0x0005e20000010000 */
[----:B------:R-:W-:Y:S01]  /*3930*/  UIMAD UR14, UR43, UR14, -UR15 ;  /* 0x0000000e2b0e72a4 */ /* 0x000fe2000f8e0a0f */
[----:B01----:R-:W-:Y:S01]  /*3940*/  @!P2 VIADD R6, R6, 0x22860 ;  /* 0x000228600606a836 */ /* 0x003fe20000000000 */
[----:B------:R-:W-:-:S03]  /*3950*/  UIADD3 UR23, UR41, -0x2, URZ ;  /* 0xfffffffe29177890 */ /* 0x000fc6000fffe03f */
[----:B------:R-:W-:Y:S01]  /*3960*/  UMOV UR7, 0x40000040 ;  /* 0x4000004000077882 */ /* 0x000fe20000000000 */
[----:B------:R-:W-:Y:S01]  /*3970*/  @UP0 ULDC UR18, c[0x0][0x450] ;  /* 0x0001140000120ab9 */ /* 0x000fe20000000800 */
[----:B------:R-:W-:-:S04]  /*3980*/  @!P2 PRMT R6, RZ, 0x654, R6 ;  /* 0x00000654ff06a816 */ /* 0x000fc80000000006 */
        /* <DEDUP_REMOVED lines=33> */
[----:B------:R-:W-:Y:S02]  /*3ba0*/  UMOV UR7, 0x40000040 ;  /* 0x4000004000077882 */ /* 0x000fe40000000000 */
[----:B------:R-:W-:Y:S01]  /*3bb0*/  UMOV UR11, UR44 ;  /* 0x0000002c000b7c82 */ /* 0x000fe20008000000 */
[----:B------:R-:W-:Y:S02]  /*3bc0*/  WARPGROUP.DEPBAR.LE gsb0, 0x0 ;  /* 0x00008000000079c5 */ /* 0x000fe40000010000 */
[----:B------:R-:W-:-:S15]  /*3bd0*/  WARPGROUP.ARRIVE ;  /* 0x00000000000079c5 */ /* 0x000fde0000000000 */
[----:B------:R-:W-:-:S06]  /*3be0*/  NOP ;  /* 0x0000000000007918 */ /* 0x000fcc0000000000 */
[----:B------:R-:W-:Y:S01]  /*3bf0*/  HGMMA.64x256x16.F32.BF16 R24, R172, gdesc[UR4].tnspB, R24, gsb0 ;  /* 0x43e00004ac187df0 */ /* 0x000fe20008001818 */
[----:B------:R-:W-:Y:S02]  /*3c00*/  @UP0 ULDC UR6, c[0x0][0x44c] ;  /* 0x0001130000060ab9 */ /* 0x000fe40000000800 */
[----:B------:R-:W-:-:S04]  /*3c10*/  UIMAD.WIDE.U32 UR6, UR44, UR6, URZ ;  /* 0x000000062c0672a5 */ /* 0x000fc8000f8e003f */
[----:B------:R-:W-:-:S04]  /*3c20*/  @UP0 USHF.R.U32.HI UR11, URZ, UR18, UR7 ;  /* 0x000000123f0b0299 */ /* 0x000fc80008011607 */
[----:B------:R-:W-:-:S04]  /*3c30*/  UIADD3 UR6, UR14, UR11, URZ ;  /* 0x0000000b0e067290 */ /* 0x000fc8000fffe03f */
[----:B------:R-:W-:-:S04]  /*3c40*/  UIMAD.WIDE UR6, UR6, 0x2aaaaaab, URZ ;  /* 0x2aaaaaab060678a5 */ /* 0x000fc8000f8e023f */
[----:B------:R-:W-:-:S04]  /*3c50*/  USHF.R.U32.HI UR6, URZ, 0x1f, UR7 ;  /* 0x0000001f3f067899 */ /* 0x000fc80008011607 */
[----:B------:R-:W-:-:S04]  /*3c60*/  ULEA.HI.SX32 UR6, UR7, UR6, 0x1c ;  /* 0x0000000607067291 */ /* 0x000fc8000f8fe23f */
[----:B------:R-:W-:-:S04]  /*3c70*/  UISETP.LT.AND UP1, UPT, URZ, UR6, UPT ;  /* 0x000000063f00728c */ /* 0x000fc8000bf21270 */
[----:B------:R-:W-:-:S04]  /*3c80*/  USEL UR22, URZ, UR6, !UP1 ;  /* 0x000000063f167287 */ /* 0x000fc8000c800000 */
[----:B------:R-:W-:-:S06]  /*3c90*/  UISETP.GE.AND UP1, UPT, UR23, UR22, UPT ;  /* 0x000000161700728c */ /* 0x000fcc000bf26270 */
[----:B------:R-:W-:Y:S01]  /*3ca0*/  PLOP3.LUT P3, PT, PT, PT, UP1, 0x80, 0x0 ;  /* 0x000000000000781c */ /* 0x000fe20003f6f018 */
[----:B------:R-:W-:Y:S02]  /*3cb0*/  WARPGROUP.DEPBAR.LE gsb0, 0x0 ;  /* 0x00008000000079c5 */ /* 0x000fe40000010000 */
[----:B------:R2:W-:Y:S10]  /*3cc0*/  @!P2 SYNCS.ARRIVE.TRANS64.RED.A1T0 RZ, [R6+URZ], RZ ;  /* 0x000000ff06ffa9a7 */ /* 0x0005f4000810043f */
[----:B--2---:R-:W-:Y:S05]  /*3cd0*/  @!P3 BRA `(.L_x_4161) ;  /* 0x0000002800acb947 */ /* 0x004fea0003800000 */
[----:B------:R-:W-:Y:S01]  /*3ce0*/  IMAD.MOV.U32 R7, RZ, RZ, R0 ;  /* 0x000000ffff077224 */ /* 0x000fe200078e0000 */
[----:B------:R-:W-:Y:S01]  /*3cf0*/  ULDC UR25, c[0x0][0x288] ;  /* 0x0000a20000197ab9 */ /* 0x000fe20000000800 */
[----:B------:R-:W-:Y:S01]  /*3d00*/  IMAD.MOV.U32 R8, RZ, RZ, R3 ;  /* 0x000000ffff087224 */ /* 0x000fe200078e0003 */
[----:B------:R-:W-:Y:S01]  /*3d10*/  ULDC UR26, c[0x0][0x9d8] ;  /* 0x00027600001a7ab9 */ /* 0x000fe20000000800 */
[----:B------:R-:W-:-:S05]  /*3d20*/  ULDC UR24, c[0x0][0x988] ;  /* 0x0002620000187ab9 */ /* 0x000fca0000000800 */
.L_x_4170:
[----:B------:R-:W-:-:S04]  /*3d30*/  UIADD3 UR36, UR36, 0x1, URZ ;  /* 0x0000000124247890 */ /* 0x000fc8000fffe03f */
[----:B------:R-:W-:-:S04]  /*3d40*/  UISETP.NE.AND UP1, UPT, UR36, 0x2, UPT ;  /* 0x000000022400788c */ /* 0x000fc8000bf25270 */
[----:B------:R-:W-:Y:S02]  /*3d50*/  USEL UR6, URZ, 0x1, UP1 ;  /* 0x000000013f067887 */ /* 0x000fe40008800000 */
[----:B------:R-:W-:Y:S02]  /*3d60*/  USEL UR36, UR36, URZ, UP1 ;  /* 0x0000003f24247287 */ /* 0x000fe40008800000 */
[----:B------:R-:W-:Y:S01]  /*3d70*/  ULOP3.LUT UR37, UR37, UR6, URZ, 0x3c, !UPT ;  /* 0x0000000625257292 */ /* 0x000fe2000f8e3c3f */
[----:B0-----:R-:W-:Y:S11]  /*3d80*/  @!P0 BRA `(.L_x_4162) ;  /* 0x0000000000048947 */ /* 0x001ff60003800000 */
[----:B------:R-:W-:Y:S01]  /*3d90*/  BPT.TRAP 0x1 ;  /* 0x000000040000795c */ /* 0x000fe20000300000 */
.L_x_4162:
        /* <DEDUP_REMOVED lines=9> */
.L_x_4163:
[----:B-1----:R-:W-:Y:S05]  /*3e30*/  @P3 BRA `(.L_x_4164) ;  /* 0x0000000000083947 */ /* 0x002fea0003800000 */
[----:B------:R-:W1:Y:S02]  /*3e40*/  SYNCS.PHASECHK.TRANS64.TRYWAIT P3, [UR27+0x22830], R6 ;  /* 0x02283006ff0075a7 */ /* 0x000e64000806015b */
[----:B-1----:R-:W-:Y:S05]  /*3e50*/  @!P3 BRA `(.L_x_4165) ;  /* 0x000000c80038b947 */ /* 0x002fea0003800000 */
.L_x_4164:
[----:B------:R-:W-:Y:S01]  /*3e60*/  UIMAD UR6, UR36, 0x300, UR20 ;  /* 0x00000300240678a4 */ /* 0x000fe2000f8e0214 */
[----:B------:R-:W-:Y:S01]  /*3e70*/  WARPGROUP.ARRIVE ;  /* 0x00000000000079c5 */ /* 0x000fe20000000000 */
[----:B------:R-:W-:Y:S01]  /*3e80*/  UMOV UR7, 0x40000040 ;  /* 0x4000004000077882 */ /* 0x000fe20000000000 */
[----:B------:R-:W-:Y:S01]  /*3e90*/  UMOV UR11, 0x40000040 ;  /* 0x40000040000b7882 */ /* 0x000fe20000000000 */
[----:B------:R-:W-:Y:S01]  /*3ea0*/  UIADD3 UR10, UR6, 0x2, URZ ;  /* 0x00000002060a7890 */ /* 0x000fe2000fffe03f */
[----:B------:R-:W-:Y:S01]  /*3eb0*/  VIADD R0, R16, UR44 ;  /* 0x0000002c10007c36 */ /* 0x000fe20008000000 */
[----:B------:R-:W-:Y:S01]  /*3ec0*/  UIADD3 UR14, UR6, 0x4, URZ ;  /* 0x00000004060e7890 */ /* 0x000fe2000fffe03f */
[----:B------:R-:W2:Y:S01]  /*3ed0*/  S2R R216, SR_TID.X ;  /* 0x0000000000d87919 */ /* 0x000ea20000002100 */
[----:B------:R-:W-:Y:S01]  /*3ee0*/  UMOV UR15, 0x40000040 ;  /* 0x40000040000f7882 */ /* 0x000fe20000000000 */
[----:B------:R-:W-:Y:S01]  /*3ef0*/  HGMMA.64x96x16.F32.BF16 R152, gdesc[UR4], RZ, !UPT, gsb0 ;  /* 0x01600000049879f0 */ /* 0x000fe2000c0018ff */
[----:B------:R-:W-:Y:S01]  /*3f00*/  UIADD3 UR18, UR6, 0x6, URZ ;  /* 0x0000000606127890 */ /* 0x000fe2000fffe03f */
[----:B------:R-:W-:-:S02]  /*3f10*/  UMOV UR19, 0x40000040 ;  /* 0x4000004000137882 */ /* 0x000fc40000000000 */
[----:B------:R-:W-:Y:S02]  /*3f20*/  @UP0 ULDC UR6, c[0x0][0x44c] ;  /* 0x0001130000060ab9 */ /* 0x000fe40000000800 */
[----:B-1----:R-:W-:Y:S01]  /*3f30*/  @P1 IMAD.HI.U32 R3, R0, UR6, RZ ;  /* 0x0000000600031c27 */ /* 0x002fe2000f8e00ff */
[----:B------:R-:W-:-:S04]  /*3f40*/  @UP0 ULDC UR6, c[0x0][0x450] ;  /* 0x0001140000060ab9 */ /* 0x000fc80000000800 */
[----:B------:R-:W-:Y:S01]  /*3f50*/  @P1 SHF.R.U32.HI R0, RZ, UR6, R3 ;  /* 0x00000006ff001c19 */ /* 0x000fe20008011603 */
[----:B------:R-:W-:Y:S01]  /*3f60*/  UMOV UR6, 0x1 ;  /* 0x0000000100067882 */ /* 0x000fe20000000000 */
[----:B------:R-:W1:Y:S01]  /*3f70*/  LDC R3, c[0x0][0x2f0] ;  /* 0x0000bc00ff037b82 */ /* 0x000e620000000800 */
[----:B------:R-:W-:Y:S02]  /*3f80*/  UIMAD UR6, UR23, -0x60, UR6 ;  /* 0xffffffa0170678a4 */ /* 0x000fe4000f8e0206 */
[----:B------:R-:W3:Y:S01]  /*3f90*/  SHFL.IDX PT, R9, R0, 0x1, 0x1c1f ;  /* 0x003c1f0000097f89 */ /* 0x000ee200000e0000 */
        /* <DEDUP_REMOVED lines=14> */
[----:B------:R-:W-:Y:S02]  /*4080*/  IMAD.MOV.U32 R162, RZ, RZ, -0x2 ;  /* 0xfffffffeffa27424 */ /* 0x000fe400078e00ff */
[----:B------:R-:W-:Y:S01]  /*4090*/  FMUL.FTZ R155, R155, UR26 ;  /* 0x0000001a9b9b7c20 */ /* 0x000fe20008410000 */
[----:B------:R-:W-:Y:S01]  /*40a0*/  FMUL.FTZ R158, R158, UR26 ;  /* 0x0000001a9e9e7c20 */ /* 0x000fe20008410000 */
[----:B------:R-:W-:Y:S01]  /*40b0*/  FMUL.FTZ R14, R159, UR26 ;  /* 0x0000001a9f0e7c20 */ /* 0x000fe20008410000 */
[----:B------:R-:W2:Y:S01]  /*40c0*/  MUFU.TANH R154, R154 ;  /* 0x0000009a009a7308 */ /* 0x000ea20000002400 */
[----:B------:R-:W-:-:S02]  /*40d0*/  IMAD R162, R17, R162, UR6 ;  /* 0x0000000611a27e24 */ /* 0x000fc4000f8e02a2 */
[----:B------:R-:W-:Y:S01]  /*40e0*/  FMUL.FTZ R213, R152, UR26 ;  /* 0x0000001a98d57c20 */ /* 0x000fe20008410000 */
[----:B------:R-:W-:Y:S01]  /*40f0*/  FMUL.FTZ R202, R160, UR26 ;  /* 0x0000001aa0ca7c20 */ /* 0x000fe20008410000 */
[----:B------:R-:W-:Y:S01]  /*4100*/  FMUL.FTZ R160, R169, UR26 ;  /* 0x0000001aa9a07c20 */ /* 0x000fe20008410000 */
[----:B-1----:R-:W-:Y:S02]  /*4110*/  IMAD R162, R3, UR43, R162 ;  /* 0x0000002b03a27c24 */ /* 0x002fe4000f8e02a2 */
[----:B------:R-:W-:Y:S01]  /*4120*/  FMUL.FTZ R169, R163, UR26 ;  /* 0x0000001aa3a97c20 */ /* 0x000fe20008410000 */
[----:B------:R-:W-:Y:S01]  /*4130*/  FMUL.FTZ R201, R161, UR26 ;  /* 0x0000001aa1c97c20 */ /* 0x000fe20008410000 */
[----:B------:R1:W4:Y:S01]  /*4140*/  MUFU.TANH R11, R155 ;  /* 0x0000009b000b7308 */ /* 0x0003220000002400 */
[----:B------:R-:W-:Y:S01]  /*4150*/  FMUL.FTZ R161, R165, UR26 ;  /* 0x0000001aa5a17c20 */ /* 0x000fe20008410000 */
[----:B---3--:R-:W-:Y:S01]  /*4160*/  IADD3 R152, R9, -UR25, R162 ;  /* 0x8000001909987c10 */ /* 0x008fe2000fffe0a2 */
[----:B------:R-:W-:Y:S01]  /*4170*/  FMUL.FTZ R165, R166, UR26 ;  /* 0x0000001aa6a57c20 */ /* 0x000fe20008410000 */
[----:B------:R-:W-:Y:S01]  /*4180*/  FMUL.FTZ R163, R167, UR26 ;  /* 0x0000001aa7a37c20 */ /* 0x000fe20008410000 */
[----:B------:R-:W-:Y:S01]  /*4190*/  FMUL.FTZ R3, R179, UR26 ;  /* 0x0000001ab3037c20 */ /* 0x000fe20008410000 */
[----:B------:R-:W-:Y:S01]  /*41a0*/  ISETP.GT.AND P3, PT, R152, RZ, PT ;  /* 0x000000ff9800720c */ /* 0x000fe20003f64270 */
[----:B------:R-:W-:Y:S01]  /*41b0*/  FMUL.FTZ R214, R156, UR26 ;  /* 0x0000001a9cd67c20 */ /* 0x000fe20008410000 */
[----:B------:R3:W5:Y:S01]  /*41c0*/  MUFU.TANH R15, R158 ;  /* 0x0000009e000f7308 */ /* 0x0007620000002400 */
[----:B------:R-:W-:Y:S01]  /*41d0*/  ISETP.GT.AND P4, PT, R152, 0x1, PT ;  /* 0x000000019800780c */ /* 0x000fe20003f84270 */
[----:B------:R-:W-:Y:S01]  /*41e0*/  FMUL.FTZ R156, R171, UR26 ;  /* 0x0000001aab9c7c20 */ /* 0x000fe20008410000 */
[----:B--2---:R-:W-:Y:S01]  /*41f0*/  FSEL R159, R154, -INF , P3 ;  /* 0xff8000009a9f7808 */ /* 0x004fe20001800000 */
[----:B------:R-:W-:Y:S01]  /*4200*/  FMUL.FTZ R12, R175, UR26 ;  /* 0x0000001aaf0c7c20 */ /* 0x000fe20008410000 */
[----:B------:R-:W-:Y:S01]  /*4210*/  ISETP.GT.AND P3, PT, R152, 0x8, PT ;  /* 0x000000089800780c */ /* 0x000fe20003f64270 */
[----:B-1----:R-:W-:Y:S01]  /*4220*/  FMUL.FTZ R155, R174, UR26 ;  /* 0x0000001aae9b7c20 */ /* 0x002fe20008410000 */
[----:B------:R-:W-:Y:S01]  /*4230*/  FMNMX.FTZ R20, R159, R7, !PT ;  /* 0x000000079f147209 */ /* 0x000fe20007810000 */
[----:B------:R-:W1:Y:S01]  /*4240*/  MUFU.TANH R14, R14 ;  /* 0x0000000e000e7308 */ /* 0x000e620000002400 */
[----:B----4-:R-:W-:Y:S01]  /*4250*/  FSEL R167, R11, -INF , P4 ;  /* 0xff8000000ba77808 */ /* 0x010fe20002000000 */
[----:B---3--:R-:W-:Y:S01]  /*4260*/  FMUL.FTZ R158, R170, UR26 ;  /* 0x0000001aaa9e7c20 */ /* 0x008fe20008410000 */
[----:B------:R-:W-:Y:S01]  /*4270*/  ISETP.GT.AND P4, PT, R152, 0x9, PT ;  /* 0x000000099800780c */ /* 0x000fe20003f84270 */
[----:B------:R-:W-:Y:S01]  /*4280*/  FMUL.FTZ R10, R178, UR26 ;  /* 0x0000001ab20a7c20 */ /* 0x000fe20008410000 */
[----:B------:R-:W-:Y:S01]  /*4290*/  FMNMX.FTZ R20, R167, R20, !PT ;  /* 0x00000014a7147209 */ /* 0x000fe20007810000 */
[----:B------:R-:W-:Y:S01]  /*42a0*/  FMUL.FTZ R9, R182, UR26 ;  /* 0x0000001ab6097c20 */ /* 0x000fe20008410000 */
[----:B------:R-:W-:Y:S01]  /*42b0*/  FMUL.FTZ R11, R183, UR26 ;  /* 0x0000001ab70b7c20 */ /* 0x000fe20008410000 */
[----:B------:R-:W2:Y:S01]  /*42c0*/  MUFU.TANH R13, R13 ;  /* 0x0000000d000d7308 */ /* 0x000ea20000002400 */
[----:B-----5:R-:W-:Y:S01]  /*42d0*/  FSEL R179, R15, -INF , P3 ;  /* 0xff8000000fb37808 */ /* 0x020fe20001800000 */
[----:B------:R-:W-:Y:S01]  /*42e0*/  FMUL.FTZ R186, R186, UR26 ;  /* 0x0000001ababa7c20 */ /* 0x000fe20008410000 */
[----:B------:R-:W-:Y:S01]  /*42f0*/  ISETP.GT.AND P3, PT, R152, 0x10, PT ;  /* 0x000000109800780c */ /* 0x000fe20003f64270 */
        /* <DEDUP_REMOVED lines=16> */
[----:B------:R-:W-:Y:S01]  /*4400*/  FMUL.FTZ R170, R172, UR26 ;  /* 0x0000001aacaa7c20 */ /* 0x000fe20008410000 */
[----:B------:R-:W-:Y:S01]  /*4410*/  FMNMX.FTZ R20, R175, R20, !PT ;  /* 0x00000014af147209 */ /* 0x000fe20007810000 */
[----:B------:R-:W-:Y:S01]  /*4420*/  FMUL.FTZ R172, R173, UR26 ;  /* 0x0000001aadac7c20 */ /* 0x000fe20008410000 */
[----:B------:R-:W-:Y:S01]  /*4430*/  FMUL.FTZ R203, R157, UR26 ;  /* 0x0000001a9dcb7c20 */ /* 0x000fe20008410000 */
[----:B------:R-:W2:Y:S01]  /*4440*/  MUFU.TANH R163, R163 ;  /* 0x000000a300a37308 */ /* 0x000ea20000002400 */
        /* <DEDUP_REMOVED lines=16> */
[----:B--2---:R-:W-:-:S02]  /*4550*/  FSEL R163, R163, -INF , P4 ;  /* 0xff800000a3a37808 */ /* 0x004fc40002000000 */
[----:B------:R-:W-:Y:S02]  /*4560*/  ISETP.GT.AND P4, PT, R152, 0x21, PT ;  /* 0x000000219800780c */ /* 0x000fe40003f84270 */
[----:B------:R-:W-:-:S03]  /*4570*/  FMNMX.FTZ R13, R163, R20, !PT ;  /* 0x00000014a30d7209 */ /* 0x000fc60007810000 */
[----:B------:R-:W2:Y:S01]  /*4580*/  MUFU.TANH R155, R155 ;  /* 0x0000009b009b7308 */ /* 0x000ea20000002400 */
[----:B---3--:R-:W-:Y:S02]  /*4590*/  FSEL R158, R158, -INF , P3 ;  /* 0xff8000009e9e7808 */ /* 0x008fe40001800000 */
[----:B------:R-:W-:Y:S02]  /*45a0*/  ISETP.GT.AND P3, PT, R152, 0x28, PT ;  /* 0x000000289800780c */ /* 0x000fe40003f64270 */
[----:B------:R-:W-:-:S03]  /*45b0*/  FMNMX.FTZ R13, R158, R13, !PT ;  /* 0x0000000d9e0d7209 */ /* 0x000fc60007810000 */
[----:B------:R-:W3:Y:S01]  /*45c0*/  MUFU.TANH R12, R12 ;  /* 0x0000000c000c7308 */ /* 0x000ee20000002400 */
        /* <DEDUP_REMOVED lines=28> */
[----:B--2---:R-:W-:Y:S01]  /*4790*/  FSEL R14, R186, -INF , P3 ;  /* 0xff800000ba0e7808 */ /* 0x004fe20001800000 */
[----:B------:R-:W-:Y:S01]  /*47a0*/  FMUL.FTZ R186, R196, UR26 ;  /* 0x0000001ac4ba7c20 */ /* 0x000fe20008410000 */
[----:B------:R-:W-:Y:S02]  /*47b0*/  ISETP.GT.AND P3, PT, R152, 0x48, PT ;  /* 0x000000489800780c */ /* 0x000fe40003f64270 */
[----:B------:R-:W-:-:S03]  /*47c0*/  FMNMX.FTZ R20, R14, R15, !PT ;  /* 0x0000000f0e147209 */ /* 0x000fc60007810000 */
[----:B------:R-:W2:Y:S01]  /*47d0*/  MUFU.TANH R191, R191 ;  /* 0x000000bf00bf7308 */ /* 0x000ea20000002400 */
[----:B---3--:R-:W-:Y:S01]  /*47e0*/  FSEL R13, R187, -INF , P4 ;  /* 0xff800000bb0d7808 */ /* 0x008fe20002000000 */
[----:B------:R-:W-:Y:S01]  /*47f0*/  FMUL.FTZ R187, R197, UR26 ;  /* 0x0000001ac5bb7c20 */ /* 0x000fe20008410000 */
        /* <DEDUP_REMOVED lines=8> */
[----:B------:R-:W-:Y:S01]  /*4880*/  ISETP.GT.AND P4, PT, R152, 0x51, PT ;  /* 0x000000519800780c */ /* 0x000fe20003f84270 */
[----:B------:R-:W2:Y:S01]  /*4890*/  SHFL.IDX PT, R191, R0, RZ, 0x1c1f ;  /* 0x001c1fff00bf7589 */ /* 0x000ea200000e0000 */
[----:B------:R-:W-:-:S03]  /*48a0*/  FMNMX.FTZ R166, R20, R153, !PT ;  /* 0x0000009914a67209 */ /* 0x000fc60007810000 */
[----:B------:R-:W4:Y:S01]  /*48b0*/  MUFU.TANH R198, R198 ;  /* 0x000000c600c67308 */ /* 0x000f220000002400 */
        /* <DEDUP_REMOVED lines=8> */
[----:B----4-:R-:W-:Y:S02]  /*4940*/  FSEL R152, R198, -INF , P3 ;  /* 0xff800000c6987808 */ /* 0x010fe40001800000 */
[----:B--2---:R-:W-:Y:S02]  /*4950*/  IADD3 R184, R191, -UR25, R162 ;  /* 0x80000019bfb87c10 */ /* 0x004fe4000fffe0a2 */
[----:B------:R-:W-:Y:S01]  /*4960*/  FMNMX.FTZ R166, R152, R173, !PT ;  /* 0x000000ad98a67209 */ /* 0x000fe20007810000 */
[----:B------:R-:W-:Y:S02]  /*4970*/  FMUL.FTZ R173, R176, UR26 ;  /* 0x0000001ab0ad7c20 */ /* 0x000fe40008410000 */
[----:B------:R-:W2:Y:S01]  /*4980*/  MUFU.TANH R215, R215 ;  /* 0x000000d700d77308 */ /* 0x000ea20000002400 */
[----:B---3--:R-:W-:Y:S01]  /*4990*/  FSEL R153, R199, -INF , P4 ;  /* 0xff800000c7997808 */ /* 0x008fe20002000000 */
[----:B------:R-:W-:Y:S01]  /*49a0*/  FMUL.FTZ R176, R180, UR26 ;  /* 0x0000001ab4b07c20 */ /* 0x000fe20008410000 */
[----:B------:R-:W-:Y:S01]  /*49b0*/  ISETP.GT.AND P3, PT, R184, RZ, PT ;  /* 0x000000ffb800720c */ /* 0x000fe20003f64270 */
[----:B------:R-:W-:Y:S01]  /*49c0*/  FMUL.FTZ R180, R188, UR26 ;  /* 0x0000001abcb47c20 */ /* 0x000fe20008410000 */
[----:B------:R-:W-:Y:S01]  /*49d0*/  FMNMX.FTZ R166, R153, R166, !PT ;  /* 0x000000a699a67209 */ /* 0x000fe20007810000 */
[----:B------:R-:W-:Y:S01]  /*49e0*/  IMAD.U32 R199, RZ, RZ, UR27 ;  /* 0x0000001bffc77e24 */ /* 0x000fe2000f8e00ff */
[C---:B------:R-:W-:Y:S01]  /*49f0*/  ISETP.GT.AND P6, PT, R184.reuse, 0x1, PT ;  /* 0x00000001b800780c */ /* 0x040fe20003fc4270 */
[----:B------:R-:W3:Y:S01]  /*4a00*/  MUFU.TANH R214, R214 ;  /* 0x000000d600d67308 */ /* 0x000ee20000002400 */
[----:B-1----:R-:W-:Y:S01]  /*4a10*/  FSEL R213, R213, -INF , P3 ;  /* 0xff800000d5d57808 */ /* 0x002fe20001800000 */
[----:B------:R-:W1:Y:S01]  /*4a20*/  SHFL.BFLY PT, R183, R166, 0x2, 0x1f ;  /* 0x0c401f00a6b77f89 */ /* 0x000e6200000e0000 */
[----:B------:R-:W-:-:S02]  /*4a30*/  ISETP.GT.AND P5, PT, R184, 0x8, PT ;  /* 0x00000008b800780c */ /* 0x000fc40003fa4270 */
[----:B------:R-:W-:Y:S02]  /*4a40*/  FMNMX.FTZ R162, R213, R8, !PT ;  /* 0x00000008d5a27209 */ /* 0x000fe40007810000 */
[C---:B------:R-:W-:Y:S01]  /*4a50*/  ISETP.GT.AND P4, PT, R184.reuse, 0x9, PT ;  /* 0x00000009b800780c */ /* 0x040fe20003f84270 */
[----:B------:R-:W4:Y:S01]  /*4a60*/  MUFU.TANH R203, R203 ;  /* 0x000000cb00cb7308 */ /* 0x000f220000002400 */
[----:B--2---:R-:W-:Y:S02]  /*4a70*/  FSEL R215, R215, -INF , P6 ;  /* 0xff800000d7d77808 */ /* 0x004fe40003000000 */
[----:B------:R-:W-:-:S05]  /*4a80*/  ISETP.GT.AND P3, PT, R184, 0x10, PT ;  /* 0x00000010b800780c */ /* 0x000fca0003f64270 */
[----:B------:R-:W2:Y:S01]  /*4a90*/  MUFU.TANH R202, R202 ;  /* 0x000000ca00ca7308 */ /* 0x000ea20000002400 */
[----:B---3--:R-:W-:-:S07]  /*4aa0*/  FSEL R214, R214, -INF , P5 ;  /* 0xff800000d6d67808 */ /* 0x008fce0002800000 */
[----:B------:R-:W3:Y:S01]  /*4ab0*/  MUFU.TANH R201, R201 ;  /* 0x000000c900c97308 */ /* 0x000ee20000002400 */
[----:B----4-:R-:W-:Y:S02]  /*4ac0*/  FSEL R203, R203, -INF , P4 ;  /* 0xff800000cbcb7808 */ /* 0x010fe40002000000 */
[----:B-1----:R-:W-:Y:S01]  /*4ad0*/  FMNMX.FTZ R168, R166, R183, !PT ;  /* 0x000000b7a6a87209 */ /* 0x002fe20007810000 */
[----:B------:R-:W-:Y:S01]  /*4ae0*/  FMUL.FTZ R183, R189, UR26 ;  /* 0x0000001abdb77c20 */ /* 0x000fe20008410000 */
[----:B------:R-:W-:Y:S02]  /*4af0*/  FMNMX.FTZ R189, R215, R162, !PT ;  /* 0x000000a2d7bd7209 */ /* 0x000fe40007810000 */
[----:B------:R-:W-:Y:S01]  /*4b00*/  ISETP.GT.AND P4, PT, R184, 0x11, PT ;  /* 0x00000011b800780c */ /* 0x000fe20003f84270 */
[----:B------:R-:W1:Y:S01]  /*4b10*/  SHFL.BFLY PT, R195, R168, 0x1, 0x1f ;  /* 0x0c201f00a8c37f89 */ /* 0x000e6200000e0000 */
[----:B------:R-:W4:Y:S01]  /*4b20*/  MUFU.TANH R164, R164 ;  /* 0x000000a400a47308 */ /* 0x000f220000002400 */
[----:B------:R-:W-:-:S02]  /*4b30*/  FMNMX.FTZ R162, R214, R189, !PT ;  /* 0x000000bdd6a27209 */ /* 0x000fc40007810000 */
[----:B--2---:R-:W-:Y:S02]  /*4b40*/  FSEL R202, R202, -INF , P3 ;  /* 0xff800000caca7808 */ /* 0x004fe40001800000 */
[----:B------:R-:W-:Y:S02]  /*4b50*/  FMNMX.FTZ R189, R203, R162, !PT ;  /* 0x000000a2cbbd7209 */ /* 0x000fe40007810000 */
[----:B------:R-:W-:Y:S01]  /*4b60*/  ISETP.GT.AND P3, PT, R184, 0x18, PT ;  /* 0x00000018b800780c */ /* 0x000fe20003f64270 */
[----:B------:R-:W2:Y:S01]  /*4b70*/  MUFU.TANH R161, R161 ;  /* 0x000000a100a17308 */ /* 0x000ea20000002400 */
[----:B---3--:R-:W-:Y:S02]  /*4b80*/  FSEL R201, R201, -INF , P4 ;  /* 0xff800000c9c97808 */ /* 0x008fe40002000000 */
[----:B------:R-:W-:Y:S02]  /*4b90*/  FMNMX.FTZ R162, R202, R189, !PT ;  /* 0x000000bdcaa27209 */ /* 0x000fe40007810000 */
[----:B------:R-:W-:-:S03]  /*4ba0*/  ISETP.GT.AND P4, PT, R184, 0x19, PT ;  /* 0x00000019b800780c */ /* 0x000fc60003f84270 */
[----:B------:R-:W3:Y:S01]  /*4bb0*/  MUFU.TANH R157, R157 ;  /* 0x0000009d009d7308 */ /* 0x000ee20000002400 */
[----:B----4-:R-:W-:Y:S02]  /*4bc0*/  FSEL R164, R164, -INF , P3 ;  /* 0xff800000a4a47808 */ /* 0x010fe40001800000 */
[----:B------:R-:W-:Y:S02]  /*4bd0*/  ISETP.GT.AND P3, PT, R184, 0x20, PT ;  /* 0x00000020b800780c */ /* 0x000fe40003f64270 */
[----:B-1----:R-:W-:-:S03]  /*4be0*/  FMNMX.FTZ R0, R168, R195, !PT ;  /* 0x000000c3a8007209 */ /* 0x002fc60007810000 */
[----:B------:R-:W1:Y:S01]  /*4bf0*/  MUFU.TANH R160, R160 ;  /* 0x000000a000a07308 */ /* 0x000e620000002400 */
[----:B--2---:R-:W-:Y:S02]  /*4c00*/  FSEL R161, R161, -INF , P4 ;  /* 0xff800000a1a17808 */ /* 0x004fe40002000000 */
[C---:B------:R-:W-:Y:S01]  /*4c10*/  FSETP.NEU.FTZ.AND P6, PT, R0.reuse, -INF , PT ;  /* 0xff8000000000780b */ /* 0x040fe20003fdd000 */
[----:B------:R-:W-:Y:S01]  /*4c20*/  FMUL.FTZ R166, R0, UR10 ;  /* 0x0000000a00a67c20 */ /* 0x000fe20008410000 */
[----:B------:R-:W-:-:S03]  /*4c30*/  ISETP.GT.AND P4, PT, R184, 0x21, PT ;  /* 0x00000021b800780c */ /* 0x000fc60003f84270 */
[----:B------:R-:W2:Y:S01]  /*4c40*/  MUFU.TANH R170, R170 ;  /* 0x000000aa00aa7308 */ /* 0x000ea20000002400 */
[----:B------:R-:W-:-:S05]  /*4c50*/  FSEL R166, R166, RZ, P6 ;  /* 0x000000ffa6a67208 */ /* 0x000fca0003000000 */
[--C-:B------:R-:W-:Y:S01]  /*4c60*/  FFMA.FTZ R189, R167, UR10, -R166.reuse ;  /* 0x0000000aa7bd7c23 */ /* 0x100fe200080108a6 */
[----:B------:R-:W-:Y:S01]  /*4c70*/  FMNMX.FTZ R167, R201, R162, !PT ;  /* 0x000000a2c9a77209 */ /* 0x000fe20007810000 */
[----:B------:R-:W4:Y:S01]  /*4c80*/  MUFU.TANH R172, R172 ;  /* 0x000000ac00ac7308 */ /* 0x000f220000002400 */
[--C-:B------:R-:W-:Y:S01]  /*4c90*/  FFMA.FTZ R159, R159, UR10, -R166.reuse ;  /* 0x0000000a9f9f7c23 */ /* 0x100fe200080108a6 */
[--C-:B------:R-:W-:Y:S01]  /*4ca0*/  FFMA.FTZ R169, R169, UR10, -R166.reuse ;  /* 0x0000000aa9a97c23 */ /* 0x100fe200080108a6 */
[----:B------:R-:W-:Y:S01]  /*4cb0*/  FMNMX.FTZ R168, R164, R167, !PT ;  /* 0x000000a7a4a87209 */ /* 0x000fe20007810000 */
[--C-:B------:R-:W-:Y:S01]  /*4cc0*/  FFMA.FTZ R165, R165, UR10, -R166.reuse ;  /* 0x0000000aa5a57c23 */ /* 0x100fe200080108a6 */
[----:B---3--:R-:W-:Y:S01]  /*4cd0*/  FSEL R167, R157, -INF , P3 ;  /* 0xff8000009da77808 */ /* 0x008fe20001800000 */
[--C-:B------:R-:W-:Y:S01]  /*4ce0*/  FFMA.FTZ R157, R179, UR10, -R166.reuse ;  /* 0x0000000ab39d7c23 */ /* 0x100fe200080108a6 */
[----:B------:R-:W-:Y:S01]  /*4cf0*/  FMNMX.FTZ R188, R161, R168, !PT ;  /* 0x000000a8a1bc7209 */ /* 0x000fe20007810000 */
[----:B------:R-:W3:Y:S01]  /*4d00*/  MUFU.TANH R173, R173 ;  /* 0x000000ad00ad7308 */ /* 0x000ee20000002400 */
[----:B------:R-:W-:Y:S01]  /*4d10*/  ISETP.GT.AND P3, PT, R184, 0x28, PT ;  /* 0x00000028b800780c */ /* 0x000fe20003f64270 */
[--C-:B------:R-:W-:Y:S01]  /*4d20*/  FFMA.FTZ R158, R158, UR10, -R166.reuse ;  /* 0x0000000a9e9e7c23 */ /* 0x100fe200080108a6 */
[----:B-1----:R-:W-:Y:S01]  /*4d30*/  FSEL R168, R160, -INF , P4 ;  /* 0xff800000a0a87808 */ /* 0x002fe20002000000 */
[--C-:B------:R-:W-:Y:S01]  /*4d40*/  FFMA.FTZ R160, R171, UR10, -R166.reuse ;  /* 0x0000000aaba07c23 */ /* 0x100fe200080108a6 */
[----:B------:R-:W-:Y:S01]  /*4d50*/  FMNMX.FTZ R179, R167, R188, !PT ;  /* 0x000000bca7b37209 */ /* 0x000fe20007810000 */
[--C-:B------:R-:W-:Y:S01]  /*4d60*/  FFMA.FTZ R10, R10, UR10, -R166.reuse ;  /* 0x0000000a0a0a7c23 */ /* 0x100fe200080108a6 */
[----:B------:R-:W-:Y:S01]  /*4d70*/  ISETP.GT.AND P4, PT, R184, 0x29, PT ;  /* 0x00000029b800780c */ /* 0x000fe20003f84270 */
[----:B------:R-:W1:Y:S01]  /*4d80*/  MUFU.TANH R174, R174 ;  /* 0x000000ae00ae7308 */ /* 0x000e620000002400 */
[----:B--2---:R-:W-:Y:S01]  /*4d90*/  FSEL R170, R170, -INF , P3 ;  /* 0xff800000aaaa7808 */ /* 0x004fe20001800000 */
[--C-:B------:R-:W-:Y:S01]  /*4da0*/  FFMA.FTZ R11, R11, UR10, -R166.reuse ;  /* 0x0000000a0b0b7c23 */ /* 0x100fe200080108a6 */
[----:B------:R-:W-:Y:S01]  /*4db0*/  FMNMX.FTZ R179, R168, R179, !PT ;  /* 0x000000b3a8b37209 */ /* 0x000fe20007810000 */
[--C-:B------:R-:W-:Y:S01]  /*4dc0*/  FFMA.FTZ R14, R14, UR10, -R166.reuse ;  /* 0x0000000a0e0e7c23 */ /* 0x100fe200080108a6 */
[----:B----4-:R-:W-:Y:S01]  /*4dd0*/  FSEL R171, R172, -INF , P4 ;  /* 0xff800000acab7808 */ /* 0x010fe20002000000 */
[--C-:B------:R-:W-:Y:S01]  /*4de0*/  FFMA.FTZ R13, R13, UR10, -R166.reuse ;  /* 0x0000000a0d0d7c23 */ /* 0x100fe200080108a6 */
[----:B------:R-:W-:Y:S01]  /*4df0*/  ISETP.GT.AND P3, PT, R184, 0x30, PT ;  /* 0x00000030b800780c */ /* 0x000fe20003f64270 */
[----:B------:R-:W2:Y:S01]  /*4e00*/  MUFU.TANH R176, R176 ;  /* 0x000000b000b07308 */ /* 0x000ea20000002400 */
[----:B------:R-:W-:Y:S01]  /*4e10*/  FMNMX.FTZ R172, R170, R179, !PT ;  /* 0x000000b3aaac7209 */ /* 0x000fe20007810000 */
[--C-:B------:R-:W-:Y:S01]  /*4e20*/  FFMA.FTZ R15, R15, UR10, -R166.reuse ;  /* 0x0000000a0f0f7c23 */ /* 0x100fe200080108a6 */
[----:B------:R-:W-:Y:S01]  /*4e30*/  ISETP.GT.AND P4, PT, R184, 0x31, PT ;  /* 0x00000031b800780c */ /* 0x000fe20003f84270 */
        /* <DEDUP_REMOVED lines=8> */
[----:B------:R-:W-:Y:S01]  /*4ec0*/  FFMA.FTZ R152, R152, UR10, -R166 ;  /* 0x0000000a98987c23 */ /* 0x000fe200080108a6 */
[----:B------:R-:W-:-:S02]  /*4ed0*/  FMNMX.FTZ R179, R173, R188, !PT ;  /* 0x000000bcadb37209 */ /* 0x000fc40007810000 */
[----:B------:R-:W-:Y:S01]  /*4ee0*/  ISETP.GT.AND P4, PT, R184, 0x39, PT ;  /* 0x00000039b800780c */ /* 0x000fe20003f84270 */
[----:B------:R-:W1:Y:S01]  /*4ef0*/  MUFU.TANH R178, R178 ;  /* 0x000000b200b27308 */ /* 0x000e620000002400 */
[----:B------:R-:W-:-:S07]  /*4f00*/  FMNMX.FTZ R188, R174, R179, !PT ;  /* 0x000000b3aebc7209 */ /* 0x000fce0007810000 */
[----:B------:R-:W4:Y:S08]  /*4f10*/  MUFU.TANH R181, R181 ;  /* 0x000000b500b57308 */ /* 0x000f300000002400 */
[----:B------:R5:W-:Y:S08]  /*4f20*/  MUFU.EX2 R162, R189 ;  /* 0x000000bd00a27308 */ /* 0x000bf00000000800 */
[----:B------:R-:W0:Y:S01]  /*4f30*/  MUFU.TANH R180, R180 ;  /* 0x000000b400b47308 */ /* 0x000e220000002400 */
[----:B-----5:R-:W-:Y:S01]  /*4f40*/  FFMA.FTZ R189, R175, UR10, -R166 ;  /* 0x0000000aafbd7c23 */ /* 0x020fe200080108a6 */
[----:B--2---:R-:W-:-:S02]  /*4f50*/  FSEL R175, R176, -INF , P3 ;  /* 0xff800000b0af7808 */ /* 0x004fc40001800000 */
[----:B------:R-:W-:Y:S02]  /*4f60*/  ISETP.GT.AND P3, PT, R184, 0x40, PT ;  /* 0x00000040b800780c */ /* 0x000fe40003f64270 */
[----:B---3--:R-:W-:Y:S02]  /*4f70*/  FSEL R176, R177, -INF , P4 ;  /* 0xff800000b1b07808 */ /* 0x008fe40002000000 */
[----:B------:R-:W-:Y:S01]  /*4f80*/  MUFU.TANH R183, R183 ;  /* 0x000000b700b77308 */ /* 0x000fe20000002400 */
[----:B------:R-:W-:Y:S02]  /*4f90*/  FMNMX.FTZ R179, R175, R188, !PT ;  /* 0x000000bcafb37209 */ /* 0x000fe40007810000 */
[----:B-1----:R-:W-:Y:S02]  /*4fa0*/  FSEL R177, R178, -INF , P3 ;  /* 0xff800000b2b17808 */ /* 0x002fe40001800000 */
[----:B------:R-:W-:Y:S02]  /*4fb0*/  ISETP.GT.AND P4, PT, R184, 0x41, PT ;  /* 0x00000041b800780c */ /* 0x000fe40003f84270 */
[----:B------:R-:W-:Y:S01]  /*4fc0*/  FMNMX.FTZ R178, R176, R179, !PT ;  /* 0x000000b3b0b27209 */ /* 0x000fe20007810000 */
[----:B------:R-:W1:Y:S01]  /*4fd0*/  MUFU.TANH R182, R182 ;  /* 0x000000b600b67308 */ /* 0x000e620000002400 */
[----:B------:R-:W-:-:S02]  /*4fe0*/  ISETP.GT.AND P3, PT, R184, 0x48, PT ;  /* 0x00000048b800780c */ /* 0x000fc40003f64270 */
[----:B----4-:R-:W-:Y:S02]  /*4ff0*/  FSEL R179, R181, -INF , P4 ;  /* 0xff800000b5b37808 */ /* 0x010fe40002000000 */
[----:B------:R-:W-:Y:S02]  /*5000*/  FMNMX.FTZ R178, R177, R178, !PT ;  /* 0x000000b2b1b27209 */ /* 0x000fe40007810000 */
[----:B------:R-:W-:Y:S01]  /*5010*/  ISETP.GT.AND P4, PT, R184, 0x49, PT ;  /* 0x00000049b800780c */ /* 0x000fe20003f84270 */
[----:B------:R-:W2:Y:S01]  /*5020*/  MUFU.TANH R185, R185 ;  /* 0x000000b900b97308 */ /* 0x000ea20000002400 */
[----:B0-----:R-:W-:Y:S02]  /*5030*/  FSEL R180, R180, -INF , P3 ;  /* 0xff800000b4b47808 */ /* 0x001fe40001800000 */
[----:B------:R-:W-:Y:S02]  /*5040*/  FMNMX.FTZ R181, R179, R178, !PT ;  /* 0x000000b2b3b57209 */ /* 0x000fe40007810000 */
[----:B------:R-:W-:-:S02]  /*5050*/  ISETP.GT.AND P3, PT, R184, 0x50, PT ;  /* 0x00000050b800780c */ /* 0x000fc40003f64270 */
[----:B------:R-:W-:Y:S01]  /*5060*/  FMNMX.FTZ R188, R180, R181, !PT ;  /* 0x000000b5b4bc7209 */ /* 0x000fe20007810000 */
[----:B------:R-:W0:Y:S01]  /*5070*/  MUFU.TANH R186, R186 ;  /* 0x000000ba00ba7308 */ /* 0x000e220000002400 */
[----:B-1----:R-:W-:Y:S02]  /*5080*/  FSEL R181, R182, -INF , P3 ;  /* 0xff800000b6b57808 */ /* 0x002fe40001800000 */
[----:B------:R-:W-:-:S05]  /*5090*/  ISETP.GT.AND P3, PT, R184, 0x58, PT ;  /* 0x00000058b800780c */ /* 0x000fca0003f64270 */
[----:B------:R1:W-:Y:S08]  /*50a0*/  MUFU.EX2 R172, R189 ;  /* 0x000000bd00ac7308 */ /* 0x0003f00000000800 */
[----:B------:R-:W3:Y:S01]  /*50b0*/  MUFU.TANH R187, R187 ;  /* 0x000000bb00bb7308 */ /* 0x000ee20000002400 */
[----:B-1----:R-:W-:Y:S01]  /*50c0*/  FFMA.FTZ R189, R163, UR10, -R166 ;  /* 0x0000000aa3bd7c23 */ /* 0x002fe200080108a6 */
[----:B------:R-:W-:-:S02]  /*50d0*/  FSEL R163, R183, -INF , P4 ;  /* 0xff800000b7a37808 */ /* 0x000fc40002000000 */
[C---:B------:R-:W-:Y:S02]  /*50e0*/  ISETP.GT.AND P4, PT, R184.reuse, 0x51, PT ;  /* 0x00000051b800780c */ /* 0x040fe40003f84270 */
[----:B------:R-:W-:Y:S02]  /*50f0*/  FMNMX.FTZ R188, R163, R188, !PT ;  /* 0x000000bca3bc7209 */ /* 0x000fe40007810000 */
[----:B--2---:R-:W-:Y:S01]  /*5100*/  FSEL R182, R185, -INF , P4 ;  /* 0xff800000b9b67808 */ /* 0x004fe20002000000 */
[----:B------:R1:W-:Y:S01]  /*5110*/  MUFU.EX2 R178, R189 ;  /* 0x000000bd00b27308 */ /* 0x0003e20000000800 */
[----:B------:R-:W-:Y:S02]  /*5120*/  FMNMX.FTZ R183, R181, R188, !PT ;  /* 0x000000bcb5b77209 */ /* 0x000fe40007810000 */
[----:B------:R-:W-:Y:S02]  /*5130*/  ISETP.GT.AND P4, PT, R184, 0x59, PT ;  /* 0x00000059b800780c */ /* 0x000fe40003f84270 */
[----:B0-----:R-:W-:-:S02]  /*5140*/  FSEL R184, R186, -INF , P3 ;  /* 0xff800000bab87808 */ /* 0x001fc40001800000 */
[----:B------:R-:W-:Y:S01]  /*5150*/  FMNMX.FTZ R185, R182, R183, !PT ;  /* 0x000000b7b6b97209 */ /* 0x000fe20007810000 */
[----:B------:R-:W-:Y:S01]  /*5160*/  MUFU.EX2 R159, R159 ;  /* 0x0000009f009f7308 */ /* 0x000fe20000000800 */
[----:B---3--:R-:W-:Y:S01]  /*5170*/  FSEL R186, R187, -INF , P4 ;  /* 0xff800000bbba7808 */ /* 0x008fe20002000000 */
[--C-:B-1----:R-:W-:Y:S01]  /*5180*/  FFMA.FTZ R189, R156, UR10, -R166.reuse ;  /* 0x0000000a9cbd7c23 */ /* 0x102fe200080108a6 */
[----:B------:R-:W-:Y:S01]  /*5190*/  FMNMX.FTZ R185, R184, R185, !PT ;  /* 0x000000b9b8b97209 */ /* 0x000fe20007810000 */
[--C-:B------:R-:W-:Y:S01]  /*51a0*/  FFMA.FTZ R156, R155, UR10, -R166.reuse ;  /* 0x0000000a9b9c7c23 */ /* 0x100fe200080108a6 */
[--C-:B------:R-:W-:Y:S02]  /*51b0*/  FFMA.FTZ R187, R3, UR10, -R166.reuse ;  /* 0x0000000a03bb7c23 */ /* 0x100fe400080108a6 */
[----:B------:R-:W-:Y:S01]  /*51c0*/  FMNMX.FTZ R155, R186, R185, !PT ;  /* 0x000000b9ba9b7209 */ /* 0x000fe20007810000 */
[--C-:B------:R-:W-:Y:S01]  /*51d0*/  FFMA.FTZ R185, R12, UR10, -R166.reuse ;  /* 0x0000000a0cb97c23 */ /* 0x100fe200080108a6 */
[--C-:B------:R-:W-:Y:S01]  /*51e0*/  FFMA.FTZ R12, R9, UR10, -R166.reuse ;  /* 0x0000000a090c7c23 */ /* 0x100fe200080108a6 */
[----:B------:R-:W-:Y:S02]  /*51f0*/  MUFU.EX2 R157, R157 ;  /* 0x0000009d009d7308 */ /* 0x000fe40000000800 */
[----:B------:R-:W0:Y:S06]  /*5200*/  SHFL.BFLY PT, R188, R155, 0x2, 0x1f ;  /* 0x0c401f009bbc7f89 */ /* 0x000e2c00000e0000 */
[----:B------:R1:W-:Y:S08]  /*5210*/  MUFU.EX2 R183, R189 ;  /* 0x000000bd00b77308 */ /* 0x0003f00000000800 */
[----:B------:R-:W-:Y:S01]  /*5220*/  MUFU.EX2 R160, R160 ;  /* 0x000000a000a07308 */ /* 0x000fe20000000800 */
[----:B-1----:R-:W-:-:S07]  /*5230*/  FFMA.FTZ R189, R153, UR10, -R166 ;  /* 0x0000000a99bd7c23 */ /* 0x002fce00080108a6 */
[----:B------:R-:W-:Y:S01]  /*5240*/  MUFU.EX2 R169, R169 ;  /* 0x000000a900a97308 */ /* 0x000fe20000000800 */
[----:B0-----:R-:W-:-:S05]  /*5250*/  FMNMX.FTZ R188, R155, R188, !PT ;  /* 0x000000bc9bbc7209 */ /* 0x001fca0007810000 */
[----:B------:R-:W0:Y:S02]  /*5260*/  SHFL.BFLY PT, R3, R188, 0x1, 0x1f ;  /* 0x0c201f00bc037f89 */ /* 0x000e2400000e0000 */
[----:B------:R-:W-:Y:S08]  /*5270*/  MUFU.EX2 R165, R165 ;  /* 0x000000a500a57308 */ /* 0x000ff00000000800 */
[----:B------:R-:W-:Y:S08]  /*5280*/  MUFU.EX2 R158, R158 ;  /* 0x0000009e009e7308 */ /* 0x000ff00000000800 */
[----:B------:R-:W-:Y:S01]  /*5290*/  MUFU.EX2 R156, R156 ;  /* 0x0000009c009c7308 */ /* 0x000fe20000000800 */
[----:B0-----:R-:W-:-:S07]  /*52a0*/  FMNMX.FTZ R3, R188, R3, !PT ;  /* 0x00000003bc037209 */ /* 0x001fce0007810000 */
[----:B------:R-:W-:Y:S01]  /*52b0*/  MUFU.EX2 R185, R185 ;  /* 0x000000b900b97308 */ /* 0x000fe20000000800 */
[----:B------:R-:W-:Y:S02]  /*52c0*/  FSEL R188, R0, RZ, P6 ;  /* 0x000000ff00bc7208 */ /* 0x000fe40003000000 */
[C---:B------:R-:W-:Y:S01]  /*52d0*/  FSETP.NEU.FTZ.AND P3, PT, R3.reuse, -INF , PT ;  /* 0xff8000000300780b */ /* 0x040fe20003f7d000 */
[C---:B------:R-:W-:Y:S02]  /*52e0*/  FMUL.FTZ R196, R3.reuse, UR10 ;  /* 0x0000000a03c47c20 */ /* 0x040fe40008410000 */
[----:B------:R-:W-:Y:S01]  /*52f0*/  FADD.FTZ R188, -R188, R7 ;  /* 0x00000007bcbc7221 */ /* 0x000fe20000010100 */
[----:B------:R-:W-:Y:S01]  /*5300*/  FSEL R9, R3, RZ, P3 ;  /* 0x000000ff03097208 */ /* 0x000fe20001800000 */
[----:B------:R-:W-:Y:S01]  /*5310*/  MUFU.EX2 R10, R10 ;  /* 0x0000000a000a7308 */ /* 0x000fe20000000800 */
[----:B------:R-:W-:Y:S01]  /*5320*/  FSEL R196, R196, RZ, P3 ;  /* 0x000000ffc4c47208 */ /* 0x000fe20001800000 */
[----:B------:R-:W-:-:S02]  /*5330*/  FMUL.FTZ R188, R188, UR10 ;  /* 0x0000000abcbc7c20 */ /* 0x000fc40008410000 */
[----:B------:R-:W-:Y:S02]  /*5340*/  FADD.FTZ R9, -R9, R8 ;  /* 0x0000000809097221 */ /* 0x000fe40000010100 */
[--C-:B------:R-:W-:Y:S01]  /*5350*/  FFMA.FTZ R191, R213, UR10, -R196.reuse ;  /* 0x0000000ad5bf7c23 */ /* 0x100fe200080108c4 */
[--C-:B------:R-:W-:Y:S01]  /*5360*/  FFMA.FTZ R166, R215, UR10, -R196.reuse ;  /* 0x0000000ad7a67c23 */ /* 0x100fe200080108c4 */
[----:B------:R-:W0:Y:S01]  /*5370*/  MUFU.EX2 R188, R188 ;  /* 0x000000bc00bc7308 */ /* 0x000e220000000800 */
[----:B------:R-:W-:Y:S01]  /*5380*/  FMUL.FTZ R8, R9, UR10 ;  /* 0x0000000a09087c20 */ /* 0x000fe20008410000 */
        /* <DEDUP_REMOVED lines=14> */
[----:B------:R-:W1:Y:S01]  /*5470*/  MUFU.EX2 R8, R8 ;  /* 0x0000000800087308 */ /* 0x000e620000000800 */
[----:B0-----:R-:W-:Y:S01]  /*5480*/  FFMA.FTZ R9, R188, R4, R159 ;  /* 0x00000004bc097223 */ /* 0x001fe2000001009f */
[--C-:B------:R-:W-:Y:S01]  /*5490*/  FFMA.FTZ R182, R182, UR10, -R196.reuse ;  /* 0x0000000ab6b67c23 */ /* 0x100fe200080108c4 */
[--C-:B------:R-:W-:Y:S01]  /*54a0*/  FFMA.FTZ R184, R184, UR10, -R196.reuse ;  /* 0x0000000ab8b87c23 */ /* 0x100fe200080108c4 */
[----:B------:R-:W-:Y:S01]  /*54b0*/  FFMA.FTZ R186, R186, UR10, -R196 ;  /* 0x0000000ababa7c23 */ /* 0x000fe200080108c4 */
        /* <DEDUP_REMOVED lines=36> */
[----:B----4-:R-:W-:Y:S01]  /*5700*/  FADD.FTZ R153, R160, R9 ;  /* 0x00000009a0997221 */ /* 0x010fe20000010000 */
[----:B-1----:R-:W-:Y:S01]  /*5710*/  FFMA.FTZ R9, R8, R5, R191 ;  /* 0x0000000508097223 */ /* 0x002fe200000100bf */
[----:B------:R-:W-:Y:S01]  /*5720*/  FFMA.FTZ R5, R175, UR10, -R196 ;  /* 0x0000000aaf057c23 */ /* 0x000fe200080108c4 */
[-C--:B------:R-:W-:Y:S01]  /*5730*/  FMUL.FTZ R83, R83, R188.reuse ;  /* 0x000000bc53537220 */ /* 0x080fe20000410000 */
[----:B------:R-:W-:Y:S01]  /*5740*/  FADD.FTZ R4, R172, R153 ;  /* 0x00000099ac047221 */ /* 0x000fe20000010000 */
[----:B0-----:R-:W-:Y:S01]  /*5750*/  FADD.FTZ R153, R166, R9 ;  /* 0x00000009a6997221 */ /* 0x001fe20000010000 */
[----:B------:R-:W-:Y:S01]  /*5760*/  IADD3 R9, -R216, 0xb, RZ ;  /* 0x0000000bd8097810 */ /* 0x000fe20007ffe1ff */
[----:B------:R-:W0:Y:S01]  /*5770*/  MUFU.EX2 R195, R195 ;  /* 0x000000c300c37308 */ /* 0x000e220000000800 */
[----:B------:R-:W-:Y:S01]  /*5780*/  FADD.FTZ R174, R169, R4 ;  /* 0x00000004a9ae7221 */ /* 0x000fe20000010000 */
[----:B--2---:R-:W-:Y:S01]  /*5790*/  FADD.FTZ R4, R190, R153 ;  /* 0x00000099be047221 */ /* 0x004fe20000010000 */
[-C--:B------:R-:W-:Y:S01]  /*57a0*/  FMUL.FTZ R86, R86, R188.reuse ;  /* 0x000000bc56567220 */ /* 0x080fe20000410000 */
[-C--:B------:R-:W-:Y:S01]  /*57b0*/  FMUL.FTZ R87, R87, R188.reuse ;  /* 0x000000bc57577220 */ /* 0x080fe20000410000 */
[----:B------:R-:W-:Y:S01]  /*57c0*/  FADD.FTZ R155, R165, R174 ;  /* 0x000000aea59b7221 */ /* 0x000fe20000010000 */
[----:B---3--:R-:W-:Y:S01]  /*57d0*/  FADD.FTZ R153, R193, R4 ;  /* 0x00000004c1997221 */ /* 0x008fe20000010000 */
[----:B------:R-:W-:Y:S01]  /*57e0*/  @!P2 VIADD R4, R199, 0x22840 ;  /* 0x00022840c704a836 */ /* 0x000fe20000000000 */
[----:B------:R-:W1:Y:S01]  /*57f0*/  MUFU.EX2 R164, R164 ;  /* 0x000000a400a47308 */ /* 0x000e620000000800 */
[----:B------:R-:W-:Y:S01]  /*5800*/  FADD.FTZ R155, R178, R155 ;  /* 0x0000009bb29b7221 */ /* 0x000fe20000010000 */
[----:B-----5:R-:W-:Y:S01]  /*5810*/  FADD.FTZ R198, R192, R153 ;  /* 0x00000099c0c67221 */ /* 0x020fe20000010000 */
[----:B------:R-:W-:Y:S01]  /*5820*/  FFMA.FTZ R174, R176, UR10, -R196 ;  /* 0x0000000ab0ae7c23 */ /* 0x000fe200080108c4 */
[----:B------:R-:W-:Y:S01]  /*5830*/  @!P2 PRMT R4, RZ, 0x654, R4 ;  /* 0x00000654ff04a816 */ /* 0x000fe20000000004 */
[----:B------:R-:W-:Y:S01]  /*5840*/  FADD.FTZ R202, R158, R155 ;  /* 0x0000009b9eca7221 */ /* 0x000fe20000010000 */
[----:B------:R2:W-:Y:S06]  /*5850*/  BAR.ARV R9, 0x100 ;  /* 0x000400090000751d */ /* 0x0005ec0000002000 */
[----:B------:R-:W3:Y:S01]  /*5860*/  MUFU.EX2 R197, R197 ;  /* 0x000000c500c57308 */ /* 0x000ee20000000800 */
[----:B0-----:R-:W-:Y:S01]  /*5870*/  FADD.FTZ R153, R195, R198 ;  /* 0x000000c6c3997221 */ /* 0x001fe20000010000 */
[----:B------:R-:W-:Y:S01]  /*5880*/  FADD.FTZ R155, R183, R202 ;  /* 0x000000cab79b7221 */ /* 0x000fe20000010000 */
[----:B------:R0:W-:Y:S01]  /*5890*/  @!P2 SYNCS.ARRIVE.TRANS64.RED.A1T0 RZ, [R4+URZ], RZ ;  /* 0x000000ff04ffa9a7 */ /* 0x0001e2000810043f */
[--C-:B------:R-:W-:Y:S01]  /*58a0*/  FFMA.FTZ R176, R177, UR10, -R196.reuse ;  /* 0x0000000ab1b07c23 */ /* 0x100fe200080108c4 */
[----:B-1----:R-:W-:Y:S01]  /*58b0*/  FADD.FTZ R198, R164, R153 ;  /* 0x00000099a4c67221 */ /* 0x002fe20000010000 */
[----:B------:R-:W-:Y:S01]  /*58c0*/  FADD.FTZ R202, R156, R155 ;  /* 0x0000009b9cca7221 */ /* 0x000fe20000010000 */
[--C-:B------:R-:W-:Y:S01]  /*58d0*/  FFMA.FTZ R177, R179, UR10, -R196.reuse ;  /* 0x0000000ab3b17c23 */ /* 0x100fe200080108c4 */
[----:B------:R-:W0:Y:S01]  /*58e0*/  MUFU.EX2 R194, R194 ;  /* 0x000000c200c27308 */ /* 0x000e220000000800 */
[----:B------:R-:W-:Y:S01]  /*58f0*/  FFMA.FTZ R179, R180, UR10, -R196 ;  /* 0x0000000ab4b37c23 */ /* 0x000fe200080108c4 */
[----:B------:R-:W-:Y:S01]  /*5900*/  FADD.FTZ R155, R185, R202 ;  /* 0x000000cab99b7221 */ /* 0x000fe20000010000 */
[----:B------:R-:W-:Y:S01]  /*5910*/  FFMA.FTZ R180, R163, UR10, -R196 ;  /* 0x0000000aa3b47c23 */ /* 0x000fe200080108c4 */
[-C--:B------:R-:W-:Y:S01]  /*5920*/  FMUL.FTZ R90, R90, R188.reuse ;  /* 0x000000bc5a5a7220 */ /* 0x080fe20000410000 */
[-C--:B------:R-:W-:Y:S01]  /*5930*/  FMUL.FTZ R91, R91, R188.reuse ;  /* 0x000000bc5b5b7220 */ /* 0x080fe20000410000 */
[-C--:B------:R-:W-:Y:S01]  /*5940*/  FMUL.FTZ R94, R94, R188.reuse ;  /* 0x000000bc5e5e7220 */ /* 0x080fe20000410000 */
[-C--:B------:R-:W-:Y:S01]  /*5950*/  FMUL.FTZ R95, R95, R188.reuse ;  /* 0x000000bc5f5f7220 */ /* 0x080fe20000410000 */
[----:B------:R-:W1:Y:S01]  /*5960*/  MUFU.EX2 R187, R187 ;  /* 0x000000bb00bb7308 */ /* 0x000e620000000800 */
[----:B---3--:R-:W-:Y:S01]  /*5970*/  FADD.FTZ R153, R197, R198 ;  /* 0x000000c6c5997221 */ /* 0x008fe20000010000 */
[----:B------:R-:W-:Y:S01]  /*5980*/  FADD.FTZ R198, R10, R155 ;  /* 0x0000009b0ac67221 */ /* 0x000fe20000010000 */
        /* <DEDUP_REMOVED lines=23> */
[----:B------:R-:W-:Y:S01]  /*5b00*/  F2FP.BF16.F32.PACK_AB R153, R162, R159 ;  /* 0x0000009fa299723e */ /* 0x000fe200000010ff */
[-C--:B------:R-:W-:Y:S01]  /*5b10*/  FMUL.FTZ R130, R130, R188.reuse ;  /* 0x000000bc82827220 */ /* 0x080fe20000410000 */
[----:B------:R-:W-:Y:S01]  /*5b20*/  F2FP.BF16.F32.PACK_AB R159, R178, R165 ;  /* 0x000000a5b29f723e */ /* 0x000fe200000010ff */
        /* <DEDUP_REMOVED lines=14> */
[----:B------:R-:W-:Y:S01]  /*5c10*/  FMUL.FTZ R151, R151, R188 ;  /* 0x000000bc97977220 */ /* 0x000fe20000410000 */
        /* <DEDUP_REMOVED lines=14> */
[----:B------:R-:W-:Y:S01]  /*5d00*/  F2FP.BF16.F32.PACK_AB R155, R160, R157 ;  /* 0x0000009da09b723e */ /* 0x000fe200000010ff */
[----:B------:R-:W-:Y:S01]  /*5d10*/  FMUL.FTZ R44, R44, R8 ;  /* 0x000000082c2c7220 */ /* 0x000fe20000410000 */
[----:B------:R-:W-:Y:S01]  /*5d20*/  F2FP.BF16.F32.PACK_AB R157, R169, R172 ;  /* 0x000000aca99d723e */ /* 0x000fe200000010ff */
[----:B------:R-:W-:Y:S01]  /*5d30*/  FMUL.FTZ R45, R45, R8 ;  /* 0x000000082d2d7220 */ /* 0x000fe20000410000 */
[----:B------:R-:W-:Y:S01]  /*5d40*/  F2FP.BF16.F32.PACK_AB R160, R7, R194 ;  /* 0x000000c207a0723e */ /* 0x000fe200000010ff */
[----:B------:R-:W-:Y:S01]  /*5d50*/  FMUL.FTZ R48, R48, R8 ;  /* 0x0000000830307220 */ /* 0x000fe20000410000 */
[----:B------:R-:W0:Y:S01]  /*5d60*/  MUFU.EX2 R13, R13 ;  /* 0x0000000d000d7308 */ /* 0x000e220000000800 */
[----:B-1----:R-:W-:Y:S01]  /*5d70*/  FADD.FTZ R162, R14, R161 ;  /* 0x000000a10ea27221 */ /* 0x002fe20000010000 */
[----:B------:R-:W-:Y:S01]  /*5d80*/  F2FP.BF16.F32.PACK_AB R161, R183, R158 ;  /* 0x0000009eb7a1723e */ /* 0x000fe200000010ff */
        /* <DEDUP_REMOVED lines=30> */
[----:B---3--:R-:W-:Y:S01]  /*5f70*/  FADD.FTZ R165, R15, R162 ;  /* 0x000000a20fa57221 */ /* 0x008fe20000010000 */
[----:B------:R-:W-:Y:S01]  /*5f80*/  F2FP.BF16.F32.PACK_AB R162, R201, R168 ;  /* 0x000000a8c9a2723e */ /* 0x000fe200000010ff */
[-C--:B------:R-:W-:Y:S01]  /*5f90*/  FMUL.FTZ R96, R96, R8.reuse ;  /* 0x0000000860607220 */ /* 0x080fe20000410000 */
[-C--:B------:R-:W-:Y:S01]  /*5fa0*/  FMUL.FTZ R97, R97, R8.reuse ;  /* 0x0000000861617220 */ /* 0x080fe20000410000 */
[-C--:B------:R-:W-:Y:S01]  /*5fb0*/  FMUL.FTZ R100, R100, R8.reuse ;  /* 0x0000000864647220 */ /* 0x080fe20000410000 */
[-C--:B------:R-:W-:Y:S01]  /*5fc0*/  FMUL.FTZ R101, R101, R8.reuse ;  /* 0x0000000865657220 */ /* 0x080fe20000410000 */
[----:B------:R-:W-:Y:S01]  /*5fd0*/  FMUL.FTZ R104, R104, R8 ;  /* 0x0000000868687220 */ /* 0x000fe20000410000 */
[----:B------:R-:W3:Y:S01]  /*5fe0*/  MUFU.EX2 R176, R176 ;  /* 0x000000b000b07308 */ /* 0x000ee20000000800 */
[----:B0-----:R-:W-:Y:S01]  /*5ff0*/  FADD.FTZ R167, R174, R163 ;  /* 0x000000a3aea77221 */ /* 0x001fe20000010000 */
[----:B------:R-:W-:Y:S01]  /*6000*/  F2FP.BF16.F32.PACK_AB R163, R185, R156 ;  /* 0x0000009cb9a3723e */ /* 0x000fe200000010ff */
[----:B------:R-:W-:Y:S01]  /*6010*/  FMUL.FTZ R105, R105, R8 ;  /* 0x0000000869697220 */ /* 0x000fe20000410000 */
[----:B------:R-:W-:Y:S01]  /*6020*/  F2FP.BF16.F32.PACK_AB R156, R195, R192 ;  /* 0x000000c0c39c723e */ /* 0x000fe200000010ff */
[-C--:B------:R-:W-:Y:S01]  /*6030*/  FMUL.FTZ R108, R108, R8.reuse ;  /* 0x000000086c6c7220 */ /* 0x080fe20000410000 */
[-C--:B------:R-:W-:Y:S01]  /*6040*/  FMUL.FTZ R109, R109, R8.reuse ;  /* 0x000000086d6d7220 */ /* 0x080fe20000410000 */
[----:B------:R-:W-:Y:S01]  /*6050*/  FMUL.FTZ R112, R112, R8 ;  /* 0x0000000870707220 */ /* 0x000fe20000410000 */
[----:B------:R-:W0:Y:S01]  /*6060*/  MUFU.EX2 R21, R21 ;  /* 0x0000001500157308 */ /* 0x000e220000000800 */
[C---:B-1----:R-:W-:Y:S01]  /*6070*/  FADD.FTZ R158, R20.reuse, R165 ;  /* 0x000000a5149e7221 */ /* 0x042fe20000010000 */
[----:B------:R-:W-:Y:S01]  /*6080*/  F2FP.BF16.F32.PACK_AB R165, R187, R10 ;  /* 0x0000000abba5723e */ /* 0x000fe200000010ff */
[-C--:B------:R-:W-:Y:S01]  /*6090*/  FMUL.FTZ R113, R113, R8.reuse ;  /* 0x0000000871717220 */ /* 0x080fe20000410000 */
[----:B------:R-:W-:Y:S01]  /*60a0*/  F2FP.BF16.F32.PACK_AB R171, R20, R15 ;  /* 0x0000000f14ab723e */ /* 0x000fe200000010ff */
        /* <DEDUP_REMOVED lines=24> */
[-C--:B------:R-:W-:Y:S01]  /*6230*/  FMUL.FTZ R144, R144, R8.reuse ;  /* 0x0000000890907220 */ /* 0x080fe20000410000 */
[-C--:B------:R-:W-:Y:S01]  /*6240*/  FMUL.FTZ R145, R145, R8.reuse ;  /* 0x0000000891917220 */ /* 0x080fe20000410000 */
[----:B------:R-:W-:Y:S01]  /*6250*/  FMUL.FTZ R148, R148, R8 ;  /* 0x0000000894947220 */ /* 0x000fe20000410000 */
[----:B------:R-:W1:Y:S01]  /*6260*/  MUFU.EX2 R152, R152 ;  /* 0x0000009800987308 */ /* 0x000e620000000800 */
[C---:B---3--:R-:W-:Y:S01]  /*6270*/  FADD.FTZ R11, R154.reuse, R169 ;  /* 0x000000a99a0b7221 */ /* 0x048fe20000010000 */
[----:B------:R-:W-:Y:S01]  /*6280*/  F2FP.BF16.F32.PACK_AB R169, R13, R14 ;  /* 0x0000000e0da9723e */ /* 0x000fe200000010ff */
[----:B------:R-:W-:Y:S01]  /*6290*/  FMUL.FTZ R149, R149, R8 ;  /* 0x0000000895957220 */ /* 0x000fe20000410000 */
[----:B------:R-:W-:-:S02]  /*62a0*/  F2FP.BF16.F32.PACK_AB R173, R154, R21 ;  /* 0x000000159aad723e */ /* 0x000fc400000010ff */
[----:B------:R-:W-:Y:S02]  /*62b0*/  F2FP.BF16.F32.PACK_AB R154, R193, R190 ;  /* 0x000000bec19a723e */ /* 0x000fe400000010ff */
        /* <DEDUP_REMOVED lines=13> */
[----:B---3--:R-:W-:Y:S01]  /*6390*/  FADD.FTZ R10, R184, R13 ;  /* 0x0000000db80a7221 */ /* 0x008fe20000010000 */
[C---:B0-----:R-:W-:Y:S01]  /*63a0*/  F2FP.BF16.F32.PACK_AB R175, R189.reuse, R152 ;  /* 0x00000098bdaf723e */ /* 0x041fe200000010ff */
[----:B------:R-:W-:Y:S01]  /*63b0*/  FADD.FTZ R4, R189, R4 ;  /* 0x00000004bd047221 */ /* 0x000fe20000010000 */
[----:B------:R-:W-:Y:S02]  /*63c0*/  F2FP.BF16.F32.PACK_AB R152, R166, R191 ;  /* 0x000000bfa698723e */ /* 0x000fe400000010ff */
[----:B------:R-:W-:Y:S01]  /*63d0*/  F2FP.BF16.F32.PACK_AB R166, R174, R5 ;  /* 0x00000005aea6723e */ /* 0x000fe200000010ff */
[C---:B-1----:R-:W-:Y:S01]  /*63e0*/  FADD.FTZ R5, R11.reuse, R10 ;  /* 0x0000000a0b057221 */ /* 0x042fe20000010000 */
[----:B------:R-:W-:Y:S01]  /*63f0*/  F2FP.BF16.F32.PACK_AB R174, R11, R184 ;  /* 0x000000b80bae723e */ /* 0x000fe200000010ff */
[----:B--2---:R-:W-:Y:S06]  /*6400*/  @!P0 BRA `(.L_x_4166) ;  /* 0x0000000000048947 */ /* 0x004fec0003800000 */
[----:B------:R-:W-:Y:S01]  /*6410*/  BPT.TRAP 0x1 ;  /* 0x000000040000795c */ /* 0x000fe20000300000 */
.L_x_4166:
[----:B------:R0:W1:Y:S01]  /*6420*/  SYNCS.PHASECHK.TRANS64.TRYWAIT P3, [UR27+0x22850], R6 ;  /* 0x02285006ff0075a7 */ /* 0x000062000806015b */
[----:B------:R-:W-:Y:S05]  /*6430*/  @!P0 BRA `(.L_x_4167) ;  /* 0x0000000000048947 */ /* 0x000fea0003800000 */
[----:B------:R-:W-:Y:S01]  /*6440*/  BPT.TRAP 0x1 ;  /* 0x000000040000795c */ /* 0x000fe20000300000 */
.L_x_4167:
[----:B-1----:R-:W-:Y:S05]  /*6450*/  @P3 BRA `(.L_x_4168) ;  /* 0x0000000000083947 */ /* 0x002fea0003800000 */
[----:B------:R-:W1:Y:S02]  /*6460*/  SYNCS.PHASECHK.TRANS64.TRYWAIT P3, [UR27+0x22850], R6 ;  /* 0x02285006ff0075a7 */ /* 0x000e64000806015b */
[----:B-1----:R-:W-:Y:S05]  /*6470*/  @!P3 BRA `(.L_x_4169) ;  /* 0x000000a000c8b947 */ /* 0x002fea0003800000 */
.L_x_4168:
[----:B------:R-:W2:Y:S01]  /*6480*/  S2R R7, SR_TID.X ;  /* 0x0000000000077919 */ /* 0x000ea20000002100 */
[----:B------:R-:W-:Y:S01]  /*6490*/  UIMAD UR11, UR36, 0xc00, UR21 ;  /* 0x00000c00240b78a4 */ /* 0x000fe2000f8e0215 */
[----:B-1----:R-:W-:Y:S01]  /*64a0*/  @!P2 VIADD R199, R199, 0x22860 ;  /* 0x00022860c7c7a836 */ /* 0x002fe20000000000 */
[----:B------:R-:W-:Y:S01]  /*64b0*/  UMOV UR7, 0x40000040 ;  /* 0x4000004000077882 */ /* 0x000fe20000000000 */
[----:B------:R-:W-:Y:S01]  /*64c0*/  UISETP.GT.AND UP1, UPT, UR23, UR22, UPT ;  /* 0x000000161700728c */ /* 0x000fe2000bf24270 */
[----:B------:R-:W-:Y:S01]  /*64d0*/  IMAD.MOV.U32 R8, RZ, RZ, R3 ;  /* 0x000000ffff087224 */ /* 0x000fe200078e0003 */
[----:B------:R-:W-:Y:S01]  /*64e0*/  UIADD3 UR23, UR23, -0x1, URZ ;  /* 0xffffffff17177890 */ /* 0x000fe2000fffe03f */
[----:B------:R-:W-:Y:S01]  /*64f0*/  @!P2 PRMT R199, RZ, 0x654, R199 ;  /* 0x00000654ffc7a816 */ /* 0x000fe200000000c7 */
[----:B------:R-:W-:Y:S02]  /*6500*/  UMOV UR6, UR11 ;  /* 0x0000000b00067c82 */ /* 0x000fe40008000000 */
[----:B------:R-:W-:-:S02]  /*6510*/  PLOP3.LUT P3, PT, PT, PT, UP1, 0x80, 0x0 ;  /* 0x000000000000781c */ /* 0x000fc40003f6f018 */
        /* <DEDUP_REMOVED lines=39> */
.L_x_4161:
[----:B------:R-:W-:-:S13]  /*6790*/  ISETP.LE.AND P1, PT, RZ, UR23, PT ;  /* 0x00000017ff007c0c */ /* 0x000fda000bf23270 */
[----:B------:R-:W-:Y:S05]  /*67a0*/  @!P1 BRA `(.L_x_4171) ;  /* 0x0000002000d09947 */ /* 0x000fea0003800000 */
[----:B------:R-:W-:Y:S01]  /*67b0*/  IMAD.MOV.U32 R7, RZ, RZ, R0 ;  /* 0x000000ffff077224 */ /* 0x000fe200078e0000 */
[----:B------:R-:W-:Y:S01]  /*67c0*/  ULDC UR25, c[0x0][0x9d8] ;  /* 0x0002760000197ab9 */ /* 0x000fe20000000800 */
[----:B------:R-:W-:Y:S01]  /*67d0*/  IMAD.MOV.U32 R8, RZ, RZ, R3 ;  /* 0x000000ffff087224 */ /* 0x000fe200078e0003 */
[----:B------:R-:W-:-:S06]  /*67e0*/  ULDC UR22, c[0x0][0x988] ;  /* 0x0002620000167ab9 */ /* 0x000fcc0000000800 */
.L_x_4180:
[----:B------:R-:W-:-:S04]  /*67f0*/  UIADD3 UR36, UR36, 0x1, URZ ;  /* 0x0000000124247890 */ /* 0x000fc8000fffe03f */
[----:B------:R-:W-:-:S04]  /*6800*/  UISETP.NE.AND UP0, UPT, UR36, 0x2, UPT ;  /* 0x000000022400788c */ /* 0x000fc8000bf05270 */
[----:B------:R-:W-:Y:S02]  /*6810*/  USEL UR6, URZ, 0x1, UP0 ;  /* 0x000000013f067887 */ /* 0x000fe40008000000 */
[----:B------:R-:W-:Y:S02]  /*6820*/  USEL UR36, UR36, URZ, UP0 ;  /* 0x0000003f24247287 */ /* 0x000fe40008000000 */
[----:B------:R-:W-:Y:S01]  /*6830*/  ULOP3.LUT UR37, UR37, UR6, URZ, 0x3c, !UPT ;  /* 0x0000000625257292 */ /* 0x000fe2000f8e3c3f */
[----:B-1----:R-:W-:Y:S11]  /*6840*/  @!P0 BRA `(.L_x_4172) ;  /* 0x0000000000048947 */ /* 0x002ff60003800000 */
[----:B------:R-:W-:Y:S01]  /*6850*/  BPT.TRAP 0x1 ;  /* 0x000000040000795c */ /* 0x000fe20000300000 */
.L_x_4172:
[----:B------:R-:W1:Y:S01]  /*6860*/  S2UR UR7, SR_CgaCtaId ;  /* 0x00000000000779c3 */ /* 0x000e620000008800 */
[----:B------:R-:W-:Y:S01]  /*6870*/  UMOV UR6, 0x400 ;  /* 0x0000040000067882 */ /* 0x000fe20000000000 */
[----:B0-----:R-:W-:-:S05]  /*6880*/  IMAD.U32 R6, RZ, RZ, UR37 ;  /* 0x00000025ff067e24 */ /* 0x001fca000f8e00ff */
[----:B------:R-:W-:Y:S01]  /*6890*/  SHF.L.U32 R6, R6, 0x1f, RZ ;  /* 0x0000001f06067819 */ /* 0x000fe200000006ff */
[----:B-1----:R-:W-:-:S04]  /*68a0*/  ULEA UR6, UR7, UR6, 0x18 ;  /* 0x0000000607067291 */ /* 0x002fc8000f8ec03f */
[----:B------:R-:W-:-:S09]  /*68b0*/  ULEA UR24, UR36, UR6, 0x3 ;  /* 0x0000000624187291 */ /* 0x000fd2000f8e183f */
[----:B------:R0:W1:Y:S01]  /*68c0*/  SYNCS.PHASECHK.TRANS64.TRYWAIT P1, [UR24+0x22830], R6 ;  /* 0x02283006ff0075a7 */ /* 0x0000620008020158 */
[----:B------:R-:W-:Y:S05]  /*68d0*/  @!P0 BRA `(.L_x_4173) ;  /* 0x0000000000048947 */ /* 0x000fea0003800000 */
[----:B------:R-:W-:Y:S01]  /*68e0*/  BPT.TRAP 0x1 ;  /* 0x000000040000795c */ /* 0x000fe20000300000 */
.L_x_4173:
[----:B-1----:R-:W-:Y:S05]  /*68f0*/  @P1 BRA `(.L_x_4174) ;  /* 0x0000000000081947 */ /* 0x002fea0003800000 */
[----:B------:R-:W1:Y:S02]  /*6900*/  SYNCS.PHASECHK.TRANS64.TRYWAIT P1, [UR24+0x22830], R6 ;  /* 0x02283006ff0075a7 */ /* 0x000e640008020158 */
[----:B-1----:R-:W-:Y:S05]  /*6910*/  @!P1 BRA `(.L_x_4175) ;  /* 0x0000009c00b49947 */ /* 0x002fea0003800000 */
.L_x_4174:
        /* <DEDUP_REMOVED lines=121> */
[----:B------:R-:W4:Y:S08]  /*70b0*/  MUFU.TANH R14, R14 ;  /* 0x0000000e000e7308 */ /* 0x000f300000002400 */
[----:B------:R-:W5:Y:S08]  /*70c0*/  MUFU.TANH R15, R15 ;  /* 0x0000000f000f7308 */ /* 0x000f700000002400 */
[----:B------:R-:W0:Y:S01]  /*70d0*/  MUFU.TANH R21, R21 ;  /* 0x0000001500157308 */ /* 0x000e220000002400 */
[----:B---3--:R-:W-:Y:S01]  /*70e0*/  FMNMX.FTZ R192, R3, R184, !PT ;  /* 0x000000b803c07209 */ /* 0x008fe20007810000 */
[----:B------:R-:W-:Y:S01]  /*70f0*/  FMUL.FTZ R184, R190, UR25 ;  /* 0x00000019beb87c20 */ /* 0x000fe20008410000 */
[----:B-1----:R-:W-:-:S05]  /*7100*/  FMNMX.FTZ R190, R10, R7, !PT ;  /* 0x000000070abe7209 */ /* 0x002fca0007810000 */
[----:B------:R-:W1:Y:S01]  /*7110*/  MUFU.TANH R153, R153 ;  /* 0x0000009900997308 */ /* 0x000e620000002400 */
[----:B------:R-:W3:Y:S07]  /*7120*/  SHFL.BFLY PT, R3, R192, 0x1, 0x1f ;  /* 0x0c201f00c0037f89 */ /* 0x000eee00000e0000 */
[----:B------:R-:W1:Y:S08]  /*7130*/  MUFU.TANH R155, R155 ;  /* 0x0000009b009b7308 */ /* 0x000e700000002400 */
[----:B------:R-:W1:Y:S08]  /*7140*/  MUFU.TANH R157, R157 ;  /* 0x0000009d009d7308 */ /* 0x000e700000002400 */
[----:B------:R-:W1:Y:S01]  /*7150*/  MUFU.TANH R159, R159 ;  /* 0x0000009f009f7308 */ /* 0x000e620000002400 */
[----:B---3--:R-:W-:-:S05]  /*7160*/  FMNMX.FTZ R3, R192, R3, !PT ;  /* 0x00000003c0037209 */ /* 0x008fca0007810000 */
[C---:B------:R-:W-:Y:S02]  /*7170*/  FMUL.FTZ R201, R3.reuse, UR10 ;  /* 0x0000000a03c97c20 */ /* 0x040fe40008410000 */
[----:B------:R-:W3:Y:S01]  /*7180*/  MUFU.TANH R161, R161 ;  /* 0x000000a100a17308 */ /* 0x000ee20000002400 */
[----:B------:R-:W-:Y:S01]  /*7190*/  FADD.FTZ R8, -R3, R8 ;  /* 0x0000000803087221 */ /* 0x000fe20000010100 */
[--C-:B------:R-:W-:Y:S01]  /*71a0*/  FFMA.FTZ R191, R9, UR10, -R201.reuse ;  /* 0x0000000a09bf7c23 */ /* 0x100fe200080108c9 */
[----:B--2---:R-:W-:Y:S02]  /*71b0*/  FMNMX.FTZ R9, R11, R190, !PT ;  /* 0x000000be0b097209 */ /* 0x004fe40007810000 */
[----:B------:R-:W-:Y:S01]  /*71c0*/  FMUL.FTZ R8, R8, UR10 ;  /* 0x0000000a08087c20 */ /* 0x000fe20008410000 */
[--C-:B------:R-:W-:Y:S01]  /*71d0*/  FFMA.FTZ R12, R12, UR10, -R201.reuse ;  /* 0x0000000a0c0c7c23 */ /* 0x100fe200080108c9 */
[--C-:B------:R-:W-:Y:S01]  /*71e0*/  FFMA.FTZ R193, R152, UR10, -R201.reuse ;  /* 0x0000000a98c17c23 */ /* 0x100fe200080108c9 */
[----:B----4-:R-:W-:Y:S01]  /*71f0*/  FMNMX.FTZ R190, R14, R9, !PT ;  /* 0x000000090ebe7209 */ /* 0x010fe20007810000 */
[--C-:B------:R-:W-:Y:S01]  /*7200*/  FFMA.FTZ R9, R0, UR10, -R201.reuse ;  /* 0x0000000a00097c23 */ /* 0x100fe200080108c9 */
[----:B------:R-:W2:Y:S01]  /*7210*/  MUFU.TANH R163, R163 ;  /* 0x000000a300a37308 */ /* 0x000ea20000002400 */
[--C-:B------:R-:W-:Y:S01]  /*7220*/  FFMA.FTZ R13, R13, UR10, -R201.reuse ;  /* 0x0000000a0d0d7c23 */ /* 0x100fe200080108c9 */
[----:B-----5:R-:W-:Y:S01]  /*7230*/  FMNMX.FTZ R0, R15, R190, !PT ;  /* 0x000000be0f007209 */ /* 0x020fe20007810000 */
[--C-:B------:R-:W-:Y:S01]  /*7240*/  FFMA.FTZ R20, R20, UR10, -R201.reuse ;  /* 0x0000000a14147c23 */ /* 0x100fe200080108c9 */
[--C-:B------:R-:W-:Y:S01]  /*7250*/  FFMA.FTZ R199, R164, UR10, -R201.reuse ;  /* 0x0000000aa4c77c23 */ /* 0x100fe200080108c9 */
[--C-:B------:R-:W-:Y:S01]  /*7260*/  FFMA.FTZ R164, R165, UR10, -R201.reuse ;  /* 0x0000000aa5a47c23 */ /* 0x100fe200080108c9 */
[----:B0-----:R-:W-:Y:S01]  /*7270*/  FMNMX.FTZ R0, R21, R0, !PT ;  /* 0x0000000015007209 */ /* 0x001fe20007810000 */
[--C-:B------:R-:W-:Y:S01]  /*7280*/  FFMA.FTZ R165, R166, UR10, -R201.reuse ;  /* 0x0000000aa6a57c23 */ /* 0x100fe200080108c9 */
[----:B------:R-:W0:Y:S01]  /*7290*/  MUFU.TANH R175, R175 ;  /* 0x000000af00af7308 */ /* 0x000e220000002400 */
[--C-:B------:R-:W-:Y:S01]  /*72a0*/  FFMA.FTZ R166, R167, UR10, -R201.reuse ;  /* 0x0000000aa7a67c23 */ /* 0x100fe200080108c9 */
[----:B-1----:R-:W-:Y:S01]  /*72b0*/  FMNMX.FTZ R0, R153, R0, !PT ;  /* 0x0000000099007209 */ /* 0x002fe20007810000 */
[--C-:B------:R-:W-:Y:S01]  /*72c0*/  FFMA.FTZ R167, R168, UR10, -R201.reuse ;  /* 0x0000000aa8a77c23 */ /* 0x100fe200080108c9 */
[--C-:B------:R-:W-:Y:S01]  /*72d0*/  FFMA.FTZ R168, R169, UR10, -R201.reuse ;  /* 0x0000000aa9a87c23 */ /* 0x100fe200080108c9 */
[--C-:B------:R-:W-:Y:S01]  /*72e0*/  FFMA.FTZ R169, R170, UR10, -R201.reuse ;  /* 0x0000000aaaa97c23 */ /* 0x100fe200080108c9 */
[----:B------:R-:W-:Y:S01]  /*72f0*/  FMNMX.FTZ R0, R155, R0, !PT ;  /* 0x000000009b007209 */ /* 0x000fe20007810000 */
[--C-:B------:R-:W-:Y:S01]  /*7300*/  FFMA.FTZ R192, R154, UR10, -R201.reuse ;  /* 0x0000000a9ac07c23 */ /* 0x100fe200080108c9 */
[----:B------:R-:W1:Y:S01]  /*7310*/  MUFU.TANH R178, R178 ;  /* 0x000000b200b27308 */ /* 0x000e620000002400 */
[--C-:B------:R-:W-:Y:S01]  /*7320*/  FFMA.FTZ R170, R171, UR10, -R201.reuse ;  /* 0x0000000aabaa7c23 */ /* 0x100fe200080108c9 */
[----:B------:R-:W-:Y:S01]  /*7330*/  FMNMX.FTZ R0, R157, R0, !PT ;  /* 0x000000009d007209 */ /* 0x000fe20007810000 */
[--C-:B------:R-:W-:Y:S01]  /*7340*/  FFMA.FTZ R171, R172, UR10, -R201.reuse ;  /* 0x0000000aacab7c23 */ /* 0x100fe200080108c9 */
[--C-:B------:R-:W-:Y:S01]  /*7350*/  FFMA.FTZ R172, R173, UR10, -R201.reuse ;  /* 0x0000000aadac7c23 */ /* 0x100fe200080108c9 */
[--C-:B------:R-:W-:Y:S01]  /*7360*/  FFMA.FTZ R173, R174, UR10, -R201.reuse ;  /* 0x0000000aaead7c23 */ /* 0x100fe200080108c9 */
[----:B------:R-:W-:Y:S01]  /*7370*/  FMNMX.FTZ R0, R159, R0, !PT ;  /* 0x000000009f007209 */ /* 0x000fe20007810000 */
[--C-:B------:R-:W-:Y:S01]  /*7380*/  FFMA.FTZ R195, R156, UR10, -R201.reuse ;  /* 0x0000000a9cc37c23 */ /* 0x100fe200080108c9 */
[----:B------:R-:W4:Y:S01]  /*7390*/  MUFU.TANH R179, R179 ;  /* 0x000000b300b37308 */ /* 0x000f220000002400 */
[--C-:B------:R-:W-:Y:S01]  /*73a0*/  FFMA.FTZ R174, R177, UR10, -R201.reuse ;  /* 0x0000000ab1ae7c23 */ /* 0x100fe200080108c9 */
[----:B---3--:R-:W-:Y:S01]  /*73b0*/  FMNMX.FTZ R0, R161, R0, !PT ;  /* 0x00000000a1007209 */ /* 0x008fe20007810000 */
[--C-:B------:R-:W-:Y:S01]  /*73c0*/  FFMA.FTZ R194, R158, UR10, -R201.reuse ;  /* 0x0000000a9ec27c23 */ /* 0x100fe200080108c9 */
[--C-:B------:R-:W-:Y:S01]  /*73d0*/  FFMA.FTZ R197, R160, UR10, -R201.reuse ;  /* 0x0000000aa0c57c23 */ /* 0x100fe200080108c9 */
[--C-:B------:R-:W-:Y:S01]  /*73e0*/  FFMA.FTZ R162, R162, UR10, -R201.reuse ;  /* 0x0000000aa2a27c23 */ /* 0x100fe200080108c9 */
[----:B--2---:R-:W-:Y:S01]  /*73f0*/  FMNMX.FTZ R0, R163, R0, !PT ;  /* 0x00000000a3007209 */ /* 0x004fe20007810000 */
[----:B------:R-:W-:Y:S01]  /*7400*/  FFMA.FTZ R177, R176, UR10, -R201 ;  /* 0x0000000ab0b17c23 */ /* 0x000fe200080108c9 */
[----:B------:R-:W2:Y:S08]  /*7410*/  MUFU.TANH R180, R180 ;  /* 0x000000b400b47308 */ /* 0x000eb00000002400 */
[----:B------:R-:W3:Y:S08]  /*7420*/  MUFU.TANH R181, R181 ;  /* 0x000000b500b57308 */ /* 0x000ef00000002400 */
[----:B------:R0:W-:Y:S08]  /*7430*/  MUFU.EX2 R190, R9 ;  /* 0x0000000900be7308 */ /* 0x0001f00000000800 */
[----:B------:R-:W5:Y:S01]  /*7440*/  MUFU.TANH R182, R182 ;  /* 0x000000b600b67308 */ /* 0x000f620000002400 */
[----:B0-----:R-:W-:-:S04]  /*7450*/  FMNMX.FTZ R9, R175, R0, !PT ;  /* 0x00000000af097209 */ /* 0x001fc80007810000 */
[----:B-1----:R-:W-:-:S03]  /*7460*/  FMNMX.FTZ R0, R178, R9, !PT ;  /* 0x00000009b2007209 */ /* 0x002fc60007810000 */
[----:B------:R-:W0:Y:S01]  /*7470*/  MUFU.TANH R183, R183 ;  /* 0x000000b700b77308 */ /* 0x000e220000002400 */
[----:B----4-:R-:W-:-:S04]  /*7480*/  FMNMX.FTZ R9, R179, R0, !PT ;  /* 0x00000000b3097209 */ /* 0x010fc80007810000 */
[----:B--2---:R-:W-:-:S03]  /*7490*/  FMNMX.FTZ R0, R180, R9, !PT ;  /* 0x00000009b4007209 */ /* 0x004fc60007810000 */
[----:B------:R-:W1:Y:S01]  /*74a0*/  MUFU.TANH R184, R184 ;  /* 0x000000b800b87308 */ /* 0x000e620000002400 */
[----:B---3--:R-:W-:-:S04]  /*74b0*/  FMNMX.FTZ R9, R181, R0, !PT ;  /* 0x00000000b5097209 */ /* 0x008fc80007810000 */
[----:B-----5:R-:W-:-:S03]  /*74c0*/  FMNMX.FTZ R0, R182, R9, !PT ;  /* 0x00000009b6007209 */ /* 0x020fc60007810000 */
        /* <DEDUP_REMOVED lines=10> */
[----:B------:R-:W1:Y:S01]  /*7570*/  MUFU.EX2 R8, R8 ;  /* 0x0000000800087308 */ /* 0x000e620000000800 */
[----:B--2---:R-:W-:-:S07]  /*7580*/  FMNMX.FTZ R0, R188, R9, !PT ;  /* 0x00000009bc007209 */ /* 0x004fce0007810000 */
[----:B------:R-:W2:Y:S01]  /*7590*/  MUFU.EX2 R191, R191 ;  /* 0x000000bf00bf7308 */ /* 0x000ea20000000800 */
[----:B0-----:R-:W-:-:S05]  /*75a0*/  FMNMX.FTZ R0, R189, R0, !PT ;  /* 0x00000000bd007209 */ /* 0x001fca0007810000 */
[----:B------:R-:W0:Y:S02]  /*75b0*/  SHFL.BFLY PT, R9, R0, 0x2, 0x1f ;  /* 0x0c401f0000097f89 */ /* 0x000e2400000e0000 */
[----:B------:R-:W3:Y:S01]  /*75c0*/  MUFU.EX2 R12, R12 ;  /* 0x0000000c000c7308 */ /* 0x000ee20000000800 */
[-C--:B-1----:R-:W-:Y:S01]  /*75d0*/  FMUL.FTZ R24, R24, R8.reuse ;  /* 0x0000000818187220 */ /* 0x082fe20000410000 */
[-C--:B------:R-:W-:Y:S01]  /*75e0*/  FMUL.FTZ R25, R25, R8.reuse ;  /* 0x0000000819197220 */ /* 0x080fe20000410000 */
[-C--:B------:R-:W-:Y:S01]  /*75f0*/  FMUL.FTZ R28, R28, R8.reuse ;  /* 0x000000081c1c7220 */ /* 0x080fe20000410000 */
[-C--:B------:R-:W-:Y:S01]  /*7600*/  FMUL.FTZ R29, R29, R8.reuse ;  /* 0x000000081d1d7220 */ /* 0x080fe20000410000 */
[-C--:B------:R-:W-:Y:S01]  /*7610*/  FMUL.FTZ R32, R32, R8.reuse ;  /* 0x0000000820207220 */ /* 0x080fe20000410000 */
[-C--:B------:R-:W-:Y:S01]  /*7620*/  FMUL.FTZ R33, R33, R8.reuse ;  /* 0x0000000821217220 */ /* 0x080fe20000410000 */
[-C--:B------:R-:W-:Y:S01]  /*7630*/  FMUL.FTZ R36, R36, R8.reuse ;  /* 0x0000000824247220 */ /* 0x080fe20000410000 */
[----:B------:R-:W-:Y:S01]  /*7640*/  MUFU.EX2 R13, R13 ;  /* 0x0000000d000d7308 */ /* 0x000fe20000000800 */
[----:B--2---:R-:W-:Y:S01]  /*7650*/  FFMA.FTZ R5, R8, R5, R191 ;  /* 0x0000000508057223 */ /* 0x004fe200000100bf */
[-C--:B------:R-:W-:Y:S01]  /*7660*/  FMUL.FTZ R37, R37, R8.reuse ;  /* 0x0000000825257220 */ /* 0x080fe20000410000 */
[-C--:B------:R-:W-:Y:S01]  /*7670*/  FMUL.FTZ R40, R40, R8.reuse ;  /* 0x0000000828287220 */ /* 0x080fe20000410000 */
[-C--:B------:R-:W-:Y:S01]  /*7680*/  FMUL.FTZ R41, R41, R8.reuse ;  /* 0x0000000829297220 */ /* 0x080fe20000410000 */
[----:B------:R-:W-:Y:S01]  /*7690*/  FADD.FTZ R5, R190, R5 ;  /* 0x00000005be057221 */ /* 0x000fe20000010000 */
        /* <DEDUP_REMOVED lines=8> */
[----:B0-----:R-:W-:Y:S01]  /*7720*/  FMNMX.FTZ R9, R0, R9, !PT ;  /* 0x0000000900097209 */ /* 0x001fe20007810000 */
[-C--:B------:R-:W-:Y:S01]  /*7730*/  FMUL.FTZ R57, R57, R8.reuse ;  /* 0x0000000839397220 */ /* 0x080fe20000410000 */
[----:B------:R-:W-:Y:S01]  /*7740*/  MUFU.EX2 R193, R193 ;  /* 0x000000c100c17308 */ /* 0x000fe20000000800 */
[-C--:B------:R-:W-:Y:S01]  /*7750*/  FMUL.FTZ R60, R60, R8.reuse ;  /* 0x000000083c3c7220 */ /* 0x080fe20000410000 */
[-C--:B------:R-:W-:Y:S01]  /*7760*/  FMUL.FTZ R61, R61, R8.reuse ;  /* 0x000000083d3d7220 */ /* 0x080fe20000410000 */
[----:B------:R-:W0:Y:S01]  /*7770*/  SHFL.BFLY PT, R0, R9, 0x1, 0x1f ;  /* 0x0c201f0009007f89 */ /* 0x000e2200000e0000 */
        /* <DEDUP_REMOVED lines=22> */
[----:B------:R-:W-:Y:S01]  /*78e0*/  FMUL.FTZ R101, R101, R8 ;  /* 0x0000000865657220 */ /* 0x000fe20000410000 */
[----:B0-----:R-:W-:Y:S01]  /*78f0*/  FMNMX.FTZ R0, R9, R0, !PT ;  /* 0x0000000009007209 */ /* 0x001fe20007810000 */
[-C--:B------:R-:W-:Y:S01]  /*7900*/  FMUL.FTZ R104, R104, R8.reuse ;  /* 0x0000000868687220 */ /* 0x080fe20000410000 */
[----:B------:R-:W-:Y:S01]  /*7910*/  IADD3 R9, -R203, 0xb, RZ ;  /* 0x0000000bcb097810 */ /* 0x000fe20007ffe1ff */
[-C--:B------:R-:W-:Y:S01]  /*7920*/  FMUL.FTZ R105, R105, R8.reuse ;  /* 0x0000000869697220 */ /* 0x080fe20000410000 */
[-C--:B------:R-:W-:Y:S01]  /*7930*/  FMUL.FTZ R108, R108, R8.reuse ;  /* 0x000000086c6c7220 */ /* 0x080fe20000410000 */
[C---:B------:R-:W-:Y:S01]  /*7940*/  FADD.FTZ R7, -R0.reuse, R7 ;  /* 0x0000000700077221 */ /* 0x040fe20000010100 */
[----:B------:R-:W-:Y:S01]  /*7950*/  FMUL.FTZ R152, R0, UR10 ;  /* 0x0000000a00987c20 */ /* 0x000fe20008410000 */
[----:B------:R-:W-:Y:S01]  /*7960*/  MUFU.EX2 R197, R197 ;  /* 0x000000c500c57308 */ /* 0x000fe20000000800 */
[----:B------:R-:W-:Y:S01]  /*7970*/  FMUL.FTZ R109, R109, R8 ;  /* 0x000000086d6d7220 */ /* 0x000fe20000410000 */
[----:B------:R-:W-:Y:S01]  /*7980*/  FMUL.FTZ R7, R7, UR10 ;  /* 0x0000000a07077c20 */ /* 0x000fe20008410000 */
        /* <DEDUP_REMOVED lines=9> */
[----:B------:R-:W-:Y:S01]  /*7a20*/  FFMA.FTZ R180, R181, UR10, -R152 ;  /* 0x0000000ab5b47c23 */ /* 0x000fe20008010898 */
[----:B------:R-:W-:-:S02]  /*7a30*/  IMAD.U32 R181, RZ, RZ, UR24 ;  /* 0x00000018ffb57e24 */ /* 0x000fc4000f8e00ff */
[--C-:B------:R-:W-:Y:S01]  /*7a40*/  FFMA.FTZ R21, R21, UR10, -R152.reuse ;  /* 0x0000000a15157c23 */ /* 0x100fe20008010898 */
[--C-:B------:R-:W-:Y:S01]  /*7a50*/  FFMA.FTZ R176, R153, UR10, -R152.reuse ;  /* 0x0000000a99b07c23 */ /* 0x100fe20008010898 */
[----:B------:R-:W0:Y:S01]  /*7a60*/  MUFU.EX2 R10, R10 ;  /* 0x0000000a000a7308 */ /* 0x000e220000000800 */
        /* <DEDUP_REMOVED lines=15> */
[----:B------:R-:W2:Y:S01]  /*7b60*/  MUFU.EX2 R14, R14 ;  /* 0x0000000e000e7308 */ /* 0x000ea20000000800 */
[----:B------:R-:W-:-:S02]  /*7b70*/  @!P2 VIADD R153, R181, 0x22840 ;  /* 0x00022840b599a836 */ /* 0x000fc40000000000 */
[----:B0-----:R-:W-:Y:S01]  /*7b80*/  FFMA.FTZ R4, R7, R4, R10 ;  /* 0x0000000407047223 */ /* 0x001fe2000001000a */
[----:B------:R-:W-:Y:S01]  /*7b90*/  FADD.FTZ R5, R13, R152 ;  /* 0x000000980d057221 */ /* 0x000fe20000010000 */
[-C--:B------:R-:W-:Y:S01]  /*7ba0*/  FMUL.FTZ R112, R112, R8.reuse ;  /* 0x0000000870707220 */ /* 0x080fe20000410000 */
[-C--:B------:R-:W-:Y:S01]  /*7bb0*/  FMUL.FTZ R113, R113, R8.reuse ;  /* 0x0000000871717220 */ /* 0x080fe20000410000 */
[----:B------:R-:W-:Y:S01]  /*7bc0*/  @!P2 PRMT R153, RZ, 0x654, R153 ;  /* 0x00000654ff99a816 */ /* 0x000fe20000000099 */
[----:B------:R-:W-:Y:S01]  /*7bd0*/  FADD.FTZ R152, R20, R5 ;  /* 0x0000000514987221 */ /* 0x000fe20000010000 */
[----:B------:R-:W0:Y:S01]  /*7be0*/  MUFU.EX2 R15, R15 ;  /* 0x0000000f000f7308 */ /* 0x000e220000000800 */
[----:B------:R3:W-:Y:S06]  /*7bf0*/  BAR.ARV R9, 0x100 ;  /* 0x000400090000751d */ /* 0x0007ec0000002000 */
[----:B------:R1:W-:Y:S01]  /*7c00*/  @!P2 SYNCS.ARRIVE.TRANS64.RED.A1T0 RZ, [R153+URZ], RZ ;  /* 0x000000ff99ffa9a7 */ /* 0x0003e2000810043f */
[----:B------:R-:W4:Y:S01]  /*7c10*/  MUFU.EX2 R21, R21 ;  /* 0x0000001500157308 */ /* 0x000f220000000800 */
[----:B------:R-:W-:Y:S01]  /*7c20*/  FADD.FTZ R5, R193, R152 ;  /* 0x00000098c1057221 */ /* 0x000fe20000010000 */
[-C--:B------:R-:W-:Y:S01]  /*7c30*/  FMUL.FTZ R116, R116, R8.reuse ;  /* 0x0000000874747220 */ /* 0x080fe20000410000 */
[-C--:B------:R-:W-:Y:S01]  /*7c40*/  FMUL.FTZ R117, R117, R8.reuse ;  /* 0x0000000875757220 */ /* 0x080fe20000410000 */
[-C--:B------:R-:W-:Y:S01]  /*7c50*/  FMUL.FTZ R120, R120, R8.reuse ;  /* 0x0000000878787220 */ /* 0x080fe20000410000 */
[----:B------:R-:W-:Y:S01]  /*7c60*/  FADD.FTZ R152, R192, R5 ;  /* 0x00000005c0987221 */ /* 0x000fe20000010000 */
[-C--:B------:R-:W-:Y:S01]  /*7c70*/  FMUL.FTZ R121, R121, R8.reuse ;  /* 0x0000000879797220 */ /* 0x080fe20000410000 */
[----:B-1----:R-:W-:Y:S01]  /*7c80*/  FADD.FTZ R153, R11, R4 ;  /* 0x000000040b997221 */ /* 0x002fe20000010000 */
[----:B------:R-:W1:Y:S01]  /*7c90*/  MUFU.EX2 R176, R176 ;  /* 0x000000b000b07308 */ /* 0x000e620000000800 */
[----:B------:R-:W-:Y:S01]  /*7ca0*/  FADD.FTZ R5, R195, R152 ;  /* 0x00000098c3057221 */ /* 0x000fe20000010000 */
[-C--:B------:R-:W-:Y:S01]  /*7cb0*/  FMUL.FTZ R124, R124, R8.reuse ;  /* 0x000000087c7c7220 */ /* 0x080fe20000410000 */
[----:B--2---:R-:W-:Y:S01]  /*7cc0*/  FADD.FTZ R4, R14, R153 ;  /* 0x000000990e047221 */ /* 0x004fe20000010000 */
[-C--:B------:R-:W-:Y:S01]  /*7cd0*/  FMUL.FTZ R125, R125, R8.reuse ;  /* 0x000000087d7d7220 */ /* 0x080fe20000410000 */
[----:B------:R-:W-:Y:S01]  /*7ce0*/  FADD.FTZ R152, R194, R5 ;  /* 0x00000005c2987221 */ /* 0x000fe20000010000 */
[-C--:B------:R-:W-:Y:S01]  /*7cf0*/  FMUL.FTZ R128, R128, R8.reuse ;  /* 0x0000000880807220 */ /* 0x080fe20000410000 */
[----:B0-----:R-:W-:Y:S01]  /*7d00*/  FADD.FTZ R4, R15, R4 ;  /* 0x000000040f047221 */ /* 0x001fe20000010000 */
[----:B------:R-:W0:Y:S01]  /*7d10*/  MUFU.EX2 R196, R196 ;  /* 0x000000c400c47308 */ /* 0x000e220000000800 */
[----:B------:R-:W-:Y:S01]  /*7d20*/  FADD.FTZ R5, R197, R152 ;  /* 0x00000098c5057221 */ /* 0x000fe20000010000 */
[-C--:B------:R-:W-:Y:S01]  /*7d30*/  FMUL.FTZ R129, R129, R8.reuse ;  /* 0x0000000881817220 */ /* 0x080fe20000410000 */
[----:B----4-:R-:W-:Y:S01]  /*7d40*/  FADD.FTZ R153, R21, R4 ;  /* 0x0000000415997221 */ /* 0x010fe20000010000 */
        /* <DEDUP_REMOVED lines=100> */
[C---:B-1----:R-:W-:Y:S01]  /*8390*/  FADD.FTZ R5, R167.reuse, R152 ;  /* 0x00000098a7057221 */ /* 0x042fe20000010000 */
        /* <DEDUP_REMOVED lines=9> */
[----:B--2---:R-:W-:Y:S01]  /*8430*/  FADD.FTZ R152, R168, R5 ;  /* 0x00000005a8987221 */ /* 0x004fe20000010000 */
[----:B------:R-:W-:Y:S02]  /*8440*/  F2FP.BF16.F32.PACK_AB R159, R201, R196 ;  /* 0x000000c4c99f723e */ /* 0x000fe400000010ff */
[----:B------:R-:W-:Y:S02]  /*8450*/  F2FP.BF16.F32.PACK_AB R161, R161, R198 ;  /* 0x000000c6a1a1723e */ /* 0x000fe400000010ff */
[----:B------:R-:W-:-:S02]  /*8460*/  F2FP.BF16.F32.PACK_AB R163, R202, R163 ;  /* 0x000000a3caa3723e */ /* 0x000fc400000010ff */
[----:B------:R-:W2:Y:S01]  /*8470*/  MUFU.EX2 R179, R179 ;  /* 0x000000b300b37308 */ /* 0x000ea20000000800 */
[C---:B-1----:R-:W-:Y:S01]  /*8480*/  FADD.FTZ R4, R178.reuse, R153 ;  /* 0x00000099b2047221 */ /* 0x042fe20000010000 */
[----:B------:R-:W-:-:S06]  /*8490*/  F2FP.BF16.F32.PACK_AB R165, R178, R175 ;  /* 0x000000afb2a5723e */ /* 0x000fcc00000010ff */
[----:B------:R-:W1:Y:S01]  /*84a0*/  MUFU.EX2 R170, R170 ;  /* 0x000000aa00aa7308 */ /* 0x000e620000000800 */
[C---:B0-----:R-:W-:Y:S01]  /*84b0*/  FADD.FTZ R5, R169.reuse, R152 ;  /* 0x00000098a9057221 */ /* 0x041fe20000010000 */
[----:B------:R-:W-:Y:S02]  /*84c0*/  F2FP.BF16.F32.PACK_AB R168, R169, R168 ;  /* 0x000000a8a9a8723e */ /* 0x000fe400000010ff */
[----:B------:R-:W-:-:S04]  /*84d0*/  F2FP.BF16.F32.PACK_AB R152, R190, R191 ;  /* 0x000000bfbe98723e */ /* 0x000fc800000010ff */
[----:B------:R-:W0:Y:S01]  /*84e0*/  MUFU.EX2 R180, R180 ;  /* 0x000000b400b47308 */ /* 0x000e220000000800 */
[----:B--2---:R-:W-:-:S07]  /*84f0*/  FADD.FTZ R153, R179, R4 ;  /* 0x00000004b3997221 */ /* 0x004fce0000010000 */
[----:B------:R-:W2:Y:S01]  /*8500*/  MUFU.EX2 R171, R171 ;  /* 0x000000ab00ab7308 */ /* 0x000ea20000000800 */
[----:B-1----:R-:W-:-:S07]  /*8510*/  FADD.FTZ R154, R170, R5 ;  /* 0x00000005aa9a7221 */ /* 0x002fce0000010000 */
[----:B------:R-:W1:Y:S01]  /*8520*/  MUFU.EX2 R182, R182 ;  /* 0x000000b600b67308 */ /* 0x000e620000000800 */
[C---:B0-----:R-:W-:Y:S01]  /*8530*/  FADD.FTZ R153, R180.reuse, R153 ;  /* 0x00000099b4997221 */ /* 0x041fe20000010000 */
[----:B------:R-:W-:-:S06]  /*8540*/  F2FP.BF16.F32.PACK_AB R167, R180, R179 ;  /* 0x000000b3b4a7723e */ /* 0x000fcc00000010ff */
[----:B------:R-:W0:Y:S01]  /*8550*/  MUFU.EX2 R172, R172 ;  /* 0x000000ac00ac7308 */ /* 0x000e220000000800 */
[----:B--2---:R-:W-:Y:S01]  /*8560*/  FADD.FTZ R5, R171, R154 ;  /* 0x0000009aab057221 */ /* 0x004fe20000010000 */
[----:B------:R-:W-:Y:S02]  /*8570*/  F2FP.BF16.F32.PACK_AB R154, R13, R12 ;  /* 0x0000000c0d9a723e */ /* 0x000fe400000010ff */
[----:B------:R-:W-:-:S04]  /*8580*/  F2FP.BF16.F32.PACK_AB R170, R171, R170 ;  /* 0x000000aaabaa723e */ /* 0x000fc800000010ff */
[----:B------:R-:W2:Y:S01]  /*8590*/  MUFU.EX2 R183, R183 ;  /* 0x000000b700b77308 */ /* 0x000ea20000000800 */
[----:B-1----:R-:W-:-:S07]  /*85a0*/  FADD.FTZ R4, R182, R153 ;  /* 0x00000099b6047221 */ /* 0x002fce0000010000 */
[----:B------:R-:W1:Y:S01]  /*85b0*/  MUFU.EX2 R173, R173 ;  /* 0x000000ad00ad7308 */ /* 0x000e620000000800 */
[----:B0-----:R-:W-:-:S07]  /*85c0*/  FADD.FTZ R8, R172, R5 ;  /* 0x00000005ac087221 */ /* 0x001fce0000010000 */
[----:B------:R-:W0:Y:S01]  /*85d0*/  MUFU.EX2 R184, R184 ;  /* 0x000000b800b87308 */ /* 0x000e220000000800 */
[C---:B--2---:R-:W-:Y:S01]  /*85e0*/  FADD.FTZ R153, R183.reuse, R4 ;  /* 0x00000004b7997221 */ /* 0x044fe20000010000 */
[----:B------:R-:W-:-:S06]  /*85f0*/  F2FP.BF16.F32.PACK_AB R169, R183, R182 ;  /* 0x000000b6b7a9723e */ /* 0x000fcc00000010ff */
[----:B------:R-:W2:Y:S01]  /*8600*/  MUFU.EX2 R185, R185 ;  /* 0x000000b900b97308 */ /* 0x000ea20000000800 */
[C---:B-1----:R-:W-:Y:S01]  /*8610*/  FADD.FTZ R5, R173.reuse, R8 ;  /* 0x00000008ad057221 */ /* 0x042fe20000010000 */
[----:B------:R-:W-:-:S06]  /*8620*/  F2FP.BF16.F32.PACK_AB R172, R173, R172 ;  /* 0x000000acadac723e */ /* 0x000fcc00000010ff */
[----:B------:R-:W1:Y:S01]  /*8630*/  MUFU.EX2 R186, R186 ;  /* 0x000000ba00ba7308 */ /* 0x000e620000000800 */
[----:B0-----:R-:W-:Y:S01]  /*8640*/  FADD.FTZ R4, R184, R153 ;  /* 0x00000099b8047221 */ /* 0x001fe20000010000 */
[----:B------:R-:W-:-:S06]  /*8650*/  F2FP.BF16.F32.PACK_AB R153, R11, R10 ;  /* 0x0000000a0b99723e */ /* 0x000fcc00000010ff */
[----:B------:R-:W0:Y:S01]  /*8660*/  MUFU.EX2 R13, R187 ;  /* 0x000000bb000d7308 */ /* 0x000e220000000800 */
[C---:B--2---:R-:W-:Y:S01]  /*8670*/  FADD.FTZ R157, R185.reuse, R4 ;  /* 0x00000004b99d7221 */ /* 0x044fe20000010000 */
[----:B------:R-:W-:-:S06]  /*8680*/  F2FP.BF16.F32.PACK_AB R171, R185, R184 ;  /* 0x000000b8b9ab723e */ /* 0x000fcc00000010ff */
[----:B------:R-:W2:Y:S01]  /*8690*/  MUFU.EX2 R174, R174 ;  /* 0x000000ae00ae7308 */ /* 0x000ea20000000800 */
[----:B-1----:R-:W-:Y:S01]  /*86a0*/  FADD.FTZ R4, R186, R157 ;  /* 0x0000009dba047221 */ /* 0x002fe20000010000 */
[----:B------:R-:W-:-:S06]  /*86b0*/  F2FP.BF16.F32.PACK_AB R157, R176, R21 ;  /* 0x00000015b09d723e */ /* 0x000fcc00000010ff */
[----:B------:R-:W1:Y:S01]  /*86c0*/  MUFU.EX2 R8, R188 ;  /* 0x000000bc00087308 */ /* 0x000e620000000800 */
[C---:B0-----:R-:W-:Y:S01]  /*86d0*/  FADD.FTZ R7, R13.reuse, R4 ;  /* 0x000000040d077221 */ /* 0x041fe20000010000 */
[----:B------:R-:W-:-:S06]  /*86e0*/  F2FP.BF16.F32.PACK_AB R173, R13, R186 ;  /* 0x000000ba0dad723e */ /* 0x000fcc00000010ff */
[----:B------:R-:W0:Y:S01]  /*86f0*/  MUFU.EX2 R177, R177 ;  /* 0x000000b100b17308 */ /* 0x000e220000000800 */
[----:B--2---:R-:W-:-:S07]  /*8700*/  FADD.FTZ R12, R174, R5 ;  /* 0x00000005ae0c7221 */ /* 0x004fce0000010000 */
[----:B------:R-:W2:Y:S01]  /*8710*/  MUFU.EX2 R189, R189 ;  /* 0x000000bd00bd7308 */ /* 0x000ea20000000800 */
[----:B-1----:R-:W-:Y:S01]  /*8720*/  FADD.FTZ R4, R8, R7 ;  /* 0x0000000708047221 */ /* 0x002fe20000010000 */
[C---:B0-----:R-:W-:Y:S01]  /*8730*/  FADD.FTZ R5, R177.reuse, R12 ;  /* 0x0000000cb1057221 */ /* 0x041fe20000010000 */
[----:B------:R-:W-:Y:S02]  /*8740*/  F2FP.BF16.F32.PACK_AB R174, R177, R174 ;  /* 0x000000aeb1ae723e */ /* 0x000fe400000010ff */
[C---:B--2---:R-:W-:Y:S01]  /*8750*/  FADD.FTZ R4, R189.reuse, R4 ;  /* 0x00000004bd047221 */ /* 0x044fe20000010000 */
[----:B------:R-:W-:Y:S01]  /*8760*/  F2FP.BF16.F32.PACK_AB R175, R189, R8 ;  /* 0x00000008bdaf723e */ /* 0x000fe200000010ff */
[----:B---3--:R-:W-:Y:S06]  /*8770*/  @!P0 BRA `(.L_x_4176) ;  /* 0x0000000000048947 */ /* 0x008fec0003800000 */
[----:B------:R-:W-:Y:S01]  /*8780*/  BPT.TRAP 0x1 ;  /* 0x000000040000795c */ /* 0x000fe20000300000 */
.L_x_4176:
[----:B------:R0:W1:Y:S01]  /*8790*/  SYNCS.PHASECHK.TRANS64.TRYWAIT P1, [UR24+0x22850], R6 ;  /* 0x02285006ff0075a7 */ /* 0x0000620008020158 */
[----:B------:R-:W-:Y:S05]  /*87a0*/  @!P0 BRA `(.L_x_4177) ;  /* 0x0000000000048947 */ /* 0x000fea0003800000 */
[----:B------:R-:W-:Y:S01]  /*87b0*/  BPT.TRAP 0x1 ;  /* 0x000000040000795c */ /* 0x000fe20000300000 */
.L_x_4177:
[----:B-1----:R-:W-:Y:S05]  /*87c0*/  @P1 BRA `(.L_x_4178) ;  /* 0x0000000000081947 */ /* 0x002fea0003800000 */
[----:B------:R-:W1:Y:S02]  /*87d0*/  SYNCS.PHASECHK.TRANS64.TRYWAIT P1, [UR24+0x22850], R6 ;  /* 0x02285006ff0075a7 */ /* 0x000e640008020158 */
[----:B-1----:R-:W-:Y:S05]  /*87e0*/  @!P1 BRA `(.L_x_4179) ;  /* 0x0000008000189947 */ /* 0x002fea0003800000 */
.L_x_4178:
[----:B------:R-:W2:Y:S01]  /*87f0*/  S2R R7, SR_TID.X ;  /* 0x0000000000077919 */ /* 0x000ea20000002100 */
[----:B------:R-:W-:Y:S01]  /*8800*/  UIMAD UR11, UR36, 0xc00, UR21 ;  /* 0x00000c00240b78a4 */ /* 0x000fe2000f8e0215 */
[----:B------:R-:W-:Y:S01]  /*8810*/  ISETP.LT.AND P1, PT, RZ, UR23, PT ;  /* 0x00000017ff007c0c */ /* 0x000fe2000bf21270 */
[----:B------:R-:W-:Y:S01]  /*8820*/  UMOV UR7, 0x40000040 ;  /* 0x4000004000077882 */ /* 0x000fe20000000000 */
[----:B-1----:R-:W-:Y:S01]  /*8830*/  @!P2 VIADD R181, R181, 0x22860 ;  /* 0x00022860b5b5a836 */ /* 0x002fe20000000000 */
[----:B------:R-:W-:Y:S01]  /*8840*/  UIADD3 UR23, UR23, -0x1, URZ ;  /* 0xffffffff17177890 */ /* 0x000fe2000fffe03f */
[----:B------:R-:W-:Y:S02]  /*8850*/  IMAD.MOV.U32 R8, RZ, RZ, R3 ;  /* 0x000000ffff087224 */ /* 0x000fe400078e0003 */
[----:B------:R-:W-:Y:S01]  /*8860*/  UMOV UR6, UR11 ;  /* 0x0000000b00067c82 */ /* 0x000fe20008000000 */
[----:B------:R-:W-:Y:S02]  /*8870*/  @!P2 PRMT R181, RZ, 0x654, R181 ;  /* 0x00000654ffb5a816 */ /* 0x000fe400000000b5 */
        /* <DEDUP_REMOVED lines=39> */
.L_x_4171:
[----:B------:R-:W2:Y:S01]  /*8af0*/  SHFL.BFLY PT, R11, R4, 0x2, 0x1f ;  /* 0x0c401f00040b7f89 */ /* 0x000ea200000e0000 */
[----:B------:R-:W-:Y:S01]  /*8b00*/  UIADD3 UR36, UR36, 0x1, URZ ;  /* 0x0000000124247890 */ /* 0x000fe2000fffe03f */
[----:B------:R-:W-:Y:S01]  /*8b10*/  IMAD.U32 R14, RZ, RZ, UR10 ;  /* 0x0000000aff0e7e24 */ /* 0x000fe2000f8e00ff */
[----:B------:R3:W-:Y:S06]  /*8b20*/  BAR.ARV R9, 0x100 ;  /* 0x000400090000751d */ /* 0x0007ec0000002000 */
[----:B------:R-:W-:Y:S02]  /*8b30*/  UISETP.NE.AND UP0, UPT, UR36, 0x2, UPT ;  /* 0x000000022400788c */ /* 0x000fe4000bf05270 */
[----:B------:R-:W-:Y:S06]  /*8b40*/  BAR.ARV 0x8, 0x180 ;  /* 0x0206000000007b1d */ /* 0x000fec0000002000 */
[----:B------:R-:W-:Y:S01]  /*8b50*/  USEL UR4, URZ, 0x1, UP0 ;  /* 0x000000013f047887 */ /* 0x000fe20008000000 */
[----:B------:R-:W-:Y:S01]  /*8b60*/  PLOP3.LUT P0, PT, PT, PT, PT, 0x8, 0x0 ;  /* 0x000000000000781c */ /* 0x000fe20003f0e170 */
[----:B01----:R-:W0:Y:S01]  /*8b70*/  SHFL.BFLY PT, R6, R5, 0x2, 0x1f ;  /* 0x0c401f0005067f89 */ /* 0x003e2200000e0000 */
[----:B------:R-:W-:-:S02]  /*8b80*/  UIADD3 UR38, UR38, 0x1, URZ ;  /* 0x0000000126267890 */ /* 0x000fc4000fffe03f */
[----:B------:R-:W-:Y:S01]  /*8b90*/  USEL UR36, UR36, URZ, UP0 ;  /* 0x0000003f24247287 */ /* 0x000fe20008000000 */
[----:B--2---:R-:W-:Y:S01]  /*8ba0*/  FADD.FTZ R11, R11, R4 ;  /* 0x000000040b0b7221 */ /* 0x004fe20000010000 */
[----:B------:R-:W-:Y:S01]  /*8bb0*/  IMAD.MOV.U32 R4, RZ, RZ, RZ ;  /* 0x000000ffff047224 */ /* 0x000fe200078e00ff */
[----:B------:R-:W-:-:S03]  /*8bc0*/  ULOP3.LUT UR37, UR37, UR4, URZ, 0x3c, !UPT ;  /* 0x0000000425257292 */ /* 0x000fc6000f8e3c3f */
[----:B------:R-:W1:Y:S01]  /*8bd0*/  SHFL.BFLY PT, R8, R11, 0x1, 0x1f ;  /* 0x0c201f000b087f89 */ /* 0x000e6200000e0000 */
[----:B0-----:R-:W-:Y:S01]  /*8be0*/  FADD.FTZ R6, R6, R5 ;  /* 0x0000000506067221 */ /* 0x001fe20000010000 */
[----:B------:R-:W-:-:S04]  /*8bf0*/  IMAD.MOV.U32 R5, RZ, RZ, -0x800000 ;  /* 0xff800000ff057424 */ /* 0x000fc800078e00ff */
[----:B------:R-:W0:Y:S01]  /*8c00*/  SHFL.BFLY PT, R7, R6, 0x1, 0x1f ;  /* 0x0c201f0006077f89 */ /* 0x000e2200000e0000 */
[----:B-1----:R-:W-:Y:S01]  /*8c10*/  FADD.FTZ R10, R11, R8 ;  /* 0x000000080b0a7221 */ /* 0x002fe20000010000 */
[----:B------:R-:W-:-:S04]  /*8c20*/  IMAD.U32 R8, RZ, RZ, UR10 ;  /* 0x0000000aff087e24 */ /* 0x000fc8000f8e00ff */
[----:B------:R-:W-:-:S13]  /*8c30*/  FSETP.NE.FTZ.AND P2, PT, R10, RZ, PT ;  /* 0x000000ff0a00720b */ /* 0x000fda0003f55000 */
[----:B------:R-:W1:Y:S01]  /*8c40*/  @P2 MUFU.RCP R4, R10 ;  /* 0x0000000a00042308 */ /* 0x000e620000001000 */
[----:B------:R-:W-:Y:S01]  /*8c50*/  @P2 FMUL.FTZ R14, R14, 0.69314718246459960938 ;  /* 0x3f3172180e0e2820 */ /* 0x000fe20000410000 */
[----:B0-----:R-:W-:Y:S01]  /*8c60*/  FADD.FTZ R12, R6, R7 ;  /* 0x00000007060c7221 */ /* 0x001fe20000010000 */
[----:B------:R-:W-:Y:S02]  /*8c70*/  IMAD.MOV.U32 R7, RZ, RZ, RZ ;  /* 0x000000ffff077224 */ /* 0x000fe400078e00ff */
[----:B------:R-:W-:Y:S02]  /*8c80*/  IMAD.MOV.U32 R6, RZ, RZ, -0x800000 ;  /* 0xff800000ff067424 */ /* 0x000fe400078e00ff */
[----:B------:R-:W-:Y:S01]  /*8c90*/  FSETP.NE.FTZ.AND P1, PT, R12, RZ, PT ;  /* 0x000000ff0c00720b */ /* 0x000fe20003f35000 */
[----:B------:R-:W0:Y:S01]  /*8ca0*/  @P2 MUFU.LG2 R10, R10 ;  /* 0x0000000a000a2308 */ /* 0x000e220000000c00 */
[-C--:B-1----:R-:W-:Y:S01]  /*8cb0*/  FMUL.FTZ R26, R26, R4.reuse ;  /* 0x000000041a1a7220 */ /* 0x082fe20000410000 */
[-C--:B------:R-:W-:Y:S01]  /*8cc0*/  FMUL.FTZ R34, R34, R4.reuse ;  /* 0x0000000422227220 */ /* 0x080fe20000410000 */
[----:B------:R-:W-:-:S09]  /*8cd0*/  FMUL.FTZ R35, R35, R4 ;  /* 0x0000000423237220 */ /* 0x000fd20000410000 */
[----:B---3--:R-:W1:Y:S01]  /*8ce0*/  @P1 MUFU.LG2 R9, R12 ;  /* 0x0000000c00091308 */ /* 0x008e620000000c00 */
[----:B------:R-:W-:Y:S01]  /*8cf0*/  @P1 FMUL.FTZ R8, R8, 0.69314718246459960938 ;  /* 0x3f31721808081820 */ /* 0x000fe20000410000 */
[-C--:B------:R-:W-:Y:S01]  /*8d00*/  FMUL.FTZ R38, R38, R4.reuse ;  /* 0x0000000426267220 */ /* 0x080fe20000410000 */
[-C--:B------:R-:W-:Y:S01]  /*8d10*/  FMUL.FTZ R39, R39, R4.reuse ;  /* 0x0000000427277220 */ /* 0x080fe20000410000 */
[-C--:B------:R-:W-:Y:S01]  /*8d20*/  FMUL.FTZ R42, R42, R4.reuse ;  /* 0x000000042a2a7220 */ /* 0x080fe20000410000 */
[----:B0-----:R-:W-:Y:S01]  /*8d30*/  @P2 FMUL.FTZ R11, R10, 0.69314718246459960938 ;  /* 0x3f3172180a0b2820 */ /* 0x001fe20000410000 */
        /* <DEDUP_REMOVED lines=126> */
.L_x_4150:
        /* <DEDUP_REMOVED lines=10> */
[----:B------:R-:W-:Y:S01]  /*95c0*/  IMAD R3, R200, 0x40, R2 ;  /* 0x00000040c8037824 */ /* 0x000fe200078e0202 */
[----:B------:R-:W-:Y:S01]  /*95d0*/  F2FP.BF16.F32.PACK_AB R24, R25, R24 ;  /* 0x000000181918723e */ /* 0x000fe200000010ff */
[----:B------:R-:W-:Y:S01]  /*95e0*/  USHF.R.S32.HI UR10, URZ, 0x1f, UR39 ;  /* 0x0000001f3f0a7899 */ /* 0x000fe20008011427 */
[----:B------:R-:W-:Y:S01]  /*95f0*/  F2FP.BF16.F32.PACK_AB R25, R48, R26 ;  /* 0x0000001a3019723e */ /* 0x000fe200000010ff */
[----:B------:R-:W-:Y:S01]  /*9600*/  BAR.SYNC.DEFER_BLOCKING 0x1, 0x100 ;  /* 0x0044000000007b1d */ /* 0x000fe20000010000 */
[----:B------:R-:W-:Y:S01]  /*9610*/  F2FP.BF16.F32.PACK_AB R26, R29, R28 ;  /* 0x0000001c1d1a723e */ /* 0x000fe200000010ff */
[----:B------:R-:W-:Y:S01]  /*9620*/  USHF.R.S32.HI UR12, URZ, 0x1f, UR42 ;  /* 0x0000001f3f0c7899 */ /* 0x000fe2000801142a */
[----:B------:R-:W-:Y:S02]  /*9630*/  F2FP.BF16.F32.PACK_AB R27, R44, R27 ;  /* 0x0000001b2c1b723e */ /* 0x000fe400000010ff */
[----:B------:R-:W-:-:S03]  /*9640*/  F2FP.BF16.F32.PACK_AB R32, R33, R32 ;  /* 0x000000202120723e */ /* 0x000fc600000010ff */
[----:B------:R-:W1:Y:S01]  /*9650*/  LDC R48, c[0x0][0xbe8] ;  /* 0x0002fa00ff307b82 */ /* 0x000e620000000800 */
[----:B------:R-:W-:Y:S01]  /*9660*/  F2FP.BF16.F32.PACK_AB R33, R35, R34 ;  /* 0x000000222321723e */ /* 0x000fe200000010ff */
[----:B------:R-:W-:Y:S01]  /*9670*/  ULDC.64 UR8, c[0x0][0xb90] ;  /* 0x0002e40000087ab9 */ /* 0x000fe20000000a00 */
[----:B------:R-:W-:Y:S01]  /*9680*/  F2FP.BF16.F32.PACK_AB R35, R39, R38 ;  /* 0x000000262723723e */ /* 0x000fe200000010ff */
[----:B------:R-:W-:Y:S01]  /*9690*/  VIADD R39, R16, UR44 ;  /* 0x0000002c10277c36 */ /* 0x000fe20008000000 */
[----:B------:R-:W-:Y:S01]  /*96a0*/  UIMAD UR5, UR10, UR8, URZ ;  /* 0x000000080a0572a4 */ /* 0x000fe2000f8e023f */
[----:B------:R-:W-:Y:S01]  /*96b0*/  F2FP.BF16.F32.PACK_AB R40, R41, R40 ;  /* 0x000000282928723e */ /* 0x000fe200000010ff */
[----:B------:R-:W-:Y:S01]  /*96c0*/  UIMAD.WIDE.U32 UR6, UR39, UR8, URZ ;  /* 0x00000008270672a5 */ /* 0x000fe2000f8e003f */
[----:B------:R-:W-:Y:S01]  /*96d0*/  F2FP.BF16.F32.PACK_AB R34, R37, R36 ;  /* 0x000000242522723e */ /* 0x000fe200000010ff */
[----:B------:R-:W-:Y:S01]  /*96e0*/  UIMAD UR5, UR39, UR9, UR5 ;  /* 0x00000009270572a4 */ /* 0x000fe2000f8e0205 */
[----:B------:R-:W-:Y:S01]  /*96f0*/  F2FP.BF16.F32.PACK_AB R41, R43, R42 ;  /* 0x0000002a2b29723e */ /* 0x000fe200000010ff */
[----:B------:R-:W-:Y:S01]  /*9700*/  IMAD.MOV.U32 R36, RZ, RZ, R39 ;  /* 0x000000ffff247224 */ /* 0x000fe200078e0027 */
[----:B------:R-:W-:Y:S01]  /*9710*/  F2FP.BF16.F32.PACK_AB R42, R45, R182 ;  /* 0x000000b62d2a723e */ /* 0x000fe200000010ff */
[----:B------:R-:W-:Y:S01]  /*9720*/  ULDC.64 UR8, c[0x0][0xb98] ;  /* 0x0002e60000087ab9 */ /* 0x000fe20000000a00 */
[----:B------:R-:W-:Y:S01]  /*9730*/  F2FP.BF16.F32.PACK_AB R43, R47, R46 ;  /* 0x0000002e2f2b723e */ /* 0x000fe200000010ff */
[----:B------:R-:W-:-:S02]  /*9740*/  UIADD3 UR7, UR7, UR5, URZ ;  /* 0x0000000507077290 */ /* 0x000fc4000fffe03f */
[----:B------:R-:W-:Y:S02]  /*9750*/  UIMAD UR5, UR12, UR8, URZ ;  /* 0x000000080c0572a4 */ /* 0x000fe4000f8e023f */
[----:B------:R-:W-:Y:S01]  /*9760*/  UIMAD.WIDE.U32 UR6, UR42, UR8, UR6 ;  /* 0x000000082a0672a5 */ /* 0x000fe2000f8e0006 */
[----:B------:R-:W-:Y:S02]  /*9770*/  MOV R172, R203 ;  /* 0x000000cb00ac7202 */ /* 0x000fe40000000f00 */
[----:B0-----:R-:W-:Y:S01]  /*9780*/  MOV R173, R0 ;  /* 0x0000000000ad7202 */ /* 0x001fe20000000f00 */
[----:B------:R-:W-:-:S03]  /*9790*/  UIMAD UR5, UR42, UR9, UR5 ;  /* 0x000000092a0572a4 */ /* 0x000fc6000f8e0205 */
[----:B------:R-:W-:Y:S01]  /*97a0*/  ULDC.64 UR8, c[0x0][0xae8] ;  /* 0x0002ba0000087ab9 */ /* 0x000fe20000000a00 */
[----:B------:R-:W-:-:S04]  /*97b0*/  IMAD.WIDE R20, R207, 0x2, R172 ;  /* 0x00000002cf147825 */ /* 0x000fc800078e02ac */
[----:B------:R-:W-:Y:S01]  /*97c0*/  IMAD.WIDE R172, R3, 0x2, R172 ;  /* 0x0000000203ac7825 */ /* 0x000fe200078e02ac */
[C---:B------:R-:W-:Y:S02]  /*97d0*/  IADD3 R9, P3, R20.reuse, 0xc060, RZ ;  /* 0x0000c06014097810 */ /* 0x040fe40007f7e0ff */
[C---:B------:R-:W-:Y:S02]  /*97e0*/  IADD3 R115, P0, R20.reuse, 0x8060, RZ ;  /* 0x0000806014737810 */ /* 0x040fe40007f1e0ff */
[----:B------:R-:W-:Y:S02]  /*97f0*/  LOP3.LUT R8, R9, 0x380, RZ, 0xc0, !PT ;  /* 0x0000038009087812 */ /* 0x000fe400078ec0ff */
[----:B------:R-:W-:Y:S01]  /*9800*/  IADD3 R111, P2, R20, 0x8040, RZ ;  /* 0x00008040146f7810 */ /* 0x000fe20007f5e0ff */
[--C-:B------:R-:W-:Y:S01]  /*9810*/  IMAD.X R153, RZ, RZ, R21.reuse, P0 ;  /* 0x000000ffff997224 */ /* 0x100fe200000e0615 */
[----:B------:R-:W-:Y:S02]  /*9820*/  SHF.R.U64 R8, R8, 0x3, RZ ;  /* 0x0000000308087819 */ /* 0x000fe400000012ff */
[----:B------:R-:W-:Y:S01]  /*9830*/  LOP3.LUT R0, R115, 0x380, RZ, 0xc0, !PT ;  /* 0x0000038073007812 */ /* 0x000fe200078ec0ff */
[----:B------:R-:W-:Y:S01]  /*9840*/  IMAD.X R157, RZ, RZ, R21, P2 ;  /* 0x000000ffff9d7224 */ /* 0x000fe200010e0615 */
[----:B------:R-:W-:-:S02]  /*9850*/  LOP3.LUT R147, R20, 0x380, RZ, 0xc0, !PT ;  /* 0x0000038014937812 */ /* 0x000fc400078ec0ff */
[----:B------:R-:W-:Y:S01]  /*9860*/  LOP3.LUT R8, R8, R9, RZ, 0x3c, !PT ;  /* 0x0000000908087212 */ /* 0x000fe200078e3cff */
[--C-:B------:R-:W-:Y:S01]  /*9870*/  IMAD.X R9, RZ, RZ, R21.reuse, P3 ;  /* 0x000000ffff097224 */ /* 0x100fe200018e0615 */
[----:B------:R-:W-:Y:S02]  /*9880*/  IADD3 R12, P2, R20, 0x4000, RZ ;  /* 0x00004000140c7810 */ /* 0x000fe40007f5e0ff */
[----:B------:R-:W-:Y:S02]  /*9890*/  SHF.R.U64 R0, R0, 0x3, RZ ;  /* 0x0000000300007819 */ /* 0x000fe400000012ff */
[C---:B------:R-:W-:Y:S01]  /*98a0*/  IADD3 R127, P4, R20.reuse, 0xc040, RZ ;  /* 0x0000c040147f7810 */ /* 0x040fe20007f9e0ff */
[--C-:B------:R-:W-:Y:S01]  /*98b0*/  IMAD.X R13, RZ, RZ, R21.reuse, P2 ;  /* 0x000000ffff0d7224 */ /* 0x100fe200010e0615 */
        /* <DEDUP_REMOVED lines=11> */
[----:B------:R-:W-:-:S02]  /*9970*/  IADD3 R115, P2, R172, 0x7000, RZ ;  /* 0x00007000ac737810 */ /* 0x000fc40007f5e0ff */
        /* <DEDUP_REMOVED lines=10> */
[----:B------:R-:W-:Y:S01]  /*9a20*/  LOP3.LUT R146, R147, R20, RZ, 0x3c, !PT ;  /* 0x0000001493927212 */ /* 0x000fe200078e3cff */
[--C-:B------:R-:W-:Y:S01]  /*9a30*/  IMAD.X R169, RZ, RZ, R21.reuse, P1 ;  /* 0x000000ffffa97224 */ /* 0x100fe200008e0615 */
[----:B------:R-:W-:Y:S01]  /*9a40*/  LOP3.LUT R20, R119, 0x380, RZ, 0xc0, !PT ;  /* 0x0000038077147812 */ /* 0x000fe200078ec0ff */
[--C-:B------:R-:W-:Y:S01]  /*9a50*/  IMAD.X R171, RZ, RZ, R21.reuse, P3 ;  /* 0x000000ffffab7224 */ /* 0x100fe200018e0615 */
[----:B------:R-:W-:Y:S01]  /*9a60*/  LOP3.LUT R114, R115, 0x380, RZ, 0xc0, !PT ;  /* 0x0000038073727812 */ /* 0x000fe200078ec0ff */
[----:B------:R-:W-:Y:S01]  /*9a70*/  IMAD.MOV.U32 R147, RZ, RZ, R21 ;  /* 0x000000ffff937224 */ /* 0x000fe200078e0015 */
[----:B------:R-:W-:-:S02]  /*9a80*/  SHF.R.U64 R20, R20, 0x3, RZ ;  /* 0x0000000314147819 */ /* 0x000fc400000012ff */
[----:B------:R-:W-:Y:S02]  /*9a90*/  LOP3.LUT R21, R102, 0x380, RZ, 0xc0, !PT ;  /* 0x0000038066157812 */ /* 0x000fe400078ec0ff */
[----:B------:R-:W-:Y:S02]  /*9aa0*/  SHF.R.U64 R114, R114, 0x3, RZ ;  /* 0x0000000372727819 */ /* 0x000fe400000012ff */
[----:B------:R-:W-:Y:S02]  /*9ab0*/  LOP3.LUT R150, R20, R119, RZ, 0x3c, !PT ;  /* 0x0000007714967212 */ /* 0x000fe400078e3cff */
[----:B------:R-:W-:Y:S02]  /*9ac0*/  LOP3.LUT R20, R107, 0x380, RZ, 0xc0, !PT ;  /* 0x000003806b147812 */ /* 0x000fe400078ec0ff */
[----:B------:R-:W-:Y:S02]  /*9ad0*/  SHF.R.U64 R21, R21, 0x3, RZ ;  /* 0x0000000315157819 */ /* 0x000fe400000012ff */
[----:B------:R-:W-:Y:S01]  /*9ae0*/  LOP3.LUT R114, R114, R115, RZ, 0x3c, !PT ;  /* 0x0000007372727212 */ /* 0x000fe200078e3cff */
[----:B------:R-:W-:Y:S01]  /*9af0*/  IMAD.X R115, RZ, RZ, R173, P2 ;  /* 0x000000ffff737224 */ /* 0x000fe200010e06ad */
[----:B------:R-:W-:-:S02]  /*9b00*/  IADD3 R143, P2, R172, 0xe000, RZ ;  /* 0x0000e000ac8f7810 */ /* 0x000fc40007f5e0ff */
[----:B------:R-:W-:Y:S02]  /*9b10*/  SHF.R.U64 R20, R20, 0x3, RZ ;  /* 0x0000000314147819 */ /* 0x000fe400000012ff */
[----:B------:R-:W-:Y:S02]  /*9b20*/  LOP3.LUT R158, R21, R102, RZ, 0x3c, !PT ;  /* 0x00000066159e7212 */ /* 0x000fe400078e3cff */
[----:B------:R-:W-:Y:S02]  /*9b30*/  LOP3.LUT R21, R98, 0x380, RZ, 0xc0, !PT ;  /* 0x0000038062157812 */ /* 0x000fe400078ec0ff */
[----:B------:R-:W-:Y:S02]  /*9b40*/  LOP3.LUT R142, R143, 0x380, RZ, 0xc0, !PT ;  /* 0x000003808f8e7812 */ /* 0x000fe400078ec0ff */
[----:B------:R-:W-:Y:S02]  /*9b50*/  LOP3.LUT R160, R20, R107, RZ, 0x3c, !PT ;  /* 0x0000006b14a07212 */ /* 0x000fe400078e3cff */
[----:B------:R-:W-:-:S02]  /*9b60*/  LOP3.LUT R20, R103, 0x380, RZ, 0xc0, !PT ;  /* 0x0000038067147812 */ /* 0x000fc400078ec0ff */
[----:B------:R-:W-:Y:S02]  /*9b70*/  SHF.R.U64 R21, R21, 0x3, RZ ;  /* 0x0000000315157819 */ /* 0x000fe400000012ff */
[----:B------:R-:W-:Y:S02]  /*9b80*/  SHF.R.U64 R142, R142, 0x3, RZ ;  /* 0x000000038e8e7819 */ /* 0x000fe400000012ff */
[----:B------:R-:W-:Y:S02]  /*9b90*/  SHF.R.U64 R20, R20, 0x3, RZ ;  /* 0x0000000314147819 */ /* 0x000fe400000012ff */
[----:B------:R-:W-:Y:S02]  /*9ba0*/  LOP3.LUT R162, R21, R98, RZ, 0x3c, !PT ;  /* 0x0000006215a27212 */ /* 0x000fe400078e3cff */
[----:B------:R-:W-:Y:S02]  /*9bb0*/  IADD3 R21, P3, R172, 0x1000, RZ ;  /* 0x00001000ac157810 */ /* 0x000fe40007f7e0ff */
[----:B------:R-:W-:Y:S01]  /*9bc0*/  LOP3.LUT R142, R142, R143, RZ, 0x3c, !PT ;  /* 0x0000008f8e8e7212 */ /* 0x000fe200078e3cff */
[----:B------:R-:W-:Y:S01]  /*9bd0*/  IMAD.X R143, RZ, RZ, R173, P2 ;  /* 0x000000ffff8f7224 */ /* 0x000fe200010e06ad */
[----:B------:R-:W-:-:S02]  /*9be0*/  LOP3.LUT R0, R3, 0x380, RZ, 0xc0, !PT ;  /* 0x0000038003007812 */ /* 0x000fc400078ec0ff */
[----:B-1----:R-:W-:Y:S02]  /*9bf0*/  ISETP.NE.AND P2, PT, R48, 0x1, PT ;  /* 0x000000013000780c */ /* 0x002fe40003f45270 */
[----:B------:R-:W-:Y:S02]  /*9c00*/  LOP3.LUT R166, R20, R103, RZ, 0x3c, !PT ;  /* 0x0000006714a67212 */ /* 0x000fe400078e3cff */
[----:B------:R-:W-:Y:S02]  /*9c10*/  LOP3.LUT R20, R21, 0x380, RZ, 0xc0, !PT ;  /* 0x0000038015147812 */ /* 0x000fe400078ec0ff */
[----:B------:R-:W-:Y:S02]  /*9c20*/  SHF.R.U64 R0, R0, 0x3, RZ ;  /* 0x0000000300007819 */ /* 0x000fe400000012ff */
[----:B------:R-:W-:Y:S02]  /*9c30*/  SHF.R.U64 R20, R20, 0x3, RZ ;  /* 0x0000000314147819 */ /* 0x000fe400000012ff */
[----:B------:R-:W-:-:S02]  /*9c40*/  LOP3.LUT R154, R0, R3, RZ, 0x3c, !PT ;  /* 0x00000003009a7212 */ /* 0x000fc400078e3cff */
[----:B------:R-:W-:Y:S02]  /*9c50*/  MOV R213, R146 ;  /* 0x0000009200d57202 */ /* 0x000fe40000000f00 */
[----:B------:R-:W-:Y:S02]  /*9c60*/  LOP3.LUT R3, R30, 0x380, RZ, 0xc0, !PT ;  /* 0x000003801e037812 */ /* 0x000fe400078ec0ff */
[----:B------:R-:W-:Y:S01]  /*9c70*/  LOP3.LUT R20, R20, R21, RZ, 0x3c, !PT ;  /* 0x0000001514147212 */ /* 0x000fe200078e3cff */
[----:B------:R-:W-:Y:S01]  /*9c80*/  IMAD.X R21, RZ, RZ, R173, P3 ;  /* 0x000000ffff157224 */ /* 0x000fe200018e06ad */
[----:B------:R-:W-:Y:S01]  /*9c90*/  LOP3.LUT R0, R31, 0x380, RZ, 0xc0, !PT ;  /* 0x000003801f007812 */ /* 0x000fe200078ec0ff */
[----:B------:R0:W-:Y:S01]  /*9ca0*/  STSM.16.M88.4 [R213], R24 ;  /* 0x00000018d5007844 */ /* 0x0001e20000000200 */
[----:B------:R-:W-:Y:S02]  /*9cb0*/  SHF.R.U64 R3, R3, 0x3, RZ ;  /* 0x0000000303037819 */ /* 0x000fe400000012ff */
[----:B------:R-:W-:-:S02]  /*9cc0*/  IADD3 R119, P3, R172, 0x8000, RZ ;  /* 0x00008000ac777810 */ /* 0x000fc40007f7e0ff */
[----:B------:R-:W-:Y:S02]  /*9cd0*/  SHF.R.U64 R0, R0, 0x3, RZ ;  /* 0x0000000300007819 */ /* 0x000fe400000012ff */
[----:B------:R-:W-:Y:S02]  /*9ce0*/  LOP3.LUT R168, R3, R30, RZ, 0x3c, !PT ;  /* 0x0000001e03a87212 */ /* 0x000fe400078e3cff */
[----:B------:R-:W-:Y:S02]  /*9cf0*/  LOP3.LUT R118, R119, 0x380, RZ, 0xc0, !PT ;  /* 0x0000038077767812 */ /* 0x000fe400078ec0ff */
[----:B------:R-:W-:Y:S02]  /*9d00*/  LOP3.LUT R3, R12, 0x380, RZ, 0xc0, !PT ;  /* 0x000003800c037812 */ /* 0x000fe400078ec0ff */
[----:B------:R-:W-:Y:S02]  /*9d10*/  LOP3.LUT R164, R0, R31, RZ, 0x3c, !PT ;  /* 0x0000001f00a47212 */ /* 0x000fe400078e3cff */
[----:B------:R-:W-:Y:S01]  /*9d20*/  SHF.R.U64 R118, R118, 0x3, RZ ;  /* 0x0000000376767819 */ /* 0x000fe200000012ff */
[----:B0-----:R-:W0:Y:S01]  /*9d30*/  @P2 LDC R24, c[0x0][0xbec] ;  /* 0x0002fb00ff182b82 */ /* 0x001e220000000800 */
[----:B------:R-:W-:-:S02]  /*9d40*/  LOP3.LUT R106, R111, 0x380, RZ, 0xc0, !PT ;  /* 0x000003806f6a7812 */ /* 0x000fc400078ec0ff */
[----:B------:R-:W-:Y:S02]  /*9d50*/  LOP3.LUT R0, R99, 0x380, RZ, 0xc0, !PT ;  /* 0x0000038063007812 */ /* 0x000fe400078ec0ff */
[----:B------:R-:W-:Y:S02]  /*9d60*/  SHF.R.U64 R3, R3, 0x3, RZ ;  /* 0x0000000303037819 */ /* 0x000fe400000012ff */
[----:B------:R-:W-:Y:S01]  /*9d70*/  LOP3.LUT R118, R118, R119, RZ, 0x3c, !PT ;  /* 0x0000007776767212 */ /* 0x000fe200078e3cff */
[----:B------:R-:W1:Y:S01]  /*9d80*/  @P2 LDC R27, c[0x0][0xbf0] ;  /* 0x0002fc00ff1b2b82 */ /* 0x000e620000000800 */
[----:B------:R-:W-:Y:S01]  /*9d90*/  SHF.R.U64 R106, R106, 0x3, RZ ;  /* 0x000000036a6a7819 */ /* 0x000fe200000012ff */
[----:B------:R-:W-:Y:S01]  /*9da0*/  IMAD.X R119, RZ, RZ, R173, P3 ;  /* 0x000000ffff777224 */ /* 0x000fe200018e06ad */
[----:B------:R-:W-:Y:S02]  /*9db0*/  SHF.R.U64 R0, R0, 0x3, RZ ;  /* 0x0000000300007819 */ /* 0x000fe400000012ff */
[----:B------:R-:W-:-:S02]  /*9dc0*/  LOP3.LUT R12, R3, R12, RZ, 0x3c, !PT ;  /* 0x0000000c030c7212 */ /* 0x000fc400078e3cff */
[C---:B------:R-:W-:Y:S02]  /*9dd0*/  IADD3 R107, P0, R172.reuse, 0x5000, RZ ;  /* 0x00005000ac6b7810 */ /* 0x040fe40007f1e0ff */
[----:B------:R-:W-:Y:S02]  /*9de0*/  IADD3 R3, P3, R172, 0xf000, RZ ;  /* 0x0000f000ac037810 */ /* 0x000fe40007f7e0ff */
[----:B------:R-:W-:Y:S02]  /*9df0*/  LOP3.LUT R10, R127, 0x380, RZ, 0xc0, !PT ;  /* 0x000003807f0a7812 */ /* 0x000fe400078ec0ff */
[----:B------:R-:W-:Y:S01]  /*9e00*/  LOP3.LUT R14, R123, 0x380, RZ, 0xc0, !PT ;  /* 0x000003807b0e7812 */ /* 0x000fe200078ec0ff */
[----:B------:R-:W-:Y:S01]  /*9e10*/  IMAD.X R147, RZ, RZ, R173, P3 ;  /* 0x000000ffff937224 */ /* 0x000fe200018e06ad */
[----:B------:R-:W-:Y:S01]  /*9e20*/  LOP3.LUT R156, R106, R111, RZ, 0x3c, !PT ;  /* 0x0000006f6a9c7212 */ /* 0x000fe200078e3cff */
[----:B0-----:R-:W-:Y:S01]  /*9e30*/  @P2 IMAD.HI.U32 R24, R39, R24, RZ ;  /* 0x0000001827182227 */ /* 0x001fe200078e00ff */
[----:B------:R-:W-:-:S02]  /*9e40*/  LOP3.LUT R170, R0, R99, RZ, 0x3c, !PT ;  /* 0x0000006300aa7212 */ /* 0x000fc400078e3cff */
[----:B------:R-:W-:Y:S02]  /*9e50*/  LOP3.LUT R106, R107, 0x380, RZ, 0xc0, !PT ;  /* 0x000003806b6a7812 */ /* 0x000fe400078ec0ff */
[----:B------:R-:W-:Y:S02]  /*9e60*/  LOP3.LUT R0, R3, 0x380, RZ, 0xc0, !PT ;  /* 0x0000038003007812 */ /* 0x000fe400078ec0ff */
[----:B------:R-:W-:Y:S02]  /*9e70*/  SHF.R.U64 R10, R10, 0x3, RZ ;  /* 0x000000030a0a7819 */ /* 0x000fe400000012ff */
[----:B------:R-:W-:Y:S02]  /*9e80*/  SHF.R.U64 R14, R14, 0x3, RZ ;  /* 0x000000030e0e7819 */ /* 0x000fe400000012ff */
[----:B------:R-:W-:Y:S02]  /*9e90*/  SHF.R.U64 R106, R106, 0x3, RZ ;  /* 0x000000036a6a7819 */ /* 0x000fe400000012ff */
[----:B------:R-:W-:-:S02]  /*9ea0*/  SHF.R.U64 R0, R0, 0x3, RZ ;  /* 0x0000000300007819 */ /* 0x000fc400000012ff */
[----:B------:R-:W-:Y:S02]  /*9eb0*/  LOP3.LUT R10, R10, R127, RZ, 0x3c, !PT ;  /* 0x0000007f0a0a7212 */ /* 0x000fe400078e3cff */
[----:B------:R-:W-:Y:S02]  /*9ec0*/  LOP3.LUT R14, R14, R123, RZ, 0x3c, !PT ;  /* 0x0000007b0e0e7212 */ /* 0x000fe400078e3cff */
[----:B------:R-:W-:Y:S01]  /*9ed0*/  LOP3.LUT R106, R106, R107, RZ, 0x3c, !PT ;  /* 0x0000006b6a6a7212 */ /* 0x000fe200078e3cff */
[----:B------:R-:W-:Y:S01]  /*9ee0*/  IMAD.X R107, RZ, RZ, R173, P0 ;  /* 0x000000ffff6b7224 */ /* 0x000fe200000e06ad */
[----:B------:R-:W-:Y:S02]  /*9ef0*/  LOP3.LUT R146, R0, R3, RZ, 0x3c, !PT ;  /* 0x0000000300927212 */ /* 0x000fe400078e3cff */
[----:B------:R-:W-:Y:S02]  /*9f00*/  MOV R154, R154 ;  /* 0x0000009a009a7202 */ /* 0x000fe40000000f00 */
[----:B------:R-:W-:-:S02]  /*9f10*/  MOV R3, R8 ;  /* 0x0000000800037202 */ /* 0x000fc40000000f00 */
[----:B------:R-:W-:Y:S01]  /*9f20*/  MOV R0, R10 ;  /* 0x0000000a00007202 */ /* 0x000fe20000000f00 */
[----:B------:R-:W-:Y:S01]  /*9f30*/  STSM.16.M88.4 [R154], R32 ;  /* 0x000000209a007844 */ /* 0x000fe20000000200 */
[----:B------:R-:W-:Y:S02]  /*9f40*/  MOV R164, R164 ;  /* 0x000000a400a47202 */ /* 0x000fe40000000f00 */
[----:B------:R-:W-:Y:S02]  /*9f50*/  IADD3 R135, P0, R172, 0xc000, RZ ;  /* 0x0000c000ac877810 */ /* 0x000fe40007f1e0ff */
[----:B------:R-:W-:Y:S01]  /*9f60*/  MOV R44, R14 ;  /* 0x0000000e002c7202 */ /* 0x000fe20000000f00 */
[----:B------:R-:W-:Y:S01]  /*9f70*/  STSM.16.M88.4 [R164], R40 ;  /* 0x00000028a4007844 */ /* 0x000fe20000000200 */
[----:B------:R-:W-:Y:S02]  /*9f80*/  MOV R170, R170 ;  /* 0x000000aa00aa7202 */ /* 0x000fe40000000f00 */
[----:B------:R-:W-:-:S02]  /*9f90*/  F2FP.BF16.F32.PACK_AB R8, R49, R183 ;  /* 0x000000b73108723e */ /* 0x000fc400000010ff */
        /* <DEDUP_REMOVED lines=9> */
[----:B-1----:R-:W-:Y:S02]  /*a030*/  @P2 SHF.R.U32.HI R36, RZ, R27, R24 ;  /* 0x0000001bff242219 */ /* 0x002fe40000011618 */
[----:B------:R-:W-:Y:S01]  /*a040*/  LOP3.LUT R134, R135, 0x380, RZ, 0xc0, !PT ;  /* 0x0000038087867812 */ /* 0x000fe200078ec0ff */
[----:B------:R1:W-:Y:S01]  /*a050*/  STSM.16.M88.4 [R25], R12 ;  /* 0x0000000c19007844 */ /* 0x0003e20000000200 */
[----:B------:R-:W-:Y:S01]  /*a060*/  MOV R168, R168 ;  /* 0x000000a800a87202 */ /* 0x000fe20000000f00 */
[----:B------:R-:W-:Y:S01]  /*a070*/  IMAD.MOV R37, RZ, RZ, -R36 ;  /* 0x000000ffff257224 */ /* 0x000fe200078e0a24 */
[----:B------:R-:W-:-:S02]  /*a080*/  IADD3 R111, P1, R172, 0x6000, RZ ;  /* 0x00006000ac6f7810 */ /* 0x000fc40007f3e0ff */
[----:B------:R-:W-:Y:S01]  /*a090*/  MOV R166, R166 ;  /* 0x000000a600a67202 */ /* 0x000fe20000000f00 */
[----:B------:R-:W-:Y:S01]  /*a0a0*/  IMAD R37, R48, R37, R39 ;  /* 0x0000002530257224 */ /* 0x000fe200078e0227 */
[----:B0-----:R-:W-:Y:S02]  /*a0b0*/  F2FP.BF16.F32.PACK_AB R8, R65, R187 ;  /* 0x000000bb4108723e */ /* 0x001fe400000010ff */
[----:B------:R-:W-:Y:S02]  /*a0c0*/  F2FP.BF16.F32.PACK_AB R9, R67, R66 ;  /* 0x000000424309723e */ /* 0x000fe400000010ff */
[----:B------:R-:W-:Y:S02]  /*a0d0*/  F2FP.BF16.F32.PACK_AB R10, R69, R188 ;  /* 0x000000bc450a723e */ /* 0x000fe400000010ff */
[----:B------:R-:W-:Y:S02]  /*a0e0*/  F2FP.BF16.F32.PACK_AB R11, R71, R70 ;  /* 0x00000046470b723e */ /* 0x000fe400000010ff */
[----:B------:R-:W-:-:S02]  /*a0f0*/  SHF.R.U64 R134, R134, 0x3, RZ ;  /* 0x0000000386867819 */ /* 0x000fc400000012ff */
        /* <DEDUP_REMOVED lines=11> */
[----:B------:R-:W-:Y:S02]  /*a1b0*/  LOP3.LUT R110, R111, 0x380, RZ, 0xc0, !PT ;  /* 0x000003806f6e7812 */ /* 0x000fe400078ec0ff */
[----:B------:R-:W-:Y:S01]  /*a1c0*/  LOP3.LUT R134, R134, R135, RZ, 0x3c, !PT ;  /* 0x0000008786867212 */ /* 0x000fe200078e3cff */
[----:B------:R-:W-:Y:S01]  /*a1d0*/  IMAD.X R135, RZ, RZ, R173, P0 ;  /* 0x000000ffff877224 */ /* 0x000fe200000e06ad */
[----:B------:R2:W-:Y:S01]  /*a1e0*/  STSM.16.M88.4 [R162], R24 ;  /* 0x00000018a2007844 */ /* 0x0005e20000000200 */
[----:B------:R-:W-:Y:S02]  /*a1f0*/  SHF.R.U64 R110, R110, 0x3, RZ ;  /* 0x000000036e6e7819 */ /* 0x000fe400000012ff */
[----:B0-----:R-:W-:Y:S01]  /*a200*/  F2FP.BF16.F32.PACK_AB R9, R52, R7 ;  /* 0x000000073409723e */ /* 0x001fe200000010ff */
[----:B-1----:R-:W-:Y:S01]  /*a210*/  IMAD.U32 R13, RZ, RZ, UR5 ;  /* 0x00000005ff0d7e24 */ /* 0x002fe2000f8e00ff */
[----:B------:R-:W-:Y:S01]  /*a220*/  SHF.R.S32.HI R12, RZ, 0x1f, R36 ;  /* 0x0000001fff0c7819 */ /* 0x000fe20000011424 */
[----:B------:R-:W-:Y:S01]  /*a230*/  ULDC UR5, c[0x0][0xa88] ;  /* 0x0002a20000057ab9 */ /* 0x000fe20000000800 */
[----:B------:R-:W-:-:S02]  /*a240*/  SHF.R.S32.HI R7, RZ, 0x1f, R37 ;  /* 0x0000001fff077819 */ /* 0x000fc40000011425 */
[----:B------:R-:W-:Y:S01]  /*a250*/  LOP3.LUT R110, R110, R111, RZ, 0x3c, !PT ;  /* 0x0000006f6e6e7212 */ /* 0x000fe200078e3cff */
[----:B------:R-:W-:Y:S01]  /*a260*/  IMAD.X R111, RZ, RZ, R173, P1 ;  /* 0x000000ffff6f7224 */ /* 0x000fe200008e06ad */
[----:B------:R-:W-:Y:S02]  /*a270*/  IADD3 R139, P1, R172, 0xd000, RZ ;  /* 0x0000d000ac8b7810 */ /* 0x000fe40007f3e0ff */
[----:B------:R-:W-:Y:S02]  /*a280*/  MOV R160, R160 ;  /* 0x000000a000a07202 */ /* 0x000fe40000000f00 */
[----:B--2---:R-:W-:Y:S01]  /*a290*/  IADD3 R24, P0, R36, UR6, RZ ;  /* 0x0000000624187c10 */ /* 0x004fe2000ff1e0ff */
[----:B------:R-:W-:Y:S01]  /*a2a0*/  VIADD R26, R206, UR44 ;  /* 0x0000002cce1a7c36 */ /* 0x000fe20008000000 */
[----:B------:R-:W-:Y:S02]  /*a2b0*/  F2FP.BF16.F32.PACK_AB R32, R89, R193 ;  /* 0x000000c15920723e */ /* 0x000fe400000010ff */
[----:B------:R-:W-:Y:S01]  /*a2c0*/  IADD3.X R25, R12, UR7, R13, P0, !PT ;  /* 0x000000070c197c10 */ /* 0x000fe200087fe40d */
[----:B------:R-:W-:Y:S01]  /*a2d0*/  ULDC.64 UR6, c[0x0][0xb88] ;  /* 0x0002e20000067ab9 */ /* 0x000fe20000000a00 */
[----:B------:R-:W-:Y:S01]  /*a2e0*/  F2FP.BF16.F32.PACK_AB R33, R91, R90 ;  /* 0x0000005a5b21723e */ /* 0x000fe200000010ff */
[----:B------:R-:W-:Y:S01]  /*a2f0*/  IMAD R12, R7, UR6, RZ ;  /* 0x00000006070c7c24 */ /* 0x000fe2000f8e02ff */
[----:B------:R-:W-:Y:S01]  /*a300*/  F2FP.BF16.F32.PACK_AB R34, R93, R194 ;  /* 0x000000c25d22723e */ /* 0x000fe200000010ff */
[----:B------:R-:W-:Y:S01]  /*a310*/  IMAD.WIDE.U32 R24, R37, UR6, R24 ;  /* 0x0000000625187c25 */ /* 0x000fe2000f8e0018 */
[----:B------:R-:W-:-:S02]  /*a320*/  F2FP.BF16.F32.PACK_AB R35, R95, R94 ;  /* 0x0000005e5f23723e */ /* 0x000fc400000010ff */
[----:B------:R-:W-:Y:S01]  /*a330*/  MOV R158, R158 ;  /* 0x0000009e009e7202 */ /* 0x000fe20000000f00 */
[----:B------:R-:W-:Y:S01]  /*a340*/  IMAD R37, R37, UR7, R12 ;  /* 0x0000000725257c24 */ /* 0x000fe2000f8e020c */
[----:B------:R-:W-:Y:S01]  /*a350*/  F2FP.BF16.F32.PACK_AB R8, R97, R195 ;  /* 0x000000c36108723e */ /* 0x000fe200000010ff */
[----:B------:R0:W-:Y:S01]  /*a360*/  STSM.16.M88.4 [R160], R32 ;  /* 0x00000020a0007844 */ /* 0x0001e20000000200 */
[----:B------:R-:W-:Y:S01]  /*a370*/  F2FP.BF16.F32.PACK_AB R10, R101, R196 ;  /* 0x000000c4650a723e */ /* 0x000fe200000010ff */
[----:B------:R-:W-:Y:S01]  /*a380*/  ULDC.64 UR6, c[0x0][0xb50] ;  /* 0x0002d40000067ab9 */ /* 0x000fe20000000a00 */
[----:B------:R-:W-:Y:S01]  /*a390*/  F2FP.BF16.F32.PACK_AB R11, R60, R56 ;  /* 0x000000383c0b723e */ /* 0x000fe200000010ff */
[----:B------:R-:W-:Y:S01]  /*a3a0*/  IMAD R7, R48, UR5, RZ ;  /* 0x0000000530077c24 */ /* 0x000fe2000f8e02ff */
[----:B------:R-:W-:Y:S02]  /*a3b0*/  LOP3.LUT R138, R139, 0x380, RZ, 0xc0, !PT ;  /* 0x000003808b8a7812 */ /* 0x000fe400078ec0ff */
[----:B------:R-:W-:Y:S01]  /*a3c0*/  LOP3.LUT P0, RZ, R204, 0x3, RZ, 0xc0, !PT ;  /* 0x00000003ccff7812 */ /* 0x000fe2000780c0ff */
[----:B------:R1:W-:Y:S01]  /*a3d0*/  STSM.16.M88.4 [R158], R8 ;  /* 0x000000089e007844 */ /* 0x0003e20000000200 */
[----:B------:R-:W-:-:S02]  /*a3e0*/  SHF.R.U64 R138, R138, 0x3, RZ ;  /* 0x000000038a8a7819 */ /* 0x000fc400000012ff */
[----:B------:R-:W-:Y:S02]  /*a3f0*/  MOV R156, R156 ;  /* 0x0000009c009c7202 */ /* 0x000fe40000000f00 */
[----:B------:R-:W-:Y:S02]  /*a400*/  F2FP.BF16.F32.PACK_AB R12, R105, R197 ;  /* 0x000000c5690c723e */ /* 0x000fe400000010ff */
[----:B------:R-:W-:Y:S02]  /*a410*/  F2FP.BF16.F32.PACK_AB R13, R68, R64 ;  /* 0x00000040440d723e */ /* 0x000fe400000010ff */
[----:B0-----:R-:W-:Y:S02]  /*a420*/  LEA R34, P3, R24, UR6, 0x2 ;  /* 0x0000000618227c11 */ /* 0x001fe4000f8610ff */
[----:B------:R-:W-:Y:S02]  /*a430*/  F2FP.BF16.F32.PACK_AB R14, R109, R198 ;  /* 0x000000c66d0e723e */ /* 0x000fe400000010ff */
[----:B------:R-:W-:Y:S01]  /*a440*/  F2FP.BF16.F32.PACK_AB R15, R76, R72 ;  /* 0x000000484c0f723e */ /* 0x000fe200000010ff */
[----:B------:R-:W-:Y:S01]  /*a450*/  SHFL.IDX PT, R46, R34, RZ, 0x1c1f ;  /* 0x001c1fff222e7589 */ /* 0x000fe200000e0000 */
[----:B------:R-:W-:Y:S01]  /*a460*/  LOP3.LUT R138, R138, R139, RZ, 0x3c, !PT ;  /* 0x0000008b8a8a7212 */ /* 0x000fe200078e3cff */
[----:B-1----:R-:W-:Y:S01]  /*a470*/  IMAD.IADD R9, R25, 0x1, R37 ;  /* 0x0000000119097824 */ /* 0x002fe200078e0225 */
[----:B------:R-:W-:Y:S01]  /*a480*/  MOV R152, R152 ;  /* 0x0000009800987202 */ /* 0x000fe20000000f00 */
[----:B------:R-:W-:Y:S01]  /*a490*/  VIADD R8, R26, 0x8 ;  /* 0x000000081a087836 */ /* 0x000fe20000000000 */
[----:B------:R0:W-:Y:S01]  /*a4a0*/  STSM.16.M88.4 [R156], R12 ;  /* 0x0000000c9c007844 */ /* 0x0001e20000000200 */
[----:B------:R-:W-:Y:S01]  /*a4b0*/  IMAD.X R139, RZ, RZ, R173, P1 ;  /* 0x000000ffff8b7224 */ /* 0x000fe200008e06ad */
[----:B------:R-:W-:-:S02]  /*a4c0*/  LEA.HI.X R35, R24, UR7, R9, 0x2, P3 ;  /* 0x0000000718237c11 */ /* 0x000fc400098f1409 */
[-C--:B------:R-:W-:Y:S01]  /*a4d0*/  ISETP.GE.OR P1, PT, R26, R7.reuse, P0 ;  /* 0x000000071a00720c */ /* 0x080fe20000726670 */
[----:B------:R-:W-:Y:S01]  /*a4e0*/  SHFL.IDX PT, R50, R34, 0x1, 0x1c1f ;  /* 0x003c1f0022327f89 */ /* 0x000fe200000e0000 */
[----:B------:R-:W-:Y:S02]  /*a4f0*/  ISETP.GE.OR P0, PT, R8, R7, P0 ;  /* 0x000000070800720c */ /* 0x000fe40000706670 */
[----:B------:R-:W-:Y:S01]  /*a500*/  F2FP.BF16.F32.PACK_AB R8, R113, R199 ;  /* 0x000000c77108723e */ /* 0x000fe200000010ff */
[----:B------:R-:W1:Y:S01]  /*a510*/  SHFL.IDX PT, R47, R35, RZ, 0x1c1f ;  /* 0x001c1fff232f7589 */ /* 0x000e6200000e0000 */
[----:B------:R-:W-:Y:S02]  /*a520*/  F2FP.BF16.F32.PACK_AB R9, R84, R80 ;  /* 0x000000505409723e */ /* 0x000fe400000010ff */
[----:B------:R-:W-:Y:S01]  /*a530*/  F2FP.BF16.F32.PACK_AB R10, R117, R201 ;  /* 0x000000c9750a723e */ /* 0x000fe200000010ff */
[----:B------:R-:W2:Y:S01]  /*a540*/  SHFL.IDX PT, R51, R35, 0x1, 0x1c1f ;  /* 0x003c1f0023337f89 */ /* 0x000ea200000e0000 */
[----:B------:R-:W-:-:S02]  /*a550*/  F2FP.BF16.F32.PACK_AB R11, R92, R88 ;  /* 0x000000585c0b723e */ /* 0x000fc400000010ff */
[----:B------:R-:W-:Y:S02]  /*a560*/  MOV R150, R150 ;  /* 0x0000009600967202 */ /* 0x000fe40000000f00 */
[----:B0-----:R-:W-:Y:S01]  /*a570*/  F2FP.BF16.F32.PACK_AB R12, R121, R202 ;  /* 0x000000ca790c723e */ /* 0x001fe200000010ff */
[----:B------:R0:W-:Y:S01]  /*a580*/  STSM.16.M88.4 [R152], R8 ;  /* 0x0000000898007844 */ /* 0x0001e20000000200 */
[----:B------:R-:W-:Y:S02]  /*a590*/  F2FP.BF16.F32.PACK_AB R13, R100, R96 ;  /* 0x00000060640d723e */ /* 0x000fe400000010ff */
[----:B------:R-:W-:Y:S02]  /*a5a0*/  F2FP.BF16.F32.PACK_AB R14, R125, R124 ;  /* 0x0000007c7d0e723e */ /* 0x000fe400000010ff */
[----:B------:R-:W-:Y:S02]  /*a5b0*/  F2FP.BF16.F32.PACK_AB R15, R108, R104 ;  /* 0x000000686c0f723e */ /* 0x000fe400000010ff */
[----:B------:R-:W-:-:S02]  /*a5c0*/  F2FP.BF16.F32.PACK_AB R24, R129, R128 ;  /* 0x000000808118723e */ /* 0x000fc400000010ff */
[----:B------:R-:W-:Y:S01]  /*a5d0*/  F2FP.BF16.F32.PACK_AB R25, R116, R112 ;  /* 0x000000707419723e */ /* 0x000fe200000010ff */
[----:B------:R-:W-:Y:S01]  /*a5e0*/  STSM.16.M88.4 [R150], R12 ;  /* 0x0000000c96007844 */ /* 0x000fe20000000200 */
[----:B------:R-:W-:Y:S02]  /*a5f0*/  F2FP.BF16.F32.PACK_AB R26, R133, R132 ;  /* 0x00000084851a723e */ /* 0x000fe400000010ff */
[----:B------:R-:W-:Y:S02]  /*a600*/  F2FP.BF16.F32.PACK_AB R27, R174, R120 ;  /* 0x00000078ae1b723e */ /* 0x000fe400000010ff */
[----:B------:R-:W-:Y:S01]  /*a610*/  F2FP.BF16.F32.PACK_AB R32, R137, R136 ;  /* 0x000000888920723e */ /* 0x000fe200000010ff */
[----:B0-----:R-:W0:Y:S01]  /*a620*/  @P2 LDC R9, c[0x0][0xbf0] ;  /* 0x0002fc00ff092b82 */ /* 0x001e220000000800 */
        /* <DEDUP_REMOVED lines=9> */
[----:B------:R-:W-:-:S02]  /*a6c0*/  IADD3 R31, P4, R172, 0x2000, RZ ;  /* 0x00002000ac1f7810 */ /* 0x000fc40007f9e0ff */
[C---:B------:R-:W-:Y:S01]  /*a6d0*/  IADD3 R99, P5, R172.reuse, 0x3000, RZ ;  /* 0x00003000ac637810 */ /* 0x040fe20007fbe0ff */
[----:B------:R-:W-:Y:S01]  /*a6e0*/  STSM.16.M88.4 [R3], R56 ;  /* 0x0000003803007844 */ /* 0x000fe20000000200 */
[----:B------:R-:W-:Y:S02]  /*a6f0*/  IADD3 R103, P6, R172, 0x4000, RZ ;  /* 0x00004000ac677810 */ /* 0x000fe40007fde0ff */
[----:B------:R-:W-:Y:S01]  /*a700*/  LOP3.LUT R30, R31, 0x380, RZ, 0xc0, !PT ;  /* 0x000003801f1e7812 */ /* 0x000fe200078ec0ff */
[----:B------:R-:W-:Y:S01]  /*a710*/  BAR.SYNC.DEFER_BLOCKING 0x1, 0x100 ;  /* 0x0044000000007b1d */ /* 0x000fe20000010000 */
[----:B------:R-:W-:Y:S02]  /*a720*/  LOP3.LUT R98, R99, 0x380, RZ, 0xc0, !PT ;  /* 0x0000038063627812 */ /* 0x000fe400078ec0ff */
[----:B------:R-:W-:Y:S01]  /*a730*/  LOP3.LUT R102, R103, 0x380, RZ, 0xc0, !PT ;  /* 0x0000038067667812 */ /* 0x000fe200078ec0ff */
[----:B---3--:R-:W-:Y:S01]  /*a740*/  IMAD R0, R23, 0x20, R200 ;  /* 0x0000002017007824 */ /* 0x008fe200078e02c8 */
[----:B------:R-:W-:-:S02]  /*a750*/  SHF.R.U64 R30, R30, 0x3, RZ ;  /* 0x000000031e1e7819 */ /* 0x000fc400000012ff */
[----:B------:R-:W-:Y:S02]  /*a760*/  SHF.R.U64 R98, R98, 0x3, RZ ;  /* 0x0000000362627819 */ /* 0x000fe400000012ff */
[----:B------:R-:W-:Y:S01]  /*a770*/  SHF.R.U64 R102, R102, 0x3, RZ ;  /* 0x0000000366667819 */ /* 0x000fe200000012ff */
[----:B------:R-:W-:Y:S01]  /*a780*/  UIMAD UR5, UR10, UR8, URZ ;  /* 0x000000080a0572a4 */ /* 0x000fe2000f8e023f */
[----:B------:R-:W-:Y:S01]  /*a790*/  LOP3.LUT R30, R30, R31, RZ, 0x3c, !PT ;  /* 0x0000001f1e1e7212 */ /* 0x000fe200078e3cff */
[--C-:B------:R-:W-:Y:S01]  /*a7a0*/  IMAD.X R31, RZ, RZ, R173.reuse, P4 ;  /* 0x000000ffff1f7224 */ /* 0x100fe200020e06ad */
[----:B------:R-:W-:Y:S01]  /*a7b0*/  LOP3.LUT R98, R98, R99, RZ, 0x3c, !PT ;  /* 0x0000006362627212 */ /* 0x000fe200078e3cff */
[--C-:B------:R-:W-:Y:S01]  /*a7c0*/  IMAD.X R99, RZ, RZ, R173.reuse, P5 ;  /* 0x000000ffff637224 */ /* 0x100fe200028e06ad */
[----:B------:R-:W-:Y:S01]  /*a7d0*/  LOP3.LUT R102, R102, R103, RZ, 0x3c, !PT ;  /* 0x0000006766667212 */ /* 0x000fe200078e3cff */
[----:B------:R-:W-:Y:S01]  /*a7e0*/  IMAD.X R103, RZ, RZ, R173, P6 ;  /* 0x000000ffff677224 */ /* 0x000fe200030e06ad */
[----:B------:R-:W-:-:S02]  /*a7f0*/  IADD3 R123, P4, R172, 0x9000, RZ ;  /* 0x00009000ac7b7810 */ /* 0x000fc40007f9e0ff */
[C---:B------:R-:W-:Y:S01]  /*a800*/  LOP3.LUT R29, R172.reuse, 0x380, RZ, 0xc0, !PT ;  /* 0x00000380ac1d7812 */ /* 0x040fe200078ec0ff */
[----:B-1----:R-:W-:Y:S01]  /*a810*/  @!P1 ST.E desc[UR46][R46.64], R6 ;  /* 0x000000062e009985 */ /* 0x002fe2000c10192e */
[C---:B------:R-:W-:Y:S01]  /*a820*/  IADD3 R127, P5, R172.reuse, 0xa000, RZ ;  /* 0x0000a000ac7f7810 */ /* 0x040fe20007fbe0ff */
[----:B------:R-:W-:Y:S01]  /*a830*/  UIMAD.WIDE.U32 UR6, UR39, UR8, URZ ;  /* 0x00000008270672a5 */ /* 0x000fe2000f8e003f */
[----:B------:R-:W-:Y:S01]  /*a840*/  IADD3 R131, P6, R172, 0xb000, RZ ;  /* 0x0000b000ac837810 */ /* 0x000fe20007fde0ff */
[----:B--2---:R1:W-:Y:S01]  /*a850*/  @!P0 ST.E desc[UR46][R50.64], R5 ;  /* 0x0000000532008985 */ /* 0x0043e2000c10192e */
[----:B------:R-:W-:Y:S01]  /*a860*/  UIMAD UR5, UR39, UR9, UR5 ;  /* 0x00000009270572a4 */ /* 0x000fe2000f8e0205 */
[----:B------:R-:W-:Y:S01]  /*a870*/  LOP3.LUT R122, R123, 0x380, RZ, 0xc0, !PT ;  /* 0x000003807b7a7812 */ /* 0x000fe200078ec0ff */
[----:B------:R-:W-:Y:S01]  /*a880*/  ULDC.64 UR10, c[0x0][0xaf0] ;  /* 0x0002bc00000a7ab9 */ /* 0x000fe20000000a00 */
[----:B------:R-:W-:Y:S02]  /*a890*/  LOP3.LUT R126, R127, 0x380, RZ, 0xc0, !PT ;  /* 0x000003807f7e7812 */ /* 0x000fe400078ec0ff */
[----:B------:R-:W-:-:S02]  /*a8a0*/  LOP3.LUT R130, R131, 0x380, RZ, 0xc0, !PT ;  /* 0x0000038083827812 */ /* 0x000fc400078ec0ff */
[----:B------:R-:W-:Y:S01]  /*a8b0*/  SHF.R.U64 R29, R29, 0x3, RZ ;  /* 0x000000031d1d7819 */ /* 0x000fe200000012ff */
[----:B-1----:R-:W1:Y:S01]  /*a8c0*/  @P2 LDC R5, c[0x0][0xbec] ;  /* 0x0002fb00ff052b82 */ /* 0x002e620000000800 */
[----:B------:R-:W-:Y:S01]  /*a8d0*/  VIADD R6, R0, UR44 ;  /* 0x0000002c00067c36 */ /* 0x000fe20008000000 */
[----:B------:R-:W-:Y:S01]  /*a8e0*/  UIMAD UR8, UR12, UR10, URZ ;  /* 0x0000000a0c0872a4 */ /* 0x000fe2000f8e023f */
[----:B------:R-:W-:Y:S01]  /*a8f0*/  SHF.R.U64 R122, R122, 0x3, RZ ;  /* 0x000000037a7a7819 */ /* 0x000fe200000012ff */
[----:B------:R-:W-:Y:S01]  /*a900*/  UIADD3 UR7, UR7, UR5, URZ ;  /* 0x0000000507077290 */ /* 0x000fe2000fffe03f */
[----:B------:R-:W-:Y:S01]  /*a910*/  IMAD.MOV.U32 R3, RZ, RZ, R6 ;  /* 0x000000ffff037224 */ /* 0x000fe200078e0006 */
[----:B------:R-:W-:Y:S01]  /*a920*/  UIMAD UR5, UR42, UR11, UR8 ;  /* 0x0000000b2a0572a4 */ /* 0x000fe2000f8e0208 */
[----:B------:R-:W-:Y:S01]  /*a930*/  SHF.R.U64 R126, R126, 0x3, RZ ;  /* 0x000000037e7e7819 */ /* 0x000fe200000012ff */
[----:B------:R-:W-:Y:S01]  /*a940*/  UIMAD.WIDE.U32 UR42, UR42, UR10, UR6 ;  /* 0x0000000a2a2a72a5 */ /* 0x000fe2000f8e0006 */
[----:B------:R-:W-:Y:S01]  /*a950*/  SHF.R.U64 R130, R130, 0x3, RZ ;  /* 0x0000000382827819 */ /* 0x000fe200000012ff */
[----:B------:R2:W5:Y:S01]  /*a960*/  LD.E.128 R40, desc[UR46][R20.64] ;  /* 0x0000002e14287980 */ /* 0x000562000c101d00 */
[----:B------:R-:W-:Y:S01]  /*a970*/  LOP3.LUT R122, R122, R123, RZ, 0x3c, !PT ;  /* 0x0000007b7a7a7212 */ /* 0x000fe200078e3cff */
[----:B------:R-:W-:Y:S01]  /*a980*/  UIADD3 UR5, UR43, UR5, URZ ;  /* 0x000000052b057290 */ /* 0x000fe2000fffe03f */
[----:B------:R-:W-:Y:S01]  /*a990*/  LOP3.LUT R126, R126, R127, RZ, 0x3c, !PT ;  /* 0x0000007f7e7e7212 */ /* 0x000fe200078e3cff */
[--C-:B------:R-:W-:Y:S01]  /*a9a0*/  IMAD.X R123, RZ, RZ, R173.reuse, P4 ;  /* 0x000000ffff7b7224 */ /* 0x100fe200020e06ad */
[----:B------:R-:W-:Y:S01]  /*a9b0*/  LOP3.LUT R130, R130, R131, RZ, 0x3c, !PT ;  /* 0x0000008382827212 */ /* 0x000fe200078e3cff */
[--C-:B------:R-:W-:Y:S01]  /*a9c0*/  IMAD.X R127, RZ, RZ, R173.reuse, P5 ;  /* 0x000000ffff7f7224 */ /* 0x100fe200028e06ad */
[----:B------:R-:W-:Y:S01]  /*a9d0*/  LOP3.LUT R28, R29, R172, RZ, 0x3c, !PT ;  /* 0x000000ac1d1c7212 */ /* 0x000fe200078e3cff */
[--C-:B------:R-:W-:Y:S01]  /*a9e0*/  IMAD.X R131, RZ, RZ, R173.reuse, P6 ;  /* 0x000000ffff837224 */ /* 0x100fe200030e06ad */
[----:B------:R-:W-:Y:S01]  /*a9f0*/  ULDC.64 UR6, c[0x0][0xae0] ;  /* 0x0002b80000067ab9 */ /* 0x000fe20000000a00 */
[----:B------:R-:W-:Y:S01]  /*aa00*/  IMAD.MOV.U32 R29, RZ, RZ, R173 ;  /* 0x000000ffff1d7224 */ /* 0x000fe200078e00ad */
[----:B------:R2:W5:Y:S01]  /*aa10*/  LD.E.128 R52, desc[UR46][R30.64] ;  /* 0x0000002e1e347980 */ /* 0x000562000c101d00 */
[----:B-1----:R-:W-:-:S03]  /*aa20*/  @P2 IMAD.HI.U32 R0, R6, R5, RZ ;  /* 0x0000000506002227 */ /* 0x002fc600078e00ff */
[----:B------:R2:W5:Y:S02]  /*aa30*/  LD.E.128 R36, desc[UR46][R28.64] ;  /* 0x0000002e1c247980 */ /* 0x000564000c101d00 */
[----:B0-----:R-:W-:Y:S01]  /*aa40*/  @P2 SHF.R.U32.HI R3, RZ, R9, R0 ;  /* 0x00000009ff032219 */ /* 0x001fe20000011600 */
[----:B------:R-:W-:Y:S01]  /*aa50*/  IMAD.U32 R4, RZ, RZ, UR42 ;  /* 0x0000002aff047e24 */ /* 0x000fe2000f8e00ff */
        /* <DEDUP_REMOVED lines=67> */
.L_x_4184:
[----:B------:R-:W-:Y:S05]  /*ae90*/  BSYNC B1 ;  /* 0x0000000000017941 */ /* 0x000fea0003800000 */
.L_x_4183:
[----:B-1-3--:R1:W3:Y:S01]  /*aea0*/  SHFL.IDX PT, R13, R3, 0x1, 0x181f ;  /* 0x00381f00030d7f89 */ /* 0x00a2e200000e0000 */
[----:B------:R-:W-:Y:S03]  /*aeb0*/  BSSY B1, `(.L_x_4185) ;  /* 0x0000014000017945 */ /* 0x000fe60003800000 */
[----:B------:R1:W4:Y:S01]  /*aec0*/  SHFL.IDX PT, R11, R6, 0x1, 0x181f ;  /* 0x00381f00060b7f89 */ /* 0x00032200000e0000 */
[----:B------:R-:W-:Y:S05]  /*aed0*/  @P1 BRA `(.L_x_4186) ;  /* 0x0000000000441947 */ /* 0x000fea0003800000 */
[----:B------:R-:W-:Y:S02]  /*aee0*/  ULDC UR5, c[0x0][0xac8] ;  /* 0x0002b20000057ab9 */ /* 0x000fe40000000800 */
[----:B------:R-:W-:Y:S02]  /*aef0*/  ISETP.GE.AND P4, PT, R2, UR5, PT ;  /* 0x0000000502007c0c */ /* 0x000fe4000bf86270 */
[----:B------:R-:W-:Y:S02]  /*af00*/  ISETP.GE.AND P3, PT, R19, UR5, PT ;  /* 0x0000000513007c0c */ /* 0x000fe4000bf66270 */
[----:B------:R-:W-:Y:S02]  /*af10*/  ISETP.GE.AND P2, PT, R18, UR5, PT ;  /* 0x0000000512007c0c */ /* 0x000fe4000bf46270 */
[----:B------:R-:W-:-:S07]  /*af20*/  ISETP.GE.AND P1, PT, R22, UR5, PT ;  /* 0x0000000516007c0c */ /* 0x000fce000bf26270 */
[CC--:B----4-:R-:W-:Y:S02]  /*af30*/  @!P4 LEA R4, P6, R2.reuse, R11.reuse, 0x1 ;  /* 0x0000000b0204c211 */ /* 0x0d0fe400078c08ff */
[C---:B------:R-:W-:Y:S02]  /*af40*/  @!P3 LEA R8, P5, R19.reuse, R11, 0x1 ;  /* 0x0000000b1308b211 */ /* 0x040fe400078a08ff */
[----:B---3--:R-:W-:Y:S02]  /*af50*/  @!P4 LEA.HI.X R5, R2, R13, R211, 0x1, P6 ;  /* 0x0000000d0205c211 */ /* 0x008fe400030f0cd3 */
        /* <DEDUP_REMOVED lines=9> */
.L_x_4186:
[----:B------:R-:W-:Y:S05]  /*aff0*/  BSYNC B1 ;  /* 0x0000000000017941 */ /* 0x000fea0003800000 */
.L_x_4185:
[----:B---3--:R3:W0:Y:S01]  /*b000*/  SHFL.IDX PT, R13, R3, 0x2, 0x181f ;  /* 0x00581f00030d7f89 */ /* 0x00862200000e0000 */
        /* <DEDUP_REMOVED lines=14> */
[----:B-----5:R0:W-:Y:S01]  /*b0f0*/  @!P3 ST.E.128 desc[UR46][R4.64], R52 ;  /* 0x000000340400b985 */ /* 0x0201e2000c101d2e */
[----:B----4-:R-:W-:-:S02]  /*b100*/  @!P1 LEA.HI.X R11, R18, R13, R209, 0x1, P4 ;  /* 0x0000000d120b9211 */ /* 0x010fc400020f0cd1 */
[----:B------:R-:W-:Y:S01]  /*b110*/  @!P0 LEA.HI.X R13, R22, R13, R208, 0x1, P6 ;  /* 0x0000000d160d8211 */ /* 0x000fe200030f0cd0 */
[----:B------:R0:W-:Y:S04]  /*b120*/  @!P2 ST.E.128 desc[UR46][R8.64], R108 ;  /* 0x0000006c0800a985 */ /* 0x0001e8000c101d2e */
[----:B------:R0:W-:Y:S04]  /*b130*/  @!P1 ST.E.128 desc[UR46][R10.64], R124 ;  /* 0x0000007c0a009985 */ /* 0x0001e8000c101d2e */
[----:B------:R0:W-:Y:S02]  /*b140*/  @!P0 ST.E.128 desc[UR46][R12.64], R140 ;  /* 0x0000008c0c008985 */ /* 0x0001e4000c101d2e */
.L_x_4188:
[----:B------:R-:W-:Y:S05]  /*b150*/  BSYNC B1 ;  /* 0x0000000000017941 */ /* 0x000fea0003800000 */
.L_x_4187:
[----:B------:R-:W-:Y:S01]  /*b160*/  VIADD R0, R14, 0x60 ;  /* 0x000000600e007836 */ /* 0x000fe20000000000 */
[----:B-123--:R-:W1:Y:S04]  /*b170*/  SHFL.IDX PT, R3, R3, 0x3, 0x181f ;  /* 0x00781f0003037f89 */ /* 0x00ee6800000e0000 */
[----:B------:R-:W-:Y:S01]  /*b180*/  ISETP.GE.AND P0, PT, R0, R7, PT ;  /* 0x000000070000720c */ /* 0x000fe20003f06270 */
[----:B0---4-:R0:W2:-:S12]  /*b190*/  SHFL.IDX PT, R11, R6, 0x3, 0x181f ;  /* 0x00781f00060b7f89 */ /* 0x01109800000e0000 */
        /* <DEDUP_REMOVED lines=20> */
.L_x_4182:
        /* <DEDUP_REMOVED lines=50> */
.L_x_4191:
[----:B------:R-:W-:Y:S05]  /*b600*/  BSYNC B1 ;  /* 0x0000000000017941 */ /* 0x000fea0003800000 */
.L_x_4190:
        /* <DEDUP_REMOVED lines=11> */
[----:B-1----:R-:W-:-:S03]  /*b6c0*/  @P1 SHF.R.U32.HI R3, RZ, R11, R0 ;  /* 0x0000000bff031219 */ /* 0x002fc60000011600 */
[----:B------:R-:W-:Y:S01]  /*b6d0*/  UIMAD UR5, UR42, UR11, UR5 ;  /* 0x0000000b2a0572a4 */ /* 0x000fe2000f8e0205 */
[--C-:B------:R-:W-:Y:S01]  /*b6e0*/  SHF.R.S32.HI R0, RZ, 0x1f, R3.reuse ;  /* 0x0000001fff007819 */ /* 0x100fe20000011403 */
[----:B------:R-:W-:Y:S01]  /*b6f0*/  UIMAD.WIDE.U32 UR42, UR42, UR10, UR6 ;  /* 0x0000000a2a2a72a5 */ /* 0x000fe2000f8e0006 */
[----:B------:R-:W-:Y:S02]  /*b700*/  IMAD.MOV R7, RZ, RZ, -R3 ;  /* 0x000000ffff077224 */ /* 0x000fe400078e0a03 */
[----:B------:R-:W-:Y:S01]  /*b710*/  ULDC.64 UR6, c[0x0][0xae0] ;  /* 0x0002b80000067ab9 */ /* 0x000fe20000000a00 */
[----:B------:R-:W-:Y:S01]  /*b720*/  UIADD3 UR5, UR43, UR5, URZ ;  /* 0x000000052b057290 */ /* 0x000fe2000fffe03f */
[----:B------:R-:W-:Y:S02]  /*b730*/  IMAD R0, R0, UR6, RZ ;  /* 0x0000000600007c24 */ /* 0x000fe4000f8e02ff */
[----:B------:R-:W-:Y:S02]  /*b740*/  IMAD R7, R10, R7, R8 ;  /* 0x000000070a077224 */ /* 0x000fe400078e0208 */
[----:B------:R-:W-:-:S02]  /*b750*/  IMAD.U32 R5, RZ, RZ, UR43 ;  /* 0x0000002bff057e24 */ /* 0x000fc4000f8e00ff */
[----:B------:R-:W-:Y:S02]  /*b760*/  IMAD.U32 R4, RZ, RZ, UR42 ;  /* 0x0000002aff047e24 */ /* 0x000fe4000f8e00ff */
[----:B------:R-:W-:Y:S01]  /*b770*/  IMAD.U32 R5, RZ, RZ, UR5 ;  /* 0x00000005ff057e24 */ /* 0x000fe2000f8e00ff */
[----:B------:R-:W-:Y:S01]  /*b780*/  ULDC UR5, c[0x0][0xa88] ;  /* 0x0002a20000057ab9 */ /* 0x000fe20000000800 */
[C---:B------:R-:W-:Y:S01]  /*b790*/  IMAD R9, R3.reuse, UR7, R0 ;  /* 0x0000000703097c24 */ /* 0x040fe2000f8e0200 */
[----:B------:R-:W-:Y:S01]  /*b7a0*/  SHF.R.S32.HI R0, RZ, 0x1f, R7 ;  /* 0x0000001fff007819 */ /* 0x000fe20000011407 */
[----:B------:R-:W-:Y:S01]  /*b7b0*/  IMAD.WIDE.U32 R4, R3, UR6, R4 ;  /* 0x0000000603047c25 */ /* 0x000fe2000f8e0004 */
[----:B------:R-:W-:-:S03]  /*b7c0*/  ULDC.64 UR6, c[0x0][0xad8] ;  /* 0x0002b60000067ab9 */ /* 0x000fc60000000a00 */
        /* <DEDUP_REMOVED lines=35> */
.L_x_4193:
[----:B------:R-:W-:Y:S05]  /*ba00*/  BSYNC B1 ;  /* 0x0000000000017941 */ /* 0x000fea0003800000 */
.L_x_4192:
        /* <DEDUP_REMOVED lines=21> */
.L_x_4195:
[----:B------:R-:W-:Y:S05]  /*bb60*/  BSYNC B1 ;  /* 0x0000000000017941 */ /* 0x000fea0003800000 */
.L_x_4194:
        /* <DEDUP_REMOVED lines=21> */
.L_x_4197:
[----:B------:R-:W-:Y:S05]  /*bcc0*/  BSYNC B1 ;  /* 0x0000000000017941 */ /* 0x000fea0003800000 */
.L_x_4196:
[----:B------:R-:W-:Y:S01]  /*bcd0*/  VIADD R0, R8, 0x60 ;  /* 0x0000006008007836 */ /* 0x000fe20000000000 */
[----:B0-----:R0:W0:Y:S04]  /*bce0*/  SHFL.IDX PT, R3, R7, 0x3, 0x181f ;  /* 0x00781f0007037f89 */ /* 0x00102800000e0000 */
[----:B------:R-:W-:Y:S01]  /*bcf0*/  ISETP.GE.AND P0, PT, R0, R9, PT ;  /* 0x000000090000720c */ /* 0x000fe20003f06270 */
[----:B-1-3--:R1:W3:-:S12]  /*bd00*/  SHFL.IDX PT, R5, R6, 0x3, 0x181f ;  /* 0x00781f0006057f89 */ /* 0x00a2d800000e0000 */
[----:B-1----:R-:W-:Y:S05]  /*bd10*/  @P0 BRA `(.L_x_4189) ;  /* 0x0000000000440947 */ /* 0x002fea0003800000 */
[----:B------:R-:W-:Y:S02]  /*bd20*/  ULDC UR5, c[0x0][0xac8] ;  /* 0x0002b20000057ab9 */ /* 0x000fe40000000800 */
[----:B------:R-:W-:Y:S02]  /*bd30*/  ISETP.GE.AND P3, PT, R2, UR5, PT ;  /* 0x0000000502007c0c */ /* 0x000fe4000bf66270 */
[----:B------:R-:W-:Y:S02]  /*bd40*/  ISETP.GE.AND P2, PT, R19, UR5, PT ;  /* 0x0000000513007c0c */ /* 0x000fe4000bf46270 */
[----:B------:R-:W-:Y:S02]  /*bd50*/  ISETP.GE.AND P1, PT, R18, UR5, PT ;  /* 0x0000000512007c0c */ /* 0x000fe4000bf26270 */
[----:B------:R-:W-:-:S07]  /*bd60*/  ISETP.GE.AND P0, PT, R22, UR5, PT ;  /* 0x0000000516007c0c */ /* 0x000fce000bf06270 */
[-C--:B--234-:R-:W-:Y:S02]  /*bd70*/  @!P3 LEA R6, P6, R2, R5.reuse, 0x1 ;  /* 0x000000050206b211 */ /* 0x09cfe400078c08ff */
        /* <DEDUP_REMOVED lines=11> */
.L_x_4189:
[----:B------:R-:W-:Y:S05]  /*be30*/  BSYNC B0 ;  /* 0x0000000000007941 */ /* 0x000fea0003800000 */
.L_x_4181:
[----:B------:R-:W-:Y:S02]  /*be40*/  ULDC UR5, c[0x0][0xc38] ;  /* 0x00030e0000057ab9 */ /* 0x000fe40000000800 */
[----:B------:R-:W-:-:S06]  /*be50*/  UISETP.GE.AND UP0, UPT, UR4, UR5, UPT ;  /* 0x000000050400728c */ /* 0x000fcc000bf06270 */
[----:B------:R-:W-:-:S13]  /*be60*/  PLOP3.LUT P0, PT, PT, PT, UP0, 0x80, 0x0 ;  /* 0x000000000000781c */ /* 0x000fda0003f0f008 */
[----:B------:R-:W-:Y:S05]  /*be70*/  @!P0 BRA `(.L_x_4198) ;  /* 0xffffff4c00dc8947 */ /* 0x000fea000383ffff */
[----:B------:R-:W-:Y:S05]  /*be80*/  EXIT ;  /* 0x000000000000794d */ /* 0x000fea0003800000 */
.L_x_4146:
[----:B------:R-:W-:-:S08]  /*be90*/  NOP ;  /* 0x0000000000007918 */ /* 0x000fd00000000000 */
[----:B------:R-:W0:-:S00]  /*bea0*/  USETMAXREG.DEALLOC.CTAPOOL 0x18 ;  /* 0x00000018000079c8 */ /* 0x000e0000080e0500 */
[----:B0-----:R-:W-:-:S06]  /*beb0*/  LOP3.LUT R0, R0, 0x3, RZ, 0xc0, !PT ;  /* 0x0000000300007812 */ /* 0x001fcc00078ec0ff */
[----:B------:R-:W0:Y:S01]  /*bec0*/  S2UR UR6, SR_CTAID.X ;  /* 0x00000000000679c3 */ /* 0x000e220000002500 */
[----:B------:R-:W-:Y:S01]  /*bed0*/  IMAD.MOV.U32 R18, RZ, RZ, RZ ;  /* 0x000000ffff127224 */ /* 0x000fe200078e00ff */
[----:B------:R-:W1:Y:S02]  /*bee0*/  SHFL.IDX PT, R0, R0, RZ, 0x1f ;  /* 0x00001fff00007589 */ /* 0x000e6400000e0000 */
[----:B-1----:R-:W-:-:S04]  /*bef0*/  ISETP.NE.AND P0, PT, R0, RZ, PT ;  /* 0x000000ff0000720c */ /* 0x002fc80003f05270 */
[----:B------:R-:W0:Y:S01]  /*bf00*/  LDC R0, c[0x0][0xc38] ;  /* 0x00030e00ff007b82 */ /* 0x000e220000000800 */
[----:B------:R-:W-:-:S05]  /*bf10*/  P2R R2, PR, RZ, 0x1 ;  /* 0x00000001ff027803 */ /* 0x000fca0000000000 */
[----:B------:R1:W-:Y:S03]  /*bf20*/  STL [R1+0x20], R2 ;  /* 0x0000200201007387 */ /* 0x0003e60000100800 */
[----:B------:R-:W-:Y:S06]  /*bf30*/  @P0 BAR.ARV 0x4, 0x180 ;  /* 0x0106000000000b1d */ /* 0x000fec0000002000 */
[----:B------:R1:W-:Y:S01]  /*bf40*/  STL [R1+0x1c], RZ ;  /* 0x00001cff01007387 */ /* 0x0003e20000100800 */
[----:B0-----:R-:W-:Y:S01]  /*bf50*/  ISETP.LE.AND P0, PT, R0, UR6, PT ;  /* 0x0000000600007c0c */ /* 0x001fe2000bf03270 */
[----:B------:R-:W-:-:S05]  /*bf60*/  IMAD.MOV.U32 R0, RZ, RZ, 0x1 ;  /* 0x00000001ff007424 */ /* 0x000fca00078e00ff */
[----:B------:R1:W-:Y:S07]  /*bf70*/  STL [R1], R0 ;  /* 0x0000000001007387 */ /* 0x0003ee0000100800 */
[----:B------:R-:W-:Y:S05]  /*bf80*/  @P0 BRA `(.L_x_4199) ;  /* 0x0000004000c40947 */ /* 0x000fea0003800000 */
[----:B------:R-:W0:Y:S01]  /*bf90*/  S2R R5, SR_TID.X ;  /* 0x0000000000057919 */ /* 0x000e220000002100 */
[----:B------:R-:W2:Y:S01]  /*bfa0*/  S2UR UR5, SR_CgaCtaId ;  /* 0x00000000000579c3 */ /* 0x000ea20000008800 */
[----:B------:R-:W-:Y:S01]  /*bfb0*/  UMOV UR4, 0x400 ;  /* 0x0000040000047882 */ /* 0x000fe20000000000 */
[----:B------:R-:W-:Y:S01]  /*bfc0*/  IMAD.MOV.U32 R18, RZ, RZ, RZ ;  /* 0x000000ffff127224 */ /* 0x000fe200078e00ff */
[----:B------:R-:W-:Y:S01]  /*bfd0*/  ULDC UR41, c[0x0][0xc] ;  /* 0x0000030000297ab9 */ /* 0x000fe20000000800 */
[----:B------:R-:W-:Y:S01]  /*bfe0*/  ULDC.64 UR44, c[0x0][0x198] ;  /* 0x00006600002c7ab9 */ /* 0x000fe20000000a00 */
[----:B--2---:R-:W-:-:S06]  /*bff0*/  ULEA UR4, UR5, UR4, 0x18 ;  /* 0x0000000405047291 */ /* 0x004fcc000f8ec03f */
[----:B------:R-:W-:Y:S01]  /*c000*/  IMAD.U32 R17, RZ, RZ, UR4 ;  /* 0x00000004ff117e24 */ /* 0x000fe2000f8e00ff */
[C---:B0-----:R-:W-:Y:S01]  /*c010*/  LOP3.LUT R4, R5.reuse, 0x7f, RZ, 0xc0, !PT ;  /* 0x0000007f05047812 */ /* 0x041fe200078ec0ff */
[----:B-1----:R-:W-:-:S05]  /*c020*/  IMAD.SHL.U32 R0, R5, 0x8, RZ ;  /* 0x0000000805007824 */ /* 0x002fca00078e00ff */
[----:B------:R-:W-:-:S04]  /*c030*/  LOP3.LUT R2, R0, 0x1f8, RZ, 0xc0, !PT ;  /* 0x000001f800027812 */ /* 0x000fc800078ec0ff */
        /* <DEDUP_REMOVED lines=9> */
[----:B------:R0:W-:Y:S04]  /*c0d0*/  STL [R1+0x14], R3 ;  /* 0x0000140301007387 */ /* 0x0001e80000100800 */
[----:B------:R0:W-:Y:S04]  /*c0e0*/  STL [R1+0x10], R2 ;  /* 0x0000100201007387 */ /* 0x0001e80000100800 */
[----:B------:R0:W-:Y:S04]  /*c0f0*/  STL [R1], R0 ;  /* 0x0000000001007387 */ /* 0x0001e80000100800 */
[----:B------:R0:W-:Y:S02]  /*c100*/  STL [R1+0x1c], RZ ;  /* 0x00001cff01007387 */ /* 0x0001e40000100800 */
.L_x_4289:
        /* <DEDUP_REMOVED lines=23> */
.L_x_4200:
[----:B------:R-:W-:Y:S01]  /*c280*/  ULDC UR9, c[0x0][0xc54] ;  /* 0x0003150000097ab9 */ /* 0x000fe20000000800 */
[----:B------:R-:W-:Y:S01]  /*c290*/  UMOV UR5, UR8 ;  /* 0x0000000800057c82 */ /* 0x000fe20008000000 */
[----:B------:R-:W-:-:S11]  /*c2a0*/  UISETP.NE.AND UP0, UPT, UR9, 0x1, UPT ;  /* 0x000000010900788c */ /* 0x000fd6000bf05270 */
[----:B------:R-:W-:Y:S02]  /*c2b0*/  @UP0 ULDC.64 UR10, c[0x0][0xc58] ;  /* 0x00031600000a0ab9 */ /* 0x000fe40000000a00 */
[----:B------:R-:W-:-:S04]  /*c2c0*/  UIMAD.WIDE.U32 UR6, UR8, UR10, URZ ;  /* 0x0000000a080672a5 */ /* 0x000fc8000f8e003f */
[----:B------:R-:W-:-:S04]  /*c2d0*/  @UP0 USHF.R.U32.HI UR5, URZ, UR11, UR7 ;  /* 0x0000000b3f050299 */ /* 0x000fc80008011607 */
[----:B------:R-:W-:-:S12]  /*c2e0*/  UIMAD UR6, UR5, UR9, URZ ;  /* 0x00000009050672a4 */ /* 0x000fd8000f8e023f */
.L_x_4201:
[----:B------:R-:W-:Y:S01]  /*c2f0*/  ULOP3.LUT UR39, URZ, UR5, URZ, 0x33, !UPT ;  /* 0x000000053f277292 */ /* 0x000fe2000f8e333f */
[----:B------:R-:W-:Y:S01]  /*c300*/  BSSY B7, `(.L_x_4202) ;  /* 0x00003dc000077945 */ /* 0x000fe20003800000 */
[----:B------:R-:W-:Y:S01]  /*c310*/  ULDC UR7, c[0x0][0x448] ;  /* 0x0001120000077ab9 */ /* 0x000fe20000000800 */
[----:B------:R-:W-:Y:S01]  /*c320*/  ULDC UR5, c[0x0][0xc3c] ;  /* 0x00030f0000057ab9 */ /* 0x000fe20000000800 */
[----:B------:R-:W-:Y:S02]  /*c330*/  UISETP.NE.AND UP1, UPT, UR7, 0x1, UPT ;  /* 0x000000010700788c */ /* 0x000fe4000bf25270 */
[----:B------:R-:W-:Y:S01]  /*c340*/  UIADD3 UR39, UR39, UR5, URZ ;  /* 0x0000000527277290 */ /* 0x000fe2000fffe03f */
[----:B------:R-:W-:Y:S01]  /*c350*/  ULDC.64 UR10, c[0x0][0x418] ;  /* 0x00010600000a7ab9 */ /* 0x000fe20000000a00 */
[----:B------:R-:W-:Y:S02]  /*c360*/  UIADD3 UR5, UR8, -UR6, URZ ;  /* 0x8000000608057290 */ /* 0x000fe4000fffe03f */
[----:B------:R-:W-:-:S02]  /*c370*/  UISETP.NE.U32.AND UP0, UPT, UR10, URZ, UPT ;  /* 0x0000003f0a00728c */ /* 0x000fc4000bf05070 */
[----:B------:R-:W-:Y:S02]  /*c380*/  USHF.L.U32 UR8, UR39, 0x7, URZ ;  /* 0x0000000727087899 */ /* 0x000fe4000800063f */
[----:B------:R-:W-:Y:S01]  /*c390*/  UISETP.NE.AND.EX UP0, UPT, UR11, URZ, UPT, UP0 ;  /* 0x0000003f0b00728c */ /* 0x000fe2000bf05300 */
[----:B------:R-:W-:Y:S01]  /*c3a0*/  ULDC UR7, c[0x0][0x288] ;  /* 0x0000a20000077ab9 */ /* 0x000fe20000000800 */
[----:B------:R-:W-:Y:S01]  /*c3b0*/  UIADD3 UR8, UR8, 0x7f, URZ ;  /* 0x0000007f08087890 */ /* 0x000fe2000fffe03f */
[----:B------:R-:W-:Y:S01]  /*c3c0*/  ULDC UR6, c[0x0][0x424] ;  /* 0x0001090000067ab9 */ /* 0x000fe20000000800 */
[----:B------:R-:W-:Y:S02]  /*c3d0*/  UIADD3 UR13, -UR7, 0x60, URZ ;  /* 0x00000060070d7890 */ /* 0x000fe4000fffe13f */
[----:B------:R-:W-:Y:S01]  /*c3e0*/  USEL UR9, UR6, 0x1, UP0 ;  /* 0x0000000106097887 */ /* 0x000fe20008000000 */
[----:B------:R-:W-:Y:S01]  /*c3f0*/  @UP1 ULDC UR7, c[0x0][0x44c] ;  /* 0x0001130000071ab9 */ /* 0x000fe20000000800 */
[----:B------:R-:W-:Y:S01]  /*c400*/  ULDC UR12, c[0x0][0x2f0] ;  /* 0x0000bc00000c7ab9 */ /* 0x000fe20000000800 */
[----:B------:R-:W-:Y:S01]  /*c410*/  UIMAD.WIDE.U32 UR6, UR8, UR7, URZ ;  /* 0x00000007080672a5 */ /* 0x000fe2000f8e003f */
[----:B------:R-:W-:Y:S01]  /*c420*/  @UP1 ULDC UR14, c[0x0][0x450] ;  /* 0x00011400000e1ab9 */ /* 0x000fe20000000800 */
[----:B------:R-:W-:-:S02]  /*c430*/  UIMAD UR13, UR9, UR12, UR13 ;  /* 0x0000000c090d72a4 */ /* 0x000fc4000f8e020d */
[----:B------:R-:W-:Y:S02]  /*c440*/  @UP1 USHF.R.U32.HI UR8, URZ, UR14, UR7 ;  /* 0x0000000e3f081299 */ /* 0x000fe40008011607 */
[----:B------:R-:W-:Y:S02]  /*c450*/  UIMAD UR6, UR9, UR12, 0x5f ;  /* 0x0000005f090674a4 */ /* 0x000fe4000f8e020c */
[----:B------:R-:W-:Y:S02]  /*c460*/  UIADD3 UR8, UR13, UR8, URZ ;  /* 0x000000080d087290 */ /* 0x000fe4000fffe03f */
[----:B------:R-:W-:Y:S02]  /*c470*/  UIMAD.WIDE UR6, UR6, 0x2aaaaaab, URZ ;  /* 0x2aaaaaab060678a5 */ /* 0x000fe4000f8e023f */
[----:B------:R-:W-:Y:S02]  /*c480*/  UIMAD.WIDE UR8, UR8, 0x2aaaaaab, URZ ;  /* 0x2aaaaaab080878a5 */ /* 0x000fe4000f8e023f */
[----:B------:R-:W-:-:S02]  /*c490*/  USHF.R.U32.HI UR12, URZ, 0x1f, UR7 ;  /* 0x0000001f3f0c7899 */ /* 0x000fc40008011607 */
[----:B------:R-:W-:Y:S01]  /*c4a0*/  USHF.R.U32.HI UR6, URZ, 0x1f, UR9 ;  /* 0x0000001f3f067899 */ /* 0x000fe20008011609 */
[----:B------:R-:W-:Y:S01]  /*c4b0*/  ULDC UR11, c[0x0][0xc48] ;  /* 0x00031200000b7ab9 */ /* 0x000fe20000000800 */
[----:B------:R-:W-:Y:S02]  /*c4c0*/  ULEA.HI.SX32 UR12, UR7, UR12, 0x1c ;  /* 0x0000000c070c7291 */ /* 0x000fe4000f8fe23f */
[----:B------:R-:W-:Y:S02]  /*c4d0*/  ULEA.HI.SX32 UR6, UR9, UR6, 0x1c ;  /* 0x0000000609067291 */ /* 0x000fe4000f8fe23f */
[----:B------:R-:W-:Y:S02]  /*c4e0*/  UISETP.NE.AND UP0, UPT, UR11, 0x1, UPT ;  /* 0x000000010b00788c */ /* 0x000fe4000bf05270 */
[----:B------:R-:W-:Y:S01]  /*c4f0*/  UISETP.LT.AND UP1, UPT, UR12, UR6, UPT ;  /* 0x000000060c00728c */ /* 0x000fe2000bf21270 */
[----:B------:R-:W-:-:S03]  /*c500*/  ULDC UR10, c[0x0][0xc54] ;  /* 0x00031500000a7ab9 */ /* 0x000fc60000000800 */
[----:B------:R-:W-:Y:S02]  /*c510*/  USEL UR38, UR12, UR6, UP1 ;  /* 0x000000060c267287 */ /* 0x000fe40008800000 */
[----:B------:R-:W-:-:S03]  /*c520*/  UIMAD UR10, UR4, UR10, UR5 ;  /* 0x0000000a040a72a4 */ /* 0x000fc6000f8e0205 */
[----:B------:R-:W-:Y:S01]  /*c530*/  @UP0 ULDC UR4, c[0x0][0xc4c] ;  /* 0x0003130000040ab9 */ /* 0x000fe20000000800 */
[----:B------:R-:W-:Y:S01]  /*c540*/  ISETP.LT.AND P0, PT, RZ, UR38, PT ;  /* 0x00000026ff007c0c */ /* 0x000fe2000bf01270 */
[----:B------:R-:W-:Y:S01]  /*c550*/  UIMAD.WIDE.U32 UR4, UR10, UR4, URZ ;  /* 0x000000040a0472a5 */ /* 0x000fe2000f8e003f */
[----:B------:R-:W-:Y:S01]  /*c560*/  @UP0 ULDC UR7, c[0x0][0xc50] ;  /* 0x0003140000070ab9 */ /* 0x000fe20000000800 */
[----:B------:R-:W-:Y:S02]  /*c570*/  UMOV UR42, UR10 ;  /* 0x0000000a002a7c82 */ /* 0x000fe40008000000 */
[----:B------:R-:W-:-:S04]  /*c580*/  @UP0 USHF.R.U32.HI UR42, URZ, UR7, UR5 ;  /* 0x000000073f2a0299 */ /* 0x000fc80008011605 */
[----:B------:R-:W-:-:S04]  /*c590*/  UIADD3 UR36, -UR42, URZ, URZ ;  /* 0x0000003f2a247290 */ /* 0x000fc8000fffe13f */
[----:B------:R-:W-:Y:S01]  /*c5a0*/  UIMAD UR36, UR11, UR36, UR10 ;  /* 0x000000240b2472a4 */ /* 0x000fe2000f8e020a */
[----:B------:R-:W-:Y:S11]  /*c5b0*/  @P0 BRA `(.L_x_4203) ;  /* 0x0000000000480947 */ /* 0x000ff60003800000 */
        /* <DEDUP_REMOVED lines=18> */
.L_x_4203:
        /* <DEDUP_REMOVED lines=20> */
.L_x_4206:
[----:B------:R-:W-:Y:S05]  /*c820*/  BSYNC B6 ;  /* 0x0000000000067941 */ /* 0x000fea0003800000 */
.L_x_4205:
        /* <DEDUP_REMOVED lines=20> */
.L_x_4209:
        /* <DEDUP_REMOVED lines=15> */
.L_x_4208:
[----:B------:R-:W-:Y:S05]  /*ca60*/  BSYNC B6 ;  /* 0x0000000000067941 */ /* 0x000fea0003800000 */
.L_x_4207:
        /* <DEDUP_REMOVED lines=19> */
[----:B------:R-:W-:-:S05]  /*cba0*/  P2R R5, PR, RZ, 0x2 ;  /* 0x00000002ff057803 */ /* 0x000fca0000000000 */
[----:B------:R0:W-:Y:S01]  /*cbb0*/  STL [R1+0xc], R5 ;  /* 0x00000c0501007387 */ /* 0x0001e20000100800 */
[----:B--2---:R-:W-:Y:S02]  /*cbc0*/  SHF.R.S32.HI R7, RZ, 0x1f, R19 ;  /* 0x0000001fff077819 */ /* 0x004fe40000011413 */
[----:B------:R-:W-:-:S03]  /*cbd0*/  SEL R16, R19, RZ, !P1 ;  /* 0x000000ff13107207 */ /* 0x000fc60004800000 */
[----:B------:R0:W-:Y:S01]  /*cbe0*/  STL [R1+0x4], R7 ;  /* 0x0000040701007387 */ /* 0x0001e20000100800 */
[----:B------:R-:W-:Y:S05]  /*cbf0*/  BRA.DIV UR4, `(.L_x_4210) ;  /* 0x0000003e04287947 */ /* 0x000fea000b800000 */
[----:B------:R1:W2:Y:S02]  /*cc00*/  SHFL.IDX PT, R14, R4, RZ, 0x1f ;  /* 0x00001fff040e7589 */ /* 0x0002a400000e0000 */
.L_x_4304:
[----:B------:R-:W-:Y:S01]  /*cc10*/  PLOP3.LUT P2, PT, PT, PT, PT, 0x8, 0x0 ;  /* 0x000000000000781c */ /* 0x000fe20003f4e170 */
[----:B------:R3:W-:Y:S01]  /*cc20*/  STL [R1+0x18], R0 ;  /* 0x0000180001007387 */ /* 0x0007e20000100800 */
[----:B--2---:R-:W-:Y:S02]  /*cc30*/  ISETP.NE.AND P0, PT, R14, RZ, PT ;  /* 0x000000ff0e00720c */ /* 0x004fe40003f05270 */
[----:B-1----:R-:W-:-:S05]  /*cc40*/  P2R R4, PR, RZ, 0x4 ;  /* 0x00000004ff047803 */ /* 0x002fca0000000000 */
[----:B------:R3:W-:Y:S06]  /*cc50*/  STL [R1+0x8], R4 ;  /* 0x0000080401007387 */ /* 0x0007ec0000100800 */
[----:B------:R-:W-:Y:S05]  /*cc60*/  @P0 BRA `(.L_x_4211) ;  /* 0x0000000000f00947 */ /* 0x000fea0003800000 */
[----:B------:R-:W-:-:S03]  /*cc70*/  UMOV UR4, 0xffffffff ;  /* 0xffffffff00047882 */ /* 0x000fc60000000000 */
[----:B------:R-:W-:Y:S05]  /*cc80*/  BRA.DIV UR4, `(.L_x_4212) ;  /* 0x0000003e04247947 */ /* 0x000fea000b800000 */
[----:B------:R-:W-:-:S13]  /*cc90*/  ELECT P6, URZ, PT ;  /* 0x00000000003f782f */ /* 0x000fda00038c0000 */
.L_x_4307:
[----:B------:R-:W-:Y:S05]  /*cca0*/  @!P6 BRA `(.L_x_4211) ;  /* 0x0000000000e0e947 */ /* 0x000fea0003800000 */
[----:B------:R-:W-:Y:S01]  /*ccb0*/  IMAD.MOV.U32 R16, RZ, RZ, R19 ;  /* 0x000000ffff107224 */ /* 0x000fe200078e0013 */
[----:B------:R-:W-:Y:S06]  /*ccc0*/  @!P1 BRA `(.L_x_4213) ;  /* 0x00000000004c9947 */ /* 0x000fec0003800000 */
[----:B------:R-:W1:Y:S01]  /*ccd0*/  LDC R6, c[0x0][0x43c] ;  /* 0x00010f00ff067b82 */ /* 0x000e620000000800 */
[----:B------:R-:W-:Y:S01]  /*cce0*/  IMAD.MOV.U32 R8, RZ, RZ, R0 ;  /* 0x000000ffff087224 */ /* 0x000fe200078e0000 */
[----:B------:R-:W-:Y:S01]  /*ccf0*/  ULDC.64 UR4, c[0x0][0x428] ;  /* 0x00010a0000047ab9 */ /* 0x000fe20000000a00 */
[----:B-1----:R-:W-:-:S13]  /*cd00*/  ISETP.NE.AND P0, PT, R6, 0x1, PT ;  /* 0x000000010600780c */ /* 0x002fda0003f05270 */
[----:B0--3--:R-:W0:Y:S02]  /*cd10*/  @P0 LDC.64 R4, c[0x0][0x440] ;  /* 0x00011000ff040b82 */ /* 0x009e240000000a00 */
        /* <DEDUP_REMOVED lines=14> */
.L_x_4213:
[----:B---3--:R-:W2:Y:S01]  /*ce00*/  LDL R0, [R1] ;  /* 0x0000000001007983 */ /* 0x008ea20000100800 */
[----:B-1----:R-:W-:Y:S01]  /*ce10*/  IMAD R3, R18, 0x8, R17 ;  /* 0x0000000812037824 */ /* 0x002fe200078e0211 */
[----:B0-----:R-:W0:Y:S02]  /*ce20*/  S2R R7, SR_TID.X ;  /* 0x0000000000077919 */ /* 0x001e240000002100 */
[----:B0-----:R-:W-:-:S04]  /*ce30*/  LOP3.LUT R7, R7, 0x7f, RZ, 0xc0, !PT ;  /* 0x0000007f07077812 */ /* 0x001fc800078ec0ff */
[----:B------:R-:W-:Y:S02]  /*ce40*/  ISETP.NE.AND P1, PT, R7, RZ, PT ;  /* 0x000000ff0700720c */ /* 0x000fe40003f25270 */
[----:B--2---:R-:W-:-:S04]  /*ce50*/  SHF.L.U32 R0, R0, 0x1f, RZ ;  /* 0x0000001f00007819 */ /* 0x004fc800000006ff */
[----:B------:R-:W0:Y:S02]  /*ce60*/  SYNCS.PHASECHK.TRANS64.TRYWAIT P0, [R3+URZ+0x22840], R0 ;  /* 0x02284000030075a7 */ /* 0x000e24000800017f */
[----:B0-----:R-:W-:Y:S05]  /*ce70*/  @!P0 BRA `(.L_x_4214) ;  /* 0x0000003800c88947 */ /* 0x001fea0003800000 */
.L_x_4308:
        /* <DEDUP_REMOVED lines=8> */
.L_x_4215:
        /* <DEDUP_REMOVED lines=10> */
[----:B------:R-:W-:-:S02]  /*cfa0*/  UMOV UR34, URZ ;  /* 0x0000003f00227c82 */ /* 0x000fc40008000000 */
[----:B------:R-:W-:-:S03]  /*cfb0*/  P2R R0, PR, RZ, 0x1 ;  /* 0x00000001ff007803 */ /* 0x000fc60000000000 */
[----:B------:R-:W-:Y:S02]  /*cfc0*/  UIADD3 UR33, UR33, 0x22830, URZ ;  /* 0x0002283021217890 */ /* 0x000fe4000fffe03f */
[----:B------:R1:W-:Y:S02]  /*cfd0*/  STL [R1+0x8], R0 ;  /* 0x0000080001007387 */ /* 0x0003e40000100800 */
[----:B------:R-:W-:Y:S01]  /*cfe0*/  UIADD3 UR32, UR32, 0x1c400, URZ ;  /* 0x0001c40020207890 */ /* 0x000fe2000fffe03f */
[----:B--2---:R-:W-:-:S13]  /*cff0*/  R2UR UR35, R2 ;  /* 0x00000000022372ca */ /* 0x004fda00000e0000 */
[----:B------:R-:W-:-:S09]  /*d000*/  UIMAD UR35, UR35, 0x60, URZ ;  /* 0x00000060232378a4 */ /* 0x000fd2000f8e023f */
[----:B------:R1:W-:Y:S02]  /*d010*/  UTMALDG.4D [UR32], [UR4], desc[UR6] ;  /* 0x00000620040075b4 */ /* 0x0003e40008019000 */
[----:B-1----:R-:W-:Y:S01]  /*d020*/  NOP ;  /* 0x0000000000007918 */ /* 0x002fe20000000000 */
.L_x_4211:
[----:B---3--:R-:W-:Y:S01]  /*d030*/  VIADD R0, R17, 0x18400 ;  /* 0x0001840011007836 */ /* 0x008fe20000000000 */
        /* <DEDUP_REMOVED lines=9> */
[----:B------:R-:W-:Y:S02]  /*d0d0*/  IMAD.U32 R4, RZ, RZ, UR6 ;  /* 0x00000006ff047e24 */ /* 0x000fe4000f8e00ff */
[----:B------:R-:W1:Y:S01]  /*d0e0*/  LDC.64 R2, c[0x4][R2] ;  /* 0x0100000002027b82 */ /* 0x000e620000000a00 */
[----:B0-----:R-:W-:Y:S02]  /*d0f0*/  IMAD.U32 R5, RZ, RZ, UR7 ;  /* 0x00000007ff057e24 */ /* 0x001fe4000f8e00ff */
        /* <DEDUP_REMOVED lines=8> */
[----:B-1----:R-:W-:Y:S05]  /*d180*/  CALL.ABS.NOINC R2 ;  /* 0x0000000002007343 */ /* 0x002fea0003c00000 */
.L_x_4217:
[----:B------:R-:W-:Y:S05]  /*d190*/  BSYNC B6 ;  /* 0x0000000000067941 */ /* 0x000fea0003800000 */
.L_x_4216:
[----:B------:R1:W5:Y:S01]  /*d1a0*/  LDL R10, [R1+0x14] ;  /* 0x00001400010a7983 */ /* 0x0003620000100800 */
[----:B0-----:R-:W0:Y:S01]  /*d1b0*/  LDC R7, c[0x0][0x448] ;  /* 0x00011200ff077b82 */ /* 0x001e220000000800 */
[----:B------:R-:W2:Y:S01]  /*d1c0*/  S2R R0, SR_TID.X ;  /* 0x0000000000007919 */ /* 0x000ea20000002100 */
[----:B------:R-:W3:Y:S01]  /*d1d0*/  S2R R2, SR_TID.X ;  /* 0x0000000000027919 */ /* 0x000ee20000002100 */
[----:B------:R-:W-:Y:S01]  /*d1e0*/  USHF.R.S32.HI UR4, URZ, 0x1f, UR36 ;  /* 0x0000001f3f047899 */ /* 0x000fe20008011424 */
[----:B------:R-:W-:Y:S01]  /*d1f0*/  ULDC.64 UR8, c[0x0][0x2d8] ;  /* 0x0000b60000087ab9 */ /* 0x000fe20000000a00 */
[----:B0-----:R-:W-:Y:S01]  /*d200*/  ISETP.NE.AND P0, PT, R7, 0x1, PT ;  /* 0x000000010700780c */ /* 0x001fe20003f05270 */
[----:B--2---:R-:W-:-:S12]  /*d210*/  IMAD.SHL.U32 R4, R0, 0x10, RZ ;  /* 0x0000001000047824 */ /* 0x004fd800078e00ff */
[----:B------:R-:W0:Y:S01]  /*d220*/  @P0 LDC R3, c[0x0][0x44c] ;  /* 0x00011300ff030b82 */ /* 0x000e220000000800 */
[----:B---3--:R-:W-:-:S04]  /*d230*/  LOP3.LUT R2, R2, 0x7f, RZ, 0xc0, !PT ;  /* 0x0000007f02027812 */ /* 0x008fc800078ec0ff */
[----:B------:R-:W-:-:S03]  /*d240*/  SHF.R.U32.HI R2, RZ, 0x3, R2 ;  /* 0x00000003ff027819 */ /* 0x000fc60000011602 */
[----:B------:R-:W2:Y:S01]  /*d250*/  @P0 LDC R0, c[0x0][0x450] ;  /* 0x00011400ff000b82 */ /* 0x000ea20000000800 */
[----:B------:R-:W-:Y:S01]  /*d260*/  LOP3.LUT R4, R2, 0x70, R4, 0xf8, !PT ;  /* 0x0000007002047812 */ /* 0x000fe200078ef804 */
[----:B------:R-:W-:Y:S01]  /*d270*/  IMAD.U32 R2, RZ, RZ, UR39 ;  /* 0x00000027ff027e24 */ /* 0x000fe2000f8e00ff */
[----:B------:R-:W-:Y:S02]  /*d280*/  UIMAD UR6, UR4, UR8, URZ ;  /* 0x00000008040672a4 */ /* 0x000fe4000f8e023f */
[----:B------:R-:W-:Y:S01]  /*d290*/  UIMAD.WIDE.U32 UR4, UR36, UR8, URZ ;  /* 0x00000008240472a5 */ /* 0x000fe2000f8e003f */
[----:B------:R-:W-:Y:S01]  /*d2a0*/  IMAD R2, R2, 0x80, R4 ;  /* 0x0000008002027824 */ /* 0x000fe200078e0204 */
[----:B------:R-:W-:Y:S02]  /*d2b0*/  UIMAD UR6, UR36, UR9, UR6 ;  /* 0x00000009240672a4 */ /* 0x000fe4000f8e0206 */
[----:B------:R-:W-:Y:S02]  /*d2c0*/  USHF.R.S32.HI UR7, URZ, 0x1f, UR42 ;  /* 0x0000001f3f077899 */ /* 0x000fe4000801142a */
[----:B------:R-:W-:Y:S01]  /*d2d0*/  UIADD3 UR5, UR5, UR6, URZ ;  /* 0x0000000605057290 */ /* 0x000fe2000fffe03f */
[----:B------:R-:W-:Y:S01]  /*d2e0*/  IMAD.MOV.U32 R6, RZ, RZ, R2 ;  /* 0x000000ffff067224 */ /* 0x000fe200078e0002 */
[----:B------:R-:W-:Y:S01]  /*d2f0*/  ULDC.64 UR8, c[0x0][0x2e0] ;  /* 0x0000b80000087ab9 */ /* 0x000fe20000000a00 */
[----:B0-----:R-:W-:Y:S01]  /*d300*/  @P0 IMAD.HI.U32 R3, R2, R3, RZ ;  /* 0x0000000302030227 */ /* 0x001fe200078e00ff */
[----:B------:R-:W-:Y:S01]  /*d310*/  UIMAD.WIDE.U32 UR4, UR42, UR8, UR4 ;  /* 0x000000082a0472a5 */ /* 0x000fe2000f8e0004 */
[----:B------:R-:W0:Y:S01]  /*d320*/  S2R R9, SR_TID.X ;  /* 0x0000000000097919 */ /* 0x000e220000002100 */
[----:B------:R-:W-:-:S02]  /*d330*/  UIMAD UR6, UR7, UR8, URZ ;  /* 0x00000008070672a4 */ /* 0x000fc4000f8e023f */
[----:B--2---:R-:W-:Y:S02]  /*d340*/  @P0 SHF.R.U32.HI R6, RZ, R0, R3 ;  /* 0x00000000ff060219 */ /* 0x004fe40000011603 */
[----:B------:R-:W-:Y:S01]  /*d350*/  UIMAD UR6, UR42, UR9, UR6 ;  /* 0x000000092a0672a4 */ /* 0x000fe2000f8e0206 */
[----:B------:R-:W-:Y:S02]  /*d360*/  IMAD.U32 R4, RZ, RZ, UR4 ;  /* 0x00000004ff047e24 */ /* 0x000fe4000f8e00ff */
        /* <DEDUP_REMOVED lines=26> */
[----:B-1----:R-:W-:Y:S10]  /*d510*/  BRA.DIV UR4, `(.L_x_4218) ;  /* 0x0000003604347947 */ /* 0x002ff4000b800000 */
[----:B------:R-:W0:Y:S01]  /*d520*/  S2R R6, SR_TID.X ;  /* 0x0000000000067919 */ /* 0x000e220000002100 */
[----:B------:R-:W-:Y:S01]  /*d530*/  IMAD.U32 R4, RZ, RZ, UR39 ;  /* 0x00000027ff047e24 */ /* 0x000fe2000f8e00ff */
[----:B------:R-:W-:Y:S01]  /*d540*/  ULDC UR4, c[0x0][0x288] ;  /* 0x0000a20000047ab9 */ /* 0x000fe20000000800 */
[----:B------:R-:W1:Y:S01]  /*d550*/  S2R R8, SR_TID.X ;  /* 0x0000000000087919 */ /* 0x000e620000002100 */
[----:B------:R-:W-:Y:S01]  /*d560*/  IMAD R3, R7, UR4, RZ ;  /* 0x0000000407037c24 */ /* 0x000fe2000f8e02ff */
[----:B------:R-:W-:Y:S01]  /*d570*/  SHFL.IDX PT, R9, R2, 0x1, 0x181f ;  /* 0x00381f0002097f89 */ /* 0x000fe200000e0000 */
[----:B0-----:R-:W-:-:S04]  /*d580*/  LOP3.LUT R6, R6, 0x7f, RZ, 0xc0, !PT ;  /* 0x0000007f06067812 */ /* 0x001fc800078ec0ff */
[----:B------:R-:W-:Y:S01]  /*d590*/  SHF.R.U32.HI R6, RZ, 0x3, R6 ;  /* 0x00000003ff067819 */ /* 0x000fe20000011606 */
[----:B-1----:R-:W-:Y:S02]  /*d5a0*/  IMAD.SHL.U32 R11, R8, 0x8, RZ ;  /* 0x00000008080b7824 */ /* 0x002fe400078e00ff */
[----:B------:R-:W-:Y:S02]  /*d5b0*/  SHFL.IDX PT, R8, R0, 0x1, 0x181f ;  /* 0x00381f0000087f89 */ /* 0x000fe400000e0000 */
[----:B------:R-:W-:Y:S01]  /*d5c0*/  IMAD R4, R4, 0x80, R6 ;  /* 0x0000008004047824 */ /* 0x000fe200078e0206 */
[----:B------:R-:W-:Y:S01]  /*d5d0*/  LOP3.LUT R11, R11, 0x38, RZ, 0xc0, !PT ;  /* 0x000000380b0b7812 */ /* 0x000fe200078ec0ff */
[----:B------:R-:W0:Y:S02]  /*d5e0*/  SHFL.IDX PT, R6, R0, RZ, 0x181f ;  /* 0x00181fff00067589 */ /* 0x000e2400000e0000 */
[C---:B------:R-:W-:Y:S01]  /*d5f0*/  VIADD R5, R4.reuse, 0x10 ;  /* 0x0000001004057836 */ /* 0x040fe20000000000 */
[----:B------:R-:W-:-:S04]  /*d600*/  ISETP.GE.AND P3, PT, R4, R3, PT ;  /* 0x000000030400720c */ /* 0x000fc80003f66270 */
[----:B------:R-:W-:Y:S02]  /*d610*/  ISETP.GE.AND P1, PT, R5, R3, PT ;  /* 0x000000030500720c */ /* 0x000fe40003f26270 */
[----:B------:R-:W1:Y:S07]  /*d620*/  SHFL.IDX PT, R5, R2, RZ, 0x181f ;  /* 0x00181fff02057589 */ /* 0x000e6e00000e0000 */
[----:B0-----:R-:W-:-:S05]  /*d630*/  @!P3 LEA R6, P2, R11, R6, 0x1 ;  /* 0x000000060b06b211 */ /* 0x001fca00078408ff */
[----:B-1----:R-:W-:-:S04]  /*d640*/  @!P3 IMAD.X R5, RZ, RZ, R5, P2 ;  /* 0x000000ffff05b224 */ /* 0x002fc800010e0605 */
        /* <DEDUP_REMOVED lines=40> */
[----:B0-----:R-:W0:Y:S04]  /*d8d0*/  SHFL.IDX PT, R6, R0, 0x6, 0x181f ;  /* 0x00d81f0000067f89 */ /* 0x001e2800000e0000 */
[----:B------:R-:W1:Y:S03]  /*d8e0*/  SHFL.IDX PT, R0, R0, 0x7, 0x181f ;  /* 0x00f81f0000007f89 */ /* 0x000e6600000e0000 */
[----:B0-----:R-:W-:-:S05]  /*d8f0*/  @!P1 LEA R6, P2, R11, R6, 0x1 ;  /* 0x000000060b069211 */ /* 0x001fca00078408ff */
[----:B------:R-:W-:-:S04]  /*d900*/  @!P1 IMAD.X R5, RZ, RZ, R5, P2 ;  /* 0x000000ffff059224 */ /* 0x000fc800010e0605 */
[----:B------:R-:W-:Y:S02]  /*d910*/  @!P1 IMAD.MOV.U32 R7, RZ, RZ, R5 ;  /* 0x000000ffff079224 */ /* 0x000fe400078e0005 */
[----:B------:R0:W2:Y:S04]  /*d920*/  SHFL.IDX PT, R5, R2, 0x7, 0x181f ;  /* 0x00f81f0002057f89 */ /* 0x0000a800000e0000 */
[----:B-1----:R0:W-:Y:S02]  /*d930*/  @!P1 LDGSTS.E.BYPASS.LTC128B.128 [R10+0x1b400], desc[UR46][R6.64], !P0 ;  /* 0x1b400000060a9fae */ /* 0x0021e4000c101d6e */
.L_x_4325:
[----:B0-----:R-:W0:Y:S01]  /*d940*/  S2R R2, SR_TID.X ;  /* 0x0000000000027919 */ /* 0x001e220000002100 */
[----:B------:R-:W-:-:S05]  /*d950*/  VIADD R4, R4, 0x70 ;  /* 0x0000007004047836 */ /* 0x000fca0000000000 */
[----:B------:R-:W-:Y:S01]  /*d960*/  ISETP.GE.AND P1, PT, R4, R3, PT ;  /* 0x000000030400720c */ /* 0x000fe20003f26270 */
[----:B0-----:R-:W-:-:S05]  /*d970*/  IMAD.SHL.U32 R2, R2, 0x8, RZ ;  /* 0x0000000802027824 */ /* 0x001fca00078e00ff */
[----:B------:R-:W-:-:S07]  /*d980*/  LOP3.LUT R2, R2, 0x38, RZ, 0xc0, !PT ;  /* 0x0000003802027812 */ /* 0x000fce00078ec0ff */
[----:B------:R-:W-:-:S05]  /*d990*/  @!P1 LEA R2, P2, R2, R0, 0x1 ;  /* 0x0000000002029211 */ /* 0x000fca00078408ff */
[----:B--2---:R-:W-:-:S05]  /*d9a0*/  @!P1 IMAD.X R3, RZ, RZ, R5, P2 ;  /* 0x000000ffff039224 */ /* 0x004fca00010e0605 */
[----:B------:R-:W-:Y:S01]  /*d9b0*/  @!PT LDS RZ, [RZ] ;  /* 0x00000000fffff984 */ /* 0x000fe20000000800 */
[----:B------:R-:W-:Y:S01]  /*d9c0*/  @!PT LDS RZ, [RZ] ;  /* 0x00000000fffff984 */ /* 0x000fe20000000800 */
[----:B------:R-:W-:Y:S01]  /*d9d0*/  @!PT LDS RZ, [RZ] ;  /* 0x00000000fffff984 */ /* 0x000fe20000000800 */
[----:B------:R0:W-:Y:S01]  /*d9e0*/  @!P1 LDGSTS.E.BYPASS.LTC128B.128 [R10+0x1bc00], desc[UR46][R2.64], !P0 ;  /* 0x1bc00000020a9fae */ /* 0x0001e2000c101d6e */
[----:B------:R-:W-:Y:S01]  /*d9f0*/  PLOP3.LUT P0, PT, PT, PT, PT, 0x80, 0x0 ;  /* 0x000000000000781c */ /* 0x000fe20003f0f070 */
[----:B------:R-:W-:-:S12]  /*da00*/  NOP ;  /* 0x0000000000007918 */ /* 0x000fd80000000000 */
.L_x_4219:
[----:B------:R-:W-:Y:S02]  /*da10*/  PLOP3.LUT P1, PT, P1, P0, PT, 0xa2, 0x0 ;  /* 0x000000000000781c */ /* 0x000fe40000f21472 */
[----:B------:R-:W-:-:S08]  /*da20*/  @P0 R2UR P1, UR4, R17 ;  /* 0x00000000110402ca */ /* 0x000fd00000020000 */
[----:B------:R-:W-:-:S05]  /*da30*/  @P0 PLOP3.LUT P0, PT, P1, PT, PT, 0x80, 0x0 ;  /* 0x000000000000081c */ /* 0x000fca0000f0f070 */
[----:B------:R-:W-:Y:S01]  /*da40*/  @!P1 SYNCS.ARRIVE.TRANS64.RED.A0T1 RZ, [UR4+0x22800], RZ ;  /* 0x022800ffffff99a7 */ /* 0x000fe20008200404 */
[----:B------:R-:W-:Y:S07]  /*da50*/  @!P1 ARRIVES.LDGSTSBAR.64.TRANSCNT [UR4+0x22800] ;  /* 0x02280000ff0099b0 */ /* 0x000fee0008000a84 */
[----:B------:R-:W-:Y:S05]  /*da60*/  @P0 BRA.U.ANY `(.L_x_4219) ;  /* 0xfffffffd00e80947 */ /* 0x000fea000393ffff */
[----:B0-----:R-:W2:Y:S02]  /*da70*/  LDL.LU R2, [R1+0x1c] ;  /* 0x00001c0001027983 */ /* 0x001ea40000300800 */
        /* <DEDUP_REMOVED lines=11> */
.L_x_4326:
[----:B------:R-:W-:Y:S05]  /*db30*/  BSYNC B0 ;  /* 0x0000000000007941 */ /* 0x000fea0003800000 */
.L_x_4220:
[----:B------:R-:W2:Y:S01]  /*db40*/  LDL R2, [R1+0x8] ;  /* 0x0000080001027983 */ /* 0x000ea20000100800 */
[----:B------:R-:W-:Y:S01]  /*db50*/  BSSY B0, `(.L_x_4222) ;  /* 0x0000059000007945 */ /* 0x000fe20003800000 */
[----:B--2---:R-:W-:-:S13]  /*db60*/  ISETP.NE.AND P0, PT, R2, RZ, PT ;  /* 0x000000ff0200720c */ /* 0x004fda0003f05270 */
[----:B------:R-:W-:Y:S05]  /*db70*/  @!P0 BRA `(.L_x_4223) ;  /* 0x0000000400588947 */ /* 0x000fea0003800000 */
[----:B------:R-:W2:Y:S01]  /*db80*/  LDL R3, [R1] ;  /* 0x0000000001037983 */ /* 0x000ea20000100800 */
[----:B------:R-:W1:Y:S02]  /*db90*/  S2R R2, SR_TID.X ;  /* 0x0000000000027919 */ /* 0x000e640000002100 */
[----:B-1----:R-:W-:Y:S01]  /*dba0*/  LOP3.LUT R4, R2, 0x7f, RZ, 0xc0, !PT ;  /* 0x0000007f02047812 */ /* 0x002fe200078ec0ff */
[----:B------:R-:W-:Y:S01]  /*dbb0*/  IMAD R2, R18, 0x8, R17 ;  /* 0x0000000812027824 */ /* 0x000fe200078e0211 */
[----:B------:R-:W-:Y:S02]  /*dbc0*/  BSSY B1, `(.L_x_4224) ;  /* 0x0000005000017945 */ /* 0x000fe40003800000 */
[----:B------:R-:W-:Y:S02]  /*dbd0*/  ISETP.NE.AND P1, PT, R4, RZ, PT ;  /* 0x000000ff0400720c */ /* 0x000fe40003f25270 */
[----:B--2---:R-:W-:-:S04]  /*dbe0*/  SHF.L.U32 R3, R3, 0x1f, RZ ;  /* 0x0000001f03037819 */ /* 0x004fc800000006ff */
[----:B------:R-:W1:Y:S02]  /*dbf0*/  SYNCS.PHASECHK.TRANS64.TRYWAIT P0, [R2+URZ+0x22860], R3 ;  /* 0x02286003020075a7 */ /* 0x000e64000800017f */
[----:B-1----:R-:W-:Y:S05]  /*dc00*/  @!P0 BRA `(.L_x_4225) ;  /* 0x00000038001c8947 */ /* 0x002fea0003800000 */
.L_x_4327:
[----:B------:R-:W-:Y:S05]  /*dc10*/  BSYNC B1 ;  /* 0x0000000000017941 */ /* 0x000fea0003800000 */
.L_x_4224:
[----:B------:R-:W-:Y:S04]  /*dc20*/  BSSY B1, `(.L_x_4226) ;  /* 0x0000009000017945 */ /* 0x000fe80003800000 */
[----:B------:R-:W-:Y:S05]  /*dc30*/  @P1 BRA `(.L_x_4227) ;  /* 0x00000000001c1947 */ /* 0x000fea0003800000 */
[----:B0-----:R-:W0:Y:S01]  /*dc40*/  S2R R0, SR_TID.X ;  /* 0x0000000000007919 */ /* 0x001e220000002100 */
[----:B-1----:R-:W-:-:S04]  /*dc50*/  IMAD.MOV.U32 R3, RZ, RZ, 0xc000 ;  /* 0x0000c000ff037424 */ /* 0x002fc800078e00ff */
[----:B------:R2:W-:Y:S01]  /*dc60*/  SYNCS.ARRIVE.TRANS64 RZ, [R2+URZ+0x22850], R3 ;  /* 0x0228500302ff79a7 */ /* 0x0005e2000800003f */
[----:B0-----:R-:W-:-:S04]  /*dc70*/  LOP3.LUT R0, R0, 0x1f, RZ, 0xc0, !PT ;  /* 0x0000001f00007812 */ /* 0x001fc800078ec0ff */
[----:B------:R-:W-:-:S13]  /*dc80*/  ISETP.NE.AND P0, PT, R0, RZ, PT ;  /* 0x000000ff0000720c */ /* 0x000fda0003f05270 */
[----:B--2---:R-:W-:Y:S05]  /*dc90*/  @!P0 BRA `(.L_x_4227) ;  /* 0x0000000000048947 */ /* 0x004fea0003800000 */
[----:B------:R-:W-:Y:S01]  /*dca0*/  BPT.TRAP 0x1 ;  /* 0x000000040000795c */ /* 0x000fe20000300000 */
.L_x_4227:
[----:B------:R-:W-:Y:S05]  /*dcb0*/  BSYNC B1 ;  /* 0x0000000000017941 */ /* 0x000fea0003800000 */
.L_x_4226:
[----:B-1----:R-:W2:Y:S01]  /*dcc0*/  LDL.LU R3, [R1+0x18] ;  /* 0x0000180001037983 */ /* 0x002ea20000300800 */
        /* <DEDUP_REMOVED lines=10> */
.L_x_4228:
        /* <DEDUP_REMOVED lines=15> */
.L_x_4229:
        /* <DEDUP_REMOVED lines=15> */
.L_x_4230:
        /* <DEDUP_REMOVED lines=15> */
.L_x_4231:
        /* <DEDUP_REMOVED lines=10> */
.L_x_4223:
[----:B------:R-:W-:Y:S05]  /*e0e0*/  BSYNC B0 ;  /* 0x0000000000007941 */ /* 0x000fea0003800000 */
.L_x_4222:
[----:B------:R-:W-:-:S06]  /*e0f0*/  UISETP.GE.AND UP0, UPT, UR38, 0x2, UPT ;  /* 0x000000022600788c */ /* 0x000fcc000bf06270 */
[----:B------:R-:W-:-:S13]  /*e100*/  PLOP3.LUT P0, PT, PT, PT, UP0, 0x80, 0x0 ;  /* 0x000000000000781c */ /* 0x000fda0003f0f008 */
[----:B------:R-:W-:Y:S05]  /*e110*/  @!P0 BRA `(.L_x_4232) ;  /* 0x0000001c00808947 */ /* 0x000fea0003800000 */
[----:B------:R-:W-:Y:S02]  /*e120*/  ULOP3.LUT UR4, UR38, 0x1, URZ, 0xc0, !UPT ;  /* 0x0000000126047892 */ /* 0x000fe4000f8ec03f */
[----:B------:R-:W-:Y:S02]  /*e130*/  IMAD.U32 R6, RZ, RZ, UR38 ;  /* 0x00000026ff067e24 */ /* 0x000fe4000f8e00ff */
[----:B------:R-:W-:Y:S02]  /*e140*/  UISETP.NE.U32.AND UP0, UPT, UR4, 0x1, UPT ;  /* 0x000000010400788c */ /* 0x000fe4000bf05070 */
[----:B------:R-:W-:-:S04]  /*e150*/  VIADD R6, R6, 0xfffffffe ;  /* 0xfffffffe06067836 */ /* 0x000fc80000000000 */
[----:B0-----:R-:W-:Y:S01]  /*e160*/  IMAD.MOV.U32 R0, RZ, RZ, R6 ;  /* 0x000000ffff007224 */ /* 0x001fe200078e0006 */
[----:B------:R-:W-:-:S13]  /*e170*/  PLOP3.LUT P0, PT, PT, PT, UP0, 0x80, 0x0 ;  /* 0x000000000000781c */ /* 0x000fda0003f0f008 */
[----:B------:R-:W-:Y:S05]  /*e180*/  @!P0 BRA `(.L_x_4233) ;  /* 0x0000000800748947 */ /* 0x000fea0003800000 */
[----:B------:R-:W2:Y:S04]  /*e190*/  LDL R4, [R1+0x8] ;  /* 0x0000080001047983 */ /* 0x000ea80000100800 */
[----:B------:R-:W3:Y:S01]  /*e1a0*/  LDL.LU R8, [R1] ;  /* 0x0000000001087983 */ /* 0x000ee20000300800 */
[----:B------:R-:W-:Y:S01]  /*e1b0*/  VIADD R18, R18, 0x1 ;  /* 0x0000000112127836 */ /* 0x000fe20000000000 */
[----:B------:R-:W-:Y:S04]  /*e1c0*/  BSSY B0, `(.L_x_4234) ;  /* 0x0000097000007945 */ /* 0x000fe80003800000 */
[----:B------:R-:W-:-:S04]  /*e1d0*/  ISETP.NE.AND P0, PT, R18, 0x2, PT ;  /* 0x000000021200780c */ /* 0x000fc80003f05270 */
[----:B------:R-:W-:Y:S02]  /*e1e0*/  SEL R0, RZ, 0x1, P0 ;  /* 0x00000001ff007807 */ /* 0x000fe40000000000 */
[----:B------:R-:W-:Y:S02]  /*e1f0*/  SEL R18, R18, RZ, P0 ;  /* 0x000000ff12127207 */ /* 0x000fe40000000000 */
[----:B--2---:R-:W-:Y:S02]  /*e200*/  ISETP.NE.AND P2, PT, R4, RZ, PT ;  /* 0x000000ff0400720c */ /* 0x004fe40003f45270 */
[----:B---3--:R-:W-:-:S05]  /*e210*/  LOP3.LUT R8, R8, R0, RZ, 0x3c, !PT ;  /* 0x0000000008087212 */ /* 0x008fca00078e3cff */
[----:B------:R0:W-:Y:S06]  /*e220*/  STL [R1], R8 ;  /* 0x0000000801007387 */ /* 0x0001ec0000100800 */
[----:B------:R-:W-:Y:S05]  /*e230*/  @!P2 BRA `(.L_x_4235) ;  /* 0x00000008003ca947 */ /* 0x000fea0003800000 */
[----:B------:R-:W2:Y:S01]  /*e240*/  LDL R4, [R1+0xc] ;  /* 0x00000c0001047983 */ /* 0x000ea20000100800 */
[----:B------:R-:W-:Y:S01]  /*e250*/  IMAD.MOV.U32 R0, RZ, RZ, R6 ;  /* 0x000000ffff007224 */ /* 0x000fe200078e0006 */
[----:B--2---:R-:W-:-:S13]  /*e260*/  ISETP.NE.AND P2, PT, R4, RZ, PT ;  /* 0x000000ff0400720c */ /* 0x004fda0003f45270 */
[----:B------:R-:W-:Y:S05]  /*e270*/  @!P2 BRA `(.L_x_4236) ;  /* 0x00000000004ca947 */ /* 0x000fea0003800000 */
[----:B------:R-:W2:Y:S01]  /*e280*/  LDL R5, [R1+0x4] ;  /* 0x0000040001057983 */ /* 0x000ea20000100800 */
[----:B------:R-:W1:Y:S01]  /*e290*/  LDC R0, c[0x0][0x43c] ;  /* 0x00010f00ff007b82 */ /* 0x000e620000000800 */
[----:B------:R-:W-:Y:S01]  /*e2a0*/  IMAD.MOV.U32 R4, RZ, RZ, R6 ;  /* 0x000000ffff047224 */ /* 0x000fe200078e0006 */
[----:B------:R-:W-:Y:S01]  /*e2b0*/  ULDC.64 UR4, c[0x0][0x428] ;  /* 0x00010a0000047ab9 */ /* 0x000fe20000000a00 */
[----:B-1----:R-:W-:-:S13]  /*e2c0*/  ISETP.NE.AND P0, PT, R0, 0x1, PT ;  /* 0x000000010000780c */ /* 0x002fda0003f05270 */
[----:B------:R-:W1:Y:S02]  /*e2d0*/  @P0 LDC.64 R2, c[0x0][0x440] ;  /* 0x00011000ff020b82 */ /* 0x000e640000000a00 */
[----:B-1----:R-:W-:-:S05]  /*e2e0*/  @P0 IMAD.HI.U32 R2, R6, R2, RZ ;  /* 0x0000000206020227 */ /* 0x002fca00078e00ff */
[----:B------:R-:W-:-:S05]  /*e2f0*/  @P0 SHF.R.U32.HI R4, RZ, R3, R2 ;  /* 0x00000003ff040219 */ /* 0x000fca0000011602 */
[----:B------:R-:W-:-:S04]  /*e300*/  IMAD.MOV R3, RZ, RZ, -R4 ;  /* 0x000000ffff037224 */ /* 0x000fc800078e0a04 */
[----:B------:R-:W-:Y:S02]  /*e310*/  IMAD R0, R0, R3, R6 ;  /* 0x0000000300007224 */ /* 0x000fe400078e0206 */
[----:B------:R-:W1:Y:S01]  /*e320*/  LDC.64 R2, c[0x0][0x418] ;  /* 0x00010600ff027b82 */ /* 0x000e620000000a00 */
[----:B--2---:R-:W-:Y:S01]  /*e330*/  IMAD R7, R5, UR4, RZ ;  /* 0x0000000405077c24 */ /* 0x004fe2000f8e02ff */
[----:B------:R-:W-:-:S03]  /*e340*/  SHF.R.S32.HI R5, RZ, 0x1f, R4 ;  /* 0x0000001fff057819 */ /* 0x000fc60000011404 */
[C---:B------:R-:W-:Y:S02]  /*e350*/  IMAD R7, R19.reuse, UR5, R7 ;  /* 0x0000000513077c24 */ /* 0x040fe4000f8e0207 */
[----:B------:R-:W-:-:S04]  /*e360*/  IMAD.WIDE.U32 R4, R19, UR4, R4 ;  /* 0x0000000413047c25 */ /* 0x000fc8000f8e0004 */
[----:B------:R-:W-:Y:S01]  /*e370*/  IMAD.IADD R7, R7, 0x1, R5 ;  /* 0x0000000107077824 */ /* 0x000fe200078e0205 */
[----:B-1----:R-:W-:-:S04]  /*e380*/  LEA R2, P0, R4, R2, 0x2 ;  /* 0x0000000204027211 */ /* 0x002fc800078010ff */
[----:B------:R-:W-:-:S05]  /*e390*/  LEA.HI.X R3, R4, R3, R7, 0x2, P0 ;  /* 0x0000000304037211 */ /* 0x000fca00000f1407 */
[----:B------:R1:W5:Y:S04]  /*e3a0*/  LDG.E R16, desc[UR46][R2.64] ;  /* 0x0000002e02107981 */ /* 0x000368000c1e1900 */
.L_x_4236:
        /* <DEDUP_REMOVED lines=8> */
.L_x_4328:
[----:B------:R-:W-:Y:S05]  /*e430*/  BSYNC B1 ;  /* 0x0000000000017941 */ /* 0x000fea0003800000 */
.L_x_4237:
        /* <DEDUP_REMOVED lines=9> */
.L_x_4240:
[----:B------:R-:W-:Y:S05]  /*e4d0*/  BSYNC B1 ;  /* 0x0000000000017941 */ /* 0x000fea0003800000 */
.L_x_4239:
[----:B------:R-:W-:Y:S01]  /*e4e0*/  IMAD R0, R0, 0x60, RZ ;  /* 0x0000006000007824 */ /* 0x000fe200078e02ff */
[----:B------:R-:W-:Y:S01]  /*e4f0*/  UIADD3 UR4, UP0, UR44, 0x370, URZ ;  /* 0x000003702c047890 */ /* 0x000fe2000ff1e03f */
[----:B------:R-:W-:Y:S01]  /*e500*/  IMAD.MOV.U32 R7, RZ, RZ, RZ ;  /* 0x000000ffff077224 */ /* 0x000fe200078e00ff */
[----:B------:R-:W-:Y:S01]  /*e510*/  PLOP3.LUT P0, PT, PT, PT, PT, 0x80, 0x0 ;  /* 0x000000000000781c */ /* 0x000fe20003f0f070 */
[----:B------:R-:W-:Y:S01]  /*e520*/  IMAD R4, R18, 0x3000, R17 ;  /* 0x0000300012047824 */ /* 0x000fe200078e0211 */
[----:B------:R-:W-:Y:S01]  /*e530*/  R2UR UR11, R0 ;  /* 0x00000000000b72ca */ /* 0x000fe200000e0000 */
[----:B------:R-:W-:Y:S01]  /*e540*/  VIADD R5, R3, 0x22830 ;  /* 0x0002283003057836 */ /* 0x000fe20000000000 */
[----:B------:R-:W-:Y:S01]  /*e550*/  R2UR UR10, R7 ;  /* 0x00000000070a72ca */ /* 0x000fe200000e0000 */
[----:B------:R-:W-:Y:S01]  /*e560*/  VIADD R4, R4, 0x1c400 ;  /* 0x0001c40004047836 */ /* 0x000fe20000000000 */
[----:B------:R-:W-:Y:S01]  /*e570*/  UIADD3.X UR5, URZ, UR45, URZ, UP0, !UPT ;  /* 0x0000002d3f057290 */ /* 0x000fe200087fe43f */
[----:B------:R-:W-:Y:S01]  /*e580*/  UMOV UR6, 0x0 ;  /* 0x0000000000067882 */ /* 0x000fe20000000000 */
[----:B------:R-:W-:-:S11]  /*e590*/  UMOV UR7, 0x14f00000 ;  /* 0x14f0000000077882 */ /* 0x000fd60000000000 */
.L_x_4241:
[----:B------:R-:W-:-:S13]  /*e5a0*/  @P0 ELECT P2, URZ, PT ;  /* 0x00000000003f082f */ /* 0x000fda0003840000 */
[----:B-----5:R-:W-:Y:S01]  /*e5b0*/  @P2 R2UR UR13, R16 ;  /* 0x00000000100d22ca */ /* 0x020fe200000e0000 */
[----:B------:R-:W-:Y:S01]  /*e5c0*/  UMOV UR12, UR36 ;  /* 0x00000024000c7c82 */ /* 0x000fe20008000000 */
        /* <DEDUP_REMOVED lines=9> */
.L_x_4329:
[----:B------:R-:W-:Y:S05]  /*e660*/  BSYNC B1 ;  /* 0x0000000000017941 */ /* 0x000fea0003800000 */
.L_x_4242:
[----:B------:R-:W-:Y:S01]  /*e670*/  BSSY B1, `(.L_x_4244) ;  /* 0x000000b000017945 */ /* 0x000fe20003800000 */
[----:B0-----:R-:W-:Y:S02]  /*e680*/  IMAD.MOV.U32 R8, RZ, RZ, 0x0 ;  /* 0x00000000ff087424 */ /* 0x001fe400078e00ff */
[----:B------:R-:W-:Y:S01]  /*e690*/  IMAD.MOV.U32 R9, RZ, RZ, 0x14f00000 ;  /* 0x14f00000ff097424 */ /* 0x000fe200078e00ff */
        /* <DEDUP_REMOVED lines=8> */
.L_x_4245:
[----:B------:R-:W-:Y:S05]  /*e720*/  BSYNC B1 ;  /* 0x0000000000017941 */ /* 0x000fea0003800000 */
.L_x_4244:
[----:B------:R-:W-:Y:S01]  /*e730*/  R2UR UR10, R7 ;  /* 0x00000000070a72ca */ /* 0x000fe200000e0000 */
[----:B-12---:R-:W-:Y:S01]  /*e740*/  IMAD R2, R18, 0xc000, R17 ;  /* 0x0000c00012027824 */ /* 0x006fe200078e0211 */
[----:B------:R-:W-:Y:S01]  /*e750*/  R2UR UR6, R8 ;  /* 0x00000000080672ca */ /* 0x000fe200000e0000 */
[----:B------:R-:W-:Y:S01]  /*e760*/  UIADD3 UR4, UP0, UR44, 0x470, URZ ;  /* 0x000004702c047890 */ /* 0x000fe2000ff1e03f */
[----:B------:R-:W-:Y:S01]  /*e770*/  R2UR UR7, R9 ;  /* 0x00000000090772ca */ /* 0x000fe200000e0000 */
[----:B------:R-:W-:Y:S01]  /*e780*/  VIADD R3, R3, 0x22850 ;  /* 0x0002285003037836 */ /* 0x000fe20000000000 */
[----:B------:R-:W-:Y:S01]  /*e790*/  R2UR UR11, R0 ;  /* 0x00000000000b72ca */ /* 0x000fe200000e0000 */
[----:B------:R-:W-:Y:S01]  /*e7a0*/  VIADD R4, R2, 0x400 ;  /* 0x0000040002047836 */ /* 0x000fe20000000000 */
[----:B------:R-:W-:Y:S01]  /*e7b0*/  PLOP3.LUT P0, PT, PT, PT, PT, 0x80, 0x0 ;  /* 0x000000000000781c */ /* 0x000fe20003f0f070 */
[----:B------:R-:W-:-:S12]  /*e7c0*/  UIADD3.X UR5, URZ, UR45, URZ, UP0, !UPT ;  /* 0x0000002d3f057290 */ /* 0x000fd800087fe43f */
.L_x_4246:
[----:B------:R-:W-:-:S13]  /*e7d0*/  @P0 ELECT P1, URZ, PT ;  /* 0x00000000003f082f */ /* 0x000fda0003820000 */
[----:B------:R-:W-:Y:S01]  /*e7e0*/  @P1 R2UR UR13, R16 ;  /* 0x00000000100d12ca */ /* 0x000fe200000e0000 */
[----:B------:R-:W-:Y:S01]  /*e7f0*/  UMOV UR12, UR36 ;  /* 0x00000024000c7c82 */ /* 0x000fe20008000000 */
        /* <DEDUP_REMOVED lines=10> */
[----:B------:R-:W-:Y:S02]  /*e8a0*/  R2UR UR11, R0 ;  /* 0x00000000000b72ca */ /* 0x000fe400000e0000 */
[----:B------:R-:W-:-:S13]  /*e8b0*/  PLOP3.LUT P0, PT, PT, PT, PT, 0x80, 0x0 ;  /* 0x000000000000781c */ /* 0x000fda0003f0f070 */
.L_x_4247:
        /* <DEDUP_REMOVED lines=15> */
.L_x_4248:
        /* <DEDUP_REMOVED lines=15> */
.L_x_4249:
        /* <DEDUP_REMOVED lines=8> */
[----:B-1----:R-:W-:Y:S05]  /*eb20*/  @P0 BRA.U.ANY `(.L_x_4249) ;  /* 0xfffffffd00dc0947 */ /* 0x002fea000393ffff */
.L_x_4235:
[----:B------:R-:W-:Y:S05]  /*eb30*/  BSYNC B0 ;  /* 0x0000000000007941 */ /* 0x000fea0003800000 */
.L_x_4234:
[----:B------:R-:W-:-:S06]  /*eb40*/  UIADD3 UR4, UR38, -0x3, URZ ;  /* 0xfffffffd26047890 */ /* 0x000fcc000fffe03f */
[----:B------:R-:W-:-:S07]  /*eb50*/  IMAD.U32 R0, RZ, RZ, UR4 ;  /* 0x00000004ff007e24 */ /* 0x000fce000f8e00ff */
.L_x_4233:
[----:B------:R-:W-:Y:S01]  /*eb60*/  ISETP.NE.AND P0, PT, R6, RZ, PT ;  /* 0x000000ff0600720c */ /* 0x000fe20003f05270 */
[----:B------:R-:W-:-:S12]  /*eb70*/  BSSY B0, `(.L_x_4232) ;  /* 0x000013a000007945 */ /* 0x000fd80003800000 */
[----:B------:R-:W-:Y:S05]  /*eb80*/  @!P0 BRA `(.L_x_4250) ;  /* 0x0000001000e08947 */ /* 0x000fea0003800000 */
.L_x_4283:
[----:B------:R-:W2:Y:S04]  /*eb90*/  LDL R3, [R1+0x8] ;  /* 0x0000080001037983 */ /* 0x000ea80000100800 */
[----:B------:R-:W3:Y:S01]  /*eba0*/  LDL.LU R2, [R1] ;  /* 0x0000000001027983 */ /* 0x000ee20000300800 */
[----:B------:R-:W-:Y:S01]  /*ebb0*/  VIADD R6, R18, 0x1 ;  /* 0x0000000112067836 */ /* 0x000fe20000000000 */
[----:B------:R-:W-:Y:S05]  /*ebc0*/  YIELD ;  /* 0x0000000000007946 */ /* 0x000fea0003800000 */
[----:B------:R-:W-:Y:S01]  /*ebd0*/  ISETP.NE.AND P0, PT, R6, 0x2, PT ;  /* 0x000000020600780c */ /* 0x000fe20003f05270 */
[----:B------:R-:W-:Y:S03]  /*ebe0*/  BSSY B1, `(.L_x_4251) ;  /* 0x0000095000017945 */ /* 0x000fe60003800000 */
[----:B-1----:R-:W-:-:S02]  /*ebf0*/  SEL R7, RZ, 0x1, P0 ;  /* 0x00000001ff077807 */ /* 0x002fc40000000000 */
[----:B------:R-:W-:Y:S02]  /*ec00*/  SEL R6, R6, RZ, P0 ;  /* 0x000000ff06067207 */ /* 0x000fe40000000000 */
[----:B--2---:R-:W-:Y:S02]  /*ec10*/  ISETP.NE.AND P1, PT, R3, RZ, PT ;  /* 0x000000ff0300720c */ /* 0x004fe40003f25270 */
[----:B---3--:R-:W-:-:S11]  /*ec20*/  LOP3.LUT R7, R2, R7, RZ, 0x3c, !PT ;  /* 0x0000000702077212 */ /* 0x008fd600078e3cff */
[----:B------:R-:W-:Y:S05]  /*ec30*/  @!P1 BRA `(.L_x_4252) ;  /* 0x00000008003c9947 */ /* 0x000fea0003800000 */
[----:B------:R-:W2:Y:S01]  /*ec40*/  LDL R2, [R1+0xc] ;  /* 0x00000c0001027983 */ /* 0x000ea20000100800 */
[----:B0-----:R-:W-:Y:S01]  /*ec50*/  IMAD.MOV.U32 R8, RZ, RZ, R0 ;  /* 0x000000ffff087224 */ /* 0x001fe200078e0000 */
[----:B--2---:R-:W-:-:S13]  /*ec60*/  ISETP.NE.AND P1, PT, R2, RZ, PT ;  /* 0x000000ff0200720c */ /* 0x004fda0003f25270 */
[----:B------:R-:W-:Y:S05]  /*ec70*/  @!P1 BRA `(.L_x_4253) ;  /* 0x00000000004c9947 */ /* 0x000fea0003800000 */
[----:B------:R-:W2:Y:S01]  /*ec80*/  LDL R5, [R1+0x4] ;  /* 0x0000040001057983 */ /* 0x000ea20000100800 */
        /* <DEDUP_REMOVED lines=18> */
.L_x_4253:
        /* <DEDUP_REMOVED lines=8> */
.L_x_4330:
[----:B------:R-:W-:Y:S05]  /*ee30*/  BSYNC B2 ;  /* 0x0000000000027941 */ /* 0x000fea0003800000 */
.L_x_4254:
        /* <DEDUP_REMOVED lines=9> */
.L_x_4257:
[----:B------:R-:W-:Y:S05]  /*eed0*/  BSYNC B2 ;  /* 0x0000000000027941 */ /* 0x000fea0003800000 */
.L_x_4256:
        /* <DEDUP_REMOVED lines=11> */
.L_x_4258:
        /* <DEDUP_REMOVED lines=13> */
.L_x_4331:
[----:B------:R-:W-:Y:S05]  /*f060*/  BSYNC B2 ;  /* 0x0000000000027941 */ /* 0x000fea0003800000 */
.L_x_4259:
        /* <DEDUP_REMOVED lines=11> */
.L_x_4262:
[----:B------:R-:W-:Y:S05]  /*f120*/  BSYNC B2 ;  /* 0x0000000000027941 */ /* 0x000fea0003800000 */
.L_x_4261:
        /* <DEDUP_REMOVED lines=9> */
.L_x_4263:
        /* <DEDUP_REMOVED lines=15> */
.L_x_4264:
        /* <DEDUP_REMOVED lines=15> */
.L_x_4265:
        /* <DEDUP_REMOVED lines=15> */
.L_x_4266:
        /* <DEDUP_REMOVED lines=10> */
.L_x_4252:
[----:B------:R-:W-:Y:S05]  /*f530*/  BSYNC B1 ;  /* 0x0000000000017941 */ /* 0x000fea0003800000 */
.L_x_4251:
[----:B------:R-:W2:Y:S01]  /*f540*/  LDL R2, [R1+0x8] ;  /* 0x0000080001027983 */ /* 0x000ea20000100800 */
[----:B------:R-:W-:Y:S01]  /*f550*/  VIADD R6, R6, 0x1 ;  /* 0x0000000106067836 */ /* 0x000fe20000000000 */
[----:B------:R-:W-:Y:S04]  /*f560*/  BSSY B1, `(.L_x_4267) ;  /* 0x0000097000017945 */ /* 0x000fe80003800000 */
[----:B------:R-:W-:-:S04]  /*f570*/  ISETP.NE.AND P0, PT, R6, 0x2, PT ;  /* 0x000000020600780c */ /* 0x000fc80003f05270 */
[----:B------:R-:W-:Y:S02]  /*f580*/  SEL R18, R6, RZ, P0 ;  /* 0x000000ff06127207 */ /* 0x000fe40000000000 */
[----:B--2---:R-:W-:Y:S02]  /*f590*/  ISETP.NE.AND P2, PT, R2, RZ, PT ;  /* 0x000000ff0200720c */ /* 0x004fe40003f45270 */
[----:B------:R-:W-:-:S04]  /*f5a0*/  SEL R2, RZ, 0x1, P0 ;  /* 0x00000001ff027807 */ /* 0x000fc80000000000 */
[----:B------:R-:W-:-:S05]  /*f5b0*/  LOP3.LUT R7, R7, R2, RZ, 0x3c, !PT ;  /* 0x0000000207077212 */ /* 0x000fca00078e3cff */
[----:B------:R1:W-:Y:S02]  /*f5c0*/  STL [R1], R7 ;  /* 0x0000000701007387 */ /* 0x0003e40000100800 */
[----:B------:R-:W-:Y:S05]  /*f5d0*/  @!P2 BRA `(.L_x_4268) ;  /* 0x00000008003ca947 */ /* 0x000fea0003800000 */
[----:B------:R-:W2:Y:S01]  /*f5e0*/  LDL R3, [R1+0xc] ;  /* 0x00000c0001037983 */ /* 0x000ea20000100800 */
[----:B------:R-:W-:Y:S01]  /*f5f0*/  VIADD R6, R0, 0xffffffff ;  /* 0xffffffff00067836 */ /* 0x000fe20000000000 */
[----:B--2---:R-:W-:-:S13]  /*f600*/  ISETP.NE.AND P2, PT, R3, RZ, PT ;  /* 0x000000ff0300720c */ /* 0x004fda0003f45270 */
[----:B------:R-:W-:Y:S05]  /*f610*/  @!P2 BRA `(.L_x_4269) ;  /* 0x00000000004ca947 */ /* 0x000fea0003800000 */
[----:B------:R-:W2:Y:S01]  /*f620*/  LDL R9, [R1+0x4] ;  /* 0x0000040001097983 */ /* 0x000ea20000100800 */
[----:B------:R-:W3:Y:S01]  /*f630*/  LDC R4, c[0x0][0x43c] ;  /* 0x00010f00ff047b82 */ /* 0x000ee20000000800 */
[----:B------:R-:W-:Y:S01]  /*f640*/  ULDC.64 UR4, c[0x0][0x428] ;  /* 0x00010a0000047ab9 */ /* 0x000fe20000000a00 */
[----:B---3--:R-:W-:-:S13]  /*f650*/  ISETP.NE.AND P0, PT, R4, 0x1, PT ;  /* 0x000000010400780c */ /* 0x008fda0003f05270 */
[----:B------:R-:W3:Y:S02]  /*f660*/  @P0 LDC.64 R2, c[0x0][0x440] ;  /* 0x00011000ff020b82 */ /* 0x000ee40000000a00 */
[----:B---3--:R-:W-:-:S04]  /*f670*/  @P0 IMAD.HI.U32 R5, R6, R2, RZ ;  /* 0x0000000206050227 */ /* 0x008fc800078e00ff */
        /* <DEDUP_REMOVED lines=13> */
.L_x_4269:
[----:B------:R-:W3:Y:S01]  /*f750*/  S2R R2, SR_TID.X ;  /* 0x0000000000027919 */ /* 0x000ee20000002100 */
[----:B--2---:R-:W-:Y:S01]  /*f760*/  IMAD R4, R18, 0x8, R17 ;  /* 0x0000000812047824 */ /* 0x004fe200078e0211 */
[----:B------:R-:W-:Y:S01]  /*f770*/  BSSY B2, `(.L_x_4270) ;  /* 0x0000006000027945 */ /* 0x000fe20003800000 */
[----:B---3--:R-:W-:Y:S02]  /*f780*/  LOP3.LUT R3, R2, 0x7f, RZ, 0xc0, !PT ;  /* 0x0000007f02037812 */ /* 0x008fe400078ec0ff */
[----:B------:R-:W-:Y:S02]  /*f790*/  SHF.L.U32 R2, R7, 0x1f, RZ ;  /* 0x0000001f07027819 */ /* 0x000fe400000006ff */
[----:B------:R-:W-:Y:S02]  /*f7a0*/  ISETP.NE.AND P1, PT, R3, RZ, PT ;  /* 0x000000ff0300720c */ /* 0x000fe40003f25270 */
[----:B------:R-:W2:Y:S02]  /*f7b0*/  SYNCS.PHASECHK.TRANS64.TRYWAIT P0, [R4+URZ+0x22840], R2 ;  /* 0x02284002040075a7 */ /* 0x000ea4000800017f */
[----:B--2---:R-:W-:Y:S09]  /*f7c0*/  @!P0 BRA `(.L_x_4271) ;  /* 0x0000001c00908947 */ /* 0x004ff20003800000 */
.L_x_4332:
[----:B------:R-:W-:Y:S05]  /*f7d0*/  BSYNC B2 ;  /* 0x0000000000027941 */ /* 0x000fea0003800000 */
.L_x_4270:
[----:B------:R-:W-:Y:S04]  /*f7e0*/  BSSY B2, `(.L_x_4272) ;  /* 0x0000009000027945 */ /* 0x000fe80003800000 */
[----:B------:R-:W-:Y:S05]  /*f7f0*/  @P1 BRA `(.L_x_4273) ;  /* 0x00000000001c1947 */ /* 0x000fea0003800000 */
[----:B------:R-:W3:Y:S02]  /*f800*/  S2R R3, SR_TID.X ;  /* 0x0000000000037919 */ /* 0x000ee40000002100 */
[----:B---3--:R-:W-:Y:S01]  /*f810*/  LOP3.LUT R5, R3, 0x1f, RZ, 0xc0, !PT ;  /* 0x0000001f03057812 */ /* 0x008fe200078ec0ff */
[----:B------:R-:W-:-:S03]  /*f820*/  IMAD.MOV.U32 R3, RZ, RZ, 0x3000 ;  /* 0x00003000ff037424 */ /* 0x000fc600078e00ff */
[----:B------:R-:W-:Y:S01]  /*f830*/  ISETP.NE.AND P0, PT, R5, RZ, PT ;  /* 0x000000ff0500720c */ /* 0x000fe20003f05270 */
[----:B------:R3:W-:-:S12]  /*f840*/  SYNCS.ARRIVE.TRANS64 RZ, [R4+URZ+0x22830], R3 ;  /* 0x0228300304ff79a7 */ /* 0x0007d8000800003f */
[----:B---3--:R-:W-:Y:S05]  /*f850*/  @!P0 BRA `(.L_x_4273) ;  /* 0x0000000000048947 */ /* 0x008fea0003800000 */
[----:B------:R-:W-:Y:S01]  /*f860*/  BPT.TRAP 0x1 ;  /* 0x000000040000795c */ /* 0x000fe20000300000 */
.L_x_4273:
[----:B------:R-:W-:Y:S05]  /*f870*/  BSYNC B2 ;  /* 0x0000000000027941 */ /* 0x000fea0003800000 */
.L_x_4272:
[----:B------:R-:W-:Y:S01]  /*f880*/  IMAD.MOV.U32 R5, RZ, RZ, RZ ;  /* 0x000000ffff057224 */ /* 0x000fe200078e00ff */
[----:B------:R-:W-:Y:S01]  /*f890*/  UIADD3 UR4, UP0, UR44, 0x370, URZ ;  /* 0x000003702c047890 */ /* 0x000fe2000ff1e03f */
[----:B-1----:R-:W-:Y:S01]  /*f8a0*/  IMAD R7, R18, 0x3000, R17 ;  /* 0x0000300012077824 */ /* 0x002fe200078e0211 */
        /* <DEDUP_REMOVED lines=8> */
.L_x_4274:
        /* <DEDUP_REMOVED lines=13> */
.L_x_4333:
[----:B------:R-:W-:Y:S05]  /*fa00*/  BSYNC B2 ;  /* 0x0000000000027941 */ /* 0x000fea0003800000 */
.L_x_4275:
        /* <DEDUP_REMOVED lines=11> */
.L_x_4278:
[----:B------:R-:W-:Y:S05]  /*fac0*/  BSYNC B2 ;  /* 0x0000000000027941 */ /* 0x000fea0003800000 */
.L_x_4277:
        /* <DEDUP_REMOVED lines=9> */
.L_x_4279:
        /* <DEDUP_REMOVED lines=15> */
.L_x_4280:
        /* <DEDUP_REMOVED lines=15> */
.L_x_4281:
        /* <DEDUP_REMOVED lines=15> */
.L_x_4282:
        /* <DEDUP_REMOVED lines=10> */
.L_x_4268:
[----:B------:R-:W-:Y:S05]  /*fed0*/  BSYNC B1 ;  /* 0x0000000000017941 */ /* 0x000fea0003800000 */
.L_x_4267:
[C---:B------:R-:W-:Y:S01]  /*fee0*/  ISETP.GT.AND P0, PT, R0.reuse, 0x1, PT ;  /* 0x000000010000780c */ /* 0x040fe20003f04270 */
[----:B------:R-:W-:-:S12]  /*fef0*/  VIADD R0, R0, 0xfffffffe ;  /* 0xfffffffe00007836 */ /* 0x000fd80000000000 */
[----:B------:R-:W-:Y:S05]  /*ff00*/  @P0 BRA `(.L_x_4283) ;  /* 0xffffffec00200947 */ /* 0x000fea000383ffff */
.L_x_4250:
[----:B------:R-:W-:Y:S05]  /*ff10*/  BSYNC B0 ;  /* 0x0000000000007941 */ /* 0x000fea0003800000 */
.L_x_4232:
[----:B------:R-:W2:Y:S01]  /*ff20*/  LDL.LU R2, [R1] ;  /* 0x0000000001027983 */ /* 0x000ea20000300800 */
[----:B0-----:R-:W0:Y:S01]  /*ff30*/  S2R R0, SR_TID.X ;  /* 0x0000000000007919 */ /* 0x001e220000002100 */
[----:B------:R-:W-:-:S05]  /*ff40*/  VIADD R18, R18, 0x1 ;  /* 0x0000000112127836 */ /* 0x000fca0000000000 */
[----:B------:R-:W-:Y:S02]  /*ff50*/  ISETP.NE.AND P1, PT, R18, 0x2, PT ;  /* 0x000000021200780c */ /* 0x000fe40003f25270 */
[----:B0-----:R-:W-:-:S04]  /*ff60*/  LOP3.LUT R0, R0, 0x7f, RZ, 0xc0, !PT ;  /* 0x0000007f00007812 */ /* 0x001fc800078ec0ff */
[----:B------:R-:W-:Y:S02]  /*ff70*/  ISETP.NE.AND P0, PT, R0, RZ, PT ;  /* 0x000000ff0000720c */ /* 0x000fe40003f05270 */
[----:B------:R-:W-:Y:S01]  /*ff80*/  SEL R0, RZ, 0x1, P1 ;  /* 0x00000001ff007807 */ /* 0x000fe20000800000 */
[----:B------:R-:W-:Y:S03]  /*ff90*/  BSSY B0, `(.L_x_4284) ;  /* 0x0000011000007945 */ /* 0x000fe60003800000 */
[----:B--2---:R-:W-:-:S05]  /*ffa0*/  LOP3.LUT R2, R2, R0, RZ, 0x3c, !PT ;  /* 0x0000000002027212 */ /* 0x004fca00078e3cff */
[----:B------:R0:W-:Y:S02]  /*ffb0*/  STL [R1], R2 ;  /* 0x0000000201007387 */ /* 0x0001e40000100800 */
[----:B------:R-:W-:Y:S05]  /*ffc0*/  @P0 BRA `(.L_x_4285) ;  /* 0x0000000000340947 */ /* 0x000fea0003800000 */
[----:B------:R-:W2:Y:S01]  /*ffd0*/  S2R R5, SR_LANEID ;  /* 0x0000000000057919 */ /* 0x000ea20000000000 */
[----:B------:R-:W-:Y:S01]  /*ffe0*/  VOTEU.ANY UR4, UPT, PT ;  /* 0x0000000000047886 */ /* 0x000fe200038e0100 */
[----:B0-----:R-:W0:Y:S01]  /*fff0*/  LDC.64 R2, c[0x0][0xc80] ;  /* 0x00032000ff027b82 */ /* 0x001e220000000a00 */
[----:B------:R-:W2:Y:S02]  /*10000*/  FLO.U32 R0, UR4 ;  /* 0x0000000400007d00 */ /* 0x000ea400080e0000 */
[----:B--2---:R-:W-:-:S06]  /*10010*/  ISETP.EQ.U32.AND P2, PT, R0, R5, PT ;  /* 0x000000050000720c */ /* 0x004fcc0003f42070 */
[----:B------:R-:W0:Y:S07]  /*10020*/  POPC R5, UR4 ;  /* 0x0000000400057d09 */ /* 0x000e2e0008000000 */
[----:B0-----:R-:W2:Y:S01]  /*10030*/  @P2 ATOMG.E.ADD.STRONG.GPU PT, R3, desc[UR46][R2.64], R5 ;  /* 0x00000005020329a8 */ /* 0x001ea200081ee1ee */
[----:B------:R-:W0:Y:S02]  /*10040*/  S2R R4, SR_LTMASK ;  /* 0x0000000000047919 */ /* 0x000e240000003900 */
[----:B0-----:R-:W-:-:S04]  /*10050*/  LOP3.LUT R4, R4, UR4, RZ, 0xc0, !PT ;  /* 0x0000000404047c12 */ /* 0x001fc8000f8ec0ff */
[----:B-1----:R-:W0:Y:S01]  /*10060*/  POPC R7, R4 ;  /* 0x0000000400077309 */ /* 0x002e220000000000 */
[----:B--2---:R-:W0:Y:S02]  /*10070*/  SHFL.IDX PT, R0, R3, R0, 0x1f ;  /* 0x00001f0003007589 */ /* 0x004e2400000e0000 */
[----:B0-----:R-:W-:-:S05]  /*10080*/  IADD3 R0, R0, UR41, R7 ;  /* 0x0000002900007c10 */ /* 0x001fca000fffe007 */
[----:B------:R2:W-:Y:S02]  /*10090*/  STL [R1+0x10], R0 ;  /* 0x0000100001007387 */ /* 0x0005e40000100800 */
.L_x_4285:
[----:B------:R-:W-:Y:S05]  /*100a0*/  BSYNC B0 ;  /* 0x0000000000007941 */ /* 0x000fea0003800000 */
.L_x_4284:
[----:B------:R-:W-:-:S07]  /*100b0*/  SEL R18, R18, RZ, P1 ;  /* 0x000000ff12127207 */ /* 0x000fce0000800000 */
.L_x_4204:
[----:B------:R-:W-:Y:S05]  /*100c0*/  BSYNC B7 ;  /* 0x0000000000077941 */ /* 0x000fea0003800000 */
.L_x_4202:
[----:B0-2---:R-:W2:Y:S04]  /*100d0*/  LDL R0, [R1+0x20] ;  /* 0x0000200001007983 */ /* 0x005ea80000100800 */
[----:B------:R0:W5:Y:S01]  /*100e0*/  LDL R2, [R1+0x10] ;  /* 0x0000100001027983 */ /* 0x0001620000100800 */
[----:B--2---:R-:W-:-:S13]  /*100f0*/  ISETP.NE.AND P1, PT, R0, RZ, PT ;  /* 0x000000ff0000720c */ /* 0x004fda0003f25270 */
        /* <DEDUP_REMOVED lines=11> */
.L_x_4286:
[----:B------:R-:W-:-:S03]  /*101b0*/  UMOV UR4, 0xffffffff ;  /* 0xffffffff00047882 */ /* 0x000fc60000000000 */
[----:B------:R-:W-:Y:S05]  /*101c0*/  BRA.DIV UR4, `(.L_x_4288) ;  /* 0x0000001604387947 */ /* 0x000fea000b800000 */
[----:B-----5:R0:W2:Y:S02]  /*101d0*/  SHFL.IDX PT, R14, R2, RZ, 0x1f ;  /* 0x00001fff020e7589 */ /* 0x0200a400000e0000 */
.L_x_4336:
[----:B------:R-:W3:Y:S01]  /*101e0*/  @!P0 S2R R3, SR_CgaCtaId ;  /* 0x0000000000038919 */ /* 0x000ee20000008800 */
[----:B------:R-:W-:Y:S05]  /*101f0*/  WARPSYNC.ALL ;  /* 0x0000000000007948 */ /* 0x000fea0003800000 */
[----:B------:R-:W-:Y:S01]  /*10200*/  BAR.SYNC.DEFER_BLOCKING 0x4, 0x180 ;  /* 0x0106000000007b1d */ /* 0x000fe20000010000 */
[----:B------:R-:W-:-:S05]  /*10210*/  @!P0 MOV R0, 0x400 ;  /* 0x0000040000008802 */ /* 0x000fca0000000f00 */
[----:B--2---:R2:W-:Y:S01]  /*10220*/  STL [R1+0x10], R14 ;  /* 0x0000100e01007387 */ /* 0x0045e20000100800 */
[----:B---3--:R-:W-:-:S05]  /*10230*/  @!P0 LEA R17, R3, R0, 0x18 ;  /* 0x0000000003118211 */ /* 0x008fca00078ec0ff */
[----:B------:R2:W-:Y:S01]  /*10240*/  @!P0 STS [R17+0x228d0], R2 ;  /* 0x0228d00211008388 */ /* 0x0005e20000000800 */
[----:B------:R-:W-:Y:S06]  /*10250*/  BAR.ARV 0x5, 0x180 ;  /* 0x0146000000007b1d */ /* 0x000fec0000002000 */
.L_x_4287:
[----:B------:R-:W3:Y:S01]  /*10260*/  LDL R0, [R1+0x10] ;  /* 0x0000100001007983 */ /* 0x000ee20000100800 */
[----:B------:R-:W-:Y:S02]  /*10270*/  ULDC UR4, c[0x0][0xc38] ;  /* 0x00030e0000047ab9 */ /* 0x000fe40000000800 */
[----:B---3--:R-:W-:-:S13]  /*10280*/  ISETP.GE.AND P0, PT, R0, UR4, PT ;  /* 0x0000000400007c0c */ /* 0x008fda000bf06270 */
[----:B------:R-:W-:Y:S05]  /*10290*/  @!P0 BRA `(.L_x_4289) ;  /* 0xffffffbc009c8947 */ /* 0x000fea000383ffff */
.L_x_4199:
[----:B-1----:R-:W3:Y:S01]  /*102a0*/  LDL.LU R0, [R1+0x1c] ;  /* 0x00001c0001007983 */ /* 0x002ee20000300800 */
[----:B------:R-:W-:Y:S01]  /*102b0*/  BSSY B0, `(.L_x_4290) ;  /* 0x000000b000007945 */ /* 0x000fe20003800000 */
[----:B------:R-:W1:Y:S01]  /*102c0*/  S2R R5, SR_CgaCtaId ;  /* 0x0000000000057919 */ /* 0x000e620000008800 */
[----:B---3--:R-:W-:-:S05]  /*102d0*/  VIADD R0, R0, 0x1 ;  /* 0x0000000100007836 */ /* 0x008fca0000000000 */
[----:B0-2---:R-:W-:-:S04]  /*102e0*/  LEA.HI R2, R0, R0, RZ, 0x1 ;  /* 0x0000000000027211 */ /* 0x005fc800078f08ff */
[----:B------:R-:W-:-:S05]  /*102f0*/  LOP3.LUT R3, R2, 0xfffffffe, RZ, 0xc0, !PT ;  /* 0xfffffffe02037812 */ /* 0x000fca00078ec0ff */
[----:B------:R-:W-:Y:S01]  /*10300*/  IMAD.IADD R3, R0, 0x1, -R3 ;  /* 0x0000000100037824 */ /* 0x000fe200078e0a03 */
[----:B------:R-:W-:-:S04]  /*10310*/  MOV R0, 0x400 ;  /* 0x0000040000007802 */ /* 0x000fc80000000f00 */
[----:B-1----:R-:W-:Y:S02]  /*10320*/  LEA R0, R5, R0, 0x18 ;  /* 0x0000000005007211 */ /* 0x002fe400078ec0ff */
[----:B------:R-:W-:-:S04]  /*10330*/  SHF.L.U32 R3, R3, 0x1f, RZ ;  /* 0x0000001f03037819 */ /* 0x000fc800000006ff */
[----:B------:R-:W0:Y:S02]  /*10340*/  SYNCS.PHASECHK.TRANS64.TRYWAIT P0, [R0+URZ+0x22820], R3 ;  /* 0x02282003000075a7 */ /* 0x000e24000800017f */
[----:B0-----:R-:W-:Y:S05]  /*10350*/  @!P0 BRA `(.L_x_4291) ;  /* 0x0000001000fc8947 */ /* 0x001fea0003800000 */
.L_x_4337:
[----:B------:R-:W-:Y:S05]  /*10360*/  BSYNC B0 ;  /* 0x0000000000007941 */ /* 0x000fea0003800000 */
.L_x_4290:
[----:B------:R-:W-:-:S03]  /*10370*/  UMOV UR4, 0xffffffff ;  /* 0xffffffff00047882 */ /* 0x000fc60000000000 */
[----:B------:R-:W-:Y:S05]  /*10380*/  BRA.DIV UR4, `(.L_x_4292) ;  /* 0x0000001604047947 */ /* 0x000fea000b800000 */
[----:B------:R-:W1:Y:S02]  /*10390*/  S2R R2, SR_TID.X ;  /* 0x0000000000027919 */ /* 0x000e640000002100 */
[----:B-1----:R-:W-:-:S04]  /*103a0*/  SHF.R.U32.HI R2, RZ, 0x5, R2 ;  /* 0x00000005ff027819 */ /* 0x002fc80000011602 */
[----:B------:R-:W-:-:S05]  /*103b0*/  LOP3.LUT R2, R2, 0x3, RZ, 0xc0, !PT ;  /* 0x0000000302027812 */ /* 0x000fca00078ec0ff */
[----:B------:R1:W2:Y:S02]  /*103c0*/  SHFL.IDX PT, R14, R2, RZ, 0x1f ;  /* 0x00001fff020e7589 */ /* 0x0002a400000e0000 */
.L_x_4340:
[----:B--2---:R-:W-:Y:S01]  /*103d0*/  ISETP.NE.AND P0, PT, R14, RZ, PT ;  /* 0x000000ff0e00720c */ /* 0x004fe20003f05270 */
[----:B------:R-:W-:-:S12]  /*103e0*/  BSSY B0, `(.L_x_4293) ;  /* 0x0000025000007945 */ /* 0x000fd80003800000 */
[----:B------:R-:W-:Y:S05]  /*103f0*/  @P0 BRA `(.L_x_4294) ;  /* 0x00000000008c0947 */ /* 0x000fea0003800000 */
[----:B------:R-:W-:-:S03]  /*10400*/  UMOV UR4, 0xffffffff ;  /* 0xffffffff00047882 */ /* 0x000fc60000000000 */
[----:B------:R-:W-:Y:S05]  /*10410*/  BRA.DIV UR4, `(.L_x_4295) ;  /* 0x0000001604147947 */ /* 0x000fea000b800000 */
[----:B------:R-:W-:-:S13]  /*10420*/  ELECT P6, URZ, PT ;  /* 0x00000000003f782f */ /* 0x000fda00038c0000 */
.L_x_4343:
[----:B------:R-:W-:Y:S05]  /*10430*/  @!P6 BRA `(.L_x_4294) ;  /* 0x00000000007ce947 */ /* 0x000fea0003800000 */
[----:B------:R-:W-:-:S06]  /*10440*/  ULOP3.LUT UR4, UR40, 0x2, URZ, 0xfc, !UPT ;  /* 0x0000000228047892 */ /* 0x000fcc000f8efc3f */
[----:B-1----:R-:W-:-:S05]  /*10450*/  IMAD.U32 R2, RZ, RZ, UR4 ;  /* 0x00000004ff027e24 */ /* 0x002fca000f8e00ff */
[----:B------:R-:W-:-:S13]  /*10460*/  ISETP.NE.AND P2, PT, R2, 0x3, PT ;  /* 0x000000030200780c */ /* 0x000fda0003f45270 */
[----:B------:R-:W-:Y:S05]  /*10470*/  @!P2 BRA `(.L_x_4296) ;  /* 0x000000000004a947 */ /* 0x000fea0003800000 */
[----:B------:R-:W-:Y:S01]  /*10480*/  BPT.TRAP 0x1 ;  /* 0x000000040000795c */ /* 0x000fe20000300000 */
.L_x_4296:
[----:B------:R-:W2:Y:S01]  /*10490*/  LDL.LU R7, [R1] ;  /* 0x0000000001077983 */ /* 0x000ea20000300800 */
[----:B0-----:R-:W-:Y:S02]  /*104a0*/  VIADD R3, R0, 0x22840 ;  /* 0x0002284000037836 */ /* 0x001fe40000000000 */
[C---:B------:R-:W-:Y:S02]  /*104b0*/  VIADD R2, R18.reuse, 0x1 ;  /* 0x0000000112027836 */ /* 0x040fe40000000000 */
[----:B------:R-:W-:-:S03]  /*104c0*/  IMAD R6, R18, 0x8, R3 ;  /* 0x0000000812067824 */ /* 0x000fc600078e0203 */
[----:B------:R-:W-:-:S04]  /*104d0*/  ISETP.NE.AND P1, PT, R2, 0x2, PT ;  /* 0x000000020200780c */ /* 0x000fc80003f25270 */
[----:B------:R-:W-:Y:S02]  /*104e0*/  SEL R4, RZ, 0x1, P1 ;  /* 0x00000001ff047807 */ /* 0x000fe40000800000 */
[C---:B--2---:R-:W-:Y:S02]  /*104f0*/  SHF.L.U32 R5, R7.reuse, 0x1f, RZ ;  /* 0x0000001f07057819 */ /* 0x044fe400000006ff */
[----:B------:R-:W-:Y:S02]  /*10500*/  LOP3.LUT R7, R7, R4, RZ, 0x3c, !PT ;  /* 0x0000000407077212 */ /* 0x000fe400078e3cff */
[----:B------:R-:W0:Y:S01]  /*10510*/  SYNCS.PHASECHK.TRANS64.TRYWAIT P0, [R6+URZ], R5 ;  /* 0x00000005060075a7 */ /* 0x000e22000800017f */
[----:B------:R-:W-:Y:S02]  /*10520*/  SEL R4, R2, RZ, P1 ;  /* 0x000000ff02047207 */ /* 0x000fe40000800000 */
[----:B------:R-:W-:-:S03]  /*10530*/  SHF.L.U32 R2, R7, 0x1f, RZ ;  /* 0x0000001f07027819 */ /* 0x000fc600000006ff */
[----:B------:R-:W-:Y:S01]  /*10540*/  IMAD R3, R4, 0x8, R3 ;  /* 0x0000000804037824 */ /* 0x000fe200078e0203 */
[----:B0-----:R-:W-:Y:S06]  /*10550*/  @!P0 BRA `(.L_x_4297) ;  /* 0x0000001000e48947 */ /* 0x001fec0003800000 */
.L_x_4344:
[----:B------:R-:W1:Y:S02]  /*10560*/  SYNCS.PHASECHK.TRANS64.TRYWAIT P0, [R3+URZ], R2 ;  /* 0x00000002030075a7 */ /* 0x000e64000800017f */
[----:B-1----:R-:W-:Y:S05]  /*10570*/  @!P0 BRA `(.L_x_4298) ;  /* 0x0000001000f08947 */ /* 0x002fea0003800000 */
.L_x_4345:
[----:B------:R-:W-:Y:S05]  /*10580*/  @!P2 BRA `(.L_x_4299) ;  /* 0x000000000004a947 */ /* 0x000fea0003800000 */
[----:B------:R-:W-:Y:S01]  /*10590*/  BPT.TRAP 0x1 ;  /* 0x000000040000795c */ /* 0x000fe20000300000 */
.L_x_4299:
[----:B-1----:R-:W-:-:S04]  /*105a0*/  VIADD R3, R0, 0x22860 ;  /* 0x0002286000037836 */ /* 0x002fc80000000000 */
[----:B------:R-:W-:-:S04]  /*105b0*/  IMAD R18, R18, 0x8, R3 ;  /* 0x0000000812127824 */ /* 0x000fc800078e0203 */
[----:B------:R-:W1:Y:S02]  /*105c0*/  SYNCS.PHASECHK.TRANS64.TRYWAIT P0, [R18+URZ], R5 ;  /* 0x00000005120075a7 */ /* 0x000e64000800017f */
[----:B-1----:R-:W-:Y:S05]  /*105d0*/  @!P0 BRA `(.L_x_4300) ;  /* 0x0000001000ec8947 */ /* 0x002fea0003800000 */
.L_x_4346:
[----:B------:R-:W-:-:S07]  /*105e0*/  IMAD R3, R4, 0x8, R3 ;  /* 0x0000000804037824 */ /* 0x000fce00078e0203 */
.L_x_4301:
[----:B--2---:R2:W3:Y:S02]  /*105f0*/  SYNCS.PHASECHK.TRANS64.TRYWAIT P0, [R3+URZ], R2 ;  /* 0x00000002030075a7 */ /* 0x0044e4000800017f */
[----:B---3--:R-:W-:Y:S05]  /*10600*/  @!P0 NANOSLEEP.SYNCS 0x989680 ;  /* 0x009896800000895d */ /* 0x008fea0003900000 */
[----:B------:R-:W3:Y:S02]  /*10610*/  @!P0 SYNCS.PHASECHK.TRANS64 P0, [R3+URZ], R2 ;  /* 0x00000002030085a7 */ /* 0x000ee4000800007f */
[----:B---3--:R-:W-:Y:S05]  /*10620*/  @!P0 BRA `(.L_x_4301) ;  /* 0xfffffffc00f08947 */ /* 0x008fea000383ffff */
.L_x_4294:
[----:B------:R-:W-:Y:S05]  /*10630*/  BSYNC B0 ;  /* 0x0000000000007941 */ /* 0x000fea0003800000 */
.L_x_4293:
[----:B------:R-:W-:Y:S05]  /*10640*/  EXIT ;  /* 0x000000000000794d */ /* 0x000fea0003800000 */
.L_x_4152:
[----:B0-----:R0:W1:Y:S02]  /*10650*/  SYNCS.PHASECHK.TRANS64.TRYWAIT P0, [R7+URZ+0x22800], R0 ;  /* 0x02280000070075a7 */ /* 0x001064000800017f */
[----:B-1----:R-:W-:Y:S05]  /*10660*/  @!P0 NANOSLEEP.SYNCS 0x989680 ;  /* 0x009896800000895d */ /* 0x002fea0003900000 */
[----:B------:R-:W1:Y:S02]  /*10670*/  @!P0 SYNCS.PHASECHK.TRANS64 P0, [R7+URZ+0x22800], R0 ;  /* 0x02280000070085a7 */ /* 0x000e64000800007f */
[----:B-1----:R-:W-:Y:S05]  /*10680*/  @!P0 BRA `(.L_x_4152) ;  /* 0xfffffffc00f08947 */ /* 0x002fea000383ffff */
[----:B------:R-:W-:Y:S05]  /*10690*/  BRA `(.L_x_4302) ;  /* 0xffffff1000b47947 */ /* 0x000fea000383ffff */
.L_x_4156:
[----:B-1----:R1:W2:Y:S02]  /*106a0*/  SYNCS.PHASECHK.TRANS64.TRYWAIT P1, [R6+URZ+0x22830], R11 ;  /* 0x0228300b060075a7 */ /* 0x0022a4000802017f */
[----:B--2---:R-:W-:Y:S05]  /*106b0*/  @!P1 NANOSLEEP.SYNCS 0x989680 ;  /* 0x009896800000995d */ /* 0x004fea0003900000 */
[----:B------:R-:W2:Y:S02]  /*106c0*/  @!P1 SYNCS.PHASECHK.TRANS64 P1, [R6+URZ+0x22830], R11 ;  /* 0x0228300b060095a7 */ /* 0x000ea4000802007f */
[----:B--2---:R-:W-:Y:S05]  /*106d0*/  @!P1 BRA `(.L_x_4156) ;  /* 0xfffffffc00f09947 */ /* 0x004fea000383ffff */
[----:B------:R-:W-:Y:S05]  /*106e0*/  BRA `(.L_x_4155) ;  /* 0xffffff1000e07947 */ /* 0x000fea000383ffff */
.L_x_4160:
[----:B-1----:R1:W2:Y:S02]  /*106f0*/  SYNCS.PHASECHK.TRANS64.TRYWAIT P3, [R6+URZ+0x22850], R11 ;  /* 0x0228500b060075a7 */ /* 0x0022a4000806017f */
[----:B--2---:R-:W-:Y:S05]  /*10700*/  @!P3 NANOSLEEP.SYNCS 0x989680 ;  /* 0x009896800000b95d */ /* 0x004fea0003900000 */
[----:B------:R-:W2:Y:S02]  /*10710*/  @!P3 SYNCS.PHASECHK.TRANS64 P3, [R6+URZ+0x22850], R11 ;  /* 0x0228500b0600b5a7 */ /* 0x000ea4000806007f */
[----:B--2---:R-:W-:Y:S05]  /*10720*/  @!P3 BRA `(.L_x_4160) ;  /* 0xfffffffc00f0b947 */ /* 0x004fea000383ffff */
[----:B------:R-:W-:Y:S05]  /*10730*/  BRA `(.L_x_4159) ;  /* 0xffffff3000747947 */ /* 0x000fea000383ffff */
.L_x_4165:
[----:B-1----:R-:W-:-:S04]  /*10740*/  IMAD.U32 R3, RZ, RZ, UR27 ;  /* 0x0000001bff037e24 */ /* 0x002fc8000f8e00ff */
[----:B------:R1:W2:Y:S03]  /*10750*/  SYNCS.PHASECHK.TRANS64.TRYWAIT P3, [R3+URZ+0x22830], R6 ;  /* 0x02283006030075a7 */ /* 0x0002a6000806017f */
[----:B--2---:R-:W-:Y:S05]  /*10760*/  @!P3 NANOSLEEP.SYNCS 0x989680 ;  /* 0x009896800000b95d */ /* 0x004fea0003900000 */
[----:B------:R-:W2:Y:S02]  /*10770*/  @!P3 SYNCS.PHASECHK.TRANS64 P3, [R3+URZ+0x22830], R6 ;  /* 0x022830060300b5a7 */ /* 0x000ea4000806007f */
[----:B--2---:R-:W-:Y:S05]  /*10780*/  @!P3 BRA `(.L_x_4165) ;  /* 0xfffffffc00ecb947 */ /* 0x004fea000383ffff */
[----:B------:R-:W-:Y:S05]  /*10790*/  BRA `(.L_x_4164) ;  /* 0xffffff3400b07947 */ /* 0x000fea000383ffff */
.L_x_4169:
[----:B-1----:R1:W2:Y:S02]  /*107a0*/  SYNCS.PHASECHK.TRANS64.TRYWAIT P3, [R199+URZ+0x22850], R6 ;  /* 0x02285006c70075a7 */ /* 0x0022a4000806017f */
[----:B--2---:R-:W-:Y:S05]  /*107b0*/  @!P3 NANOSLEEP.SYNCS 0x989680 ;  /* 0x009896800000b95d */ /* 0x004fea0003900000 */
[----:B------:R-:W2:Y:S02]  /*107c0*/  @!P3 SYNCS.PHASECHK.TRANS64 P3, [R199+URZ+0x22850], R6 ;  /* 0x02285006c700b5a7 */ /* 0x000ea4000806007f */
[----:B--2---:R-:W-:Y:S05]  /*107d0*/  @!P3 BRA `(.L_x_4169) ;  /* 0xfffffffc00f0b947 */ /* 0x004fea000383ffff */
[----:B------:R-:W-:Y:S05]  /*107e0*/  BRA `(.L_x_4168) ;  /* 0xffffff5c00247947 */ /* 0x000fea000383ffff */
.L_x_4175:
[----:B-1----:R-:W-:-:S04]  /*107f0*/  IMAD.U32 R3, RZ, RZ, UR24 ;  /* 0x00000018ff037e24 */ /* 0x002fc8000f8e00ff */
[----:B------:R1:W2:Y:S03]  /*10800*/  SYNCS.PHASECHK.TRANS64.TRYWAIT P1, [R3+URZ+0x22830], R6 ;  /* 0x02283006030075a7 */ /* 0x0002a6000802017f */
[----:B--2---:R-:W-:Y:S05]  /*10810*/  @!P1 NANOSLEEP.SYNCS 0x989680 ;  /* 0x009896800000995d */ /* 0x004fea0003900000 */
[----:B------:R-:W2:Y:S02]  /*10820*/  @!P1 SYNCS.PHASECHK.TRANS64 P1, [R3+URZ+0x22830], R6 ;  /* 0x02283006030095a7 */ /* 0x000ea4000802007f */
[----:B--2---:R-:W-:Y:S05]  /*10830*/  @!P1 BRA `(.L_x_4175) ;  /* 0xfffffffc00ec9947 */ /* 0x004fea000383ffff */
[----:B------:R-:W-:Y:S05]  /*10840*/  BRA `(.L_x_4174) ;  /* 0xffffff6000347947 */ /* 0x000fea000383ffff */
.L_x_4179:
[----:B-1----:R1:W2:Y:S02]  /*10850*/  SYNCS.PHASECHK.TRANS64.TRYWAIT P1, [R181+URZ+0x22850], R6 ;  /* 0x02285006b50075a7 */ /* 0x0022a4000802017f */
[----:B--2---:R-:W-:Y:S05]  /*10860*/  @!P1 NANOSLEEP.SYNCS 0x989680 ;  /* 0x009896800000995d */ /* 0x004fea0003900000 */
[----:B------:R-:W2:Y:S02]  /*10870*/  @!P1 SYNCS.PHASECHK.TRANS64 P1, [R181+URZ+0x22850], R6 ;  /* 0x02285006b50095a7 */ /* 0x000ea4000802007f */
[----:B--2---:R-:W-:Y:S05]  /*10880*/  @!P1 BRA `(.L_x_4179) ;  /* 0xfffffffc00f09947 */ /* 0x004fea000383ffff */
[----:B------:R-:W-:Y:S05]  /*10890*/  BRA `(.L_x_4178) ;  /* 0xffffff7c00d47947 */ /* 0x000fea000383ffff */
.L_x_4210:
[----:B------:R-:W-:Y:S02]  /*108a0*/  IMAD.MOV.U32 R13, RZ, RZ, R4 ;  /* 0x000000ffff0d7224 */ /* 0x000fe400078e0004 */
[----:B------:R-:W-:Y:S02]  /*108b0*/  IMAD.MOV.U32 R12, RZ, RZ, RZ ;  /* 0x000000ffff0c7224 */ /* 0x000fe400078e00ff */
[----:B------:R-:W-:Y:S02]  /*108c0*/  IMAD.MOV.U32 R11, RZ, RZ, 0x1f ;  /* 0x0000001fff0b7424 */ /* 0x000fe400078e00ff */
[----:B------:R-:W-:-:S07]  /*108d0*/  IMAD.MOV.U32 R15, RZ, RZ, -0x1 ;  /* 0xffffffffff0f7424 */ /* 0x000fce00078e00ff */
[----:B0-----:R-:W-:Y:S05]  /*108e0*/  WARPSYNC.COLLECTIVE R15, `(.L_x_4303) ;  /* 0x000000000f087348 */ /* 0x001fea0003c00000 */
[----:B------:R1:W2:Y:S02]  /*108f0*/  SHFL.IDX P6, R14, R13, R12, R11 ;  /* 0x0000000c0d0e7389 */ /* 0x0002a400000c000b */
[----:B012---:R-:W-:Y:S01]  /*10900*/  ENDCOLLECTIVE ;  /* 0x000000000000791b */ /* 0x007fe20003800000 */
.L_x_4303:
[----:B------:R-:W-:Y:S05]  /*10910*/  BRA `(.L_x_4304) ;  /* 0xffffffc000bc7947 */ /* 0x000fea000383ffff */
.L_x_4212:
[----:B------:R-:W-:Y:S01]  /*10920*/  BSSY B0, `(.L_x_4305) ;  /* 0x0000006000007945 */ /* 0x000fe20003800000 */
[----:B------:R-:W-:-:S07]  /*10930*/  IMAD.MOV.U32 R15, RZ, RZ, -0x1 ;  /* 0xffffffffff0f7424 */ /* 0x000fce00078e00ff */
[----:B0--3--:R-:W-:Y:S05]  /*10940*/  WARPSYNC.COLLECTIVE R15, `(.L_x_4306) ;  /* 0x000000000f0c7348 */ /* 0x009fea0003c00000 */
[----:B------:R-:W-:Y:S02]  /*10950*/  ELECT P6, UR62, PT ;  /* 0x00000000003e782f */ /* 0x000fe400038c0000 */
[----:B------:R-:W-:Y:S01]  /*10960*/  MOV R14, UR62 ;  /* 0x0000003e000e7c02 */ /* 0x000fe20008000f00 */
[----:B0--3--:R-:W-:Y:S10]  /*10970*/  ENDCOLLECTIVE ;  /* 0x000000000000791b */ /* 0x009ff40003800000 */
.L_x_4306:
[----:B------:R-:W-:Y:S05]  /*10980*/  BSYNC B0 ;  /* 0x0000000000007941 */ /* 0x000fea0003800000 */
.L_x_4305:
[----:B------:R-:W-:Y:S05]  /*10990*/  BRA `(.L_x_4307) ;  /* 0xffffffc000c07947 */ /* 0x000fea000383ffff */
.L_x_4214:
[----:B0-----:R0:W1:Y:S02]  /*109a0*/  SYNCS.PHASECHK.TRANS64.TRYWAIT P0, [R3+URZ+0x22840], R0 ;  /* 0x02284000030075a7 */ /* 0x001064000800017f */
[----:B-1----:R-:W-:Y:S05]  /*109b0*/  @!P0 NANOSLEEP.SYNCS 0x989680 ;  /* 0x009896800000895d */ /* 0x002fea0003900000 */
[----:B------:R-:W1:Y:S02]  /*109c0*/  @!P0 SYNCS.PHASECHK.TRANS64 P0, [R3+URZ+0x22840], R0 ;  /* 0x02284000030085a7 */ /* 0x000e64000800007f */
[----:B-1----:R-:W-:Y:S05]  /*109d0*/  @!P0 BRA `(.L_x_4214) ;  /* 0xfffffffc00f08947 */ /* 0x002fea000383ffff */
[----:B------:R-:W-:Y:S05]  /*109e0*/  BRA `(.L_x_4308) ;  /* 0xffffffc400247947 */ /* 0x000fea000383ffff */
.L_x_4218:
[----:B------:R-:W-:Y:S01]  /*109f0*/  IMAD.MOV.U32 R13, RZ, RZ, R2 ;  /* 0x000000ffff0d7224 */ /* 0x000fe200078e0002 */
[----:B------:R-:W-:Y:S01]  /*10a00*/  LOP3.LUT R9, R9, 0x7f, RZ, 0xc0, !PT ;  /* 0x0000007f09097812 */ /* 0x000fe200078ec0ff */
[----:B------:R-:W-:Y:S02]  /*10a10*/  IMAD.MOV.U32 R12, RZ, RZ, RZ ;  /* 0x000000ffff0c7224 */ /* 0x000fe400078e00ff */
[----:B------:R-:W-:Y:S01]  /*10a20*/  IMAD.MOV.U32 R11, RZ, RZ, 0x181f ;  /* 0x0000181fff0b7424 */ /* 0x000fe200078e00ff */
[----:B------:R-:W-:Y:S01]  /*10a30*/  SHF.R.U32.HI R9, RZ, 0x3, R9 ;  /* 0x00000003ff097819 */ /* 0x000fe20000011609 */
[----:B------:R-:W-:Y:S02]  /*10a40*/  IMAD.MOV.U32 R15, RZ, RZ, -0x1 ;  /* 0xffffffffff0f7424 */ /* 0x000fe400078e00ff */
[----:B------:R-:W-:-:S07]  /*10a50*/  IMAD.U32 R4, RZ, RZ, UR39 ;  /* 0x00000027ff047e24 */ /* 0x000fce000f8e00ff */
[----:B-----5:R-:W-:Y:S05]  /*10a60*/  WARPSYNC.COLLECTIVE R15, `(.L_x_4309) ;  /* 0x000000000f087348 */ /* 0x020fea0003c00000 */
[----:B------:R0:W1:Y:S02]  /*10a70*/  SHFL.IDX P6, R14, R13, R12, R11 ;  /* 0x0000000c0d0e7389 */ /* 0x00006400000c000b */
[----:B01---5:R-:W-:Y:S01]  /*10a80*/  ENDCOLLECTIVE ;  /* 0x000000000000791b */ /* 0x023fe20003800000 */
.L_x_4309:
[----:B------:R-:W-:Y:S02]  /*10a90*/  IMAD R4, R4, 0x80, R9 ;  /* 0x0000008004047824 */ /* 0x000fe400078e0209 */
[----:B------:R-:W-:Y:S02]  /*10aa0*/  IMAD.MOV.U32 R13, RZ, RZ, R0 ;  /* 0x000000ffff0d7224 */ /* 0x000fe400078e0000 */
[----:B------:R-:W-:-:S07]  /*10ab0*/  IMAD.MOV.U32 R5, RZ, RZ, R14 ;  /* 0x000000ffff057224 */ /* 0x000fce00078e000e */
[----:B------:R-:W-:Y:S05]  /*10ac0*/  WARPSYNC.COLLECTIVE R15, `(.L_x_4310) ;  /* 0x000000000f087348 */ /* 0x000fea0003c00000 */
[----:B------:R0:W1:Y:S02]  /*10ad0*/  SHFL.IDX P6, R14, R13, R12, R11 ;  /* 0x0000000c0d0e7389 */ /* 0x00006400000c000b */
[----:B01----:R-:W-:Y:S01]  /*10ae0*/  ENDCOLLECTIVE ;  /* 0x000000000000791b */ /* 0x003fe20003800000 */
.L_x_4310:
        /* <DEDUP_REMOVED lines=9> */
.L_x_4311:
[----:B------:R-:W-:Y:S02]  /*10b80*/  @!P1 LEA R6, P2, R8, R6, 0x1 ;  /* 0x0000000608069211 */ /* 0x000fe400078408ff */
[----:B------:R-:W0:Y:S03]  /*10b90*/  S2R R8, SR_TID.X ;  /* 0x0000000000087919 */ /* 0x000e260000002100 */
        /* <DEDUP_REMOVED lines=11> */
[----:B01----:R-:W-:Y:S05]  /*10c50*/  WARPSYNC.COLLECTIVE R15, `(.L_x_4312) ;  /* 0x000000000f087348 */ /* 0x003fea0003c00000 */
[----:B------:R2:W3:Y:S02]  /*10c60*/  SHFL.IDX P6, R14, R13, R12, R11 ;  /* 0x0000000c0d0e7389 */ /* 0x0004e400000c000b */
[----:B0123--:R-:W-:Y:S01]  /*10c70*/  ENDCOLLECTIVE ;  /* 0x000000000000791b */ /* 0x00ffe20003800000 */
.L_x_4312:
        /* <DEDUP_REMOVED lines=8> */
.L_x_4313:
[----:B------:R-:W-:Y:S02]  /*10d00*/  @!P1 LEA R6, P2, R7, R8, 0x1 ;  /* 0x0000000807069211 */ /* 0x000fe400078408ff */
[----:B------:R-:W0:Y:S03]  /*10d10*/  S2R R8, SR_TID.X ;  /* 0x0000000000087919 */ /* 0x000e260000002100 */
[----:B------:R-:W-:-:S05]  /*10d20*/  @!P1 IMAD.X R7, RZ, RZ, R9, P2 ;  /* 0x000000ffff079224 */ /* 0x000fca00010e0609 */
        /* <DEDUP_REMOVED lines=10> */
.L_x_4314:
[----:B------:R-:W-:Y:S02]  /*10dd0*/  IMAD.SHL.U32 R9, R8, 0x8, RZ ;  /* 0x0000000808097824 */ /* 0x000fe400078e00ff */
[----:B------:R-:W-:Y:S02]  /*10de0*/  VIADD R8, R4, 0x60 ;  /* 0x0000006004087836 */ /* 0x000fe40000000000 */
[----:B------:R-:W-:Y:S01]  /*10df0*/  IMAD.MOV.U32 R13, RZ, RZ, R2 ;  /* 0x000000ffff0d7224 */ /* 0x000fe200078e0002 */
[----:B------:R-:W-:Y:S01]  /*10e00*/  LOP3.LUT R9, R9, 0x38, RZ, 0xc0, !PT ;  /* 0x0000003809097812 */ /* 0x000fe200078ec0ff */
[----:B------:R-:W-:Y:S02]  /*10e10*/  IMAD.MOV.U32 R12, RZ, RZ, 0x3 ;  /* 0x00000003ff0c7424 */ /* 0x000fe400078e00ff */
[----:B------:R-:W-:-:S07]  /*10e20*/  IMAD.MOV.U32 R6, RZ, RZ, R14 ;  /* 0x000000ffff067224 */ /* 0x000fce00078e000e */
[----:B------:R-:W-:Y:S05]  /*10e30*/  WARPSYNC.COLLECTIVE R15, `(.L_x_4315) ;  /* 0x000000000f087348 */ /* 0x000fea0003c00000 */
[----:B------:R0:W1:Y:S02]  /*10e40*/  SHFL.IDX P6, R14, R13, R12, R11 ;  /* 0x0000000c0d0e7389 */ /* 0x00006400000c000b */
[----:B01----:R-:W-:Y:S01]  /*10e50*/  ENDCOLLECTIVE ;  /* 0x000000000000791b */ /* 0x003fe20003800000 */
.L_x_4315:
        /* <DEDUP_REMOVED lines=14> */
.L_x_4316:
[----:B------:R-:W-:Y:S02]  /*10f40*/  IMAD.MOV.U32 R13, RZ, RZ, R2 ;  /* 0x000000ffff0d7224 */ /* 0x000fe400078e0002 */
[----:B------:R-:W-:Y:S02]  /*10f50*/  IMAD.MOV.U32 R12, RZ, RZ, 0x4 ;  /* 0x00000004ff0c7424 */ /* 0x000fe400078e00ff */
[----:B------:R-:W-:-:S07]  /*10f60*/  IMAD.MOV.U32 R6, RZ, RZ, R14 ;  /* 0x000000ffff067224 */ /* 0x000fce00078e000e */
[----:B------:R-:W-:Y:S05]  /*10f70*/  WARPSYNC.COLLECTIVE R15, `(.L_x_4317) ;  /* 0x000000000f087348 */ /* 0x000fea0003c00000 */
[----:B------:R0:W1:Y:S02]  /*10f80*/  SHFL.IDX P6, R14, R13, R12, R11 ;  /* 0x0000000c0d0e7389 */ /* 0x00006400000c000b */
[----:B01----:R-:W-:Y:S01]  /*10f90*/  ENDCOLLECTIVE ;  /* 0x000000000000791b */ /* 0x003fe20003800000 */
.L_x_4317:
        /* <DEDUP_REMOVED lines=14> */
.L_x_4318:
[----:B------:R-:W-:Y:S02]  /*11080*/  IMAD.MOV.U32 R13, RZ, RZ, R2 ;  /* 0x000000ffff0d7224 */ /* 0x000fe400078e0002 */
[----:B------:R-:W-:Y:S02]  /*11090*/  IMAD.MOV.U32 R12, RZ, RZ, 0x5 ;  /* 0x00000005ff0c7424 */ /* 0x000fe400078e00ff */
[----:B------:R-:W-:-:S07]  /*110a0*/  IMAD.MOV.U32 R6, RZ, RZ, R14 ;  /* 0x000000ffff067224 */ /* 0x000fce00078e000e */
[----:B------:R-:W-:Y:S05]  /*110b0*/  WARPSYNC.COLLECTIVE R15, `(.L_x_4319) ;  /* 0x000000000f087348 */ /* 0x000fea0003c00000 */
[----:B------:R0:W1:Y:S02]  /*110c0*/  SHFL.IDX P6, R14, R13, R12, R11 ;  /* 0x0000000c0d0e7389 */ /* 0x00006400000c000b */
[----:B01----:R-:W-:Y:S01]  /*110d0*/  ENDCOLLECTIVE ;  /* 0x000000000000791b */ /* 0x003fe20003800000 */
.L_x_4319:
        /* <DEDUP_REMOVED lines=14> */
.L_x_4320:
[----:B------:R-:W-:Y:S02]  /*111c0*/  IMAD.MOV.U32 R13, RZ, RZ, R2 ;  /* 0x000000ffff0d7224 */ /* 0x000fe400078e0002 */
[----:B------:R-:W-:Y:S02]  /*111d0*/  IMAD.MOV.U32 R12, RZ, RZ, 0x6 ;  /* 0x00000006ff0c7424 */ /* 0x000fe400078e00ff */
[----:B------:R-:W-:-:S07]  /*111e0*/  IMAD.MOV.U32 R6, RZ, RZ, R14 ;  /* 0x000000ffff067224 */ /* 0x000fce00078e000e */
[----:B------:R-:W-:Y:S05]  /*111f0*/  WARPSYNC.COLLECTIVE R15, `(.L_x_4321) ;  /* 0x000000000f087348 */ /* 0x000fea0003c00000 */
[----:B------:R0:W1:Y:S02]  /*11200*/  SHFL.IDX P6, R14, R13, R12, R11 ;  /* 0x0000000c0d0e7389 */ /* 0x00006400000c000b */
[----:B01----:R-:W-:Y:S01]  /*11210*/  ENDCOLLECTIVE ;  /* 0x000000000000791b */ /* 0x003fe20003800000 */
.L_x_4321:
        /* <DEDUP_REMOVED lines=13> */
.L_x_4322:
[----:B------:R-:W-:Y:S02]  /*112f0*/  IMAD.MOV.U32 R13, RZ, RZ, R2 ;  /* 0x000000ffff0d7224 */ /* 0x000fe400078e0002 */
[----:B------:R-:W-:Y:S02]  /*11300*/  IMAD.MOV.U32 R12, RZ, RZ, 0x7 ;  /* 0x00000007ff0c7424 */ /* 0x000fe400078e00ff */
[----:B------:R-:W-:-:S07]  /*11310*/  IMAD.MOV.U32 R6, RZ, RZ, R14 ;  /* 0x000000ffff067224 */ /* 0x000fce00078e000e */
[----:B------:R-:W-:Y:S05]  /*11320*/  WARPSYNC.COLLECTIVE R15, `(.L_x_4323) ;  /* 0x000000000f087348 */ /* 0x000fea0003c00000 */
[----:B------:R0:W1:Y:S02]  /*11330*/  SHFL.IDX P6, R14, R13, R12, R11 ;  /* 0x0000000c0d0e7389 */ /* 0x00006400000c000b */
[----:B01----:R-:W-:Y:S01]  /*11340*/  ENDCOLLECTIVE ;  /* 0x000000000000791b */ /* 0x003fe20003800000 */
.L_x_4323:
        /* <DEDUP_REMOVED lines=12> */
.L_x_4324:
[----:B------:R-:W-:Y:S01]  /*11410*/  IMAD.MOV.U32 R0, RZ, RZ, R14 ;  /* 0x000000ffff007224 */ /* 0x000fe200078e000e */
[----:B------:R-:W-:Y:S06]  /*11420*/  BRA `(.L_x_4325) ;  /* 0xffffffc400447947 */ /* 0x000fec000383ffff */
.L_x_4221:
[----:B0-----:R0:W1:Y:S02]  /*11430*/  SYNCS.PHASECHK.TRANS64.TRYWAIT P0, [R17+URZ+0x22820], R0 ;  /* 0x02282000110075a7 */ /* 0x001064000800017f */
[----:B-1----:R-:W-:Y:S05]  /*11440*/  @!P0 NANOSLEEP.SYNCS 0x989680 ;  /* 0x009896800000895d */ /* 0x002fea0003900000 */
[----:B------:R-:W1:Y:S02]  /*11450*/  @!P0 SYNCS.PHASECHK.TRANS64 P0, [R17+URZ+0x22820], R0 ;  /* 0x02282000110085a7 */ /* 0x000e64000800007f */
[----:B-1----:R-:W-:Y:S05]  /*11460*/  @!P0 BRA `(.L_x_4221) ;  /* 0xfffffffc00f08947 */ /* 0x002fea000383ffff */
[----:B------:R-:W-:Y:S05]  /*11470*/  BRA `(.L_x_4326) ;  /* 0xffffffc400ac7947 */ /* 0x000fea000383ffff */
.L_x_4225:
[----:B-1----:R1:W2:Y:S02]  /*11480*/  SYNCS.PHASECHK.TRANS64.TRYWAIT P0, [R2+URZ+0x22860], R3 ;  /* 0x02286003020075a7 */ /* 0x0022a4000800017f */
[----:B--2---:R-:W-:Y:S05]  /*11490*/  @!P0 NANOSLEEP.SYNCS 0x989680 ;  /* 0x009896800000895d */ /* 0x004fea0003900000 */
[----:B------:R-:W2:Y:S02]  /*114a0*/  @!P0 SYNCS.PHASECHK.TRANS64 P0, [R2+URZ+0x22860], R3 ;  /* 0x02286003020085a7 */ /* 0x000ea4000800007f */
[----:B--2---:R-:W-:Y:S05]  /*114b0*/  @!P0 BRA `(.L_x_4225) ;  /* 0xfffffffc00f08947 */ /* 0x004fea000383ffff */
[----:B------:R-:W-:Y:S05]  /*114c0*/  BRA `(.L_x_4327) ;  /* 0xffffffc400d07947 */ /* 0x000fea000383ffff */
.L_x_4238:
[----:B-1----:R1:W2:Y:S02]  /*114d0*/  SYNCS.PHASECHK.TRANS64.TRYWAIT P0, [R3+URZ+0x22840], R2 ;  /* 0x02284002030075a7 */ /* 0x0022a4000800017f */
[----:B--2---:R-:W-:Y:S05]  /*114e0*/  @!P0 NANOSLEEP.SYNCS 0x989680 ;  /* 0x009896800000895d */ /* 0x004fea0003900000 */
[----:B------:R-:W2:Y:S02]  /*114f0*/  @!P0 SYNCS.PHASECHK.TRANS64 P0, [R3+URZ+0x22840], R2 ;  /* 0x02284002030085a7 */ /* 0x000ea4000800007f */
[----:B--2---:R-:W-:Y:S05]  /*11500*/  @!P0 BRA `(.L_x_4238) ;  /* 0xfffffffc00f08947 */ /* 0x004fea000383ffff */
[----:B------:R-:W-:Y:S05]  /*11510*/  BRA `(.L_x_4328) ;  /* 0xffffffcc00c47947 */ /* 0x000fea000383ffff */
.L_x_4243:
[----:B--2---:R2:W3:Y:S02]  /*11520*/  SYNCS.PHASECHK.TRANS64.TRYWAIT P0, [R3+URZ+0x22860], R2 ;  /* 0x02286002030075a7 */ /* 0x0044e4000800017f */
[----:B---3--:R-:W-:Y:S05]  /*11530*/  @!P0 NANOSLEEP.SYNCS 0x989680 ;  /* 0x009896800000895d */ /* 0x008fea0003900000 */
[----:B------:R-:W3:Y:S02]  /*11540*/  @!P0 SYNCS.PHASECHK.TRANS64 P0, [R3+URZ+0x22860], R2 ;  /* 0x02286002030085a7 */ /* 0x000ee4000800007f */
[----:B---3--:R-:W-:Y:S05]  /*11550*/  @!P0 BRA `(.L_x_4243) ;  /* 0xfffffffc00f08947 */ /* 0x008fea000383ffff */
[----:B------:R-:W-:Y:S05]  /*11560*/  BRA `(.L_x_4329) ;  /* 0xffffffd0003c7947 */ /* 0x000fea000383ffff */
.L_x_4255:
[----:B0-----:R0:W1:Y:S02]  /*11570*/  SYNCS.PHASECHK.TRANS64.TRYWAIT P0, [R4+URZ+0x22840], R2 ;  /* 0x02284002040075a7 */ /* 0x001064000800017f */
[----:B-1----:R-:W-:Y:S05]  /*11580*/  @!P0 NANOSLEEP.SYNCS 0x989680 ;  /* 0x009896800000895d */ /* 0x002fea0003900000 */
[----:B------:R-:W1:Y:S02]  /*11590*/  @!P0 SYNCS.PHASECHK.TRANS64 P0, [R4+URZ+0x22840], R2 ;  /* 0x02284002040085a7 */ /* 0x000e64000800007f */
[----:B-1----:R-:W-:Y:S05]  /*115a0*/  @!P0 BRA `(.L_x_4255) ;  /* 0xfffffffc00f08947 */ /* 0x002fea000383ffff */
[----:B------:R-:W-:Y:S05]  /*115b0*/  BRA `(.L_x_4330) ;  /* 0xffffffd8001c7947 */ /* 0x000fea000383ffff */
.L_x_4260:
[----:B-1----:R1:W2:Y:S02]  /*115c0*/  SYNCS.PHASECHK.TRANS64.TRYWAIT P0, [R4+URZ+0x22860], R2 ;  /* 0x02286002040075a7 */ /* 0x0022a4000800017f */
[----:B--2---:R-:W-:Y:S05]  /*115d0*/  @!P0 NANOSLEEP.SYNCS 0x989680 ;  /* 0x009896800000895d */ /* 0x004fea0003900000 */
[----:B------:R-:W2:Y:S02]  /*115e0*/  @!P0 SYNCS.PHASECHK.TRANS64 P0, [R4+URZ+0x22860], R2 ;  /* 0x02286002040085a7 */ /* 0x000ea4000800007f */
[----:B--2---:R-:W-:Y:S05]  /*115f0*/  @!P0 BRA `(.L_x_4260) ;  /* 0xfffffffc00f08947 */ /* 0x004fea000383ffff */
[----:B------:R-:W-:Y:S05]  /*11600*/  BRA `(.L_x_4331) ;  /* 0xffffffd800947947 */ /* 0x000fea000383ffff */
.L_x_4271:
[----:B--2---:R2:W3:Y:S02]  /*11610*/  SYNCS.PHASECHK.TRANS64.TRYWAIT P0, [R4+URZ+0x22840], R2 ;  /* 0x02284002040075a7 */ /* 0x0044e4000800017f */
[----:B---3--:R-:W-:Y:S05]  /*11620*/  @!P0 NANOSLEEP.SYNCS 0x989680 ;  /* 0x009896800000895d */ /* 0x008fea0003900000 */
[----:B------:R-:W3:Y:S02]  /*11630*/  @!P0 SYNCS.PHASECHK.TRANS64 P0, [R4+URZ+0x22840], R2 ;  /* 0x02284002040085a7 */ /* 0x000ee4000800007f */
[----:B---3--:R-:W-:Y:S05]  /*11640*/  @!P0 BRA `(.L_x_4271) ;  /* 0xfffffffc00f08947 */ /* 0x008fea000383ffff */
[----:B------:R-:W-:Y:S05]  /*11650*/  BRA `(.L_x_4332) ;  /* 0xffffffe0005c7947 */ /* 0x000fea000383ffff */
.L_x_4276:
[----:B-1----:R1:W3:Y:S02]  /*11660*/  SYNCS.PHASECHK.TRANS64.TRYWAIT P0, [R4+URZ+0x22860], R2 ;  /* 0x02286002040075a7 */ /* 0x0022e4000800017f */
[----:B---3--:R-:W-:Y:S05]  /*11670*/  @!P0 NANOSLEEP.SYNCS 0x989680 ;  /* 0x009896800000895d */ /* 0x008fea0003900000 */
[----:B------:R-:W3:Y:S02]  /*11680*/  @!P0 SYNCS.PHASECHK.TRANS64 P0, [R4+URZ+0x22860], R2 ;  /* 0x02286002040085a7 */ /* 0x000ee4000800007f */
[----:B---3--:R-:W-:Y:S05]  /*11690*/  @!P0 BRA `(.L_x_4276) ;  /* 0xfffffffc00f08947 */ /* 0x008fea000383ffff */
[----:B------:R-:W-:Y:S05]  /*116a0*/  BRA `(.L_x_4333) ;  /* 0xffffffe000d47947 */ /* 0x000fea000383ffff */
.L_x_4288:
[----:B------:R-:W-:Y:S01]  /*116b0*/  BSSY B0, `(.L_x_4334) ;  /* 0x0000008000007945 */ /* 0x000fe20003800000 */
[----:B-----5:R-:W-:Y:S02]  /*116c0*/  IMAD.MOV.U32 R13, RZ, RZ, R2 ;  /* 0x000000ffff0d7224 */ /* 0x020fe400078e0002 */
[----:B------:R-:W-:Y:S02]  /*116d0*/  IMAD.MOV.U32 R12, RZ, RZ, RZ ;  /* 0x000000ffff0c7224 */ /* 0x000fe400078e00ff */
[----:B------:R-:W-:Y:S02]  /*116e0*/  IMAD.MOV.U32 R11, RZ, RZ, 0x1f ;  /* 0x0000001fff0b7424 */ /* 0x000fe400078e00ff */
[----:B------:R-:W-:-:S07]  /*116f0*/  IMAD.MOV.U32 R15, RZ, RZ, -0x1 ;  /* 0xffffffffff0f7424 */ /* 0x000fce00078e00ff */
[----:B-1----:R-:W-:Y:S05]  /*11700*/  WARPSYNC.COLLECTIVE R15, `(.L_x_4335) ;  /* 0x000000000f087348 */ /* 0x002fea0003c00000 */
[----:B------:R0:W2:Y:S02]  /*11710*/  SHFL.IDX P6, R14, R13, R12, R11 ;  /* 0x0000000c0d0e7389 */ /* 0x0000a400000c000b */
[----:B012---:R-:W-:Y:S01]  /*11720*/  ENDCOLLECTIVE ;  /* 0x000000000000791b */ /* 0x007fe20003800000 */
.L_x_4335:
[----:B------:R-:W-:Y:S05]  /*11730*/  BSYNC B0 ;  /* 0x0000000000007941 */ /* 0x000fea0003800000 */
.L_x_4334:
[----:B------:R-:W-:Y:S05]  /*11740*/  BRA `(.L_x_4336) ;  /* 0xffffffe800a47947 */ /* 0x000fea000383ffff */
.L_x_4291:
[----:B0-----:R0:W1:Y:S02]  /*11750*/  SYNCS.PHASECHK.TRANS64.TRYWAIT P0, [R0+URZ+0x22820], R3 ;  /* 0x02282003000075a7 */ /* 0x001064000800017f */
[----:B-1----:R-:W-:Y:S05]  /*11760*/  @!P0 NANOSLEEP.SYNCS 0x989680 ;  /* 0x009896800000895d */ /* 0x002fea0003900000 */
[----:B------:R-:W1:Y:S02]  /*11770*/  @!P0 SYNCS.PHASECHK.TRANS64 P0, [R0+URZ+0x22820], R3 ;  /* 0x02282003000085a7 */ /* 0x000e64000800007f */
[----:B-1----:R-:W-:Y:S05]  /*11780*/  @!P0 BRA `(.L_x_4291) ;  /* 0xfffffffc00f08947 */ /* 0x002fea000383ffff */
[----:B------:R-:W-:Y:S05]  /*11790*/  BRA `(.L_x_4337) ;  /* 0xffffffe800f07947 */ /* 0x000fea000383ffff */
.L_x_4292:
        /* <DEDUP_REMOVED lines=11> */
.L_x_4339:
[----:B------:R-:W-:Y:S05]  /*11850*/  BSYNC B0 ;  /* 0x0000000000007941 */ /* 0x000fea0003800000 */
.L_x_4338:
[----:B------:R-:W-:Y:S05]  /*11860*/  BRA `(.L_x_4340) ;  /* 0xffffffe800d87947 */ /* 0x000fea000383ffff */
.L_x_4295:
[----:B------:R-:W-:Y:S01]  /*11870*/  BSSY B1, `(.L_x_4341) ;  /* 0x0000006000017945 */ /* 0x000fe20003800000 */
[----:B------:R-:W-:-:S07]  /*11880*/  IMAD.MOV.U32 R15, RZ, RZ, -0x1 ;  /* 0xffffffffff0f7424 */ /* 0x000fce00078e00ff */
[----:B01----:R-:W-:Y:S05]  /*11890*/  WARPSYNC.COLLECTIVE R15, `(.L_x_4342) ;  /* 0x000000000f0c7348 */ /* 0x003fea0003c00000 */
[----:B------:R-:W-:Y:S02]  /*118a0*/  ELECT P6, UR62, PT ;  /* 0x00000000003e782f */ /* 0x000fe400038c0000 */
[----:B------:R-:W-:Y:S01]  /*118b0*/  MOV R14, UR62 ;  /* 0x0000003e000e7c02 */ /* 0x000fe20008000f00 */
[----:B01----:R-:W-:Y:S10]  /*118c0*/  ENDCOLLECTIVE ;  /* 0x000000000000791b */ /* 0x003ff40003800000 */
.L_x_4342:
[----:B------:R-:W-:Y:S05]  /*118d0*/  BSYNC B1 ;  /* 0x0000000000017941 */ /* 0x000fea0003800000 */
.L_x_4341:
[----:B------:R-:W-:Y:S05]  /*118e0*/  BRA `(.L_x_4343) ;  /* 0xffffffe800d07947 */ /* 0x000fea000383ffff */
.L_x_4297:
[----:B0-----:R0:W1:Y:S02]  /*118f0*/  SYNCS.PHASECHK.TRANS64.TRYWAIT P0, [R6+URZ], R5 ;  /* 0x00000005060075a7 */ /* 0x001064000800017f */
[----:B-1----:R-:W-:Y:S05]  /*11900*/  @!P0 NANOSLEEP.SYNCS 0x989680 ;  /* 0x009896800000895d */ /* 0x002fea0003900000 */
[----:B------:R-:W1:Y:S02]  /*11910*/  @!P0 SYNCS.PHASECHK.TRANS64 P0, [R6+URZ], R5 ;  /* 0x00000005060085a7 */ /* 0x000e64000800007f */
[----:B-1----:R-:W-:Y:S05]  /*11920*/  @!P0 BRA `(.L_x_4297) ;  /* 0xfffffffc00f08947 */ /* 0x002fea000383ffff */
[----:B------:R-:W-:Y:S05]  /*11930*/  BRA `(.L_x_4344) ;  /* 0xffffffec00087947 */ /* 0x000fea000383ffff */
.L_x_4298:
[----:B-1----:R1:W2:Y:S02]  /*11940*/  SYNCS.PHASECHK.TRANS64.TRYWAIT P0, [R3+URZ], R2 ;  /* 0x00000002030075a7 */ /* 0x0022a4000800017f */
[----:B--2---:R-:W-:Y:S05]  /*11950*/  @!P0 NANOSLEEP.SYNCS 0x989680 ;  /* 0x009896800000895d */ /* 0x004fea0003900000 */
[----:B------:R-:W2:Y:S02]  /*11960*/  @!P0 SYNCS.PHASECHK.TRANS64 P0, [R3+URZ], R2 ;  /* 0x00000002030085a7 */ /* 0x000ea4000800007f */
[----:B--2---:R-:W-:Y:S05]  /*11970*/  @!P0 BRA `(.L_x_4298) ;  /* 0xfffffffc00f08947 */ /* 0x004fea000383ffff */
[----:B------:R-:W-:Y:S05]  /*11980*/  BRA `(.L_x_4345) ;  /* 0xffffffe800fc7947 */ /* 0x000fea000383ffff */
.L_x_4300:
[----:B-1----:R1:W2:Y:S02]  /*11990*/  SYNCS.PHASECHK.TRANS64.TRYWAIT P0, [R18+URZ], R5 ;  /* 0x00000005120075a7 */ /* 0x0022a4000800017f */
[----:B--2---:R-:W-:Y:S05]  /*119a0*/  @!P0 NANOSLEEP.SYNCS 0x989680 ;  /* 0x009896800000895d */ /* 0x004fea0003900000 */
[----:B------:R-:W2:Y:S02]  /*119b0*/  @!P0 SYNCS.PHASECHK.TRANS64 P0, [R18+URZ], R5 ;  /* 0x00000005120085a7 */ /* 0x000ea4000800007f */
[----:B--2---:R-:W-:Y:S05]  /*119c0*/  @!P0 BRA `(.L_x_4300) ;  /* 0xfffffffc00f08947 */ /* 0x004fea000383ffff */
[----:B------:R-:W-:Y:S05]  /*119d0*/  BRA `(.L_x_4346) ;  /* 0xffffffec00007947 */ /* 0x000fea000383ffff */
.L_x_4347:
        /* <DEDUP_REMOVED lines=10> */
.L_x_6045:


//--------------------- .text._ZN7cutlass13device_kernelIN5flash11enable_sm90INS1_16FlashAttnFwdSm90INS1_25CollectiveMainloopFwdSm90ILi2EN4cute5tupleIJNS5_1CILi1EEES8_S8_EEENS6_IJNS7_ILi128EEENS7_ILi96EEENS7_ILi64EEEEEELi256ENS_10bfloat16_tEfNS_4arch4Sm90ELb1ELb0ELb1ELb0ELb0ELb0ELb1ELb1ELb0ELb1ELb0ELb0EEENS1_21CollectiveEpilogueFwdINS6_IJSA_NS7_ILi256EEESB_EEES9_SE_SG_Li256ELb0ELb1ELb0ELb0EEENS1_30DynamicPersistentTileSchedulerILi256ELi128ELb0ELb1ELb1EEEEEEEEEvNT_6ParamsE --------------------------
	.section	.text._ZN7cutlass13device_kernelIN5flash11enable_sm90INS1_16FlashAttnFwdSm90INS1_25CollectiveMainloopFwdSm90ILi2EN4cute5tupleIJNS5_1CILi1EEES8_S8_EEENS6_IJNS7_ILi128EEENS7_ILi96EEENS7_ILi64EEEEEELi256ENS_10bfloat16_tEfNS_4arch4Sm90ELb1ELb0ELb1ELb0ELb0ELb0ELb1ELb1ELb0ELb1ELb0ELb0EEENS1_21CollectiveEpilogueFwdINS6_IJSA_NS7_ILi256EEESB_EEES9_SE_SG_Li256ELb0ELb1ELb0ELb0EEENS1_30DynamicPersistentTileSchedulerILi256ELi128ELb0ELb1ELb1EEEEEEEEEvNT_6ParamsE,"ax",@progbits
	.align	128
.text._ZN7cutlass13device_kernelIN5flash11enable_sm90INS1_16FlashAttnFwdSm90INS1_25CollectiveMainloopFwdSm90ILi2EN4cute5tupleIJNS5_1CILi1EEES8_S8_EEENS6_IJNS7_ILi128EEENS7_ILi96EEENS7_ILi64EEEEEELi256ENS_10bfloat16_tEfNS_4arch4Sm90ELb1ELb0ELb1ELb0ELb0ELb0ELb1ELb1ELb0ELb1ELb0ELb0EEENS1_21CollectiveEpilogueFwdINS6_IJSA_NS7_ILi256EEESB_EEES9_SE_SG_Li256ELb0ELb1ELb0ELb0EEENS1_30DynamicPersistentTileSchedulerILi256ELi128ELb0ELb1ELb1EEEEEEEEEvNT_6ParamsE:
        .type           _ZN7cutlass13device_kernelIN5flash11enable_sm90INS1_16FlashAttnFwdSm90INS1_25CollectiveMainloopFwdSm90ILi2EN4cute5tupleIJNS5_1CILi1EEES8_S8_EEENS6_IJNS7_ILi128EEENS7_ILi96EEENS7_ILi64EEEEEELi256ENS_10bfloat16_tEfNS_4arch4Sm90ELb1ELb0ELb1ELb0ELb0ELb0ELb1ELb1ELb0ELb1ELb0ELb0EEENS1_21CollectiveEpilogueFwdINS6_IJSA_NS7_ILi256EEESB_EEES9_SE_SG_Li256ELb0ELb1ELb0ELb0EEENS1_30DynamicPersistentTileSchedulerILi256ELi128ELb0ELb1ELb1EEEEEEEEEvNT_6ParamsE,@function
        .size           _ZN7cutlass13device_kernelIN5flash11enable_sm90INS1_16FlashAttnFwdSm90INS1_25CollectiveMainloopFwdSm90ILi2EN4cute5tupleIJNS5_1CILi1EEES8_S8_EEENS6_IJNS7_ILi128EEENS7_ILi96EEENS7_ILi64EEEEEELi256ENS_10bfloat16_tEfNS_4arch4Sm90ELb1ELb0ELb1ELb0ELb0ELb0ELb1ELb1ELb0ELb1ELb0ELb0EEENS1_21CollectiveEpilogueFwdINS6_IJSA_NS7_ILi256EEESB_EEES9_SE_SG_Li256ELb0ELb1ELb0ELb0EEENS1_30DynamicPersistentTileSchedulerILi256ELi128ELb0ELb1ELb1EEEEEEEEEvNT_6ParamsE,(.L_x_6046 - _ZN7cutlass13device_kernelIN5flash11enable_sm90INS1_16FlashAttnFwdSm90INS1_25CollectiveMainloopFwdSm90ILi2EN4cute5tupleIJNS5_1CILi1EEES8_S8_EEENS6_IJNS7_ILi128EEENS7_ILi96EEENS7_ILi64EEEEEELi256ENS_10bfloat16_tEfNS_4arch4Sm90ELb1ELb0ELb1ELb0ELb0ELb0ELb1ELb1ELb0ELb1ELb0ELb0EEENS1_21CollectiveEpilogueFwdINS6_IJSA_NS7_ILi256EEESB_EEES9_SE_SG_Li256ELb0ELb1ELb0ELb0EEENS1_30DynamicPersistentTileSchedulerILi256ELi128ELb0ELb1ELb1EEEEEEEEEvNT_6ParamsE)
        .other          _ZN7cutlass13device_kernelIN5flash11enable_sm90INS1_16FlashAttnFwdSm90INS1_25CollectiveMainloopFwdSm90ILi2EN4cute5tupleIJNS5_1CILi1EEES8_S8_EEENS6_IJNS7_ILi128EEENS7_ILi96EEENS7_ILi64EEEEEELi256ENS_10bfloat16_tEfNS_4arch4Sm90ELb1ELb0ELb1ELb0ELb0ELb0ELb1ELb1ELb0ELb1ELb0ELb0EEENS1_21CollectiveEpilogueFwdINS6_IJSA_NS7_ILi256EEESB_EEES9_SE_SG_Li256ELb0ELb1ELb0ELb0EEENS1_30DynamicPersistentTileSchedulerILi256ELi128ELb0ELb1ELb1EEEEEEEEEvNT_6ParamsE,@"STO_CUDA_ENTRY STV_DEFAULT"
_ZN7cutlass13device_kernelIN5flash11enable_sm90INS1_16FlashAttnFwdSm90INS1_25CollectiveMainloopFwdSm90ILi2EN4cute5tupleIJNS5_1CILi1EEES8_S8_EEENS6_IJNS7_ILi128EEENS7_ILi96EEENS7_ILi64EEEEEELi256ENS_10bfloat16_tEfNS_4arch4Sm90ELb1ELb0ELb1ELb0ELb0ELb0ELb1ELb1ELb0ELb1ELb0ELb0EEENS1_21CollectiveEpilogueFwdINS6_IJSA_NS7_ILi256EEESB_EEES9_SE_SG_Li256ELb0ELb1ELb0ELb0EEENS1_30DynamicPersistentTileSchedulerILi256ELi128ELb0ELb1ELb1EEEEEEEEEvNT_6ParamsE:
        /* <DEDUP_REMOVED lines=18> */
.L_x_4349:
[----:B------:R-:W-:Y:S05]  /*0120*/  BSYNC B0 ;  /* 0x0000000000007941 */ /* 0x000fea0003800000 */
.L_x_4348:
        /* <DEDUP_REMOVED lines=43> */
.L_x_4350:
        /* <DEDUP_REMOVED lines=22> */
.L_x_4351:
        /* <DEDUP_REMOVED lines=18> */
.L_x_4352:
        /* <DEDUP_REMOVED lines=22> */
.L_x_4353:
        /* <DEDUP_REMOVED lines=22> */
.L_x_4354:
[----:B0-----:R-:W-:Y:S01]  /*0920*/  UMOV UR4, 0x1 ;  /* 0x0000000100047882 */ /* 0x001fe20000000000 */
[----:B------:R-:W-:Y:S01]  /*0930*/  PLOP3.LUT P0, PT, PT, PT, UP0, 0x80, 0x0 ;  /* 0x000000000000781c */ /* 0x000fe20003f0f008 */
[----:B------:R-:W-:Y:S01]  /*0940*/  USEL UR4, UR4, 0x2, !UP0 ;  /* 0x0000000204047887 */ /* 0x000fe2000c000000 */
[----:B------:R-:W-:-:S05]  /*0950*/  NOP ;  /* 0x0000000000007918 */ /* 0x000fca0000000000 */
[----:B------:R-:W-:-:S05]  /*0960*/  IMAD.U32 R2, RZ, RZ, UR4 ;  /* 0x00000004ff027e24 */ /* 0x000fca000f8e00ff */
[----:B------:R0:W-:Y:S01]  /*0970*/  STL [R1+0x4c], R2 ;  /* 0x00004c0201007387 */ /* 0x0001e20000100800 */
[----:B-123--:R-:W-:Y:S06]  /*0980*/  BAR.SYNC.DEFER_BLOCKING 0x0 ;  /* 0x0000000000007b1d */ /* 0x00efec0000010000 */
[----:B------:R-:W-:Y:S05]  /*0990*/  @!P0 BRA `(.L_x_4355) ;  /* 0x000000c800ec8947 */ /* 0x000fea0003800000 */
.L_x_4356:
[----:B------:R-:W-:-:S08]  /*09a0*/  NOP ;  /* 0x0000000000007918 */ /* 0x000fd00000000000 */
[----:B------:R-:W1:Y:S02]  /*09b0*/  USETMAXREG.TRY_ALLOC.CTAPOOL UP0, 0xf0 ;  /* 0x000000f0000079c8 */ /* 0x000e640008000600 */
[----:B-1----:R-:W-:-:S13]  /*09c0*/  PLOP3.LUT P0, PT, PT, PT, UP0, 0x80, 0x0 ;  /* 0x000000000000781c */ /* 0x002fda0003f0f008 */
[----:B------:R-:W-:Y:S05]  /*09d0*/  @!P0 BRA `(.L_x_4356) ;  /* 0xfffffffc00f08947 */ /* 0x000fea000383ffff */
[----:B------:R-:W1:Y:S01]  /*09e0*/  S2R R0, SR_TID.X ;  /* 0x0000000000007919 */ /* 0x000e620000002100 */
[----:B------:R-:W2:Y:S08]  /*09f0*/  S2UR UR4, SR_CTAID.X ;  /* 0x00000000000479c3 */ /* 0x000eb00000002500 */
[----:B------:R-:W-:Y:S08]  /*0a00*/  BAR.ARV 0x4, 0x180 ;  /* 0x0106000000007b1d */ /* 0x000ff00000002000 */
[----:B------:R-:W-:Y:S06]  /*0a10*/  BAR.ARV 0x8, 0x180 ;  /* 0x0206000000007b1d */ /* 0x000fec0000002000 */
[----:B-1----:R-:W-:-:S04]  /*0a20*/  SHF.R.U32.HI R0, RZ, 0x7, R0 ;  /* 0x00000007ff007819 */ /* 0x002fc80000011600 */
[----:B------:R-:W-:Y:S02]  /*0a30*/  ISETP.NE.AND P0, PT, R0, 0x1, PT ;  /* 0x000000010000780c */ /* 0x000fe40003f05270 */
[----:B------:R-:W2:Y:S11]  /*0a40*/  LDC R0, c[0x0][0xd38] ;  /* 0x00034e00ff007b82 */ /* 0x000eb60000000800 */
[----:B------:R-:W-:Y:S06]  /*0a50*/  @!P0 BAR.ARV 0x9, 0x100 ;  /* 0x0244000000008b1d */ /* 0x000fec0000002000 */
[----:B--2---:R-:W-:-:S13]  /*0a60*/  ISETP.LE.AND P0, PT, R0, UR4, PT ;  /* 0x0000000400007c0c */ /* 0x004fda000bf03270 */
[----:B------:R-:W-:Y:S05]  /*0a70*/  @P0 EXIT ;  /* 0x000000000000094d */ /* 0x000fea0003800000 */
[----:B------:R-:W2:Y:S01]  /*0a80*/  LDL R3, [R1+0x4c] ;  /* 0x00004c0001037983 */ /* 0x000ea20000100800 */
[----:B------:R-:W-:Y:S01]  /*0a90*/  UMOV UR37, URZ ;  /* 0x0000003f00257c82 */ /* 0x000fe20008000000 */
[----:B------:R-:W-:Y:S01]  /*0aa0*/  UMOV UR36, URZ ;  /* 0x0000003f00247c82 */ /* 0x000fe20008000000 */
[----:B0-----:R-:W0:Y:S02]  /*0ab0*/  S2R R2, SR_TID.X ;  /* 0x0000000000027919 */ /* 0x001e240000002100 */
[----:B0-----:R-:W-:Y:S01]  /*0ac0*/  VIADD R234, R2, 0xffffff80 ;  /* 0xffffff8002ea7836 */ /* 0x001fe20000000000 */
[----:B--2---:R-:W-:-:S04]  /*0ad0*/  R2UR UR5, R3 ;  /* 0x00000000030572ca */ /* 0x004fc800000e0000 */
[----:B------:R-:W-:-:S04]  /*0ae0*/  SHF.R.S32.HI R3, RZ, 0x1f, R234 ;  /* 0x0000001fff037819 */ /* 0x000fc800000114ea */
[CC--:B------:R-:W-:Y:S02]  /*0af0*/  LEA.HI R5, R3.reuse, R234.reuse, RZ, 0x7 ;  /* 0x000000ea03057211 */ /* 0x0c0fe400078f38ff */
[-C--:B------:R-:W-:Y:S02]  /*0b00*/  LEA.HI R0, R3, R234.reuse, RZ, 0x4 ;  /* 0x000000ea03007211 */ /* 0x080fe400078f20ff */
[----:B------:R-:W-:Y:S02]  /*0b10*/  LOP3.LUT R225, R5, 0xffffff80, RZ, 0xc0, !PT ;  /* 0xffffff8005e17812 */ /* 0x000fe400078ec0ff */
[----:B------:R-:W-:Y:S01]  /*0b20*/  SHF.R.S32.HI R9, RZ, 0x4, R0 ;  /* 0x00000004ff097819 */ /* 0x000fe20000011400 */
[----:B------:R-:W-:Y:S01]  /*0b30*/  ULOP3.LUT UR5, UR5, 0x1, URZ, 0xfc, !UPT ;  /* 0x0000000105057892 */ /* 0x000fe2000f8efc3f */
[----:B------:R-:W-:Y:S01]  /*0b40*/  LEA.HI R2, R3, R234, RZ, 0x5 ;  /* 0x000000ea03027211 */ /* 0x000fe200078f28ff */
[----:B------:R-:W-:Y:S01]  /*0b50*/  IMAD.IADD R225, R234, 0x1, -R225 ;  /* 0x00000001eae17824 */ /* 0x000fe200078e0ae1 */
[----:B------:R-:W-:-:S02]  /*0b60*/  LOP3.LUT R7, R0, 0x3fffff0, RZ, 0xc0, !PT ;  /* 0x03fffff000077812 */ /* 0x000fc400078ec0ff */
[----:B------:R-:W-:Y:S01]  /*0b70*/  LEA.HI R0, R0, R9, RZ, 0x1 ;  /* 0x0000000900007211 */ /* 0x000fe200078f08ff */
[----:B------:R-:W-:Y:S01]  /*0b80*/  IMAD.SHL.U32 R2, R2, 0x20, RZ ;  /* 0x0000002002027824 */ /* 0x000fe200078e00ff */
[----:B------:R-:W-:Y:S01]  /*0b90*/  SHF.R.S32.HI R4, RZ, 0x1f, R225 ;  /* 0x0000001fff047819 */ /* 0x000fe200000114e1 */
[----:B------:R-:W-:Y:S01]  /*0ba0*/  IMAD.IADD R7, R234, 0x1, -R7 ;  /* 0x00000001ea077824 */ /* 0x000fe200078e0a07 */
[----:B------:R-:W-:Y:S01]  /*0bb0*/  LOP3.LUT R0, R0, 0x1ffffffe, RZ, 0xc0, !PT ;  /* 0x1ffffffe00007812 */ /* 0x000fe200078ec0ff */
[----:B------:R-:W-:Y:S01]  /*0bc0*/  IMAD.U32 R229, RZ, RZ, UR5 ;  /* 0x00000005ffe57e24 */ /* 0x000fe2000f8e00ff */
[----:B------:R-:W-:Y:S01]  /*0bd0*/  LEA.HI R6, R4, R225, RZ, 0x2 ;  /* 0x000000e104067211 */ /* 0x000fe200078f10ff */
[----:B------:R-:W-:Y:S01]  /*0be0*/  UMOV UR5, URZ ;  /* 0x0000003f00057c82 */ /* 0x000fe20008000000 */
[----:B------:R-:W-:Y:S01]  /*0bf0*/  LEA.HI R10, R3, R234, RZ, 0x2 ;  /* 0x000000ea030a7211 */ /* 0x000fe200078f10ff */
[----:B------:R-:W-:Y:S01]  /*0c00*/  IMAD.IADD R0, R9, 0x1, -R0 ;  /* 0x0000000109007824 */ /* 0x000fe200078e0a00 */
[--C-:B------:R-:W-:Y:S01]  /*0c10*/  SHF.R.S32.HI R8, RZ, 0x2, R6.reuse ;  /* 0x00000002ff087819 */ /* 0x100fe20000011406 */
[----:B------:R-:W-:Y:S01]  /*0c20*/  IMAD.U32 R224, RZ, RZ, UR5 ;  /* 0x00000005ffe07e24 */ /* 0x000fe2000f8e00ff */
        /* <DEDUP_REMOVED lines=8> */
[----:B------:R-:W-:Y:S01]  /*0cb0*/  LEA.HI R3, R3, R234, RZ, 0x3 ;  /* 0x000000ea03037211 */ /* 0x000fe200078f18ff */
[----:B------:R-:W-:Y:S01]  /*0cc0*/  IMAD R228, R0, 0x8, R7 ;  /* 0x0000000800e47824 */ /* 0x000fe200078e0207 */
[----:B------:R-:W-:-:S02]  /*0cd0*/  LOP3.LUT R11, R11, 0xfffffff8, RZ, 0xc0, !PT ;  /* 0xfffffff80b0b7812 */ /* 0x000fc400078ec0ff */
[----:B------:R-:W-:Y:S02]  /*0ce0*/  LEA.HI R4, R4, R225, RZ, 0x5 ;  /* 0x000000e104047211 */ /* 0x000fe400078f28ff */
[----:B------:R-:W-:Y:S01]  /*0cf0*/  LOP3.LUT R9, R5, 0x3fffffe, RZ, 0xc0, !PT ;  /* 0x03fffffe05097812 */ /* 0x000fe200078ec0ff */
[----:B------:R-:W-:Y:S01]  /*0d00*/  IMAD.IADD R11, R8, 0x1, -R11 ;  /* 0x00000001080b7824 */ /* 0x000fe200078e0a0b */
[----:B------:R-:W-:Y:S02]  /*0d10*/  LOP3.LUT R5, R3, 0xfffffff8, RZ, 0xc0, !PT ;  /* 0xfffffff803057812 */ /* 0x000fe400078ec0ff */
[----:B------:R-:W-:Y:S01]  /*0d20*/  SHF.R.S32.HI R4, RZ, 0x5, R4 ;  /* 0x00000005ff047819 */ /* 0x000fe20000011404 */
[----:B------:R-:W-:Y:S01]  /*0d30*/  IMAD.IADD R9, R226, 0x1, -R9 ;  /* 0x00000001e2097824 */ /* 0x000fe200078e0a09 */
[----:B------:R-:W-:Y:S01]  /*0d40*/  LEA.HI R8, R2, R2, RZ, 0x1 ;  /* 0x0000000202087211 */ /* 0x000fe200078f08ff */
[----:B------:R-:W-:Y:S01]  /*0d50*/  IMAD.IADD R206, R234, 0x1, -R5 ;  /* 0x00000001eace7824 */ /* 0x000fe200078e0a05 */
[----:B------:R-:W-:Y:S01]  /*0d60*/  LOP3.LUT R202, R6, 0x7ffffffc, RZ, 0xc0, !PT ;  /* 0x7ffffffc06ca7812 */ /* 0x000fe200078ec0ff */
[----:B------:R-:W-:Y:S01]  /*0d70*/  IMAD R4, R4, 0x10, R11 ;  /* 0x0000001004047824 */ /* 0x000fe200078e020b */
[----:B------:R-:W-:Y:S01]  /*0d80*/  LOP3.LUT R11, R8, 0x1ffffffe, RZ, 0xc0, !PT ;  /* 0x1ffffffe080b7812 */ /* 0x000fe200078ec0ff */
[----:B------:R-:W-:Y:S01]  /*0d90*/  IMAD.SHL.U32 R200, R206, 0x8, RZ ;  /* 0x00000008cec87824 */ /* 0x000fe200078e00ff */
[----:B------:R-:W-:Y:S01]  /*0da0*/  SHF.R.S32.HI R219, RZ, 0x3, R3 ;  /* 0x00000003ffdb7819 */ /* 0x000fe20000011403 */
[----:B------:R-:W-:-:S02]  /*0db0*/  IMAD R227, R9, 0x40, R4 ;  /* 0x0000004009e37824 */ /* 0x000fc400078e0204 */
[C---:B------:R-:W-:Y:S01]  /*0dc0*/  VIADD R204, R200.reuse, 0x40 ;  /* 0x00000040c8cc7836 */ /* 0x040fe20000000000 */
[----:B------:R-:W-:Y:S01]  /*0dd0*/  SHF.R.S32.HI R233, RZ, 0x1f, R200 ;  /* 0x0000001fffe97819 */ /* 0x000fe200000114c8 */
[C---:B------:R-:W-:Y:S02]  /*0de0*/  VIADD R203, R200.reuse, 0x80 ;  /* 0x00000080c8cb7836 */ /* 0x040fe40000000000 */
[----:B------:R-:W-:Y:S01]  /*0df0*/  VIADD R205, R200, 0xc0 ;  /* 0x000000c0c8cd7836 */ /* 0x000fe20000000000 */
[----:B------:R-:W-:Y:S01]  /*0e00*/  SHF.R.S32.HI R232, RZ, 0x1f, R204 ;  /* 0x0000001fffe87819 */ /* 0x000fe200000114cc */
[----:B------:R-:W-:Y:S01]  /*0e10*/  IMAD.IADD R2, R2, 0x1, -R11 ;  /* 0x0000000102027824 */ /* 0x000fe200078e0a0b */
[----:B------:R-:W-:Y:S01]  /*0e20*/  SHF.R.S32.HI R231, RZ, 0x1f, R203 ;  /* 0x0000001fffe77819 */ /* 0x000fe200000114cb */
[----:B------:R-:W-:Y:S01]  /*0e30*/  IMAD.IADD R202, R225, 0x1, -R202 ;  /* 0x00000001e1ca7824 */ /* 0x000fe200078e0aca */
[----:B------:R-:W-:Y:S01]  /*0e40*/  SHF.R.S32.HI R230, RZ, 0x1f, R205 ;  /* 0x0000001fffe67819 */ /* 0x000fe200000114cd */
[----:B------:R-:W-:-:S07]  /*0e50*/  IMAD R201, R2, 0x8, R227 ;  /* 0x0000000802c97824 */ /* 0x000fce00078e02e3 */
.L_x_4408:
        /* <DEDUP_REMOVED lines=21> */
.L_x_4357:
[----:B------:R-:W-:Y:S01]  /*0fb0*/  ULDC UR7, c[0x0][0xd54] ;  /* 0x0003550000077ab9 */ /* 0x000fe20000000800 */
[----:B------:R-:W-:Y:S01]  /*0fc0*/  UMOV UR6, UR9 ;  /* 0x0000000900067c82 */ /* 0x000fe20008000000 */
[----:B------:R-:W-:-:S11]  /*0fd0*/  UISETP.NE.AND UP0, UPT, UR7, 0x1, UPT ;  /* 0x000000010700788c */ /* 0x000fd6000bf05270 */
[----:B------:R-:W-:Y:S02]  /*0fe0*/  @UP0 ULDC.64 UR10, c[0x0][0xd58] ;  /* 0x00035600000a0ab9 */ /* 0x000fe40000000a00 */
[----:B------:R-:W-:-:S04]  /*0ff0*/  UIMAD.WIDE.U32 UR4, UR9, UR10, URZ ;  /* 0x0000000a090472a5 */ /* 0x000fc8000f8e003f */
[----:B------:R-:W-:-:S04]  /*1000*/  @UP0 USHF.R.U32.HI UR6, URZ, UR11, UR5 ;  /* 0x0000000b3f060299 */ /* 0x000fc80008011605 */
[----:B------:R-:W-:-:S12]  /*1010*/  UIMAD UR4, UR6, UR7, URZ ;  /* 0x00000007060472a4 */ /* 0x000fd8000f8e023f */
.L_x_4358:
[----:B------:R-:W0:Y:S01]  /*1020*/  LDC R0, c[0x0][0x448] ;  /* 0x00011200ff007b82 */ /* 0x000e220000000800 */
[----:B------:R-:W-:Y:S01]  /*1030*/  ULOP3.LUT UR5, URZ, UR6, URZ, 0x33, !UPT ;  /* 0x000000063f057292 */ /* 0x000fe2000f8e333f */
[----:B------:R-:W-:Y:S01]  /*1040*/  CS2R R170, SRZ ;  /* 0x0000000000aa7805 */ /* 0x000fe2000001ff00 */
[----:B------:R-:W-:Y:S01]  /*1050*/  ULDC.64 UR10, c[0x0][0x418] ;  /* 0x00010600000a7ab9 */ /* 0x000fe20000000a00 */
[----:B------:R-:W-:Y:S01]  /*1060*/  ULDC UR6, c[0x0][0xd3c] ;  /* 0x00034f0000067ab9 */ /* 0x000fe20000000800 */
[----:B------:R-:W-:Y:S01]  /*1070*/  UISETP.NE.U32.AND UP0, UPT, UR10, URZ, UPT ;  /* 0x0000003f0a00728c */ /* 0x000fe2000bf05070 */
[----:B------:R-:W-:Y:S01]  /*1080*/  CS2R R148, SRZ ;  /* 0x0000000000947805 */ /* 0x000fe2000001ff00 */
[----:B------:R-:W-:Y:S01]  /*1090*/  UIADD3 UR5, UR5, UR6, URZ ;  /* 0x0000000605057290 */ /* 0x000fe2000fffe03f */
[----:B------:R-:W-:Y:S01]  /*10a0*/  CS2R R168, SRZ ;  /* 0x0000000000a87805 */ /* 0x000fe2000001ff00 */
[----:B------:R-:W-:Y:S01]  /*10b0*/  UISETP.NE.AND.EX UP0, UPT, UR11, URZ, UPT, UP0 ;  /* 0x0000003f0b00728c */ /* 0x000fe2000bf05300 */
[----:B------:R-:W-:Y:S01]  /*10c0*/  CS2R R144, SRZ ;  /* 0x0000000000907805 */ /* 0x000fe2000001ff00 */
[----:B------:R-:W-:Y:S01]  /*10d0*/  USHF.L.U32 UR38, UR5, 0x7, URZ ;  /* 0x0000000705267899 */ /* 0x000fe2000800063f */
[----:B------:R-:W-:Y:S01]  /*10e0*/  CS2R R166, SRZ ;  /* 0x0000000000a67805 */ /* 0x000fe2000001ff00 */
[----:B------:R-:W-:Y:S01]  /*10f0*/  ULDC UR61, c[0x0][0x424] ;  /* 0x00010900003d7ab9 */ /* 0x000fe20000000800 */
[----:B------:R-:W-:Y:S01]  /*1100*/  ULDC UR5, c[0x0][0x288] ;  /* 0x0000a20000057ab9 */ /* 0x000fe20000000800 */
[----:B------:R-:W-:Y:S01]  /*1110*/  UIADD3 UR7, UR38, 0x7f, URZ ;  /* 0x0000007f26077890 */ /* 0x000fe2000fffe03f */
[----:B------:R-:W-:Y:S01]  /*1120*/  CS2R R140, SRZ ;  /* 0x00000000008c7805 */ /* 0x000fe2000001ff00 */
[----:B------:R-:W-:Y:S01]  /*1130*/  UIADD3 UR5, -UR5, 0x60, URZ ;  /* 0x0000006005057890 */ /* 0x000fe2000fffe13f */
[----:B------:R-:W-:Y:S01]  /*1140*/  CS2R R120, SRZ ;  /* 0x0000000000787805 */ /* 0x000fe2000001ff00 */
[----:B------:R-:W-:Y:S01]  /*1150*/  USEL UR61, UR61, 0x1, UP0 ;  /* 0x000000013d3d7887 */ /* 0x000fe20008000000 */
[----:B------:R-:W-:Y:S01]  /*1160*/  CS2R R136, SRZ ;  /* 0x0000000000887805 */ /* 0x000fe2000001ff00 */
[----:B------:R-:W-:Y:S01]  /*1170*/  ULDC UR6, c[0x0][0x2f0] ;  /* 0x0000bc0000067ab9 */ /* 0x000fe20000000800 */
[----:B------:R-:W-:Y:S01]  /*1180*/  UIADD3 UR4, UR9, -UR4, URZ ;  /* 0x8000000409047290 */ /* 0x000fe2000fffe03f */
[----:B------:R-:W-:-:S02]  /*1190*/  CS2R R116, SRZ ;  /* 0x0000000000747805 */ /* 0x000fc4000001ff00 */
[----:B0-----:R-:W-:Y:S01]  /*11a0*/  ISETP.NE.AND P0, PT, R0, 0x1, PT ;  /* 0x000000010000780c */ /* 0x001fe20003f05270 */
[----:B------:R-:W-:Y:S01]  /*11b0*/  IMAD.U32 R0, RZ, RZ, UR7 ;  /* 0x00000007ff007e24 */ /* 0x000fe2000f8e00ff */
[----:B------:R-:W-:Y:S01]  /*11c0*/  UIMAD UR5, UR61, UR6, UR5 ;  /* 0x000000063d0572a4 */ /* 0x000fe2000f8e0205 */
[----:B------:R-:W-:Y:S01]  /*11d0*/  CS2R R112, SRZ ;  /* 0x0000000000707805 */ /* 0x000fe2000001ff00 */
[----:B------:R-:W-:Y:S01]  /*11e0*/  UIMAD UR6, UR61, UR6, 0x5f ;  /* 0x0000005f3d0674a4 */ /* 0x000fe2000f8e0206 */
[----:B------:R-:W-:Y:S01]  /*11f0*/  CS2R R132, SRZ ;  /* 0x0000000000847805 */ /* 0x000fe2000001ff00 */
[----:B------:R-:W-:Y:S01]  /*1200*/  ULDC UR9, c[0x0][0xd48] ;  /* 0x0003520000097ab9 */ /* 0x000fe20000000800 */
[----:B------:R-:W-:Y:S01]  /*1210*/  CS2R R108, SRZ ;  /* 0x00000000006c7805 */ /* 0x000fe2000001ff00 */
[----:B------:R-:W-:Y:S01]  /*1220*/  UISETP.NE.AND UP0, UPT, UR9, 0x1, UPT ;  /* 0x000000010900788c */ /* 0x000fe2000bf05270 */
[----:B------:R-:W-:Y:S02]  /*1230*/  CS2R R104, SRZ ;  /* 0x0000000000687805 */ /* 0x000fe4000001ff00 */
[----:B------:R-:W-:-:S02]  /*1240*/  CS2R R128, SRZ ;  /* 0x0000000000807805 */ /* 0x000fc4000001ff00 */
[----:B------:R-:W-:Y:S02]  /*1250*/  CS2R R100, SRZ ;  /* 0x0000000000647805 */ /* 0x000fe4000001ff00 */
[----:B------:R-:W-:Y:S01]  /*1260*/  CS2R R96, SRZ ;  /* 0x0000000000607805 */ /* 0x000fe2000001ff00 */
[----:B------:R-:W0:Y:S01]  /*1270*/  @P0 LDC R2, c[0x0][0x44c] ;  /* 0x00011300ff020b82 */ /* 0x000e220000000800 */
[----:B------:R-:W-:Y:S02]  /*1280*/  CS2R R124, SRZ ;  /* 0x00000000007c7805 */ /* 0x000fe4000001ff00 */
[----:B------:R-:W-:Y:S02]  /*1290*/  CS2R R92, SRZ ;  /* 0x00000000005c7805 */ /* 0x000fe4000001ff00 */
[----:B------:R-:W-:Y:S02]  /*12a0*/  CS2R R88, SRZ ;  /* 0x0000000000587805 */ /* 0x000fe4000001ff00 */
[----:B------:R-:W-:-:S02]  /*12b0*/  CS2R R192, SRZ ;  /* 0x0000000000c07805 */ /* 0x000fc4000001ff00 */
[----:B------:R-:W-:Y:S02]  /*12c0*/  CS2R R84, SRZ ;  /* 0x0000000000547805 */ /* 0x000fe4000001ff00 */
[----:B------:R-:W-:Y:S02]  /*12d0*/  CS2R R80, SRZ ;  /* 0x0000000000507805 */ /* 0x000fe4000001ff00 */
[----:B------:R-:W-:Y:S01]  /*12e0*/  CS2R R76, SRZ ;  /* 0x00000000004c7805 */ /* 0x000fe2000001ff00 */
[----:B------:R-:W1:Y:S01]  /*12f0*/  @P0 LDC R3, c[0x0][0x450] ;  /* 0x00011400ff030b82 */ /* 0x000e620000000800 */
        /* <DEDUP_REMOVED lines=15> */
[----:B0-----:R-:W-:Y:S01]  /*13f0*/  @P0 IMAD.HI.U32 R2, R2, UR7, RZ ;  /* 0x0000000702020c27 */ /* 0x001fe2000f8e00ff */
[----:B------:R-:W-:Y:S01]  /*1400*/  UIMAD.WIDE UR6, UR6, 0x2aaaaaab, URZ ;  /* 0x2aaaaaab060678a5 */ /* 0x000fe2000f8e023f */
[----:B------:R-:W-:-:S02]  /*1410*/  CS2R R86, SRZ ;  /* 0x0000000000567805 */ /* 0x000fc4000001ff00 */
[----:B------:R-:W-:Y:S02]  /*1420*/  CS2R R82, SRZ ;  /* 0x0000000000527805 */ /* 0x000fe4000001ff00 */
[----:B------:R-:W-:Y:S01]  /*1430*/  CS2R R182, SRZ ;  /* 0x0000000000b67805 */ /* 0x000fe2000001ff00 */
[----:B------:R-:W-:Y:S01]  /*1440*/  USHF.R.U32.HI UR6, URZ, 0x1f, UR7 ;  /* 0x0000001f3f067899 */ /* 0x000fe20008011607 */
[----:B------:R-:W-:Y:S02]  /*1450*/  CS2R R78, SRZ ;  /* 0x00000000004e7805 */ /* 0x000fe4000001ff00 */
[----:B------:R-:W-:Y:S02]  /*1460*/  CS2R R74, SRZ ;  /* 0x00000000004a7805 */ /* 0x000fe4000001ff00 */
[----:B-1----:R-:W-:Y:S01]  /*1470*/  @P0 SHF.R.U32.HI R0, RZ, R3, R2 ;  /* 0x00000003ff000219 */ /* 0x002fe20000011602 */
[----:B------:R-:W-:Y:S01]  /*1480*/  ULEA.HI.SX32 UR6, UR7, UR6, 0x1c ;  /* 0x0000000607067291 */ /* 0x000fe2000f8fe23f */
[----:B------:R-:W-:-:S02]  /*1490*/  PLOP3.LUT P0, PT, PT, PT, PT, 0x80, 0x0 ;  /* 0x000000000000781c */ /* 0x000fc40003f0f070 */
[----:B------:R-:W-:Y:S01]  /*14a0*/  CS2R R180, SRZ ;  /* 0x0000000000b47805 */ /* 0x000fe2000001ff00 */
[----:B------:R-:W-:Y:S01]  /*14b0*/  @UP0 ULDC UR7, c[0x0][0xd50] ;  /* 0x0003540000070ab9 */ /* 0x000fe20000000800 */
[----:B------:R-:W-:Y:S01]  /*14c0*/  VIADD R0, R0, UR5 ;  /* 0x0000000500007c36 */ /* 0x000fe20008000000 */
[----:B------:R-:W-:Y:S01]  /*14d0*/  ULDC UR5, c[0x0][0xd54] ;  /* 0x0003550000057ab9 */ /* 0x000fe20000000800 */
[----:B------:R-:W-:Y:S01]  /*14e0*/  CS2R R70, SRZ ;  /* 0x0000000000467805 */ /* 0x000fe2000001ff00 */
[----:B------:R-:W-:Y:S01]  /*14f0*/  UIMAD UR8, UR8, UR5, UR4 ;  /* 0x00000005080872a4 */ /* 0x000fe2000f8e0204 */
[----:B------:R-:W-:Y:S01]  /*1500*/  IMAD.HI R0, R0, 0x2aaaaaab, RZ ;  /* 0x2aaaaaab00007827 */ /* 0x000fe200078e02ff */
[----:B------:R-:W-:Y:S01]  /*1510*/  CS2R R66, SRZ ;  /* 0x0000000000427805 */ /* 0x000fe2000001ff00 */
[----:B------:R-:W-:Y:S01]  /*1520*/  @UP0 ULDC UR4, c[0x0][0xd4c] ;  /* 0x0003530000040ab9 */ /* 0x000fe20000000800 */
[----:B------:R-:W-:Y:S01]  /*1530*/  CS2R R178, SRZ ;  /* 0x0000000000b27805 */ /* 0x000fe2000001ff00 */
[----:B------:R-:W-:Y:S01]  /*1540*/  UIMAD.WIDE.U32 UR4, UR8, UR4, URZ ;  /* 0x00000004080472a5 */ /* 0x000fe2000f8e003f */
[----:B------:R-:W-:Y:S01]  /*1550*/  SHF.R.U32.HI R3, RZ, 0x1f, R0 ;  /* 0x0000001fff037819 */ /* 0x000fe20000011600 */
[----:B------:R-:W-:Y:S01]  /*1560*/  UMOV UR12, UR8 ;  /* 0x00000008000c7c82 */ /* 0x000fe20008000000 */
[----:B------:R-:W-:Y:S01]  /*1570*/  CS2R R62, SRZ ;  /* 0x00000000003e7805 */ /* 0x000fe2000001ff00 */
[----:B------:R-:W-:Y:S01]  /*1580*/  @UP0 USHF.R.U32.HI UR12, URZ, UR7, UR5 ;  /* 0x000000073f0c0299 */ /* 0x000fe20008011605 */
[----:B------:R-:W-:-:S02]  /*1590*/  LEA.HI.SX32 R156, R0, R3, 0x1c ;  /* 0x00000003009c7211 */ /* 0x000fc400078fe2ff */
[----:B------:R-:W-:Y:S01]  /*15a0*/  CS2R R2, SRZ ;  /* 0x0000000000027805 */ /* 0x000fe2000001ff00 */
[----:B------:R-:W-:Y:S01]  /*15b0*/  IMAD.MOV.U32 R0, RZ, RZ, RZ ;  /* 0x000000ffff007224 */ /* 0x000fe200078e00ff */
[----:B------:R-:W-:Y:S01]  /*15c0*/  UIADD3 UR4, -UR12, URZ, URZ ;  /* 0x0000003f0c047290 */ /* 0x000fe2000fffe13f */
[----:B------:R-:W-:Y:S01]  /*15d0*/  VIMNMX R156, R156, UR6, PT ;  /* 0x000000069c9c7c48 */ /* 0x000fe2000bfe0100 */
[----:B------:R-:W-:Y:S01]  /*15e0*/  IMAD.U32 R218, RZ, RZ, UR12 ;  /* 0x0000000cffda7e24 */ /* 0x000fe2000f8e00ff */
[----:B------:R-:W-:Y:S01]  /*15f0*/  CS2R R58, SRZ ;  /* 0x00000000003a7805 */ /* 0x000fe2000001ff00 */
[----:B------:R-:W-:Y:S01]  /*1600*/  UIMAD UR4, UR9, UR4, UR8 ;  /* 0x00000004090472a4 */ /* 0x000fe2000f8e0208 */
[----:B------:R-:W-:Y:S02]  /*1610*/  ISETP.GE.AND P1, PT, R156, 0x1, PT ;  /* 0x000000019c00780c */ /* 0x000fe40003f26270 */
[----:B------:R-:W-:Y:S02]  /*1620*/  CS2R R176, SRZ ;  /* 0x0000000000b07805 */ /* 0x000fe4000001ff00 */
[----:B------:R-:W-:-:S02]  /*1630*/  CS2R R54, SRZ ;  /* 0x0000000000367805 */ /* 0x000fc4000001ff00 */
[----:B------:R-:W-:Y:S02]  /*1640*/  CS2R R50, SRZ ;  /* 0x0000000000327805 */ /* 0x000fe4000001ff00 */
[----:B------:R-:W-:Y:S01]  /*1650*/  CS2R R174, SRZ ;  /* 0x0000000000ae7805 */ /* 0x000fe2000001ff00 */
[----:B------:R-:W-:Y:S01]  /*1660*/  IMAD.U32 R207, RZ, RZ, UR4 ;  /* 0x00000004ffcf7e24 */ /* 0x000fe2000f8e00ff */
        /* <DEDUP_REMOVED lines=24> */
[----:B------:R-:W-:Y:S02]  /*17f0*/  USHF.R.U32.HI UR4, URZ, 0x4, UR5 ;  /* 0x000000043f047899 */ /* 0x000fe40008011605 */
[----:B------:R-:W-:Y:S02]  /*1800*/  UIADD3 UR5, UR5, 0xa000, URZ ;  /* 0x0000a00005057890 */ /* 0x000fe4000fffe03f */
[----:B------:R-:W-:Y:S02]  /*1810*/  ULOP3.LUT UR4, UR4, 0x3fff, URZ, 0xc0, !UPT ;  /* 0x00003fff04047892 */ /* 0x000fe4000f8ec03f */
[----:B------:R-:W-:Y:S02]  /*1820*/  USHF.R.U32.HI UR5, URZ, 0x4, UR5 ;  /* 0x000000043f057899 */ /* 0x000fe40008011605 */
[----:B------:R-:W-:Y:S02]  /*1830*/  ULOP3.LUT UR39, UR4, 0x10000, URZ, 0xfc, !UPT ;  /* 0x0001000004277892 */ /* 0x000fe4000f8efc3f */
[----:B------:R-:W-:-:S03]  /*1840*/  ULOP3.LUT UR40, UR5, 0x3fff, URZ, 0xc0, !UPT ;  /* 0x00003fff05287892 */ /* 0x000fc6000f8ec03f */
[----:B------:R-:W-:Y:S02]  /*1850*/  UMOV UR5, 0x40000040 ;  /* 0x4000004000057882 */ /* 0x000fe40000000000 */
[----:B------:R-:W-:Y:S01]  /*1860*/  UMOV UR4, UR39 ;  /* 0x0000002700047c82 */ /* 0x000fe20008000000 */
[----:B------:R-:W-:Y:S02]  /*1870*/  IMAD.U32 R23, RZ, RZ, UR5 ;  /* 0x00000005ff177e24 */ /* 0x000fe4000f8e00ff */
[----:B------:R-:W-:Y:S01]  /*1880*/  IMAD.U32 R22, RZ, RZ, UR4 ;  /* 0x00000004ff167e24 */ /* 0x000fe2000f8e00ff */
        /* <DEDUP_REMOVED lines=17> */
.L_x_4360:
[----:B------:R-:W-:Y:S01]  /*19a0*/  R2UR UR5, R224 ;  /* 0x00000000e00572ca */ /* 0x000fe200000e0000 */
[----:B------:R-:W0:Y:S01]  /*19b0*/  S2R R3, SR_CgaCtaId ;  /* 0x0000000000037919 */ /* 0x000e220000008800 */
[----:B------:R-:W-:Y:S01]  /*19c0*/  MOV R0, 0x400 ;  /* 0x0000040000007802 */ /* 0x000fe20000000f00 */
[----:B------:R-:W1:Y:S10]  /*19d0*/  S2R R16, SR_TID.X ;  /* 0x0000000000107919 */ /* 0x000e740000002100 */
[----:B------:R-:W-:-:S04]  /*19e0*/  ULEA.HI UR4, UR5, UR5, URZ, 0x1 ;  /* 0x0000000505047291 */ /* 0x000fc8000f8f083f */
[----:B------:R-:W-:-:S04]  /*19f0*/  ULOP3.LUT UR4, UR4, 0xfffffffe, URZ, 0xc0, !UPT ;  /* 0xfffffffe04047892 */ /* 0x000fc8000f8ec03f */
[----:B------:R-:W-:-:S06]  /*1a00*/  UIADD3 UR4, UR5, -UR4, URZ ;  /* 0x8000000405047290 */ /* 0x000fcc000fffe03f */
[----:B------:R-:W-:-:S05]  /*1a10*/  IMAD.U32 R2, RZ, RZ, UR4 ;  /* 0x00000004ff027e24 */ /* 0x000fca000f8e00ff */
[----:B------:R-:W-:Y:S02]  /*1a20*/  SHF.L.U32 R2, R2, 0x1f, RZ ;  /* 0x0000001f02027819 */ /* 0x000fe400000006ff */
[----:B0-----:R-:W-:Y:S02]  /*1a30*/  LEA R5, R3, R0, 0x18 ;  /* 0x0000000003057211 */ /* 0x001fe400078ec0ff */
[----:B-1----:R-:W-:Y:S02]  /*1a40*/  SHF.R.U32.HI R16, RZ, 0x7, R16 ;  /* 0x00000007ff107819 */ /* 0x002fe40000011610 */
[----:B------:R-:W0:Y:S03]  /*1a50*/  SYNCS.PHASECHK.TRANS64.TRYWAIT P0, [R5+URZ+0x32400], R2 ;  /* 0x03240002050075a7 */ /* 0x000e26000800017f */
[----:B------:R-:W-:Y:S01]  /*1a60*/  VIADD R178, R16, 0x8 ;  /* 0x0000000810b27836 */ /* 0x000fe20000000000 */
[----:B0-----:R-:W-:Y:S06]  /*1a70*/  @!P0 BRA `(.L_x_4361) ;  /* 0x0000010c00f88947 */ /* 0x001fec0003800000 */
.L_x_4518:
[----:B------:R-:W-:Y:S05]  /*1a80*/  WARPSYNC.ALL ;  /* 0x0000000000007948 */ /* 0x000fea0003800000 */
[----:B------:R-:W-:Y:S01]  /*1a90*/  R2UR UR4, R229 ;  /* 0x00000000e50472ca */ /* 0x000fe200000e0000 */
[----:B------:R1:W-:-:S12]  /*1aa0*/  BAR.SYNC.DEFER_BLOCKING R178, 0x100 ;  /* 0x000400b20000751d */ /* 0x0003d80000010000 */
[----:B------:R-:W-:-:S05]  /*1ab0*/  IMAD.U32 R0, RZ, RZ, UR4 ;  /* 0x00000004ff007e24 */ /* 0x000fca000f8e00ff */
[----:B------:R-:W-:-:S13]  /*1ac0*/  ISETP.NE.AND P0, PT, R0, 0x3, PT ;  /* 0x000000030000780c */ /* 0x000fda0003f05270 */
[----:B-1----:R-:W-:Y:S05]  /*1ad0*/  @!P0 BRA `(.L_x_4362) ;  /* 0x0000000000048947 */ /* 0x002fea0003800000 */
[----:B------:R-:W-:Y:S01]  /*1ae0*/  BPT.TRAP 0x1 ;  /* 0x000000040000795c */ /* 0x000fe20000300000 */
.L_x_4362:
[----:B------:R-:W-:Y:S02]  /*1af0*/  IMAD.U32 R3, RZ, RZ, UR37 ;  /* 0x00000025ff037e24 */ /* 0x000fe4000f8e00ff */
[----:B------:R-:W-:-:S03]  /*1b00*/  IMAD.U32 R0, RZ, RZ, UR36 ;  /* 0x00000024ff007e24 */ /* 0x000fc6000f8e00ff */
[----:B------:R-:W-:Y:S01]  /*1b10*/  SHF.L.U32 R3, R3, 0x1f, RZ ;  /* 0x0000001f03037819 */ /* 0x000fe200000006ff */
[----:B------:R-:W-:-:S04]  /*1b20*/  IMAD R0, R0, 0x8, R5 ;  /* 0x0000000800007824 */ /* 0x000fc800078e0205 */
[----:B------:R1:W2:Y:S01]  /*1b30*/  SYNCS.PHASECHK.TRANS64.TRYWAIT P1, [R0+URZ+0x32430], R3 ;  /* 0x03243003000075a7 */ /* 0x0002a2000802017f */
[----:B------:R-:W-:Y:S05]  /*1b40*/  @!P0 BRA `(.L_x_4363) ;  /* 0x0000000000048947 */ /* 0x000fea0003800000 */
[----:B------:R-:W-:Y:S01]  /*1b50*/  BPT.TRAP 0x1 ;  /* 0x000000040000795c */ /* 0x000fe20000300000 */
.L_x_4363:
[----:B--2---:R-:W-:Y:S05]  /*1b60*/  @P1 BRA `(.L_x_4364) ;  /* 0x0000000000081947 */ /* 0x004fea0003800000 */
[----:B------:R-:W2:Y:S02]  /*1b70*/  SYNCS.PHASECHK.TRANS64.TRYWAIT P1, [R0+URZ+0x32430], R3 ;  /* 0x03243003000075a7 */ /* 0x000ea4000802017f */
[----:B--2---:R-:W-:Y:S05]  /*1b80*/  @!P1 BRA `(.L_x_4365) ;  /* 0x0000010c00c89947 */ /* 0x004fea0003800000 */
.L_x_4364:
[----:B------:R-:W-:Y:S01]  /*1b90*/  R2UR UR4, R5 ;  /* 0x00000000050472ca */ /* 0x000fe200000e0000 */
[----:B------:R-:W-:Y:S01]  /*1ba0*/  WARPGROUP.ARRIVE ;  /* 0x00000000000079c5 */ /* 0x000fe20000000000 */
[----:B------:R-:W-:Y:S01]  /*1bb0*/  UMOV UR8, UR39 ;  /* 0x0000002700087c82 */ /* 0x000fe20008000000 */
[----:B------:R-:W-:Y:S01]  /*1bc0*/  UMOV UR9, 0x40000040 ;  /* 0x4000004000097882 */ /* 0x000fe20000000000 */
[----:B------:R-:W-:Y:S01]  /*1bd0*/  UMOV UR11, 0x40000040 ;  /* 0x40000040000b7882 */ /* 0x000fe20000000000 */
[----:B------:R-:W-:-:S08]  /*1be0*/  UIADD3 UR5, UR39, 0x2, URZ ;  /* 0x0000000227057890 */ /* 0x000fd0000fffe03f */
[----:B------:R-:W-:-:S04]  /*1bf0*/  UIADD3 UR4, UR4, 0x1c400, URZ ;  /* 0x0001c40004047890 */ /* 0x000fc8000fffe03f */
[----:B------:R-:W-:-:S04]  /*1c00*/  USHF.R.U32.HI UR4, URZ, 0x4, UR4 ;  /* 0x000000043f047899 */ /* 0x000fc80008011604 */
[----:B------:R-:W-:-:S04]  /*1c10*/  ULOP3.LUT UR4, UR4, 0x3fff, URZ, 0xc0, !UPT ;  /* 0x00003fff04047892 */ /* 0x000fc8000f8ec03f */
[----:B------:R-:W-:-:S04]  /*1c20*/  ULOP3.LUT UR60, UR4, 0x10000, URZ, 0xfc, !UPT ;  /* 0x00010000043c7892 */ /* 0x000fc8000f8efc3f */
[----:B------:R-:W-:-:S04]  /*1c30*/  UIMAD UR4, UR36, 0x300, UR60 ;  /* 0x00000300240478a4 */ /* 0x000fc8000f8e023c */
[----:B------:R-:W-:-:S03]  /*1c40*/  UIADD3 UR6, UR4, 0x2, URZ ;  /* 0x0000000204067890 */ /* 0x000fc6000fffe03f */
[----:B------:R-:W-:Y:S02]  /*1c50*/  UMOV UR10, UR4 ;  /* 0x00000004000a7c82 */ /* 0x000fe40008000000 */
        /* <DEDUP_REMOVED lines=35> */
.L_x_4519:
[----:B------:R-:W-:Y:S05]  /*1e90*/  @!P0 BRA `(.L_x_4367) ;  /* 0x0000000000048947 */ /* 0x000fea0003800000 */
[----:B------:R-:W-:Y:S01]  /*1ea0*/  BPT.TRAP 0x1 ;  /* 0x000000040000795c */ /* 0x000fe20000300000 */
.L_x_4367:
[----:B------:R4:W0:Y:S01]  /*1eb0*/  SYNCS.PHASECHK.TRANS64.TRYWAIT P1, [R0+URZ+0x32450], R3 ;  /* 0x03245003000075a7 */ /* 0x000822000802017f */
[----:B------:R-:W-:Y:S05]  /*1ec0*/  @!P0 BRA `(.L_x_4368) ;  /* 0x0000000000048947 */ /* 0x000fea0003800000 */
[----:B------:R-:W-:Y:S01]  /*1ed0*/  BPT.TRAP 0x1 ;  /* 0x000000040000795c */ /* 0x000fe20000300000 */
.L_x_4368:
[----:B0-----:R-:W-:Y:S05]  /*1ee0*/  @P1 BRA `(.L_x_4369) ;  /* 0x0000000000081947 */ /* 0x001fea0003800000 */
[----:B------:R-:W0:Y:S02]  /*1ef0*/  SYNCS.PHASECHK.TRANS64.TRYWAIT P1, [R0+URZ+0x32450], R3 ;  /* 0x03245003000075a7 */ /* 0x000e24000802017f */
[----:B0-----:R-:W-:Y:S05]  /*1f00*/  @!P1 BRA `(.L_x_4370) ;  /* 0x0000010c00109947 */ /* 0x001fea0003800000 */
.L_x_4369:
[----:B------:R-:W-:Y:S01]  /*1f10*/  R2UR UR4, R5 ;  /* 0x00000000050472ca */ /* 0x000fe200000e0000 */
[----:B------:R-:W-:Y:S01]  /*1f20*/  WARPGROUP.ARRIVE ;  /* 0x00000000000079c5 */ /* 0x000fe20000000000 */
[----:B------:R-:W-:Y:S01]  /*1f30*/  UMOV UR9, 0x40000040 ;  /* 0x4000004000097882 */ /* 0x000fe20000000000 */
[----:B------:R-:W-:Y:S01]  /*1f40*/  UMOV UR11, 0x40000040 ;  /* 0x40000040000b7882 */ /* 0x000fe20000000000 */
[----:B------:R-:W-:Y:S01]  /*1f50*/  UMOV UR13, 0x40000040 ;  /* 0x40000040000d7882 */ /* 0x000fe20000000000 */
[----:B------:R-:W-:Y:S01]  /*1f60*/  UMOV UR15, 0x40000040 ;  /* 0x40000040000f7882 */ /* 0x000fe20000000000 */
[----:B------:R-:W-:Y:S01]  /*1f70*/  IMAD.U32 R9, RZ, RZ, UR13 ;  /* 0x0000000dff097e24 */ /* 0x000fe2000f8e00ff */
[----:B------:R-:W-:Y:S01]  /*1f80*/  UMOV UR57, 0x40000040 ;  /* 0x4000004000397882 */ /* 0x000fe20000000000 */
[----:B------:R-:W-:Y:S01]  /*1f90*/  UMOV UR59, 0x40000040 ;  /* 0x40000040003b7882 */ /* 0x000fe20000000000 */
[----:B------:R-:W-:Y:S01]  /*1fa0*/  IMAD.U32 R11, RZ, RZ, UR9 ;  /* 0x00000009ff0b7e24 */ /* 0x000fe2000f8e00ff */
[----:B------:R-:W-:Y:S01]  /*1fb0*/  UMOV UR17, 0x40000040 ;  /* 0x4000004000117882 */ /* 0x000fe20000000000 */
[----:B------:R-:W-:Y:S01]  /*1fc0*/  UMOV UR19, 0x40000040 ;  /* 0x4000004000137882 */ /* 0x000fe20000000000 */
[----:B------:R-:W-:Y:S01]  /*1fd0*/  UMOV UR21, 0x40000040 ;  /* 0x4000004000157882 */ /* 0x000fe20000000000 */
[----:B------:R-:W-:Y:S01]  /*1fe0*/  UIADD3 UR4, UR4, 0x400, URZ ;  /* 0x0000040004047890 */ /* 0x000fe2000fffe03f */
[----:B------:R-:W0:Y:S01]  /*1ff0*/  LDC R12, c[0x0][0x448] ;  /* 0x00011200ff0c7b82 */ /* 0x000e220000000800 */
[----:B------:R-:W-:Y:S01]  /*2000*/  UMOV UR23, 0x40000040 ;  /* 0x4000004000177882 */ /* 0x000fe20000000000 */
[----:B------:R-:W-:Y:S01]  /*2010*/  UMOV UR25, 0x40000040 ;  /* 0x4000004000197882 */ /* 0x000fe20000000000 */
[----:B------:R-:W-:Y:S01]  /*2020*/  USHF.R.U32.HI UR4, URZ, 0x4, UR4 ;  /* 0x000000043f047899 */ /* 0x000fe20008011604 */
[----:B------:R-:W-:Y:S01]  /*2030*/  VIADD R13, R201, UR38 ;  /* 0x00000026c90d7c36 */ /* 0x000fe20008000000 */
[----:B------:R-:W-:Y:S01]  /*2040*/  UMOV UR27, 0x40000040 ;  /* 0x40000040001b7882 */ /* 0x000fe20000000000 */
[----:B------:R-:W-:Y:S01]  /*2050*/  UMOV UR29, 0x40000040 ;  /* 0x40000040001d7882 */ /* 0x000fe20000000000 */
[----:B------:R-:W-:Y:S01]  /*2060*/  ULOP3.LUT UR7, UR4, 0x3fff, URZ, 0xc0, !UPT ;  /* 0x00003fff04077892 */ /* 0x000fe2000f8ec03f */
[----:B------:R-:W5:Y:S01]  /*2070*/  S2R R78, SR_TID.X ;  /* 0x00000000004e7919 */ /* 0x000f620000002100 */
[----:B------:R-:W-:-:S02]  /*2080*/  ULOP3.LUT UR4, UR40, 0x10000, URZ, 0xfc, !UPT ;  /* 0x0001000028047892 */ /* 0x000fc4000f8efc3f */
[----:B------:R-:W-:Y:S02]  /*2090*/  ULOP3.LUT UR39, UR7, 0x10000, URZ, 0xfc, !UPT ;  /* 0x0001000007277892 */ /* 0x000fe4000f8efc3f */
[----:B------:R-:W-:Y:S02]  /*20a0*/  UIADD3 UR6, UR4, 0x2, URZ ;  /* 0x0000000204067890 */ /* 0x000fe4000fffe03f */
[----:B------:R-:W-:Y:S01]  /*20b0*/  UIMAD UR5, UR36, 0xc00, UR39 ;  /* 0x00000c00240578a4 */ /* 0x000fe2000f8e0227 */
[----:B------:R-:W-:Y:S01]  /*20c0*/  UMOV UR8, UR4 ;  /* 0x0000000400087c82 */ /* 0x000fe20008000000 */
[----:B------:R-:W-:Y:S01]  /*20d0*/  UIADD3 UR56, UR4, 0x400, URZ ;  /* 0x0000040004387890 */ /* 0x000fe2000fffe03f */
[----:B------:R-:W-:Y:S02]  /*20e0*/  IMAD.U32 R10, RZ, RZ, UR8 ;  /* 0x00000008ff0a7e24 */ /* 0x000fe4000f8e00ff */
[----:B------:R-:W-:Y:S01]  /*20f0*/  UMOV UR12, UR6 ;  /* 0x00000006000c7c82 */ /* 0x000fe20008000000 */
[----:B------:R-:W-:Y:S01]  /*2100*/  UIADD3 UR6, UR4, 0x4, URZ ;  /* 0x0000000404067890 */ /* 0x000fe2000fffe03f */
[----:B------:R-:W-:Y:S01]  /*2110*/  IMAD.U32 R8, RZ, RZ, UR12 ;  /* 0x0000000cff087e24 */ /* 0x000fe2000f8e00ff */
[----:B------:R-:W-:Y:S01]  /*2120*/  UMOV UR10, UR5 ;  /* 0x00000005000a7c82 */ /* 0x000fe20008000000 */
[----:B------:R-:W-:Y:S01]  /*2130*/  UIADD3 UR58, UR5, 0x300, URZ ;  /* 0x00000300053a7890 */ /* 0x000fe2000fffe03f */
[----:B------:R-:W-:Y:S01]  /*2140*/  HGMMA.64x96x16.F32.BF16 R24, gdesc[UR8], R24, gsb0 ;  /* 0x01600000081879f0 */ /* 0x000fe20008001818 */
[----:B------:R-:W-:Y:S01]  /*2150*/  UIADD3 UR8, UR5, 0x2, URZ ;  /* 0x0000000205087890 */ /* 0x000fe2000fffe03f */
[----:B0-----:R-:W-:Y:S01]  /*2160*/  ISETP.NE.AND P1, PT, R12, 0x1, PT ;  /* 0x000000010c00780c */ /* 0x001fe20003f25270 */
[----:B------:R-:W-:Y:S01]  /*2170*/  UIADD3 UR10, UR5, 0x302, URZ ;  /* 0x00000302050a7890 */ /* 0x000fe2000fffe03f */
[----:B------:R-:W0:Y:S01]  /*2180*/  LDC R12, c[0x0][0x2f0] ;  /* 0x0000bc00ff0c7b82 */ /* 0x000e220000000800 */
[----:B------:R-:W-:Y:S01]  /*2190*/  UMOV UR9, 0x40000040 ;  /* 0x4000004000097882 */ /* 0x000fe20000000000 */
[----:B------:R-:W-:Y:S01]  /*21a0*/  UMOV UR11, 0x40000040 ;  /* 0x40000040000b7882 */ /* 0x000fe20000000000 */
[----:B------:R-:W-:Y:S01]  /*21b0*/  UIADD3 UR16, UR4, 0x406, URZ ;  /* 0x0000040604107890 */ /* 0x000fe2000fffe03f */
[----:B------:R-:W-:Y:S01]  /*21c0*/  UMOV UR14, UR8 ;  /* 0x00000008000e7c82 */ /* 0x000fe20008000000 */
[----:B------:R-:W-:-:S02]  /*21d0*/  UIADD3 UR8, UR5, 0x4, URZ ;  /* 0x0000000405087890 */ /* 0x000fc4000fffe03f */
[----:B------:R-:W-:Y:S02]  /*21e0*/  UIADD3 UR18, UR5, 0x306, URZ ;  /* 0x0000030605127890 */ /* 0x000fe4000fffe03f */
[----:B------:R-:W-:Y:S02]  /*21f0*/  UIADD3 UR20, UR4, 0x800, URZ ;  /* 0x0000080004147890 */ /* 0x000fe4000fffe03f */
[----:B------:R-:W1:Y:S01]  /*2200*/  @P1 LDC R20, c[0x0][0x44c] ;  /* 0x00011300ff141b82 */ /* 0x000e620000000800 */
[----:B------:R-:W-:Y:S02]  /*2210*/  UIADD3 UR22, UR5, 0x600, URZ ;  /* 0x0000060005167890 */ /* 0x000fe4000fffe03f */
[----:B------:R-:W-:Y:S02]  /*2220*/  UIADD3 UR24, UR4, 0x802, URZ ;  /* 0x0000080204187890 */ /* 0x000fe4000fffe03f */
[----:B------:R-:W-:Y:S02]  /*2230*/  UIADD3 UR26, UR5, 0x602, URZ ;  /* 0x00000602051a7890 */ /* 0x000fe4000fffe03f */
[----:B------:R-:W-:-:S02]  /*2240*/  UIADD3 UR28, UR4, 0x804, URZ ;  /* 0x00000804041c7890 */ /* 0x000fc4000fffe03f */
[----:B------:R-:W-:Y:S01]  /*2250*/  UIADD3 UR30, UR5, 0x604, URZ ;  /* 0x00000604051e7890 */ /* 0x000fe2000fffe03f */
        /* <DEDUP_REMOVED lines=9> */
[----:B------:R-:W-:Y:S01]  /*22f0*/  UIADD3 UR44, UR4, 0xc02, URZ ;  /* 0x00000c02042c7890 */ /* 0x000fe2000fffe03f */
[----:B-1----:R-:W-:Y:S01]  /*2300*/  @P1 IMAD.HI.U32 R21, R13, R20, RZ ;  /* 0x000000140d151227 */ /* 0x002fe200078e00ff */
[----:B------:R-:W-:Y:S01]  /*2310*/  UIADD3 UR46, UR5, 0x902, URZ ;  /* 0x00000902052e7890 */ /* 0x000fe2000fffe03f */
[----:B------:R-:W-:Y:S01]  /*2320*/  UMOV UR45, 0x40000040 ;  /* 0x40000040002d7882 */ /* 0x000fe20000000000 */
[----:B------:R-:W-:Y:S01]  /*2330*/  UMOV UR47, 0x40000040 ;  /* 0x40000040002f7882 */ /* 0x000fe20000000000 */
[----:B------:R-:W-:Y:S01]  /*2340*/  UIADD3 UR48, UR4, 0xc04, URZ ;  /* 0x00000c0404307890 */ /* 0x000fe2000fffe03f */
[----:B------:R-:W-:Y:S01]  /*2350*/  IMAD.MOV.U32 R20, RZ, RZ, R13 ;  /* 0x000000ffff147224 */ /* 0x000fe200078e000d */
[----:B------:R-:W-:Y:S01]  /*2360*/  UIADD3 UR50, UR5, 0x904, URZ ;  /* 0x0000090405327890 */ /* 0x000fe2000fffe03f */
[----:B------:R-:W1:Y:S01]  /*2370*/  LDC R13, c[0x0][0x288] ;  /* 0x0000a200ff0d7b82 */ /* 0x000e620000000800 */
[----:B------:R-:W-:Y:S01]  /*2380*/  UMOV UR49, 0x40000040 ;  /* 0x4000004000317882 */ /* 0x000fe20000000000 */
[----:B------:R-:W-:Y:S01]  /*2390*/  UMOV UR51, 0x40000040 ;  /* 0x4000004000337882 */ /* 0x000fe20000000000 */
[----:B------:R-:W-:Y:S01]  /*23a0*/  UMOV UR53, 0x40000040 ;  /* 0x4000004000357882 */ /* 0x000fe20000000000 */
[----:B------:R-:W-:Y:S01]  /*23b0*/  UMOV UR55, 0x40000040 ;  /* 0x4000004000377882 */ /* 0x000fe20000000000 */
[----:B------:R-:W-:Y:S01]  /*23c0*/  ULOP3.LUT UR7, UR7, 0x3000000, URZ, 0xfc, !UPT ;  /* 0x0300000007077892 */ /* 0x000fe2000f8efc3f */
[----:B--2-4-:R-:W-:Y:S01]  /*23d0*/  IMAD.U32 R3, RZ, RZ, UR53 ;  /* 0x00000035ff037e24 */ /* 0x014fe2000f8e00ff */
        /* <DEDUP_REMOVED lines=20> */
[----:B------:R-:W-:Y:S01]  /*2520*/  ULDC UR6, c[0x0][0xa80] ;  /* 0x0002a00000067ab9 */ /* 0x000fe20000000800 */
[----:B---3--:R-:W-:Y:S01]  /*2530*/  IMAD.U32 R5, RZ, RZ, UR13 ;  /* 0x0000000dff057e24 */ /* 0x008fe2000f8e00ff */
        /* <DEDUP_REMOVED lines=12> */
[----:B------:R-:W-:Y:S01]  /*2600*/  IMAD.U32 R2, RZ, RZ, UR52 ;  /* 0x00000034ff027e24 */ /* 0x000fe2000f8e00ff */
[----:B------:R-:W-:Y:S02]  /*2610*/  WARPGROUP.DEPBAR.LE gsb0, 0x0 ;  /* 0x00008000000079c5 */ /* 0x000fe40000010000 */
[----:B------:R-:W-:-:S06]  /*2620*/  WARPGROUP.ARRIVE ;  /* 0x00000000000079c5 */ /* 0x000fcc0000000000 */
[----:B------:R-:W-:Y:S03]  /*2630*/  HGMMA.64x96x16.F32.BF16 R24, gdesc[UR56], R24, gsb0 ;  /* 0x01600000381879f0 */ /* 0x000fe60008001818 */
        /* <DEDUP_REMOVED lines=39> */
[----:B------:R2:W3:Y:S01]  /*28b0*/  MUFU.TANH R72, R24 ;  /* 0x0000001800487308 */ /* 0x0004e20000002400 */
[----:B------:R-:W-:Y:S01]  /*28c0*/  FMUL.FTZ R28, R28, UR4 ;  /* 0x000000041c1c7c20 */ /* 0x000fe20008410000 */
[----:B------:R-:W-:Y:S01]  /*28d0*/  FMUL.FTZ R36, R36, UR4 ;  /* 0x0000000424247c20 */ /* 0x000fe20008410000 */
[----:B------:R-:W-:Y:S01]  /*28e0*/  FMUL.FTZ R41, R41, UR4 ;  /* 0x0000000429297c20 */ /* 0x000fe20008410000 */
[----:B------:R-:W-:Y:S01]  /*28f0*/  FMUL.FTZ R44, R44, UR4 ;  /* 0x000000042c2c7c20 */ /* 0x000fe20008410000 */
[----:B------:R-:W-:Y:S01]  /*2900*/  FMUL.FTZ R37, R37, UR4 ;  /* 0x0000000425257c20 */ /* 0x000fe20008410000 */
[----:B------:R-:W-:Y:S01]  /*2910*/  FMUL.FTZ R29, R29, UR4 ;  /* 0x000000041d1d7c20 */ /* 0x000fe20008410000 */
[----:B------:R-:W-:Y:S01]  /*2920*/  FMUL.FTZ R45, R45, UR4 ;  /* 0x000000042d2d7c20 */ /* 0x000fe20008410000 */
[----:B------:R4:W-:Y:S01]  /*2930*/  MUFU.TANH R73, R25 ;  /* 0x0000001900497308 */ /* 0x0009e20000002400 */
[----:B--2---:R-:W2:Y:S01]  /*2940*/  @P1 LDC R24, c[0x0][0x450] ;  /* 0x00011400ff181b82 */ /* 0x004ea20000000800 */
[----:B------:R-:W-:Y:S01]  /*2950*/  FMUL.FTZ R52, R52, UR4 ;  /* 0x0000000434347c20 */ /* 0x000fe20008410000 */
[----:B------:R-:W-:Y:S01]  /*2960*/  FMUL.FTZ R53, R53, UR4 ;  /* 0x0000000435357c20 */ /* 0x000fe20008410000 */
[----:B------:R-:W-:Y:S01]  /*2970*/  FMUL.FTZ R40, R40, UR4 ;  /* 0x0000000428287c20 */ /* 0x000fe20008410000 */
[----:B------:R-:W-:Y:S01]  /*2980*/  FMUL.FTZ R48, R48, UR4 ;  /* 0x0000000430307c20 */ /* 0x000fe20008410000 */
[----:B------:R-:W-:Y:S01]  /*2990*/  FMUL.FTZ R56, R56, UR4 ;  /* 0x0000000438387c20 */ /* 0x000fe20008410000 */
[----:B------:R-:W-:Y:S01]  /*29a0*/  FMUL.FTZ R61, R61, UR4 ;  /* 0x000000043d3d7c20 */ /* 0x000fe20008410000 */
[----:B------:R-:W5:Y:S01]  /*29b0*/  MUFU.TANH R32, R32 ;  /* 0x0000002000207308 */ /* 0x000f620000002400 */
        /* <DEDUP_REMOVED lines=16> */
[----:B--2---:R-:W-:Y:S01]  /*2ac0*/  @P1 SHF.R.U32.HI R20, RZ, R24, R21 ;  /* 0x00000018ff141219 */ /* 0x004fe20000011615 */
[----:B------:R-:W-:-:S02]  /*2ad0*/  IMAD.MOV.U32 R21, RZ, RZ, -0x60 ;  /* 0xffffffa0ff157424 */ /* 0x000fc400078e00ff */
[----:B------:R-:W-:Y:S01]  /*2ae0*/  FMUL.FTZ R42, R42, UR4 ;  /* 0x000000042a2a7c20 */ /* 0x000fe20008410000 */
[----:B------:R-:W-:Y:S01]  /*2af0*/  FMUL.FTZ R43, R43, UR4 ;  /* 0x000000042b2b7c20 */ /* 0x000fe20008410000 */
[----:B------:R-:W-:Y:S01]  /*2b00*/  FMUL.FTZ R46, R46, UR4 ;  /* 0x000000042e2e7c20 */ /* 0x000fe20008410000 */
[----:B----4-:R-:W2:Y:S01]  /*2b10*/  SHFL.IDX PT, R25, R20, RZ, 0x1c1f ;  /* 0x001c1fff14197589 */ /* 0x010ea200000e0000 */
[----:B------:R-:W-:Y:S01]  /*2b20*/  IMAD R21, R156, R21, 0x60 ;  /* 0x000000609c157424 */ /* 0x000fe200078e0215 */
[----:B------:R-:W-:Y:S01]  /*2b30*/  MUFU.TANH R36, R36 ;  /* 0x0000002400247308 */ /* 0x000fe20000002400 */
[----:B------:R-:W-:Y:S01]  /*2b40*/  FMUL.FTZ R47, R47, UR4 ;  /* 0x000000042f2f7c20 */ /* 0x000fe20008410000 */
[----:B------:R-:W4:Y:S01]  /*2b50*/  SHFL.IDX PT, R20, R20, 0x1, 0x1c1f ;  /* 0x003c1f0014147f89 */ /* 0x000f2200000e0000 */
[----:B0-----:R-:W-:Y:S02]  /*2b60*/  IMAD R21, R12, UR61, R21 ;  /* 0x0000003d0c157c24 */ /* 0x001fe4000f8e0215 */
[----:B------:R-:W-:Y:S01]  /*2b70*/  FMUL.FTZ R50, R50, UR4 ;  /* 0x0000000432327c20 */ /* 0x000fe20008410000 */
[----:B------:R-:W-:Y:S01]  /*2b80*/  FMUL.FTZ R51, R51, UR4 ;  /* 0x0000000433337c20 */ /* 0x000fe20008410000 */
[----:B------:R-:W-:Y:S01]  /*2b90*/  FMUL.FTZ R54, R54, UR4 ;  /* 0x0000000436367c20 */ /* 0x000fe20008410000 */
[----:B------:R-:W-:Y:S01]  /*2ba0*/  IMAD R24, R202, -0x2, R21 ;  /* 0xfffffffeca187824 */ /* 0x000fe200078e0215 */
[----:B------:R-:W0:Y:S01]  /*2bb0*/  MUFU.TANH R41, R41 ;  /* 0x0000002900297308 */ /* 0x000e220000002400 */
[----:B------:R-:W-:Y:S01]  /*2bc0*/  FMUL.FTZ R55, R55, UR4 ;  /* 0x0000000437377c20 */ /* 0x000fe20008410000 */
[----:B------:R-:W-:Y:S01]  /*2bd0*/  FMUL.FTZ R58, R58, UR4 ;  /* 0x000000043a3a7c20 */ /* 0x000fe20008410000 */
[----:B------:R-:W-:Y:S01]  /*2be0*/  FMUL.FTZ R59, R59, UR4 ;  /* 0x000000043b3b7c20 */ /* 0x000fe20008410000 */
[--C-:B-1----:R-:W-:Y:S01]  /*2bf0*/  IADD3 R21, R24, 0x1, -R13.reuse ;  /* 0x0000000118157810 */ /* 0x102fe20007ffe80d */
        /* <DEDUP_REMOVED lines=8> */
[----:B------:R-:W-:Y:S01]  /*2c80*/  UIMAD UR4, UR36, 0xc00, UR7 ;  /* 0x00000c00240478a4 */ /* 0x000fe2000f8e0207 */
[----:B--2---:R-:W-:Y:S01]  /*2c90*/  VIADDMNMX R25, R25, R21, R24, PT ;  /* 0x0000001519197246 */ /* 0x004fe20003800118 */
[----:B------:R-:W-:Y:S01]  /*2ca0*/  IMAD R13, R12, UR61, -R13 ;  /* 0x0000003d0c0d7c24 */ /* 0x000fe2000f8e0a0d */
[----:B------:R2:W-:Y:S02]  /*2cb0*/  MUFU.TANH R76, R29 ;  /* 0x0000001d004c7308 */ /* 0x0005e40000002400 */
[----:B------:R-:W-:-:S02]  /*2cc0*/  ISETP.GT.AND P6, PT, R25, RZ, PT ;  /* 0x000000ff1900720c */ /* 0x000fc40003fc4270 */
[----:B----4-:R-:W-:Y:S01]  /*2cd0*/  VIADDMNMX R20, R20, R21, R24, PT ;  /* 0x0000001514147246 */ /* 0x010fe20003800118 */
[----:B------:R-:W-:Y:S01]  /*2ce0*/  UMOV UR10, UR4 ;  /* 0x00000004000a7c82 */ /* 0x000fe20008000000 */
[C---:B------:R-:W-:Y:S02]  /*2cf0*/  ISETP.GT.AND P5, PT, R25.reuse, 0x1, PT ;  /* 0x000000011900780c */ /* 0x040fe40003fa4270 */
[----:B------:R-:W4:Y:S01]  /*2d00*/  MUFU.TANH R37, R37 ;  /* 0x0000002500257308 */ /* 0x000f220000002400 */
[----:B---3--:R-:W-:Y:S02]  /*2d10*/  FSEL R21, R72, -INF , P6 ;  /* 0xff80000048157808 */ /* 0x008fe40003000000 */
[C---:B------:R-:W-:Y:S02]  /*2d20*/  ISETP.GT.AND P3, PT, R25.reuse, 0x10, PT ;  /* 0x000000101900780c */ /* 0x040fe40003f64270 */
[C---:B------:R-:W-:Y:S02]  /*2d30*/  ISETP.GT.AND P6, PT, R25.reuse, 0x11, PT ;  /* 0x000000111900780c */ /* 0x040fe40003fc4270 */
[----:B------:R-:W-:Y:S01]  /*2d40*/  ISETP.GT.AND P2, PT, R25, 0x8, PT ;  /* 0x000000081900780c */ /* 0x000fe20003f44270 */
[----:B------:R-:W-:Y:S01]  /*2d50*/  MUFU.TANH R45, R45 ;  /* 0x0000002d002d7308 */ /* 0x000fe20000002400 */
[----:B-----5:R-:W-:-:S02]  /*2d60*/  FSEL R183, R32, -INF , P3 ;  /* 0xff80000020b77808 */ /* 0x020fc40001800000 */
[----:B------:R-:W-:Y:S02]  /*2d70*/  FSEL R177, R33, -INF , P6 ;  /* 0xff80000021b17808 */ /* 0x000fe40003000000 */
[C---:B------:R-:W-:Y:S02]  /*2d80*/  ISETP.GT.AND P3, PT, R25.reuse, 0x21, PT ;  /* 0x000000211900780c */ /* 0x040fe40003f64270 */
[C---:B------:R-:W-:Y:S01]  /*2d90*/  ISETP.GT.AND P6, PT, R25.reuse, 0x28, PT ;  /* 0x000000281900780c */ /* 0x040fe20003fc4270 */
[----:B------:R-:W3:Y:S01]  /*2da0*/  MUFU.TANH R52, R52 ;  /* 0x0000003400347308 */ /* 0x000ee20000002400 */
[C---:B------:R-:W-:Y:S02]  /*2db0*/  ISETP.GT.AND P4, PT, R25.reuse, 0x9, PT ;  /* 0x000000091900780c */ /* 0x040fe40003f84270 */
[----:B--2---:R-:W-:Y:S02]  /*2dc0*/  FSEL R29, R28, -INF , P2 ;  /* 0xff8000001c1d7808 */ /* 0x004fe40001000000 */
[----:B------:R-:W-:-:S02]  /*2dd0*/  ISETP.GT.AND P2, PT, R25, 0x19, PT ;  /* 0x000000191900780c */ /* 0x000fc40003f44270 */
[----:B0-----:R-:W-:Y:S01]  /*2de0*/  FSEL R189, R41, -INF , P3 ;  /* 0xff80000029bd7808 */ /* 0x001fe20001800000 */
[----:B------:R-:W0:Y:S01]  /*2df0*/  MUFU.TANH R53, R53 ;  /* 0x0000003500357308 */ /* 0x000e220000002400 */
[----:B-1----:R-:W-:Y:S02]  /*2e00*/  FSEL R187, R44, -INF , P6 ;  /* 0xff8000002cbb7808 */ /* 0x002fe40003000000 */
[C---:B------:R-:W-:Y:S02]  /*2e10*/  ISETP.GT.AND P3, PT, R25.reuse, 0x38, PT ;  /* 0x000000381900780c */ /* 0x040fe40003f64270 */
[----:B------:R-:W-:Y:S02]  /*2e20*/  ISETP.GT.AND P6, PT, R25, 0x39, PT ;  /* 0x000000391900780c */ /* 0x000fe40003fc4270 */
[----:B----4-:R-:W-:Y:S01]  /*2e30*/  FSEL R179, R37, -INF , P2 ;  /* 0xff80000025b37808 */ /* 0x010fe20001000000 */
[----:B------:R-:W-:Y:S01]  /*2e40*/  MUFU.TANH R40, R40 ;  /* 0x0000002800287308 */ /* 0x000fe20000002400 */
[----:B------:R-:W-:-:S02]  /*2e50*/  ISETP.GT.AND P2, PT, R25, 0x30, PT ;  /* 0x000000301900780c */ /* 0x000fc40003f44270 */
[----:B---3--:R-:W-:Y:S02]  /*2e60*/  FSEL R214, R52, -INF , P3 ;  /* 0xff80000034d67808 */ /* 0x008fe40001800000 */
[----:B------:R-:W-:-:S03]  /*2e70*/  ISETP.GT.AND P3, PT, R25, 0x49, PT ;  /* 0x000000491900780c */ /* 0x000fc60003f64270 */
[----:B------:R-:W1:Y:S01]  /*2e80*/  MUFU.TANH R48, R48 ;  /* 0x0000003000307308 */ /* 0x000e620000002400 */
[----:B0-----:R-:W-:Y:S02]  /*2e90*/  FSEL R215, R53, -INF , P6 ;  /* 0xff80000035d77808 */ /* 0x001fe40003000000 */
[----:B------:R-:W-:-:S05]  /*2ea0*/  ISETP.GT.AND P6, PT, R25, 0x50, PT ;  /* 0x000000501900780c */ /* 0x000fca0003fc4270 */
[----:B------:R-:W-:Y:S08]  /*2eb0*/  MUFU.TANH R56, R56 ;  /* 0x0000003800387308 */ /* 0x000ff00000002400 */
[----:B------:R0:W-:Y:S01]  /*2ec0*/  MUFU.TANH R75, R27 ;  /* 0x0000001b004b7308 */ /* 0x0001e20000002400 */
[----:B-1----:R-:W-:Y:S02]  /*2ed0*/  FSEL R212, R48, -INF , P2 ;  /* 0xff80000030d47808 */ /* 0x002fe40001000000 */
[----:B------:R-:W-:-:S05]  /*2ee0*/  ISETP.GT.AND P2, PT, R25, 0x41, PT ;  /* 0x000000411900780c */ /* 0x000fca0003f44270 */
[----:B------:R-:W1:Y:S01]  /*2ef0*/  MUFU.TANH R61, R61 ;  /* 0x0000003d003d7308 */ /* 0x000e620000002400 */
[----:B0-----:R-:W-:Y:S02]  /*2f00*/  FSEL R27, R73, -INF , P5 ;  /* 0xff800000491b7808 */ /* 0x001fe40002800000 */
[----:B------:R-:W-:-:S04]  /*2f10*/  ISETP.GT.AND P5, PT, R25, 0x18, PT ;  /* 0x000000181900780c */ /* 0x000fc80003fa4270 */
[----:B------:R-:W-:Y:S01]  /*2f20*/  FSEL R181, R36, -INF , P5 ;  /* 0xff80000024b57808 */ /* 0x000fe20002800000 */
[----:B------:R-:W0:Y:S01]  /*2f30*/  MUFU.TANH R64, R64 ;  /* 0x0000004000407308 */ /* 0x000e220000002400 */
[----:B------:R-:W-:-:S04]  /*2f40*/  ISETP.GT.AND P5, PT, R25, 0x29, PT ;  /* 0x000000291900780c */ /* 0x000fc80003fa4270 */
[----:B------:R-:W-:Y:S02]  /*2f50*/  FSEL R185, R45, -INF , P5 ;  /* 0xff8000002db97808 */ /* 0x000fe40002800000 */
[----:B------:R-:W-:Y:S01]  /*2f60*/  ISETP.GT.AND P5, PT, R25, 0x40, PT ;  /* 0x000000401900780c */ /* 0x000fe20003fa4270 */
[----:B------:R-:W-:Y:S01]  /*2f70*/  MUFU.TANH R49, R49 ;  /* 0x0000003100317308 */ /* 0x000fe20000002400 */
[----:B-1----:R-:W-:Y:S02]  /*2f80*/  FSEL R195, R61, -INF , P3 ;  /* 0xff8000003dc37808 */ /* 0x002fe40001800000 */
[----:B------:R-:W-:Y:S02]  /*2f90*/  FSEL R198, R56, -INF , P5 ;  /* 0xff80000038c67808 */ /* 0x000fe40002800000 */
[----:B------:R-:W-:Y:S02]  /*2fa0*/  ISETP.GT.AND P5, PT, R25, 0x51, PT ;  /* 0x000000511900780c */ /* 0x000fe40003fa4270 */
[----:B------:R-:W-:Y:S01]  /*2fb0*/  ISETP.GT.AND P3, PT, R20, RZ, PT ;  /* 0x000000ff1400720c */ /* 0x000fe20003f64270 */
[----:B------:R-:W1:Y:S01]  /*2fc0*/  MUFU.TANH R57, R57 ;  /* 0x0000003900397308 */ /* 0x000e620000002400 */
[----:B0-----:R-:W-:-:S02]  /*2fd0*/  FSEL R166, R64, -INF , P6 ;  /* 0xff80000040a67808 */ /* 0x001fc40003000000 */
[----:B------:R-:W-:-:S05]  /*2fe0*/  ISETP.GT.AND P6, PT, R20, 0x1, PT ;  /* 0x000000011400780c */ /* 0x000fca0003fc4270 */
[----:B------:R-:W0:Y:S08]  /*2ff0*/  MUFU.TANH R65, R65 ;  /* 0x0000004100417308 */ /* 0x000e300000002400 */
[----:B------:R2:W3:Y:S01]  /*3000*/  MUFU.TANH R74, R26 ;  /* 0x0000001a004a7308 */ /* 0x0004e20000002400 */
[----:B-1----:R-:W-:Y:S02]  /*3010*/  FSEL R190, R57, -INF , P2 ;  /* 0xff80000039be7808 */ /* 0x002fe40001000000 */
[----:B------:R-:W-:-:S05]  /*3020*/  ISETP.GT.AND P2, PT, R25, 0x58, PT ;  /* 0x000000581900780c */ /* 0x000fca0003f44270 */
[----:B------:R-:W-:Y:S01]  /*3030*/  MUFU.TANH R60, R60 ;  /* 0x0000003c003c7308 */ /* 0x000fe20000002400 */
[----:B--2---:R-:W-:Y:S02]  /*3040*/  FMNMX.FTZ R26, R21, R27, !PT ;  /* 0x0000001b151a7209 */ /* 0x004fe40007810000 */
[----:B0-----:R-:W-:Y:S02]  /*3050*/  FSEL R167, R65, -INF , P5 ;  /* 0xff80000041a77808 */ /* 0x001fe40002800000 */
[----:B------:R-:W-:Y:S02]  /*3060*/  FMNMX.FTZ R28, R29, R26, !PT ;  /* 0x0000001a1d1c7209 */ /* 0x000fe40007810000 */
[----:B------:R-:W-:Y:S01]  /*3070*/  ISETP.GT.AND P5, PT, R20, 0x8, PT ;  /* 0x000000081400780c */ /* 0x000fe20003fa4270 */
[----:B------:R0:W-:Y:S01]  /*3080*/  MUFU.TANH R77, R31 ;  /* 0x0000001f004d7308 */ /* 0x0001e20000002400 */
[----:B---3--:R-:W-:Y:S02]  /*3090*/  FSEL R24, R74, -INF , P3 ;  /* 0xff8000004a187808 */ /* 0x008fe40001800000 */
[----:B------:R-:W-:-:S02]  /*30a0*/  FSEL R26, R75, -INF , P6 ;  /* 0xff8000004b1a7808 */ /* 0x000fc40003000000 */
[C---:B------:R-:W-:Y:S02]  /*30b0*/  ISETP.GT.AND P3, PT, R20.reuse, 0x10, PT ;  /* 0x000000101400780c */ /* 0x040fe40003f64270 */
[----:B------:R-:W-:Y:S01]  /*30c0*/  ISETP.GT.AND P6, PT, R20, 0x11, PT ;  /* 0x000000111400780c */ /* 0x000fe20003fc4270 */
[----:B------:R-:W1:Y:S01]  /*30d0*/  MUFU.TANH R68, R68 ;  /* 0x0000004400447308 */ /* 0x000e620000002400 */
[----:B0-----:R-:W-:Y:S02]  /*30e0*/  FSEL R31, R76, -INF , P4 ;  /* 0xff8000004c1f7808 */ /* 0x001fe40002000000 */
[----:B------:R-:W-:Y:S02]  /*30f0*/  ISETP.GT.AND P4, PT, R25, 0x20, PT ;  /* 0x000000201900780c */ /* 0x000fe40003f84270 */
[----:B------:R-:W-:Y:S02]  /*3100*/  FMNMX.FTZ R32, R31, R28, !PT ;  /* 0x0000001c1f207209 */ /* 0x000fe40007810000 */
[----:B------:R-:W-:Y:S01]  /*3110*/  FSEL R199, R40, -INF , P4 ;  /* 0xff80000028c77808 */ /* 0x000fe20002000000 */
[----:B------:R-:W0:Y:S01]  /*3120*/  MUFU.TANH R30, R30 ;  /* 0x0000001e001e7308 */ /* 0x000e220000002400 */
[----:B------:R-:W-:-:S02]  /*3130*/  ISETP.GT.AND P4, PT, R25, 0x31, PT ;  /* 0x000000311900780c */ /* 0x000fc40003f84270 */
[----:B------:R-:W-:Y:S02]  /*3140*/  FMNMX.FTZ R32, R183, R32, !PT ;  /* 0x00000020b7207209 */ /* 0x000fe40007810000 */
[----:B------:R-:W-:Y:S02]  /*3150*/  FSEL R213, R49, -INF , P4 ;  /* 0xff80000031d57808 */ /* 0x000fe40002000000 */
[C---:B------:R-:W-:Y:S01]  /*3160*/  ISETP.GT.AND P4, PT, R25.reuse, 0x48, PT ;  /* 0x000000481900780c */ /* 0x040fe20003f84270 */
[----:B------:R-:W2:Y:S01]  /*3170*/  MUFU.TANH R34, R34 ;  /* 0x0000002200227308 */ /* 0x000ea20000002400 */
[----:B-1----:R-:W-:Y:S02]  /*3180*/  FSEL R168, R68, -INF , P2 ;  /* 0xff80000044a87808 */ /* 0x002fe40001000000 */
[----:B------:R-:W-:Y:S02]  /*3190*/  FSEL R193, R60, -INF , P4 ;  /* 0xff8000003cc17808 */ /* 0x000fe40002000000 */
[----:B------:R-:W-:-:S02]  /*31a0*/  ISETP.GT.AND P4, PT, R25, 0x59, PT ;  /* 0x000000591900780c */ /* 0x000fc40003f84270 */
[----:B------:R-:W-:Y:S01]  /*31b0*/  ISETP.GT.AND P2, PT, R20, 0x9, PT ;  /* 0x000000091400780c */ /* 0x000fe20003f44270 */
[----:B------:R-:W1:Y:S01]  /*31c0*/  MUFU.TANH R35, R35 ;  /* 0x0000002300237308 */ /* 0x000e620000002400 */
[----:B0-----:R-:W-:Y:S02]  /*31d0*/  FSEL R28, R30, -INF , P5 ;  /* 0xff8000001e1c7808 */ /* 0x001fe40002800000 */
[----:B------:R-:W-:Y:S02]  /*31e0*/  FMNMX.FTZ R32, R177, R32, !PT ;  /* 0x00000020b1207209 */ /* 0x000fe40007810000 */
[----:B------:R-:W-:Y:S02]  /*31f0*/  FMNMX.FTZ R25, R24, R26, !PT ;  /* 0x0000001a18197209 */ /* 0x000fe40007810000 */
[----:B------:R-:W-:Y:S01]  /*3200*/  FSEL R30, R77, -INF , P2 ;  /* 0xff8000004d1e7808 */ /* 0x000fe20001000000 */
[----:B------:R-:W0:Y:S01]  /*3210*/  MUFU.TANH R38, R38 ;  /* 0x0000002600267308 */ /* 0x000e220000002400 */
[----:B------:R-:W-:-:S02]  /*3220*/  FMNMX.FTZ R32, R181, R32, !PT ;  /* 0x00000020b5207209 */ /* 0x000fc40007810000 */
[----:B------:R-:W-:Y:S02]  /*3230*/  FMNMX.FTZ R25, R28, R25, !PT ;  /* 0x000000191c197209 */ /* 0x000fe40007810000 */
[----:B--2---:R-:W-:Y:S02]  /*3240*/  FSEL R180, R34, -INF , P3 ;  /* 0xff80000022b47808 */ /* 0x004fe40001800000 */
[----:B------:R-:W-:Y:S01]  /*3250*/  FMNMX.FTZ R32, R179, R32, !PT ;  /* 0x00000020b3207209 */ /* 0x000fe20007810000 */
[----:B------:R-:W2:Y:S01]  /*3260*/  MUFU.TANH R39, R39 ;  /* 0x0000002700277308 */ /* 0x000ea20000002400 */
[----:B------:R-:W-:Y:S02]  /*3270*/  FMNMX.FTZ R25, R30, R25, !PT ;  /* 0x000000191e197209 */ /* 0x000fe40007810000 */
[----:B------:R-:W-:Y:S02]  /*3280*/  ISETP.GT.AND P5, PT, R20, 0x18, PT ;  /* 0x000000181400780c */ /* 0x000fe40003fa4270 */
[----:B-1----:R-:W-:-:S02]  /*3290*/  FSEL R188, R35, -INF , P6 ;  /* 0xff80000023bc7808 */ /* 0x002fc40003000000 */
[----:B------:R-:W-:Y:S01]  /*32a0*/  FMNMX.FTZ R32, R199, R32, !PT ;  /* 0x00000020c7207209 */ /* 0x000fe20007810000 */
[----:B------:R-:W1:Y:S01]  /*32b0*/  MUFU.TANH R42, R42 ;  /* 0x0000002a002a7308 */ /* 0x000e620000002400 */
[----:B------:R-:W-:Y:S02]  /*32c0*/  FMNMX.FTZ R25, R180, R25, !PT ;  /* 0x00000019b4197209 */ /* 0x000fe40007810000 */
[----:B------:R-:W-:Y:S02]  /*32d0*/  ISETP.GT.AND P2, PT, R20, 0x19, PT ;  /* 0x000000191400780c */ /* 0x000fe40003f44270 */
[----:B0-----:R-:W-:Y:S02]  /*32e0*/  FSEL R182, R38, -INF , P5 ;  /* 0xff80000026b67808 */ /* 0x001fe40002800000 */
[----:B------:R-:W-:Y:S01]  /*32f0*/  FMNMX.FTZ R32, R189, R32, !PT ;  /* 0x00000020bd207209 */ /* 0x000fe20007810000 */
[----:B------:R-:W0:Y:S01]  /*3300*/  MUFU.TANH R43, R43 ;  /* 0x0000002b002b7308 */ /* 0x000e220000002400 */
[----:B------:R-:W-:-:S02]  /*3310*/  FMNMX.FTZ R25, R188, R25, !PT ;  /* 0x00000019bc197209 */ /* 0x000fc40007810000 */
[----:B------:R-:W-:Y:S02]  /*3320*/  ISETP.GT.AND P3, PT, R20, 0x20, PT ;  /* 0x000000201400780c */ /* 0x000fe40003f64270 */
        /* <DEDUP_REMOVED lines=40> */
[----:B------:R-:W-:Y:S02]  /*35b0*/  FMNMX.FTZ R34, R193, R34, !PT ;  /* 0x00000022c1227209 */ /* 0x000fe40007810000 */
[----:B0-----:R-:W-:Y:S01]  /*35c0*/  FSEL R211, R55, -INF , P2 ;  /* 0xff80000037d37808 */ /* 0x001fe20001000000 */
[----:B------:R-:W0:Y:S01]  /*35d0*/  MUFU.TANH R62, R62 ;  /* 0x0000003e003e7308 */ /* 0x000e220000002400 */
[----:B------:R-:W-:-:S02]  /*35e0*/  FMNMX.FTZ R32, R210, R25, !PT ;  /* 0x00000019d2207209 */ /* 0x000fc40007810000 */
[----:B------:R-:W-:Y:S02]  /*35f0*/  ISETP.GT.AND P6, PT, R20, 0x41, PT ;  /* 0x000000411400780c */ /* 0x000fe40003fc4270 */
[----:B------:R-:W-:Y:S02]  /*3600*/  FMNMX.FTZ R25, R195, R34, !PT ;  /* 0x00000022c3197209 */ /* 0x000fe40007810000 */
[----:B--2---:R-:W-:Y:S01]  /*3610*/  FSEL R197, R58, -INF , P3 ;  /* 0xff8000003ac57808 */ /* 0x004fe20001800000 */
[----:B------:R-:W2:Y:S01]  /*3620*/  MUFU.TANH R63, R63 ;  /* 0x0000003f003f7308 */ /* 0x000ea20000002400 */
[----:B------:R-:W-:Y:S02]  /*3630*/  FMNMX.FTZ R32, R211, R32, !PT ;  /* 0x00000020d3207209 */ /* 0x000fe40007810000 */
[----:B------:R-:W-:Y:S02]  /*3640*/  ISETP.GT.AND P5, PT, R20, 0x48, PT ;  /* 0x000000481400780c */ /* 0x000fe40003fa4270 */
[----:B------:R-:W-:-:S02]  /*3650*/  FMNMX.FTZ R34, R166, R25, !PT ;  /* 0x00000019a6227209 */ /* 0x000fc40007810000 */
[----:B-1----:R-:W-:Y:S01]  /*3660*/  FSEL R191, R59, -INF , P6 ;  /* 0xff8000003bbf7808 */ /* 0x002fe20003000000 */
        /* <DEDUP_REMOVED lines=11> */
[----:B-1----:R-:W-:Y:S02]  /*3720*/  FSEL R169, R69, -INF , P4 ;  /* 0xff80000045a97808 */ /* 0x002fe40002000000 */
[----:B------:R-:W-:Y:S02]  /*3730*/  FMNMX.FTZ R25, R194, R25, !PT ;  /* 0x00000019c2197209 */ /* 0x000fe40007810000 */
[----:B------:R-:W-:-:S02]  /*3740*/  FMNMX.FTZ R33, R169, R32, !PT ;  /* 0x00000020a9217209 */ /* 0x000fc40007810000 */
[----:B------:R-:W-:Y:S01]  /*3750*/  ISETP.GT.AND P2, PT, R20, 0x51, PT ;  /* 0x000000511400780c */ /* 0x000fe20003f44270 */
[----:B------:R-:W1:Y:S01]  /*3760*/  MUFU.TANH R70, R70 ;  /* 0x0000004600467308 */ /* 0x000e620000002400 */
[----:B0-----:R-:W-:Y:S01]  /*3770*/  FSEL R170, R66, -INF , P3 ;  /* 0xff80000042aa7808 */ /* 0x001fe20001800000 */
[----:B------:R-:W0:Y:S01]  /*3780*/  SHFL.BFLY PT, R34, R33, 0x2, 0x1f ;  /* 0x0c401f0021227f89 */ /* 0x000e2200000e0000 */
[----:B------:R-:W-:Y:S02]  /*3790*/  FMNMX.FTZ R25, R196, R25, !PT ;  /* 0x00000019c4197209 */ /* 0x000fe40007810000 */
[----:B------:R-:W-:Y:S02]  /*37a0*/  ISETP.GT.AND P3, PT, R20, 0x58, PT ;  /* 0x000000581400780c */ /* 0x000fe40003f64270 */
[----:B------:R-:W-:Y:S01]  /*37b0*/  FMNMX.FTZ R32, R170, R25, !PT ;  /* 0x00000019aa207209 */ /* 0x000fe20007810000 */
[----:B------:R-:W3:Y:S01]  /*37c0*/  MUFU.TANH R71, R71 ;  /* 0x0000004700477308 */ /* 0x000ee20000002400 */
[----:B--2---:R-:W-:-:S02]  /*37d0*/  FSEL R171, R67, -INF , P2 ;  /* 0xff80000043ab7808 */ /* 0x004fc40001000000 */
[----:B------:R-:W-:Y:S02]  /*37e0*/  ISETP.GT.AND P2, PT, R20, 0x59, PT ;  /* 0x000000591400780c */ /* 0x000fe40003f44270 */
[----:B------:R-:W-:Y:S02]  /*37f0*/  FMNMX.FTZ R25, R171, R32, !PT ;  /* 0x00000020ab197209 */ /* 0x000fe40007810000 */
[----:B-1----:R-:W-:-:S04]  /*3800*/  FSEL R172, R70, -INF , P3 ;  /* 0xff80000046ac7808 */ /* 0x002fc80001800000 */
[----:B------:R-:W-:Y:S02]  /*3810*/  FMNMX.FTZ R20, R172, R25, !PT ;  /* 0x00000019ac147209 */ /* 0x000fe40007810000 */
[----:B---3--:R-:W-:Y:S02]  /*3820*/  FSEL R173, R71, -INF , P2 ;  /* 0xff80000047ad7808 */ /* 0x008fe40001000000 */
[----:B0-----:R-:W-:Y:S02]  /*3830*/  FMNMX.FTZ R34, R33, R34, !PT ;  /* 0x0000002221227209 */ /* 0x001fe40007810000 */
[----:B------:R-:W-:-:S03]  /*3840*/  FMNMX.FTZ R25, R173, R20, !PT ;  /* 0x00000014ad197209 */ /* 0x000fc60007810000 */
[----:B------:R-:W-:Y:S04]  /*3850*/  SHFL.BFLY PT, R33, R34, 0x1, 0x1f ;  /* 0x0c201f0022217f89 */ /* 0x000fe800000e0000 */
[----:B------:R-:W0:Y:S02]  /*3860*/  SHFL.BFLY PT, R20, R25, 0x2, 0x1f ;  /* 0x0c401f0019147f89 */ /* 0x000e2400000e0000 */
[----:B0-----:R-:W-:Y:S02]  /*3870*/  FMNMX.FTZ R32, R25, R20, !PT ;  /* 0x0000001419207209 */ /* 0x001fe40007810000 */
[----:B------:R-:W-:-:S03]  /*3880*/  FMNMX.FTZ R20, R34, R33, !PT ;  /* 0x0000002122147209 */ /* 0x000fc60007810000 */
[----:B------:R-:W0:Y:S01]  /*3890*/  SHFL.BFLY PT, R35, R32, 0x1, 0x1f ;  /* 0x0c201f0020237f89 */ /* 0x000e2200000e0000 */
[C---:B------:R-:W-:Y:S01]  /*38a0*/  FSETP.NEU.FTZ.AND P2, PT, R20.reuse, -INF , PT ;  /* 0xff8000001400780b */ /* 0x040fe20003f5d000 */
[----:B------:R-:W-:-:S05]  /*38b0*/  FMUL.FTZ R174, R20, UR6 ;  /* 0x0000000614ae7c20 */ /* 0x000fca0008410000 */
[----:B------:R-:W-:-:S05]  /*38c0*/  FSEL R174, R174, RZ, P2 ;  /* 0x000000ffaeae7208 */ /* 0x000fca0001000000 */
        /* <DEDUP_REMOVED lines=12> */
[----:B0-----:R-:W-:Y:S01]  /*3990*/  FMNMX.FTZ R21, R32, R35, !PT ;  /* 0x0000002320157209 */ /* 0x001fe20007810000 */
[--C-:B------:R-:W-:Y:S01]  /*39a0*/  FFMA.FTZ R215, R215, UR6, -R174.reuse ;  /* 0x00000006d7d77c23 */ /* 0x100fe200080108ae */
[----:B------:R-:W0:Y:S01]  /*39b0*/  MUFU.EX2 R159, R159 ;  /* 0x0000009f009f7308 */ /* 0x000e220000000800 */
[--C-:B------:R-:W-:Y:S01]  /*39c0*/  FFMA.FTZ R217, R190, UR6, -R174.reuse ;  /* 0x00000006bed97c23 */ /* 0x100fe200080108ae */
[C---:B------:R-:W-:Y:S01]  /*39d0*/  FSETP.NEU.FTZ.AND P2, PT, R21.reuse, -INF , PT ;  /* 0xff8000001500780b */ /* 0x040fe20003f5d000 */
[----:B------:R-:W-:Y:S01]  /*39e0*/  FMUL.FTZ R175, R21, UR6 ;  /* 0x0000000615af7c20 */ /* 0x000fe20008410000 */
[--C-:B------:R-:W-:Y:S01]  /*39f0*/  FFMA.FTZ R190, R193, UR6, -R174.reuse ;  /* 0x00000006c1be7c23 */ /* 0x100fe200080108ae */
[--C-:B------:R-:W-:Y:S01]  /*3a00*/  FFMA.FTZ R193, R195, UR6, -R174.reuse ;  /* 0x00000006c3c17c23 */ /* 0x100fe200080108ae */
[----:B------:R-:W-:-:S02]  /*3a10*/  FFMA.FTZ R198, R198, UR6, -R174 ;  /* 0x00000006c6c67c23 */ /* 0x000fc400080108ae */
[----:B------:R-:W-:Y:S01]  /*3a20*/  FSEL R175, R175, RZ, P2 ;  /* 0x000000ffafaf7208 */ /* 0x000fe20001000000 */
[----:B------:R-:W-:Y:S01]  /*3a30*/  MUFU.EX2 R160, R160 ;  /* 0x000000a000a07308 */ /* 0x000fe20000000800 */
[----:B------:R-:W-:Y:S02]  /*3a40*/  LOP3.LUT P2, RZ, R78, 0x7f, RZ, 0xc0, !PT ;  /* 0x0000007f4eff7812 */ /* 0x000fe4000784c0ff */
[----:B------:R-:W-:Y:S01]  /*3a50*/  SHF.R.U32.HI R78, RZ, 0x7, R78 ;  /* 0x00000007ff4e7819 */ /* 0x000fe2000001164e */
[--C-:B------:R-:W-:Y:S01]  /*3a60*/  FFMA.FTZ R162, R24, UR6, -R175.reuse ;  /* 0x0000000618a27c23 */ /* 0x100fe200080108af */
[--C-:B------:R-:W-:Y:S01]  /*3a70*/  FFMA.FTZ R163, R26, UR6, -R175.reuse ;  /* 0x000000061aa37c23 */ /* 0x100fe200080108af */
[--C-:B------:R-:W-:Y:S01]  /*3a80*/  FFMA.FTZ R164, R28, UR6, -R175.reuse ;  /* 0x000000061ca47c23 */ /* 0x100fe200080108af */
[----:B------:R-:W-:Y:S01]  /*3a90*/  IADD3 R157, -R78, 0xb, RZ ;  /* 0x0000000b4e9d7810 */ /* 0x000fe20007ffe1ff */
[--C-:B------:R-:W-:Y:S01]  /*3aa0*/  FFMA.FTZ R165, R30, UR6, -R175.reuse ;  /* 0x000000061ea57c23 */ /* 0x100fe200080108af */
[----:B------:R-:W1:Y:S01]  /*3ab0*/  MUFU.EX2 R161, R161 ;  /* 0x000000a100a17308 */ /* 0x000e620000000800 */
[----:B0-----:R-:W-:Y:S01]  /*3ac0*/  F2FP.BF16.F32.PACK_AB R152, R159, R158 ;  /* 0x0000009e9f98723e */ /* 0x001fe200000010ff */
[--C-:B------:R-:W-:Y:S01]  /*3ad0*/  FFMA.FTZ R180, R180, UR6, -R175.reuse ;  /* 0x00000006b4b47c23 */ /* 0x100fe200080108af */
[--C-:B------:R-:W-:Y:S01]  /*3ae0*/  FFMA.FTZ R182, R182, UR6, -R175.reuse ;  /* 0x00000006b6b67c23 */ /* 0x100fe200080108af */
[----:B------:R-:W-:Y:S01]  /*3af0*/  FFMA.FTZ R183, R184, UR6, -R175 ;  /* 0x00000006b8b77c23 */ /* 0x000fe200080108af */
[----:B------:R-:W-:-:S02]  /*3b00*/  @!P2 VIADD R24, R0, 0x32440 ;  /* 0x000324400018a836 */ /* 0x000fc40000000000 */
[--C-:B------:R-:W-:Y:S01]  /*3b10*/  FFMA.FTZ R184, R199, UR6, -R174.reuse ;  /* 0x00000006c7b87c23 */ /* 0x100fe200080108ae */
[----:B------:R-:W-:Y:S01]  /*3b20*/  FFMA.FTZ R199, R189, UR6, -R174 ;  /* 0x00000006bdc77c23 */ /* 0x000fe200080108ae */
[----:B------:R-:W-:Y:S01]  /*3b30*/  MUFU.EX2 R162, R162 ;  /* 0x000000a200a27308 */ /* 0x000fe20000000800 */
[--C-:B------:R-:W-:Y:S01]  /*3b40*/  FFMA.FTZ R186, R186, UR6, -R175.reuse ;  /* 0x00000006baba7c23 */ /* 0x100fe200080108af */
[----:B------:R-:W-:Y:S01]  /*3b50*/  @!P2 PRMT R24, RZ, 0x654, R24 ;  /* 0x00000654ff18a816 */ /* 0x000fe20000000018 */
[----:B------:R0:W-:Y:S06]  /*3b60*/  BAR.ARV R157, 0x100 ;  /* 0x0004009d0000751d */ /* 0x0001ec0000002000 */
[----:B------:R2:W-:Y:S01]  /*3b70*/  @!P2 SYNCS.ARRIVE.TRANS64.RED.A1T0 RZ, [R24+URZ], RZ ;  /* 0x000000ff18ffa9a7 */ /* 0x0005e2000810043f */
[----:B------:R-:W3:Y:S01]  /*3b80*/  MUFU.EX2 R163, R163 ;  /* 0x000000a300a37308 */ /* 0x000ee20000000800 */
[----:B------:R4:W-:Y:S01]  /*3b90*/  BAR.SYNC.DEFER_BLOCKING R178, 0x100 ;  /* 0x000400b20000751d */ /* 0x0009e20000010000 */
[----:B-1----:R-:W-:Y:S01]  /*3ba0*/  F2FP.BF16.F32.PACK_AB R154, R161, R160 ;  /* 0x000000a0a19a723e */ /* 0x002fe200000010ff */
[--C-:B------:R-:W-:Y:S01]  /*3bb0*/  FFMA.FTZ R187, R220, UR6, -R175.reuse ;  /* 0x00000006dcbb7c23 */ /* 0x100fe200080108af */
[--C-:B------:R-:W-:Y:S01]  /*3bc0*/  FFMA.FTZ R189, R216, UR6, -R175.reuse ;  /* 0x00000006d8bd7c23 */ /* 0x100fe200080108af */
[--C-:B------:R-:W-:Y:S01]  /*3bd0*/  FFMA.FTZ R208, R208, UR6, -R175.reuse ;  /* 0x00000006d0d07c23 */ /* 0x100fe200080108af */
[--C-:B------:R-:W-:Y:S01]  /*3be0*/  FFMA.FTZ R209, R209, UR6, -R175.reuse ;  /* 0x00000006d1d17c23 */ /* 0x100fe200080108af */
[--C-:B------:R-:W-:Y:S01]  /*3bf0*/  FFMA.FTZ R210, R210, UR6, -R175.reuse ;  /* 0x00000006d2d27c23 */ /* 0x100fe200080108af */
[----:B------:R-:W-:Y:S01]  /*3c00*/  MUFU.EX2 R164, R164 ;  /* 0x000000a400a47308 */ /* 0x000fe20000000800 */
[--C-:B----4-:R-:W-:Y:S01]  /*3c10*/  FFMA.FTZ R178, R181, UR6, -R174.reuse ;  /* 0x00000006b5b27c23 */ /* 0x110fe200080108ae */
[--C-:B------:R-:W-:Y:S01]  /*3c20*/  FFMA.FTZ R181, R188, UR6, -R175.reuse ;  /* 0x00000006bcb57c23 */ /* 0x100fe200080108af */
[--C-:B------:R-:W-:Y:S01]  /*3c30*/  FFMA.FTZ R188, R185, UR6, -R174.reuse ;  /* 0x00000006b9bc7c23 */ /* 0x100fe200080108ae */
[--C-:B------:R-:W-:Y:S01]  /*3c40*/  FFMA.FTZ R185, R222, UR6, -R175.reuse ;  /* 0x00000006deb97c23 */ /* 0x100fe200080108af */
[--C-:B------:R-:W-:Y:S01]  /*3c50*/  FFMA.FTZ R211, R211, UR6, -R175.reuse ;  /* 0x00000006d3d37c23 */ /* 0x100fe200080108af */
[--C-:B------:R-:W-:Y:S01]  /*3c60*/  FFMA.FTZ R216, R191, UR6, -R175.reuse ;  /* 0x00000006bfd87c23 */ /* 0x100fe200080108af */
[--C-:B------:R-:W-:Y:S01]  /*3c70*/  FFMA.FTZ R191, R194, UR6, -R175.reuse ;  /* 0x00000006c2bf7c23 */ /* 0x100fe200080108af */
[----:B------:R-:W1:Y:S01]  /*3c80*/  MUFU.EX2 R165, R165 ;  /* 0x000000a500a57308 */ /* 0x000e620000000800 */
[----:B---3--:R-:W-:Y:S01]  /*3c90*/  F2FP.BF16.F32.PACK_AB R153, R163, R162 ;  /* 0x000000a2a399723e */ /* 0x008fe200000010ff */
[--C-:B------:R-:W-:Y:S01]  /*3ca0*/  FFMA.FTZ R195, R197, UR6, -R175.reuse ;  /* 0x00000006c5c37c23 */ /* 0x100fe200080108af */
[--C-:B------:R-:W-:Y:S01]  /*3cb0*/  FFMA.FTZ R194, R196, UR6, -R175.reuse ;  /* 0x00000006c4c27c23 */ /* 0x100fe200080108af */
[--C-:B------:R-:W-:Y:S01]  /*3cc0*/  FFMA.FTZ R197, R166, UR6, -R174.reuse ;  /* 0x00000006a6c57c23 */ /* 0x100fe200080108ae */
[--C-:B------:R-:W-:Y:S01]  /*3cd0*/  FFMA.FTZ R166, R167, UR6, -R174.reuse ;  /* 0x00000006a7a67c23 */ /* 0x100fe200080108ae */
[--C-:B------:R-:W-:Y:S01]  /*3ce0*/  FFMA.FTZ R167, R168, UR6, -R174.reuse ;  /* 0x00000006a8a77c23 */ /* 0x100fe200080108ae */
[----:B------:R-:W-:Y:S01]  /*3cf0*/  FFMA.FTZ R168, R169, UR6, -R174 ;  /* 0x00000006a9a87c23 */ /* 0x000fe200080108ae */
[----:B------:R-:W-:Y:S01]  /*3d00*/  MUFU.EX2 R176, R176 ;  /* 0x000000b000b07308 */ /* 0x000fe20000000800 */
[--C-:B------:R-:W-:Y:S01]  /*3d10*/  FFMA.FTZ R169, R171, UR6, -R175.reuse ;  /* 0x00000006aba97c23 */ /* 0x100fe200080108af */
[--C-:B------:R-:W-:Y:S01]  /*3d20*/  FFMA.FTZ R171, R172, UR6, -R175.reuse ;  /* 0x00000006acab7c23 */ /* 0x100fe200080108af */
[--C-:B------:R-:W-:Y:S01]  /*3d30*/  FFMA.FTZ R170, R170, UR6, -R175.reuse ;  /* 0x00000006aaaa7c23 */ /* 0x100fe200080108af */
[----:B------:R-:W-:Y:S01]  /*3d40*/  FFMA.FTZ R172, R173, UR6, -R175 ;  /* 0x00000006adac7c23 */ /* 0x000fe200080108af */
[----:B------:R-:W-:Y:S01]  /*3d50*/  FADD.FTZ R159, R158, R159 ;  /* 0x0000009f9e9f7221 */ /* 0x000fe20000010000 */
[----:B------:R-:W-:Y:S01]  /*3d60*/  FADD.FTZ R163, R162, R163 ;  /* 0x000000a3a2a37221 */ /* 0x000fe20000010000 */
[----:B------:R-:W-:Y:S01]  /*3d70*/  @!P2 VIADD R0, R0, 0x32460 ;  /* 0x000324600000a836 */ /* 0x000fe20000000000 */
[----:B------:R-:W3:Y:S01]  /*3d80*/  MUFU.EX2 R177, R177 ;  /* 0x000000b100b17308 */ /* 0x000ee20000000800 */
[----:B-1----:R-:W-:Y:S01]  /*3d90*/  F2FP.BF16.F32.PACK_AB R155, R165, R164 ;  /* 0x000000a4a59b723e */ /* 0x002fe200000010ff */
[----:B------:R-:W-:Y:S01]  /*3da0*/  FADD.FTZ R160, R160, R159 ;  /* 0x0000009fa0a07221 */ /* 0x000fe20000010000 */
[----:B------:R-:W-:Y:S01]  /*3db0*/  FADD.FTZ R164, R164, R163 ;  /* 0x000000a3a4a47221 */ /* 0x000fe20000010000 */
[----:B------:R-:W-:Y:S01]  /*3dc0*/  @!P2 PRMT R0, RZ, 0x654, R0 ;  /* 0x00000654ff00a816 */ /* 0x000fe20000000000 */
[----:B--2---:R-:W-:Y:S01]  /*3dd0*/  WARPGROUP.ARRIVE ;  /* 0x00000000000079c5 */ /* 0x004fe20000000000 */
[----:B------:R-:W-:Y:S01]  /*3de0*/  FADD.FTZ R161, R161, R160 ;  /* 0x000000a0a1a17221 */ /* 0x000fe20000010000 */
[----:B------:R-:W-:Y:S01]  /*3df0*/  FADD.FTZ R165, R165, R164 ;  /* 0x000000a4a5a57221 */ /* 0x000fe20000010000 */
[----:B------:R-:W-:Y:S03]  /*3e00*/  MUFU.EX2 R178, R178 ;  /* 0x000000b200b27308 */ /* 0x000fe60000000800 */
[----:B------:R-:W-:Y:S01]  /*3e10*/  HGMMA.64x256x16.F32.BF16 R24, R152, gdesc[UR8].tnspB, RZ, !UPT, gsb0 ;  /* 0x43e0000898187df0 */ /* 0x000fe2000c0018ff */
[----:B------:R-:W-:Y:S01]  /*3e20*/  UIADD3 UR10, UR4, 0x80, URZ ;  /* 0x00000080040a7890 */ /* 0x000fe2000fffe03f */
[----:B------:R-:W-:-:S03]  /*3e30*/  UMOV UR11, 0x40000040 ;  /* 0x40000040000b7882 */ /* 0x000fc60000000000 */
[----:B------:R-:W-:Y:S08]  /*3e40*/  MUFU.EX2 R179, R179 ;  /* 0x000000b300b37308 */ /* 0x000ff00000000800 */
[----:B------:R-:W-:Y:S08]  /*3e50*/  MUFU.EX2 R180, R180 ;  /* 0x000000b400b47308 */ /* 0x000ff00000000800 */
[----:B------:R-:W1:Y:S08]  /*3e60*/  MUFU.EX2 R181, R181 ;  /* 0x000000b500b57308 */ /* 0x000e700000000800 */
[----:B------:R-:W-:Y:S08]  /*3e70*/  MUFU.EX2 R182, R182 ;  /* 0x000000b600b67308 */ /* 0x000ff00000000800 */
[----:B------:R-:W2:Y:S08]  /*3e80*/  MUFU.EX2 R183, R183 ;  /* 0x000000b700b77308 */ /* 0x000eb00000000800 */
[----:B------:R-:W-:Y:S08]  /*3e90*/  MUFU.EX2 R184, R184 ;  /* 0x000000b800b87308 */ /* 0x000ff00000000800 */
[----:B------:R-:W4:Y:S08]  /*3ea0*/  MUFU.EX2 R199, R199 ;  /* 0x000000c700c77308 */ /* 0x000f300000000800 */
[----:B------:R-:W-:Y:S08]  /*3eb0*/  MUFU.EX2 R192, R192 ;  /* 0x000000c000c07308 */ /* 0x000ff00000000800 */
[----:B------:R-:W-:Y:S08]  /*3ec0*/  MUFU.EX2 R188, R188 ;  /* 0x000000bc00bc7308 */ /* 0x000ff00000000800 */
[----:B------:R-:W-:Y:S08]  /*3ed0*/  MUFU.EX2 R185, R185 ;  /* 0x000000b900b97308 */ /* 0x000ff00000000800 */
[----:B------:R-:W5:Y:S08]  /*3ee0*/  MUFU.EX2 R186, R186 ;  /* 0x000000ba00ba7308 */ /* 0x000f700000000800 */
[----:B------:R-:W-:Y:S08]  /*3ef0*/  MUFU.EX2 R187, R187 ;  /* 0x000000bb00bb7308 */ /* 0x000ff00000000800 */
[----:B------:R-:W0:Y:S08]  /*3f00*/  MUFU.EX2 R189, R189 ;  /* 0x000000bd00bd7308 */ /* 0x000e300000000800 */
[----:B------:R-:W-:Y:S08]  /*3f10*/  MUFU.EX2 R212, R212 ;  /* 0x000000d400d47308 */ /* 0x000ff00000000800 */
[----:B------:R-:W0:Y:S08]  /*3f20*/  MUFU.EX2 R213, R213 ;  /* 0x000000d500d57308 */ /* 0x000e300000000800 */
[----:B------:R-:W-:Y:S08]  /*3f30*/  MUFU.EX2 R214, R214 ;  /* 0x000000d600d67308 */ /* 0x000ff00000000800 */
[----:B------:R-:W-:Y:S08]  /*3f40*/  MUFU.EX2 R215, R215 ;  /* 0x000000d700d77308 */ /* 0x000ff00000000800 */
[----:B------:R-:W-:Y:S08]  /*3f50*/  MUFU.EX2 R208, R208 ;  /* 0x000000d000d07308 */ /* 0x000ff00000000800 */
[----:B------:R-:W0:Y:S08]  /*3f60*/  MUFU.EX2 R209, R209 ;  /* 0x000000d100d17308 */ /* 0x000e300000000800 */
        /* <DEDUP_REMOVED lines=14> */
[----:B------:R-:W-:Y:S01]  /*4050*/  MUFU.EX2 R170, R170 ;  /* 0x000000aa00aa7308 */ /* 0x000fe20000000800 */
[----:B------:R-:W-:-:S02]  /*4060*/  WARPGROUP.DEPBAR.LE gsb0, 0x0 ;  /* 0x00008000000079c5 */ /* 0x000fc40000010000 */
[----:B---3--:R-:W-:Y:S01]  /*4070*/  F2FP.BF16.F32.PACK_AB R152, R177, R176 ;  /* 0x000000b0b198723e */ /* 0x008fe200000010ff */
[----:B------:R-:W-:Y:S01]  /*4080*/  FADD.FTZ R176, R176, R161 ;  /* 0x000000a1b0b07221 */ /* 0x000fe20000010000 */
[----:B-1----:R-:W-:Y:S01]  /*4090*/  F2FP.BF16.F32.PACK_AB R153, R181, R180 ;  /* 0x000000b4b599723e */ /* 0x002fe200000010ff */
[----:B------:R-:W-:Y:S01]  /*40a0*/  FADD.FTZ R180, R180, R165 ;  /* 0x000000a5b4b47221 */ /* 0x000fe20000010000 */
[----:B------:R-:W-:Y:S01]  /*40b0*/  F2FP.BF16.F32.PACK_AB R154, R179, R178 ;  /* 0x000000b2b39a723e */ /* 0x000fe200000010ff */
[----:B------:R-:W1:Y:S01]  /*40c0*/  MUFU.EX2 R169, R169 ;  /* 0x000000a900a97308 */ /* 0x000e620000000800 */
[----:B--2---:R-:W-:Y:S01]  /*40d0*/  F2FP.BF16.F32.PACK_AB R155, R183, R182 ;  /* 0x000000b6b79b723e */ /* 0x004fe200000010ff */
        /* <DEDUP_REMOVED lines=19> */
[----:B0-----:R-:W-:Y:S01]  /*4210*/  F2FP.BF16.F32.PACK_AB R155, R189, R187 ;  /* 0x000000bbbd9b723e */ /* 0x001fe200000010ff */
        /* <DEDUP_REMOVED lines=46> */
[C---:B-1----:R-:W-:Y:S01]  /*4500*/  F2FP.BF16.F32.PACK_AB R153, R169.reuse, R170 ;  /* 0x000000aaa999723e */ /* 0x042fe200000010ff */
[----:B------:R-:W-:Y:S01]  /*4510*/  FADD.FTZ R170, R170, R191 ;  /* 0x000000bfaaaa7221 */ /* 0x000fe20000010000 */
[----:B------:R-:W-:Y:S01]  /*4520*/  F2FP.BF16.F32.PACK_AB R154, R168, R167 ;  /* 0x000000a7a89a723e */ /* 0x000fe200000010ff */
[----:B------:R-:W-:Y:S01]  /*4530*/  FADD.FTZ R166, R166, R197 ;  /* 0x000000c5a6a67221 */ /* 0x000fe20000010000 */
[----:B--2---:R-:W-:Y:S01]  /*4540*/  F2FP.BF16.F32.PACK_AB R155, R172, R171 ;  /* 0x000000abac9b723e */ /* 0x004fe200000010ff */
[----:B------:R-:W-:-:S02]  /*4550*/  FADD.FTZ R170, R169, R170 ;  /* 0x000000aaa9aa7221 */ /* 0x000fc40000010000 */
[----:B------:R-:W-:Y:S01]  /*4560*/  FADD.FTZ R167, R167, R166 ;  /* 0x000000a6a7a77221 */ /* 0x000fe20000010000 */
[----:B------:R-:W-:Y:S01]  /*4570*/  WARPGROUP.ARRIVE ;  /* 0x00000000000079c5 */ /* 0x000fe20000000000 */
[----:B------:R-:W-:-:S04]  /*4580*/  FADD.FTZ R171, R171, R170 ;  /* 0x000000aaabab7221 */ /* 0x000fc80000010000 */
[----:B------:R-:W-:-:S08]  /*4590*/  FADD.FTZ R12, R172, R171 ;  /* 0x000000abac0c7221 */ /* 0x000fd00000010000 */
[----:B------:R-:W-:Y:S03]  /*45a0*/  HGMMA.64x256x16.F32.BF16 R24, R152, gdesc[UR8].tnspB, R24, gsb0 ;  /* 0x43e0000898187df0 */ /* 0x000fe60008001818 */
[----:B------:R-:W-:Y:S02]  /*45b0*/  WARPGROUP.DEPBAR.LE gsb0, 0x0 ;  /* 0x00008000000079c5 */ /* 0x000fe40000010000 */
[----:B------:R-:W0:Y:S01]  /*45c0*/  @P1 LDC R153, c[0x0][0x44c] ;  /* 0x00011300ff991b82 */ /* 0x000e220000000800 */
[----:B------:R-:W-:-:S07]  /*45d0*/  IMAD.U32 R152, RZ, RZ, UR38 ;  /* 0x00000026ff987e24 */ /* 0x000fce000f8e00ff */
[----:B------:R-:W1:Y:S01]  /*45e0*/  @P1 LDC R154, c[0x0][0x450] ;  /* 0x00011400ff9a1b82 */ /* 0x000e620000000800 */
[----:B------:R2:W-:Y:S01]  /*45f0*/  @!P2 SYNCS.ARRIVE.TRANS64.RED.A1T0 RZ, [R0+URZ], RZ ;  /* 0x000000ff00ffa9a7 */ /* 0x0005e2000810043f */
[----:B0-----:R-:W-:-:S05]  /*4600*/  @P1 IMAD.HI.U32 R153, R153, UR38, RZ ;  /* 0x0000002699991c27 */ /* 0x001fca000f8e00ff */
[----:B-1----:R-:W-:-:S05]  /*4610*/  @P1 SHF.R.U32.HI R152, RZ, R154, R153 ;  /* 0x0000009aff981219 */ /* 0x002fca0000011699 */
[----:B------:R-:W-:-:S04]  /*4620*/  IMAD.IADD R13, R13, 0x1, R152 ;  /* 0x000000010d0d7824 */ /* 0x000fc800078e0298 */
[----:B------:R-:W-:-:S05]  /*4630*/  IMAD.HI R13, R13, 0x2aaaaaab, RZ ;  /* 0x2aaaaaab0d0d7827 */ /* 0x000fca00078e02ff */
[----:B--2---:R-:W-:-:S04]  /*4640*/  SHF.R.U32.HI R0, RZ, 0x1f, R13 ;  /* 0x0000001fff007819 */ /* 0x004fc8000001160d */
[----:B------:R-:W-:Y:S01]  /*4650*/  LEA.HI.SX32 R0, R13, R0, 0x1c ;  /* 0x000000000d007211 */ /* 0x000fe200078fe2ff */
[----:B------:R-:W-:-:S03]  /*4660*/  VIADD R13, R156, 0xfffffffe ;  /* 0xfffffffe9c0d7836 */ /* 0x000fc60000000000 */
[----:B------:R-:W-:Y:S01]  /*4670*/  VIMNMX R208, RZ, R0, !PT ;  /* 0x00000000ffd07248 */ /* 0x000fe20007fe0100 */
[----:B------:R-:W-:-:S03]  /*4680*/  FADD.FTZ R0, R168, R167 ;  /* 0x000000a7a8007221 */ /* 0x000fc60000010000 */
[----:B------:R-:W-:-:S13]  /*4690*/  ISETP.GE.AND P3, PT, R13, R208, PT ;  /* 0x000000d00d00720c */ /* 0x000fda0003f66270 */
[----:B------:R-:W-:Y:S05]  /*46a0*/  @!P3 BRA `(.L_x_4371) ;  /* 0x00000030001cb947 */ /* 0x000fea0003800000 */
[----:B------:R-:W-:Y:S02]  /*46b0*/  IMAD.MOV.U32 R210, RZ, RZ, R21 ;  /* 0x000000ffffd27224 */ /* 0x000fe400078e0015 */
[----:B------:R-:W-:-:S07]  /*46c0*/  IMAD.MOV.U32 R209, RZ, RZ, R20 ;  /* 0x000000ffffd17224 */ /* 0x000fce00078e0014 */
.L_x_4380:
[----:B------:R-:W-:-:S04]  /*46d0*/  UIADD3 UR36, UR36, 0x1, URZ ;  /* 0x0000000124247890 */ /* 0x000fc8000fffe03f */
[----:B------:R-:W-:-:S04]  /*46e0*/  UISETP.NE.AND UP0, UPT, UR36, 0x2, UPT ;  /* 0x000000022400788c */ /* 0x000fc8000bf05270 */
[----:B------:R-:W-:Y:S02]  /*46f0*/  USEL UR4, URZ, 0x1, UP0 ;  /* 0x000000013f047887 */ /* 0x000fe40008000000 */
[----:B------:R-:W-:Y:S02]  /*4700*/  USEL UR36, UR36, URZ, UP0 ;  /* 0x0000003f24247287 */ /* 0x000fe40008000000 */
[----:B------:R-:W-:Y:S01]  /*4710*/  ULOP3.LUT UR37, UR37, UR4, URZ, 0x3c, !UPT ;  /* 0x0000000425257292 */ /* 0x000fe2000f8e3c3f */
[----:B0-----:R-:W-:Y:S11]  /*4720*/  @!P0 BRA `(.L_x_4372) ;  /* 0x0000000000048947 */ /* 0x001ff60003800000 */
[----:B------:R-:W-:Y:S01]  /*4730*/  BPT.TRAP 0x1 ;  /* 0x000000040000795c */ /* 0x000fe20000300000 */
.L_x_4372:
        /* <DEDUP_REMOVED lines=9> */
.L_x_4373:
[----:B-1----:R-:W-:Y:S05]  /*47d0*/  @P3 BRA `(.L_x_4374) ;  /* 0x0000000000083947 */ /* 0x002fea0003800000 */
[----:B------:R-:W1:Y:S02]  /*47e0*/  SYNCS.PHASECHK.TRANS64.TRYWAIT P3, [UR4+0x32430], R20 ;  /* 0x03243014ff0075a7 */ /* 0x000e640008060144 */
[----:B-1----:R-:W-:Y:S05]  /*47f0*/  @!P3 BRA `(.L_x_4375) ;  /* 0x000000e000e8b947 */ /* 0x002fea0003800000 */
.L_x_4374:
[----:B------:R-:W-:Y:S01]  /*4800*/  R2UR UR52, R22 ;  /* 0x00000000163472ca */ /* 0x000fe200000e0000 */
[----:B------:R-:W-:Y:S01]  /*4810*/  UIMAD UR5, UR36, 0x300, UR60 ;  /* 0x00000300240578a4 */ /* 0x000fe2000f8e023c */
[----:B------:R-:W-:Y:S01]  /*4820*/  R2UR UR53, R23 ;  /* 0x00000000173572ca */ /* 0x000fe200000e0000 */
[----:B------:R-:W-:Y:S01]  /*4830*/  WARPGROUP.ARRIVE ;  /* 0x00000000000079c5 */ /* 0x000fe20000000000 */
        /* <DEDUP_REMOVED lines=27> */
.L_x_4376:
[----:B------:R2:W3:Y:S01]  /*49f0*/  SYNCS.PHASECHK.TRANS64.TRYWAIT P3, [UR4+0x32450], R20 ;  /* 0x03245014ff0075a7 */ /* 0x0004e20008060144 */
[----:B------:R-:W-:Y:S05]  /*4a00*/  @!P0 BRA `(.L_x_4377) ;  /* 0x0000000000048947 */ /* 0x000fea0003800000 */
[----:B------:R-:W-:Y:S01]  /*4a10*/  BPT.TRAP 0x1 ;  /* 0x000000040000795c */ /* 0x000fe20000300000 */
.L_x_4377:
[----:B---3--:R-:W-:Y:S05]  /*4a20*/  @P3 BRA `(.L_x_4378) ;  /* 0x0000000000083947 */ /* 0x008fea0003800000 */
[----:B------:R-:W3:Y:S02]  /*4a30*/  SYNCS.PHASECHK.TRANS64.TRYWAIT P3, [UR4+0x32450], R20 ;  /* 0x03245014ff0075a7 */ /* 0x000ee40008060144 */
[----:B---3--:R-:W-:Y:S05]  /*4a40*/  @!P3 BRA `(.L_x_4379) ;  /* 0x000000e0006cb947 */ /* 0x008fea0003800000 */
.L_x_4378:
[----:B------:R-:W-:Y:S01]  /*4a50*/  R2UR UR52, R10 ;  /* 0x000000000a3472ca */ /* 0x000fe200000e0000 */
[----:B------:R-:W-:Y:S01]  /*4a60*/  UIMAD UR5, UR36, 0xc00, UR39 ;  /* 0x00000c00240578a4 */ /* 0x000fe2000f8e0227 */
[----:B------:R-:W-:Y:S01]  /*4a70*/  R2UR UR53, R11 ;  /* 0x000000000b3572ca */ /* 0x000fe200000e0000 */
[----:B------:R-:W-:Y:S01]  /*4a80*/  WARPGROUP.ARRIVE ;  /* 0x00000000000079c5 */ /* 0x000fe20000000000 */
[----:B------:R-:W-:Y:S01]  /*4a90*/  UMOV UR55, 0x40000040 ;  /* 0x4000004000377882 */ /* 0x000fe20000000000 */
[----:B------:R-:W-:Y:S01]  /*4aa0*/  UIADD3 UR10, UR5, 0x302, URZ ;  /* 0x00000302050a7890 */ /* 0x000fe2000fffe03f */
[----:B------:R-:W3:Y:S01]  /*4ab0*/  @P1 LDC R211, c[0x0][0x44c] ;  /* 0x00011300ffd31b82 */ /* 0x000ee20000000800 */
[----:B------:R-:W-:Y:S01]  /*4ac0*/  UMOV UR11, 0x40000040 ;  /* 0x40000040000b7882 */ /* 0x000fe20000000000 */
[----:B------:R-:W-:Y:S01]  /*4ad0*/  UMOV UR54, UR5 ;  /* 0x0000000500367c82 */ /* 0x000fe20008000000 */
[----:B------:R-:W-:Y:S01]  /*4ae0*/  UIADD3 UR14, UR5, 0x304, URZ ;  /* 0x00000304050e7890 */ /* 0x000fe2000fffe03f */
[----:B------:R-:W-:Y:S01]  /*4af0*/  VIADD R212, R201, UR38 ;  /* 0x00000026c9d47c36 */ /* 0x000fe20008000000 */
[----:B------:R-:W-:Y:S01]  /*4b00*/  UMOV UR15, 0x40000040 ;  /* 0x40000040000f7882 */ /* 0x000fe20000000000 */
[----:B------:R-:W-:Y:S01]  /*4b10*/  UIADD3 UR18, UR5, 0x306, URZ ;  /* 0x0000030605127890 */ /* 0x000fe2000fffe03f */
[----:B------:R-:W4:Y:S01]  /*4b20*/  S2R R235, SR_TID.X ;  /* 0x0000000000eb7919 */ /* 0x000f220000002100 */
[----:B------:R-:W-:Y:S01]  /*4b30*/  UMOV UR19, 0x40000040 ;  /* 0x4000004000137882 */ /* 0x000fe20000000000 */
[----:B------:R-:W-:Y:S01]  /*4b40*/  HGMMA.64x96x16.F32.BF16 R152, gdesc[UR52], R152, gsb0 ;  /* 0x01600000349879f0 */ /* 0x000fe20008001898 */
[----:B------:R-:W-:Y:S01]  /*4b50*/  R2UR UR52, R8 ;  /* 0x00000000083472ca */ /* 0x000fe200000e0000 */
[----:B------:R-:W-:Y:S01]  /*4b60*/  UIADD3 UR54, UR5, 0x2, URZ ;  /* 0x0000000205367890 */ /* 0x000fe2000fffe03f */
[----:B------:R-:W-:Y:S01]  /*4b70*/  R2UR UR53, R9 ;  /* 0x00000000093572ca */ /* 0x000fe200000e0000 */
[----:B------:R-:W-:Y:S01]  /*4b80*/  UMOV UR55, 0x40000040 ;  /* 0x4000004000377882 */ /* 0x000fe20000000000 */
[----:B------:R-:W-:Y:S01]  /*4b90*/  UIADD3 UR22, UR5, 0x600, URZ ;  /* 0x0000060005167890 */ /* 0x000fe2000fffe03f */
[----:B------:R-:W5:Y:S01]  /*4ba0*/  @P1 LDC R214, c[0x0][0x450] ;  /* 0x00011400ffd61b82 */ /* 0x000f620000000800 */
[----:B------:R-:W-:Y:S01]  /*4bb0*/  UMOV UR23, 0x40000040 ;  /* 0x4000004000177882 */ /* 0x000fe20000000000 */
[----:B------:R-:W-:Y:S01]  /*4bc0*/  UIADD3 UR26, UR5, 0x602, URZ ;  /* 0x00000602051a7890 */ /* 0x000fe2000fffe03f */
[----:B------:R-:W-:Y:S01]  /*4bd0*/  UMOV UR27, 0x40000040 ;  /* 0x40000040001b7882 */ /* 0x000fe20000000000 */
[----:B------:R-:W-:Y:S01]  /*4be0*/  UIADD3 UR30, UR5, 0x604, URZ ;  /* 0x00000604051e7890 */ /* 0x000fe2000fffe03f */
[----:B------:R-:W-:Y:S01]  /*4bf0*/  UMOV UR31, 0x40000040 ;  /* 0x40000040001f7882 */ /* 0x000fe20000000000 */
[----:B------:R-:W-:Y:S01]  /*4c00*/  UIADD3 UR34, UR5, 0x606, URZ ;  /* 0x0000060605227890 */ /* 0x000fe2000fffe03f */
[----:B---3--:R-:W-:Y:S01]  /*4c10*/  @P1 IMAD.HI.U32 R211, R212, R211, RZ ;  /* 0x000000d3d4d31227 */ /* 0x008fe200078e00ff */
[----:B------:R-:W-:Y:S01]  /*4c20*/  UMOV UR35, 0x40000040 ;  /* 0x4000004000237882 */ /* 0x000fe20000000000 */
[----:B------:R-:W-:Y:S01]  /*4c30*/  UIADD3 UR42, UR5, 0x900, URZ ;  /* 0x00000900052a7890 */ /* 0x000fe2000fffe03f */
[----:B------:R-:W-:Y:S01]  /*4c40*/  UMOV UR43, 0x40000040 ;  /* 0x40000040002b7882 */ /* 0x000fe20000000000 */
[----:B------:R-:W-:Y:S01]  /*4c50*/  UIADD3 UR46, UR5, 0x902, URZ ;  /* 0x00000902052e7890 */ /* 0x000fe2000fffe03f */
[----:B------:R-:W-:Y:S01]  /*4c60*/  UMOV UR47, 0x40000040 ;  /* 0x40000040002f7882 */ /* 0x000fe20000000000 */
[----:B------:R-:W-:Y:S01]  /*4c70*/  UIADD3 UR50, UR5, 0x904, URZ ;  /* 0x0000090405327890 */ /* 0x000fe2000fffe03f */
[----:B------:R-:W-:Y:S01]  /*4c80*/  UMOV UR51, 0x40000040 ;  /* 0x4000004000337882 */ /* 0x000fe20000000000 */
[----:B------:R-:W-:Y:S01]  /*4c90*/  ULDC UR6, c[0x0][0x288] ;  /* 0x0000a20000067ab9 */ /* 0x000fe20000000800 */
[----:B-----5:R-:W-:Y:S01]  /*4ca0*/  @P1 SHF.R.U32.HI R212, RZ, R214, R211 ;  /* 0x000000d6ffd41219 */ /* 0x020fe200000116d3 */
[----:B------:R-:W-:Y:S01]  /*4cb0*/  IMAD.MOV.U32 R214, RZ, RZ, -0x60 ;  /* 0xffffffa0ffd67424 */ /* 0x000fe200078e00ff */
[----:B------:R-:W3:Y:S01]  /*4cc0*/  LDC R211, c[0x0][0x2f0] ;  /* 0x0000bc00ffd37b82 */ /* 0x000ee20000000800 */
[----:B----4-:R-:W-:Y:S01]  /*4cd0*/  SHF.R.U32.HI R235, RZ, 0x7, R235 ;  /* 0x00000007ffeb7819 */ /* 0x010fe200000116eb */
        /* <DEDUP_REMOVED lines=17> */
[----:B------:R-:W-:Y:S01]  /*4df0*/  UIADD3 UR54, UR5, 0x300, URZ ;  /* 0x0000030005367890 */ /* 0x000fe2000fffe03f */
[----:B------:R-:W-:Y:S01]  /*4e00*/  UMOV UR55, 0x40000040 ;  /* 0x4000004000377882 */ /* 0x000fe20000000000 */
[----:B------:R-:W-:Y:S01]  /*4e10*/  UMOV UR52, UR56 ;  /* 0x0000003800347c82 */ /* 0x000fe20008000000 */
[----:B------:R-:W-:Y:S01]  /*4e20*/  UMOV UR53, UR57 ;  /* 0x0000003900357c82 */ /* 0x000fe20008000000 */
[----:B------:R-:W-:Y:S02]  /*4e30*/  WARPGROUP.DEPBAR.LE gsb0, 0x0 ;  /* 0x00008000000079c5 */ /* 0x000fe40000010000 */
[----:B------:R-:W-:-:S06]  /*4e40*/  WARPGROUP.ARRIVE ;  /* 0x00000000000079c5 */ /* 0x000fcc0000000000 */
        /* <DEDUP_REMOVED lines=41> */
[----:B012---:R-:W-:Y:S01]  /*50e0*/  FMUL.FTZ R20, R152, UR5 ;  /* 0x0000000598147c20 */ /* 0x007fe20008410000 */
        /* <DEDUP_REMOVED lines=13> */
[----:B------:R-:W0:Y:S01]  /*51c0*/  SHFL.IDX PT, R196, R212, RZ, 0x1c1f ;  /* 0x001c1fffd4c47589 */ /* 0x000e2200000e0000 */
        /* <DEDUP_REMOVED lines=10> */
[----:B------:R-:W-:Y:S01]  /*5270*/  IMAD R197, R13, R214, 0x1 ;  /* 0x000000010dc57424 */ /* 0x000fe200078e02d6 */
[----:B------:R-:W1:Y:S01]  /*5280*/  MUFU.TANH R20, R20 ;  /* 0x0000001400147308 */ /* 0x000e620000002400 */
[----:B------:R-:W-:Y:S01]  /*5290*/  FMUL.FTZ R170, R170, UR5 ;  /* 0x00000005aaaa7c20 */ /* 0x000fe20008410000 */
[----:B------:R-:W2:Y:S01]  /*52a0*/  SHFL.IDX PT, R212, R212, 0x1, 0x1c1f ;  /* 0x003c1f00d4d47f89 */ /* 0x000ea200000e0000 */
[----:B------:R-:W-:-:S02]  /*52b0*/  IMAD R214, R202, -0x2, R197 ;  /* 0xfffffffecad67824 */ /* 0x000fc400078e02c5 */
[----:B------:R-:W-:Y:S01]  /*52c0*/  FMUL.FTZ R217, R171, UR5 ;  /* 0x00000005abd97c20 */ /* 0x000fe20008410000 */
[----:B------:R-:W-:Y:S01]  /*52d0*/  FMUL.FTZ R167, R167, UR5 ;  /* 0x00000005a7a77c20 */ /* 0x000fe20008410000 */
[----:B------:R-:W-:Y:S01]  /*52e0*/  FMUL.FTZ R197, R175, UR5 ;  /* 0x00000005afc57c20 */ /* 0x000fe20008410000 */
[----:B---3--:R-:W-:Y:S01]  /*52f0*/  IMAD R211, R211, UR61, R214 ;  /* 0x0000003dd3d37c24 */ /* 0x008fe2000f8e02d6 */
[----:B------:R-:W-:Y:S01]  /*5300*/  MUFU.TANH R21, R21 ;  /* 0x0000001500157308 */ /* 0x000fe20000002400 */
[----:B------:R-:W-:Y:S01]  /*5310*/  FMUL.FTZ R154, R154, UR5 ;  /* 0x000000059a9a7c20 */ /* 0x000fe20008410000 */
[----:B------:R-:W-:Y:S01]  /*5320*/  FMUL.FTZ R158, R158, UR5 ;  /* 0x000000059e9e7c20 */ /* 0x000fe20008410000 */
[----:B------:R-:W-:Y:S01]  /*5330*/  FMUL.FTZ R155, R155, UR5 ;  /* 0x000000059b9b7c20 */ /* 0x000fe20008410000 */
[--C-:B0-----:R-:W-:Y:S01]  /*5340*/  IADD3 R196, R196, -UR6, R211.reuse ;  /* 0x80000006c4c47c10 */ /* 0x101fe2000fffe0d3 */
[----:B------:R-:W-:Y:S01]  /*5350*/  FMUL.FTZ R159, R159, UR5 ;  /* 0x000000059f9f7c20 */ /* 0x000fe20008410000 */
[----:B------:R-:W-:Y:S01]  /*5360*/  FMUL.FTZ R162, R162, UR5 ;  /* 0x00000005a2a27c20 */ /* 0x000fe20008410000 */
[----:B------:R-:W-:Y:S01]  /*5370*/  FMUL.FTZ R220, R174, UR5 ;  /* 0x00000005aedc7c20 */ /* 0x000fe20008410000 */
[----:B------:R-:W0:Y:S01]  /*5380*/  MUFU.TANH R152, R152 ;  /* 0x0000009800987308 */ /* 0x000e220000002400 */
[C---:B------:R-:W-:Y:S01]  /*5390*/  ISETP.GT.AND P6, PT, R196.reuse, RZ, PT ;  /* 0x000000ffc400720c */ /* 0x040fe20003fc4270 */
[----:B------:R-:W-:Y:S01]  /*53a0*/  FMUL.FTZ R163, R163, UR5 ;  /* 0x00000005a3a37c20 */ /* 0x000fe20008410000 */
[----:B------:R-:W-:Y:S01]  /*53b0*/  ISETP.GT.AND P5, PT, R196, 0x1, PT ;  /* 0x00000001c400780c */ /* 0x000fe20003fa4270 */
[----:B------:R-:W-:Y:S01]  /*53c0*/  FMUL.FTZ R166, R166, UR5 ;  /* 0x00000005a6a67c20 */ /* 0x000fe20008410000 */
[----:B------:R-:W-:Y:S01]  /*53d0*/  ISETP.GT.AND P3, PT, R196, 0x8, PT ;  /* 0x00000008c400780c */ /* 0x000fe20003f64270 */
[----:B------:R-:W-:Y:S01]  /*53e0*/  FMUL.FTZ R178, R178, UR5 ;  /* 0x00000005b2b27c20 */ /* 0x000fe20008410000 */
[----:B------:R-:W-:Y:S01]  /*53f0*/  ISETP.GT.AND P4, PT, R196, 0x9, PT ;  /* 0x00000009c400780c */ /* 0x000fe20003f84270 */
[----:B------:R-:W3:Y:S01]  /*5400*/  MUFU.TANH R153, R153 ;  /* 0x0000009900997308 */ /* 0x000ee20000002400 */
[----:B-1----:R-:W-:Y:S01]  /*5410*/  FSEL R171, R20, -INF , P6 ;  /* 0xff80000014ab7808 */ /* 0x002fe20003000000 */
[----:B------:R-:W-:Y:S01]  /*5420*/  FMUL.FTZ R179, R179, UR5 ;  /* 0x00000005b3b37c20 */ /* 0x000fe20008410000 */
[----:B------:R-:W-:Y:S01]  /*5430*/  ISETP.GT.AND P6, PT, R196, 0x10, PT ;  /* 0x00000010c400780c */ /* 0x000fe20003fc4270 */
[----:B------:R-:W-:Y:S01]  /*5440*/  FMUL.FTZ R182, R182, UR5 ;  /* 0x00000005b6b67c20 */ /* 0x000fe20008410000 */
[----:B--2---:R-:W-:Y:S01]  /*5450*/  IADD3 R174, R212, -UR6, R211 ;  /* 0x80000006d4ae7c10 */ /* 0x004fe2000fffe0d3 */
[----:B------:R-:W-:Y:S01]  /*5460*/  FMUL.FTZ R183, R183, UR5 ;  /* 0x00000005b7b77c20 */ /* 0x000fe20008410000 */
[----:B------:R-:W-:Y:S01]  /*5470*/  FMUL.FTZ R186, R186, UR5 ;  /* 0x00000005baba7c20 */ /* 0x000fe20008410000 */
[----:B------:R-:W1:Y:S01]  /*5480*/  MUFU.TANH R156, R156 ;  /* 0x0000009c009c7308 */ /* 0x000e620000002400 */
[----:B0-----:R-:W-:Y:S01]  /*5490*/  FSEL R152, R152, -INF , P3 ;  /* 0xff80000098987808 */ /* 0x001fe20001800000 */
        /* <DEDUP_REMOVED lines=11> */
[----:B------:R-:W-:-:S03]  /*5550*/  ULDC UR6, c[0x0][0xa80] ;  /* 0x0002a00000067ab9 */ /* 0x000fc60000000800 */
[----:B------:R-:W0:Y:S01]  /*5560*/  MUFU.TANH R160, R160 ;  /* 0x000000a000a07308 */ /* 0x000e220000002400 */
[----:B-1----:R-:W-:Y:S02]  /*5570*/  FSEL R156, R156, -INF , P6 ;  /* 0xff8000009c9c7808 */ /* 0x002fe40003000000 */
[----:B------:R-:W-:-:S05]  /*5580*/  ISETP.GT.AND P6, PT, R196, 0x20, PT ;  /* 0x00000020c400780c */ /* 0x000fca0003fc4270 */
[----:B------:R-:W1:Y:S08]  /*5590*/  MUFU.TANH R161, R161 ;  /* 0x000000a100a17308 */ /* 0x000e700000002400 */
[----:B------:R-:W2:Y:S01]  /*55a0*/  MUFU.TANH R164, R164 ;  /* 0x000000a400a47308 */ /* 0x000ea20000002400 */
[----:B0-----:R-:W-:Y:S02]  /*55b0*/  FSEL R160, R160, -INF , P3 ;  /* 0xff800000a0a07808 */ /* 0x001fe40001800000 */
[----:B------:R-:W-:-:S05]  /*55c0*/  ISETP.GT.AND P3, PT, R196, 0x28, PT ;  /* 0x00000028c400780c */ /* 0x000fca0003f64270 */
[----:B------:R-:W-:Y:S01]  /*55d0*/  MUFU.TANH R165, R165 ;  /* 0x000000a500a57308 */ /* 0x000fe20000002400 */
[----:B-1----:R-:W-:Y:S02]  /*55e0*/  FSEL R161, R161, -INF , P4 ;  /* 0xff800000a1a17808 */ /* 0x002fe40002000000 */
[----:B------:R-:W-:-:S05]  /*55f0*/  ISETP.GT.AND P4, PT, R196, 0x29, PT ;  /* 0x00000029c400780c */ /* 0x000fca0003f84270 */
[----:B------:R-:W0:Y:S01]  /*5600*/  MUFU.TANH R168, R168 ;  /* 0x000000a800a87308 */ /* 0x000e220000002400 */
[----:B--2---:R-:W-:Y:S02]  /*5610*/  FSEL R164, R164, -INF , P6 ;  /* 0xff800000a4a47808 */ /* 0x004fe40003000000 */
        /* <DEDUP_REMOVED lines=12> */
[----:B------:R2:W-:Y:S01]  /*56e0*/  MUFU.TANH R20, R170 ;  /* 0x000000aa00147308 */ /* 0x0005e20000002400 */
[----:B0-----:R-:W-:Y:S02]  /*56f0*/  FSEL R176, R176, -INF , P3 ;  /* 0xff800000b0b07808 */ /* 0x001fe40001800000 */
[----:B------:R-:W-:-:S05]  /*5700*/  ISETP.GT.AND P3, PT, R196, 0x48, PT ;  /* 0x00000048c400780c */ /* 0x000fca0003f64270 */
[----:B------:R-:W0:Y:S01]  /*5710*/  MUFU.TANH R180, R180 ;  /* 0x000000b400b47308 */ /* 0x000e220000002400 */
[----:B--2---:R-:W-:Y:S02]  /*5720*/  FSEL R170, R21, -INF , P5 ;  /* 0xff80000015aa7808 */ /* 0x004fe40002800000 */
[C---:B------:R-:W-:Y:S02]  /*5730*/  ISETP.GT.AND P5, PT, R196.reuse, 0x11, PT ;  /* 0x00000011c400780c */ /* 0x040fe40003fa4270 */
[----:B------:R-:W-:Y:S02]  /*5740*/  FMNMX.FTZ R21, R171, R209, !PT ;  /* 0x000000d1ab157209 */ /* 0x000fe40007810000 */
[----:B-1----:R-:W-:Y:S01]  /*5750*/  FSEL R177, R177, -INF , P4 ;  /* 0xff800000b1b17808 */ /* 0x002fe20002000000 */
[----:B------:R-:W-:Y:S01]  /*5760*/  MUFU.TANH R181, R181 ;  /* 0x000000b500b57308 */ /* 0x000fe20000002400 */
[----:B------:R-:W-:Y:S02]  /*5770*/  ISETP.GT.AND P4, PT, R196, 0x49, PT ;  /* 0x00000049c400780c */ /* 0x000fe40003f84270 */
[----:B------:R-:W-:-:S05]  /*5780*/  FMNMX.FTZ R21, R170, R21, !PT ;  /* 0x00000015aa157209 */ /* 0x000fca0007810000 */
[----:B------:R-:W1:Y:S01]  /*5790*/  MUFU.TANH R184, R184 ;  /* 0x000000b800b87308 */ /* 0x000e620000002400 */
[----:B0-----:R-:W-:Y:S02]  /*57a0*/  FSEL R180, R180, -INF , P6 ;  /* 0xff800000b4b47808 */ /* 0x001fe40003000000 */
[----:B------:R-:W-:-:S05]  /*57b0*/  ISETP.GT.AND P6, PT, R196, 0x50, PT ;  /* 0x00000050c400780c */ /* 0x000fca0003fc4270 */
[----:B------:R-:W0:Y:S08]  /*57c0*/  MUFU.TANH R185, R185 ;  /* 0x000000b900b97308 */ /* 0x000e300000002400 */
[----:B------:R2:W-:Y:S01]  /*57d0*/  MUFU.TANH R175, R167 ;  /* 0x000000a700af7308 */ /* 0x0005e20000002400 */
[----:B-1----:R-:W-:Y:S02]  /*57e0*/  FSEL R184, R184, -INF , P3 ;  /* 0xff800000b8b87808 */ /* 0x002fe40001800000 */
[----:B------:R-:W-:-:S05]  /*57f0*/  ISETP.GT.AND P3, PT, R196, 0x58, PT ;  /* 0x00000058c400780c */ /* 0x000fca0003f64270 */
[----:B------:R-:W1:Y:S01]  /*5800*/  MUFU.TANH R188, R188 ;  /* 0x000000bc00bc7308 */ /* 0x000e620000002400 */
[----:B--2---:R-:W-:Y:S02]  /*5810*/  FSEL R167, R157, -INF , P5 ;  /* 0xff8000009da77808 */ /* 0x004fe40002800000 */
[C---:B------:R-:W-:Y:S02]  /*5820*/  ISETP.GT.AND P5, PT, R196.reuse, 0x21, PT ;  /* 0x00000021c400780c */ /* 0x040fe40003fa4270 */
[----:B0-----:R-:W-:Y:S02]  /*5830*/  FSEL R185, R185, -INF , P4 ;  /* 0xff800000b9b97808 */ /* 0x001fe40002000000 */
[----:B------:R-:W-:Y:S01]  /*5840*/  FSEL R165, R165, -INF , P5 ;  /* 0xff800000a5a57808 */ /* 0x000fe20002800000 */
[----:B------:R-:W0:Y:S01]  /*5850*/  MUFU.TANH R192, R192 ;  /* 0x000000c000c07308 */ /* 0x000e220000002400 */
[C---:B------:R-:W-:Y:S02]  /*5860*/  ISETP.GT.AND P5, PT, R196.reuse, 0x31, PT ;  /* 0x00000031c400780c */ /* 0x040fe40003fa4270 */
[----:B------:R-:W-:-:S02]  /*5870*/  ISETP.GT.AND P4, PT, R196, 0x59, PT ;  /* 0x00000059c400780c */ /* 0x000fc40003f84270 */
[----:B------:R-:W-:Y:S02]  /*5880*/  FSEL R173, R173, -INF , P5 ;  /* 0xff800000adad7808 */ /* 0x000fe40002800000 */
[----:B------:R-:W-:Y:S01]  /*5890*/  ISETP.GT.AND P5, PT, R196, 0x41, PT ;  /* 0x00000041c400780c */ /* 0x000fe20003fa4270 */
[----:B------:R-:W2:Y:S01]  /*58a0*/  MUFU.TANH R189, R189 ;  /* 0x000000bd00bd7308 */ /* 0x000ea20000002400 */
[----:B-1----:R-:W-:Y:S02]  /*58b0*/  FSEL R188, R188, -INF , P6 ;  /* 0xff800000bcbc7808 */ /* 0x002fe40003000000 */
[----:B------:R-:W-:Y:S02]  /*58c0*/  FSEL R181, R181, -INF , P5 ;  /* 0xff800000b5b57808 */ /* 0x000fe40002800000 */
[----:B------:R-:W-:Y:S02]  /*58d0*/  ISETP.GT.AND P5, PT, R196, 0x51, PT ;  /* 0x00000051c400780c */ /* 0x000fe40003fa4270 */
[----:B------:R-:W-:Y:S01]  /*58e0*/  FMNMX.FTZ R196, R152, R21, !PT ;  /* 0x0000001598c47209 */ /* 0x000fe20007810000 */
[----:B------:R-:W1:Y:S01]  /*58f0*/  MUFU.TANH R193, R193 ;  /* 0x000000c100c17308 */ /* 0x000e620000002400 */
[----:B------:R-:W-:-:S02]  /*5900*/  ISETP.GT.AND P6, PT, R174, RZ, PT ;  /* 0x000000ffae00720c */ /* 0x000fc40003fc4270 */
[----:B------:R-:W-:Y:S02]  /*5910*/  FMNMX.FTZ R21, R153, R196, !PT ;  /* 0x000000c499157209 */ /* 0x000fe40007810000 */
[----:B0-----:R-:W-:Y:S02]  /*5920*/  FSEL R192, R192, -INF , P3 ;  /* 0xff800000c0c07808 */ /* 0x001fe40001800000 */
[C---:B------:R-:W-:Y:S01]  /*5930*/  ISETP.GT.AND P3, PT, R174.reuse, 0x8, PT ;  /* 0x00000008ae00780c */ /* 0x040fe20003f64270 */
[----:B------:R-:W0:Y:S01]  /*5940*/  MUFU.TANH R154, R154 ;  /* 0x0000009a009a7308 */ /* 0x000e220000002400 */
[----:B--2---:R-:W-:Y:S02]  /*5950*/  FSEL R189, R189, -INF , P5 ;  /* 0xff800000bdbd7808 */ /* 0x004fe40002800000 */
[----:B------:R-:W-:Y:S02]  /*5960*/  ISETP.GT.AND P5, PT, R174, 0x1, PT ;  /* 0x00000001ae00780c */ /* 0x000fe40003fa4270 */
[----:B------:R-:W-:-:S03]  /*5970*/  FMNMX.FTZ R212, R156, R21, !PT ;  /* 0x000000159cd47209 */ /* 0x000fc60007810000 */
[----:B------:R-:W2:Y:S01]  /*5980*/  MUFU.TANH R158, R158 ;  /* 0x0000009e009e7308 */ /* 0x000ea20000002400 */
[----:B-1----:R-:W-:Y:S02]  /*5990*/  FSEL R193, R193, -INF , P4 ;  /* 0xff800000c1c17808 */ /* 0x002fe40002000000 */
[----:B------:R-:W-:-:S05]  /*59a0*/  ISETP.GT.AND P4, PT, R174, 0x9, PT ;  /* 0x00000009ae00780c */ /* 0x000fca0003f84270 */
[----:B------:R-:W1:Y:S01]  /*59b0*/  MUFU.TANH R155, R155 ;  /* 0x0000009b009b7308 */ /* 0x000e620000002400 */
[----:B0-----:R-:W-:Y:S02]  /*59c0*/  FSEL R157, R154, -INF , P6 ;  /* 0xff8000009a9d7808 */ /* 0x001fe40003000000 */
[----:B------:R-:W-:-:S05]  /*59d0*/  ISETP.GT.AND P6, PT, R174, 0x10, PT ;  /* 0x00000010ae00780c */ /* 0x000fca0003fc4270 */
[----:B------:R-:W0:Y:S01]  /*59e0*/  MUFU.TANH R159, R159 ;  /* 0x0000009f009f7308 */ /* 0x000e220000002400 */
[----:B--2---:R-:W-:Y:S02]  /*59f0*/  FSEL R154, R158, -INF , P3 ;  /* 0xff8000009e9a7808 */ /* 0x004fe40001800000 */
[----:B------:R-:W-:Y:S02]  /*5a00*/  FMNMX.FTZ R158, R157, R210, !PT ;  /* 0x000000d29d9e7209 */ /* 0x000fe40007810000 */
[----:B------:R-:W-:-:S03]  /*5a10*/  ISETP.GT.AND P3, PT, R174, 0x18, PT ;  /* 0x00000018ae00780c */ /* 0x000fc60003f64270 */
[----:B------:R-:W2:Y:S01]  /*5a20*/  MUFU.TANH R162, R162 ;  /* 0x000000a200a27308 */ /* 0x000ea20000002400 */
[----:B-1----:R-:W-:Y:S02]  /*5a30*/  FSEL R155, R155, -INF , P5 ;  /* 0xff8000009b9b7808 */ /* 0x002fe40002800000 */
[----:B------:R-:W-:Y:S02]  /*5a40*/  ISETP.GT.AND P5, PT, R174, 0x11, PT ;  /* 0x00000011ae00780c */ /* 0x000fe40003fa4270 */
[----:B------:R-:W-:-:S03]  /*5a50*/  FMNMX.FTZ R21, R155, R158, !PT ;  /* 0x0000009e9b157209 */ /* 0x000fc60007810000 */
[----:B------:R-:W1:Y:S01]  /*5a60*/  MUFU.TANH R163, R163 ;  /* 0x000000a300a37308 */ /* 0x000e620000002400 */
[----:B0-----:R-:W-:Y:S02]  /*5a70*/  FSEL R223, R159, -INF , P4 ;  /* 0xff8000009fdf7808 */ /* 0x001fe40002000000 */
[----:B------:R-:W-:Y:S02]  /*5a80*/  FMNMX.FTZ R159, R167, R212, !PT ;  /* 0x000000d4a79f7209 */ /* 0x000fe40007810000 */
[----:B------:R-:W-:Y:S02]  /*5a90*/  FMNMX.FTZ R158, R154, R21, !PT ;  /* 0x000000159a9e7209 */ /* 0x000fe40007810000 */
[----:B------:R-:W-:Y:S01]  /*5aa0*/  ISETP.GT.AND P4, PT, R174, 0x19, PT ;  /* 0x00000019ae00780c */ /* 0x000fe20003f84270 */
[----:B------:R-:W0:Y:S01]  /*5ab0*/  MUFU.TANH R166, R166 ;  /* 0x000000a600a67308 */ /* 0x000e220000002400 */
[----:B--2---:R-:W-:Y:S02]  /*5ac0*/  FSEL R196, R162, -INF , P6 ;  /* 0xff800000a2c47808 */ /* 0x004fe40003000000 */
[----:B------:R-:W-:-:S02]  /*5ad0*/  FMNMX.FTZ R162, R160, R159, !PT ;  /* 0x0000009fa0a27209 */ /* 0x000fc40007810000 */
[----:B------:R-:W-:Y:S02]  /*5ae0*/  FMNMX.FTZ R21, R223, R158, !PT ;  /* 0x0000009edf157209 */ /* 0x000fe40007810000 */
[----:B------:R-:W-:Y:S01]  /*5af0*/  FMNMX.FTZ R159, R161, R162, !PT ;  /* 0x000000a2a19f7209 */ /* 0x000fe20007810000 */
[----:B------:R-:W2:Y:S01]  /*5b00*/  MUFU.TANH R217, R217 ;  /* 0x000000d900d97308 */ /* 0x000ea20000002400 */
[----:B-1----:R-:W-:Y:S02]  /*5b10*/  FSEL R213, R163, -INF , P5 ;  /* 0xff800000a3d57808 */ /* 0x002fe40002800000 */
[----:B------:R-:W-:Y:S02]  /*5b20*/  FMNMX.FTZ R162, R164, R159, !PT ;  /* 0x0000009fa4a27209 */ /* 0x000fe40007810000 */
[----:B------:R-:W-:Y:S02]  /*5b30*/  FMNMX.FTZ R158, R196, R21, !PT ;  /* 0x00000015c49e7209 */ /* 0x000fe40007810000 */
[----:B------:R-:W-:Y:S01]  /*5b40*/  FMNMX.FTZ R159, R165, R162, !PT ;  /* 0x000000a2a59f7209 */ /* 0x000fe20007810000 */
[----:B------:R-:W1:Y:S01]  /*5b50*/  MUFU.TANH R220, R220 ;  /* 0x000000dc00dc7308 */ /* 0x000e620000002400 */
[----:B0-----:R-:W-:-:S02]  /*5b60*/  FSEL R216, R166, -INF , P3 ;  /* 0xff800000a6d87808 */ /* 0x001fc40001800000 */
[----:B------:R-:W-:Y:S02]  /*5b70*/  FMNMX.FTZ R21, R213, R158, !PT ;  /* 0x0000009ed5157209 */ /* 0x000fe40007810000 */
[----:B------:R-:W-:Y:S02]  /*5b80*/  FMNMX.FTZ R158, R168, R159, !PT ;  /* 0x0000009fa89e7209 */ /* 0x000fe40007810000 */
[----:B------:R-:W-:Y:S01]  /*5b90*/  ISETP.GT.AND P6, PT, R174, 0x20, PT ;  /* 0x00000020ae00780c */ /* 0x000fe20003fc4270 */
[----:B------:R-:W0:Y:S01]  /*5ba0*/  MUFU.TANH R197, R197 ;  /* 0x000000c500c57308 */ /* 0x000e220000002400 */
[----:B------:R-:W-:Y:S02]  /*5bb0*/  FSEL R222, R175, -INF , P4 ;  /* 0xff800000afde7808 */ /* 0x000fe40002000000 */
[----:B------:R-:W-:Y:S02]  /*5bc0*/  FMNMX.FTZ R21, R216, R21, !PT ;  /* 0x00000015d8157209 */ /* 0x000fe40007810000 */
[----:B------:R-:W-:-:S02]  /*5bd0*/  FMNMX.FTZ R159, R169, R158, !PT ;  /* 0x0000009ea99f7209 */ /* 0x000fc40007810000 */
[----:B------:R-:W-:Y:S01]  /*5be0*/  ISETP.GT.AND P5, PT, R174, 0x21, PT ;  /* 0x00000021ae00780c */ /* 0x000fe20003fa4270 */
[----:B------:R-:W3:Y:S01]  /*5bf0*/  MUFU.TANH R178, R178 ;  /* 0x000000b200b27308 */ /* 0x000ee20000002400 */
[----:B------:R-:W-:Y:S02]  /*5c00*/  FSEL R214, R20, -INF , P6 ;  /* 0xff80000014d67808 */ /* 0x000fe40003000000 */
[----:B------:R-:W-:Y:S02]  /*5c10*/  FMNMX.FTZ R21, R222, R21, !PT ;  /* 0x00000015de157209 */ /* 0x000fe40007810000 */
[----:B------:R-:W-:Y:S02]  /*5c20*/  FMNMX.FTZ R162, R172, R159, !PT ;  /* 0x0000009faca27209 */ /* 0x000fe40007810000 */
[----:B------:R-:W-:Y:S01]  /*5c30*/  ISETP.GT.AND P3, PT, R174, 0x28, PT ;  /* 0x00000028ae00780c */ /* 0x000fe20003f64270 */
[----:B------:R-:W4:Y:S01]  /*5c40*/  MUFU.TANH R179, R179 ;  /* 0x000000b300b37308 */ /* 0x000f220000002400 */
[----:B--2---:R-:W-:-:S02]  /*5c50*/  FSEL R217, R217, -INF , P5 ;  /* 0xff800000d9d97808 */ /* 0x004fc40002800000 */
[----:B------:R-:W-:Y:S02]  /*5c60*/  FMNMX.FTZ R158, R214, R21, !PT ;  /* 0x00000015d69e7209 */ /* 0x000fe40007810000 */
[----:B------:R-:W-:Y:S02]  /*5c70*/  FMNMX.FTZ R163, R173, R162, !PT ;  /* 0x000000a2ada37209 */ /* 0x000fe40007810000 */
[----:B------:R-:W-:Y:S01]  /*5c80*/  ISETP.GT.AND P4, PT, R174, 0x29, PT ;  /* 0x00000029ae00780c */ /* 0x000fe20003f84270 */
[----:B------:R-:W2:Y:S01]  /*5c90*/  MUFU.TANH R182, R182 ;  /* 0x000000b600b67308 */ /* 0x000ea20000002400 */
[----:B-1----:R-:W-:Y:S02]  /*5ca0*/  FSEL R220, R220, -INF , P3 ;  /* 0xff800000dcdc7808 */ /* 0x002fe40001800000 */
[----:B------:R-:W-:Y:S02]  /*5cb0*/  FMNMX.FTZ R159, R217, R158, !PT ;  /* 0x0000009ed99f7209 */ /* 0x000fe40007810000 */
[----:B------:R-:W-:-:S02]  /*5cc0*/  FMNMX.FTZ R162, R176, R163, !PT ;  /* 0x000000a3b0a27209 */ /* 0x000fc40007810000 */
[----:B------:R-:W-:Y:S01]  /*5cd0*/  ISETP.GT.AND P6, PT, R174, 0x30, PT ;  /* 0x00000030ae00780c */ /* 0x000fe20003fc4270 */
[----:B------:R-:W1:Y:S01]  /*5ce0*/  MUFU.TANH R183, R183 ;  /* 0x000000b700b77308 */ /* 0x000e620000002400 */
[----:B0-----:R-:W-:Y:S02]  /*5cf0*/  FSEL R221, R197, -INF , P4 ;  /* 0xff800000c5dd7808 */ /* 0x001fe40002000000 */
[----:B------:R-:W-:Y:S02]  /*5d00*/  FMNMX.FTZ R158, R220, R159, !PT ;  /* 0x0000009fdc9e7209 */ /* 0x000fe40007810000 */
[----:B------:R-:W-:Y:S02]  /*5d10*/  FMNMX.FTZ R159, R177, R162, !PT ;  /* 0x000000a2b19f7209 */ /* 0x000fe40007810000 */
[----:B------:R-:W-:Y:S01]  /*5d20*/  ISETP.GT.AND P5, PT, R174, 0x31, PT ;  /* 0x00000031ae00780c */ /* 0x000fe20003fa4270 */
[----:B------:R-:W0:Y:S01]  /*5d30*/  MUFU.TANH R186, R186 ;  /* 0x000000ba00ba7308 */ /* 0x000e220000002400 */
[----:B---3--:R-:W-:-:S02]  /*5d40*/  FSEL R197, R178, -INF , P6 ;  /* 0xff800000b2c57808 */ /* 0x008fc40003000000 */
[----:B------:R-:W-:Y:S02]  /*5d50*/  FMNMX.FTZ R158, R221, R158, !PT ;  /* 0x0000009edd9e7209 */ /* 0x000fe40007810000 */
[----:B------:R-:W-:Y:S02]  /*5d60*/  FMNMX.FTZ R166, R180, R159, !PT ;  /* 0x0000009fb4a67209 */ /* 0x000fe40007810000 */
[----:B------:R-:W-:Y:S01]  /*5d70*/  ISETP.GT.AND P3, PT, R174, 0x38, PT ;  /* 0x00000038ae00780c */ /* 0x000fe20003f64270 */
[----:B------:R-:W3:Y:S01]  /*5d80*/  MUFU.TANH R187, R187 ;  /* 0x000000bb00bb7308 */ /* 0x000ee20000002400 */
[----:B----4-:R-:W-:Y:S02]  /*5d90*/  FSEL R211, R179, -INF , P5 ;  /* 0xff800000b3d37808 */ /* 0x010fe40002800000 */
[----:B------:R-:W-:Y:S02]  /*5da0*/  FMNMX.FTZ R158, R197, R158, !PT ;  /* 0x0000009ec59e7209 */ /* 0x000fe40007810000 */
[----:B------:R-:W-:-:S02]  /*5db0*/  FMNMX.FTZ R163, R181, R166, !PT ;  /* 0x000000a6b5a37209 */ /* 0x000fc40007810000 */
[----:B------:R-:W-:Y:S01]  /*5dc0*/  ISETP.GT.AND P4, PT, R174, 0x39, PT ;  /* 0x00000039ae00780c */ /* 0x000fe20003f84270 */
[----:B------:R3:W4:Y:S01]  /*5dd0*/  MUFU.TANH R20, R190 ;  /* 0x000000be00147308 */ /* 0x0007220000002400 */
[----:B--2---:R-:W-:Y:S02]  /*5de0*/  FSEL R212, R182, -INF , P3 ;  /* 0xff800000b6d47808 */ /* 0x004fe40001800000 */
[----:B------:R-:W-:Y:S02]  /*5df0*/  FMNMX.FTZ R159, R211, R158, !PT ;  /* 0x0000009ed39f7209 */ /* 0x000fe40007810000 */
[----:B------:R-:W-:Y:S02]  /*5e00*/  FMNMX.FTZ R166, R184, R163, !PT ;  /* 0x000000a3b8a67209 */ /* 0x000fe40007810000 */
[----:B------:R-:W-:Y:S01]  /*5e10*/  ISETP.GT.AND P6, PT, R174, 0x40, PT ;  /* 0x00000040ae00780c */ /* 0x000fe20003fc4270 */
[----:B------:R4:W2:Y:S01]  /*5e20*/  MUFU.TANH R21, R191 ;  /* 0x000000bf00157308 */ /* 0x0008a20000002400 */
[----:B-1----:R-:W-:-:S02]  /*5e30*/  FSEL R215, R183, -INF , P4 ;  /* 0xff800000b7d77808 */ /* 0x002fc40002000000 */
[----:B------:R-:W-:Y:S02]  /*5e40*/  FMNMX.FTZ R158, R212, R159, !PT ;  /* 0x0000009fd49e7209 */ /* 0x000fe40007810000 */
[----:B------:R-:W-:Y:S02]  /*5e50*/  FMNMX.FTZ R159, R185, R166, !PT ;  /* 0x000000a6b99f7209 */ /* 0x000fe40007810000 */
[----:B------:R-:W-:Y:S01]  /*5e60*/  ISETP.GT.AND P5, PT, R174, 0x41, PT ;  /* 0x00000041ae00780c */ /* 0x000fe20003fa4270 */
[----:B------:R-:W1:Y:S01]  /*5e70*/  MUFU.TANH R162, R194 ;  /* 0x000000c200a27308 */ /* 0x000e620000002400 */
[----:B0-----:R-:W-:Y:S02]  /*5e80*/  FSEL R183, R186, -INF , P6 ;  /* 0xff800000bab77808 */ /* 0x001fe40003000000 */
[----:B------:R-:W-:Y:S02]  /*5e90*/  FMNMX.FTZ R166, R215, R158, !PT ;  /* 0x0000009ed7a67209 */ /* 0x000fe40007810000 */
[----:B------:R-:W-:-:S02]  /*5ea0*/  FMNMX.FTZ R178, R188, R159, !PT ;  /* 0x0000009fbcb27209 */ /* 0x000fc40007810000 */
[C---:B------:R-:W-:Y:S01]  /*5eb0*/  ISETP.GT.AND P3, PT, R174.reuse, 0x48, PT ;  /* 0x00000048ae00780c */ /* 0x040fe20003f64270 */
[----:B------:R-:W0:Y:S01]  /*5ec0*/  MUFU.TANH R163, R195 ;  /* 0x000000c300a37308 */ /* 0x000e220000002400 */
[----:B---3--:R-:W-:Y:S01]  /*5ed0*/  FSEL R190, R187, -INF , P5 ;  /* 0xff800000bbbe7808 */ /* 0x008fe20002800000 */
[----:B------:R-:W-:Y:S01]  /*5ee0*/  IMAD.U32 R187, RZ, RZ, UR4 ;  /* 0x00000004ffbb7e24 */ /* 0x000fe2000f8e00ff */
[----:B------:R-:W-:Y:S01]  /*5ef0*/  FMNMX.FTZ R159, R183, R166, !PT ;  /* 0x000000a6b79f7209 */ /* 0x000fe20007810000 */
[----:B------:R-:W-:Y:S01]  /*5f00*/  UIMAD UR4, UR36, 0xc00, UR7 ;  /* 0x00000c00240478a4 */ /* 0x000fe2000f8e0207 */
[----:B------:R-:W-:Y:S02]  /*5f10*/  FMNMX.FTZ R175, R189, R178, !PT ;  /* 0x000000b2bdaf7209 */ /* 0x000fe40007810000 */
[----:B------:R-:W-:Y:S01]  /*5f20*/  ISETP.GT.AND P4, PT, R174, 0x49, PT ;  /* 0x00000049ae00780c */ /* 0x000fe20003f84270 */
[----:B------:R2:W3:Y:S01]  /*5f30*/  MUFU.TANH R158, R198 ;  /* 0x000000c6009e7308 */ /* 0x0004e20000002400 */
[----:B----4-:R-:W-:-:S02]  /*5f40*/  FSEL R191, R20, -INF , P3 ;  /* 0xff80000014bf7808 */ /* 0x010fc40001800000 */
[----:B------:R-:W-:Y:S01]  /*5f50*/  FMNMX.FTZ R20, R190, R159, !PT ;  /* 0x0000009fbe147209 */ /* 0x000fe20007810000 */
[----:B------:R-:W-:Y:S01]  /*5f60*/  UMOV UR10, UR4 ;  /* 0x00000004000a7c82 */ /* 0x000fe20008000000 */
[----:B------:R-:W-:Y:S02]  /*5f70*/  FMNMX.FTZ R166, R192, R175, !PT ;  /* 0x000000afc0a67209 */ /* 0x000fe40007810000 */
[C---:B------:R-:W-:Y:S01]  /*5f80*/  ISETP.GT.AND P5, PT, R174.reuse, 0x50, PT ;  /* 0x00000050ae00780c */ /* 0x040fe20003fa4270 */
[----:B------:R-:W4:Y:S01]  /*5f90*/  MUFU.TANH R175, R199 ;  /* 0x000000c700af7308 */ /* 0x000f220000002400 */
[----:B--2---:R-:W-:Y:S02]  /*5fa0*/  FSEL R198, R21, -INF , P4 ;  /* 0xff80000015c67808 */ /* 0x004fe40002000000 */
[----:B------:R-:W-:Y:S02]  /*5fb0*/  FMNMX.FTZ R21, R191, R20, !PT ;  /* 0x00000014bf157209 */ /* 0x000fe40007810000 */
[----:B------:R-:W-:-:S02]  /*5fc0*/  ISETP.GT.AND P3, PT, R174, 0x51, PT ;  /* 0x00000051ae00780c */ /* 0x000fc40003f64270 */
[----:B-1----:R-:W-:Y:S02]  /*5fd0*/  FSEL R162, R162, -INF , P5 ;  /* 0xff800000a2a27808 */ /* 0x002fe40002800000 */
[----:B------:R-:W-:Y:S02]  /*5fe0*/  FMNMX.FTZ R21, R198, R21, !PT ;  /* 0x00000015c6157209 */ /* 0x000fe40007810000 */
[----:B------:R-:W-:Y:S02]  /*5ff0*/  FMNMX.FTZ R20, R193, R166, !PT ;  /* 0x000000a6c1147209 */ /* 0x000fe40007810000 */
[----:B------:R-:W-:Y:S02]  /*6000*/  ISETP.GT.AND P4, PT, R174, 0x58, PT ;  /* 0x00000058ae00780c */ /* 0x000fe40003f84270 */
[----:B0-----:R-:W-:Y:S01]  /*6010*/  FSEL R163, R163, -INF , P3 ;  /* 0xff800000a3a37808 */ /* 0x001fe20001800000 */
[----:B------:R-:W0:Y:S01]  /*6020*/  SHFL.BFLY PT, R159, R20, 0x2, 0x1f ;  /* 0x0c401f00149f7f89 */ /* 0x000e2200000e0000 */
[----:B------:R-:W-:-:S02]  /*6030*/  FMNMX.FTZ R166, R162, R21, !PT ;  /* 0x00000015a2a67209 */ /* 0x000fc40007810000 */
[----:B------:R-:W-:Y:S02]  /*6040*/  ISETP.GT.AND P3, PT, R174, 0x59, PT ;  /* 0x00000059ae00780c */ /* 0x000fe40003f64270 */
[----:B---3--:R-:W-:Y:S02]  /*6050*/  FSEL R174, R158, -INF , P4 ;  /* 0xff8000009eae7808 */ /* 0x008fe40002000000 */
[----:B------:R-:W-:Y:S02]  /*6060*/  FMNMX.FTZ R21, R163, R166, !PT ;  /* 0x000000a6a3157209 */ /* 0x000fe40007810000 */
[----:B----4-:R-:W-:Y:S02]  /*6070*/  FSEL R175, R175, -INF , P3 ;  /* 0xff800000afaf7808 */ /* 0x010fe40001800000 */
[----:B------:R-:W-:-:S04]  /*6080*/  FMNMX.FTZ R158, R174, R21, !PT ;  /* 0x00000015ae9e7209 */ /* 0x000fc80007810000 */
[----:B------:R-:W-:-:S05]  /*6090*/  FMNMX.FTZ R158, R175, R158, !PT ;  /* 0x0000009eaf9e7209 */ /* 0x000fca0007810000 */
[----:B------:R-:W1:Y:S01]  /*60a0*/  SHFL.BFLY PT, R21, R158, 0x2, 0x1f ;  /* 0x0c401f009e157f89 */ /* 0x000e6200000e0000 */
[----:B0-----:R-:W-:-:S05]  /*60b0*/  FMNMX.FTZ R159, R20, R159, !PT ;  /* 0x0000009f149f7209 */ /* 0x001fca0007810000 */
[----:B------:R-:W0:Y:S01]  /*60c0*/  SHFL.BFLY PT, R20, R159, 0x1, 0x1f ;  /* 0x0c201f009f147f89 */ /* 0x000e2200000e0000 */
[----:B-1----:R-:W-:-:S05]  /*60d0*/  FMNMX.FTZ R166, R158, R21, !PT ;  /* 0x000000159ea67209 */ /* 0x002fca0007810000 */
[----:B------:R-:W1:Y:S01]  /*60e0*/  SHFL.BFLY PT, R21, R166, 0x1, 0x1f ;  /* 0x0c201f00a6157f89 */ /* 0x000e6200000e0000 */
[----:B0-----:R-:W-:-:S04]  /*60f0*/  FMNMX.FTZ R20, R159, R20, !PT ;  /* 0x000000149f147209 */ /* 0x001fc80007810000 */
        /* <DEDUP_REMOVED lines=8> */
[----:B-1----:R-:W-:Y:S01]  /*6180*/  FMNMX.FTZ R21, R166, R21, !PT ;  /* 0x00000015a6157209 */ /* 0x002fe20007810000 */
[--C-:B------:R-:W-:Y:S01]  /*6190*/  FFMA.FTZ R166, R152, UR6, -R178.reuse ;  /* 0x0000000698a67c23 */ /* 0x100fe200080108b2 */
[----:B------:R-:W-:Y:S01]  /*61a0*/  FSEL R152, R20, RZ, P3 ;  /* 0x000000ff14987208 */ /* 0x000fe20001800000 */
[----:B------:R0:W-:Y:S01]  /*61b0*/  MUFU.EX2 R158, R171 ;  /* 0x000000ab009e7308 */ /* 0x0001e20000000800 */
[C---:B------:R-:W-:Y:S01]  /*61c0*/  FSETP.NEU.FTZ.AND P4, PT, R21.reuse, -INF , PT ;  /* 0xff8000001500780b */ /* 0x040fe20003f9d000 */
[C---:B------:R-:W-:Y:S01]  /*61d0*/  FMUL.FTZ R199, R21.reuse, UR6 ;  /* 0x0000000615c77c20 */ /* 0x040fe20008410000 */
[----:B------:R-:W-:Y:S01]  /*61e0*/  FFMA.FTZ R160, R160, UR6, -R178 ;  /* 0x00000006a0a07c23 */ /* 0x000fe200080108b2 */
[----:B------:R-:W-:Y:S01]  /*61f0*/  FADD.FTZ R152, -R152, R209 ;  /* 0x000000d198987221 */ /* 0x000fe20000010100 */
[----:B------:R-:W-:Y:S01]  /*6200*/  FSEL R153, R21, RZ, P4 ;  /* 0x000000ff15997208 */ /* 0x000fe20002000000 */
[----:B------:R-:W-:Y:S01]  /*6210*/  VIADD R209, R235, 0x8 ;  /* 0x00000008ebd17836 */ /* 0x000fe20000000000 */
[----:B------:R-:W-:Y:S01]  /*6220*/  FSEL R199, R199, RZ, P4 ;  /* 0x000000ffc7c77208 */ /* 0x000fe20002000000 */
[----:B------:R-:W-:Y:S01]  /*6230*/  FMUL.FTZ R194, R152, UR6 ;  /* 0x0000000698c27c20 */ /* 0x000fe20008410000 */
[----:B------:R-:W-:-:S02]  /*6240*/  @!P2 VIADD R152, R187, 0x32440 ;  /* 0x00032440bb98a836 */ /* 0x000fc40000000000 */
[----:B------:R-:W-:Y:S01]  /*6250*/  FADD.FTZ R153, -R153, R210 ;  /* 0x000000d299997221 */ /* 0x000fe20000010100 */
[----:B------:R-:W1:Y:S01]  /*6260*/  MUFU.EX2 R159, R159 ;  /* 0x0000009f009f7308 */ /* 0x000e620000000800 */
[--C-:B0-----:R-:W-:Y:S01]  /*6270*/  FFMA.FTZ R171, R157, UR6, -R199.reuse ;  /* 0x000000069dab7c23 */ /* 0x101fe200080108c7 */
[----:B------:R-:W-:Y:S01]  /*6280*/  IADD3 R157, -R235, 0xb, RZ ;  /* 0x0000000beb9d7810 */ /* 0x000fe20007ffe1ff */
[----:B------:R-:W-:Y:S01]  /*6290*/  FMUL.FTZ R195, R153, UR6 ;  /* 0x0000000699c37c20 */ /* 0x000fe20008410000 */
[----:B------:R-:W-:Y:S01]  /*62a0*/  @!P2 PRMT R152, RZ, 0x654, R152 ;  /* 0x00000654ff98a816 */ /* 0x000fe20000000098 */
[--C-:B------:R-:W-:Y:S01]  /*62b0*/  FFMA.FTZ R179, R155, UR6, -R199.reuse ;  /* 0x000000069bb37c23 */ /* 0x100fe200080108c7 */
[--C-:B------:R-:W-:Y:S01]  /*62c0*/  FFMA.FTZ R182, R154, UR6, -R199.reuse ;  /* 0x000000069ab67c23 */ /* 0x100fe200080108c7 */
[--C-:B------:R-:W-:Y:S01]  /*62d0*/  FFMA.FTZ R186, R223, UR6, -R199.reuse ;  /* 0x00000006dfba7c23 */ /* 0x100fe200080108c7 */
[----:B------:R0:W-:Y:S06]  /*62e0*/  BAR.ARV R157, 0x100 ;  /* 0x0004009d0000751d */ /* 0x0001ec0000002000 */
[----:B------:R1:W-:Y:S01]  /*62f0*/  @!P2 SYNCS.ARRIVE.TRANS64.RED.A1T0 RZ, [R152+URZ], RZ ;  /* 0x000000ff98ffa9a7 */ /* 0x0003e2000810043f */
[----:B------:R-:W2:Y:S01]  /*6300*/  MUFU.EX2 R194, R194 ;  /* 0x000000c200c27308 */ /* 0x000ea20000000800 */
[----:B------:R3:W-:Y:S01]  /*6310*/  BAR.SYNC.DEFER_BLOCKING R209, 0x100 ;  /* 0x000400d10000751d */ /* 0x0007e20000010000 */
[--C-:B------:R-:W-:Y:S01]  /*6320*/  FFMA.FTZ R161, R161, UR6, -R178.reuse ;  /* 0x00000006a1a17c23 */ /* 0x100fe200080108b2 */
[--C-:B------:R-:W-:Y:S01]  /*6330*/  FFMA.FTZ R196, R196, UR6, -R199.reuse ;  /* 0x00000006c4c47c23 */ /* 0x100fe200080108c7 */
[--C-:B------:R-:W-:Y:S01]  /*6340*/  FFMA.FTZ R210, R216, UR6, -R199.reuse ;  /* 0x00000006d8d27c23 */ /* 0x100fe200080108c7 */
[--C-:B------:R-:W-:Y:S01]  /*6350*/  FFMA.FTZ R216, R217, UR6, -R199.reuse ;  /* 0x00000006d9d87c23 */ /* 0x100fe200080108c7 */
[--C-:B------:R-:W-:Y:S01]  /*6360*/  FFMA.FTZ R217, R220, UR6, -R199.reuse ;  /* 0x00000006dcd97c23 */ /* 0x100fe200080108c7 */
[----:B-1----:R-:W-:Y:S01]  /*6370*/  F2FP.BF16.F32.PACK_AB R152, R159, R158 ;  /* 0x0000009e9f98723e */ /* 0x002fe200000010ff */
[----:B------:R-:W1:Y:S01]  /*6380*/  MUFU.EX2 R195, R195 ;  /* 0x000000c300c37308 */ /* 0x000e620000000800 */
[--C-:B---3--:R-:W-:Y:S01]  /*6390*/  FFMA.FTZ R209, R213, UR6, -R199.reuse ;  /* 0x00000006d5d17c23 */ /* 0x108fe200080108c7 */
[--C-:B------:R-:W-:Y:S01]  /*63a0*/  FFMA.FTZ R213, R222, UR6, -R199.reuse ;  /* 0x00000006ded57c23 */ /* 0x100fe200080108c7 */
[--C-:B------:R-:W-:Y:S01]  /*63b0*/  FFMA.FTZ R164, R164, UR6, -R178.reuse ;  /* 0x00000006a4a47c23 */ /* 0x100fe200080108b2 */
[--C-:B------:R-:W-:Y:S01]  /*63c0*/  FFMA.FTZ R165, R165, UR6, -R178.reuse ;  /* 0x00000006a5a57c23 */ /* 0x100fe200080108b2 */
[--C-:B------:R-:W-:Y:S01]  /*63d0*/  FFMA.FTZ R168, R168, UR6, -R178.reuse ;  /* 0x00000006a8a87c23 */ /* 0x100fe200080108b2 */
[--C-:B------:R-:W-:Y:S01]  /*63e0*/  FFMA.FTZ R169, R169, UR6, -R178.reuse ;  /* 0x00000006a9a97c23 */ /* 0x100fe200080108b2 */
[--C-:B------:R-:W-:Y:S01]  /*63f0*/  FFMA.FTZ R214, R214, UR6, -R199.reuse ;  /* 0x00000006d6d67c23 */ /* 0x100fe200080108c7 */
[----:B------:R-:W-:Y:S01]  /*6400*/  MUFU.EX2 R166, R166 ;  /* 0x000000a600a67308 */ /* 0x000fe20000000800 */
        /* <DEDUP_REMOVED lines=134> */
[----:B------:R-:W-:Y:S01]  /*6c70*/  MUFU.EX2 R156, R156 ;  /* 0x0000009c009c7308 */ /* 0x000fe20000000800 */
[----:B---3--:R-:W-:Y:S01]  /*6c80*/  F2FP.BF16.F32.PACK_AB R153, R179, R171 ;  /* 0x000000abb399723e */ /* 0x008fe200000010ff */
[--C-:B------:R-:W-:Y:S01]  /*6c90*/  FFMA.FTZ R220, R221, UR6, -R199.reuse ;  /* 0x00000006dddc7c23 */ /* 0x100fe200080108c7 */
[----:B----4-:R-:W-:Y:S01]  /*6ca0*/  F2FP.BF16.F32.PACK_AB R155, R186, R182 ;  /* 0x000000b6ba9b723e */ /* 0x010fe200000010ff */
[--C-:B------:R-:W-:Y:S01]  /*6cb0*/  FFMA.FTZ R172, R172, UR6, -R178.reuse ;  /* 0x00000006acac7c23 */ /* 0x100fe200080108b2 */
[--C-:B------:R-:W-:Y:S01]  /*6cc0*/  FFMA.FTZ R173, R173, UR6, -R178.reuse ;  /* 0x00000006adad7c23 */ /* 0x100fe200080108b2 */
[--C-:B------:R-:W-:Y:S01]  /*6cd0*/  FFMA.FTZ R176, R176, UR6, -R178.reuse ;  /* 0x00000006b0b07c23 */ /* 0x100fe200080108b2 */
[----:B------:R-:W-:Y:S01]  /*6ce0*/  WARPGROUP.ARRIVE ;  /* 0x00000000000079c5 */ /* 0x000fe20000000000 */
[----:B------:R-:W1:Y:S01]  /*6cf0*/  MUFU.EX2 R167, R167 ;  /* 0x000000a700a77308 */ /* 0x000e620000000800 */
[--C-:B------:R-:W-:Y:S01]  /*6d00*/  FFMA.FTZ R177, R177, UR6, -R178.reuse ;  /* 0x00000006b1b17c23 */ /* 0x100fe200080108b2 */
[--C-:B------:R-:W-:Y:S01]  /*6d10*/  FFMA.FTZ R197, R197, UR6, -R199.reuse ;  /* 0x00000006c5c57c23 */ /* 0x100fe200080108c7 */
[--C-:B------:R-:W-:Y:S01]  /*6d20*/  FFMA.FTZ R211, R211, UR6, -R199.reuse ;  /* 0x00000006d3d37c23 */ /* 0x100fe200080108c7 */
[--C-:B------:R-:W-:Y:S01]  /*6d30*/  FFMA.FTZ R212, R212, UR6, -R199.reuse ;  /* 0x00000006d4d47c23 */ /* 0x100fe200080108c7 */
[----:B------:R-:W-:Y:S01]  /*6d40*/  HGMMA.64x256x16.F32.BF16 R24, R152, gdesc[UR8].tnspB, R24, gsb0 ;  /* 0x43e0000898187df0 */ /* 0x000fe20008001818 */
[----:B------:R-:W-:Y:S01]  /*6d50*/  UIADD3 UR10, UR4, 0x80, URZ ;  /* 0x00000080040a7890 */ /* 0x000fe2000fffe03f */
[--C-:B------:R-:W-:Y:S01]  /*6d60*/  FFMA.FTZ R215, R215, UR6, -R199.reuse ;  /* 0x00000006d7d77c23 */ /* 0x100fe200080108c7 */
[----:B------:R-:W-:Y:S01]  /*6d70*/  MUFU.EX2 R160, R160 ;  /* 0x000000a000a07308 */ /* 0x000fe20000000800 */
[----:B------:R-:W-:Y:S01]  /*6d80*/  UMOV UR11, 0x40000040 ;  /* 0x40000040000b7882 */ /* 0x000fe20000000000 */
        /* <DEDUP_REMOVED lines=20> */
[----:B------:R-:W-:Y:S01]  /*6ed0*/  ISETP.GT.AND P3, PT, R13, R208, PT ;  /* 0x000000d00d00720c */ /* 0x000fe20003f64270 */
[----:B------:R-:W-:Y:S01]  /*6ee0*/  @!P2 VIADD R187, R187, 0x32460 ;  /* 0x00032460bbbba836 */ /* 0x000fe20000000000 */
[----:B------:R-:W2:Y:S01]  /*6ef0*/  MUFU.EX2 R209, R209 ;  /* 0x000000d100d17308 */ /* 0x000ea20000000800 */
[----:B------:R-:W-:Y:S01]  /*6f00*/  FADD.FTZ R159, R159, R0 ;  /* 0x000000009f9f7221 */ /* 0x000fe20000010000 */
[----:B------:R-:W-:Y:S01]  /*6f10*/  FADD.FTZ R179, R179, R12 ;  /* 0x0000000cb3b37221 */ /* 0x000fe20000010000 */
[----:B------:R-:W-:Y:S01]  /*6f20*/  VIADD R13, R13, 0xffffffff ;  /* 0xffffffff0d0d7836 */ /* 0x000fe20000000000 */
[----:B------:R-:W-:Y:S01]  /*6f30*/  @!P2 PRMT R187, RZ, 0x654, R187 ;  /* 0x00000654ffbba816 */ /* 0x000fe200000000bb */
[----:B------:R-:W-:Y:S01]  /*6f40*/  FADD.FTZ R159, R166, R159 ;  /* 0x0000009fa69f7221 */ /* 0x000fe20000010000 */
[----:B------:R-:W-:-:S02]  /*6f50*/  FADD.FTZ R179, R182, R179 ;  /* 0x000000b3b6b37221 */ /* 0x000fc40000010000 */
[----:B------:R-:W-:Y:S01]  /*6f60*/  MUFU.EX2 R210, R210 ;  /* 0x000000d200d27308 */ /* 0x000fe20000000800 */
[----:B------:R-:W-:Y:S01]  /*6f70*/  FADD.FTZ R159, R170, R159 ;  /* 0x0000009faa9f7221 */ /* 0x000fe20000010000 */
[----:B------:R-:W-:-:S06]  /*6f80*/  FADD.FTZ R179, R186, R179 ;  /* 0x000000b3bab37221 */ /* 0x000fcc0000010000 */
[----:B------:R-:W3:Y:S08]  /*6f90*/  MUFU.EX2 R213, R213 ;  /* 0x000000d500d57308 */ /* 0x000ef00000000800 */
[----:B------:R-:W-:Y:S08]  /*6fa0*/  MUFU.EX2 R164, R164 ;  /* 0x000000a400a47308 */ /* 0x000ff00000000800 */
[----:B------:R-:W-:Y:S08]  /*6fb0*/  MUFU.EX2 R165, R165 ;  /* 0x000000a500a57308 */ /* 0x000ff00000000800 */
[----:B------:R-:W-:Y:S08]  /*6fc0*/  MUFU.EX2 R168, R168 ;  /* 0x000000a800a87308 */ /* 0x000ff00000000800 */
[----:B------:R-:W-:Y:S08]  /*6fd0*/  MUFU.EX2 R169, R169 ;  /* 0x000000a900a97308 */ /* 0x000ff00000000800 */
[----:B------:R-:W4:Y:S08]  /*6fe0*/  MUFU.EX2 R214, R214 ;  /* 0x000000d600d67308 */ /* 0x000f300000000800 */
[----:B------:R-:W5:Y:S08]  /*6ff0*/  MUFU.EX2 R216, R216 ;  /* 0x000000d800d87308 */ /* 0x000f700000000800 */
[----:B------:R-:W-:Y:S08]  /*7000*/  MUFU.EX2 R217, R217 ;  /* 0x000000d900d97308 */ /* 0x000ff00000000800 */
[----:B------:R-:W0:Y:S08]  /*7010*/  MUFU.EX2 R220, R220 ;  /* 0x000000dc00dc7308 */ /* 0x000e300000000800 */
[----:B------:R-:W-:Y:S08]  /*7020*/  MUFU.EX2 R172, R172 ;  /* 0x000000ac00ac7308 */ /* 0x000ff00000000800 */
[----:B------:R-:W-:Y:S08]  /*7030*/  MUFU.EX2 R173, R173 ;  /* 0x000000ad00ad7308 */ /* 0x000ff00000000800 */
[----:B------:R-:W-:Y:S08]  /*7040*/  MUFU.EX2 R176, R176 ;  /* 0x000000b000b07308 */ /* 0x000ff00000000800 */
[----:B------:R-:W-:Y:S08]  /*7050*/  MUFU.EX2 R177, R177 ;  /* 0x000000b100b17308 */ /* 0x000ff00000000800 */
[----:B------:R-:W0:Y:S08]  /*7060*/  MUFU.EX2 R197, R197 ;  /* 0x000000c500c57308 */ /* 0x000e300000000800 */
        /* <DEDUP_REMOVED lines=14> */
[----:B------:R-:W-:Y:S01]  /*7150*/  MUFU.EX2 R193, R193 ;  /* 0x000000c100c17308 */ /* 0x000fe20000000800 */
[----:B------:R-:W-:-:S02]  /*7160*/  WARPGROUP.DEPBAR.LE gsb0, 0x0 ;  /* 0x00008000000079c5 */ /* 0x000fc40000010000 */
[----:B-1----:R-:W-:Y:S01]  /*7170*/  F2FP.BF16.F32.PACK_AB R152, R167, R156 ;  /* 0x0000009ca798723e */ /* 0x002fe200000010ff */
        /* <DEDUP_REMOVED lines=9> */
[----:B------:R-:W1:Y:S01]  /*7210*/  MUFU.EX2 R163, R163 ;  /* 0x000000a300a37308 */ /* 0x000e620000000800 */
[----:B------:R-:W-:Y:S01]  /*7220*/  FADD.FTZ R160, R160, R167 ;  /* 0x000000a7a0a07221 */ /* 0x000fe20000010000 */
[----:B------:R-:W-:Y:S01]  /*7230*/  FADD.FTZ R210, R210, R209 ;  /* 0x000000d1d2d27221 */ /* 0x000fe20000010000 */
[----:B------:R-:W-:-:S02]  /*7240*/  IMAD.MOV.U32 R209, RZ, RZ, R20 ;  /* 0x000000ffffd17224 */ /* 0x000fc400078e0014 */
[----:B------:R-:W-:Y:S01]  /*7250*/  HGMMA.64x256x16.F32.BF16 R24, R152, gdesc[UR8].tnspB, R24, gsb0 ;  /* 0x43e0000898187df0 */ /* 0x000fe20008001818 */
[----:B------:R-:W-:Y:S01]  /*7260*/  UIADD3 UR10, UR4, 0x100, URZ ;  /* 0x00000100040a7890 */ /* 0x000fe2000fffe03f */
[----:B------:R-:W-:Y:S01]  /*7270*/  FADD.FTZ R161, R161, R160 ;  /* 0x000000a0a1a17221 */ /* 0x000fe20000010000 */
[----:B------:R-:W-:Y:S01]  /*7280*/  UMOV UR11, 0x40000040 ;  /* 0x40000040000b7882 */ /* 0x000fe20000000000 */
[----:B------:R-:W-:Y:S01]  /*7290*/  MUFU.EX2 R174, R174 ;  /* 0x000000ae00ae7308 */ /* 0x000fe20000000800 */
[----:B------:R-:W-:Y:S01]  /*72a0*/  FADD.FTZ R213, R213, R210 ;  /* 0x000000d2d5d57221 */ /* 0x000fe20000010000 */
[----:B------:R-:W-:-:S03]  /*72b0*/  IMAD.MOV.U32 R210, RZ, RZ, R21 ;  /* 0x000000ffffd27224 */ /* 0x000fc600078e0015 */
[----:B----4-:R-:W-:-:S03]  /*72c0*/  FADD.FTZ R213, R214, R213 ;  /* 0x000000d5d6d57221 */ /* 0x010fc60000010000 */
[----:B------:R-:W2:Y:S01]  /*72d0*/  MUFU.EX2 R175, R175 ;  /* 0x000000af00af7308 */ /* 0x000ea20000000800 */
[----:B------:R-:W-:Y:S02]  /*72e0*/  WARPGROUP.DEPBAR.LE gsb0, 0x0 ;  /* 0x00008000000079c5 */ /* 0x000fe40000010000 */
[----:B------:R-:W-:Y:S01]  /*72f0*/  F2FP.BF16.F32.PACK_AB R152, R165, R164 ;  /* 0x000000a4a598723e */ /* 0x000fe200000010ff */
[----:B------:R-:W-:Y:S01]  /*7300*/  FADD.FTZ R164, R164, R161 ;  /* 0x000000a1a4a47221 */ /* 0x000fe20000010000 */
[C---:B-----5:R-:W-:Y:S01]  /*7310*/  F2FP.BF16.F32.PACK_AB R153, R216.reuse, R214 ;  /* 0x000000d6d899723e */ /* 0x060fe200000010ff */
        /* <DEDUP_REMOVED lines=16> */
[C---:B------:R-:W-:Y:S01]  /*7420*/  F2FP.BF16.F32.PACK_AB R153, R211.reuse, R197 ;  /* 0x000000c5d399723e */ /* 0x040fe200000010ff */
[----:B------:R-:W-:Y:S01]  /*7430*/  FADD.FTZ R211, R211, R220 ;  /* 0x000000dcd3d37221 */ /* 0x000fe20000010000 */
[----:B------:R-:W-:Y:S01]  /*7440*/  F2FP.BF16.F32.PACK_AB R154, R177, R176 ;  /* 0x000000b0b19a723e */ /* 0x000fe200000010ff */
[----:B------:R-:W-:Y:S01]  /*7450*/  FADD.FTZ R173, R173, R172 ;  /* 0x000000acadad7221 */ /* 0x000fe20000010000 */
[C---:B------:R-:W-:Y:S01]  /*7460*/  F2FP.BF16.F32.PACK_AB R155, R215.reuse, R212 ;  /* 0x000000d4d79b723e */ /* 0x040fe200000010ff */
[----:B------:R-:W-:Y:S02]  /*7470*/  FADD.FTZ R212, R212, R211 ;  /* 0x000000d3d4d47221 */ /* 0x000fe40000010000 */
[----:B------:R-:W-:Y:S01]  /*7480*/  FADD.FTZ R176, R176, R173 ;  /* 0x000000adb0b07221 */ /* 0x000fe20000010000 */
[----:B------:R-:W-:Y:S01]  /*7490*/  WARPGROUP.ARRIVE ;  /* 0x00000000000079c5 */ /* 0x000fe20000000000 */
[----:B------:R-:W-:-:S02]  /*74a0*/  FADD.FTZ R212, R215, R212 ;  /* 0x000000d4d7d47221 */ /* 0x000fc40000010000 */
[----:B------:R-:W-:-:S10]  /*74b0*/  FADD.FTZ R177, R177, R176 ;  /* 0x000000b0b1b17221 */ /* 0x000fd40000010000 */
        /* <DEDUP_REMOVED lines=23> */
[----:B-1----:R-:W-:Y:S01]  /*7630*/  F2FP.BF16.F32.PACK_AB R153, R163, R162 ;  /* 0x000000a2a399723e */ /* 0x002fe200000010ff */
        /* <DEDUP_REMOVED lines=14> */
.L_x_4371:
[----:B------:R-:W-:-:S13]  /*7720*/  ISETP.GE.AND P1, PT, R13, RZ, PT ;  /* 0x000000ff0d00720c */ /* 0x000fda0003f26270 */
[----:B------:R-:W-:Y:S05]  /*7730*/  @!P1 BRA `(.L_x_4381) ;  /* 0x0000002800489947 */ /* 0x000fea0003800000 */
[----:B------:R-:W-:Y:S01]  /*7740*/  IMAD.MOV.U32 R209, RZ, RZ, R21 ;  /* 0x000000ffffd17224 */ /* 0x000fe200078e0015 */
[----:B------:R-:W-:Y:S01]  /*7750*/  ULDC UR4, c[0x0][0xad0] ;  /* 0x0002b40000047ab9 */ /* 0x000fe20000000800 */
[----:B------:R-:W-:-:S07]  /*7760*/  IMAD.MOV.U32 R208, RZ, RZ, R20 ;  /* 0x000000ffffd07224 */ /* 0x000fce00078e0014 */
.L_x_4390:
[----:B------:R-:W-:-:S04]  /*7770*/  UIADD3 UR36, UR36, 0x1, URZ ;  /* 0x0000000124247890 */ /* 0x000fc8000fffe03f */
[----:B------:R-:W-:-:S04]  /*7780*/  UISETP.NE.AND UP0, UPT, UR36, 0x2, UPT ;  /* 0x000000022400788c */ /* 0x000fc8000bf05270 */
[----:B------:R-:W-:Y:S02]  /*7790*/  USEL UR5, URZ, 0x1, UP0 ;  /* 0x000000013f057887 */ /* 0x000fe40008000000 */
[----:B------:R-:W-:Y:S02]  /*77a0*/  USEL UR36, UR36, URZ, UP0 ;  /* 0x0000003f24247287 */ /* 0x000fe40008000000 */
[----:B------:R-:W-:Y:S01]  /*77b0*/  ULOP3.LUT UR37, UR37, UR5, URZ, 0x3c, !UPT ;  /* 0x0000000525257292 */ /* 0x000fe2000f8e3c3f */
[----:B-1----:R-:W-:Y:S11]  /*77c0*/  @!P0 BRA `(.L_x_4382) ;  /* 0x0000000000048947 */ /* 0x002ff60003800000 */
[----:B------:R-:W-:Y:S01]  /*77d0*/  BPT.TRAP 0x1 ;  /* 0x000000040000795c */ /* 0x000fe20000300000 */
.L_x_4382:
        /* <DEDUP_REMOVED lines=9> */
.L_x_4383:
[----:B--2---:R-:W-:Y:S05]  /*7870*/  @P1 BRA `(.L_x_4384) ;  /* 0x0000000000081947 */ /* 0x004fea0003800000 */
[----:B------:R-:W2:Y:S02]  /*7880*/  SYNCS.PHASECHK.TRANS64.TRYWAIT P1, [UR5+0x32430], R20 ;  /* 0x03243014ff0075a7 */ /* 0x000ea40008020145 */
[----:B--2---:R-:W-:Y:S05]  /*7890*/  @!P1 BRA `(.L_x_4385) ;  /* 0x000000b000f09947 */ /* 0x004fea0003800000 */
.L_x_4384:
[----:B------:R-:W-:Y:S01]  /*78a0*/  R2UR UR52, R22 ;  /* 0x00000000163472ca */ /* 0x000fe200000e0000 */
[----:B------:R-:W-:Y:S01]  /*78b0*/  UIMAD UR6, UR36, 0x300, UR60 ;  /* 0x00000300240678a4 */ /* 0x000fe2000f8e023c */
[----:B------:R-:W-:Y:S01]  /*78c0*/  R2UR UR53, R23 ;  /* 0x00000000173572ca */ /* 0x000fe200000e0000 */
[----:B0-----:R-:W-:Y:S01]  /*78d0*/  WARPGROUP.ARRIVE ;  /* 0x00000000000079c5 */ /* 0x001fe20000000000 */
        /* <DEDUP_REMOVED lines=27> */
.L_x_4386:
[----:B------:R0:W3:Y:S01]  /*7a90*/  SYNCS.PHASECHK.TRANS64.TRYWAIT P1, [UR5+0x32450], R20 ;  /* 0x03245014ff0075a7 */ /* 0x0000e20008020145 */
[----:B------:R-:W-:Y:S05]  /*7aa0*/  @!P0 BRA `(.L_x_4387) ;  /* 0x0000000000048947 */ /* 0x000fea0003800000 */
[----:B------:R-:W-:Y:S01]  /*7ab0*/  BPT.TRAP 0x1 ;  /* 0x000000040000795c */ /* 0x000fe20000300000 */
.L_x_4387:
[----:B---3--:R-:W-:Y:S05]  /*7ac0*/  @P1 BRA `(.L_x_4388) ;  /* 0x0000000000081947 */ /* 0x008fea0003800000 */
[----:B------:R-:W3:Y:S02]  /*7ad0*/  SYNCS.PHASECHK.TRANS64.TRYWAIT P1, [UR5+0x32450], R20 ;  /* 0x03245014ff0075a7 */ /* 0x000ee40008020145 */
[----:B---3--:R-:W-:Y:S05]  /*7ae0*/  @!P1 BRA `(.L_x_4389) ;  /* 0x000000b000749947 */ /* 0x008fea0003800000 */
.L_x_4388:
        /* <DEDUP_REMOVED lines=10> */
[C---:B------:R-:W-:Y:S01]  /*7b90*/  ISETP.GT.AND P1, PT, R13.reuse, RZ, PT ;  /* 0x000000ff0d00720c */ /* 0x040fe20003f24270 */
[----:B------:R-:W-:Y:S01]  /*7ba0*/  UMOV UR15, 0x40000040 ;  /* 0x40000040000f7882 */ /* 0x000fe20000000000 */
[----:B------:R-:W-:Y:S01]  /*7bb0*/  UIADD3 UR18, UR6, 0x306, URZ ;  /* 0x0000030606127890 */ /* 0x000fe2000fffe03f */
[----:B------:R-:W-:Y:S01]  /*7bc0*/  VIADD R13, R13, 0xffffffff ;  /* 0xffffffff0d0d7836 */ /* 0x000fe20000000000 */
        /* <DEDUP_REMOVED lines=85> */
[----:B--2---:R-:W-:Y:S01]  /*8120*/  FMUL.FTZ R21, R152, UR4 ;  /* 0x0000000498157c20 */ /* 0x004fe20008410000 */
        /* <DEDUP_REMOVED lines=30> */
[----:B01----:R-:W-:Y:S01]  /*8310*/  FMNMX.FTZ R20, R152, R185, !PT ;  /* 0x000000b998147209 */ /* 0x003fe20007810000 */
[----:B------:R-:W-:Y:S01]  /*8320*/  FMUL.FTZ R185, R188, UR4 ;  /* 0x00000004bcb97c20 */ /* 0x000fe20008410000 */
[----:B------:R-:W-:Y:S01]  /*8330*/  FMUL.FTZ R176, R179, UR4 ;  /* 0x00000004b3b07c20 */ /* 0x000fe20008410000 */
[----:B------:R-:W-:Y:S01]  /*8340*/  FMUL.FTZ R179, R181, UR4 ;  /* 0x00000004b5b37c20 */ /* 0x000fe20008410000 */
[----:B------:R-:W-:Y:S01]  /*8350*/  FMUL.FTZ R173, R174, UR4 ;  /* 0x00000004aead7c20 */ /* 0x000fe20008410000 */
[----:B------:R-:W-:Y:S01]  /*8360*/  FMUL.FTZ R174, R178, UR4 ;  /* 0x00000004b2ae7c20 */ /* 0x000fe20008410000 */
[----:B------:R-:W-:Y:S01]  /*8370*/  FMUL.FTZ R178, R184, UR4 ;  /* 0x00000004b8b27c20 */ /* 0x000fe20008410000 */
[----:B------:R-:W0:Y:S01]  /*8380*/  MUFU.TANH R156, R156 ;  /* 0x0000009c009c7308 */ /* 0x000e220000002400 */
[----:B---3--:R-:W-:Y:S01]  /*8390*/  FMNMX.FTZ R20, R155, R20, !PT ;  /* 0x000000149b147209 */ /* 0x008fe20007810000 */
        /* <DEDUP_REMOVED lines=41> */
[----:B-1----:R-:W-:Y:S01]  /*8630*/  FMNMX.FTZ R213, R171, R188, !PT ;  /* 0x000000bcabd57209 */ /* 0x002fe20007810000 */
[----:B------:R-:W-:-:S06]  /*8640*/  FMUL.FTZ R188, R193, UR4 ;  /* 0x00000004c1bc7c20 */ /* 0x000fcc0008410000 */
        /* <DEDUP_REMOVED lines=56> */
[----:B-1----:R-:W-:-:S05]  /*89d0*/  FMNMX.FTZ R194, R193, R194, !PT ;  /* 0x000000c2c1c27209 */ /* 0x002fca0007810000 */
[----:B------:R-:W1:Y:S02]  /*89e0*/  SHFL.BFLY PT, R197, R194, 0x2, 0x1f ;  /* 0x0c401f00c2c57f89 */ /* 0x000e6400000e0000 */
[----:B------:R-:W3:Y:S01]  /*89f0*/  MUFU.TANH R212, R212 ;  /* 0x000000d400d47308 */ /* 0x000ee20000002400 */
[----:B--2---:R-:W-:-:S04]  /*8a00*/  FMNMX.FTZ R195, R196, R195, !PT ;  /* 0x000000c3c4c37209 */ /* 0x004fc80007810000 */
[----:B0-----:R-:W-:-:S04]  /*8a10*/  FMNMX.FTZ R195, R198, R195, !PT ;  /* 0x000000c3c6c37209 */ /* 0x001fc80007810000 */
[----:B---3--:R-:W-:-:S05]  /*8a20*/  FMNMX.FTZ R195, R212, R195, !PT ;  /* 0x000000c3d4c37209 */ /* 0x008fca0007810000 */
[----:B------:R-:W0:Y:S01]  /*8a30*/  SHFL.BFLY PT, R214, R195, 0x2, 0x1f ;  /* 0x0c401f00c3d67f89 */ /* 0x000e2200000e0000 */
[----:B-1----:R-:W-:-:S05]  /*8a40*/  FMNMX.FTZ R197, R194, R197, !PT ;  /* 0x000000c5c2c57209 */ /* 0x002fca0007810000 */
[----:B------:R-:W1:Y:S01]  /*8a50*/  SHFL.BFLY PT, R20, R197, 0x1, 0x1f ;  /* 0x0c201f00c5147f89 */ /* 0x000e6200000e0000 */
[----:B0-----:R-:W-:-:S05]  /*8a60*/  FMNMX.FTZ R214, R195, R214, !PT ;  /* 0x000000d6c3d67209 */ /* 0x001fca0007810000 */
[----:B------:R-:W0:Y:S01]  /*8a70*/  SHFL.BFLY PT, R199, R214, 0x1, 0x1f ;  /* 0x0c201f00d6c77f89 */ /* 0x000e2200000e0000 */
[----:B-1----:R-:W-:-:S05]  /*8a80*/  FMNMX.FTZ R20, R197, R20, !PT ;  /* 0x00000014c5147209 */ /* 0x002fca0007810000 */
[C---:B------:R-:W-:Y:S01]  /*8a90*/  FADD.FTZ R194, -R20.reuse, R208 ;  /* 0x000000d014c27221 */ /* 0x040fe20000010100 */
[----:B------:R-:W-:-:S03]  /*8aa0*/  FMUL.FTZ R208, R20, UR6 ;  /* 0x0000000614d07c20 */ /* 0x000fc60008410000 */
[----:B------:R-:W-:Y:S01]  /*8ab0*/  FMUL.FTZ R194, R194, UR6 ;  /* 0x00000006c2c27c20 */ /* 0x000fe20008410000 */
[--C-:B------:R-:W-:Y:S01]  /*8ac0*/  FFMA.FTZ R215, R21, UR6, -R208.reuse ;  /* 0x0000000615d77c23 */ /* 0x100fe200080108d0 */
[--C-:B------:R-:W-:Y:S01]  /*8ad0*/  FFMA.FTZ R197, R152, UR6, -R208.reuse ;  /* 0x0000000698c57c23 */ /* 0x100fe200080108d0 */
[--C-:B------:R-:W-:Y:S01]  /*8ae0*/  FFMA.FTZ R213, R157, UR6, -R208.reuse ;  /* 0x000000069dd57c23 */ /* 0x100fe200080108d0 */
[----:B------:R-:W-:Y:S01]  /*8af0*/  IADD3 R157, -R220, 0xb, RZ ;  /* 0x0000000bdc9d7810 */ /* 0x000fe20007ffe1ff */
        /* <DEDUP_REMOVED lines=9> */
[----:B0-----:R-:W-:Y:S01]  /*8b90*/  FMNMX.FTZ R21, R214, R199, !PT ;  /* 0x000000c7d6157209 */ /* 0x001fe20007810000 */
[----:B-1----:R-:W-:Y:S01]  /*8ba0*/  IMAD.U32 R215, RZ, RZ, UR5 ;  /* 0x00000005ffd77e24 */ /* 0x002fe2000f8e00ff */
[----:B------:R-:W-:Y:S01]  /*8bb0*/  UIMAD UR5, UR36, 0xc00, UR7 ;  /* 0x00000c00240578a4 */ /* 0x000fe2000f8e0207 */
[--C-:B------:R-:W-:Y:S01]  /*8bc0*/  FFMA.FTZ R169, R169, UR6, -R208.reuse ;  /* 0x00000006a9a97c23 */ /* 0x100fe200080108d0 */
[--C-:B------:R-:W-:Y:S01]  /*8bd0*/  FFMA.FTZ R171, R171, UR6, -R208.reuse ;  /* 0x00000006abab7c23 */ /* 0x100fe200080108d0 */
[C---:B------:R-:W-:Y:S01]  /*8be0*/  FADD.FTZ R152, -R21.reuse, R209 ;  /* 0x000000d115987221 */ /* 0x040fe20000010100 */
[----:B------:R-:W-:Y:S01]  /*8bf0*/  FMUL.FTZ R217, R21, UR6 ;  /* 0x0000000615d97c20 */ /* 0x000fe20008410000 */
[----:B------:R-:W-:Y:S01]  /*8c00*/  MUFU.EX2 R197, R197 ;  /* 0x000000c500c57308 */ /* 0x000fe20000000800 */
[----:B------:R-:W-:Y:S01]  /*8c10*/  FFMA.FTZ R170, R170, UR6, -R208 ;  /* 0x00000006aaaa7c23 */ /* 0x000fe200080108d0 */
[----:B------:R-:W-:Y:S01]  /*8c20*/  FMUL.FTZ R209, R152, UR6 ;  /* 0x0000000698d17c20 */ /* 0x000fe20008410000 */
[----:B------:R-:W-:-:S02]  /*8c30*/  @!P2 VIADD R152, R215, 0x32440 ;  /* 0x00032440d798a836 */ /* 0x000fc40000000000 */
[--C-:B------:R-:W-:Y:S01]  /*8c40*/  FFMA.FTZ R214, R153, UR6, -R217.reuse ;  /* 0x0000000699d67c23 */ /* 0x100fe200080108d9 */
[----:B------:R-:W-:Y:S02]  /*8c50*/  VIADD R153, R220, 0x8 ;  /* 0x00000008dc997836 */ /* 0x000fe40000000000 */
[--C-:B------:R-:W-:Y:S01]  /*8c60*/  FFMA.FTZ R216, R154, UR6, -R217.reuse ;  /* 0x000000069ad87c23 */ /* 0x100fe200080108d9 */
[--C-:B------:R-:W-:Y:S01]  /*8c70*/  FFMA.FTZ R210, R210, UR6, -R217.reuse ;  /* 0x00000006d2d27c23 */ /* 0x100fe200080108d9 */
[----:B------:R-:W-:Y:S01]  /*8c80*/  @!P2 PRMT R152, RZ, 0x654, R152 ;  /* 0x00000654ff98a816 */ /* 0x000fe20000000098 */
[--C-:B------:R-:W-:Y:S01]  /*8c90*/  FFMA.FTZ R211, R211, UR6, -R217.reuse ;  /* 0x00000006d3d37c23 */ /* 0x100fe200080108d9 */
[----:B------:R1:W-:Y:S06]  /*8ca0*/  BAR.ARV R157, 0x100 ;  /* 0x0004009d0000751d */ /* 0x0003ec0000002000 */
[----:B------:R0:W-:Y:S01]  /*8cb0*/  @!P2 SYNCS.ARRIVE.TRANS64.RED.A1T0 RZ, [R152+URZ], RZ ;  /* 0x000000ff98ffa9a7 */ /* 0x0001e2000810043f */
        /* <DEDUP_REMOVED lines=136> */
[----:B0-----:R-:W-:Y:S01]  /*9540*/  F2FP.BF16.F32.PACK_AB R152, R197, R195 ;  /* 0x000000c3c598723e */ /* 0x001fe200000010ff */
[----:B------:R-:W-:Y:S01]  /*9550*/  UMOV UR10, UR5 ;  /* 0x00000005000a7c82 */ /* 0x000fe20008000000 */
[----:B--2---:R-:W-:Y:S01]  /*9560*/  F2FP.BF16.F32.PACK_AB R154, R213, R199 ;  /* 0x000000c7d59a723e */ /* 0x004fe200000010ff */
[--C-:B------:R-:W-:Y:S01]  /*9570*/  FFMA.FTZ R159, R159, UR6, -R217.reuse ;  /* 0x000000069f9f7c23 */ /* 0x100fe200080108d9 */
[----:B----4-:R-:W-:Y:S01]  /*9580*/  F2FP.BF16.F32.PACK_AB R153, R216, R214 ;  /* 0x000000d6d899723e */ /* 0x010fe200000010ff */
[--C-:B------:R-:W-:Y:S01]  /*9590*/  FFMA.FTZ R160, R160, UR6, -R217.reuse ;  /* 0x00000006a0a07c23 */ /* 0x100fe200080108d9 */
[----:B-----5:R-:W-:Y:S01]  /*95a0*/  F2FP.BF16.F32.PACK_AB R155, R211, R210 ;  /* 0x000000d2d39b723e */ /* 0x020fe200000010ff */
[--C-:B------:R-:W-:Y:S01]  /*95b0*/  FFMA.FTZ R165, R165, UR6, -R217.reuse ;  /* 0x00000006a5a57c23 */ /* 0x100fe200080108d9 */
[--C-:B------:R-:W-:Y:S01]  /*95c0*/  FFMA.FTZ R167, R167, UR6, -R217.reuse ;  /* 0x00000006a7a77c23 */ /* 0x100fe200080108d9 */
[----:B------:R-:W0:Y:S01]  /*95d0*/  MUFU.EX2 R156, R156 ;  /* 0x0000009c009c7308 */ /* 0x000e220000000800 */
[----:B------:R-:W-:Y:S01]  /*95e0*/  WARPGROUP.ARRIVE ;  /* 0x00000000000079c5 */ /* 0x000fe20000000000 */
[--C-:B------:R-:W-:Y:S01]  /*95f0*/  FFMA.FTZ R166, R166, UR6, -R217.reuse ;  /* 0x00000006a6a67c23 */ /* 0x100fe200080108d9 */
[--C-:B------:R-:W-:Y:S01]  /*9600*/  FFMA.FTZ R168, R168, UR6, -R217.reuse ;  /* 0x00000006a8a87c23 */ /* 0x100fe200080108d9 */
[--C-:B------:R-:W-:Y:S01]  /*9610*/  FFMA.FTZ R173, R173, UR6, -R217.reuse ;  /* 0x00000006adad7c23 */ /* 0x100fe200080108d9 */
[--C-:B------:R-:W-:Y:S01]  /*9620*/  FFMA.FTZ R175, R175, UR6, -R217.reuse ;  /* 0x00000006afaf7c23 */ /* 0x100fe200080108d9 */
[--C-:B------:R-:W-:Y:S01]  /*9630*/  FFMA.FTZ R172, R172, UR6, -R208.reuse ;  /* 0x00000006acac7c23 */ /* 0x100fe200080108d0 */
[----:B------:R-:W-:Y:S01]  /*9640*/  HGMMA.64x256x16.F32.BF16 R24, R152, gdesc[UR8].tnspB, R24, gsb0 ;  /* 0x43e0000898187df0 */ /* 0x000fe20008001818 */
[----:B------:R-:W2:Y:S01]  /*9650*/  MUFU.EX2 R158, R158 ;  /* 0x0000009e009e7308 */ /* 0x000ea20000000800 */
[----:B------:R-:W-:Y:S01]  /*9660*/  UIADD3 UR10, UR5, 0x80, URZ ;  /* 0x00000080050a7890 */ /* 0x000fe2000fffe03f */
[--C-:B------:R-:W-:Y:S01]  /*9670*/  FFMA.FTZ R177, R177, UR6, -R208.reuse ;  /* 0x00000006b1b17c23 */ /* 0x100fe200080108d0 */
[----:B------:R-:W-:Y:S01]  /*9680*/  UMOV UR11, 0x40000040 ;  /* 0x40000040000b7882 */ /* 0x000fe20000000000 */
        /* <DEDUP_REMOVED lines=12> */
[----:B------:R-:W3:Y:S01]  /*9750*/  MUFU.EX2 R163, R163 ;  /* 0x000000a300a37308 */ /* 0x000ee20000000800 */
[--C-:B------:R-:W-:Y:S01]  /*9760*/  FFMA.FTZ R182, R182, UR6, -R217.reuse ;  /* 0x00000006b6b67c23 */ /* 0x100fe200080108d9 */
        /* <DEDUP_REMOVED lines=10> */
[----:B------:R-:W-:Y:S01]  /*9810*/  FFMA.FTZ R0, R194, R0, R195 ;  /* 0x00000000c2007223 */ /* 0x000fe200000100c3 */
[----:B------:R-:W-:Y:S01]  /*9820*/  FFMA.FTZ R209, R209, R12, R214 ;  /* 0x0000000cd1d17223 */ /* 0x000fe200000100d6 */
[----:B------:R-:W-:-:S02]  /*9830*/  @!P2 VIADD R215, R215, 0x32460 ;  /* 0x00032460d7d7a836 */ /* 0x000fc40000000000 */
[----:B------:R-:W4:Y:S01]  /*9840*/  MUFU.EX2 R160, R160 ;  /* 0x000000a000a07308 */ /* 0x000f220000000800 */
[----:B------:R-:W-:Y:S01]  /*9850*/  FADD.FTZ R0, R197, R0 ;  /* 0x00000000c5007221 */ /* 0x000fe20000010000 */
[----:B------:R-:W-:Y:S01]  /*9860*/  FADD.FTZ R209, R216, R209 ;  /* 0x000000d1d8d17221 */ /* 0x000fe20000010000 */
[----:B------:R-:W-:Y:S01]  /*9870*/  @!P2 PRMT R215, RZ, 0x654, R215 ;  /* 0x00000654ffd7a816 */ /* 0x000fe200000000d7 */
[----:B------:R-:W-:Y:S02]  /*9880*/  IMAD.MOV.U32 R208, RZ, RZ, R20 ;  /* 0x000000ffffd07224 */ /* 0x000fe400078e0014 */
[----:B------:R-:W-:Y:S01]  /*9890*/  FADD.FTZ R0, R199, R0 ;  /* 0x00000000c7007221 */ /* 0x000fe20000010000 */
[----:B------:R-:W-:Y:S01]  /*98a0*/  FADD.FTZ R210, R210, R209 ;  /* 0x000000d1d2d27221 */ /* 0x000fe20000010000 */
[----:B------:R-:W-:Y:S01]  /*98b0*/  IMAD.MOV.U32 R209, RZ, RZ, R21 ;  /* 0x000000ffffd17224 */ /* 0x000fe200078e0015 */
[----:B------:R-:W-:Y:S01]  /*98c0*/  MUFU.EX2 R165, R165 ;  /* 0x000000a500a57308 */ /* 0x000fe20000000800 */
[----:B------:R-:W-:Y:S01]  /*98d0*/  FADD.FTZ R213, R213, R0 ;  /* 0x00000000d5d57221 */ /* 0x000fe20000010000 */
[----:B------:R-:W-:-:S03]  /*98e0*/  FADD.FTZ R210, R211, R210 ;  /* 0x000000d2d3d27221 */ /* 0x000fc60000010000 */
[----:B0-----:R-:W-:-:S03]  /*98f0*/  FADD.FTZ R213, R156, R213 ;  /* 0x000000d59cd57221 */ /* 0x001fc60000010000 */
[----:B------:R-:W0:Y:S08]  /*9900*/  MUFU.EX2 R167, R167 ;  /* 0x000000a700a77308 */ /* 0x000e300000000800 */
[----:B------:R-:W5:Y:S08]  /*9910*/  MUFU.EX2 R162, R162 ;  /* 0x000000a200a27308 */ /* 0x000f700000000800 */
        /* <DEDUP_REMOVED lines=27> */
[----:B--2---:R-:W-:-:S05]  /*9ad0*/  F2FP.BF16.F32.PACK_AB R152, R158, R156 ;  /* 0x0000009c9e98723e */ /* 0x004fca00000010ff */
[----:B------:R-:W2:Y:S01]  /*9ae0*/  MUFU.EX2 R193, R193 ;  /* 0x000000c100c17308 */ /* 0x000ea20000000800 */
[----:B---3--:R-:W-:Y:S01]  /*9af0*/  F2FP.BF16.F32.PACK_AB R154, R163, R161 ;  /* 0x000000a1a39a723e */ /* 0x008fe200000010ff */
[----:B------:R-:W-:Y:S01]  /*9b00*/  FADD.FTZ R158, R158, R213 ;  /* 0x000000d59e9e7221 */ /* 0x000fe20000010000 */
[C---:B----4-:R-:W-:Y:S01]  /*9b10*/  F2FP.BF16.F32.PACK_AB R153, R160.reuse, R159 ;  /* 0x0000009fa099723e */ /* 0x050fe200000010ff */
[----:B------:R-:W-:Y:S01]  /*9b20*/  FADD.FTZ R159, R159, R210 ;  /* 0x000000d29f9f7221 */ /* 0x000fe20000010000 */
[----:B0-----:R-:W-:Y:S01]  /*9b30*/  F2FP.BF16.F32.PACK_AB R155, R167, R165 ;  /* 0x000000a5a79b723e */ /* 0x001fe200000010ff */
        /* <DEDUP_REMOVED lines=8> */
[----:B------:R-:W0:Y:S01]  /*9bc0*/  MUFU.EX2 R223, R223 ;  /* 0x000000df00df7308 */ /* 0x000e220000000800 */
[----:B------:R-:W-:Y:S01]  /*9bd0*/  UMOV UR11, 0x40000040 ;  /* 0x40000040000b7882 */ /* 0x000fe20000000000 */
[----:B------:R-:W-:Y:S01]  /*9be0*/  FADD.FTZ R167, R167, R160 ;  /* 0x000000a0a7a77221 */ /* 0x000fe20000010000 */
[----:B-----5:R-:W-:-:S03]  /*9bf0*/  FADD.FTZ R163, R162, R163 ;  /* 0x000000a3a2a37221 */ /* 0x020fc60000010000 */
[----:B-1----:R-:W-:Y:S02]  /*9c00*/  FADD.FTZ R167, R166, R167 ;  /* 0x000000a7a6a77221 */ /* 0x002fe40000010000 */
[----:B------:R-:W-:Y:S08]  /*9c10*/  MUFU.EX2 R192, R192 ;  /* 0x000000c000c07308 */ /* 0x000ff00000000800 */
[----:B------:R-:W1:Y:S01]  /*9c20*/  MUFU.EX2 R217, R217 ;  /* 0x000000d900d97308 */ /* 0x000e620000000800 */
[----:B------:R-:W-:-:S02]  /*9c30*/  WARPGROUP.DEPBAR.LE gsb0, 0x0 ;  /* 0x00008000000079c5 */ /* 0x000fc40000010000 */
[C---:B------:R-:W-:Y:S01]  /*9c40*/  F2FP.BF16.F32.PACK_AB R152, R164.reuse, R162 ;  /* 0x000000a2a498723e */ /* 0x040fe200000010ff */
[----:B------:R-:W-:Y:S01]  /*9c50*/  FADD.FTZ R164, R164, R163 ;  /* 0x000000a3a4a47221 */ /* 0x000fe20000010000 */
[----:B------:R-:W-:Y:S02]  /*9c60*/  F2FP.BF16.F32.PACK_AB R154, R171, R169 ;  /* 0x000000a9ab9a723e */ /* 0x000fe400000010ff */
[C---:B------:R-:W-:Y:S01]  /*9c70*/  F2FP.BF16.F32.PACK_AB R153, R168.reuse, R166 ;  /* 0x000000a6a899723e */ /* 0x040fe200000010ff */
[----:B------:R-:W-:Y:S01]  /*9c80*/  FADD.FTZ R168, R168, R167 ;  /* 0x000000a7a8a87221 */ /* 0x000fe20000010000 */
[----:B------:R-:W-:Y:S01]  /*9c90*/  F2FP.BF16.F32.PACK_AB R155, R175, R173 ;  /* 0x000000adaf9b723e */ /* 0x000fe200000010ff */
[----:B------:R-:W-:Y:S02]  /*9ca0*/  FADD.FTZ R164, R169, R164 ;  /* 0x000000a4a9a47221 */ /* 0x000fe40000010000 */
[----:B------:R-:W-:Y:S01]  /*9cb0*/  FADD.FTZ R168, R173, R168 ;  /* 0x000000a8ada87221 */ /* 0x000fe20000010000 */
[----:B------:R-:W-:Y:S01]  /*9cc0*/  WARPGROUP.ARRIVE ;  /* 0x00000000000079c5 */ /* 0x000fe20000000000 */
[----:B------:R-:W-:-:S02]  /*9cd0*/  FADD.FTZ R171, R171, R164 ;  /* 0x000000a4abab7221 */ /* 0x000fc40000010000 */
[----:B------:R-:W-:Y:S02]  /*9ce0*/  FADD.FTZ R175, R175, R168 ;  /* 0x000000a8afaf7221 */ /* 0x000fe40000010000 */
[----:B------:R-:W-:Y:S01]  /*9cf0*/  FADD.FTZ R171, R170, R171 ;  /* 0x000000abaaab7221 */ /* 0x000fe20000010000 */
[----:B------:R-:W-:Y:S01]  /*9d00*/  HGMMA.64x256x16.F32.BF16 R24, R152, gdesc[UR8].tnspB, R24, gsb0 ;  /* 0x43e0000898187df0 */ /* 0x000fe20008001818 */
[----:B------:R-:W-:Y:S01]  /*9d10*/  UIADD3 UR10, UR5, 0x180, URZ ;  /* 0x00000180050a7890 */ /* 0x000fe2000fffe03f */
[----:B------:R-:W-:Y:S01]  /*9d20*/  FADD.FTZ R175, R174, R175 ;  /* 0x000000afaeaf7221 */ /* 0x000fe20000010000 */
[----:B------:R-:W-:Y:S01]  /*9d30*/  UMOV UR11, 0x40000040 ;  /* 0x40000040000b7882 */ /* 0x000fe20000000000 */
[----:B------:R-:W-:Y:S02]  /*9d40*/  WARPGROUP.DEPBAR.LE gsb0, 0x0 ;  /* 0x00008000000079c5 */ /* 0x000fe40000010000 */
[C---:B------:R-:W-:Y:S01]  /*9d50*/  F2FP.BF16.F32.PACK_AB R152, R172.reuse, R170 ;  /* 0x000000aaac98723e */ /* 0x040fe200000010ff */
[----:B------:R-:W-:Y:S01]  /*9d60*/  FADD.FTZ R172, R172, R171 ;  /* 0x000000abacac7221 */ /* 0x000fe20000010000 */
[----:B------:R-:W-:-:S02]  /*9d70*/  F2FP.BF16.F32.PACK_AB R154, R179, R177 ;  /* 0x000000b1b39a723e */ /* 0x000fc400000010ff */
[C---:B------:R-:W-:Y:S01]  /*9d80*/  F2FP.BF16.F32.PACK_AB R153, R176.reuse, R174 ;  /* 0x000000aeb099723e */ /* 0x040fe200000010ff */
[----:B------:R-:W-:Y:S01]  /*9d90*/  FADD.FTZ R176, R176, R175 ;  /* 0x000000afb0b07221 */ /* 0x000fe20000010000 */
[----:B------:R-:W-:Y:S01]  /*9da0*/  F2FP.BF16.F32.PACK_AB R155, R183, R181 ;  /* 0x000000b5b79b723e */ /* 0x000fe200000010ff */
[----:B------:R-:W-:Y:S02]  /*9db0*/  FADD.FTZ R172, R177, R172 ;  /* 0x000000acb1ac7221 */ /* 0x000fe40000010000 */
[----:B------:R-:W-:Y:S01]  /*9dc0*/  FADD.FTZ R176, R181, R176 ;  /* 0x000000b0b5b07221 */ /* 0x000fe20000010000 */
[----:B------:R-:W-:Y:S01]  /*9dd0*/  WARPGROUP.ARRIVE ;  /* 0x00000000000079c5 */ /* 0x000fe20000000000 */
[----:B------:R-:W-:Y:S02]  /*9de0*/  FADD.FTZ R179, R179, R172 ;  /* 0x000000acb3b37221 */ /* 0x000fe40000010000 */
[----:B------:R-:W-:-:S09]  /*9df0*/  FADD.FTZ R183, R183, R176 ;  /* 0x000000b0b7b77221 */ /* 0x000fd20000010000 */
[----:B------:R-:W-:Y:S01]  /*9e00*/  HGMMA.64x256x16.F32.BF16 R24, R152, gdesc[UR8].tnspB, R24, gsb0 ;  /* 0x43e0000898187df0 */ /* 0x000fe20008001818 */
[----:B------:R-:W-:Y:S01]  /*9e10*/  UIADD3 UR10, UR5, 0x200, URZ ;  /* 0x00000200050a7890 */ /* 0x000fe2000fffe03f */
[----:B------:R-:W-:Y:S01]  /*9e20*/  UMOV UR11, 0x40000040 ;  /* 0x40000040000b7882 */ /* 0x000fe20000000000 */
[----:B------:R-:W-:Y:S02]  /*9e30*/  WARPGROUP.DEPBAR.LE gsb0, 0x0 ;  /* 0x00008000000079c5 */ /* 0x000fe40000010000 */
[----:B------:R-:W-:Y:S01]  /*9e40*/  F2FP.BF16.F32.PACK_AB R152, R221, R178 ;  /* 0x000000b2dd98723e */ /* 0x000fe200000010ff */
        /* <DEDUP_REMOVED lines=13> */
[----:B------:R-:W-:Y:S01]  /*9f20*/  FADD.FTZ R189, R189, R184 ;  /* 0x000000b8bdbd7221 */ /* 0x000fe20000010000 */
[----:B------:R-:W-:Y:S01]  /*9f30*/  UMOV UR11, 0x40000040 ;  /* 0x40000040000b7882 */ /* 0x000fe20000000000 */
[----:B------:R-:W-:Y:S02]  /*9f40*/  WARPGROUP.DEPBAR.LE gsb0, 0x0 ;  /* 0x00008000000079c5 */ /* 0x000fe40000010000 */
[----:B------:R-:W-:Y:S01]  /*9f50*/  F2FP.BF16.F32.PACK_AB R152, R191, R186 ;  /* 0x000000babf98723e */ /* 0x000fe200000010ff */
[----:B------:R-:W-:Y:S01]  /*9f60*/  FADD.FTZ R186, R186, R185 ;  /* 0x000000b9baba7221 */ /* 0x000fe20000010000 */
[----:B--2---:R-:W-:Y:S02]  /*9f70*/  F2FP.BF16.F32.PACK_AB R154, R193, R188 ;  /* 0x000000bcc19a723e */ /* 0x004fe400000010ff */
[----:B0-----:R-:W-:Y:S01]  /*9f80*/  F2FP.BF16.F32.PACK_AB R153, R223, R190 ;  /* 0x000000bedf99723e */ /* 0x001fe200000010ff */
[----:B------:R-:W-:Y:S01]  /*9f90*/  FADD.FTZ R190, R190, R189 ;  /* 0x000000bdbebe7221 */ /* 0x000fe20000010000 */
[----:B-1----:R-:W-:Y:S01]  /*9fa0*/  F2FP.BF16.F32.PACK_AB R155, R217, R192 ;  /* 0x000000c0d99b723e */ /* 0x002fe200000010ff */
[----:B------:R-:W-:-:S02]  /*9fb0*/  FADD.FTZ R191, R191, R186 ;  /* 0x000000babfbf7221 */ /* 0x000fc40000010000 */
[----:B------:R-:W-:Y:S01]  /*9fc0*/  FADD.FTZ R223, R223, R190 ;  /* 0x000000bedfdf7221 */ /* 0x000fe20000010000 */
[----:B------:R-:W-:Y:S01]  /*9fd0*/  WARPGROUP.ARRIVE ;  /* 0x00000000000079c5 */ /* 0x000fe20000000000 */
[----:B------:R-:W-:Y:S02]  /*9fe0*/  FADD.FTZ R0, R188, R191 ;  /* 0x000000bfbc007221 */ /* 0x000fe40000010000 */
[----:B------:R-:W-:Y:S02]  /*9ff0*/  FADD.FTZ R12, R192, R223 ;  /* 0x000000dfc00c7221 */ /* 0x000fe40000010000 */
[----:B------:R-:W-:-:S07]  /*a000*/  FADD.FTZ R0, R193, R0 ;  /* 0x00000000c1007221 */ /* 0x000fce0000010000 */
[----:B------:R-:W-:Y:S01]  /*a010*/  HGMMA.64x256x16.F32.BF16 R24, R152, gdesc[UR8].tnspB, R24, gsb0 ;  /* 0x43e0000898187df0 */ /* 0x000fe20008001818 */
[----:B------:R-:W-:Y:S02]  /*a020*/  FADD.FTZ R12, R217, R12 ;  /* 0x0000000cd90c7221 */ /* 0x000fe40000010000 */
[----:B------:R-:W-:Y:S02]  /*a030*/  WARPGROUP.DEPBAR.LE gsb0, 0x0 ;  /* 0x00008000000079c5 */ /* 0x000fe40000010000 */
[----:B------:R1:W-:Y:S01]  /*a040*/  @!P2 SYNCS.ARRIVE.TRANS64.RED.A1T0 RZ, [R215+URZ], RZ ;  /* 0x000000ffd7ffa9a7 */ /* 0x0003e2000810043f */
[----:B------:R-:W-:Y:S05]  /*a050*/  @P1 BRA `(.L_x_4390) ;  /* 0xffffffd400c41947 */ /* 0x000fea000383ffff */
.L_x_4381:
[----:B------:R-:W2:Y:S01]  /*a060*/  SHFL.BFLY PT, R3, R0, 0x2, 0x1f ;  /* 0x0c401f0000037f89 */ /* 0x000ea200000e0000 */
[----:B------:R-:W-:Y:S01]  /*a070*/  IMAD.MOV.U32 R4, RZ, RZ, RZ ;  /* 0x000000ffff047224 */ /* 0x000fe200078e00ff */
[----:B------:R-:W-:Y:S01]  /*a080*/  R2UR UR4, R224 ;  /* 0x00000000e00472ca */ /* 0x000fe200000e0000 */
[----:B------:R-:W-:Y:S01]  /*a090*/  UIADD3 UR36, UR36, 0x1, URZ ;  /* 0x0000000124247890 */ /* 0x000fe2000fffe03f */
[----:B------:R-:W3:Y:S01]  /*a0a0*/  SHFL.BFLY PT, R5, R12, 0x2, 0x1f ;  /* 0x0c401f000c057f89 */ /* 0x000ee200000e0000 */
[----:B------:R-:W-:Y:S01]  /*a0b0*/  IMAD.U32 R9, RZ, RZ, UR6 ;  /* 0x00000006ff097e24 */ /* 0x000fe2000f8e00ff */
[----:B------:R4:W-:Y:S06]  /*a0c0*/  BAR.ARV R157, 0x100 ;  /* 0x0004009d0000751d */ /* 0x0009ec0000002000 */
[----:B------:R-:W-:-:S02]  /*a0d0*/  UISETP.NE.AND UP0, UPT, UR36, 0x2, UPT ;  /* 0x000000022400788c */ /* 0x000fc4000bf05270 */
[----:B------:R-:W-:Y:S06]  /*a0e0*/  BAR.ARV 0x8, 0x180 ;  /* 0x0206000000007b1d */ /* 0x000fec0000002000 */
[----:B------:R-:W-:Y:S01]  /*a0f0*/  UIADD3 UR4, UR4, 0x1, URZ ;  /* 0x0000000104047890 */ /* 0x000fe2000fffe03f */
[----:B------:R-:W-:Y:S01]  /*a100*/  PLOP3.LUT P0, PT, PT, PT, PT, 0x8, 0x0 ;  /* 0x000000000000781c */ /* 0x000fe20003f0e170 */
[----:B--2---:R-:W-:Y:S01]  /*a110*/  FADD.FTZ R3, R3, R0 ;  /* 0x0000000003037221 */ /* 0x004fe20000010000 */
[----:B------:R-:W-:Y:S01]  /*a120*/  IMAD.MOV.U32 R0, RZ, RZ, RZ ;  /* 0x000000ffff007224 */ /* 0x000fe200078e00ff */
[----:B------:R-:W-:Y:S01]  /*a130*/  USEL UR36, UR36, URZ, UP0 ;  /* 0x0000003f24247287 */ /* 0x000fe20008000000 */
[----:B---3--:R-:W-:-:S02]  /*a140*/  FADD.FTZ R5, R5, R12 ;  /* 0x0000000c05057221 */ /* 0x008fc40000010000 */
[----:B------:R-:W2:Y:S01]  /*a150*/  SHFL.BFLY PT, R2, R3, 0x1, 0x1f ;  /* 0x0c201f0003027f89 */ /* 0x000ea200000e0000 */
[----:B------:R-:W-:Y:S01]  /*a160*/  IMAD.U32 R224, RZ, RZ, UR4 ;  /* 0x00000004ffe07e24 */ /* 0x000fe2000f8e00ff */
[----:B------:R-:W-:-:S04]  /*a170*/  USEL UR4, URZ, 0x1, UP0 ;  /* 0x000000013f047887 */ /* 0x000fc80008000000 */
[----:B------:R-:W-:Y:S01]  /*a180*/  ULOP3.LUT UR37, UR37, UR4, URZ, 0x3c, !UPT ;  /* 0x0000000425257292 */ /* 0x000fe2000f8e3c3f */
[----:B--2---:R-:W-:Y:S01]  /*a190*/  FADD.FTZ R7, R3, R2 ;  /* 0x0000000203077221 */ /* 0x004fe20000010000 */
[----:B------:R-:W-:Y:S01]  /*a1a0*/  IMAD.MOV.U32 R3, RZ, RZ, -0x800000 ;  /* 0xff800000ff037424 */ /* 0x000fe200078e00ff */
[----:B------:R-:W2:Y:S03]  /*a1b0*/  SHFL.BFLY PT, R2, R5, 0x1, 0x1f ;  /* 0x0c201f0005027f89 */ /* 0x000ea600000e0000 */
[----:B------:R-:W-:-:S13]  /*a1c0*/  FSETP.NE.FTZ.AND P1, PT, R7, RZ, PT ;  /* 0x000000ff0700720b */ /* 0x000fda0003f35000 */
[----:B------:R-:W3:Y:S01]  /*a1d0*/  @P1 MUFU.RCP R4, R7 ;  /* 0x0000000700041308 */ /* 0x000ee20000001000 */
[----:B--2---:R-:W-:Y:S01]  /*a1e0*/  FADD.FTZ R6, R5, R2 ;  /* 0x0000000205067221 */ /* 0x004fe20000010000 */
[----:B------:R-:W-:Y:S02]  /*a1f0*/  IMAD.U32 R5, RZ, RZ, UR6 ;  /* 0x00000006ff057e24 */ /* 0x000fe4000f8e00ff */
[----:B------:R-:W-:Y:S02]  /*a200*/  IMAD.MOV.U32 R2, RZ, RZ, -0x800000 ;  /* 0xff800000ff027424 */ /* 0x000fe400078e00ff */
[----:B------:R-:W-:Y:S01]  /*a210*/  FSETP.NE.FTZ.AND P2, PT, R6, RZ, PT ;  /* 0x000000ff0600720b */ /* 0x000fe20003f55000 */
[----:B------:R-:W-:Y:S01]  /*a220*/  @P1 FMUL.FTZ R5, R5, 0.69314718246459960938 ;  /* 0x3f31721805051820 */ /* 0x000fe20000410000 */
        /* <DEDUP_REMOVED lines=64> */
[----:B------:R-:W0:Y:S01]  /*a630*/  @P2 MUFU.RCP R0, R6 ;  /* 0x0000000600002308 */ /* 0x000e220000001000 */
[----:B------:R-:W-:-:S07]  /*a640*/  @P2 FMUL.FTZ R9, R9, 0.69314718246459960938 ;  /* 0x3f31721809092820 */ /* 0x000fce0000410000 */
[----:B------:R-:W2:Y:S08]  /*a650*/  @P1 MUFU.LG2 R4, R7 ;  /* 0x0000000700041308 */ /* 0x000eb00000000c00 */
[----:B------:R-:W3:Y:S01]  /*a660*/  @P2 MUFU.LG2 R6, R6 ;  /* 0x0000000600062308 */ /* 0x000ee20000000c00 */
        /* <DEDUP_REMOVED lines=8> */
[----:B--2---:R-:W-:Y:S01]  /*a6f0*/  @P1 FMUL.FTZ R4, R4, 0.69314718246459960938 ;  /* 0x3f31721804041820 */ /* 0x004fe20000410000 */
        /* <DEDUP_REMOVED lines=58> */
[----:B----4-:R-:W-:-:S07]  /*aaa0*/  @P2 FFMA.FTZ R2, R9, R21, R6 ;  /* 0x0000001509022223 */ /* 0x010fce0000010006 */
.L_x_4359:
        /* <DEDUP_REMOVED lines=10> */
[----:B------:R-:W2:Y:S01]  /*ab50*/  LDC R195, c[0x0][0xce8] ;  /* 0x00033a00ffc37b82 */ /* 0x000ea20000000800 */
[----:B------:R-:W-:Y:S01]  /*ab60*/  F2FP.BF16.F32.PACK_AB R24, R25, R24 ;  /* 0x000000181918723e */ /* 0x000fe200000010ff */
[----:B------:R-:W-:Y:S01]  /*ab70*/  ULDC.64 UR8, c[0x0][0xc90] ;  /* 0x0003240000087ab9 */ /* 0x000fe20000000a00 */
[----:B------:R-:W-:Y:S01]  /*ab80*/  F2FP.BF16.F32.PACK_AB R25, R40, R26 ;  /* 0x0000001a2819723e */ /* 0x000fe200000010ff */
[----:B------:R-:W-:Y:S01]  /*ab90*/  ULDC.64 UR14, c[0x0][0x208] ;  /* 0x00008200000e7ab9 */ /* 0x000fe20000000a00 */
[----:B------:R-:W-:Y:S02]  /*aba0*/  F2FP.BF16.F32.PACK_AB R26, R29, R28 ;  /* 0x0000001c1d1a723e */ /* 0x000fe400000010ff */
[----:B------:R-:W-:Y:S02]  /*abb0*/  F2FP.BF16.F32.PACK_AB R27, R27, R30 ;  /* 0x0000001e1b1b723e */ /* 0x000fe400000010ff */
[----:B------:R-:W-:-:S02]  /*abc0*/  R2UR UR11, R207 ;  /* 0x00000000cf0b72ca */ /* 0x000fc400000e0000 */
[----:B------:R-:W-:Y:S02]  /*abd0*/  R2UR UR13, R218 ;  /* 0x00000000da0d72ca */ /* 0x000fe400000e0000 */
[----:B------:R-:W-:Y:S02]  /*abe0*/  F2FP.BF16.F32.PACK_AB R32, R33, R32 ;  /* 0x000000202120723e */ /* 0x000fe400000010ff */
[----:B------:R-:W-:Y:S02]  /*abf0*/  F2FP.BF16.F32.PACK_AB R33, R35, R34 ;  /* 0x000000222321723e */ /* 0x000fe400000010ff */
[----:B------:R-:W-:Y:S01]  /*ac00*/  F2FP.BF16.F32.PACK_AB R34, R37, R172 ;  /* 0x000000ac2522723e */ /* 0x000fe200000010ff */
[----:B------:R-:W-:Y:S01]  /*ac10*/  VIADD R37, R201, UR38 ;  /* 0x00000026c9257c36 */ /* 0x000fe20008000000 */
[----:B------:R-:W-:Y:S02]  /*ac20*/  F2FP.BF16.F32.PACK_AB R35, R39, R38 ;  /* 0x000000262723723e */ /* 0x000fe400000010ff */
[----:B------:R-:W-:Y:S01]  /*ac30*/  F2FP.BF16.F32.PACK_AB R136, R137, R136 ;  /* 0x000000888988723e */ /* 0x000fe200000010ff */
[----:B------:R-:W-:Y:S01]  /*ac40*/  USHF.R.S32.HI UR10, URZ, 0x1f, UR11 ;  /* 0x0000001f3f0a7899 */ /* 0x000fe2000801140b */
[----:B------:R-:W-:Y:S01]  /*ac50*/  F2FP.BF16.F32.PACK_AB R137, R166, R120 ;  /* 0x00000078a689723e */ /* 0x000fe200000010ff */
[----:B------:R-:W-:Y:S01]  /*ac60*/  UIMAD.WIDE.U32 UR6, UR11, UR8, URZ ;  /* 0x000000080b0672a5 */ /* 0x000fe2000f8e003f */
[----:B------:R-:W-:Y:S01]  /*ac70*/  F2FP.BF16.F32.PACK_AB R169, R170, R169 ;  /* 0x000000a9aaa9723e */ /* 0x000fe200000010ff */
[----:B------:R-:W-:Y:S01]  /*ac80*/  UIMAD UR5, UR10, UR8, URZ ;  /* 0x000000080a0572a4 */ /* 0x000fe2000f8e023f */
[----:B------:R-:W-:Y:S01]  /*ac90*/  F2FP.BF16.F32.PACK_AB R170, R149, R148 ;  /* 0x0000009495aa723e */ /* 0x000fe200000010ff */
[----:B------:R-:W-:Y:S01]  /*aca0*/  USHF.R.S32.HI UR12, URZ, 0x1f, UR13 ;  /* 0x0000001f3f0c7899 */ /* 0x000fe2000801140d */
[----:B------:R-:W-:Y:S01]  /*acb0*/  F2FP.BF16.F32.PACK_AB R171, R0, R171 ;  /* 0x000000ab00ab723e */ /* 0x000fe200000010ff */
[----:B------:R-:W-:Y:S01]  /*acc0*/  UIMAD UR5, UR11, UR9, UR5 ;  /* 0x000000090b0572a4 */ /* 0x000fe2000f8e0205 */
[----:B------:R-:W-:-:S02]  /*acd0*/  MOV R162, R194 ;  /* 0x000000c200a27202 */ /* 0x000fc40000000f00 */
[----:B0-----:R-:W-:Y:S01]  /*ace0*/  MOV R163, R5 ;  /* 0x0000000500a37202 */ /* 0x001fe20000000f00 */
[----:B------:R-:W-:Y:S01]  /*acf0*/  IMAD R5, R219, 0x40, R200 ;  /* 0x00000040db057824 */ /* 0x000fe200078e02c8 */
[----:B------:R-:W-:Y:S01]  /*ad00*/  ULDC.64 UR8, c[0x0][0xc98] ;  /* 0x0003260000087ab9 */ /* 0x000fe20000000a00 */
[----:B------:R-:W-:Y:S01]  /*ad10*/  UIADD3 UR7, UR7, UR5, URZ ;  /* 0x0000000507077290 */ /* 0x000fe2000fffe03f */
[--C-:B------:R-:W-:Y:S01]  /*ad20*/  IMAD.WIDE R16, R228, 0x2, R162.reuse ;  /* 0x00000002e4107825 */ /* 0x100fe200078e02a2 */
[----:B------:R-:W-:Y:S02]  /*ad30*/  UIMAD UR5, UR12, UR8, URZ ;  /* 0x000000080c0572a4 */ /* 0x000fe4000f8e023f */
[----:B------:R-:W-:Y:S01]  /*ad40*/  UIMAD.WIDE.U32 UR6, UR13, UR8, UR6 ;  /* 0x000000080d0672a5 */ /* 0x000fe2000f8e0006 */
[----:B------:R-:W-:Y:S01]  /*ad50*/  IMAD.WIDE R162, R5, 0x2, R162 ;  /* 0x0000000205a27825 */ /* 0x000fe200078e02a2 */
[C---:B------:R-:W-:Y:S01]  /*ad60*/  IADD3 R23, P0, R16.reuse, 0x8060, RZ ;  /* 0x0000806010177810 */ /* 0x040fe20007f1e0ff */
[----:B------:R-:W-:Y:S01]  /*ad70*/  UIMAD UR5, UR13, UR9, UR5 ;  /* 0x000000090d0572a4 */ /* 0x000fe2000f8e0205 */
[----:B------:R-:W-:-:S02]  /*ad80*/  IADD3 R7, P3, R16, 0xc060, RZ ;  /* 0x0000c06010077810 */ /* 0x000fc40007f7e0ff */
[----:B------:R-:W-:Y:S01]  /*ad90*/  LOP3.LUT R14, R23, 0x380, RZ, 0xc0, !PT ;  /* 0x00000380170e7812 */ /* 0x000fe200078ec0ff */
[--C-:B------:R-:W-:Y:S01]  /*ada0*/  IMAD.X R15, RZ, RZ, R17.reuse, P0 ;  /* 0x000000ffff0f7224 */ /* 0x100fe200000e0611 */
[----:B------:R-:W-:Y:S01]  /*adb0*/  IADD3 R110, P2, R16, 0x8040, RZ ;  /* 0x00008040106e7810 */ /* 0x000fe20007f5e0ff */
[--C-:B------:R-:W-:Y:S01]  /*adc0*/  IMAD.X R5, RZ, RZ, R17.reuse, P3 ;  /* 0x000000ffff057224 */ /* 0x100fe200018e0611 */
[----:B------:R-:W-:Y:S01]  /*add0*/  SHF.R.U64 R14, R14, 0x3, RZ ;  /* 0x000000030e0e7819 */ /* 0x000fe200000012ff */
[----:B------:R-:W-:Y:S01]  /*ade0*/  ULDC.64 UR8, c[0x0][0xbe8] ;  /* 0x0002fa0000087ab9 */ /* 0x000fe20000000a00 */
[C---:B------:R-:W-:Y:S01]  /*adf0*/  IADD3 R106, P3, R16.reuse, 0x8020, RZ ;  /* 0x00008020106a7810 */ /* 0x040fe20007f7e0ff */
[--C-:B------:R-:W-:Y:S01]  /*ae00*/  IMAD.X R143, RZ, RZ, R17.reuse, P2 ;  /* 0x000000ffff8f7224 */ /* 0x100fe200010e0611 */
[----:B------:R-:W-:Y:S02]  /*ae10*/  LOP3.LUT R4, R7, 0x380, RZ, 0xc0, !PT ;  /* 0x0000038007047812 */ /* 0x000fe400078ec0ff */
[----:B------:R-:W-:Y:S01]  /*ae20*/  IADD3 R12, P2, R16, 0x4000, RZ ;  /* 0x00004000100c7810 */ /* 0x000fe20007f5e0ff */
[----:B------:R-:W-:Y:S01]  /*ae30*/  IMAD.X R147, RZ, RZ, R17, P3 ;  /* 0x000000ffff937224 */ /* 0x000fe200018e0611 */
[----:B------:R-:W-:-:S02]  /*ae40*/  LOP3.LUT R14, R14, R23, RZ, 0x3c, !PT ;  /* 0x000000170e0e7212 */ /* 0x000fc400078e3cff */
[----:B------:R-:W-:Y:S01]  /*ae50*/  LOP3.LUT R23, R106, 0x380, RZ, 0xc0, !PT ;  /* 0x000003806a177812 */ /* 0x000fe200078ec0ff */
[--C-:B------:R-:W-:Y:S01]  /*ae60*/  IMAD.X R13, RZ, RZ, R17.reuse, P2 ;  /* 0x000000ffff0d7224 */ /* 0x100fe200010e0611 */
[----:B------:R-:W-:Y:S02]  /*ae70*/  SHF.R.U64 R4, R4, 0x3, RZ ;  /* 0x0000000304047819 */ /* 0x000fe400000012ff */
[C---:B------:R-:W-:Y:S02]  /*ae80*/  IADD3 R103, P4, R16.reuse, 0xc040, RZ ;  /* 0x0000c04010677810 */ /* 0x040fe40007f9e0ff */
[C---:B------:R-:W-:Y:S02]  /*ae90*/  IADD3 R99, P5, R16.reuse, 0xc020, RZ ;  /* 0x0000c02010637810 */ /* 0x040fe40007fbe0ff */
[C---:B------:R-:W-:Y:S02]  /*aea0*/  IADD3 R31, P6, R16.reuse, 0xc000, RZ ;  /* 0x0000c000101f7810 */ /* 0x040fe40007fde0ff */
[C---:B------:R-:W-:Y:S01]  /*aeb0*/  IADD3 R19, P1, R16.reuse, 0x20, RZ ;  /* 0x0000002010137810 */ /* 0x040fe20007f3e0ff */
[--C-:B------:R-:W-:Y:S01]  /*aec0*/  IMAD.X R9, RZ, RZ, R17.reuse, P5 ;  /* 0x000000ffff097224 */ /* 0x100fe200028e0611 */
[----:B------:R-:W-:Y:S01]  /*aed0*/  SHF.R.U64 R23, R23, 0x3, RZ ;  /* 0x0000000317177819 */ /* 0x000fe200000012ff */
[--C-:B------:R-:W-:Y:S01]  /*aee0*/  IMAD.X R11, RZ, RZ, R17.reuse, P6 ;  /* 0x000000ffff0b7224 */ /* 0x100fe200030e0611 */
[----:B------:R-:W-:Y:S01]  /*aef0*/  LOP3.LUT R165, R16, 0x380, RZ, 0xc0, !PT ;  /* 0x0000038010a57812 */ /* 0x000fe200078ec0ff */
[----:B------:R-:W-:Y:S01]  /*af00*/  IMAD.X R139, RZ, RZ, R17, P1 ;  /* 0x000000ffff8b7224 */ /* 0x000fe200008e0611 */
[----:B------:R-:W-:-:S02]  /*af10*/  IADD3 R107, P2, R162, 0x7000, RZ ;  /* 0x00007000a26b7810 */ /* 0x000fc40007f5e0ff */
[----:B------:R-:W-:Y:S01]  /*af20*/  LOP3.LUT R4, R4, R7, RZ, 0x3c, !PT ;  /* 0x0000000704047212 */ /* 0x000fe200078e3cff */
[--C-:B------:R-:W-:Y:S01]  /*af30*/  IMAD.X R7, RZ, RZ, R17.reuse, P4 ;  /* 0x000000ffff077224 */ /* 0x100fe200020e0611 */
[----:B------:R-:W-:Y:S02]  /*af40*/  LOP3.LUT R146, R23, R106, RZ, 0x3c, !PT ;  /* 0x0000006a17927212 */ /* 0x000fe400078e3cff */
        /* <DEDUP_REMOVED lines=12> */
[----:B------:R-:W-:Y:S01]  /*b010*/  LOP3.LUT R106, R107, 0x380, RZ, 0xc0, !PT ;  /* 0x000003806b6a7812 */ /* 0x000fe200078ec0ff */
[--C-:B------:R-:W-:Y:S01]  /*b020*/  IMAD.X R161, RZ, RZ, R17.reuse, P3 ;  /* 0x000000ffffa17224 */ /* 0x100fe200018e0611 */
[----:B------:R-:W-:Y:S01]  /*b030*/  LOP3.LUT R164, R165, R16, RZ, 0x3c, !PT ;  /* 0x00000010a5a47212 */ /* 0x000fe200078e3cff */
[----:B------:R-:W-:Y:S01]  /*b040*/  IMAD.MOV.U32 R165, RZ, RZ, R17 ;  /* 0x000000ffffa57224 */ /* 0x000fe200078e0011 */
[----:B------:R-:W-:-:S02]  /*b050*/  SHF.R.U64 R106, R106, 0x3, RZ ;  /* 0x000000036a6a7819 */ /* 0x000fc400000012ff */
[----:B------:R-:W-:Y:S02]  /*b060*/  LOP3.LUT R17, R102, 0x380, RZ, 0xc0, !PT ;  /* 0x0000038066117812 */ /* 0x000fe400078ec0ff */
[----:B------:R-:W-:Y:S01]  /*b070*/  LOP3.LUT R106, R106, R107, RZ, 0x3c, !PT ;  /* 0x0000006b6a6a7212 */ /* 0x000fe200078e3cff */
[----:B------:R-:W-:Y:S01]  /*b080*/  IMAD.X R107, RZ, RZ, R163, P2 ;  /* 0x000000ffff6b7224 */ /* 0x000fe200010e06a3 */
[----:B------:R-:W-:Y:S02]  /*b090*/  LOP3.LUT R16, R19, 0x380, RZ, 0xc0, !PT ;  /* 0x0000038013107812 */ /* 0x000fe400078ec0ff */
[----:B------:R-:W-:Y:S02]  /*b0a0*/  SHF.R.U64 R17, R17, 0x3, RZ ;  /* 0x0000000311117819 */ /* 0x000fe400000012ff */
[----:B------:R-:W-:Y:S02]  /*b0b0*/  IADD3 R135, P2, R162, 0xe000, RZ ;  /* 0x0000e000a2877810 */ /* 0x000fe40007f5e0ff */
[----:B------:R-:W-:-:S02]  /*b0c0*/  SHF.R.U64 R16, R16, 0x3, RZ ;  /* 0x0000000310107819 */ /* 0x000fc400000012ff */
[----:B------:R-:W-:Y:S02]  /*b0d0*/  LOP3.LUT R150, R17, R102, RZ, 0x3c, !PT ;  /* 0x0000006611967212 */ /* 0x000fe400078e3cff */
[----:B------:R-:W-:Y:S02]  /*b0e0*/  LOP3.LUT R134, R135, 0x380, RZ, 0xc0, !PT ;  /* 0x0000038087867812 */ /* 0x000fe400078ec0ff */
[----:B------:R-:W-:Y:S02]  /*b0f0*/  LOP3.LUT R17, R20, 0x380, RZ, 0xc0, !PT ;  /* 0x0000038014117812 */ /* 0x000fe400078ec0ff */
[----:B------:R-:W-:Y:S02]  /*b100*/  LOP3.LUT R138, R16, R19, RZ, 0x3c, !PT ;  /* 0x00000013108a7212 */ /* 0x000fe400078e3cff */
[----:B------:R-:W-:Y:S02]  /*b110*/  LOP3.LUT R23, R98, 0x380, RZ, 0xc0, !PT ;  /* 0x0000038062177812 */ /* 0x000fe400078ec0ff */
[----:B------:R-:W-:-:S02]  /*b120*/  LOP3.LUT R16, R21, 0x380, RZ, 0xc0, !PT ;  /* 0x0000038015107812 */ /* 0x000fc400078ec0ff */
[----:B------:R-:W-:Y:S02]  /*b130*/  SHF.R.U64 R134, R134, 0x3, RZ ;  /* 0x0000000386867819 */ /* 0x000fe400000012ff */
[----:B------:R-:W-:Y:S02]  /*b140*/  SHF.R.U64 R17, R17, 0x3, RZ ;  /* 0x0000000311117819 */ /* 0x000fe400000012ff */
[----:B------:R-:W-:Y:S02]  /*b150*/  LOP3.LUT R19, R22, 0x380, RZ, 0xc0, !PT ;  /* 0x0000038016137812 */ /* 0x000fe400078ec0ff */
[----:B------:R-:W-:Y:S02]  /*b160*/  SHF.R.U64 R23, R23, 0x3, RZ ;  /* 0x0000000317177819 */ /* 0x000fe400000012ff */
[----:B------:R-:W-:Y:S02]  /*b170*/  SHF.R.U64 R16, R16, 0x3, RZ ;  /* 0x0000000310107819 */ /* 0x000fe400000012ff */
[----:B------:R-:W-:Y:S01]  /*b180*/  LOP3.LUT R134, R134, R135, RZ, 0x3c, !PT ;  /* 0x0000008786867212 */ /* 0x000fe200078e3cff */
[----:B------:R-:W-:Y:S01]  /*b190*/  IMAD.X R135, RZ, RZ, R163, P2 ;  /* 0x000000ffff877224 */ /* 0x000fe200010e06a3 */
[----:B------:R-:W-:-:S02]  /*b1a0*/  LOP3.LUT R158, R17, R20, RZ, 0x3c, !PT ;  /* 0x00000014119e7212 */ /* 0x000fc400078e3cff */
[----:B------:R-:W-:Y:S02]  /*b1b0*/  LOP3.LUT R10, R31, 0x380, RZ, 0xc0, !PT ;  /* 0x000003801f0a7812 */ /* 0x000fe400078ec0ff */
[----:B------:R-:W-:Y:S02]  /*b1c0*/  IADD3 R17, P3, R162, 0x1000, RZ ;  /* 0x00001000a2117810 */ /* 0x000fe40007f7e0ff */
[----:B--2---:R-:W-:Y:S02]  /*b1d0*/  ISETP.NE.AND P2, PT, R195, 0x1, PT ;  /* 0x00000001c300780c */ /* 0x004fe40003f45270 */
[----:B------:R-:W-:Y:S02]  /*b1e0*/  SHF.R.U64 R19, R19, 0x3, RZ ;  /* 0x0000000313137819 */ /* 0x000fe400000012ff */
[----:B------:R-:W-:Y:S02]  /*b1f0*/  LOP3.LUT R152, R23, R98, RZ, 0x3c, !PT ;  /* 0x0000006217987212 */ /* 0x000fe400078e3cff */
[----:B------:R-:W-:-:S02]  /*b200*/  LOP3.LUT R154, R16, R21, RZ, 0x3c, !PT ;  /* 0x00000015109a7212 */ /* 0x000fc400078e3cff */
[----:B------:R-:W-:Y:S02]  /*b210*/  LOP3.LUT R6, R103, 0x380, RZ, 0xc0, !PT ;  /* 0x0000038067067812 */ /* 0x000fe400078ec0ff */
[----:B------:R-:W-:Y:S02]  /*b220*/  LOP3.LUT R8, R99, 0x380, RZ, 0xc0, !PT ;  /* 0x0000038063087812 */ /* 0x000fe400078ec0ff */
[----:B------:R-:W-:Y:S02]  /*b230*/  IADD3 R20, P4, R162, 0x2000, RZ ;  /* 0x00002000a2147810 */ /* 0x000fe40007f9e0ff */
[----:B------:R-:W-:Y:S02]  /*b240*/  LOP3.LUT R23, R12, 0x380, RZ, 0xc0, !PT ;  /* 0x000003800c177812 */ /* 0x000fe400078ec0ff */
[----:B------:R-:W-:Y:S02]  /*b250*/  LOP3.LUT R21, R18, 0x380, RZ, 0xc0, !PT ;  /* 0x0000038012157812 */ /* 0x000fe400078ec0ff */
[----:B------:R-:W-:-:S02]  /*b260*/  SHF.R.U64 R10, R10, 0x3, RZ ;  /* 0x000000030a0a7819 */ /* 0x000fc400000012ff */
[----:B------:R-:W-:Y:S02]  /*b270*/  LOP3.LUT R16, R17, 0x380, RZ, 0xc0, !PT ;  /* 0x0000038011107812 */ /* 0x000fe400078ec0ff */
[----:B------:R-:W-:Y:S02]  /*b280*/  LOP3.LUT R156, R19, R22, RZ, 0x3c, !PT ;  /* 0x00000016139c7212 */ /* 0x000fe400078e3cff */
[----:B------:R-:W-:Y:S02]  /*b290*/  SHF.R.U64 R6, R6, 0x3, RZ ;  /* 0x0000000306067819 */ /* 0x000fe400000012ff */
[----:B------:R-:W-:Y:S02]  /*b2a0*/  SHF.R.U64 R8, R8, 0x3, RZ ;  /* 0x0000000308087819 */ /* 0x000fe400000012ff */
[----:B------:R-:W-:Y:S02]  /*b2b0*/  LOP3.LUT R19, R20, 0x380, RZ, 0xc0, !PT ;  /* 0x0000038014137812 */ /* 0x000fe400078ec0ff */
[----:B------:R-:W-:-:S02]  /*b2c0*/  SHF.R.U64 R23, R23, 0x3, RZ ;  /* 0x0000000317177819 */ /* 0x000fc400000012ff */
[----:B------:R-:W-:Y:S02]  /*b2d0*/  SHF.R.U64 R21, R21, 0x3, RZ ;  /* 0x0000000315157819 */ /* 0x000fe400000012ff */
[----:B------:R-:W-:Y:S01]  /*b2e0*/  MOV R196, R164 ;  /* 0x000000a400c47202 */ /* 0x000fe20000000f00 */
[----:B------:R-:W-:Y:S01]  /*b2f0*/  BAR.SYNC.DEFER_BLOCKING 0x1, 0x100 ;  /* 0x0044000000007b1d */ /* 0x000fe20000010000 */
[----:B------:R-:W-:Y:S02]  /*b300*/  LOP3.LUT R10, R10, R31, RZ, 0x3c, !PT ;  /* 0x0000001f0a0a7212 */ /* 0x000fe400078e3cff */
[----:B------:R-:W-:Y:S02]  /*b310*/  SHF.R.U64 R16, R16, 0x3, RZ ;  /* 0x0000000310107819 */ /* 0x000fe400000012ff */
[----:B------:R-:W-:Y:S02]  /*b320*/  LOP3.LUT R31, R110, 0x380, RZ, 0xc0, !PT ;  /* 0x000003806e1f7812 */ /* 0x000fe400078ec0ff */
[----:B------:R-:W-:-:S02]  /*b330*/  LOP3.LUT R6, R6, R103, RZ, 0x3c, !PT ;  /* 0x0000006706067212 */ /* 0x000fc400078e3cff */
[----:B------:R-:W-:Y:S02]  /*b340*/  LOP3.LUT R8, R8, R99, RZ, 0x3c, !PT ;  /* 0x0000006308087212 */ /* 0x000fe400078e3cff */
[----:B------:R-:W-:Y:S02]  /*b350*/  SHF.R.U64 R19, R19, 0x3, RZ ;  /* 0x0000000313137819 */ /* 0x000fe400000012ff */
[----:B------:R-:W-:Y:S02]  /*b360*/  LOP3.LUT R12, R23, R12, RZ, 0x3c, !PT ;  /* 0x0000000c170c7212 */ /* 0x000fe400078e3cff */
[----:B------:R-:W-:Y:S02]  /*b370*/  LOP3.LUT R160, R21, R18, RZ, 0x3c, !PT ;  /* 0x0000001215a07212 */ /* 0x000fe400078e3cff */
[----:B------:R-:W-:Y:S01]  /*b380*/  LOP3.LUT R16, R16, R17, RZ, 0x3c, !PT ;  /* 0x0000001110107212 */ /* 0x000fe200078e3cff */
[----:B------:R-:W-:Y:S01]  /*b390*/  IMAD.X R17, RZ, RZ, R163, P3 ;  /* 0x000000ffff117224 */ /* 0x000fe200018e06a3 */
[----:B------:R-:W-:-:S02]  /*b3a0*/  IADD3 R21, P5, R162, 0x3000, RZ ;  /* 0x00003000a2157810 */ /* 0x000fc40007fbe0ff */
[C---:B------:R-:W-:Y:S02]  /*b3b0*/  IADD3 R23, P6, R162.reuse, 0x4000, RZ ;  /* 0x00004000a2177810 */ /* 0x040fe40007fde0ff */
[C---:B------:R-:W-:Y:S01]  /*b3c0*/  IADD3 R99, P0, R162.reuse, 0x5000, RZ ;  /* 0x00005000a2637810 */ /* 0x040fe20007f1e0ff */
[----:B------:R0:W-:Y:S01]  /*b3d0*/  STSM.16.M88.4 [R196], R24 ;  /* 0x00000018c4007844 */ /* 0x0001e20000000200 */
[C---:B------:R-:W-:Y:S02]  /*b3e0*/  IADD3 R103, P1, R162.reuse, 0x6000, RZ ;  /* 0x00006000a2677810 */ /* 0x040fe40007f3e0ff */
[----:B------:R-:W-:Y:S02]  /*b3f0*/  SHF.R.U64 R31, R31, 0x3, RZ ;  /* 0x000000031f1f7819 */ /* 0x000fe400000012ff */
[----:B------:R-:W-:Y:S02]  /*b400*/  IADD3 R111, P3, R162, 0x8000, RZ ;  /* 0x00008000a26f7810 */ /* 0x000fe40007f7e0ff */
[----:B------:R-:W-:Y:S01]  /*b410*/  LOP3.LUT R18, R19, R20, RZ, 0x3c, !PT ;  /* 0x0000001413127212 */ /* 0x000fe200078e3cff */
[----:B------:R-:W-:Y:S01]  /*b420*/  IMAD.X R19, RZ, RZ, R163, P4 ;  /* 0x000000ffff137224 */ /* 0x000fe200020e06a3 */
[----:B------:R-:W-:-:S02]  /*b430*/  LOP3.LUT R20, R21, 0x380, RZ, 0xc0, !PT ;  /* 0x0000038015147812 */ /* 0x000fc400078ec0ff */
[----:B------:R-:W-:Y:S02]  /*b440*/  LOP3.LUT R22, R23, 0x380, RZ, 0xc0, !PT ;  /* 0x0000038017167812 */ /* 0x000fe400078ec0ff */
[----:B------:R-:W-:Y:S02]  /*b450*/  LOP3.LUT R98, R99, 0x380, RZ, 0xc0, !PT ;  /* 0x0000038063627812 */ /* 0x000fe400078ec0ff */
[----:B------:R-:W-:Y:S01]  /*b460*/  LOP3.LUT R102, R103, 0x380, RZ, 0xc0, !PT ;  /* 0x0000038067667812 */ /* 0x000fe200078ec0ff */
[----:B0-----:R-:W0:Y:S01]  /*b470*/  @P2 LDC R24, c[0x0][0xcec] ;  /* 0x00033b00ff182b82 */ /* 0x001e220000000800 */
[----:B------:R-:W-:Y:S02]  /*b480*/  LOP3.LUT R142, R31, R110, RZ, 0x3c, !PT ;  /* 0x0000006e1f8e7212 */ /* 0x000fe400078e3cff */
[----:B------:R-:W-:Y:S02]  /*b490*/  LOP3.LUT R110, R111, 0x380, RZ, 0xc0, !PT ;  /* 0x000003806f6e7812 */ /* 0x000fe400078ec0ff */
[----:B------:R-:W-:-:S02]  /*b4a0*/  SHF.R.U64 R20, R20, 0x3, RZ ;  /* 0x0000000314147819 */ /* 0x000fc400000012ff */
[----:B------:R-:W-:Y:S01]  /*b4b0*/  SHF.R.U64 R22, R22, 0x3, RZ ;  /* 0x0000000316167819 */ /* 0x000fe200000012ff */
[----:B------:R-:W2:Y:S01]  /*b4c0*/  @P2 LDC R27, c[0x0][0xcf0] ;  /* 0x00033c00ff1b2b82 */ /* 0x000ea20000000800 */
        /* <DEDUP_REMOVED lines=11> */
[C---:B------:R-:W-:Y:S01]  /*b580*/  IADD3 R115, P4, R162.reuse, 0x9000, RZ ;  /* 0x00009000a2737810 */ /* 0x040fe20007f9e0ff */
[----:B0-----:R-:W-:Y:S01]  /*b590*/  @P2 IMAD.HI.U32 R24, R37, R24, RZ ;  /* 0x0000001825182227 */ /* 0x001fe200078e00ff */
[----:B------:R-:W-:-:S02]  /*b5a0*/  IADD3 R119, P5, R162, 0xa000, RZ ;  /* 0x0000a000a2777810 */ /* 0x000fc40007fbe0ff */
[----:B------:R-:W-:Y:S01]  /*b5b0*/  LOP3.LUT R110, R110, R111, RZ, 0x3c, !PT ;  /* 0x0000006f6e6e7212 */ /* 0x000fe200078e3cff */
[----:B------:R-:W-:Y:S01]  /*b5c0*/  IMAD.X R111, RZ, RZ, R163, P3 ;  /* 0x000000ffff6f7224 */ /* 0x000fe200018e06a3 */
[C---:B------:R-:W-:Y:S02]  /*b5d0*/  IADD3 R123, P6, R162.reuse, 0xb000, RZ ;  /* 0x0000b000a27b7810 */ /* 0x040fe40007fde0ff */
[C---:B------:R-:W-:Y:S02]  /*b5e0*/  IADD3 R127, P0, R162.reuse, 0xc000, RZ ;  /* 0x0000c000a27f7810 */ /* 0x040fe40007f1e0ff */
[C---:B------:R-:W-:Y:S02]  /*b5f0*/  IADD3 R131, P1, R162.reuse, 0xd000, RZ ;  /* 0x0000d000a2837810 */ /* 0x040fe40007f3e0ff */
[----:B------:R-:W-:Y:S02]  /*b600*/  IADD3 R165, P3, R162, 0xf000, RZ ;  /* 0x0000f000a2a57810 */ /* 0x000fe40007f7e0ff */
[----:B------:R-:W-:-:S02]  /*b610*/  LOP3.LUT R114, R115, 0x380, RZ, 0xc0, !PT ;  /* 0x0000038073727812 */ /* 0x000fc400078ec0ff */
[----:B------:R-:W-:Y:S01]  /*b620*/  LOP3.LUT R118, R119, 0x380, RZ, 0xc0, !PT ;  /* 0x0000038077767812 */ /* 0x000fe200078ec0ff */
[----:B------:R-:W-:Y:S01]  /*b630*/  IMAD.X R31, RZ, RZ, R163, P3 ;  /* 0x000000ffff1f7224 */ /* 0x000fe200018e06a3 */
[----:B------:R-:W-:Y:S02]  /*b640*/  LOP3.LUT R122, R123, 0x380, RZ, 0xc0, !PT ;  /* 0x000003807b7a7812 */ /* 0x000fe400078ec0ff */
[----:B------:R-:W-:Y:S02]  /*b650*/  LOP3.LUT R126, R127, 0x380, RZ, 0xc0, !PT ;  /* 0x000003807f7e7812 */ /* 0x000fe400078ec0ff */
[----:B------:R-:W-:Y:S02]  /*b660*/  LOP3.LUT R130, R131, 0x380, RZ, 0xc0, !PT ;  /* 0x0000038083827812 */ /* 0x000fe400078ec0ff */
[----:B------:R-:W-:Y:S02]  /*b670*/  LOP3.LUT R29, R162, 0x380, RZ, 0xc0, !PT ;  /* 0x00000380a21d7812 */ /* 0x000fe400078ec0ff */
[----:B------:R-:W-:-:S02]  /*b680*/  LOP3.LUT R30, R165, 0x380, RZ, 0xc0, !PT ;  /* 0x00000380a51e7812 */ /* 0x000fc400078ec0ff */
[----:B------:R-:W-:Y:S02]  /*b690*/  SHF.R.U64 R114, R114, 0x3, RZ ;  /* 0x0000000372727819 */ /* 0x000fe400000012ff */
[----:B------:R-:W-:Y:S02]  /*b6a0*/  SHF.R.U64 R118, R118, 0x3, RZ ;  /* 0x0000000376767819 */ /* 0x000fe400000012ff */
[----:B------:R-:W-:Y:S02]  /*b6b0*/  SHF.R.U64 R122, R122, 0x3, RZ ;  /* 0x000000037a7a7819 */ /* 0x000fe400000012ff */
[----:B------:R-:W-:Y:S02]  /*b6c0*/  SHF.R.U64 R126, R126, 0x3, RZ ;  /* 0x000000037e7e7819 */ /* 0x000fe400000012ff */
[----:B------:R-:W-:Y:S02]  /*b6d0*/  SHF.R.U64 R130, R130, 0x3, RZ ;  /* 0x0000000382827819 */ /* 0x000fe400000012ff */
[----:B------:R-:W-:-:S02]  /*b6e0*/  SHF.R.U64 R29, R29, 0x3, RZ ;  /* 0x000000031d1d7819 */ /* 0x000fc400000012ff */
[----:B------:R-:W-:Y:S02]  /*b6f0*/  MOV R138, R138 ;  /* 0x0000008a008a7202 */ /* 0x000fe40000000f00 */
        /* <DEDUP_REMOVED lines=13> */
[----:B------:R-:W-:Y:S01]  /*b7d0*/  MOV R40, R4 ;  /* 0x0000000400287202 */ /* 0x000fe20000000f00 */
[----:B------:R0:W-:Y:S01]  /*b7e0*/  STSM.16.M88.4 [R138], R32 ;  /* 0x000000208a007844 */ /* 0x0001e20000000200 */
[----:B------:R-:W-:-:S02]  /*b7f0*/  MOV R162, R6 ;  /* 0x0000000600a27202 */ /* 0x000fc40000000f00 */
[----:B------:R-:W-:Y:S02]  /*b800*/  LOP3.LUT R30, R30, R165, RZ, 0x3c, !PT ;  /* 0x000000a51e1e7212 */ /* 0x000fe400078e3cff */
        /* <DEDUP_REMOVED lines=21> */
[----:B--2---:R-:W-:Y:S02]  /*b960*/  @P2 SHF.R.U32.HI R32, RZ, R27, R24 ;  /* 0x0000001bff202219 */ /* 0x004fe40000011618 */
        /* <DEDUP_REMOVED lines=9> */
[----:B---3--:R-:W-:Y:S01]  /*ba00*/  F2FP.BF16.F32.PACK_AB R8, R73, R181 ;  /* 0x000000b54908723e */ /* 0x008fe200000010ff */
[----:B------:R-:W-:Y:S01]  /*ba10*/  STSM.16.M88.4 [R158], R4 ;  /* 0x000000049e007844 */ /* 0x000fe20000000200 */
[----:B------:R-:W-:Y:S02]  /*ba20*/  F2FP.BF16.F32.PACK_AB R9, R75, R74 ;  /* 0x0000004a4b09723e */ /* 0x000fe400000010ff */
[----:B------:R-:W-:Y:S02]  /*ba30*/  F2FP.BF16.F32.PACK_AB R10, R77, R182 ;  /* 0x000000b64d0a723e */ /* 0x000fe400000010ff */
[----:B------:R-:W-:Y:S02]  /*ba40*/  F2FP.BF16.F32.PACK_AB R11, R79, R78 ;  /* 0x0000004e4f0b723e */ /* 0x000fe400000010ff */
[----:B------:R-:W-:-:S02]  /*ba50*/  MOV R152, R152 ;  /* 0x0000009800987202 */ /* 0x000fc40000000f00 */
[----:B--2---:R-:W-:Y:S01]  /*ba60*/  F2FP.BF16.F32.PACK_AB R12, R81, R183 ;  /* 0x000000b7510c723e */ /* 0x004fe200000010ff */
        /* <DEDUP_REMOVED lines=19> */
[----:B--2---:R-:W-:Y:S01]  /*bba0*/  VIADD R14, R227, UR38 ;  /* 0x00000026e30e7c36 */ /* 0x004fe20008000000 */
        /* <DEDUP_REMOVED lines=14> */
[----:B------:R-:W-:Y:S02]  /*bc90*/  F2FP.BF16.F32.PACK_AB R10, R109, R190 ;  /* 0x000000be6d0a723e */ /* 0x000fe400000010ff */
[----:B------:R-:W-:Y:S02]  /*bca0*/  F2FP.BF16.F32.PACK_AB R11, R68, R64 ;  /* 0x00000040440b723e */ /* 0x000fe400000010ff */
[----:B0-----:R-:W-:Y:S02]  /*bcb0*/  LEA R24, P3, R12, UR6, 0x2 ;  /* 0x000000060c187c11 */ /* 0x001fe4000f8610ff */
[-C--:B------:R-:W-:Y:S01]  /*bcc0*/  ISETP.GE.OR P1, PT, R14, R41.reuse, P0 ;  /* 0x000000290e00720c */ /* 0x080fe20000726670 */
[----:B------:R0:W-:Y:S01]  /*bcd0*/  STSM.16.M88.4 [R142], R8 ;  /* 0x000000088e007844 */ /* 0x0001e20000000200 */
[----:B------:R-:W-:Y:S01]  /*bce0*/  F2FP.BF16.F32.PACK_AB R15, R116, R112 ;  /* 0x00000070740f723e */ /* 0x000fe200000010ff */
[----:B--2---:R-:W-:Y:S01]  /*bcf0*/  VIADD R4, R14, 0x8 ;  /* 0x000000080e047836 */ /* 0x004fe20000000000 */
[----:B------:R-:W-:Y:S01]  /*bd00*/  F2FP.BF16.F32.PACK_AB R6, R117, R192 ;  /* 0x000000c07506723e */ /* 0x000fe200000010ff */
[----:B------:R-:W-:Y:S01]  /*bd10*/  IMAD.IADD R5, R13, 0x1, R33 ;  /* 0x000000010d057824 */ /* 0x000fe200078e0221 */
[----:B------:R-:W-:Y:S01]  /*bd20*/  F2FP.BF16.F32.PACK_AB R7, R84, R80 ;  /* 0x000000505407723e */ /* 0x000fe200000010ff */
[----:B------:R-:W-:Y:S01]  /*bd30*/  SHFL.IDX PT, R42, R24, RZ, 0x1c1f ;  /* 0x001c1fff182a7589 */ /* 0x000fe200000e0000 */
[----:B------:R-:W-:-:S02]  /*bd40*/  ISETP.GE.OR P0, PT, R4, R41, P0 ;  /* 0x000000290400720c */ /* 0x000fc40000706670 */
[----:B------:R-:W-:Y:S01]  /*bd50*/  LEA.HI.X R25, R12, UR7, R5, 0x2, P3 ;  /* 0x000000070c197c11 */ /* 0x000fe200098f1405 */
[----:B------:R-:W-:Y:S01]  /*bd60*/  SHFL.IDX PT, R44, R24, 0x1, 0x1c1f ;  /* 0x003c1f00182c7f89 */ /* 0x000fe200000e0000 */
[----:B------:R-:W-:Y:S02]  /*bd70*/  F2FP.BF16.F32.PACK_AB R4, R113, R191 ;  /* 0x000000bf7104723e */ /* 0x000fe400000010ff */
[----:B------:R-:W-:Y:S01]  /*bd80*/  F2FP.BF16.F32.PACK_AB R5, R76, R72 ;  /* 0x000000484c05723e */ /* 0x000fe200000010ff */
[----:B------:R-:W2:Y:S01]  /*bd90*/  SHFL.IDX PT, R43, R25, RZ, 0x1c1f ;  /* 0x001c1fff192b7589 */ /* 0x000ea200000e0000 */
[----:B0-----:R-:W-:Y:S02]  /*bda0*/  F2FP.BF16.F32.PACK_AB R8, R121, R193 ;  /* 0x000000c17908723e */ /* 0x001fe400000010ff */
[----:B------:R-:W-:Y:S01]  /*bdb0*/  F2FP.BF16.F32.PACK_AB R9, R92, R88 ;  /* 0x000000585c09723e */ /* 0x000fe200000010ff */
[----:B------:R-:W-:Y:S01]  /*bdc0*/  STSM.16.M88.4 [R165], R4 ;  /* 0x00000004a5007844 */ /* 0x000fe20000000200 */
[----:B------:R-:W-:-:S02]  /*bdd0*/  F2FP.BF16.F32.PACK_AB R10, R125, R124 ;  /* 0x0000007c7d0a723e */ /* 0x000fc400000010ff */
[----:B------:R-:W-:Y:S01]  /*bde0*/  F2FP.BF16.F32.PACK_AB R11, R100, R96 ;  /* 0x00000060640b723e */ /* 0x000fe200000010ff */
[----:B------:R-:W0:Y:S01]  /*bdf0*/  SHFL.IDX PT, R45, R25, 0x1, 0x1c1f ;  /* 0x003c1f00192d7f89 */ /* 0x000e2200000e0000 */
[----:B------:R-:W-:Y:S02]  /*be00*/  F2FP.BF16.F32.PACK_AB R12, R129, R128 ;  /* 0x00000080810c723e */ /* 0x000fe400000010ff */
[----:B------:R-:W-:Y:S01]  /*be10*/  F2FP.BF16.F32.PACK_AB R13, R108, R104 ;  /* 0x000000686c0d723e */ /* 0x000fe200000010ff */
[----:B------:R-:W-:Y:S01]  /*be20*/  STSM.16.M88.4 [R164], R8 ;  /* 0x00000008a4007844 */ /* 0x000fe20000000200 */
[----:B------:R-:W-:Y:S02]  /*be30*/  F2FP.BF16.F32.PACK_AB R14, R133, R132 ;  /* 0x00000084850e723e */ /* 0x000fe400000010ff */
[----:B------:R-:W-:Y:S02]  /*be40*/  F2FP.BF16.F32.PACK_AB R138, R141, R140 ;  /* 0x0000008c8d8a723e */ /* 0x000fe400000010ff */
[----:B------:R-:W-:Y:S01]  /*be50*/  F2FP.BF16.F32.PACK_AB R139, R168, R167 ;  /* 0x000000a7a88b723e */ /* 0x000fe200000010ff */
[----:B------:R3:W-:Y:S01]  /*be60*/  STSM.16.M88.4 [R163], R12 ;  /* 0x0000000ca3007844 */ /* 0x0007e20000000200 */
[----:B------:R-:W-:-:S03]  /*be70*/  F2FP.BF16.F32.PACK_AB R168, R145, R144 ;  /* 0x0000009091a8723e */ /* 0x000fc600000010ff */
[----:B------:R-:W-:Y:S04]  /*be80*/  STSM.16.M88.4 [R162], R136 ;  /* 0x00000088a2007844 */ /* 0x000fe80000000200 */
[----:B------:R-:W-:Y:S01]  /*be90*/  STSM.16.M88.4 [R40], R168 ;  /* 0x000000a828007844 */ /* 0x000fe20000000200 */
[----:B------:R-:W-:Y:S08]  /*bea0*/  BAR.SYNC.DEFER_BLOCKING 0x1, 0x100 ;  /* 0x0044000000007b1d */ /* 0x000ff00000010000 */
[----:B---3--:R-:W3:Y:S01]  /*beb0*/  @P2 LDC R15, c[0x0][0xcf0] ;  /* 0x00033c00ff0f2b82 */ /* 0x008ee20000000800 */
[----:B------:R-:W-:Y:S01]  /*bec0*/  IMAD R0, R206, 0x20, R219 ;  /* 0x00000020ce007824 */ /* 0x000fe200078e02db */
[----:B--2---:R2:W-:Y:S01]  /*bed0*/  @!P1 ST.E desc[UR14][R42.64], R3 ;  /* 0x000000032a009985 */ /* 0x0045e2000c10190e */
[----:B------:R-:W-:-:S02]  /*bee0*/  UIMAD UR5, UR10, UR8, URZ ;  /* 0x000000080a0572a4 */ /* 0x000fc4000f8e023f */
[----:B------:R-:W-:Y:S01]  /*bef0*/  VIADD R14, R0, UR38 ;  /* 0x00000026000e7c36 */ /* 0x000fe20008000000 */
[----:B------:R-:W-:Y:S01]  /*bf00*/  UIMAD.WIDE.U32 UR6, UR11, UR8, URZ ;  /* 0x000000080b0672a5 */ /* 0x000fe2000f8e003f */
[----:B0-----:R0:W-:Y:S01]  /*bf10*/  @!P0 ST.E desc[UR14][R44.64], R2 ;  /* 0x000000022c008985 */ /* 0x0011e2000c10190e */
[----:B--2---:R-:W2:Y:S01]  /*bf20*/  @P2 LDC R3, c[0x0][0xcec] ;  /* 0x00033b00ff032b82 */ /* 0x004ea20000000800 */
[----:B------:R-:W-:Y:S01]  /*bf30*/  UIMAD UR5, UR11, UR9, UR5 ;  /* 0x000000090b0572a4 */ /* 0x000fe2000f8e0205 */
[----:B------:R-:W-:Y:S01]  /*bf40*/  IMAD.MOV.U32 R13, RZ, RZ, R14 ;  /* 0x000000ffff0d7224 */ /* 0x000fe200078e000e */
[----:B------:R-:W5:Y:S01]  /*bf50*/  LD.E.128 R24, desc[UR14][R28.64] ;  /* 0x0000000e1c187980 */ /* 0x000f62000c101d00 */
[----:B------:R-:W-:Y:S01]  /*bf60*/  ULDC.64 UR10, c[0x0][0xbf0] ;  /* 0x0002fc00000a7ab9 */ /* 0x000fe20000000a00 */
[----:B------:R-:W-:Y:S02]  /*bf70*/  UIADD3 UR7, UR7, UR5, URZ ;  /* 0x0000000507077290 */ /* 0x000fe4000fffe03f */
[----:B------:R-:W-:Y:S01]  /*bf80*/  UIMAD UR8, UR12, UR10, URZ ;  /* 0x0000000a0c0872a4 */ /* 0x000fe2000f8e023f */
[----:B------:R-:W5:Y:S01]  /*bf90*/  LD.E.128 R32, desc[UR14][R16.64] ;  /* 0x0000000e10207980 */ /* 0x000f62000c101d00 */
[----:B------:R-:W-:-:S02]  /*bfa0*/  UIMAD.WIDE.U32 UR6, UR13, UR10, UR6 ;  /* 0x0000000a0d0672a5 */ /* 0x000fc4000f8e0006 */
[----:B------:R-:W-:Y:S01]  /*bfb0*/  UIMAD UR5, UR13, UR11, UR8 ;  /* 0x0000000b0d0572a4 */ /* 0x000fe2000f8e0208 */
[----:B------:R-:W5:Y:S02]  /*bfc0*/  LD.E.128 R36, desc[UR14][R18.64] ;  /* 0x0000000e12247980 */ /* 0x000f64000c101d00 */
[----:B------:R-:W-:Y:S02]  /*bfd0*/  ULDC.64 UR8, c[0x0][0xbe0] ;  /* 0x0002f80000087ab9 */ /* 0x000fe40000000a00 */
[----:B------:R4:W5:Y:S04]  /*bfe0*/  LD.E.128 R4, desc[UR14][R20.64] ;  /* 0x0000000e14047980 */ /* 0x000968000c101d00 */
[----:B------:R0:W5:Y:S01]  /*bff0*/  LD.E.128 R8, desc[UR14][R22.64] ;  /* 0x0000000e16087980 */ /* 0x000162000c101d00 */
[----:B--2---:R-:W-:-:S03]  /*c000*/  @P2 IMAD.HI.U32 R0, R14, R3, RZ ;  /* 0x000000030e002227 */ /* 0x004fc600078e00ff */
[----:B------:R-:W5:Y:S02]  /*c010*/  LD.E.128 R96, desc[UR14][R98.64] ;  /* 0x0000000e62607980 */ /* 0x000f64000c101d00 */
[----:B---3--:R-:W-:Y:S01]  /*c020*/  @P2 SHF.R.U32.HI R13, RZ, R15, R0 ;  /* 0x0000000fff0d2219 */ /* 0x008fe20000011600 */
[----:B------:R-:W-:Y:S01]  /*c030*/  UIADD3 UR5, UR7, UR5, URZ ;  /* 0x0000000507057290 */ /* 0x000fe2000fffe03f */
        /* <DEDUP_REMOVED lines=8> */
[----:B0-----:R-:W-:Y:S01]  /*c0c0*/  IMAD.U32 R2, RZ, RZ, UR6 ;  /* 0x00000006ff027e24 */ /* 0x001fe2000f8e00ff */
        /* <DEDUP_REMOVED lines=21> */
[----:B----4-:R-:W-:-:S02]  /*c220*/  VIADD R20, R219, UR38 ;  /* 0x00000026db147c36 */ /* 0x010fc40008000000 */
        /* <DEDUP_REMOVED lines=11> */
[----:B0-----:R0:W2:Y:S01]  /*c2e0*/  SHFL.IDX PT, R16, R18, RZ, 0x181f ;  /* 0x00181fff12107589 */ /* 0x0010a200000e0000 */
[----:B------:R-:W-:-:S02]  /*c2f0*/  PRMT R194, RZ, 0x654, R194 ;  /* 0x00000654ffc27816 */ /* 0x000fc400000000c2 */
[----:B------:R-:W-:Y:S02]  /*c300*/  ISETP.GE.AND P0, PT, R0, R41, PT ;  /* 0x000000290000720c */ /* 0x000fe40003f06270 */
[----:B------:R0:W3:Y:S01]  /*c310*/  SHFL.IDX PT, R0, R19, RZ, 0x181f ;  /* 0x00181fff13007589 */ /* 0x0000e200000e0000 */
[----:B------:R0:W-:Y:S01]  /*c320*/  SYNCS.ARRIVE.TRANS64.RED.A1T0 RZ, [R194+URZ], RZ ;  /* 0x000000ffc2ff79a7 */ /* 0x0001e2000810043f */
[----:B------:R-:W-:Y:S09]  /*c330*/  @P2 BRA `(.L_x_4394) ;  /* 0x0000000000482947 */ /* 0x000ff20003800000 */
[----:B------:R-:W-:Y:S01]  /*c340*/  ULDC UR5, c[0x0][0xbc8] ;  /* 0x0002f20000057ab9 */ /* 0x000fe20000000800 */
[----:B------:R-:W-:Y:S01]  /*c350*/  ULDC.64 UR6, c[0x0][0x208] ;  /* 0x0000820000067ab9 */ /* 0x000fe20000000a00 */
[----:B------:R-:W-:Y:S02]  /*c360*/  ISETP.GE.AND P5, PT, R200, UR5, PT ;  /* 0x00000005c8007c0c */ /* 0x000fe4000bfa6270 */
[----:B------:R-:W-:Y:S02]  /*c370*/  ISETP.GE.AND P4, PT, R204, UR5, PT ;  /* 0x00000005cc007c0c */ /* 0x000fe4000bf86270 */
[----:B------:R-:W-:Y:S02]  /*c380*/  ISETP.GE.AND P3, PT, R203, UR5, PT ;  /* 0x00000005cb007c0c */ /* 0x000fe4000bf66270 */
[----:B------:R-:W-:-:S07]  /*c390*/  ISETP.GE.AND P2, PT, R205, UR5, PT ;  /* 0x00000005cd007c0c */ /* 0x000fce000bf46270 */
[----:B--2---:R-:W-:-:S04]  /*c3a0*/  @!P5 LEA R2, P6, R200, R16, 0x1 ;  /* 0x00000010c802d211 */ /* 0x004fc800078c08ff */
[----:B---3--:R-:W-:Y:S02]  /*c3b0*/  @!P5 LEA.HI.X R3, R200, R0, R233, 0x1, P6 ;  /* 0x00000000c803d211 */ /* 0x008fe400030f0ce9 */
        /* <DEDUP_REMOVED lines=10> */
.L_x_4394:
[----:B------:R-:W-:Y:S05]  /*c460*/  BSYNC B1 ;  /* 0x0000000000017941 */ /* 0x000fea0003800000 */
.L_x_4393:
[----:B---3--:R3:W0:Y:S01]  /*c470*/  SHFL.IDX PT, R0, R19, 0x1, 0x181f ;  /* 0x00381f0013007f89 */ /* 0x00862200000e0000 */
[----:B------:R-:W-:Y:S03]  /*c480*/  BSSY B1, `(.L_x_4395) ;  /* 0x0000015000017945 */ /* 0x000fe60003800000 */
[----:B----4-:R3:W4:Y:S01]  /*c490*/  SHFL.IDX PT, R12, R18, 0x1, 0x181f ;  /* 0x00381f00120c7f89 */ /* 0x01072200000e0000 */
[----:B------:R-:W-:Y:S05]  /*c4a0*/  @P1 BRA `(.L_x_4396) ;  /* 0x0000000000481947 */ /* 0x000fea0003800000 */
[----:B------:R-:W-:Y:S01]  /*c4b0*/  ULDC UR5, c[0x0][0xbc8] ;  /* 0x0002f20000057ab9 */ /* 0x000fe20000000800 */
[----:B------:R-:W-:Y:S01]  /*c4c0*/  ULDC.64 UR6, c[0x0][0x208] ;  /* 0x0000820000067ab9 */ /* 0x000fe20000000a00 */
[----:B------:R-:W-:Y:S02]  /*c4d0*/  ISETP.GE.AND P4, PT, R200, UR5, PT ;  /* 0x00000005c8007c0c */ /* 0x000fe4000bf86270 */
[----:B------:R-:W-:Y:S02]  /*c4e0*/  ISETP.GE.AND P3, PT, R204, UR5, PT ;  /* 0x00000005cc007c0c */ /* 0x000fe4000bf66270 */
[----:B------:R-:W-:Y:S02]  /*c4f0*/  ISETP.GE.AND P2, PT, R203, UR5, PT ;  /* 0x00000005cb007c0c */ /* 0x000fe4000bf46270 */
[----:B------:R-:W-:-:S07]  /*c500*/  ISETP.GE.AND P1, PT, R205, UR5, PT ;  /* 0x00000005cd007c0c */ /* 0x000fce000bf26270 */
[-C--:B----4-:R-:W-:Y:S02]  /*c510*/  @!P4 LEA R2, P6, R200, R12.reuse, 0x1 ;  /* 0x0000000cc802c211 */ /* 0x090fe400078c08ff */
[----:B-----5:R-:W-:Y:S02]  /*c520*/  @!P3 LEA R8, P5, R204, R12, 0x1 ;  /* 0x0000000ccc08b211 */ /* 0x020fe400078a08ff */
        /* <DEDUP_REMOVED lines=10> */
.L_x_4396:
[----:B------:R-:W-:Y:S05]  /*c5d0*/  BSYNC B1 ;  /* 0x0000000000017941 */ /* 0x000fea0003800000 */
.L_x_4395:
[----:B0-----:R0:W0:Y:S01]  /*c5e0*/  SHFL.IDX PT, R0, R19, 0x2, 0x181f ;  /* 0x00581f0013007f89 */ /* 0x00102200000e0000 */
[----:B------:R-:W-:Y:S03]  /*c5f0*/  BSSY B1, `(.L_x_4397) ;  /* 0x0000015000017945 */ /* 0x000fe60003800000 */
[----:B----4-:R4:W0:Y:S01]  /*c600*/  SHFL.IDX PT, R12, R18, 0x2, 0x181f ;  /* 0x00581f00120c7f89 */ /* 0x01082200000e0000 */
[----:B------:R-:W-:Y:S05]  /*c610*/  @P0 BRA `(.L_x_4398) ;  /* 0x0000000000480947 */ /* 0x000fea0003800000 */
[----:B------:R-:W-:Y:S01]  /*c620*/  ULDC UR5, c[0x0][0xbc8] ;  /* 0x0002f20000057ab9 */ /* 0x000fe20000000800 */
[----:B------:R-:W-:Y:S01]  /*c630*/  ULDC.64 UR6, c[0x0][0x208] ;  /* 0x0000820000067ab9 */ /* 0x000fe20000000a00 */
[----:B------:R-:W-:Y:S02]  /*c640*/  ISETP.GE.AND P3, PT, R200, UR5, PT ;  /* 0x00000005c8007c0c */ /* 0x000fe4000bf66270 */
[----:B------:R-:W-:Y:S02]  /*c650*/  ISETP.GE.AND P2, PT, R204, UR5, PT ;  /* 0x00000005cc007c0c */ /* 0x000fe4000bf46270 */
[----:B------:R-:W-:Y:S02]  /*c660*/  ISETP.GE.AND P1, PT, R203, UR5, PT ;  /* 0x00000005cb007c0c */ /* 0x000fe4000bf26270 */
[----:B------:R-:W-:-:S07]  /*c670*/  ISETP.GE.AND P0, PT, R205, UR5, PT ;  /* 0x00000005cd007c0c */ /* 0x000fce000bf06270 */
[-C--:B0-----:R-:W-:Y:S02]  /*c680*/  @!P3 LEA R2, P6, R200, R12.reuse, 0x1 ;  /* 0x0000000cc802b211 */ /* 0x081fe400078c08ff */
[-C--:B-----5:R-:W-:Y:S02]  /*c690*/  @!P2 LEA R8, P5, R204, R12.reuse, 0x1 ;  /* 0x0000000ccc08a211 */ /* 0x0a0fe400078a08ff */
        /* <DEDUP_REMOVED lines=10> */
.L_x_4398:
[----:B------:R-:W-:Y:S05]  /*c740*/  BSYNC B1 ;  /* 0x0000000000017941 */ /* 0x000fea0003800000 */
.L_x_4397:
[----:B0-----:R-:W-:Y:S01]  /*c750*/  VIADD R0, R20, 0x60 ;  /* 0x0000006014007836 */ /* 0x001fe20000000000 */
[----:B---3--:R-:W0:Y:S04]  /*c760*/  SHFL.IDX PT, R19, R19, 0x3, 0x181f ;  /* 0x00781f0013137f89 */ /* 0x008e2800000e0000 */
[----:B------:R-:W-:Y:S01]  /*c770*/  ISETP.GE.AND P0, PT, R0, R41, PT ;  /* 0x000000290000720c */ /* 0x000fe20003f06270 */
[----:B----4-:R-:W3:-:S12]  /*c780*/  SHFL.IDX PT, R18, R18, 0x3, 0x181f ;  /* 0x00781f0012127f89 */ /* 0x010ed800000e0000 */
[----:B------:R-:W-:Y:S05]  /*c790*/  @P0 BRA `(.L_x_4399) ;  /* 0x0000000c00540947 */ /* 0x000fea0003800000 */
[----:B------:R-:W-:Y:S01]  /*c7a0*/  ULDC UR5, c[0x0][0xbc8] ;  /* 0x0002f20000057ab9 */ /* 0x000fe20000000800 */
[----:B------:R-:W-:Y:S01]  /*c7b0*/  ULDC.64 UR6, c[0x0][0x208] ;  /* 0x0000820000067ab9 */ /* 0x000fe20000000a00 */
[----:B------:R-:W-:Y:S02]  /*c7c0*/  ISETP.GE.AND P3, PT, R200, UR5, PT ;  /* 0x00000005c8007c0c */ /* 0x000fe4000bf66270 */
[----:B------:R-:W-:Y:S02]  /*c7d0*/  ISETP.GE.AND P4, PT, R204, UR5, PT ;  /* 0x00000005cc007c0c */ /* 0x000fe4000bf86270 */
[----:B------:R-:W-:-:S09]  /*c7e0*/  ISETP.GE.AND P5, PT, R203, UR5, PT ;  /* 0x00000005cb007c0c */ /* 0x000fd2000bfa6270 */
[-C--:B---3--:R-:W-:Y:S02]  /*c7f0*/  @!P3 LEA R2, P0, R200, R18.reuse, 0x1 ;  /* 0x00000012c802b211 */ /* 0x088fe400078008ff */
[-C--:B-----5:R-:W-:Y:S02]  /*c800*/  @!P4 LEA R8, P1, R204, R18.reuse, 0x1 ;  /* 0x00000012cc08c211 */ /* 0x0a0fe400078208ff */
[-C--:B0-----:R-:W-:Y:S02]  /*c810*/  @!P3 LEA.HI.X R3, R200, R19.reuse, R233, 0x1, P0 ;  /* 0x00000013c803b211 */ /* 0x081fe400000f0ce9 */
[----:B------:R-:W-:Y:S02]  /*c820*/  ISETP.GE.AND P0, PT, R205, UR5, PT ;  /* 0x00000005cd007c0c */ /* 0x000fe4000bf06270 */
[----:B------:R-:W-:Y:S01]  /*c830*/  @!P5 LEA R10, P2, R203, R18, 0x1 ;  /* 0x00000012cb0ad211 */ /* 0x000fe200078408ff */
[----:B------:R0:W-:Y:S01]  /*c840*/  @!P3 ST.E.128 desc[UR6][R2.64], R4 ;  /* 0x000000040200b985 */ /* 0x0001e2000c101d06 */
[----:B------:R-:W-:-:S02]  /*c850*/  @!P4 LEA.HI.X R9, R204, R19, R232, 0x1, P1 ;  /* 0x00000013cc09c211 */ /* 0x000fc400008f0ce8 */
[----:B------:R-:W-:-:S03]  /*c860*/  @!P5 LEA.HI.X R11, R203, R19, R231, 0x1, P2 ;  /* 0x00000013cb0bd211 */ /* 0x000fc600010f0ce7 */
[----:B------:R0:W-:Y:S04]  /*c870*/  @!P4 ST.E.128 desc[UR6][R8.64], R104 ;  /* 0x000000680800c985 */ /* 0x0001e8000c101d06 */
[----:B------:R0:W-:Y:S01]  /*c880*/  @!P5 ST.E.128 desc[UR6][R10.64], R120 ;  /* 0x000000780a00d985 */ /* 0x0001e2000c101d06 */
[----:B------:R-:W-:Y:S05]  /*c890*/  @P0 BRA `(.L_x_4399) ;  /* 0x0000000c00140947 */ /* 0x000fea0003800000 */
[----:B0-----:R-:W-:Y:S01]  /*c8a0*/  LEA R2, P0, R205, R18, 0x1 ;  /* 0x00000012cd027211 */ /* 0x001fe200078008ff */
[----:B------:R-:W-:-:S03]  /*c8b0*/  ULDC.64 UR6, c[0x0][0x208] ;  /* 0x0000820000067ab9 */ /* 0x000fc60000000a00 */
[----:B------:R-:W-:-:S05]  /*c8c0*/  LEA.HI.X R3, R205, R19, R230, 0x1, P0 ;  /* 0x00000013cd037211 */ /* 0x000fca00000f0ce6 */
[----:B------:R0:W-:Y:S01]  /*c8d0*/  ST.E.128 desc[UR6][R2.64], R28 ;  /* 0x0000001c02007985 */ /* 0x0001e2000c101d06 */
[----:B------:R-:W-:Y:S05]  /*c8e0*/  BRA `(.L_x_4399) ;  /* 0x0000000c00007947 */ /* 0x000fea0003800000 */
.L_x_4392:
[----:B------:R-:W0:Y:S01]  /*c8f0*/  LDC R8, c[0x0][0xce8] ;  /* 0x00033a00ff087b82 */ /* 0x000e220000000800 */
[----:B------:R-:W-:Y:S01]  /*c900*/  R2UR UR6, R207 ;  /* 0x00000000cf0672ca */ /* 0x000fe200000e0000 */
[----:B------:R-:W-:Y:S01]  /*c910*/  BSSY B1, `(.L_x_4400) ;  /* 0x0000035000017945 */ /* 0x000fe20003800000 */
[----:B------:R-:W-:Y:S01]  /*c920*/  R2UR UR5, R218 ;  /* 0x00000000da0572ca */ /* 0x000fe200000e0000 */
[----:B------:R-:W-:Y:S01]  /*c930*/  IMAD R6, R206, 0x20, R219 ;  /* 0x00000020ce067824 */ /* 0x000fe200078e02db */
[----:B------:R-:W-:-:S09]  /*c940*/  ISETP.GE.AND P0, PT, R234, 0x80, PT ;  /* 0x00000080ea00780c */ /* 0x000fd20003f06270 */
[----:B------:R-:W-:Y:S02]  /*c950*/  USHF.R.S32.HI UR8, URZ, 0x1f, UR6 ;  /* 0x0000001f3f087899 */ /* 0x000fe40008011406 */
[----:B------:R-:W-:Y:S01]  /*c960*/  USHF.R.S32.HI UR9, URZ, 0x1f, UR5 ;  /* 0x0000001f3f097899 */ /* 0x000fe20008011405 */
[----:B0-----:R-:W-:-:S13]  /*c970*/  ISETP.NE.AND P1, PT, R8, 0x1, PT ;  /* 0x000000010800780c */ /* 0x001fda0003f25270 */
[----:B------:R-:W0:Y:S08]  /*c980*/  @P1 LDC R9, c[0x0][0xcec] ;  /* 0x00033b00ff091b82 */ /* 0x000e300000000800 */
[----:B------:R-:W2:Y:S01]  /*c990*/  @P1 LDC R11, c[0x0][0xcf0] ;  /* 0x00033c00ff0b1b82 */ /* 0x000ea20000000800 */
[----:B------:R-:W-:Y:S05]  /*c9a0*/  @P0 BRA `(.L_x_4401) ;  /* 0x0000000000ac0947 */ /* 0x000fea0003800000 */
[----:B------:R-:W3:Y:S01]  /*c9b0*/  S2R R0, SR_TID.X ;  /* 0x0000000000007919 */ /* 0x000ee20000002100 */
[----:B------:R-:W4:Y:S01]  /*c9c0*/  LDC R3, c[0x0][0xce8] ;  /* 0x00033a00ff037b82 */ /* 0x000f220000000800 */
[----:B------:R-:W-:Y:S01]  /*c9d0*/  IMAD.U32 R4, RZ, RZ, UR38 ;  /* 0x00000026ff047e24 */ /* 0x000fe2000f8e00ff */
[----:B------:R-:W-:Y:S02]  /*c9e0*/  ULDC UR5, c[0x0][0xb88] ;  /* 0x0002e20000057ab9 */ /* 0x000fe40000000800 */
[----:B----4-:R-:W-:Y:S02]  /*c9f0*/  IMAD R5, R3, UR5, RZ ;  /* 0x0000000503057c24 */ /* 0x010fe4000f8e02ff */
[----:B---3--:R-:W-:-:S04]  /*ca00*/  IADD3 R4, R4, -0x80, R0 ;  /* 0xffffff8004047810 */ /* 0x008fc80007ffe000 */
[----:B------:R-:W-:-:S13]  /*ca10*/  ISETP.GE.AND P0, PT, R4, R5, PT ;  /* 0x000000050400720c */ /* 0x000fda0003f06270 */
[----:B------:R-:W-:Y:S05]  /*ca20*/  @P0 BRA `(.L_x_4401) ;  /* 0x00000000008c0947 */ /* 0x000fea0003800000 */
[----:B------:R-:W-:Y:S01]  /*ca30*/  ISETP.NE.AND P0, PT, R3, 0x1, PT ;  /* 0x000000010300780c */ /* 0x000fe20003f05270 */
[----:B------:R-:W-:Y:S01]  /*ca40*/  ULDC.64 UR10, c[0x0][0xc90] ;  /* 0x00032400000a7ab9 */ /* 0x000fe20000000a00 */
[----:B------:R-:W-:Y:S01]  /*ca50*/  R2UR UR13, R207 ;  /* 0x00000000cf0d72ca */ /* 0x000fe200000e0000 */
[----:B------:R-:W-:Y:S01]  /*ca60*/  UIMAD UR5, UR8, UR10, URZ ;  /* 0x0000000a080572a4 */ /* 0x000fe2000f8e023f */
[----:B------:R-:W-:Y:S01]  /*ca70*/  R2UR UR12, R218 ;  /* 0x00000000da0c72ca */ /* 0x000fe200000e0000 */
[----:B------:R-:W-:-:S08]  /*ca80*/  IMAD.MOV.U32 R2, RZ, RZ, R4 ;  /* 0x000000ffff027224 */ /* 0x000fd000078e0004 */
[----:B------:R-:W3:Y:S02]  /*ca90*/  @P0 LDC R5, c[0x0][0xcec] ;  /* 0x00033b00ff050b82 */ /* 0x000ee40000000800 */
[----:B------:R-:W-:Y:S02]  /*caa0*/  UIMAD.WIDE.U32 UR6, UR13, UR10, URZ ;  /* 0x0000000a0d0672a5 */ /* 0x000fe4000f8e003f */
[----:B------:R-:W-:-:S03]  /*cab0*/  UIMAD UR5, UR13, UR11, UR5 ;  /* 0x0000000b0d0572a4 */ /* 0x000fc6000f8e0205 */
[----:B------:R-:W-:Y:S01]  /*cac0*/  ULDC.64 UR10, c[0x0][0xc98] ;  /* 0x00032600000a7ab9 */ /* 0x000fe20000000a00 */
[----:B------:R-:W4:Y:S01]  /*cad0*/  @P0 LDC R7, c[0x0][0xcf0] ;  /* 0x00033c00ff070b82 */ /* 0x000f220000000800 */
[----:B------:R-:W-:Y:S02]  /*cae0*/  UIADD3 UR7, UR7, UR5, URZ ;  /* 0x0000000507077290 */ /* 0x000fe4000fffe03f */
[----:B------:R-:W-:Y:S02]  /*caf0*/  UIMAD UR5, UR9, UR10, URZ ;  /* 0x0000000a090572a4 */ /* 0x000fe4000f8e023f */
[----:B------:R-:W-:Y:S02]  /*cb00*/  UIMAD.WIDE.U32 UR6, UR12, UR10, UR6 ;  /* 0x0000000a0c0672a5 */ /* 0x000fe4000f8e0006 */
[----:B------:R-:W-:-:S03]  /*cb10*/  UIMAD UR5, UR12, UR11, UR5 ;  /* 0x0000000b0c0572a4 */ /* 0x000fc6000f8e0205 */
[----:B------:R-:W-:Y:S01]  /*cb20*/  ULDC.64 UR10, c[0x0][0xc88] ;  /* 0x00032200000a7ab9 */ /* 0x000fe20000000a00 */
[----:B------:R-:W-:Y:S01]  /*cb30*/  ULDC.64 UR12, c[0x0][0x208] ;  /* 0x00008200000c7ab9 */ /* 0x000fe20000000a00 */
[----:B---3--:R-:W-:-:S05]  /*cb40*/  @P0 IMAD.HI.U32 R0, R4, R5, RZ ;  /* 0x0000000504000227 */ /* 0x008fca00078e00ff */
[----:B----4-:R-:W-:-:S05]  /*cb50*/  @P0 SHF.R.U32.HI R2, RZ, R7, R0 ;  /* 0x00000007ff020219 */ /* 0x010fca0000011600 */
        /* <DEDUP_REMOVED lines=16> */
.L_x_4401:
[----:B------:R-:W-:Y:S05]  /*cc60*/  BSYNC B1 ;  /* 0x0000000000017941 */ /* 0x000fea0003800000 */
.L_x_4400:
[----:B------:R-:W-:Y:S01]  /*cc70*/  R2UR UR13, R207 ;  /* 0x00000000cf0d72ca */ /* 0x000fe200000e0000 */
[----:B------:R-:W-:Y:S01]  /*cc80*/  ULDC.64 UR10, c[0x0][0xbe8] ;  /* 0x0002fa00000a7ab9 */ /* 0x000fe20000000a00 */
[----:B------:R-:W-:Y:S01]  /*cc90*/  R2UR UR12, R218 ;  /* 0x00000000da0c72ca */ /* 0x000fe200000e0000 */
[----:B------:R-:W-:Y:S01]  /*cca0*/  UIMAD UR5, UR8, UR10, URZ ;  /* 0x0000000a080572a4 */ /* 0x000fe2000f8e023f */
[----:B------:R-:W-:Y:S01]  /*ccb0*/  VIADD R6, R6, UR38 ;  /* 0x0000002606067c36 */ /* 0x000fe20008000000 */
[----:B------:R-:W-:Y:S03]  /*ccc0*/  BSSY B1, `(.L_x_4402) ;  /* 0x000003d000017945 */ /* 0x000fe60003800000 */
[----:B0-----:R-:W-:-:S04]  /*ccd0*/  @P1 IMAD.HI.U32 R0, R6, R9, RZ ;  /* 0x0000000906001227 */ /* 0x001fc800078e00ff */
[----:B---3--:R-:W-:Y:S01]  /*cce0*/  IMAD.MOV.U32 R5, RZ, RZ, R6 ;  /* 0x000000ffff057224 */ /* 0x008fe200078e0006 */
[----:B------:R-:W-:Y:S01]  /*ccf0*/  UIMAD.WIDE.U32 UR6, UR13, UR10, URZ ;  /* 0x0000000a0d0672a5 */ /* 0x000fe2000f8e003f */
[----:B--2---:R-:W-:Y:S01]  /*cd00*/  @P1 SHF.R.U32.HI R5, RZ, R11, R0 ;  /* 0x0000000bff051219 */ /* 0x004fe20000011600 */
[----:B------:R-:W-:-:S03]  /*cd10*/  UIMAD UR5, UR13, UR11, UR5 ;  /* 0x0000000b0d0572a4 */ /* 0x000fc6000f8e0205 */
[----:B------:R-:W-:Y:S01]  /*cd20*/  ULDC.64 UR10, c[0x0][0xbf0] ;  /* 0x0002fc00000a7ab9 */ /* 0x000fe20000000a00 */
[----:B------:R-:W-:Y:S01]  /*cd30*/  UIADD3 UR7, UR7, UR5, URZ ;  /* 0x0000000507077290 */ /* 0x000fe2000fffe03f */
[--C-:B------:R-:W-:Y:S01]  /*cd40*/  SHF.R.S32.HI R0, RZ, 0x1f, R5.reuse ;  /* 0x0000001fff007819 */ /* 0x100fe20000011405 */
[----:B------:R-:W-:Y:S01]  /*cd50*/  UIMAD UR5, UR9, UR10, URZ ;  /* 0x0000000a090572a4 */ /* 0x000fe2000f8e023f */
[----:B------:R-:W-:Y:S01]  /*cd60*/  IMAD.MOV R7, RZ, RZ, -R5 ;  /* 0x000000ffff077224 */ /* 0x000fe200078e0a05 */
[----:B------:R-:W-:Y:S02]  /*cd70*/  UIMAD.WIDE.U32 UR6, UR12, UR10, UR6 ;  /* 0x0000000a0c0672a5 */ /* 0x000fe4000f8e0006 */
[----:B------:R-:W-:Y:S01]  /*cd80*/  UIMAD UR5, UR12, UR11, UR5 ;  /* 0x0000000b0c0572a4 */ /* 0x000fe2000f8e0205 */
[----:B------:R-:W-:Y:S01]  /*cd90*/  IMAD R7, R8, R7, R6 ;  /* 0x0000000708077224 */ /* 0x000fe200078e0206 */
[----:B------:R-:W-:Y:S01]  /*cda0*/  ULDC.64 UR8, c[0x0][0xbe0] ;  /* 0x0002f80000087ab9 */ /* 0x000fe20000000a00 */
[----:B------:R-:W-:Y:S01]  /*cdb0*/  VIADD R6, R219, UR38 ;  /* 0x00000026db067c36 */ /* 0x000fe20008000000 */
[----:B------:R-:W-:Y:S01]  /*cdc0*/  UIADD3 UR5, UR7, UR5, URZ ;  /* 0x0000000507057290 */ /* 0x000fe2000fffe03f */
[----:B------:R-:W-:-:S02]  /*cdd0*/  IMAD R0, R0, UR8, RZ ;  /* 0x0000000800007c24 */ /* 0x000fc4000f8e02ff */
[----:B------:R-:W-:Y:S02]  /*cde0*/  IMAD.U32 R3, RZ, RZ, UR7 ;  /* 0x00000007ff037e24 */ /* 0x000fe4000f8e00ff */
        /* <DEDUP_REMOVED lines=20> */
[----:B------:R0:W2:Y:S02]  /*cf30*/  SHFL.IDX PT, R2, R4, RZ, 0x181f ;  /* 0x00181fff04027589 */ /* 0x0000a400000e0000 */
[----:B------:R-:W-:Y:S02]  /*cf40*/  ISETP.GE.AND P0, PT, R0, R9, PT ;  /* 0x000000090000720c */ /* 0x000fe40003f06270 */
[----:B------:R0:W3:Y:S01]  /*cf50*/  SHFL.IDX PT, R0, R5, RZ, 0x181f ;  /* 0x00181fff05007589 */ /* 0x0000e200000e0000 */
[----:B------:R-:W-:Y:S10]  /*cf60*/  @P2 BRA `(.L_x_4403) ;  /* 0x0000000000482947 */ /* 0x000ff40003800000 */
        /* <DEDUP_REMOVED lines=18> */
.L_x_4403:
[----:B------:R-:W-:Y:S05]  /*d090*/  BSYNC B1 ;  /* 0x0000000000017941 */ /* 0x000fea0003800000 */
.L_x_4402:
[----:B---3--:R3:W0:Y:S01]  /*d0a0*/  SHFL.IDX PT, R0, R5, 0x1, 0x181f ;  /* 0x00381f0005007f89 */ /* 0x00862200000e0000 */
[----:B------:R-:W-:Y:S03]  /*d0b0*/  BSSY B1, `(.L_x_4404) ;  /* 0x0000015000017945 */ /* 0x000fe60003800000 */
[----:B--2-4-:R3:W2:Y:S01]  /*d0c0*/  SHFL.IDX PT, R2, R4, 0x1, 0x181f ;  /* 0x00381f0004027f89 */ /* 0x0146a200000e0000 */
[----:B------:R-:W-:Y:S05]  /*d0d0*/  @P1 BRA `(.L_x_4405) ;  /* 0x0000000000481947 */ /* 0x000fea0003800000 */
[----:B------:R-:W-:Y:S01]  /*d0e0*/  ULDC UR5, c[0x0][0xbc8] ;  /* 0x0002f20000057ab9 */ /* 0x000fe20000000800 */
[----:B------:R-:W-:Y:S01]  /*d0f0*/  ULDC.64 UR6, c[0x0][0x208] ;  /* 0x0000820000067ab9 */ /* 0x000fe20000000a00 */
[----:B------:R-:W-:Y:S02]  /*d100*/  ISETP.GE.AND P4, PT, R200, UR5, PT ;  /* 0x00000005c8007c0c */ /* 0x000fe4000bf86270 */
[----:B------:R-:W-:Y:S02]  /*d110*/  ISETP.GE.AND P3, PT, R204, UR5, PT ;  /* 0x00000005cc007c0c */ /* 0x000fe4000bf66270 */
[----:B------:R-:W-:Y:S02]  /*d120*/  ISETP.GE.AND P2, PT, R203, UR5, PT ;  /* 0x00000005cb007c0c */ /* 0x000fe4000bf46270 */
[----:B------:R-:W-:-:S07]  /*d130*/  ISETP.GE.AND P1, PT, R205, UR5, PT ;  /* 0x00000005cd007c0c */ /* 0x000fce000bf26270 */
[-C--:B--2---:R-:W-:Y:S02]  /*d140*/  @!P4 LEA R10, P6, R200, R2.reuse, 0x1 ;  /* 0x00000002c80ac211 */ /* 0x084fe400078c08ff */
        /* <DEDUP_REMOVED lines=11> */
.L_x_4405:
[----:B------:R-:W-:Y:S05]  /*d200*/  BSYNC B1 ;  /* 0x0000000000017941 */ /* 0x000fea0003800000 */
.L_x_4404:
[----:B0-----:R0:W0:Y:S01]  /*d210*/  SHFL.IDX PT, R0, R5, 0x2, 0x181f ;  /* 0x00581f0005007f89 */ /* 0x00102200000e0000 */
[----:B------:R-:W-:Y:S03]  /*d220*/  BSSY B1, `(.L_x_4406) ;  /* 0x0000015000017945 */ /* 0x000fe60003800000 */
[----:B--2-4-:R2:W4:Y:S01]  /*d230*/  SHFL.IDX PT, R2, R4, 0x2, 0x181f ;  /* 0x00581f0004027f89 */ /* 0x01452200000e0000 */
        /* <DEDUP_REMOVED lines=19> */
.L_x_4407:
[----:B------:R-:W-:Y:S05]  /*d370*/  BSYNC B1 ;  /* 0x0000000000017941 */ /* 0x000fea0003800000 */
.L_x_4406:
[----:B0-----:R-:W-:Y:S01]  /*d380*/  VIADD R3, R6, 0x60 ;  /* 0x0000006006037836 */ /* 0x001fe20000000000 */
[----:B------:R0:W0:Y:S04]  /*d390*/  SHFL.IDX PT, R0, R5, 0x3, 0x181f ;  /* 0x00781f0005007f89 */ /* 0x00002800000e0000 */
[----:B------:R-:W-:Y:S01]  /*d3a0*/  ISETP.GE.AND P0, PT, R3, R9, PT ;  /* 0x000000090300720c */ /* 0x000fe20003f06270 */
[----:B----4-:R4:W0:-:S12]  /*d3b0*/  SHFL.IDX PT, R2, R4, 0x3, 0x181f ;  /* 0x00781f0004027f89 */ /* 0x01081800000e0000 */
[----:B----4-:R-:W-:Y:S05]  /*d3c0*/  @P0 BRA `(.L_x_4399) ;  /* 0x0000000000480947 */ /* 0x010fea0003800000 */
[----:B------:R-:W-:Y:S01]  /*d3d0*/  ULDC UR5, c[0x0][0xbc8] ;  /* 0x0002f20000057ab9 */ /* 0x000fe20000000800 */
[----:B------:R-:W-:Y:S01]  /*d3e0*/  ULDC.64 UR6, c[0x0][0x208] ;  /* 0x0000820000067ab9 */ /* 0x000fe20000000a00 */
[----:B------:R-:W-:Y:S02]  /*d3f0*/  ISETP.GE.AND P3, PT, R200, UR5, PT ;  /* 0x00000005c8007c0c */ /* 0x000fe4000bf66270 */
[----:B------:R-:W-:Y:S02]  /*d400*/  ISETP.GE.AND P2, PT, R204, UR5, PT ;  /* 0x00000005cc007c0c */ /* 0x000fe4000bf46270 */
[----:B------:R-:W-:Y:S02]  /*d410*/  ISETP.GE.AND P1, PT, R203, UR5, PT ;  /* 0x00000005cb007c0c */ /* 0x000fe4000bf26270 */
[----:B------:R-:W-:-:S07]  /*d420*/  ISETP.GE.AND P0, PT, R205, UR5, PT ;  /* 0x00000005cd007c0c */ /* 0x000fce000bf06270 */
[-C--:B0-23--:R-:W-:Y:S02]  /*d430*/  @!P3 LEA R4, P6, R200, R2.reuse, 0x1 ;  /* 0x00000002c804b211 */ /* 0x08dfe400078c08ff */
[-C--:B------:R-:W-:Y:S02]  /*d440*/  @!P2 LEA R6, P5, R204, R2.reuse, 0x1 ;  /* 0x00000002cc06a211 */ /* 0x080fe400078a08ff */
[----:B------:R-:W-:Y:S02]  /*d450*/  @!P1 LEA R8, P4, R203, R2, 0x1 ;  /* 0x00000002cb089211 */ /* 0x000fe400078808ff */
[----:B------:R-:W-:Y:S02]  /*d460*/  @!P3 LEA.HI.X R5, R200, R0, R233, 0x1, P6 ;  /* 0x00000000c805b211 */ /* 0x000fe400030f0ce9 */
        /* <DEDUP_REMOVED lines=8> */
.L_x_4399:
[----:B------:R-:W-:Y:S05]  /*d4f0*/  BSYNC B0 ;  /* 0x0000000000007941 */ /* 0x000fea0003800000 */
.L_x_4391:
[----:B------:R-:W-:Y:S02]  /*d500*/  ULDC UR5, c[0x0][0xd38] ;  /* 0x00034e0000057ab9 */ /* 0x000fe40000000800 */
[----:B------:R-:W-:-:S06]  /*d510*/  UISETP.GE.AND UP0, UPT, UR4, UR5, UPT ;  /* 0x000000050400728c */ /* 0x000fcc000bf06270 */
[----:B------:R-:W-:-:S13]  /*d520*/  PLOP3.LUT P0, PT, PT, PT, UP0, 0x80, 0x0 ;  /* 0x000000000000781c */ /* 0x000fda0003f0f008 */
[----:B------:R-:W-:Y:S05]  /*d530*/  @!P0 BRA `(.L_x_4408) ;  /* 0xffffff3800488947 */ /* 0x000fea000383ffff */
[----:B------:R-:W-:Y:S05]  /*d540*/  EXIT ;  /* 0x000000000000794d */ /* 0x000fea0003800000 */
.L_x_4355:
[----:B------:R-:W-:-:S08]  /*d550*/  NOP ;  /* 0x0000000000007918 */ /* 0x000fd00000000000 */
[----:B0-----:R-:W0:-:S00]  /*d560*/  USETMAXREG.DEALLOC.CTAPOOL 0x18 ;  /* 0x00000018000079c8 */ /* 0x001e0000080e0500 */
        /* <DEDUP_REMOVED lines=37> */
[----:B------:R-:W-:Y:S04]  /*d7c0*/  STL [R1+0x38], RZ ;  /* 0x000038ff01007387 */ /* 0x000fe80000100800 */
[----:B------:R1:W-:Y:S01]  /*d7d0*/  STL [R1+0x8], R2 ;  /* 0x0000080201007387 */ /* 0x0003e20000100800 */
[----:B0-----:R-:W-:-:S02]  /*d7e0*/  LOP3.LUT R3, R0, 0x40, RZ, 0xfc, !PT ;  /* 0x0000004000037812 */ /* 0x001fc400078efcff */
[C---:B-1----:R-:W-:Y:S02]  /*d7f0*/  LOP3.LUT R2, R0.reuse, 0x80, RZ, 0xfc, !PT ;  /* 0x0000008000027812 */ /* 0x042fe400078efcff */
[----:B------:R-:W-:-:S07]  /*d800*/  LOP3.LUT R0, R0, 0xc0, RZ, 0xfc, !PT ;  /* 0x000000c000007812 */ /* 0x000fce00078efcff */
.L_x_4505:
        /* <DEDUP_REMOVED lines=14> */
[----:B01--4-:R-:W-:Y:S05]  /*d8f0*/  @!P0 BRA `(.L_x_4410) ;  /* 0x0000000000208947 */ /* 0x013fea0003800000 */
        /* <DEDUP_REMOVED lines=8> */
.L_x_4410:
[----:B------:R-:W-:Y:S01]  /*d980*/  ULDC UR9, c[0x0][0xd54] ;  /* 0x0003550000097ab9 */ /* 0x000fe20000000800 */
[----:B------:R-:W-:Y:S01]  /*d990*/  UMOV UR5, UR8 ;  /* 0x0000000800057c82 */ /* 0x000fe20008000000 */
[----:B------:R-:W-:-:S11]  /*d9a0*/  UISETP.NE.AND UP0, UPT, UR9, 0x1, UPT ;  /* 0x000000010900788c */ /* 0x000fd6000bf05270 */
[----:B------:R-:W-:Y:S02]  /*d9b0*/  @UP0 ULDC.64 UR10, c[0x0][0xd58] ;  /* 0x00035600000a0ab9 */ /* 0x000fe40000000a00 */
[----:B------:R-:W-:-:S04]  /*d9c0*/  UIMAD.WIDE.U32 UR6, UR8, UR10, URZ ;  /* 0x0000000a080672a5 */ /* 0x000fc8000f8e003f */
[----:B------:R-:W-:-:S04]  /*d9d0*/  @UP0 USHF.R.U32.HI UR5, URZ, UR11, UR7 ;  /* 0x0000000b3f050299 */ /* 0x000fc80008011607 */
[----:B------:R-:W-:-:S12]  /*d9e0*/  UIMAD UR6, UR5, UR9, URZ ;  /* 0x00000009050672a4 */ /* 0x000fd8000f8e023f */
.L_x_4411:
        /* <DEDUP_REMOVED lines=52> */
[----:B------:R-:W0:Y:S01]  /*dd30*/  FLO.U32 R0, UR4 ;  /* 0x0000000400007d00 */ /* 0x000e2200080e0000 */
[----:B------:R-:W-:Y:S01]  /*dd40*/  ULDC.64 UR6, c[0x0][0x208] ;  /* 0x0000820000067ab9 */ /* 0x000fe20000000a00 */
        /* <DEDUP_REMOVED lines=10> */
.L_x_4413:
        /* <DEDUP_REMOVED lines=20> */
.L_x_4416:
[----:B------:R-:W-:Y:S05]  /*df30*/  BSYNC B6 ;  /* 0x0000000000067941 */ /* 0x000fea0003800000 */
.L_x_4415:
        /* <DEDUP_REMOVED lines=20> */
.L_x_4419:
        /* <DEDUP_REMOVED lines=15> */
.L_x_4418:
[----:B------:R-:W-:Y:S05]  /*e170*/  BSYNC B6 ;  /* 0x0000000000067941 */ /* 0x000fea0003800000 */
.L_x_4417:
[----:B------:R-:W-:Y:S01]  /*e180*/  ULDC.64 UR4, c[0x0][0xaf0] ;  /* 0x0002bc0000047ab9 */ /* 0x000fe20000000a00 */
[----:B------:R-:W-:Y:S01]  /*e190*/  IMAD.U32 R7, RZ, RZ, UR40 ;  /* 0x00000028ff077e24 */ /* 0x000fe2000f8e00ff */
[----:B------:R-:W-:Y:S01]  /*e1a0*/  UISETP.NE.U32.AND UP0, UPT, UR4, URZ, UPT ;  /* 0x0000003f0400728c */ /* 0x000fe2000bf05070 */
[----:B------:R-:W-:-:S03]  /*e1b0*/  ULDC.64 UR6, c[0x0][0x208] ;  /* 0x0000820000067ab9 */ /* 0x000fc60000000a00 */
        /* <DEDUP_REMOVED lines=24> */
.L_x_4521:
        /* <DEDUP_REMOVED lines=9> */
.L_x_4524:
[----:B------:R-:W-:Y:S05]  /*e3d0*/  @!P6 BRA `(.L_x_4421) ;  /* 0x0000000000e4e947 */ /* 0x000fea0003800000 */
[----:B------:R-:W-:Y:S01]  /*e3e0*/  IMAD.MOV.U32 R16, RZ, RZ, R7 ;  /* 0x000000ffff107224 */ /* 0x000fe200078e0007 */
[----:B------:R-:W-:Y:S06]  /*e3f0*/  @!P1 BRA `(.L_x_4423) ;  /* 0x0000000000509947 */ /* 0x000fec0003800000 */
[----:B------:R-:W2:Y:S01]  /*e400*/  LDC R6, c[0x0][0x43c] ;  /* 0x00010f00ff067b82 */ /* 0x000ea20000000800 */
[----:B------:R-:W-:Y:S01]  /*e410*/  IMAD.MOV.U32 R9, RZ, RZ, R0 ;  /* 0x000000ffff097224 */ /* 0x000fe200078e0000 */
[----:B------:R-:W-:Y:S01]  /*e420*/  ULDC.64 UR4, c[0x0][0x428] ;  /* 0x00010a0000047ab9 */ /* 0x000fe20000000a00 */
[----:B------:R-:W-:Y:S01]  /*e430*/  ULDC.64 UR6, c[0x0][0x208] ;  /* 0x0000820000067ab9 */ /* 0x000fe20000000a00 */
[----:B--2---:R-:W-:-:S13]  /*e440*/  ISETP.NE.AND P0, PT, R6, 0x1, PT ;  /* 0x000000010600780c */ /* 0x004fda0003f05270 */
[----:B-1----:R-:W1:Y:S02]  /*e450*/  @P0 LDC.64 R4, c[0x0][0x440] ;  /* 0x00011000ff040b82 */ /* 0x002e640000000a00 */
[----:B-1----:R-:W-:-:S04]  /*e460*/  @P0 IMAD.HI.U32 R0, R9, R4, RZ ;  /* 0x0000000409000227 */ /* 0x002fc800078e00ff */
        /* <DEDUP_REMOVED lines=13> */
.L_x_4423:
[----:B--2---:R-:W2:Y:S01]  /*e540*/  LDL R2, [R1+0x8] ;  /* 0x0000080001027983 */ /* 0x004ea20000100800 */
[----:B------:R-:W-:Y:S01]  /*e550*/  IMAD R0, R19, 0x8, R17 ;  /* 0x0000000813007824 */ /* 0x000fe200078e0211 */
[----:B--2---:R-:W-:-:S04]  /*e560*/  SHF.L.U32 R2, R2, 0x1f, RZ ;  /* 0x0000001f02027819 */ /* 0x004fc800000006ff */
[----:B------:R-:W2:Y:S02]  /*e570*/  SYNCS.PHASECHK.TRANS64.TRYWAIT P0, [R0+URZ+0x32440], R2 ;  /* 0x03244002000075a7 */ /* 0x000ea4000800017f */
[----:B--2---:R-:W-:Y:S05]  /*e580*/  @!P0 BRA `(.L_x_4424) ;  /* 0x0000004800248947 */ /* 0x004fea0003800000 */
.L_x_4525:
        /* <DEDUP_REMOVED lines=11> */
.L_x_4425:
[----:B--2---:R-:W2:Y:S01]  /*e640*/  LDL R2, [R1+0x1c] ;  /* 0x00001c0001027983 */ /* 0x004ea20000100800 */
[----:B------:R-:W-:Y:S01]  /*e650*/  R2UR UR33, R0 ;  /* 0x00000000002172ca */ /* 0x000fe200000e0000 */
[----:B------:R-:W-:Y:S01]  /*e660*/  IMAD R0, R19, 0x3000, R17 ;  /* 0x0000300013007824 */ /* 0x000fe200078e0211 */
[----:B------:R-:W-:Y:S01]  /*e670*/  UIADD3 UR4, UP0, UR38, 0x370, URZ ;  /* 0x0000037026047890 */ /* 0x000fe2000ff1e03f */
[----:B-----5:R-:W-:Y:S01]  /*e680*/  R2UR UR37, R16 ;  /* 0x00000000102572ca */ /* 0x020fe200000e0000 */
[----:B------:R-:W-:Y:S01]  /*e690*/  UMOV UR6, 0x0 ;  /* 0x0000000000067882 */ /* 0x000fe20000000000 */
[----:B------:R-:W-:Y:S01]  /*e6a0*/  UMOV UR7, 0x14f00000 ;  /* 0x14f0000000077882 */ /* 0x000fe20000000000 */
[----:B------:R-:W-:Y:S01]  /*e6b0*/  R2UR UR32, R0 ;  /* 0x00000000002072ca */ /* 0x000fe200000e0000 */
[----:B------:R-:W-:Y:S01]  /*e6c0*/  UIADD3.X UR5, URZ, UR39, URZ, UP0, !UPT ;  /* 0x000000273f057290 */ /* 0x000fe200087fe43f */
[----:B------:R-:W-:Y:S01]  /*e6d0*/  PLOP3.LUT P0, PT, PT, PT, PT, 0x80, 0x0 ;  /* 0x000000000000781c */ /* 0x000fe20003f0f070 */
[----:B------:R-:W-:Y:S01]  /*e6e0*/  UMOV UR34, URZ ;  /* 0x0000003f00227c82 */ /* 0x000fe20008000000 */
[----:B------:R-:W-:-:S03]  /*e6f0*/  LOP3.LUT R18, R18, 0xfffffffd, RZ, 0xc0, !PT ;  /* 0xfffffffd12127812 */ /* 0x000fc600078ec0ff */
[----:B------:R-:W-:-:S06]  /*e700*/  UIADD3 UR33, UR33, 0x32430, URZ ;  /* 0x0003243021217890 */ /* 0x000fcc000fffe03f */
[----:B------:R-:W-:Y:S02]  /*e710*/  UIADD3 UR32, UR32, 0x1c400, URZ ;  /* 0x0001c40020207890 */ /* 0x000fe4000fffe03f */
[----:B------:R-:W-:Y:S02]  /*e720*/  @P0 LOP3.LUT R18, R18, 0x2, RZ, 0xfc, !PT ;  /* 0x0000000212120812 */ /* 0x000fe400078efcff */
[----:B--2---:R-:W-:-:S13]  /*e730*/  R2UR UR35, R2 ;  /* 0x00000000022372ca */ /* 0x004fda00000e0000 */
[----:B------:R-:W-:-:S09]  /*e740*/  UIMAD UR35, UR35, 0x60, URZ ;  /* 0x00000060232378a4 */ /* 0x000fd2000f8e023f */
[----:B------:R2:W-:Y:S02]  /*e750*/  UTMALDG.4D [UR32], [UR4], desc[UR6] ;  /* 0x00000620040075b4 */ /* 0x0005e40008019000 */
[----:B--2---:R-:W-:Y:S01]  /*e760*/  NOP ;  /* 0x0000000000007918 */ /* 0x004fe20000000000 */
.L_x_4421:
[----:B------:R-:W-:Y:S05]  /*e770*/  WARPSYNC.ALL ;  /* 0x0000000000007948 */ /* 0x000fea0003800000 */
[----:B------:R-:W-:Y:S01]  /*e780*/  VIADD R0, R17, 0x18400 ;  /* 0x0001840011007836 */ /* 0x000fe20000000000 */
[----:B------:R-:W-:Y:S01]  /*e790*/  BAR.SYNC.DEFER_BLOCKING 0x8, 0x180 ;  /* 0x0206000000007b1d */ /* 0x000fe20000010000 */
[----:B------:R-:W-:Y:S02]  /*e7a0*/  USHF.R.S32.HI UR43, URZ, 0x1f, UR36 ;  /* 0x0000001f3f2b7899 */ /* 0x000fe40008011424 */
[----:B------:R-:W-:Y:S01]  /*e7b0*/  USHF.R.S32.HI UR37, URZ, 0x1f, UR40 ;  /* 0x0000001f3f257899 */ /* 0x000fe20008011428 */
[----:B------:R-:W-:-:S02]  /*e7c0*/  LOP3.LUT P0, RZ, R0, 0x3ff, RZ, 0xc0, !PT ;  /* 0x000003ff00ff7812 */ /* 0x000fc4000780c0ff */
[----:B------:R-:W-:Y:S11]  /*e7d0*/  BSSY B6, `(.L_x_4426) ;  /* 0x0000012000067945 */ /* 0x000ff60003800000 */
        /* <DEDUP_REMOVED lines=17> */
.L_x_4427:
[----:B------:R-:W-:Y:S05]  /*e8f0*/  BSYNC B6 ;  /* 0x0000000000067941 */ /* 0x000fea0003800000 */
.L_x_4426:
[----:B------:R-:W2:Y:S01]  /*e900*/  S2R R2, SR_TID.X ;  /* 0x0000000000027919 */ /* 0x000ea20000002100 */
[----:B------:R-:W3:Y:S01]  /*e910*/  LDC R6, c[0x0][0x448] ;  /* 0x00011200ff067b82 */ /* 0x000ee20000000800 */
[----:B------:R-:W-:Y:S01]  /*e920*/  ULDC.64 UR6, c[0x0][0x2d8] ;  /* 0x0000b60000067ab9 */ /* 0x000fe20000000a00 */
[----:B------:R-:W-:Y:S01]  /*e930*/  ULDC.64 UR8, c[0x0][0x2e0] ;  /* 0x0000b80000087ab9 */ /* 0x000fe20000000a00 */
[----:B-1----:R-:W1:Y:S01]  /*e940*/  S2R R4, SR_TID.X ;  /* 0x0000000000047919 */ /* 0x002e620000002100 */
[----:B------:R-:W-:Y:S02]  /*e950*/  UIMAD.WIDE.U32 UR4, UR36, UR6, URZ ;  /* 0x00000006240472a5 */ /* 0x000fe4000f8e003f */
[----:B------:R-:W-:-:S04]  /*e960*/  UIMAD UR6, UR43, UR6, URZ ;  /* 0x000000062b0672a4 */ /* 0x000fc8000f8e023f */
[----:B------:R-:W-:Y:S02]  /*e970*/  UIMAD UR6, UR36, UR7, UR6 ;  /* 0x00000007240672a4 */ /* 0x000fe4000f8e0206 */
[----:B------:R-:W-:Y:S02]  /*e980*/  UIMAD UR7, UR37, UR8, URZ ;  /* 0x00000008250772a4 */ /* 0x000fe4000f8e023f */
[----:B------:R-:W-:Y:S02]  /*e990*/  UIADD3 UR5, UR5, UR6, URZ ;  /* 0x0000000605057290 */ /* 0x000fe4000fffe03f */
[----:B------:R-:W-:Y:S02]  /*e9a0*/  UIMAD UR6, UR40, UR9, UR7 ;  /* 0x00000009280672a4 */ /* 0x000fe4000f8e0207 */
[----:B------:R-:W-:-:S04]  /*e9b0*/  UIMAD.WIDE.U32 UR4, UR40, UR8, UR4 ;  /* 0x00000008280472a5 */ /* 0x000fc8000f8e0004 */
[----:B------:R-:W-:Y:S01]  /*e9c0*/  UIADD3 UR6, UR5, UR6, URZ ;  /* 0x0000000605067290 */ /* 0x000fe2000fffe03f */
[----:B---3--:R-:W-:Y:S01]  /*e9d0*/  ISETP.NE.AND P0, PT, R6, 0x1, PT ;  /* 0x000000010600780c */ /* 0x008fe20003f05270 */
[----:B------:R-:W-:Y:S01]  /*e9e0*/  IMAD.U32 R5, RZ, RZ, UR5 ;  /* 0x00000005ff057e24 */ /* 0x000fe2000f8e00ff */
[----:B--2---:R-:W-:Y:S01]  /*e9f0*/  LOP3.LUT R0, R2, 0x7f, RZ, 0xc0, !PT ;  /* 0x0000007f02007812 */ /* 0x004fe200078ec0ff */
[----:B-1----:R-:W-:-:S03]  /*ea00*/  IMAD.SHL.U32 R4, R4, 0x10, RZ ;  /* 0x0000001004047824 */ /* 0x002fc600078e00ff */
[----:B------:R-:W-:-:S07]  /*ea10*/  SHF.R.U32.HI R0, RZ, 0x3, R0 ;  /* 0x00000003ff007819 */ /* 0x000fce0000011600 */
[----:B------:R-:W1:Y:S01]  /*ea20*/  @P0 LDC R3, c[0x0][0x44c] ;  /* 0x00011300ff030b82 */ /* 0x000e620000000800 */
[----:B------:R-:W-:Y:S01]  /*ea30*/  LOP3.LUT R4, R0, 0x70, R4, 0xf8, !PT ;  /* 0x0000007000047812 */ /* 0x000fe200078ef804 */
[----:B------:R-:W-:-:S04]  /*ea40*/  IMAD.U32 R0, RZ, RZ, UR42 ;  /* 0x0000002aff007e24 */ /* 0x000fc8000f8e00ff */
[----:B0-----:R-:W-:Y:S02]  /*ea50*/  IMAD R7, R0, 0x80, R4 ;  /* 0x0000008000077824 */ /* 0x001fe400078e0204 */
[----:B------:R-:W0:Y:S01]  /*ea60*/  @P0 LDC R2, c[0x0][0x450] ;  /* 0x00011400ff020b82 */ /* 0x000e220000000800 */
[----:B------:R-:W-:Y:S01]  /*ea70*/  IMAD.U32 R4, RZ, RZ, UR4 ;  /* 0x00000004ff047e24 */ /* 0x000fe2000f8e00ff */
[----:B------:R-:W-:Y:S01]  /*ea80*/  ULDC.64 UR4, c[0x0][0x2d0] ;  /* 0x0000b40000047ab9 */ /* 0x000fe20000000a00 */
[----:B------:R-:W-:Y:S01]  /*ea90*/  IMAD.MOV.U32 R0, RZ, RZ, R7 ;  /* 0x000000ffff007224 */ /* 0x000fe200078e0007 */
[----:B------:R2:W-:Y:S04]  /*eaa0*/  STL [R1+0x18], R7 ;  /* 0x0000180701007387 */ /* 0x0005e80000100800 */
[----:B------:R3:W5:Y:S01]  /*eab0*/  LDL R8, [R1+0x4] ;  /* 0x0000040001087983 */ /* 0x0007620000100800 */
[----:B-1----:R-:W-:-:S05]  /*eac0*/  @P0 IMAD.HI.U32 R3, R7, R3, RZ ;  /* 0x0000000307030227 */ /* 0x002fca00078e00ff */
[----:B0-----:R-:W-:Y:S01]  /*ead0*/  @P0 SHF.R.U32.HI R0, RZ, R2, R3 ;  /* 0x00000002ff000219 */ /* 0x001fe20000011603 */
        /* <DEDUP_REMOVED lines=11> */
[----:B--2---:R-:W0:Y:S03]  /*eb90*/  S2R R7, SR_TID.X ;  /* 0x0000000000077919 */ /* 0x004e260000002100 */
[----:B------:R-:W-:Y:S01]  /*eba0*/  SHF.R.S32.HI R4, RZ, 0x1f, R0 ;  /* 0x0000001fff047819 */ /* 0x000fe20000011400 */
[----:B------:R-:W-:-:S04]  /*ebb0*/  IMAD.WIDE.U32 R2, R0, UR4, R2 ;  /* 0x0000000400027c25 */ /* 0x000fc8000f8e0002 */
[----:B------:R-:W-:Y:S01]  /*ebc0*/  IMAD R4, R4, UR4, RZ ;  /* 0x0000000404047c24 */ /* 0x000fe2000f8e02ff */
[----:B------:R-:W-:-:S03]  /*ebd0*/  ULDC UR4, c[0x0][0x2b8] ;  /* 0x0000ae0000047ab9 */ /* 0x000fc60000000800 */
[----:B------:R-:W-:Y:S01]  /*ebe0*/  IMAD R4, R0, UR5, R4 ;  /* 0x0000000500047c24 */ /* 0x000fe2000f8e0204 */
[----:B------:R-:W-:-:S03]  /*ebf0*/  LEA R0, P1, R2, UR6, 0x1 ;  /* 0x0000000602007c11 */ /* 0x000fc6000f8208ff */
[----:B------:R-:W-:Y:S02]  /*ec00*/  IMAD.IADD R3, R3, 0x1, R4 ;  /* 0x0000000103037824 */ /* 0x000fe400078e0204 */
[----:B0-----:R-:W-:-:S05]  /*ec10*/  IMAD.SHL.U32 R9, R7, 0x8, RZ ;  /* 0x0000000807097824 */ /* 0x001fca00078e00ff */
[----:B------:R-:W-:Y:S02]  /*ec20*/  LOP3.LUT R9, R9, 0x38, RZ, 0xc0, !PT ;  /* 0x0000003809097812 */ /* 0x000fe400078ec0ff */
[----:B------:R-:W-:Y:S02]  /*ec30*/  LOP3.LUT R7, R7, 0x7f, RZ, 0xc0, !PT ;  /* 0x0000007f07077812 */ /* 0x000fe400078ec0ff */
[----:B------:R-:W-:Y:S01]  /*ec40*/  ISETP.GE.AND P0, PT, R9, UR4, PT ;  /* 0x0000000409007c0c */ /* 0x000fe2000bf06270 */
[----:B------:R-:W-:Y:S01]  /*ec50*/  UMOV UR4, 0xffffffff ;  /* 0xffffffff00047882 */ /* 0x000fe20000000000 */
[----:B------:R-:W-:Y:S02]  /*ec60*/  LEA.HI.X R3, R2, UR7, R3, 0x1, P1 ;  /* 0x0000000702037c11 */ /* 0x000fe400088f0c03 */
[----:B------:R-:W-:Y:S01]  /*ec70*/  SHF.R.U32.HI R10, RZ, 0x3, R7 ;  /* 0x00000003ff0a7819 */ /* 0x000fe20000011607 */
[----:B---3--:R-:W-:Y:S08]  /*ec80*/  BRA.DIV UR4, `(.L_x_4428) ;  /* 0x0000004204787947 */ /* 0x008ff0000b800000 */
[----:B------:R-:W-:Y:S01]  /*ec90*/  ULDC UR4, c[0x0][0x288] ;  /* 0x0000a20000047ab9 */ /* 0x000fe20000000800 */
[----:B------:R-:W0:Y:S01]  /*eca0*/  SHFL.IDX PT, R5, R0, RZ, 0x181f ;  /* 0x00181fff00057589 */ /* 0x000e2200000e0000 */
[----:B------:R-:W-:Y:S01]  /*ecb0*/  IMAD R2, R6, UR4, RZ ;  /* 0x0000000406027c24 */ /* 0x000fe2000f8e02ff */
[----:B------:R-:W-:Y:S01]  /*ecc0*/  ULDC.64 UR6, c[0x0][0x208] ;  /* 0x0000820000067ab9 */ /* 0x000fe20000000a00 */
[----:B------:R-:W-:Y:S01]  /*ecd0*/  IMAD.U32 R6, RZ, RZ, UR42 ;  /* 0x0000002aff067e24 */ /* 0x000fe2000f8e00ff */
[----:B------:R-:W1:Y:S03]  /*ece0*/  SHFL.IDX PT, R4, R3, RZ, 0x181f ;  /* 0x00181fff03047589 */ /* 0x000e6600000e0000 */
[----:B------:R-:W-:Y:S01]  /*ecf0*/  IMAD R10, R6, 0x80, R10 ;  /* 0x00000080060a7824 */ /* 0x000fe200078e020a */
[----:B------:R-:W-:Y:S03]  /*ed00*/  SHFL.IDX PT, R7, R3, 0x1, 0x181f ;  /* 0x00381f0003077f89 */ /* 0x000fe600000e0000 */
[C---:B------:R-:W-:Y:S01]  /*ed10*/  VIADD R11, R10.reuse, 0x10 ;  /* 0x000000100a0b7836 */ /* 0x040fe20000000000 */
[-C--:B------:R-:W-:Y:S01]  /*ed20*/  ISETP.GE.AND P3, PT, R10, R2.reuse, PT ;  /* 0x000000020a00720c */ /* 0x080fe20003f66270 */
[----:B------:R-:W2:Y:S03]  /*ed30*/  SHFL.IDX PT, R6, R0, 0x1, 0x181f ;  /* 0x00381f0000067f89 */ /* 0x000ea600000e0000 */
[----:B------:R-:W-:Y:S01]  /*ed40*/  ISETP.GE.AND P1, PT, R11, R2, PT ;  /* 0x000000020b00720c */ /* 0x000fe20003f26270 */
[----:B------:R-:W-:Y:S04]  /*ed50*/  STL [R1+0x10], R10 ;  /* 0x0000100a01007387 */ /* 0x000fe80000100800 */
[----:B------:R3:W-:Y:S04]  /*ed60*/  STL [R1+0x20], R11 ;  /* 0x0000200b01007387 */ /* 0x0007e80000100800 */
[----:B0-----:R-:W-:-:S05]  /*ed70*/  @!P3 LEA R5, P2, R9, R5, 0x1 ;  /* 0x000000050905b211 */ /* 0x001fca00078408ff */
[----:B-1----:R-:W-:Y:S02]  /*ed80*/  @!P3 IMAD.X R4, RZ, RZ, R4, P2 ;  /* 0x000000ffff04b224 */ /* 0x002fe400010e0604 */
[----:B---3--:R-:W-:-:S03]  /*ed90*/  VIADD R11, R10, 0x20 ;  /* 0x000000200a0b7836 */ /* 0x008fc60000000000 */
[-C--:B------:R-:W-:Y:S02]  /*eda0*/  @!P3 LOP3.LUT R5, R5, R4.reuse, RZ, 0x3c, !PT ;  /* 0x000000040505b212 */ /* 0x080fe400078e3cff */
[----:B------:R-:W-:Y:S02]  /*edb0*/  STL [R1+0x24], R11 ;  /* 0x0000240b01007387 */ /* 0x000fe40000100800 */
[----:B------:R-:W-:-:S04]  /*edc0*/  @!P3 LOP3.LUT R4, R5, R4, RZ, 0x3c, !PT ;  /* 0x000000040504b212 */ /* 0x000fc800078e3cff */
[----:B------:R-:W-:-:S05]  /*edd0*/  @!P3 LOP3.LUT R5, R5, R4, RZ, 0x3c, !PT ;  /* 0x000000040505b212 */ /* 0x000fca00078e3cff */
[----:B-----5:R2:W-:Y:S02]  /*ede0*/  @!P3 LDGSTS.E.BYPASS.LTC128B.128 [R8+0x18400], desc[UR6][R4.64], !P0 ;  /* 0x184000000408bfae */ /* 0x0205e4000c101d46 */
[----:B--2---:R-:W-:Y:S02]  /*edf0*/  @!P1 LEA R4, P2, R9, R6, 0x1 ;  /* 0x0000000609049211 */ /* 0x004fe400078408ff */
[----:B------:R-:W-:Y:S03]  /*ee00*/  SHFL.IDX PT, R6, R3, 0x3, 0x181f ;  /* 0x00781f0003067f89 */ /* 0x000fe600000e0000 */
[----:B------:R-:W-:Y:S02]  /*ee10*/  @!P1 IMAD.X R5, RZ, RZ, R7, P2 ;  /* 0x000000ffff059224 */ /* 0x000fe400010e0607 */
        /* <DEDUP_REMOVED lines=55> */
.L_x_4542:
[----:B0-----:R-:W2:Y:S01]  /*f190*/  LDL R4, [R1+0x10] ;  /* 0x0000100001047983 */ /* 0x001ea20000100800 */
[----:B------:R-:W-:Y:S01]  /*f1a0*/  ULDC.64 UR4, c[0x0][0x208] ;  /* 0x0000820000047ab9 */ /* 0x000fe20000000a00 */
        /* <DEDUP_REMOVED lines=11> */
.L_x_4429:
        /* <DEDUP_REMOVED lines=35> */
.L_x_4431:
[----:B------:R-:W-:Y:S05]  /*f490*/  BSYNC B6 ;  /* 0x0000000000067941 */ /* 0x000fea0003800000 */
.L_x_4430:
        /* <DEDUP_REMOVED lines=60> */
[----:B------:R-:W-:Y:S01]  /*f860*/  SHFL.IDX PT, R2, R4, RZ, 0x181f ;  /* 0x00181fff04027589 */ /* 0x000fe200000e0000 */
[----:B------:R-:W-:-:S03]  /*f870*/  ULDC.64 UR6, c[0x0][0x208] ;  /* 0x0000820000067ab9 */ /* 0x000fc60000000a00 */
[----:B------:R-:W-:Y:S01]  /*f880*/  SHFL.IDX PT, R6, R4, 0x1, 0x181f ;  /* 0x00381f0004067f89 */ /* 0x000fe200000e0000 */
[----:B--2---:R-:W-:-:S03]  /*f890*/  ISETP.GE.AND P5, PT, R10, R0, PT ;  /* 0x000000000a00720c */ /* 0x004fc60003fa6270 */
[----:B------:R-:W2:Y:S01]  /*f8a0*/  LDL.LU R10, [R1+0x28] ;  /* 0x00002800010a7983 */ /* 0x000ea20000300800 */
[----:B---3--:R-:W-:-:S03]  /*f8b0*/  ISETP.GE.AND P4, PT, R3, R0, PT ;  /* 0x000000000300720c */ /* 0x008fc60003f86270 */
[----:B------:R-:W0:Y:S04]  /*f8c0*/  SHFL.IDX PT, R3, R5, RZ, 0x181f ;  /* 0x00181fff05037589 */ /* 0x000e2800000e0000 */
[----:B------:R-:W3:Y:S02]  /*f8d0*/  LDL.LU R12, [R1+0x2c] ;  /* 0x00002c00010c7983 */ /* 0x000ee40000300800 */
        /* <DEDUP_REMOVED lines=65> */
.L_x_4560:
[----:B------:R-:W3:Y:S01]  /*fcf0*/  LDL.LU R3, [R1+0x3c] ;  /* 0x00003c0001037983 */ /* 0x000ee20000300800 */
[----:B------:R-:W-:Y:S01]  /*fd00*/  BSSY B0, `(.L_x_4433) ;  /* 0x000000e000007945 */ /* 0x000fe20003800000 */
[----:B---3--:R-:W-:-:S13]  /*fd10*/  ISETP.GE.AND P4, PT, R3, R0, PT ;  /* 0x000000000300720c */ /* 0x008fda0003f86270 */
[----:B------:R-:W-:Y:S05]  /*fd20*/  @P4 BRA `(.L_x_4434) ;  /* 0x00000000002c4947 */ /* 0x000fea0003800000 */
[----:B-1----:R-:W3:Y:S01]  /*fd30*/  LDL R4, [R1+0x4] ;  /* 0x0000040001047983 */ /* 0x002ee20000100800 */
[----:B0-----:R-:W-:Y:S01]  /*fd40*/  LEA R2, P4, R9, R2, 0x1 ;  /* 0x0000000209027211 */ /* 0x001fe200078808ff */
[----:B------:R-:W-:-:S04]  /*fd50*/  ULDC.64 UR4, c[0x0][0x208] ;  /* 0x0000820000047ab9 */ /* 0x000fc80000000a00 */
        /* <DEDUP_REMOVED lines=8> */
.L_x_4434:
[----:B------:R-:W-:Y:S05]  /*fde0*/  BSYNC B0 ;  /* 0x0000000000007941 */ /* 0x000fea0003800000 */
.L_x_4433:
[----:B------:R-:W-:Y:S01]  /*fdf0*/  NOP ;  /* 0x0000000000007918 */ /* 0x000fe20000000000 */
[----:B------:R-:W-:-:S13]  /*fe00*/  PLOP3.LUT P0, PT, PT, PT, PT, 0x80, 0x0 ;  /* 0x000000000000781c */ /* 0x000fda0003f0f070 */
.L_x_4435:
        /* <DEDUP_REMOVED lines=18> */
.L_x_4561:
[----:B------:R-:W-:Y:S05]  /*ff30*/  BSYNC B0 ;  /* 0x0000000000007941 */ /* 0x000fea0003800000 */
.L_x_4436:
[----:B------:R-:W-:Y:S01]  /*ff40*/  LOP3.LUT P0, RZ, R18, 0x2, RZ, 0xc0, !PT ;  /* 0x0000000212ff7812 */ /* 0x000fe2000780c0ff */
[----:B------:R-:W-:-:S12]  /*ff50*/  BSSY B0, `(.L_x_4438) ;  /* 0x0000058000007945 */ /* 0x000fd80003800000 */
        /* <DEDUP_REMOVED lines=10> */
.L_x_4562:
[----:B------:R-:W-:Y:S05]  /*10000*/  BSYNC B1 ;  /* 0x0000000000017941 */ /* 0x000fea0003800000 */
.L_x_4440:
        /* <DEDUP_REMOVED lines=9> */
.L_x_4443:
[----:B------:R-:W-:Y:S05]  /*100a0*/  BSYNC B1 ;  /* 0x0000000000017941 */ /* 0x000fea0003800000 */
.L_x_4442:
        /* <DEDUP_REMOVED lines=11> */
.L_x_4444:
        /* <DEDUP_REMOVED lines=15> */
.L_x_4445:
        /* <DEDUP_REMOVED lines=15> */
.L_x_4446:
        /* <DEDUP_REMOVED lines=15> */
.L_x_4447:
        /* <DEDUP_REMOVED lines=10> */
.L_x_4439:
[----:B------:R-:W-:Y:S05]  /*104d0*/  BSYNC B0 ;  /* 0x0000000000007941 */ /* 0x000fea0003800000 */
.L_x_4438:
[----:B------:R-:W-:-:S06]  /*104e0*/  UISETP.GE.AND UP0, UPT, UR41, 0x2, UPT ;  /* 0x000000022900788c */ /* 0x000fcc000bf06270 */
[----:B------:R-:W-:-:S13]  /*104f0*/  PLOP3.LUT P0, PT, PT, PT, UP0, 0x80, 0x0 ;  /* 0x000000000000781c */ /* 0x000fda0003f0f008 */
[----:B------:R-:W-:Y:S05]  /*10500*/  @!P0 BRA `(.L_x_4448) ;  /* 0x0000001c00808947 */ /* 0x000fea0003800000 */
[----:B------:R-:W-:Y:S02]  /*10510*/  ULOP3.LUT UR4, UR41, 0x1, URZ, 0xc0, !UPT ;  /* 0x0000000129047892 */ /* 0x000fe4000f8ec03f */
[----:B--2---:R-:W-:Y:S02]  /*10520*/  IMAD.U32 R6, RZ, RZ, UR41 ;  /* 0x00000029ff067e24 */ /* 0x004fe4000f8e00ff */
[----:B------:R-:W-:Y:S02]  /*10530*/  UISETP.NE.U32.AND UP0, UPT, UR4, 0x1, UPT ;  /* 0x000000010400788c */ /* 0x000fe4000bf05070 */
[----:B------:R-:W-:-:S04]  /*10540*/  VIADD R6, R6, 0xfffffffe ;  /* 0xfffffffe06067836 */ /* 0x000fc80000000000 */
[----:B0-----:R-:W-:Y:S01]  /*10550*/  IMAD.MOV.U32 R0, RZ, RZ, R6 ;  /* 0x000000ffff007224 */ /* 0x001fe200078e0006 */
[----:B------:R-:W-:-:S13]  /*10560*/  PLOP3.LUT P0, PT, PT, PT, UP0, 0x80, 0x0 ;  /* 0x000000000000781c */ /* 0x000fda0003f0f008 */
[----:B------:R-:W-:Y:S05]  /*10570*/  @!P0 BRA `(.L_x_4449) ;  /* 0x0000000800748947 */ /* 0x000fea0003800000 */
        /* <DEDUP_REMOVED lines=10> */
[----:B------:R-:W-:Y:S01]  /*10620*/  LOP3.LUT P2, RZ, R18, 0x1, RZ, 0xc0, !PT ;  /* 0x0000000112ff7812 */ /* 0x000fe2000784c0ff */
[----:B------:R-:W-:-:S12]  /*10630*/  IMAD.MOV.U32 R0, RZ, RZ, R6 ;  /* 0x000000ffff007224 */ /* 0x000fd800078e0006 */
[----:B------:R-:W-:Y:S05]  /*10640*/  @!P2 BRA `(.L_x_4452) ;  /* 0x000000000054a947 */ /* 0x000fea0003800000 */
[----:B-1----:R-:W2:Y:S01]  /*10650*/  LDL R5, [R1+0xc] ;  /* 0x00000c0001057983 */ /* 0x002ea20000100800 */
[----:B------:R-:W1:Y:S03]  /*10660*/  LDC R0, c[0x0][0x43c] ;  /* 0x00010f00ff007b82 */ /* 0x000e660000000800 */
[----:B------:R-:W3:Y:S01]  /*10670*/  LDL R9, [R1] ;  /* 0x0000000001097983 */ /* 0x000ee20000100800 */
[----:B------:R-:W-:Y:S01]  /*10680*/  IMAD.MOV.U32 R4, RZ, RZ, R6 ;  /* 0x000000ffff047224 */ /* 0x000fe200078e0006 */
[----:B------:R-:W-:Y:S01]  /*10690*/  ULDC.64 UR4, c[0x0][0x428] ;  /* 0x00010a0000047ab9 */ /* 0x000fe20000000a00 */
        /* <DEDUP_REMOVED lines=10> */
[C---:B---3--:R-:W-:Y:S02]  /*10740*/  IMAD R7, R9.reuse, UR5, R7 ;  /* 0x0000000509077c24 */ /* 0x048fe4000f8e0207 */
[----:B------:R-:W-:-:S04]  /*10750*/  IMAD.WIDE.U32 R4, R9, UR4, R4 ;  /* 0x0000000409047c25 */ /* 0x000fc8000f8e0004 */
[----:B------:R-:W-:Y:S01]  /*10760*/  IMAD.IADD R7, R7, 0x1, R5 ;  /* 0x0000000107077824 */ /* 0x000fe200078e0205 */
[----:B-1----:R-:W-:-:S04]  /*10770*/  LEA R2, P0, R4, R2, 0x2 ;  /* 0x0000000204027211 */ /* 0x002fc800078010ff */
[----:B------:R-:W-:-:S05]  /*10780*/  LEA.HI.X R3, R4, R3, R7, 0x2, P0 ;  /* 0x0000000304037211 */ /* 0x000fca00000f1407 */
[----:B------:R2:W5:Y:S04]  /*10790*/  LDG.E R16, desc[UR6][R2.64] ;  /* 0x0000000602107981 */ /* 0x000568000c1e1900 */
.L_x_4452:
[----:B--2---:R-:W1:Y:S01]  /*107a0*/  S2R R2, SR_TID.X ;  /* 0x0000000000027919 */ /* 0x004e620000002100 */
[----:B------:R-:W-:Y:S01]  /*107b0*/  IMAD R3, R19, 0x8, R17 ;  /* 0x0000000813037824 */ /* 0x000fe200078e0211 */
[----:B------:R-:W-:Y:S01]  /*107c0*/  BSSY B1, `(.L_x_4453) ;  /* 0x0000006000017945 */ /* 0x000fe20003800000 */
[----:B-1----:R-:W-:Y:S02]  /*107d0*/  LOP3.LUT R4, R2, 0x7f, RZ, 0xc0, !PT ;  /* 0x0000007f02047812 */ /* 0x002fe400078ec0ff */
[----:B------:R-:W-:Y:S02]  /*107e0*/  SHF.L.U32 R2, R8, 0x1f, RZ ;  /* 0x0000001f08027819 */ /* 0x000fe400000006ff */
[----:B------:R-:W-:Y:S02]  /*107f0*/  ISETP.NE.AND P1, PT, R4, RZ, PT ;  /* 0x000000ff0400720c */ /* 0x000fe40003f25270 */
[----:B------:R-:W1:Y:S02]  /*10800*/  SYNCS.PHASECHK.TRANS64.TRYWAIT P0, [R3+URZ+0x32440], R2 ;  /* 0x03244002030075a7 */ /* 0x000e64000800017f */
[----:B-1----:R-:W-:Y:S09]  /*10810*/  @!P0 BRA `(.L_x_4454) ;  /* 0x0000003c00d08947 */ /* 0x002ff20003800000 */
.L_x_4563:
[----:B------:R-:W-:Y:S05]  /*10820*/  BSYNC B1 ;  /* 0x0000000000017941 */ /* 0x000fea0003800000 */
.L_x_4453:
        /* <DEDUP_REMOVED lines=9> */
.L_x_4456:
[----:B------:R-:W-:Y:S05]  /*108c0*/  BSYNC B1 ;  /* 0x0000000000017941 */ /* 0x000fea0003800000 */
.L_x_4455:
        /* <DEDUP_REMOVED lines=12> */
.L_x_4457:
        /* <DEDUP_REMOVED lines=12> */
.L_x_4564:
[----:B------:R-:W-:Y:S05]  /*10a50*/  BSYNC B1 ;  /* 0x0000000000017941 */ /* 0x000fea0003800000 */
.L_x_4458:
        /* <DEDUP_REMOVED lines=11> */
.L_x_4461:
[----:B------:R-:W-:Y:S05]  /*10b10*/  BSYNC B1 ;  /* 0x0000000000017941 */ /* 0x000fea0003800000 */
.L_x_4460:
        /* <DEDUP_REMOVED lines=10> */
.L_x_4462:
        /* <DEDUP_REMOVED lines=15> */
.L_x_4463:
        /* <DEDUP_REMOVED lines=15> */
.L_x_4464:
        /* <DEDUP_REMOVED lines=15> */
.L_x_4465:
        /* <DEDUP_REMOVED lines=8> */
[----:B--2---:R-:W-:Y:S05]  /*10f10*/  @P0 BRA.U.ANY `(.L_x_4465) ;  /* 0xfffffffd00dc0947 */ /* 0x004fea000393ffff */
.L_x_4451:
[----:B------:R-:W-:Y:S05]  /*10f20*/  BSYNC B0 ;  /* 0x0000000000007941 */ /* 0x000fea0003800000 */
.L_x_4450:
[----:B------:R-:W-:-:S06]  /*10f30*/  UIADD3 UR4, UR41, -0x3, URZ ;  /* 0xfffffffd29047890 */ /* 0x000fcc000fffe03f */
[----:B------:R-:W-:-:S07]  /*10f40*/  IMAD.U32 R0, RZ, RZ, UR4 ;  /* 0x00000004ff007e24 */ /* 0x000fce000f8e00ff */
.L_x_4449:
[----:B------:R-:W-:Y:S01]  /*10f50*/  ISETP.NE.AND P0, PT, R6, RZ, PT ;  /* 0x000000ff0600720c */ /* 0x000fe20003f05270 */
[----:B------:R-:W-:-:S12]  /*10f60*/  BSSY B0, `(.L_x_4448) ;  /* 0x000013a000007945 */ /* 0x000fd80003800000 */
[----:B------:R-:W-:Y:S05]  /*10f70*/  @!P0 BRA `(.L_x_4466) ;  /* 0x0000001000e08947 */ /* 0x000fea0003800000 */
.L_x_4499:
[----:B--2---:R-:W2:Y:S01]  /*10f80*/  LDL.LU R2, [R1+0x8] ;  /* 0x0000080001027983 */ /* 0x004ea20000300800 */
        /* <DEDUP_REMOVED lines=15> */
[----:B-1----:R-:W3:Y:S01]  /*11080*/  LDL R5, [R1] ;  /* 0x0000000001057983 */ /* 0x002ee20000100800 */
        /* <DEDUP_REMOVED lines=17> */
.L_x_4469:
        /* <DEDUP_REMOVED lines=8> */
.L_x_4565:
[----:B------:R-:W-:Y:S05]  /*11220*/  BSYNC B2 ;  /* 0x0000000000027941 */ /* 0x000fea0003800000 */
.L_x_4470:
        /* <DEDUP_REMOVED lines=9> */
.L_x_4473:
[----:B------:R-:W-:Y:S05]  /*112c0*/  BSYNC B2 ;  /* 0x0000000000027941 */ /* 0x000fea0003800000 */
.L_x_4472:
        /* <DEDUP_REMOVED lines=11> */
.L_x_4474:
        /* <DEDUP_REMOVED lines=13> */
.L_x_4566:
[----:B------:R-:W-:Y:S05]  /*11450*/  BSYNC B2 ;  /* 0x0000000000027941 */ /* 0x000fea0003800000 */
.L_x_4475:
        /* <DEDUP_REMOVED lines=11> */
.L_x_4478:
[----:B------:R-:W-:Y:S05]  /*11510*/  BSYNC B2 ;  /* 0x0000000000027941 */ /* 0x000fea0003800000 */
.L_x_4477:
        /* <DEDUP_REMOVED lines=9> */
.L_x_4479:
        /* <DEDUP_REMOVED lines=15> */
.L_x_4480:
        /* <DEDUP_REMOVED lines=15> */
.L_x_4481:
        /* <DEDUP_REMOVED lines=15> */
.L_x_4482:
        /* <DEDUP_REMOVED lines=10> */
.L_x_4468:
[----:B------:R-:W-:Y:S05]  /*11920*/  BSYNC B1 ;  /* 0x0000000000017941 */ /* 0x000fea0003800000 */
.L_x_4467:
[----:B------:R-:W-:Y:S01]  /*11930*/  VIADD R6, R6, 0x1 ;  /* 0x0000000106067836 */ /* 0x000fe20000000000 */
[----:B------:R-:W-:Y:S01]  /*11940*/  LOP3.LUT P2, RZ, R18, 0x2, RZ, 0xc0, !PT ;  /* 0x0000000212ff7812 */ /* 0x000fe2000784c0ff */
[----:B------:R-:W-:Y:S03]  /*11950*/  BSSY B1, `(.L_x_4483) ;  /* 0x0000097000017945 */ /* 0x000fe60003800000 */
[----:B------:R-:W-:-:S04]  /*11960*/  ISETP.NE.AND P0, PT, R6, 0x2, PT ;  /* 0x000000020600780c */ /* 0x000fc80003f05270 */
[----:B------:R-:W-:Y:S02]  /*11970*/  SEL R2, RZ, 0x1, P0 ;  /* 0x00000001ff027807 */ /* 0x000fe40000000000 */
[----:B------:R-:W-:Y:S02]  /*11980*/  SEL R19, R6, RZ, P0 ;  /* 0x000000ff06137207 */ /* 0x000fe40000000000 */
[----:B------:R-:W-:-:S05]  /*11990*/  LOP3.LUT R7, R7, R2, RZ, 0x3c, !PT ;  /* 0x0000000207077212 */ /* 0x000fca00078e3cff */
[----:B------:R2:W-:Y:S01]  /*119a0*/  STL [R1+0x8], R7 ;  /* 0x0000080701007387 */ /* 0x0005e20000100800 */
[----:B------:R-:W-:Y:S05]  /*119b0*/  @!P2 BRA `(.L_x_4484) ;  /* 0x000000080040a947 */ /* 0x000fea0003800000 */
[----:B------:R-:W-:Y:S01]  /*119c0*/  LOP3.LUT P2, RZ, R18, 0x1, RZ, 0xc0, !PT ;  /* 0x0000000112ff7812 */ /* 0x000fe2000784c0ff */
[----:B------:R-:W-:-:S12]  /*119d0*/  VIADD R6, R0, 0xffffffff ;  /* 0xffffffff00067836 */ /* 0x000fd80000000000 */
[----:B------:R-:W-:Y:S05]  /*119e0*/  @!P2 BRA `(.L_x_4485) ;  /* 0x000000000054a947 */ /* 0x000fea0003800000 */
[----:B------:R-:W3:Y:S01]  /*119f0*/  LDL R10, [R1+0xc] ;  /* 0x00000c00010a7983 */ /* 0x000ee20000100800 */
[----:B-1----:R-:W1:Y:S01]  /*11a00*/  LDC R4, c[0x0][0x43c] ;  /* 0x00010f00ff047b82 */ /* 0x002e620000000800 */
[----:B------:R-:W-:Y:S02]  /*11a10*/  ULDC.64 UR4, c[0x0][0x428] ;  /* 0x00010a0000047ab9 */ /* 0x000fe40000000a00 */
[----:B------:R-:W4:Y:S01]  /*11a20*/  LDL R9, [R1] ;  /* 0x0000000001097983 */ /* 0x000f220000100800 */
        /* <DEDUP_REMOVED lines=9> */
[----:B---3--:R-:W-:-:S04]  /*11ac0*/  IMAD R4, R10, UR4, RZ ;  /* 0x000000040a047c24 */ /* 0x008fc8000f8e02ff */
[C---:B----4-:R-:W-:Y:S02]  /*11ad0*/  IMAD R4, R9.reuse, UR5, R4 ;  /* 0x0000000509047c24 */ /* 0x050fe4000f8e0204 */
[----:B------:R-:W-:Y:S01]  /*11ae0*/  IMAD.WIDE.U32 R2, R9, UR4, R2 ;  /* 0x0000000409027c25 */ /* 0x000fe2000f8e0002 */
[----:B------:R-:W-:-:S03]  /*11af0*/  ULDC.64 UR4, c[0x0][0x418] ;  /* 0x0001060000047ab9 */ /* 0x000fc60000000a00 */
[----:B------:R-:W-:Y:S01]  /*11b00*/  IMAD.IADD R3, R4, 0x1, R3 ;  /* 0x0000000104037824 */ /* 0x000fe200078e0203 */
[----:B------:R-:W-:-:S04]  /*11b10*/  LEA R4, P0, R2, UR4, 0x2 ;  /* 0x0000000402047c11 */ /* 0x000fc8000f8010ff */
[----:B------:R-:W-:-:S05]  /*11b20*/  LEA.HI.X R5, R2, UR5, R3, 0x2, P0 ;  /* 0x0000000502057c11 */ /* 0x000fca00080f1403 */
[----:B------:R3:W5:Y:S04]  /*11b30*/  LDG.E R16, desc[UR6][R4.64] ;  /* 0x0000000604107981 */ /* 0x000768000c1e1900 */
.L_x_4485:
[----:B------:R-:W4:Y:S01]  /*11b40*/  S2R R2, SR_TID.X ;  /* 0x0000000000027919 */ /* 0x000f220000002100 */
[----:B-1-3--:R-:W-:Y:S01]  /*11b50*/  IMAD R4, R19, 0x8, R17 ;  /* 0x0000000813047824 */ /* 0x00afe200078e0211 */
[----:B------:R-:W-:Y:S01]  /*11b60*/  BSSY B2, `(.L_x_4486) ;  /* 0x0000006000027945 */ /* 0x000fe20003800000 */
[----:B----4-:R-:W-:Y:S02]  /*11b70*/  LOP3.LUT R3, R2, 0x7f, RZ, 0xc0, !PT ;  /* 0x0000007f02037812 */ /* 0x010fe400078ec0ff */
[----:B------:R-:W-:Y:S02]  /*11b80*/  SHF.L.U32 R2, R7, 0x1f, RZ ;  /* 0x0000001f07027819 */ /* 0x000fe400000006ff */
[----:B------:R-:W-:Y:S02]  /*11b90*/  ISETP.NE.AND P1, PT, R3, RZ, PT ;  /* 0x000000ff0300720c */ /* 0x000fe40003f25270 */
[----:B------:R-:W1:Y:S02]  /*11ba0*/  SYNCS.PHASECHK.TRANS64.TRYWAIT P0, [R4+URZ+0x32440], R2 ;  /* 0x03244002040075a7 */ /* 0x000e64000800017f */
[----:B-1----:R-:W-:Y:S09]  /*11bb0*/  @!P0 BRA `(.L_x_4487) ;  /* 0x0000002c00388947 */ /* 0x002ff20003800000 */
.L_x_4567:
[----:B------:R-:W-:Y:S05]  /*11bc0*/  BSYNC B2 ;  /* 0x0000000000027941 */ /* 0x000fea0003800000 */
.L_x_4486:
        /* <DEDUP_REMOVED lines=9> */
.L_x_4489:
[----:B------:R-:W-:Y:S05]  /*11c60*/  BSYNC B2 ;  /* 0x0000000000027941 */ /* 0x000fea0003800000 */
.L_x_4488:
[----:B--2---:R-:W-:Y:S01]  /*11c70*/  IMAD.MOV.U32 R7, RZ, RZ, RZ ;  /* 0x000000ffff077224 */ /* 0x004fe200078e00ff */
        /* <DEDUP_REMOVED lines=10> */
.L_x_4490:
        /* <DEDUP_REMOVED lines=13> */
.L_x_4568:
[----:B------:R-:W-:Y:S05]  /*11df0*/  BSYNC B2 ;  /* 0x0000000000027941 */ /* 0x000fea0003800000 */
.L_x_4491:
        /* <DEDUP_REMOVED lines=11> */
.L_x_4494:
[----:B------:R-:W-:Y:S05]  /*11eb0*/  BSYNC B2 ;  /* 0x0000000000027941 */ /* 0x000fea0003800000 */
.L_x_4493:
        /* <DEDUP_REMOVED lines=9> */
.L_x_4495:
        /* <DEDUP_REMOVED lines=15> */
.L_x_4496:
        /* <DEDUP_REMOVED lines=15> */
.L_x_4497:
        /* <DEDUP_REMOVED lines=15> */
.L_x_4498:
        /* <DEDUP_REMOVED lines=10> */
.L_x_4484:
[----:B------:R-:W-:Y:S05]  /*122c0*/  BSYNC B1 ;  /* 0x0000000000017941 */ /* 0x000fea0003800000 */
.L_x_4483:
[C---:B------:R-:W-:Y:S01]  /*122d0*/  ISETP.GT.AND P0, PT, R0.reuse, 0x1, PT ;  /* 0x000000010000780c */ /* 0x040fe20003f04270 */
[----:B------:R-:W-:-:S12]  /*122e0*/  VIADD R0, R0, 0xfffffffe ;  /* 0xfffffffe00007836 */ /* 0x000fd80000000000 */
[----:B------:R-:W-:Y:S05]  /*122f0*/  @P0 BRA `(.L_x_4499) ;  /* 0xffffffec00200947 */ /* 0x000fea000383ffff */
.L_x_4466:
[----:B------:R-:W-:Y:S05]  /*12300*/  BSYNC B0 ;  /* 0x0000000000007941 */ /* 0x000fea0003800000 */
.L_x_4448:
        /* <DEDUP_REMOVED lines=14> */
[----:B------:R-:W1:Y:S01]  /*123f0*/  FLO.U32 R0, UR4 ;  /* 0x0000000400007d00 */ /* 0x000e6200080e0000 */
[----:B------:R-:W-:Y:S01]  /*12400*/  ULDC.64 UR6, c[0x0][0x208] ;  /* 0x0000820000067ab9 */ /* 0x000fe20000000a00 */
[----:B-1----:R-:W-:-:S06]  /*12410*/  ISETP.EQ.U32.AND P2, PT, R0, R5, PT ;  /* 0x000000050000720c */ /* 0x002fcc0003f42070 */
[----:B------:R-:W0:Y:S07]  /*12420*/  POPC R5, UR4 ;  /* 0x0000000400057d09 */ /* 0x000e2e0008000000 */
[----:B0-----:R-:W3:Y:S01]  /*12430*/  @P2 ATOMG.E.ADD.STRONG.GPU PT, R3, desc[UR6][R2.64], R5 ;  /* 0x00000005020329a8 */ /* 0x001ee200081ee1c6 */
[----:B------:R-:W0:Y:S02]  /*12440*/  S2R R4, SR_LTMASK ;  /* 0x0000000000047919 */ /* 0x000e240000003900 */
[----:B0-----:R-:W-:-:S04]  /*12450*/  LOP3.LUT R4, R4, UR4, RZ, 0xc0, !PT ;  /* 0x0000000404047c12 */ /* 0x001fc8000f8ec0ff */
[----:B--2---:R-:W0:Y:S01]  /*12460*/  POPC R7, R4 ;  /* 0x0000000400077309 */ /* 0x004e220000000000 */
[----:B---3--:R-:W0:Y:S02]  /*12470*/  SHFL.IDX PT, R0, R3, R0, 0x1f ;  /* 0x00001f0003007589 */ /* 0x008e2400000e0000 */
[----:B0-----:R-:W-:-:S05]  /*12480*/  IADD3 R0, R0, UR44, R7 ;  /* 0x0000002c00007c10 */ /* 0x001fca000fffe007 */
[----:B------:R3:W-:Y:S02]  /*12490*/  STL [R1+0x14], R0 ;  /* 0x0000140001007387 */ /* 0x0007e40000100800 */
.L_x_4501:
[----:B------:R-:W-:Y:S05]  /*124a0*/  BSYNC B0 ;  /* 0x0000000000007941 */ /* 0x000fea0003800000 */
.L_x_4500:
[----:B------:R-:W-:-:S07]  /*124b0*/  SEL R19, R19, RZ, P1 ;  /* 0x000000ff13137207 */ /* 0x000fce0000800000 */
.L_x_4414:
[----:B------:R-:W-:Y:S05]  /*124c0*/  BSYNC B7 ;  /* 0x0000000000077941 */ /* 0x000fea0003800000 */
.L_x_4412:
[----:B0-----:R0:W5:Y:S01]  /*124d0*/  LDL R2, [R1+0x14] ;  /* 0x0000140001027983 */ /* 0x0011620000100800 */
[----:B------:R-:W-:-:S13]  /*124e0*/  LOP3.LUT P1, RZ, R18, 0x80, RZ, 0xc0, !PT ;  /* 0x0000008012ff7812 */ /* 0x000fda000782c0ff */
        /* <DEDUP_REMOVED lines=11> */
.L_x_4502:
[----:B------:R-:W-:-:S03]  /*125a0*/  UMOV UR4, 0xffffffff ;  /* 0xffffffff00047882 */ /* 0x000fc60000000000 */
[----:B------:R-:W-:Y:S05]  /*125b0*/  BRA.DIV UR4, `(.L_x_4504) ;  /* 0x0000002204e07947 */ /* 0x000fea000b800000 */
[----:B-----5:R0:W4:Y:S02]  /*125c0*/  SHFL.IDX PT, R14, R2, RZ, 0x1f ;  /* 0x00001fff020e7589 */ /* 0x02012400000e0000 */
.L_x_4571:
[----:B------:R-:W5:Y:S01]  /*125d0*/  @!P0 S2R R3, SR_CgaCtaId ;  /* 0x0000000000038919 */ /* 0x000f620000008800 */
[----:B------:R-:W-:Y:S05]  /*125e0*/  WARPSYNC.ALL ;  /* 0x0000000000007948 */ /* 0x000fea0003800000 */
[----:B------:R-:W-:Y:S01]  /*125f0*/  BAR.SYNC.DEFER_BLOCKING 0x4, 0x180 ;  /* 0x0106000000007b1d */ /* 0x000fe20000010000 */
[----:B---3--:R-:W-:-:S05]  /*12600*/  @!P0 MOV R0, 0x400 ;  /* 0x0000040000008802 */ /* 0x008fca0000000f00 */
[----:B----4-:R3:W-:Y:S01]  /*12610*/  STL [R1+0x14], R14 ;  /* 0x0000140e01007387 */ /* 0x0107e20000100800 */
[----:B-----5:R-:W-:-:S05]  /*12620*/  @!P0 LEA R17, R3, R0, 0x18 ;  /* 0x0000000003118211 */ /* 0x020fca00078ec0ff */
[----:B------:R3:W-:Y:S01]  /*12630*/  @!P0 STS [R17+0x324d0], R2 ;  /* 0x0324d00211008388 */ /* 0x0007e20000000800 */
[----:B------:R-:W-:Y:S06]  /*12640*/  BAR.ARV 0x5, 0x180 ;  /* 0x0146000000007b1d */ /* 0x000fec0000002000 */
.L_x_4503:
[----:B---3--:R-:W3:Y:S01]  /*12650*/  LDL R0, [R1+0x14] ;  /* 0x0000140001007983 */ /* 0x008ee20000100800 */
[----:B------:R-:W-:Y:S02]  /*12660*/  ULDC UR4, c[0x0][0xd38] ;  /* 0x00034e0000047ab9 */ /* 0x000fe40000000800 */
[----:B---3--:R-:W-:-:S13]  /*12670*/  ISETP.GE.AND P0, PT, R0, UR4, PT ;  /* 0x0000000400007c0c */ /* 0x008fda000bf06270 */
[----:B------:R-:W-:Y:S05]  /*12680*/  @!P0 BRA `(.L_x_4505) ;  /* 0xffffffb000608947 */ /* 0x000fea000383ffff */
.L_x_4409:
[----:B0-----:R-:W3:Y:S01]  /*12690*/  LDL.LU R0, [R1+0x38] ;  /* 0x0000380001007983 */ /* 0x001ee20000300800 */
[----:B------:R-:W-:Y:S01]  /*126a0*/  BSSY B0, `(.L_x_4506) ;  /* 0x000000b000007945 */ /* 0x000fe20003800000 */
[----:B-1----:R-:W0:Y:S01]  /*126b0*/  S2R R5, SR_CgaCtaId ;  /* 0x0000000000057919 */ /* 0x002e220000008800 */
[----:B---3--:R-:W-:-:S05]  /*126c0*/  VIADD R0, R0, 0x1 ;  /* 0x0000000100007836 */ /* 0x008fca0000000000 */
[----:B----4-:R-:W-:-:S04]  /*126d0*/  LEA.HI R2, R0, R0, RZ, 0x1 ;  /* 0x0000000000027211 */ /* 0x010fc800078f08ff */
[----:B------:R-:W-:-:S05]  /*126e0*/  LOP3.LUT R3, R2, 0xfffffffe, RZ, 0xc0, !PT ;  /* 0xfffffffe02037812 */ /* 0x000fca00078ec0ff */
[----:B------:R-:W-:Y:S01]  /*126f0*/  IMAD.IADD R3, R0, 0x1, -R3 ;  /* 0x0000000100037824 */ /* 0x000fe200078e0a03 */
[----:B------:R-:W-:-:S04]  /*12700*/  MOV R0, 0x400 ;  /* 0x0000040000007802 */ /* 0x000fc80000000f00 */
[----:B0-----:R-:W-:Y:S02]  /*12710*/  LEA R0, R5, R0, 0x18 ;  /* 0x0000000005007211 */ /* 0x001fe400078ec0ff */
[----:B------:R-:W-:-:S04]  /*12720*/  SHF.L.U32 R3, R3, 0x1f, RZ ;  /* 0x0000001f03037819 */ /* 0x000fc800000006ff */
[----:B------:R-:W0:Y:S02]  /*12730*/  SYNCS.PHASECHK.TRANS64.TRYWAIT P0, [R0+URZ+0x32420], R3 ;  /* 0x03242003000075a7 */ /* 0x000e24000800017f */
[----:B0-----:R-:W-:Y:S05]  /*12740*/  @!P0 BRA `(.L_x_4507) ;  /* 0x0000002000a48947 */ /* 0x001fea0003800000 */
.L_x_4572:
[----:B------:R-:W-:Y:S05]  /*12750*/  BSYNC B0 ;  /* 0x0000000000007941 */ /* 0x000fea0003800000 */
.L_x_4506:
[----:B------:R-:W-:-:S03]  /*12760*/  UMOV UR4, 0xffffffff ;  /* 0xffffffff00047882 */ /* 0x000fc60000000000 */
[----:B------:R-:W-:Y:S05]  /*12770*/  BRA.DIV UR4, `(.L_x_4508) ;  /* 0x0000002204ac7947 */ /* 0x000fea000b800000 */
[----:B------:R-:W1:Y:S02]  /*12780*/  S2R R2, SR_TID.X ;  /* 0x0000000000027919 */ /* 0x000e640000002100 */
[----:B-1----:R-:W-:-:S04]  /*12790*/  SHF.R.U32.HI R2, RZ, 0x5, R2 ;  /* 0x00000005ff027819 */ /* 0x002fc80000011602 */
[----:B------:R-:W-:-:S05]  /*127a0*/  LOP3.LUT R2, R2, 0x3, RZ, 0xc0, !PT ;  /* 0x0000000302027812 */ /* 0x000fca00078ec0ff */
[----:B------:R1:W3:Y:S02]  /*127b0*/  SHFL.IDX PT, R14, R2, RZ, 0x1f ;  /* 0x00001fff020e7589 */ /* 0x0002e400000e0000 */
.L_x_4575:
[----:B---3--:R-:W-:Y:S01]  /*127c0*/  ISETP.NE.AND P0, PT, R14, RZ, PT ;  /* 0x000000ff0e00720c */ /* 0x008fe20003f05270 */
[----:B------:R-:W-:-:S12]  /*127d0*/  BSSY B0, `(.L_x_4509) ;  /* 0x0000027000007945 */ /* 0x000fd80003800000 */
[----:B------:R-:W-:Y:S05]  /*127e0*/  @P0 BRA `(.L_x_4510) ;  /* 0x0000000000940947 */ /* 0x000fea0003800000 */
[----:B------:R-:W-:-:S03]  /*127f0*/  UMOV UR4, 0xffffffff ;  /* 0xffffffff00047882 */ /* 0x000fc60000000000 */
[----:B------:R-:W-:Y:S05]  /*12800*/  BRA.DIV UR4, `(.L_x_4511) ;  /* 0x0000002204bc7947 */ /* 0x000fea000b800000 */
[----:B------:R-:W-:-:S13]  /*12810*/  ELECT P6, URZ, PT ;  /* 0x00000000003f782f */ /* 0x000fda00038c0000 */
.L_x_4578:
[----:B------:R-:W-:Y:S05]  /*12820*/  @!P6 BRA `(.L_x_4510) ;  /* 0x000000000084e947 */ /* 0x000fea0003800000 */
[----:B-1----:R-:W3:Y:S02]  /*12830*/  LDL R2, [R1+0x4c] ;  /* 0x00004c0001027983 */ /* 0x002ee40000100800 */
[----:B---3--:R-:W-:-:S13]  /*12840*/  R2UR UR4, R2 ;  /* 0x00000000020472ca */ /* 0x008fda00000e0000 */
[----:B------:R-:W-:-:S06]  /*12850*/  ULOP3.LUT UR4, UR4, 0x2, URZ, 0xfc, !UPT ;  /* 0x0000000204047892 */ /* 0x000fcc000f8efc3f */
[----:B------:R-:W-:-:S05]  /*12860*/  IMAD.U32 R2, RZ, RZ, UR4 ;  /* 0x00000004ff027e24 */ /* 0x000fca000f8e00ff */
[----:B------:R-:W-:-:S13]  /*12870*/  ISETP.NE.AND P2, PT, R2, 0x3, PT ;  /* 0x000000030200780c */ /* 0x000fda0003f45270 */
[----:B------:R-:W-:Y:S05]  /*12880*/  @!P2 BRA `(.L_x_4512) ;  /* 0x000000000004a947 */ /* 0x000fea0003800000 */
[----:B------:R-:W-:Y:S01]  /*12890*/  BPT.TRAP 0x1 ;  /* 0x000000040000795c */ /* 0x000fe20000300000 */
.L_x_4512:
[----:B--2---:R-:W2:Y:S01]  /*128a0*/  LDL.LU R7, [R1+0x8] ;  /* 0x0000080001077983 */ /* 0x004ea20000300800 */
        /* <DEDUP_REMOVED lines=12> */
.L_x_4579:
[----:B------:R-:W1:Y:S02]  /*12970*/  SYNCS.PHASECHK.TRANS64.TRYWAIT P0, [R7+URZ], R2 ;  /* 0x00000002070075a7 */ /* 0x000e64000800017f */
[----:B-1----:R-:W-:Y:S05]  /*12980*/  @!P0 BRA `(.L_x_4514) ;  /* 0x0000002000908947 */ /* 0x002fea0003800000 */
.L_x_4580:
[----:B------:R-:W-:Y:S05]  /*12990*/  @!P2 BRA `(.L_x_4515) ;  /* 0x000000000004a947 */ /* 0x000fea0003800000 */
[----:B------:R-:W-:Y:S01]  /*129a0*/  BPT.TRAP 0x1 ;  /* 0x000000040000795c */ /* 0x000fe20000300000 */
.L_x_4515:
[----:B------:R-:W-:-:S04]  /*129b0*/  VIADD R0, R0, 0x32460 ;  /* 0x0003246000007836 */ /* 0x000fc80000000000 */
[----:B------:R-:W-:-:S04]  /*129c0*/  IMAD R4, R19, 0x8, R0 ;  /* 0x0000000813047824 */ /* 0x000fc800078e0200 */
[----:B------:R-:W2:Y:S02]  /*129d0*/  SYNCS.PHASECHK.TRANS64.TRYWAIT P0, [R4+URZ], R5 ;  /* 0x00000005040075a7 */ /* 0x000ea4000800017f */
[----:B--2---:R-:W-:Y:S05]  /*129e0*/  @!P0 BRA `(.L_x_4516) ;  /* 0x00000020008c8947 */ /* 0x004fea0003800000 */
.L_x_4581:
[----:B------:R-:W-:-:S07]  /*129f0*/  IMAD R3, R3, 0x8, R0 ;  /* 0x0000000803037824 */ /* 0x000fce00078e0200 */
.L_x_4517:
[----:B---3--:R3:W4:Y:S02]  /*12a00*/  SYNCS.PHASECHK.TRANS64.TRYWAIT P0, [R3+URZ], R2 ;  /* 0x00000002030075a7 */ /* 0x008724000800017f */
[----:B----4-:R-:W-:Y:S05]  /*12a10*/  @!P0 NANOSLEEP.SYNCS 0x989680 ;  /* 0x009896800000895d */ /* 0x010fea0003900000 */
[----:B------:R-:W4:Y:S02]  /*12a20*/  @!P0 SYNCS.PHASECHK.TRANS64 P0, [R3+URZ], R2 ;  /* 0x00000002030085a7 */ /* 0x000f24000800007f */
[----:B----4-:R-:W-:Y:S05]  /*12a30*/  @!P0 BRA `(.L_x_4517) ;  /* 0xfffffffc00f08947 */ /* 0x010fea000383ffff */
.L_x_4510:
[----:B------:R-:W-:Y:S05]  /*12a40*/  BSYNC B0 ;  /* 0x0000000000007941 */ /* 0x000fea0003800000 */
.L_x_4509:
[----:B------:R-:W-:Y:S05]  /*12a50*/  EXIT ;  /* 0x000000000000794d */ /* 0x000fea0003800000 */
.L_x_4361:
[----:B0-----:R0:W1:Y:S02]  /*12a60*/  SYNCS.PHASECHK.TRANS64.TRYWAIT P0, [R5+URZ+0x32400], R2 ;  /* 0x03240002050075a7 */ /* 0x001064000800017f */
[----:B-1----:R-:W-:Y:S05]  /*12a70*/  @!P0 NANOSLEEP.SYNCS 0x989680 ;  /* 0x009896800000895d */ /* 0x002fea0003900000 */
[----:B------:R-:W1:Y:S02]  /*12a80*/  @!P0 SYNCS.PHASECHK.TRANS64 P0, [R5+URZ+0x32400], R2 ;  /* 0x03240002050085a7 */ /* 0x000e64000800007f */
[----:B-1----:R-:W-:Y:S05]  /*12a90*/  @!P0 BRA `(.L_x_4361) ;  /* 0xfffffffc00f08947 */ /* 0x002fea000383ffff */
[----:B------:R-:W-:Y:S05]  /*12aa0*/  BRA `(.L_x_4518) ;  /* 0xfffffeec00f47947 */ /* 0x000fea000383ffff */
.L_x_4365:
[----:B--2---:R2:W3:Y:S02]  /*12ab0*/  SYNCS.PHASECHK.TRANS64.TRYWAIT P1, [R0+URZ+0x32430], R3 ;  /* 0x03243003000075a7 */ /* 0x0044e4000802017f */
[----:B---3--:R-:W-:Y:S05]  /*12ac0*/  @!P1 NANOSLEEP.SYNCS 0x989680 ;  /* 0x009896800000995d */ /* 0x008fea0003900000 */
[----:B------:R-:W3:Y:S02]  /*12ad0*/  @!P1 SYNCS.PHASECHK.TRANS64 P1, [R0+URZ+0x32430], R3 ;  /* 0x03243003000095a7 */ /* 0x000ee4000802007f */
[----:B---3--:R-:W-:Y:S05]  /*12ae0*/  @!P1 BRA `(.L_x_4365) ;  /* 0xfffffffc00f09947 */ /* 0x008fea000383ffff */
[----:B------:R-:W-:Y:S05]  /*12af0*/  BRA `(.L_x_4364) ;  /* 0xfffffef000247947 */ /* 0x000fea000383ffff */
.L_x_4366:
[----:B---3--:R3:W4:Y:S02]  /*12b00*/  SYNCS.PHASECHK.TRANS64.TRYWAIT P1, [R5+URZ+0x32410], R2 ;  /* 0x03241002050075a7 */ /* 0x008724000802017f */
[----:B----4-:R-:W-:Y:S05]  /*12b10*/  @!P1 NANOSLEEP.SYNCS 0x989680 ;  /* 0x009896800000995d */ /* 0x010fea0003900000 */
[----:B------:R-:W4:Y:S02]  /*12b20*/  @!P1 SYNCS.PHASECHK.TRANS64 P1, [R5+URZ+0x32410], R2 ;  /* 0x03241002050095a7 */ /* 0x000f24000802007f */
[----:B----4-:R-:W-:Y:S05]  /*12b30*/  @!P1 BRA `(.L_x_4366) ;  /* 0xfffffffc00f09947 */ /* 0x010fea000383ffff */
[----:B------:R-:W-:Y:S05]  /*12b40*/  BRA `(.L_x_4519) ;  /* 0xfffffef000d07947 */ /* 0x000fea000383ffff */
.L_x_4370:
[----:B------:R0:W0:Y:S02]  /*12b50*/  SYNCS.PHASECHK.TRANS64.TRYWAIT P1, [R0+URZ+0x32450], R3 ;  /* 0x03245003000075a7 */ /* 0x000024000802017f */
[----:B0-----:R-:W-:Y:S05]  /*12b60*/  @!P1 NANOSLEEP.SYNCS 0x989680 ;  /* 0x009896800000995d */ /* 0x001fea0003900000 */
[----:B------:R-:W0:Y:S02]  /*12b70*/  @!P1 SYNCS.PHASECHK.TRANS64 P1, [R0+URZ+0x32450], R3 ;  /* 0x03245003000095a7 */ /* 0x000e24000802007f */
[----:B0-----:R-:W-:Y:S05]  /*12b80*/  @!P1 BRA `(.L_x_4370) ;  /* 0xfffffffc00f09947 */ /* 0x001fea000383ffff */
[----:B------:R-:W-:Y:S05]  /*12b90*/  BRA `(.L_x_4369) ;  /* 0xfffffef000dc7947 */ /* 0x000fea000383ffff */
.L_x_4375:
[----:B-1----:R-:W-:-:S04]  /*12ba0*/  IMAD.U32 R21, RZ, RZ, UR4 ;  /* 0x00000004ff157e24 */ /* 0x002fc8000f8e00ff */
[----:B------:R1:W2:Y:S03]  /*12bb0*/  SYNCS.PHASECHK.TRANS64.TRYWAIT P3, [R21+URZ+0x32430], R20 ;  /* 0x03243014150075a7 */ /* 0x0002a6000806017f */
[----:B--2---:R-:W-:Y:S05]  /*12bc0*/  @!P3 NANOSLEEP.SYNCS 0x989680 ;  /* 0x009896800000b95d */ /* 0x004fea0003900000 */
[----:B------:R-:W2:Y:S02]  /*12bd0*/  @!P3 SYNCS.PHASECHK.TRANS64 P3, [R21+URZ+0x32430], R20 ;  /* 0x032430141500b5a7 */ /* 0x000ea4000806007f */
[----:B--2---:R-:W-:Y:S05]  /*12be0*/  @!P3 BRA `(.L_x_4375) ;  /* 0xfffffffc00ecb947 */ /* 0x004fea000383ffff */
[----:B------:R-:W-:Y:S05]  /*12bf0*/  BRA `(.L_x_4374) ;  /* 0xffffff1c00007947 */ /* 0x000fea000383ffff */
.L_x_4379:
[----:B-1----:R-:W-:-:S04]  /*12c00*/  IMAD.U32 R21, RZ, RZ, UR4 ;  /* 0x00000004ff157e24 */ /* 0x002fc8000f8e00ff */
[----:B------:R1:W3:Y:S03]  /*12c10*/  SYNCS.PHASECHK.TRANS64.TRYWAIT P3, [R21+URZ+0x32450], R20 ;  /* 0x03245014150075a7 */ /* 0x0002e6000806017f */
[----:B---3--:R-:W-:Y:S05]  /*12c20*/  @!P3 NANOSLEEP.SYNCS 0x989680 ;  /* 0x009896800000b95d */ /* 0x008fea0003900000 */
[----:B------:R-:W3:Y:S02]  /*12c30*/  @!P3 SYNCS.PHASECHK.TRANS64 P3, [R21+URZ+0x32450], R20 ;  /* 0x032450141500b5a7 */ /* 0x000ee4000806007f */
[----:B---3--:R-:W-:Y:S05]  /*12c40*/  @!P3 BRA `(.L_x_4379) ;  /* 0xfffffffc00ecb947 */ /* 0x008fea000383ffff */
[----:B------:R-:W-:Y:S05]  /*12c50*/  BRA `(.L_x_4378) ;  /* 0xffffff1c007c7947 */ /* 0x000fea000383ffff */
.L_x_4385:
[----:B--2---:R-:W-:-:S04]  /*12c60*/  IMAD.U32 R21, RZ, RZ, UR5 ;  /* 0x00000005ff157e24 */ /* 0x004fc8000f8e00ff */
[----:B------:R2:W3:Y:S03]  /*12c70*/  SYNCS.PHASECHK.TRANS64.TRYWAIT P1, [R21+URZ+0x32430], R20 ;  /* 0x03243014150075a7 */ /* 0x0004e6000802017f */
[----:B---3--:R-:W-:Y:S05]  /*12c80*/  @!P1 NANOSLEEP.SYNCS 0x989680 ;  /* 0x009896800000995d */ /* 0x008fea0003900000 */
[----:B------:R-:W3:Y:S02]  /*12c90*/  @!P1 SYNCS.PHASECHK.TRANS64 P1, [R21+URZ+0x32430], R20 ;  /* 0x03243014150095a7 */ /* 0x000ee4000802007f */
[----:B---3--:R-:W-:Y:S05]  /*12ca0*/  @!P1 BRA `(.L_x_4385) ;  /* 0xfffffffc00ec9947 */ /* 0x008fea000383ffff */
[----:B------:R-:W-:Y:S05]  /*12cb0*/  BRA `(.L_x_4384) ;  /* 0xffffff4800f87947 */ /* 0x000fea000383ffff */
.L_x_4389:
[----:B--2---:R-:W-:-:S04]  /*12cc0*/  IMAD.U32 R21, RZ, RZ, UR5 ;  /* 0x00000005ff157e24 */ /* 0x004fc8000f8e00ff */
[----:B------:R2:W3:Y:S03]  /*12cd0*/  SYNCS.PHASECHK.TRANS64.TRYWAIT P1, [R21+URZ+0x32450], R20 ;  /* 0x03245014150075a7 */ /* 0x0004e6000802017f */
[----:B---3--:R-:W-:Y:S05]  /*12ce0*/  @!P1 NANOSLEEP.SYNCS 0x989680 ;  /* 0x009896800000995d */ /* 0x008fea0003900000 */
[----:B------:R-:W3:Y:S02]  /*12cf0*/  @!P1 SYNCS.PHASECHK.TRANS64 P1, [R21+URZ+0x32450], R20 ;  /* 0x03245014150095a7 */ /* 0x000ee4000802007f */
[----:B---3--:R-:W-:Y:S05]  /*12d00*/  @!P1 BRA `(.L_x_4389) ;  /* 0xfffffffc00ec9947 */ /* 0x008fea000383ffff */
[----:B------:R-:W-:Y:S05]  /*12d10*/  BRA `(.L_x_4388) ;  /* 0xffffff4c00747947 */ /* 0x000fea000383ffff */
.L_x_4420:
[----:B------:R-:W-:Y:S02]  /*12d20*/  IMAD.MOV.U32 R13, RZ, RZ, R4 ;  /* 0x000000ffff0d7224 */ /* 0x000fe400078e0004 */
[----:B------:R-:W-:Y:S02]  /*12d30*/  IMAD.MOV.U32 R12, RZ, RZ, RZ ;  /* 0x000000ffff0c7224 */ /* 0x000fe400078e00ff */
[----:B------:R-:W-:Y:S02]  /*12d40*/  IMAD.MOV.U32 R11, RZ, RZ, 0x1f ;  /* 0x0000001fff0b7424 */ /* 0x000fe400078e00ff */
[----:B------:R-:W-:-:S07]  /*12d50*/  IMAD.MOV.U32 R15, RZ, RZ, -0x1 ;  /* 0xffffffffff0f7424 */ /* 0x000fce00078e00ff */
[----:B0-----:R-:W-:Y:S05]  /*12d60*/  WARPSYNC.COLLECTIVE R15, `(.L_x_4520) ;  /* 0x000000000f087348 */ /* 0x001fea0003c00000 */
[----:B------:R1:W2:Y:S02]  /*12d70*/  SHFL.IDX P6, R14, R13, R12, R11 ;  /* 0x0000000c0d0e7389 */ /* 0x0002a400000c000b */
[----:B012---:R-:W-:Y:S01]  /*12d80*/  ENDCOLLECTIVE ;  /* 0x000000000000791b */ /* 0x007fe20003800000 */
.L_x_4520:
[----:B------:R-:W-:Y:S05]  /*12d90*/  BRA `(.L_x_4521) ;  /* 0xffffffb400687947 */ /* 0x000fea000383ffff */
.L_x_4422:
[----:B------:R-:W-:Y:S01]  /*12da0*/  BSSY B0, `(.L_x_4522) ;  /* 0x0000006000007945 */ /* 0x000fe20003800000 */
[----:B------:R-:W-:-:S07]  /*12db0*/  IMAD.MOV.U32 R15, RZ, RZ, -0x1 ;  /* 0xffffffffff0f7424 */ /* 0x000fce00078e00ff */
[----:B01----:R-:W-:Y:S05]  /*12dc0*/  WARPSYNC.COLLECTIVE R15, `(.L_x_4523) ;  /* 0x000000000f0c7348 */ /* 0x003fea0003c00000 */
[----:B------:R-:W-:Y:S02]  /*12dd0*/  ELECT P6, UR62, PT ;  /* 0x00000000003e782f */ /* 0x000fe400038c0000 */
[----:B------:R-:W-:Y:S01]  /*12de0*/  MOV R14, UR62 ;  /* 0x0000003e000e7c02 */ /* 0x000fe20008000f00 */
[----:B01----:R-:W-:Y:S10]  /*12df0*/  ENDCOLLECTIVE ;  /* 0x000000000000791b */ /* 0x003ff40003800000 */
.L_x_4523:
[----:B------:R-:W-:Y:S05]  /*12e00*/  BSYNC B0 ;  /* 0x0000000000007941 */ /* 0x000fea0003800000 */
.L_x_4522:
[----:B------:R-:W-:Y:S05]  /*12e10*/  BRA `(.L_x_4524) ;  /* 0xffffffb4006c7947 */ /* 0x000fea000383ffff */
.L_x_4424:
[----:B--2---:R2:W3:Y:S02]  /*12e20*/  SYNCS.PHASECHK.TRANS64.TRYWAIT P0, [R0+URZ+0x32440], R2 ;  /* 0x03244002000075a7 */ /* 0x0044e4000800017f */
[----:B---3--:R-:W-:Y:S05]  /*12e30*/  @!P0 NANOSLEEP.SYNCS 0x989680 ;  /* 0x009896800000895d */ /* 0x008fea0003900000 */
[----:B------:R-:W3:Y:S02]  /*12e40*/  @!P0 SYNCS.PHASECHK.TRANS64 P0, [R0+URZ+0x32440], R2 ;  /* 0x03244002000085a7 */ /* 0x000ee4000800007f */
[----:B---3--:R-:W-:Y:S05]  /*12e50*/  @!P0 BRA `(.L_x_4424) ;  /* 0xfffffffc00f08947 */ /* 0x008fea000383ffff */
[----:B------:R-:W-:Y:S05]  /*12e60*/  BRA `(.L_x_4525) ;  /* 0xffffffb400c87947 */ /* 0x000fea000383ffff */
.L_x_4428:
[----:B------:R-:W-:Y:S02]  /*12e70*/  IMAD.MOV.U32 R13, RZ, RZ, R3 ;  /* 0x000000ffff0d7224 */ /* 0x000fe400078e0003 */
[----:B------:R-:W-:Y:S02]  /*12e80*/  IMAD.MOV.U32 R12, RZ, RZ, RZ ;  /* 0x000000ffff0c7224 */ /* 0x000fe400078e00ff */
[----:B------:R-:W-:Y:S02]  /*12e90*/  IMAD.MOV.U32 R11, RZ, RZ, 0x181f ;  /* 0x0000181fff0b7424 */ /* 0x000fe400078e00ff */
[----:B------:R-:W-:Y:S02]  /*12ea0*/  IMAD.MOV.U32 R15, RZ, RZ, -0x1 ;  /* 0xffffffffff0f7424 */ /* 0x000fe400078e00ff */
[----:B------:R-:W-:-:S07]  /*12eb0*/  IMAD.U32 R7, RZ, RZ, UR42 ;  /* 0x0000002aff077e24 */ /* 0x000fce000f8e00ff */
[----:B-----5:R-:W-:Y:S05]  /*12ec0*/  WARPSYNC.COLLECTIVE R15, `(.L_x_4526) ;  /* 0x000000000f087348 */ /* 0x020fea0003c00000 */
[----:B------:R0:W1:Y:S02]  /*12ed0*/  SHFL.IDX P6, R14, R13, R12, R11 ;  /* 0x0000000c0d0e7389 */ /* 0x00006400000c000b */
[----:B01---5:R-:W-:Y:S01]  /*12ee0*/  ENDCOLLECTIVE ;  /* 0x000000000000791b */ /* 0x023fe20003800000 */
.L_x_4526:
[----:B------:R-:W-:-:S05]  /*12ef0*/  IMAD R10, R7, 0x80, R10 ;  /* 0x00000080070a7824 */ /* 0x000fca00078e020a */
[----:B------:R0:W-:Y:S01]  /*12f00*/  STL [R1+0x10], R10 ;  /* 0x0000100a01007387 */ /* 0x0001e20000100800 */
[----:B------:R-:W-:Y:S02]  /*12f10*/  IMAD.MOV.U32 R13, RZ, RZ, R0 ;  /* 0x000000ffff0d7224 */ /* 0x000fe400078e0000 */
[----:B------:R-:W-:-:S07]  /*12f20*/  IMAD.MOV.U32 R4, RZ, RZ, R14 ;  /* 0x000000ffff047224 */ /* 0x000fce00078e000e */
[----:B0-----:R-:W-:Y:S05]  /*12f30*/  WARPSYNC.COLLECTIVE R15, `(.L_x_4527) ;  /* 0x000000000f087348 */ /* 0x001fea0003c00000 */
[----:B------:R1:W2:Y:S02]  /*12f40*/  SHFL.IDX P6, R14, R13, R12, R11 ;  /* 0x0000000c0d0e7389 */ /* 0x0002a400000c000b */
[----:B012---:R-:W-:Y:S01]  /*12f50*/  ENDCOLLECTIVE ;  /* 0x000000000000791b */ /* 0x007fe20003800000 */
.L_x_4527:
[----:B------:R-:W-:Y:S01]  /*12f60*/  ULDC UR4, c[0x0][0x288] ;  /* 0x0000a20000047ab9 */ /* 0x000fe20000000800 */
[----:B------:R-:W-:Y:S01]  /*12f70*/  ULDC.64 UR6, c[0x0][0x208] ;  /* 0x0000820000067ab9 */ /* 0x000fe20000000a00 */
[----:B------:R-:W-:-:S05]  /*12f80*/  IMAD R2, R6, UR4, RZ ;  /* 0x0000000406027c24 */ /* 0x000fca000f8e02ff */
[----:B------:R-:W-:Y:S01]  /*12f90*/  ISETP.GE.AND P1, PT, R10, R2, PT ;  /* 0x000000020a00720c */ /* 0x000fe20003f26270 */
[----:B------:R-:W-:Y:S02]  /*12fa0*/  IMAD.MOV.U32 R13, RZ, RZ, R3 ;  /* 0x000000ffff0d7224 */ /* 0x000fe400078e0003 */
[----:B------:R-:W-:Y:S02]  /*12fb0*/  IMAD.MOV.U32 R12, RZ, RZ, 0x1 ;  /* 0x00000001ff0c7424 */ /* 0x000fe400078e00ff */
[----:B------:R-:W-:-:S08]  /*12fc0*/  IMAD.MOV.U32 R5, RZ, RZ, R14 ;  /* 0x000000ffff057224 */ /* 0x000fd000078e000e */
        /* <DEDUP_REMOVED lines=8> */
[----:B------:R0:W-:Y:S02]  /*13050*/  @!P1 LDGSTS.E.BYPASS.LTC128B.128 [R8+0x18400], desc[UR6][R4.64], !P0 ;  /* 0x1840000004089fae */ /* 0x0001e4000c101d46 */
[----:B0-----:R-:W-:Y:S05]  /*13060*/  WARPSYNC.COLLECTIVE R15, `(.L_x_4528) ;  /* 0x000000000f087348 */ /* 0x001fea0003c00000 */
[----:B------:R1:W2:Y:S02]  /*13070*/  SHFL.IDX P6, R14, R13, R12, R11 ;  /* 0x0000000c0d0e7389 */ /* 0x0002a400000c000b */
[----:B012---:R-:W-:Y:S01]  /*13080*/  ENDCOLLECTIVE ;  /* 0x000000000000791b */ /* 0x007fe20003800000 */
.L_x_4528:
[----:B------:R-:W-:-:S05]  /*13090*/  VIADD R5, R10, 0x10 ;  /* 0x000000100a057836 */ /* 0x000fca0000000000 */
[----:B------:R-:W-:Y:S01]  /*130a0*/  ISETP.GE.AND P1, PT, R5, R2, PT ;  /* 0x000000020500720c */ /* 0x000fe20003f26270 */
[----:B------:R-:W-:Y:S01]  /*130b0*/  IMAD.MOV.U32 R13, RZ, RZ, R0 ;  /* 0x000000ffff0d7224 */ /* 0x000fe200078e0000 */
[----:B------:R0:W-:Y:S01]  /*130c0*/  STL [R1+0x20], R5 ;  /* 0x0000200501007387 */ /* 0x0001e20000100800 */
[----:B------:R-:W-:-:S10]  /*130d0*/  IMAD.MOV.U32 R7, RZ, RZ, R14 ;  /* 0x000000ffff077224 */ /* 0x000fd400078e000e */
[----:B0-----:R-:W-:Y:S05]  /*130e0*/  WARPSYNC.COLLECTIVE R15, `(.L_x_4529) ;  /* 0x000000000f087348 */ /* 0x001fea0003c00000 */
[----:B------:R1:W2:Y:S02]  /*130f0*/  SHFL.IDX P6, R14, R13, R12, R11 ;  /* 0x0000000c0d0e7389 */ /* 0x0002a400000c000b */
[----:B012---:R-:W-:Y:S01]  /*13100*/  ENDCOLLECTIVE ;  /* 0x000000000000791b */ /* 0x007fe20003800000 */
.L_x_4529:
[----:B------:R-:W-:Y:S01]  /*13110*/  ULDC.64 UR4, c[0x0][0x208] ;  /* 0x0000820000047ab9 */ /* 0x000fe20000000a00 */
[----:B------:R-:W-:Y:S02]  /*13120*/  IMAD.MOV.U32 R13, RZ, RZ, R3 ;  /* 0x000000ffff0d7224 */ /* 0x000fe400078e0003 */
[----:B------:R-:W-:Y:S02]  /*13130*/  IMAD.MOV.U32 R12, RZ, RZ, 0x2 ;  /* 0x00000002ff0c7424 */ /* 0x000fe400078e00ff */
[----:B------:R-:W-:-:S05]  /*13140*/  IMAD.MOV.U32 R6, RZ, RZ, R14 ;  /* 0x000000ffff067224 */ /* 0x000fca00078e000e */
[----:B------:R-:W-:Y:S01]  /*13150*/  @!P1 LEA R4, P2, R9, R6, 0x1 ;  /* 0x0000000609049211 */ /* 0x000fe200078408ff */
[----:B------:R-:W-:-:S04]  /*13160*/  VIADD R6, R10, 0x20 ;  /* 0x000000200a067836 */ /* 0x000fc80000000000 */
[----:B------:R-:W-:Y:S01]  /*13170*/  @!P1 IMAD.X R5, RZ, RZ, R7, P2 ;  /* 0x000000ffff059224 */ /* 0x000fe200010e0607 */
[----:B------:R0:W-:Y:S01]  /*13180*/  STL [R1+0x24], R6 ;  /* 0x0000240601007387 */ /* 0x0001e20000100800 */
[----:B------:R-:W-:-:S03]  /*13190*/  VIADD R7, R10, 0x30 ;  /* 0x000000300a077836 */ /* 0x000fc60000000000 */
[----:B------:R-:W-:Y:S01]  /*131a0*/  @!PT LDS RZ, [RZ] ;  /* 0x00000000fffff984 */ /* 0x000fe20000000800 */
[----:B------:R-:W-:Y:S01]  /*131b0*/  @!PT LDS RZ, [RZ] ;  /* 0x00000000fffff984 */ /* 0x000fe20000000800 */
[----:B------:R-:W-:Y:S01]  /*131c0*/  @!PT LDS RZ, [RZ] ;  /* 0x00000000fffff984 */ /* 0x000fe20000000800 */
[----:B------:R0:W-:Y:S01]  /*131d0*/  @!P1 LDGSTS.E.BYPASS.LTC128B.128 [R8+0x18c00], desc[UR4][R4.64], !P0 ;  /* 0x18c0000004089fae */ /* 0x0001e2000c101d44 */
[----:B------:R-:W-:-:S13]  /*131e0*/  ISETP.GE.AND P1, PT, R6, R2, PT ;  /* 0x000000020600720c */ /* 0x000fda0003f26270 */
[----:B0-----:R-:W-:Y:S05]  /*131f0*/  WARPSYNC.COLLECTIVE R15, `(.L_x_4530) ;  /* 0x000000000f087348 */ /* 0x001fea0003c00000 */
[----:B------:R1:W2:Y:S02]  /*13200*/  SHFL.IDX P6, R14, R13, R12, R11 ;  /* 0x0000000c0d0e7389 */ /* 0x0002a400000c000b */
[----:B012---:R-:W-:Y:S01]  /*13210*/  ENDCOLLECTIVE ;  /* 0x000000000000791b */ /* 0x007fe20003800000 */
.L_x_4530:
[----:B------:R0:W-:Y:S01]  /*13220*/  STL [R1+0x28], R7 ;  /* 0x0000280701007387 */ /* 0x0001e20000100800 */
[----:B------:R-:W-:Y:S02]  /*13230*/  IMAD.MOV.U32 R13, RZ, RZ, R0 ;  /* 0x000000ffff0d7224 */ /* 0x000fe400078e0000 */
[----:B------:R-:W-:-:S07]  /*13240*/  IMAD.MOV.U32 R4, RZ, RZ, R14 ;  /* 0x000000ffff047224 */ /* 0x000fce00078e000e */
[----:B0-----:R-:W-:Y:S05]  /*13250*/  WARPSYNC.COLLECTIVE R15, `(.L_x_4531) ;  /* 0x000000000f087348 */ /* 0x001fea0003c00000 */
[----:B------:R1:W2:Y:S02]  /*13260*/  SHFL.IDX P6, R14, R13, R12, R11 ;  /* 0x0000000c0d0e7389 */ /* 0x0002a400000c000b */
[----:B012---:R-:W-:Y:S01]  /*13270*/  ENDCOLLECTIVE ;  /* 0x000000000000791b */ /* 0x007fe20003800000 */
.L_x_4531:
[----:B------:R-:W-:Y:S01]  /*13280*/  ULDC.64 UR4, c[0x0][0x208] ;  /* 0x0000820000047ab9 */ /* 0x000fe20000000a00 */
[----:B------:R-:W-:Y:S02]  /*13290*/  IMAD.MOV.U32 R13, RZ, RZ, R3 ;  /* 0x000000ffff0d7224 */ /* 0x000fe400078e0003 */
[----:B------:R-:W-:Y:S02]  /*132a0*/  IMAD.MOV.U32 R12, RZ, RZ, 0x3 ;  /* 0x00000003ff0c7424 */ /* 0x000fe400078e00ff */
[----:B------:R-:W-:-:S05]  /*132b0*/  IMAD.MOV.U32 R5, RZ, RZ, R14 ;  /* 0x000000ffff057224 */ /* 0x000fca00078e000e */
        /* <DEDUP_REMOVED lines=14> */
.L_x_4532:
[----:B------:R0:W-:Y:S01]  /*133a0*/  STL [R1+0x2c], R7 ;  /* 0x00002c0701007387 */ /* 0x0001e20000100800 */
[----:B------:R-:W-:Y:S02]  /*133b0*/  IMAD.MOV.U32 R13, RZ, RZ, R0 ;  /* 0x000000ffff0d7224 */ /* 0x000fe400078e0000 */
[----:B------:R-:W-:-:S07]  /*133c0*/  IMAD.MOV.U32 R6, RZ, RZ, R14 ;  /* 0x000000ffff067224 */ /* 0x000fce00078e000e */
[----:B0-----:R-:W-:Y:S05]  /*133d0*/  WARPSYNC.COLLECTIVE R15, `(.L_x_4533) ;  /* 0x000000000f087348 */ /* 0x001fea0003c00000 */
[----:B------:R1:W2:Y:S02]  /*133e0*/  SHFL.IDX P6, R14, R13, R12, R11 ;  /* 0x0000000c0d0e7389 */ /* 0x0002a400000c000b */
[----:B012---:R-:W-:Y:S01]  /*133f0*/  ENDCOLLECTIVE ;  /* 0x000000000000791b */ /* 0x007fe20003800000 */
.L_x_4533:
        /* <DEDUP_REMOVED lines=18> */
.L_x_4534:
[----:B------:R0:W-:Y:S01]  /*13520*/  STL [R1+0x30], R7 ;  /* 0x0000300701007387 */ /* 0x0001e20000100800 */
[----:B------:R-:W-:Y:S02]  /*13530*/  IMAD.MOV.U32 R13, RZ, RZ, R0 ;  /* 0x000000ffff0d7224 */ /* 0x000fe400078e0000 */
[----:B------:R-:W-:-:S07]  /*13540*/  IMAD.MOV.U32 R6, RZ, RZ, R14 ;  /* 0x000000ffff067224 */ /* 0x000fce00078e000e */
[----:B0-----:R-:W-:Y:S05]  /*13550*/  WARPSYNC.COLLECTIVE R15, `(.L_x_4535) ;  /* 0x000000000f087348 */ /* 0x001fea0003c00000 */
[----:B------:R1:W2:Y:S02]  /*13560*/  SHFL.IDX P6, R14, R13, R12, R11 ;  /* 0x0000000c0d0e7389 */ /* 0x0002a400000c000b */
[----:B012---:R-:W-:Y:S01]  /*13570*/  ENDCOLLECTIVE ;  /* 0x000000000000791b */ /* 0x007fe20003800000 */
.L_x_4535:
        /* <DEDUP_REMOVED lines=18> */
.L_x_4536:
[----:B------:R0:W-:Y:S01]  /*136a0*/  STL [R1+0x34], R7 ;  /* 0x0000340701007387 */ /* 0x0001e20000100800 */
[----:B------:R-:W-:Y:S02]  /*136b0*/  IMAD.MOV.U32 R13, RZ, RZ, R0 ;  /* 0x000000ffff0d7224 */ /* 0x000fe400078e0000 */
[----:B------:R-:W-:-:S07]  /*136c0*/  IMAD.MOV.U32 R6, RZ, RZ, R14 ;  /* 0x000000ffff067224 */ /* 0x000fce00078e000e */
[----:B0-----:R-:W-:Y:S05]  /*136d0*/  WARPSYNC.COLLECTIVE R15, `(.L_x_4537) ;  /* 0x000000000f087348 */ /* 0x001fea0003c00000 */
[----:B------:R1:W2:Y:S02]  /*136e0*/  SHFL.IDX P6, R14, R13, R12, R11 ;  /* 0x0000000c0d0e7389 */ /* 0x0002a400000c000b */
[----:B012---:R-:W-:Y:S01]  /*136f0*/  ENDCOLLECTIVE ;  /* 0x000000000000791b */ /* 0x007fe20003800000 */
.L_x_4537:
        /* <DEDUP_REMOVED lines=17> */
.L_x_4538:
[----:B------:R-:W-:Y:S02]  /*13810*/  IMAD.MOV.U32 R13, RZ, RZ, R0 ;  /* 0x000000ffff0d7224 */ /* 0x000fe400078e0000 */
[----:B------:R-:W-:-:S07]  /*13820*/  IMAD.MOV.U32 R6, RZ, RZ, R14 ;  /* 0x000000ffff067224 */ /* 0x000fce00078e000e */
[----:B------:R-:W-:Y:S05]  /*13830*/  WARPSYNC.COLLECTIVE R15, `(.L_x_4539) ;  /* 0x000000000f087348 */ /* 0x000fea0003c00000 */
[----:B------:R0:W1:Y:S02]  /*13840*/  SHFL.IDX P6, R14, R13, R12, R11 ;  /* 0x0000000c0d0e7389 */ /* 0x00006400000c000b */
[----:B01----:R-:W-:Y:S01]  /*13850*/  ENDCOLLECTIVE ;  /* 0x000000000000791b */ /* 0x003fe20003800000 */
.L_x_4539:
        /* <DEDUP_REMOVED lines=16> */
.L_x_4540:
[----:B------:R-:W-:Y:S02]  /*13960*/  IMAD.MOV.U32 R13, RZ, RZ, R0 ;  /* 0x000000ffff0d7224 */ /* 0x000fe400078e0000 */
[----:B------:R-:W-:-:S07]  /*13970*/  IMAD.MOV.U32 R3, RZ, RZ, R14 ;  /* 0x000000ffff037224 */ /* 0x000fce00078e000e */
[----:B------:R-:W-:Y:S05]  /*13980*/  WARPSYNC.COLLECTIVE R15, `(.L_x_4541) ;  /* 0x000000000f087348 */ /* 0x000fea0003c00000 */
[----:B------:R0:W1:Y:S02]  /*13990*/  SHFL.IDX P6, R14, R13, R12, R11 ;  /* 0x0000000c0d0e7389 */ /* 0x00006400000c000b */
[----:B01----:R-:W-:Y:S01]  /*139a0*/  ENDCOLLECTIVE ;  /* 0x000000000000791b */ /* 0x003fe20003800000 */
.L_x_4541:
[----:B------:R-:W-:Y:S01]  /*139b0*/  IMAD.MOV.U32 R0, RZ, RZ, R14 ;  /* 0x000000ffff007224 */ /* 0x000fe200078e000e */
[----:B------:R-:W-:Y:S06]  /*139c0*/  BRA `(.L_x_4542) ;  /* 0xffffffb400f07947 */ /* 0x000fec000383ffff */
.L_x_4432:
        /* <DEDUP_REMOVED lines=8> */
.L_x_4544:
[----:B------:R-:W-:Y:S05]  /*13a50*/  BSYNC B0 ;  /* 0x0000000000007941 */ /* 0x000fea0003800000 */
.L_x_4543:
        /* <DEDUP_REMOVED lines=11> */
.L_x_4545:
[----:B------:R-:W-:Y:S01]  /*13b10*/  ULDC UR4, c[0x0][0x288] ;  /* 0x0000a20000047ab9 */ /* 0x000fe20000000800 */
[----:B------:R-:W2:Y:S04]  /*13b20*/  LDL.LU R13, [R1+0x10] ;  /* 0x00001000010d7983 */ /* 0x000ea80000300800 */
[----:B------:R-:W3:Y:S04]  /*13b30*/  LDL.LU R12, [R1+0x20] ;  /* 0x00002000010c7983 */ /* 0x000ee80000300800 */
[----:B------:R-:W4:Y:S04]  /*13b40*/  LDL.LU R11, [R1+0x24] ;  /* 0x00002400010b7983 */ /* 0x000f280000300800 */
[----:B------:R-:W5:Y:S01]  /*13b50*/  LDL.LU R15, [R1+0x28] ;  /* 0x00002800010f7983 */ /* 0x000f620000300800 */
[----:B------:R-:W-:Y:S01]  /*13b60*/  IMAD R0, R8, UR4, RZ ;  /* 0x0000000408007c24 */ /* 0x000fe2000f8e02ff */
[----:B------:R-:W-:Y:S01]  /*13b70*/  LOP3.LUT R18, R18, 0xffffffbf, RZ, 0xc0, !PT ;  /* 0xffffffbf12127812 */ /* 0x000fe200078ec0ff */
[----:B------:R-:W-:Y:S01]  /*13b80*/  IMAD.MOV.U32 R3, RZ, RZ, R14 ;  /* 0x000000ffff037224 */ /* 0x000fe200078e000e */
[----:B------:R-:W-:-:S02]  /*13b90*/  ULDC.64 UR6, c[0x0][0x208] ;  /* 0x0000820000067ab9 */ /* 0x000fc40000000a00 */
[-C--:B--2---:R-:W-:Y:S02]  /*13ba0*/  ISETP.GE.AND P4, PT, R13, R0.reuse, PT ;  /* 0x000000000d00720c */ /* 0x084fe40003f86270 */
[-C--:B---3--:R-:W-:Y:S02]  /*13bb0*/  ISETP.GE.AND P6, PT, R12, R0.reuse, PT ;  /* 0x000000000c00720c */ /* 0x088fe40003fc6270 */
[----:B----4-:R-:W-:-:S11]  /*13bc0*/  ISETP.GE.AND P5, PT, R11, R0, PT ;  /* 0x000000000b00720c */ /* 0x010fd60003fa6270 */
[----:B------:R-:W-:Y:S02]  /*13bd0*/  @P6 LOP3.LUT R18, R18, 0x40, RZ, 0xfc, !PT ;  /* 0x0000004012126812 */ /* 0x000fe400078efcff */
[----:B-----5:R-:W-:Y:S02]  /*13be0*/  ISETP.GE.AND P6, PT, R15, R0, PT ;  /* 0x000000000f00720c */ /* 0x020fe40003fc6270 */
[----:B------:R-:W-:-:S04]  /*13bf0*/  LOP3.LUT R18, R18, 0xffffffdf, RZ, 0xc0, !PT ;  /* 0xffffffdf12127812 */ /* 0x000fc800078ec0ff */
[----:B------:R-:W-:Y:S02]  /*13c00*/  @P5 LOP3.LUT R18, R18, 0x20, RZ, 0xfc, !PT ;  /* 0x0000002012125812 */ /* 0x000fe400078efcff */
[-C--:B------:R-:W-:Y:S02]  /*13c10*/  ISETP.GE.AND P5, PT, R7, R0.reuse, PT ;  /* 0x000000000700720c */ /* 0x080fe40003fa6270 */
[----:B------:R-:W2:Y:S01]  /*13c20*/  LDL R7, [R1+0x4] ;  /* 0x0000040001077983 */ /* 0x000ea20000100800 */
[----:B------:R-:W-:Y:S01]  /*13c30*/  LOP3.LUT R18, R18, 0xffffffef, RZ, 0xc0, !PT ;  /* 0xffffffef12127812 */ /* 0x000fe200078ec0ff */
[----:B------:R-:W-:Y:S02]  /*13c40*/  IMAD.MOV.U32 R13, RZ, RZ, R4 ;  /* 0x000000ffff0d7224 */ /* 0x000fe400078e0004 */
[----:B------:R-:W-:Y:S01]  /*13c50*/  IMAD.MOV.U32 R12, RZ, RZ, 0x1 ;  /* 0x00000001ff0c7424 */ /* 0x000fe200078e00ff */
[----:B------:R-:W-:Y:S01]  /*13c60*/  @P6 LOP3.LUT R18, R18, 0x10, RZ, 0xfc, !PT ;  /* 0x0000001012126812 */ /* 0x000fe200078efcff */
[----:B------:R-:W-:Y:S01]  /*13c70*/  IMAD.MOV.U32 R11, RZ, RZ, 0x181f ;  /* 0x0000181fff0b7424 */ /* 0x000fe200078e00ff */
[----:B------:R-:W-:Y:S01]  /*13c80*/  ISETP.GE.AND P6, PT, R10, R0, PT ;  /* 0x000000000a00720c */ /* 0x000fe20003fc6270 */
[----:B------:R-:W-:Y:S01]  /*13c90*/  IMAD.MOV.U32 R15, RZ, RZ, -0x1 ;  /* 0xffffffffff0f7424 */ /* 0x000fe200078e00ff */
        /* <DEDUP_REMOVED lines=10> */
[----:B------:R-:W-:-:S04]  /*13d40*/  @!P4 LOP3.LUT R3, R3, R2, RZ, 0x3c, !PT ;  /* 0x000000020303c212 */ /* 0x000fc800078e3cff */
[----:B------:R-:W-:-:S04]  /*13d50*/  @!P4 LOP3.LUT R2, R3, R2, RZ, 0x3c, !PT ;  /* 0x000000020302c212 */ /* 0x000fc800078e3cff */
[----:B------:R-:W-:-:S05]  /*13d60*/  @!P4 LOP3.LUT R3, R3, R2, RZ, 0x3c, !PT ;  /* 0x000000020303c212 */ /* 0x000fca00078e3cff */
[----:B------:R-:W-:Y:S01]  /*13d70*/  @!PT LDS RZ, [RZ] ;  /* 0x00000000fffff984 */ /* 0x000fe20000000800 */
[----:B------:R-:W-:Y:S01]  /*13d80*/  @!PT LDS RZ, [RZ] ;  /* 0x00000000fffff984 */ /* 0x000fe20000000800 */
[----:B------:R-:W-:Y:S01]  /*13d90*/  @!PT LDS RZ, [RZ] ;  /* 0x00000000fffff984 */ /* 0x000fe20000000800 */
[----:B--2---:R0:W-:Y:S04]  /*13da0*/  @!P4 LDGSTS.E.BYPASS.LTC128B.128 [R7+0x22400], desc[UR6][R2.64], !P0 ;  /* 0x224000000207cfae */ /* 0x0041e8000c101d46 */
[----:B------:R0:W-:Y:S04]  /*13db0*/  @!P4 LDGSTS.E.BYPASS.LTC128B.128 [R7+0x26400], desc[UR6][R2.64+0x80], !P1 ;  /* 0x264000800207cfae */ /* 0x0001e8000c901d46 */
[----:B------:R0:W-:Y:S04]  /*13dc0*/  @!P4 LDGSTS.E.BYPASS.LTC128B.128 [R7+0x2a400], desc[UR6][R2.64+0x100], !P2 ;  /* 0x2a4001000207cfae */ /* 0x0001e8000d101d46 */
[----:B------:R0:W-:Y:S01]  /*13dd0*/  @!P4 LDGSTS.E.BYPASS.LTC128B.128 [R7+0x2e400], desc[UR6][R2.64+0x180], !P3 ;  /* 0x2e4001800207cfae */ /* 0x0001e2000d901d46 */
[----:B------:R-:W-:-:S13]  /*13de0*/  LOP3.LUT P4, RZ, R18, 0x40, RZ, 0xc0, !PT ;  /* 0x0000004012ff7812 */ /* 0x000fda000788c0ff */
[----:B0-----:R-:W-:Y:S05]  /*13df0*/  WARPSYNC.COLLECTIVE R15, `(.L_x_4546) ;  /* 0x000000000f087348 */ /* 0x001fea0003c00000 */
[----:B------:R1:W2:Y:S02]  /*13e00*/  SHFL.IDX P6, R14, R13, R12, R11 ;  /* 0x0000000c0d0e7389 */ /* 0x0002a400000c000b */
[----:B012---:R-:W-:Y:S01]  /*13e10*/  ENDCOLLECTIVE ;  /* 0x000000000000791b */ /* 0x007fe20003800000 */
.L_x_4546:
[----:B------:R-:W-:Y:S02]  /*13e20*/  IMAD.MOV.U32 R13, RZ, RZ, R5 ;  /* 0x000000ffff0d7224 */ /* 0x000fe400078e0005 */
[----:B------:R-:W-:-:S07]  /*13e30*/  IMAD.MOV.U32 R6, RZ, RZ, R14 ;  /* 0x000000ffff067224 */ /* 0x000fce00078e000e */
[----:B------:R-:W-:Y:S05]  /*13e40*/  WARPSYNC.COLLECTIVE R15, `(.L_x_4547) ;  /* 0x000000000f087348 */ /* 0x000fea0003c00000 */
[----:B------:R0:W1:Y:S02]  /*13e50*/  SHFL.IDX P6, R14, R13, R12, R11 ;  /* 0x0000000c0d0e7389 */ /* 0x00006400000c000b */
[----:B01----:R-:W-:Y:S01]  /*13e60*/  ENDCOLLECTIVE ;  /* 0x000000000000791b */ /* 0x003fe20003800000 */
.L_x_4547:
[----:B------:R-:W-:Y:S01]  /*13e70*/  ULDC.64 UR4, c[0x0][0x208] ;  /* 0x0000820000047ab9 */ /* 0x000fe20000000a00 */
        /* <DEDUP_REMOVED lines=11> */
[----:B------:R0:W-:Y:S01]  /*13f30*/  @!P4 LDGSTS.E.BYPASS.LTC128B.128 [R7+0x2ec00], desc[UR4][R2.64+0x180], !P3 ;  /* 0x2ec001800207cfae */ /* 0x0001e2000d901d44 */
[----:B------:R-:W-:-:S13]  /*13f40*/  LOP3.LUT P4, RZ, R18, 0x10, RZ, 0xc0, !PT ;  /* 0x0000001012ff7812 */ /* 0x000fda000788c0ff */
[----:B0-----:R-:W-:Y:S05]  /*13f50*/  WARPSYNC.COLLECTIVE R15, `(.L_x_4548) ;  /* 0x000000000f087348 */ /* 0x001fea0003c00000 */
[----:B------:R1:W2:Y:S02]  /*13f60*/  SHFL.IDX P6, R14, R13, R12, R11 ;  /* 0x0000000c0d0e7389 */ /* 0x0002a400000c000b */
[----:B012---:R-:W-:Y:S01]  /*13f70*/  ENDCOLLECTIVE ;  /* 0x000000000000791b */ /* 0x007fe20003800000 */
.L_x_4548:
[----:B------:R-:W-:Y:S02]  /*13f80*/  IMAD.MOV.U32 R13, RZ, RZ, R5 ;  /* 0x000000ffff0d7224 */ /* 0x000fe400078e0005 */
[----:B------:R-:W-:-:S07]  /*13f90*/  IMAD.MOV.U32 R6, RZ, RZ, R14 ;  /* 0x000000ffff067224 */ /* 0x000fce00078e000e */
[----:B------:R-:W-:Y:S05]  /*13fa0*/  WARPSYNC.COLLECTIVE R15, `(.L_x_4549) ;  /* 0x000000000f087348 */ /* 0x000fea0003c00000 */
[----:B------:R0:W1:Y:S02]  /*13fb0*/  SHFL.IDX P6, R14, R13, R12, R11 ;  /* 0x0000000c0d0e7389 */ /* 0x00006400000c000b */
[----:B01----:R-:W-:Y:S01]  /*13fc0*/  ENDCOLLECTIVE ;  /* 0x000000000000791b */ /* 0x003fe20003800000 */
.L_x_4549:
        /* <DEDUP_REMOVED lines=17> */
.L_x_4550:
[----:B------:R-:W-:Y:S02]  /*140e0*/  IMAD.MOV.U32 R13, RZ, RZ, R5 ;  /* 0x000000ffff0d7224 */ /* 0x000fe400078e0005 */
[----:B------:R-:W-:-:S07]  /*140f0*/  IMAD.MOV.U32 R6, RZ, RZ, R14 ;  /* 0x000000ffff067224 */ /* 0x000fce00078e000e */
[----:B------:R-:W-:Y:S05]  /*14100*/  WARPSYNC.COLLECTIVE R15, `(.L_x_4551) ;  /* 0x000000000f087348 */ /* 0x000fea0003c00000 */
[----:B------:R0:W1:Y:S02]  /*14110*/  SHFL.IDX P6, R14, R13, R12, R11 ;  /* 0x0000000c0d0e7389 */ /* 0x00006400000c000b */
[----:B01----:R-:W-:Y:S01]  /*14120*/  ENDCOLLECTIVE ;  /* 0x000000000000791b */ /* 0x003fe20003800000 */
.L_x_4551:
        /* <DEDUP_REMOVED lines=17> */
.L_x_4552:
[----:B------:R-:W-:Y:S02]  /*14240*/  IMAD.MOV.U32 R13, RZ, RZ, R5 ;  /* 0x000000ffff0d7224 */ /* 0x000fe400078e0005 */
[----:B------:R-:W-:-:S07]  /*14250*/  IMAD.MOV.U32 R6, RZ, RZ, R14 ;  /* 0x000000ffff067224 */ /* 0x000fce00078e000e */
[----:B------:R-:W-:Y:S05]  /*14260*/  WARPSYNC.COLLECTIVE R15, `(.L_x_4553) ;  /* 0x000000000f087348 */ /* 0x000fea0003c00000 */
[----:B------:R0:W1:Y:S02]  /*14270*/  SHFL.IDX P6, R14, R13, R12, R11 ;  /* 0x0000000c0d0e7389 */ /* 0x00006400000c000b */
[----:B01----:R-:W-:Y:S01]  /*14280*/  ENDCOLLECTIVE ;  /* 0x000000000000791b */ /* 0x003fe20003800000 */
.L_x_4553:
[----:B------:R-:W-:Y:S01]  /*14290*/  ULDC.64 UR4, c[0x0][0x208] ;  /* 0x0000820000047ab9 */ /* 0x000fe20000000a00 */
        /* <DEDUP_REMOVED lines=17> */
.L_x_4554:
[----:B------:R-:W-:Y:S02]  /*143b0*/  IMAD.MOV.U32 R13, RZ, RZ, R5 ;  /* 0x000000ffff0d7224 */ /* 0x000fe400078e0005 */
[----:B------:R-:W-:-:S07]  /*143c0*/  IMAD.MOV.U32 R6, RZ, RZ, R14 ;  /* 0x000000ffff067224 */ /* 0x000fce00078e000e */
[----:B------:R-:W-:Y:S05]  /*143d0*/  WARPSYNC.COLLECTIVE R15, `(.L_x_4555) ;  /* 0x000000000f087348 */ /* 0x000fea0003c00000 */
[----:B------:R0:W1:Y:S02]  /*143e0*/  SHFL.IDX P6, R14, R13, R12, R11 ;  /* 0x0000000c0d0e7389 */ /* 0x00006400000c000b */
[----:B01----:R-:W-:Y:S01]  /*143f0*/  ENDCOLLECTIVE ;  /* 0x000000000000791b */ /* 0x003fe20003800000 */
.L_x_4555:
        /* <DEDUP_REMOVED lines=16> */
.L_x_4556:
[----:B------:R-:W-:Y:S02]  /*14500*/  IMAD.MOV.U32 R13, RZ, RZ, R5 ;  /* 0x000000ffff0d7224 */ /* 0x000fe400078e0005 */
[----:B------:R-:W-:-:S07]  /*14510*/  IMAD.MOV.U32 R6, RZ, RZ, R14 ;  /* 0x000000ffff067224 */ /* 0x000fce00078e000e */
[----:B------:R-:W-:Y:S05]  /*14520*/  WARPSYNC.COLLECTIVE R15, `(.L_x_4557) ;  /* 0x000000000f087348 */ /* 0x000fea0003c00000 */
[----:B------:R0:W1:Y:S02]  /*14530*/  SHFL.IDX P6, R14, R13, R12, R11 ;  /* 0x0000000c0d0e7389 */ /* 0x00006400000c000b */
[----:B01----:R-:W-:Y:S01]  /*14540*/  ENDCOLLECTIVE ;  /* 0x000000000000791b */ /* 0x003fe20003800000 */
.L_x_4557:
        /* <DEDUP_REMOVED lines=16> */
.L_x_4558:
[----:B------:R-:W-:Y:S02]  /*14650*/  IMAD.MOV.U32 R13, RZ, RZ, R5 ;  /* 0x000000ffff0d7224 */ /* 0x000fe400078e0005 */
[----:B------:R-:W-:-:S07]  /*14660*/  IMAD.MOV.U32 R6, RZ, RZ, R14 ;  /* 0x000000ffff067224 */ /* 0x000fce00078e000e */
[----:B------:R-:W-:Y:S05]  /*14670*/  WARPSYNC.COLLECTIVE R15, `(.L_x_4559) ;  /* 0x000000000f087348 */ /* 0x000fea0003c00000 */
[----:B------:R0:W1:Y:S02]  /*14680*/  SHFL.IDX P6, R14, R13, R12, R11 ;  /* 0x0000000c0d0e7389 */ /* 0x00006400000c000b */
[----:B01----:R-:W-:Y:S01]  /*14690*/  ENDCOLLECTIVE ;  /* 0x000000000000791b */ /* 0x003fe20003800000 */
.L_x_4559:
[----:B------:R-:W-:Y:S01]  /*146a0*/  IMAD.MOV.U32 R2, RZ, RZ, R14 ;  /* 0x000000ffff027224 */ /* 0x000fe200078e000e */
[----:B------:R-:W-:Y:S06]  /*146b0*/  BRA `(.L_x_4560) ;  /* 0xffffffb4008c7947 */ /* 0x000fec000383ffff */
.L_x_4437:
[----:B0-----:R0:W3:Y:S02]  /*146c0*/  SYNCS.PHASECHK.TRANS64.TRYWAIT P0, [R17+URZ+0x32420], R0 ;  /* 0x03242000110075a7 */ /* 0x0010e4000800017f */
[----:B---3--:R-:W-:Y:S05]  /*146d0*/  @!P0 NANOSLEEP.SYNCS 0x989680 ;  /* 0x009896800000895d */ /* 0x008fea0003900000 */
[----:B------:R-:W3:Y:S02]  /*146e0*/  @!P0 SYNCS.PHASECHK.TRANS64 P0, [R17+URZ+0x32420], R0 ;  /* 0x03242000110085a7 */ /* 0x000ee4000800007f */
[----:B---3--:R-:W-:Y:S05]  /*146f0*/  @!P0 BRA `(.L_x_4437) ;  /* 0xfffffffc00f08947 */ /* 0x008fea000383ffff */
[----:B------:R-:W-:Y:S05]  /*14700*/  BRA `(.L_x_4561) ;  /* 0xffffffb800087947 */ /* 0x000fea000383ffff */
.L_x_4441:
[----:B0-----:R0:W1:Y:S02]  /*14710*/  SYNCS.PHASECHK.TRANS64.TRYWAIT P0, [R2+URZ+0x32460], R0 ;  /* 0x03246000020075a7 */ /* 0x001064000800017f */
[----:B-1----:R-:W-:Y:S05]  /*14720*/  @!P0 NANOSLEEP.SYNCS 0x989680 ;  /* 0x009896800000895d */ /* 0x002fea0003900000 */
[----:B------:R-:W1:Y:S02]  /*14730*/  @!P0 SYNCS.PHASECHK.TRANS64 P0, [R2+URZ+0x32460], R0 ;  /* 0x03246000020085a7 */ /* 0x000e64000800007f */
[----:B-1----:R-:W-:Y:S05]  /*14740*/  @!P0 BRA `(.L_x_4441) ;  /* 0xfffffffc00f08947 */ /* 0x002fea000383ffff */
[----:B------:R-:W-:Y:S05]  /*14750*/  BRA `(.L_x_4562) ;  /* 0xffffffb800287947 */ /* 0x000fea000383ffff */
.L_x_4454:
[----:B-1----:R1:W2:Y:S02]  /*14760*/  SYNCS.PHASECHK.TRANS64.TRYWAIT P0, [R3+URZ+0x32440], R2 ;  /* 0x03244002030075a7 */ /* 0x0022a4000800017f */
[----:B--2---:R-:W-:Y:S05]  /*14770*/  @!P0 NANOSLEEP.SYNCS 0x989680 ;  /* 0x009896800000895d */ /* 0x004fea0003900000 */
[----:B------:R-:W2:Y:S02]  /*14780*/  @!P0 SYNCS.PHASECHK.TRANS64 P0, [R3+URZ+0x32440], R2 ;  /* 0x03244002030085a7 */ /* 0x000ea4000800007f */
[----:B--2---:R-:W-:Y:S05]  /*14790*/  @!P0 BRA `(.L_x_4454) ;  /* 0xfffffffc00f08947 */ /* 0x004fea000383ffff */
[----:B------:R-:W-:Y:S05]  /*147a0*/  BRA `(.L_x_4563) ;  /* 0xffffffc0001c7947 */ /* 0x000fea000383ffff */
.L_x_4459:
[----:B--2---:R2:W3:Y:S02]  /*147b0*/  SYNCS.PHASECHK.TRANS64.TRYWAIT P0, [R3+URZ+0x32460], R2 ;  /* 0x03246002030075a7 */ /* 0x0044e4000800017f */
[----:B---3--:R-:W-:Y:S05]  /*147c0*/  @!P0 NANOSLEEP.SYNCS 0x989680 ;  /* 0x009896800000895d */ /* 0x008fea0003900000 */
[----:B------:R-:W3:Y:S02]  /*147d0*/  @!P0 SYNCS.PHASECHK.TRANS64 P0, [R3+URZ+0x32460], R2 ;  /* 0x03246002030085a7 */ /* 0x000ee4000800007f */
[----:B---3--:R-:W-:Y:S05]  /*147e0*/  @!P0 BRA `(.L_x_4459) ;  /* 0xfffffffc00f08947 */ /* 0x008fea000383ffff */
[----:B------:R-:W-:Y:S05]  /*147f0*/  BRA `(.L_x_4564) ;  /* 0xffffffc000947947 */ /* 0x000fea000383ffff */
.L_x_4471:
[----:B0-----:R0:W1:Y:S02]  /*14800*/  SYNCS.PHASECHK.TRANS64.TRYWAIT P0, [R4+URZ+0x32440], R2 ;  /* 0x03244002040075a7 */ /* 0x001064000800017f */
[----:B-1----:R-:W-:Y:S05]  /*14810*/  @!P0 NANOSLEEP.SYNCS 0x989680 ;  /* 0x009896800000895d */ /* 0x002fea0003900000 */
[----:B------:R-:W1:Y:S02]  /*14820*/  @!P0 SYNCS.PHASECHK.TRANS64 P0, [R4+URZ+0x32440], R2 ;  /* 0x03244002040085a7 */ /* 0x000e64000800007f */
[----:B-1----:R-:W-:Y:S05]  /*14830*/  @!P0 BRA `(.L_x_4471) ;  /* 0xfffffffc00f08947 */ /* 0x002fea000383ffff */
[----:B------:R-:W-:Y:S05]  /*14840*/  BRA `(.L_x_4565) ;  /* 0xffffffc800747947 */ /* 0x000fea000383ffff */
.L_x_4476:
[----:B-1----:R1:W2:Y:S02]  /*14850*/  SYNCS.PHASECHK.TRANS64.TRYWAIT P0, [R4+URZ+0x32460], R2 ;  /* 0x03246002040075a7 */ /* 0x0022a4000800017f */
[----:B--2---:R-:W-:Y:S05]  /*14860*/  @!P0 NANOSLEEP.SYNCS 0x989680 ;  /* 0x009896800000895d */ /* 0x004fea0003900000 */
[----:B------:R-:W2:Y:S02]  /*14870*/  @!P0 SYNCS.PHASECHK.TRANS64 P0, [R4+URZ+0x32460], R2 ;  /* 0x03246002040085a7 */ /* 0x000ea4000800007f */
[----:B--2---:R-:W-:Y:S05]  /*14880*/  @!P0 BRA `(.L_x_4476) ;  /* 0xfffffffc00f08947 */ /* 0x004fea000383ffff */
[----:B------:R-:W-:Y:S05]  /*14890*/  BRA `(.L_x_4566) ;  /* 0xffffffc800ec7947 */ /* 0x000fea000383ffff */
.L_x_4487:
[----:B-1----:R1:W3:Y:S02]  /*148a0*/  SYNCS.PHASECHK.TRANS64.TRYWAIT P0, [R4+URZ+0x32440], R2 ;  /* 0x03244002040075a7 */ /* 0x0022e4000800017f */
[----:B---3--:R-:W-:Y:S05]  /*148b0*/  @!P0 NANOSLEEP.SYNCS 0x989680 ;  /* 0x009896800000895d */ /* 0x008fea0003900000 */
[----:B------:R-:W3:Y:S02]  /*148c0*/  @!P0 SYNCS.PHASECHK.TRANS64 P0, [R4+URZ+0x32440], R2 ;  /* 0x03244002040085a7 */ /* 0x000ee4000800007f */
[----:B---3--:R-:W-:Y:S05]  /*148d0*/  @!P0 BRA `(.L_x_4487) ;  /* 0xfffffffc00f08947 */ /* 0x008fea000383ffff */
[----:B------:R-:W-:Y:S05]  /*148e0*/  BRA `(.L_x_4567) ;  /* 0xffffffd000b47947 */ /* 0x000fea000383ffff */
.L_x_4492:
[----:B--2---:R2:W3:Y:S02]  /*148f0*/  SYNCS.PHASECHK.TRANS64.TRYWAIT P0, [R4+URZ+0x32460], R2 ;  /* 0x03246002040075a7 */ /* 0x0044e4000800017f */
[----:B---3--:R-:W-:Y:S05]  /*14900*/  @!P0 NANOSLEEP.SYNCS 0x989680 ;  /* 0x009896800000895d */ /* 0x008fea0003900000 */
[----:B------:R-:W3:Y:S02]  /*14910*/  @!P0 SYNCS.PHASECHK.TRANS64 P0, [R4+URZ+0x32460], R2 ;  /* 0x03246002040085a7 */ /* 0x000ee4000800007f */
[----:B---3--:R-:W-:Y:S05]  /*14920*/  @!P0 BRA `(.L_x_4492) ;  /* 0xfffffffc00f08947 */ /* 0x008fea000383ffff */
[----:B------:R-:W-:Y:S05]  /*14930*/  BRA `(.L_x_4568) ;  /* 0xffffffd4002c7947 */ /* 0x000fea000383ffff */
.L_x_4504:
[----:B------:R-:W-:Y:S01]  /*14940*/  BSSY B0, `(.L_x_4569) ;  /* 0x0000008000007945 */ /* 0x000fe20003800000 */
[----:B-----5:R-:W-:Y:S02]  /*14950*/  IMAD.MOV.U32 R13, RZ, RZ, R2 ;  /* 0x000000ffff0d7224 */ /* 0x020fe400078e0002 */
[----:B------:R-:W-:Y:S02]  /*14960*/  IMAD.MOV.U32 R12, RZ, RZ, RZ ;  /* 0x000000ffff0c7224 */ /* 0x000fe400078e00ff */
[----:B------:R-:W-:Y:S02]  /*14970*/  IMAD.MOV.U32 R11, RZ, RZ, 0x1f ;  /* 0x0000001fff0b7424 */ /* 0x000fe400078e00ff */
[----:B------:R-:W-:-:S07]  /*14980*/  IMAD.MOV.U32 R15, RZ, RZ, -0x1 ;  /* 0xffffffffff0f7424 */ /* 0x000fce00078e00ff */
[----:B-123--:R-:W-:Y:S05]  /*14990*/  WARPSYNC.COLLECTIVE R15, `(.L_x_4570) ;  /* 0x000000000f087348 */ /* 0x00efea0003c00000 */
[----:B------:R0:W4:Y:S02]  /*149a0*/  SHFL.IDX P6, R14, R13, R12, R11 ;  /* 0x0000000c0d0e7389 */ /* 0x00012400000c000b */
[----:B01234-:R-:W-:Y:S01]  /*149b0*/  ENDCOLLECTIVE ;  /* 0x000000000000791b */ /* 0x01ffe20003800000 */
.L_x_4570:
[----:B------:R-:W-:Y:S05]  /*149c0*/  BSYNC B0 ;  /* 0x0000000000007941 */ /* 0x000fea0003800000 */
.L_x_4569:
[----:B------:R-:W-:Y:S05]  /*149d0*/  BRA `(.L_x_4571) ;  /* 0xffffffd800fc7947 */ /* 0x000fea000383ffff */
.L_x_4507:
[----:B0-----:R0:W1:Y:S02]  /*149e0*/  SYNCS.PHASECHK.TRANS64.TRYWAIT P0, [R0+URZ+0x32420], R3 ;  /* 0x03242003000075a7 */ /* 0x001064000800017f */
[----:B-1----:R-:W-:Y:S05]  /*149f0*/  @!P0 NANOSLEEP.SYNCS 0x989680 ;  /* 0x009896800000895d */ /* 0x002fea0003900000 */
[----:B------:R-:W1:Y:S02]  /*14a00*/  @!P0 SYNCS.PHASECHK.TRANS64 P0, [R0+URZ+0x32420], R3 ;  /* 0x03242003000085a7 */ /* 0x000e64000800007f */
[----:B-1----:R-:W-:Y:S05]  /*14a10*/  @!P0 BRA `(.L_x_4507) ;  /* 0xfffffffc00f08947 */ /* 0x002fea000383ffff */
[----:B------:R-:W-:Y:S05]  /*14a20*/  BRA `(.L_x_4572) ;  /* 0xffffffdc00487947 */ /* 0x000fea000383ffff */
.L_x_4508:
        /* <DEDUP_REMOVED lines=11> */
.L_x_4574:
[----:B------:R-:W-:Y:S05]  /*14ae0*/  BSYNC B0 ;  /* 0x0000000000007941 */ /* 0x000fea0003800000 */
.L_x_4573:
[----:B------:R-:W-:Y:S05]  /*14af0*/  BRA `(.L_x_4575) ;  /* 0xffffffdc00307947 */ /* 0x000fea000383ffff */
.L_x_4511:
[----:B------:R-:W-:Y:S01]  /*14b00*/  BSSY B1, `(.L_x_4576) ;  /* 0x0000006000017945 */ /* 0x000fe20003800000 */
[----:B------:R-:W-:-:S07]  /*14b10*/  IMAD.MOV.U32 R15, RZ, RZ, -0x1 ;  /* 0xffffffffff0f7424 */ /* 0x000fce00078e00ff */
[----:B012---:R-:W-:Y:S05]  /*14b20*/  WARPSYNC.COLLECTIVE R15, `(.L_x_4577) ;  /* 0x000000000f0c7348 */ /* 0x007fea0003c00000 */
[----:B------:R-:W-:Y:S02]  /*14b30*/  ELECT P6, UR62, PT ;  /* 0x00000000003e782f */ /* 0x000fe400038c0000 */
[----:B------:R-:W-:Y:S01]  /*14b40*/  MOV R14, UR62 ;  /* 0x0000003e000e7c02 */ /* 0x000fe20008000f00 */
[----:B012---:R-:W-:Y:S10]  /*14b50*/  ENDCOLLECTIVE ;  /* 0x000000000000791b */ /* 0x007ff40003800000 */
.L_x_4577:
[----:B------:R-:W-:Y:S05]  /*14b60*/  BSYNC B1 ;  /* 0x0000000000017941 */ /* 0x000fea0003800000 */
.L_x_4576:
[----:B------:R-:W-:Y:S05]  /*14b70*/  BRA `(.L_x_4578) ;  /* 0xffffffdc00287947 */ /* 0x000fea000383ffff */
.L_x_4513:
[----:B0-----:R0:W1:Y:S02]  /*14b80*/  SYNCS.PHASECHK.TRANS64.TRYWAIT P0, [R6+URZ], R5 ;  /* 0x00000005060075a7 */ /* 0x001064000800017f */
[----:B-1----:R-:W-:Y:S05]  /*14b90*/  @!P0 NANOSLEEP.SYNCS 0x989680 ;  /* 0x009896800000895d */ /* 0x002fea0003900000 */
[----:B------:R-:W1:Y:S02]  /*14ba0*/  @!P0 SYNCS.PHASECHK.TRANS64 P0, [R6+URZ], R5 ;  /* 0x00000005060085a7 */ /* 0x000e64000800007f */
[----:B-1----:R-:W-:Y:S05]  /*14bb0*/  @!P0 BRA `(.L_x_4513) ;  /* 0xfffffffc00f08947 */ /* 0x002fea000383ffff */
[----:B------:R-:W-:Y:S05]  /*14bc0*/  BRA `(.L_x_4579) ;  /* 0xffffffdc00687947 */ /* 0x000fea000383ffff */
.L_x_4514:
[----:B-1----:R1:W2:Y:S02]  /*14bd0*/  SYNCS.PHASECHK.TRANS64.TRYWAIT P0, [R7+URZ], R2 ;  /* 0x00000002070075a7 */ /* 0x0022a4000800017f */
[----:B--2---:R-:W-:Y:S05]  /*14be0*/  @!P0 NANOSLEEP.SYNCS 0x989680 ;  /* 0x009896800000895d */ /* 0x004fea0003900000 */
[----:B------:R-:W2:Y:S02]  /*14bf0*/  @!P0 SYNCS.PHASECHK.TRANS64 P0, [R7+URZ], R2 ;  /* 0x00000002070085a7 */ /* 0x000ea4000800007f */
[----:B--2---:R-:W-:Y:S05]  /*14c00*/  @!P0 BRA `(.L_x_4514) ;  /* 0xfffffffc00f08947 */ /* 0x004fea000383ffff */
[----:B------:R-:W-:Y:S05]  /*14c10*/  BRA `(.L_x_4580) ;  /* 0xffffffdc005c7947 */ /* 0x000fea000383ffff */
.L_x_4516:
[----:B--2---:R2:W3:Y:S02]  /*14c20*/  SYNCS.PHASECHK.TRANS64.TRYWAIT P0, [R4+URZ], R5 ;  /* 0x00000005040075a7 */ /* 0x0044e4000800017f */
[----:B---3--:R-:W-:Y:S05]  /*14c30*/  @!P0 NANOSLEEP.SYNCS 0x989680 ;  /* 0x009896800000895d */ /* 0x008fea0003900000 */
[----:B------:R-:W3:Y:S02]  /*14c40*/  @!P0 SYNCS.PHASECHK.TRANS64 P0, [R4+URZ], R5 ;  /* 0x00000005040085a7 */ /* 0x000ee4000800007f */
[----:B---3--:R-:W-:Y:S05]  /*14c50*/  @!P0 BRA `(.L_x_4516) ;  /* 0xfffffffc00f08947 */ /* 0x008fea000383ffff */
[----:B------:R-:W-:Y:S05]  /*14c60*/  BRA `(.L_x_4581) ;  /* 0xffffffdc00607947 */ /* 0x000fea000383ffff */
.L_x_4582:
        /* <DEDUP_REMOVED lines=9> */
.L_x_6046:


//--------------------- .text._ZN7cutlass13device_kernelIN5flash11enable_sm90INS1_16FlashAttnFwdSm90INS1_25CollectiveMainloopFwdSm90ILi2EN4cute5tupleIJNS5_1CILi1EEES8_S8_EEENS6_IJNS7_ILi128EEENS7_ILi96EEENS7_ILi64EEEEEELi256ENS_10bfloat16_tEfNS_4arch4Sm90ELb1ELb0ELb1ELb1ELb0ELb0ELb0ELb1ELb0ELb1ELb0ELb0EEENS1_21CollectiveEpilogueFwdINS6_IJSA_NS7_ILi256EEESB_EEES9_SE_SG_Li256ELb1ELb1ELb0ELb0EEENS1_36VarlenDynamicPersistentTileSchedulerILi128ELi96ELi256ELi128ELb0ELb1ELb1ELb1ELb1ELb1EEEEEEEEEvNT_6ParamsE --------------------------
	.section	.text._ZN7cutlass13device_kernelIN5flash11enable_sm90INS1_16FlashAttnFwdSm90INS1_25CollectiveMainloopFwdSm90ILi2EN4cute5tupleIJNS5_1CILi1EEES8_S8_EEENS6_IJNS7_ILi128EEENS7_ILi96EEENS7_ILi64EEEEEELi256ENS_10bfloat16_tEfNS_4arch4Sm90ELb1ELb0ELb1ELb1ELb0ELb0ELb0ELb1ELb0ELb1ELb0ELb0EEENS1_21CollectiveEpilogueFwdINS6_IJSA_NS7_ILi256EEESB_EEES9_SE_SG_Li256ELb1ELb1ELb0ELb0EEENS1_36VarlenDynamicPersistentTileSchedulerILi128ELi96ELi256ELi128ELb0ELb1ELb1ELb1ELb1ELb1EEEEEEEEEvNT_6ParamsE,"ax",@progbits
	.align	128
.text._ZN7cutlass13device_kernelIN5flash11enable_sm90INS1_16FlashAttnFwdSm90INS1_25CollectiveMainloopFwdSm90ILi2EN4cute5tupleIJNS5_1CILi1EEES8_S8_EEENS6_IJNS7_ILi128EEENS7_ILi96EEENS7_ILi64EEEEEELi256ENS_10bfloat16_tEfNS_4arch4Sm90ELb1ELb0ELb1ELb1ELb0ELb0ELb0ELb1ELb0ELb1ELb0ELb0EEENS1_21CollectiveEpilogueFwdINS6_IJSA_NS7_ILi256EEESB_EEES9_SE_SG_Li256ELb1ELb1ELb0ELb0EEENS1_36VarlenDynamicPersistentTileSchedulerILi128ELi96ELi256ELi128ELb0ELb1ELb1ELb1ELb1ELb1EEEEEEEEEvNT_6ParamsE:
        .type           _ZN7cutlass13device_kernelIN5flash11enable_sm90INS1_16FlashAttnFwdSm90INS1_25CollectiveMainloopFwdSm90ILi2EN4cute5tupleIJNS5_1CILi1EEES8_S8_EEENS6_IJNS7_ILi128EEENS7_ILi96EEENS7_ILi64EEEEEELi256ENS_10bfloat16_tEfNS_4arch4Sm90ELb1ELb0ELb1ELb1ELb0ELb0ELb0ELb1ELb0ELb1ELb0ELb0EEENS1_21CollectiveEpilogueFwdINS6_IJSA_NS7_ILi256EEESB_EEES9_SE_SG_Li256ELb1ELb1ELb0ELb0EEENS1_36VarlenDynamicPersistentTileSchedulerILi128ELi96ELi256ELi128ELb0ELb1ELb1ELb1ELb1ELb1EEEEEEEEEvNT_6ParamsE,@function
        .size           _ZN7cutlass13device_kernelIN5flash11enable_sm90INS1_16FlashAttnFwdSm90INS1_25CollectiveMainloopFwdSm90ILi2EN4cute5tupleIJNS5_1CILi1EEES8_S8_EEENS6_IJNS7_ILi128EEENS7_ILi96EEENS7_ILi64EEEEEELi256ENS_10bfloat16_tEfNS_4arch4Sm90ELb1ELb0ELb1ELb1ELb0ELb0ELb0ELb1ELb0ELb1ELb0ELb0EEENS1_21CollectiveEpilogueFwdINS6_IJSA_NS7_ILi256EEESB_EEES9_SE_SG_Li256ELb1ELb1ELb0ELb0EEENS1_36VarlenDynamicPersistentTileSchedulerILi128ELi96ELi256ELi128ELb0ELb1ELb1ELb1ELb1ELb1EEEEEEEEEvNT_6ParamsE,(.L_x_6047 - _ZN7cutlass13device_kernelIN5flash11enable_sm90INS1_16FlashAttnFwdSm90INS1_25CollectiveMainloopFwdSm90ILi2EN4cute5tupleIJNS5_1CILi1EEES8_S8_EEENS6_IJNS7_ILi128EEENS7_ILi96EEENS7_ILi64EEEEEELi256ENS_10bfloat16_tEfNS_4arch4Sm90ELb1ELb0ELb1ELb1ELb0ELb0ELb0ELb1ELb0ELb1ELb0ELb0EEENS1_21CollectiveEpilogueFwdINS6_IJSA_NS7_ILi256EEESB_EEES9_SE_SG_Li256ELb1ELb1ELb0ELb0EEENS1_36VarlenDynamicPersistentTileSchedulerILi128ELi96ELi256ELi128ELb0ELb1ELb1ELb1ELb1ELb1EEEEEEEEEvNT_6ParamsE)
        .other          _ZN7cutlass13device_kernelIN5flash11enable_sm90INS1_16FlashAttnFwdSm90INS1_25CollectiveMainloopFwdSm90ILi2EN4cute5tupleIJNS5_1CILi1EEES8_S8_EEENS6_IJNS7_ILi128EEENS7_ILi96EEENS7_ILi64EEEEEELi256ENS_10bfloat16_tEfNS_4arch4Sm90ELb1ELb0ELb1ELb1ELb0ELb0ELb0ELb1ELb0ELb1ELb0ELb0EEENS1_21CollectiveEpilogueFwdINS6_IJSA_NS7_ILi256EEESB_EEES9_SE_SG_Li256ELb1ELb1ELb0ELb0EEENS1_36VarlenDynamicPersistentTileSchedulerILi128ELi96ELi256ELi128ELb0ELb1ELb1ELb1ELb1ELb1EEEEEEEEEvNT_6ParamsE,@"STO_CUDA_ENTRY STV_DEFAULT"
_ZN7cutlass13device_kernelIN5flash11enable_sm90INS1_16FlashAttnFwdSm90INS1_25CollectiveMainloopFwdSm90ILi2EN4cute5tupleIJNS5_1CILi1EEES8_S8_EEENS6_IJNS7_ILi128EEENS7_ILi96EEENS7_ILi64EEEEEELi256ENS_10bfloat16_tEfNS_4arch4Sm90ELb1ELb0ELb1ELb1ELb0ELb0ELb0ELb1ELb0ELb1ELb0ELb0EEENS1_21CollectiveEpilogueFwdINS6_IJSA_NS7_ILi256EEESB_EEES9_SE_SG_Li256ELb1ELb1ELb0ELb0EEENS1_36VarlenDynamicPersistentTileSchedulerILi128ELi96ELi256ELi128ELb0ELb1ELb1ELb1ELb1ELb1EEEEEEEEEvNT_6ParamsE:
        /* <DEDUP_REMOVED lines=18> */
.L_x_4584:
[----:B------:R-:W-:Y:S05]  /*0120*/  BSYNC B0 ;  /* 0x0000000000007941 */ /* 0x000fea0003800000 */
.L_x_4583:
        /* <DEDUP_REMOVED lines=41> */
.L_x_4585:
        /* <DEDUP_REMOVED lines=22> */
.L_x_4586:
        /* <DEDUP_REMOVED lines=18> */
.L_x_4587:
        /* <DEDUP_REMOVED lines=22> */
.L_x_4588:
        /* <DEDUP_REMOVED lines=22> */
.L_x_4589:
[----:B------:R-:W-:Y:S01]  /*0900*/  PLOP3.LUT P0, PT, PT, PT, UP0, 0x80, 0x0 ;  /* 0x000000000000781c */ /* 0x000fe20003f0f008 */
[----:B------:R-:W-:Y:S01]  /*0910*/  UMOV UR36, 0x1 ;  /* 0x0000000100247882 */ /* 0x000fe20000000000 */
[----:B------:R-:W-:Y:S01]  /*0920*/  NOP ;  /* 0x0000000000007918 */ /* 0x000fe20000000000 */
[----:B------:R-:W-:Y:S01]  /*0930*/  USEL UR36, UR36, 0x2, !UP0 ;  /* 0x0000000224247887 */ /* 0x000fe2000c000000 */
[----:B------:R-:W-:Y:S01]  /*0940*/  ULDC.64 UR40, c[0x0][0x208] ;  /* 0x0000820000287ab9 */ /* 0x000fe20000000a00 */
[----:B012-4-:R-:W-:Y:S08]  /*0950*/  BAR.SYNC.DEFER_BLOCKING 0x0 ;  /* 0x0000000000007b1d */ /* 0x017ff00000010000 */
[----:B------:R-:W-:Y:S05]  /*0960*/  @!P0 BRA `(.L_x_4590) ;  /* 0x000000b800c08947 */ /* 0x000fea0003800000 */
.L_x_4591:
        /* <DEDUP_REMOVED lines=79> */
.L_x_4645:
[----:B0-23--:R-:W0:Y:S01]  /*0e60*/  LDC.64 R4, c[0x0][0xc88] ;  /* 0x00032200ff047b82 */ /* 0x00de220000000a00 */
[----:B------:R-:W-:Y:S01]  /*0e70*/  ULDC.64 UR8, c[0x0][0xa28] ;  /* 0x00028a0000087ab9 */ /* 0x000fe20000000a00 */
[----:B------:R-:W-:Y:S01]  /*0e80*/  ULDC.64 UR10, c[0x0][0xa18] ;  /* 0x00028600000a7ab9 */ /* 0x000fe20000000a00 */
[----:B------:R-:W-:Y:S01]  /*0e90*/  ULDC UR4, c[0x0][0x424] ;  /* 0x0001090000047ab9 */ /* 0x000fe20000000800 */
        /* <DEDUP_REMOVED lines=11> */
[----:B------:R-:W-:-:S04]  /*0f50*/  @UP0 ULEA UR8, UP2, UR46, UR8, 0x2 ;  /* 0x000000082e080291 */ /* 0x000fc8000f84103f */
[----:B------:R-:W-:Y:S02]  /*0f60*/  @UP0 ULEA.HI.X UR9, UR46, UR9, UR45, 0x2, UP2 ;  /* 0x000000092e090291 */ /* 0x000fe400090f142d */
[----:B------:R-:W-:Y:S01]  /*0f70*/  @UP1 ULEA UR10, UP0, UR46, UR10, 0x2 ;  /* 0x0000000a2e0a1291 */ /* 0x000fe2000f80103f */
[----:B------:R-:W-:-:S03]  /*0f80*/  IMAD.U32 R4, RZ, RZ, UR8 ;  /* 0x00000008ff047e24 */ /* 0x000fc6000f8e00ff */
[----:B------:R-:W-:Y:S01]  /*0f90*/  @UP1 ULEA.HI.X UR11, UR46, UR11, UR45, 0x2, UP0 ;  /* 0x0000000b2e0b1291 */ /* 0x000fe200080f142d */
[----:B------:R-:W-:Y:S01]  /*0fa0*/  IMAD.U32 R5, RZ, RZ, UR9 ;  /* 0x00000009ff057e24 */ /* 0x000fe2000f8e00ff */
[----:B------:R-:W-:Y:S01]  /*0fb0*/  ULDC.64 UR8, c[0x0][0x418] ;  /* 0x0001060000087ab9 */ /* 0x000fe20000000a00 */
[----:B------:R-:W-:-:S03]  /*0fc0*/  IMAD.U32 R6, RZ, RZ, UR10 ;  /* 0x0000000aff067e24 */ /* 0x000fc6000f8e00ff */
[----:B------:R-:W-:Y:S01]  /*0fd0*/  IMAD.U32 R7, RZ, RZ, UR11 ;  /* 0x0000000bff077e24 */ /* 0x000fe2000f8e00ff */
[----:B------:R-:W2:Y:S04]  /*0fe0*/  @P0 LDG.E R4, desc[UR40][R4.64] ;  /* 0x0000002804040981 */ /* 0x000ea8000c1e1900 */
[----:B------:R-:W3:Y:S01]  /*0ff0*/  @P2 LDG.E R6, desc[UR40][R6.64] ;  /* 0x0000002806062981 */ /* 0x000ee2000c1e1900 */
[----:B------:R-:W-:Y:S01]  /*1000*/  UISETP.NE.U32.AND UP0, UPT, UR8, URZ, UPT ;  /* 0x0000003f0800728c */ /* 0x000fe2000bf05070 */
[----:B------:R-:W-:Y:S01]  /*1010*/  UMOV UR42, URZ ;  /* 0x0000003f002a7c82 */ /* 0x000fe20008000000 */
[----:B------:R-:W-:Y:S02]  /*1020*/  ULDC UR44, c[0x0][0x288] ;  /* 0x0000a200002c7ab9 */ /* 0x000fe40000000800 */
[----:B------:R-:W-:Y:S01]  /*1030*/  UISETP.NE.AND.EX UP0, UPT, UR9, URZ, UPT, UP0 ;  /* 0x0000003f0900728c */ /* 0x000fe2000bf05300 */
[----:B------:R-:W-:-:S02]  /*1040*/  UMOV UR43, UR6 ;  /* 0x00000006002b7c82 */ /* 0x000fc40008000000 */
[----:B------:R-:W-:Y:S01]  /*1050*/  ULDC.64 UR8, c[0x0][0xa20] ;  /* 0x0002880000087ab9 */ /* 0x000fe20000000a00 */
[----:B------:R-:W-:Y:S01]  /*1060*/  USEL UR4, UR4, 0x1, UP0 ;  /* 0x0000000104047887 */ /* 0x000fe20008000000 */
[----:B------:R-:W-:-:S03]  /*1070*/  ISETP.NE.U32.AND P1, PT, RZ, UR8, PT ;  /* 0x00000008ff007c0c */ /* 0x000fc6000bf25070 */
[----:B------:R-:W-:Y:S01]  /*1080*/  UIMAD UR4, UR4, UR7, URZ ;  /* 0x00000007040472a4 */ /* 0x000fe2000f8e023f */
[----:B------:R-:W-:Y:S02]  /*1090*/  ISETP.NE.AND.EX P1, PT, RZ, UR9, PT, P1 ;  /* 0x00000009ff007c0c */ /* 0x000fe4000bf25310 */
[----:B--2---:R-:W-:Y:S02]  /*10a0*/  @P0 R2UR UR42, R4 ;  /* 0x00000000042a02ca */ /* 0x004fe400000e0000 */
[----:B---3--:R-:W-:Y:S01]  /*10b0*/  @P2 R2UR UR44, R6 ;  /* 0x00000000062c22ca */ /* 0x008fe200000e0000 */
[----:B-1--4-:R-:W-:-:S14]  /*10c0*/  @P2 BRA `(.L_x_4592) ;  /* 0x0000000000342947 */ /* 0x012fdc0003800000 */
        /* <DEDUP_REMOVED lines=13> */
.L_x_4592:
[----:B------:R-:W-:Y:S05]  /*11a0*/  @!P1 BRA `(.L_x_4593) ;  /* 0x00000000001c9947 */ /* 0x000fea0003800000 */
[----:B------:R-:W-:-:S04]  /*11b0*/  ULEA UR4, UP0, UR46, UR8, 0x2 ;  /* 0x000000082e047291 */ /* 0x000fc8000f80103f */
[----:B------:R-:W-:Y:S02]  /*11c0*/  ULEA.HI.X UR6, UR46, UR9, UR45, 0x2, UP0 ;  /* 0x000000092e067291 */ /* 0x000fe400080f142d */
[----:B------:R-:W-:-:S04]  /*11d0*/  IMAD.U32 R4, RZ, RZ, UR4 ;  /* 0x00000004ff047e24 */ /* 0x000fc8000f8e00ff */
[----:B------:R-:W-:-:S05]  /*11e0*/  IMAD.U32 R5, RZ, RZ, UR6 ;  /* 0x00000006ff057e24 */ /* 0x000fca000f8e00ff */
[----:B------:R-:W2:Y:S02]  /*11f0*/  LDG.E R4, desc[UR40][R4.64] ;  /* 0x0000002804047981 */ /* 0x000ea4000c1e1900 */
[----:B--2---:R-:W-:Y:S01]  /*1200*/  R2UR UR4, R4 ;  /* 0x00000000040472ca */ /* 0x004fe200000e0000 */
[----:B------:R-:W-:-:S14]  /*1210*/  BRA `(.L_x_4594) ;  /* 0x0000000000347947 */ /* 0x000fdc0003800000 */
.L_x_4593:
        /* <DEDUP_REMOVED lines=13> */
.L_x_4594:
[----:B------:R-:W-:Y:S01]  /*12f0*/  UIADD3 UR42, -UR42, UR4, URZ ;  /* 0x000000042a2a7290 */ /* 0x000fe2000fffe13f */
[----:B------:R-:W-:Y:S01]  /*1300*/  PLOP3.LUT P0, PT, PT, PT, PT, 0x80, 0x0 ;  /* 0x000000000000781c */ /* 0x000fe20003f0f070 */
[----:B------:R-:W-:Y:S01]  /*1310*/  USHF.L.U32 UR39, UR5, 0x7, URZ ;  /* 0x0000000705277899 */ /* 0x000fe2000800063f */
[----:B------:R-:W-:Y:S01]  /*1320*/  IMAD.MOV.U32 R3, RZ, RZ, RZ ;  /* 0x000000ffff037224 */ /* 0x000fe200078e00ff */
[----:B------:R-:W-:Y:S01]  /*1330*/  ULDC UR4, c[0x0][0x448] ;  /* 0x0001120000047ab9 */ /* 0x000fe20000000800 */
[----:B------:R-:W-:Y:S01]  /*1340*/  UIADD3 UR7, UR42, 0x60, -UR44 ;  /* 0x000000602a077890 */ /* 0x000fe2000fffe82c */
[----:B------:R-:W-:Y:S01]  /*1350*/  CS2R R8, SRZ ;  /* 0x0000000000087805 */ /* 0x000fe2000001ff00 */
[----:B------:R-:W-:Y:S01]  /*1360*/  UISETP.NE.AND UP0, UPT, UR4, 0x1, UPT ;  /* 0x000000010400788c */ /* 0x000fe2000bf05270 */
[----:B------:R-:W-:Y:S01]  /*1370*/  IMAD.MOV.U32 R0, RZ, RZ, RZ ;  /* 0x000000ffff007224 */ /* 0x000fe200078e00ff */
[----:B------:R-:W-:Y:S01]  /*1380*/  UIADD3 UR6, UR39, 0x7f, URZ ;  /* 0x0000007f27067890 */ /* 0x000fe2000fffe03f */
[----:B------:R-:W-:Y:S01]  /*1390*/  IMAD.MOV.U32 R150, RZ, RZ, RZ ;  /* 0x000000ffff967224 */ /* 0x000fe200078e00ff */
[----:B------:R-:W-:-:S02]  /*13a0*/  CS2R R148, SRZ ;  /* 0x0000000000947805 */ /* 0x000fc4000001ff00 */
[----:B------:R-:W-:Y:S02]  /*13b0*/  CS2R R146, SRZ ;  /* 0x0000000000927805 */ /* 0x000fe4000001ff00 */
[----:B------:R-:W-:Y:S02]  /*13c0*/  CS2R R144, SRZ ;  /* 0x0000000000907805 */ /* 0x000fe4000001ff00 */
[----:B------:R-:W-:Y:S02]  /*13d0*/  CS2R R142, SRZ ;  /* 0x00000000008e7805 */ /* 0x000fe4000001ff00 */
[----:B------:R-:W-:Y:S02]  /*13e0*/  CS2R R140, SRZ ;  /* 0x00000000008c7805 */ /* 0x000fe4000001ff00 */
[----:B------:R-:W-:Y:S02]  /*13f0*/  CS2R R138, SRZ ;  /* 0x00000000008a7805 */ /* 0x000fe4000001ff00 */
[----:B------:R-:W-:Y:S01]  /*1400*/  CS2R R136, SRZ ;  /* 0x0000000000887805 */ /* 0x000fe2000001ff00 */
[----:B------:R-:W-:Y:S01]  /*1410*/  @UP0 ULDC UR4, c[0x0][0x44c] ;  /* 0x0001130000040ab9 */ /* 0x000fe20000000800 */
[----:B------:R-:W-:Y:S01]  /*1420*/  @UP0 ULDC UR8, c[0x0][0x450] ;  /* 0x0001140000080ab9 */ /* 0x000fe20000000800 */
[----:B------:R-:W-:Y:S01]  /*1430*/  UIMAD.WIDE.U32 UR4, UR6, UR4, URZ ;  /* 0x00000004060472a5 */ /* 0x000fe2000f8e003f */
[----:B------:R-:W-:Y:S01]  /*1440*/  CS2R R134, SRZ ;  /* 0x0000000000867805 */ /* 0x000fe2000001ff00 */
[----:B------:R-:W-:Y:S01]  /*1450*/  UIADD3 UR4, UR42, 0x5f, URZ ;  /* 0x0000005f2a047890 */ /* 0x000fe2000fffe03f */
[----:B------:R-:W-:Y:S01]  /*1460*/  CS2R R132, SRZ ;  /* 0x0000000000847805 */ /* 0x000fe2000001ff00 */
[----:B------:R-:W-:Y:S01]  /*1470*/  @UP0 USHF.R.U32.HI UR6, URZ, UR8, UR5 ;  /* 0x000000083f060299 */ /* 0x000fe20008011605 */
[----:B------:R-:W-:Y:S01]  /*1480*/  CS2R R130, SRZ ;  /* 0x0000000000827805 */ /* 0x000fe2000001ff00 */
[----:B------:R-:W-:Y:S01]  /*1490*/  UIMAD.WIDE UR4, UR4, 0x2aaaaaab, URZ ;  /* 0x2aaaaaab040478a5 */ /* 0x000fe2000f8e023f */
[----:B------:R-:W-:Y:S01]  /*14a0*/  CS2R R128, SRZ ;  /* 0x0000000000807805 */ /* 0x000fe2000001ff00 */
[----:B------:R-:W-:Y:S01]  /*14b0*/  UIADD3 UR6, UR7, UR6, URZ ;  /* 0x0000000607067290 */ /* 0x000fe2000fffe03f */
[----:B------:R-:W-:Y:S01]  /*14c0*/  CS2R R126, SRZ ;  /* 0x00000000007e7805 */ /* 0x000fe2000001ff00 */
[----:B------:R-:W-:Y:S01]  /*14d0*/  USHF.R.U32.HI UR4, URZ, 0x1f, UR5 ;  /* 0x0000001f3f047899 */ /* 0x000fe20008011605 */
[----:B------:R-:W-:Y:S01]  /*14e0*/  CS2R R124, SRZ ;  /* 0x00000000007c7805 */ /* 0x000fe2000001ff00 */
[----:B------:R-:W-:Y:S01]  /*14f0*/  UIMAD.WIDE UR6, UR6, 0x2aaaaaab, URZ ;  /* 0x2aaaaaab060678a5 */ /* 0x000fe2000f8e023f */
[----:B------:R-:W-:Y:S01]  /*1500*/  CS2R R122, SRZ ;  /* 0x00000000007a7805 */ /* 0x000fe2000001ff00 */
[----:B------:R-:W-:Y:S01]  /*1510*/  ULEA.HI.SX32 UR4, UR5, UR4, 0x1c ;  /* 0x0000000405047291 */ /* 0x000fe2000f8fe23f */
[----:B------:R-:W-:Y:S01]  /*1520*/  CS2R R120, SRZ ;  /* 0x0000000000787805 */ /* 0x000fe2000001ff00 */
[----:B------:R-:W-:Y:S01]  /*1530*/  USHF.R.U32.HI UR6, URZ, 0x1f, UR7 ;  /* 0x0000001f3f067899 */ /* 0x000fe20008011607 */
[----:B------:R-:W-:-:S02]  /*1540*/  CS2R R118, SRZ ;  /* 0x0000000000767805 */ /* 0x000fc4000001ff00 */
[----:B------:R-:W-:Y:S02]  /*1550*/  CS2R R116, SRZ ;  /* 0x0000000000747805 */ /* 0x000fe4000001ff00 */
[----:B------:R-:W-:Y:S01]  /*1560*/  CS2R R114, SRZ ;  /* 0x0000000000727805 */ /* 0x000fe2000001ff00 */
[----:B------:R-:W-:Y:S01]  /*1570*/  ULEA.HI.SX32 UR6, UR7, UR6, 0x1c ;  /* 0x0000000607067291 */ /* 0x000fe2000f8fe23f */
[----:B------:R-:W-:Y:S02]  /*1580*/  CS2R R112, SRZ ;  /* 0x0000000000707805 */ /* 0x000fe4000001ff00 */
[----:B------:R-:W-:Y:S02]  /*1590*/  CS2R R172, SRZ ;  /* 0x0000000000ac7805 */ /* 0x000fe4000001ff00 */
[----:B------:R-:W-:Y:S01]  /*15a0*/  CS2R R108, SRZ ;  /* 0x00000000006c7805 */ /* 0x000fe2000001ff00 */
[----:B------:R-:W-:Y:S01]  /*15b0*/  UISETP.LT.AND UP0, UPT, UR4, UR6, UPT ;  /* 0x000000060400728c */ /* 0x000fe2000bf01270 */
[----:B------:R-:W-:-:S02]  /*15c0*/  CS2R R170, SRZ ;  /* 0x0000000000aa7805 */ /* 0x000fc4000001ff00 */
[----:B------:R-:W-:Y:S02]  /*15d0*/  CS2R R104, SRZ ;  /* 0x0000000000687805 */ /* 0x000fe4000001ff00 */
[----:B------:R-:W-:Y:S01]  /*15e0*/  CS2R R168, SRZ ;  /* 0x0000000000a87805 */ /* 0x000fe2000001ff00 */
[----:B------:R-:W-:Y:S01]  /*15f0*/  USEL UR49, UR4, UR6, UP0 ;  /* 0x0000000604317287 */ /* 0x000fe20008000000 */
[----:B------:R-:W-:Y:S02]  /*1600*/  CS2R R100, SRZ ;  /* 0x0000000000647805 */ /* 0x000fe4000001ff00 */
[----:B------:R-:W-:Y:S02]  /*1610*/  CS2R R166, SRZ ;  /* 0x0000000000a67805 */ /* 0x000fe4000001ff00 */
[----:B------:R-:W-:Y:S01]  /*1620*/  CS2R R86, SRZ ;  /* 0x0000000000567805 */ /* 0x000fe2000001ff00 */
[----:B------:R-:W-:Y:S01]  /*1630*/  UISETP.GE.AND UP0, UPT, UR49, 0x1, UPT ;  /* 0x000000013100788c */ /* 0x000fe2000bf06270 */
[----:B------:R-:W-:-:S02]  /*1640*/  CS2R R96, SRZ ;  /* 0x0000000000607805 */ /* 0x000fc4000001ff00 */
[----:B------:R-:W-:Y:S02]  /*1650*/  CS2R R90, SRZ ;  /* 0x00000000005a7805 */ /* 0x000fe4000001ff00 */
[----:B------:R-:W-:Y:S02]  /*1660*/  CS2R R92, SRZ ;  /* 0x00000000005c7805 */ /* 0x000fe4000001ff00 */
[----:B------:R-:W-:Y:S02]  /*1670*/  CS2R R152, SRZ ;  /* 0x0000000000987805 */ /* 0x000fe4000001ff00 */
[----:B------:R-:W-:Y:S02]  /*1680*/  CS2R R88, SRZ ;  /* 0x0000000000587805 */ /* 0x000fe4000001ff00 */
[----:B------:R-:W-:Y:S02]  /*1690*/  PLOP3.LUT P1, PT, PT, PT, UP0, 0x80, 0x0 ;  /* 0x000000000000781c */ /* 0x000fe40003f2f008 */
        /* <DEDUP_REMOVED lines=63> */
.L_x_4596:
        /* <DEDUP_REMOVED lines=13> */
.L_x_4770:
[----:B0-----:R-:W-:Y:S01]  /*1b60*/  IMAD.U32 R0, RZ, RZ, UR48 ;  /* 0x00000030ff007e24 */ /* 0x001fe2000f8e00ff */
[----:B------:R-:W-:Y:S05]  /*1b70*/  WARPSYNC.ALL ;  /* 0x0000000000007948 */ /* 0x000fea0003800000 */
[----:B------:R0:W-:Y:S01]  /*1b80*/  BAR.SYNC.DEFER_BLOCKING R8, 0x100 ;  /* 0x000400080000751d */ /* 0x0001e20000010000 */
[----:B------:R-:W-:-:S13]  /*1b90*/  ISETP.NE.AND P0, PT, R0, 0x3, PT ;  /* 0x000000030000780c */ /* 0x000fda0003f05270 */
[----:B0-----:R-:W-:Y:S05]  /*1ba0*/  @!P0 BRA `(.L_x_4598) ;  /* 0x0000000000048947 */ /* 0x001fea0003800000 */
[----:B------:R-:W-:Y:S01]  /*1bb0*/  BPT.TRAP 0x1 ;  /* 0x000000040000795c */ /* 0x000fe20000300000 */
.L_x_4598:
[----:B------:R-:W-:Y:S02]  /*1bc0*/  IMAD.U32 R11, RZ, RZ, UR38 ;  /* 0x00000026ff0b7e24 */ /* 0x000fe4000f8e00ff */
[----:B------:R-:W-:-:S03]  /*1bd0*/  IMAD.U32 R6, RZ, RZ, UR37 ;  /* 0x00000025ff067e24 */ /* 0x000fc6000f8e00ff */
[----:B------:R-:W-:Y:S01]  /*1be0*/  SHF.L.U32 R11, R11, 0x1f, RZ ;  /* 0x0000001f0b0b7819 */ /* 0x000fe200000006ff */
[----:B------:R-:W-:-:S04]  /*1bf0*/  IMAD R6, R6, 0x8, R7 ;  /* 0x0000000806067824 */ /* 0x000fc800078e0207 */
[----:B------:R0:W1:Y:S01]  /*1c00*/  SYNCS.PHASECHK.TRANS64.TRYWAIT P1, [R6+URZ+0x22830], R11 ;  /* 0x0228300b060075a7 */ /* 0x000062000802017f */
[----:B------:R-:W-:Y:S05]  /*1c10*/  @!P0 BRA `(.L_x_4599) ;  /* 0x0000000000048947 */ /* 0x000fea0003800000 */
[----:B------:R-:W-:Y:S01]  /*1c20*/  BPT.TRAP 0x1 ;  /* 0x000000040000795c */ /* 0x000fe20000300000 */
.L_x_4599:
[----:B-1----:R-:W-:Y:S05]  /*1c30*/  @P1 BRA `(.L_x_4600) ;  /* 0x0000000000081947 */ /* 0x002fea0003800000 */
[----:B------:R-:W1:Y:S02]  /*1c40*/  SYNCS.PHASECHK.TRANS64.TRYWAIT P1, [R6+URZ+0x22830], R11 ;  /* 0x0228300b060075a7 */ /* 0x000e64000802017f */
[----:B-1----:R-:W-:Y:S05]  /*1c50*/  @!P1 BRA `(.L_x_4601) ;  /* 0x0000010c00209947 */ /* 0x002fea0003800000 */
.L_x_4600:
        /* <DEDUP_REMOVED lines=8> */
[----:B------:R-:W-:Y:S01]  /*1ce0*/  VIADD R0, R16, UR39 ;  /* 0x0000002710007c36 */ /* 0x000fe20008000000 */
[----:B------:R-:W-:Y:S01]  /*1cf0*/  UMOV UR9, 0x40000040 ;  /* 0x4000004000097882 */ /* 0x000fe20000000000 */
[----:B------:R-:W-:Y:S01]  /*1d00*/  UMOV UR11, 0x40000040 ;  /* 0x40000040000b7882 */ /* 0x000fe20000000000 */
[----:B------:R-:W-:Y:S01]  /*1d10*/  UIADD3 UR12, UR16, 0x6, URZ ;  /* 0x00000006100c7890 */ /* 0x000fe2000fffe03f */
[----:B------:R-:W2:Y:S01]  /*1d20*/  S2R R76, SR_TID.X ;  /* 0x00000000004c7919 */ /* 0x000ea20000002100 */
[----:B------:R-:W-:Y:S01]  /*1d30*/  UIADD3 UR4, UR4, 0x1c400, URZ ;  /* 0x0001c40004047890 */ /* 0x000fe2000fffe03f */
[----:B------:R-:W-:Y:S01]  /*1d40*/  UMOV UR13, 0x40000040 ;  /* 0x40000040000d7882 */ /* 0x000fe20000000000 */
[----:B------:R-:W-:-:S02]  /*1d50*/  UMOV UR15, 0x40000040 ;  /* 0x40000040000f7882 */ /* 0x000fc40000000000 */
[----:B------:R-:W-:-:S04]  /*1d60*/  USHF.R.U32.HI UR4, URZ, 0x4, UR4 ;  /* 0x000000043f047899 */ /* 0x000fc80008011604 */
[----:B------:R-:W-:-:S04]  /*1d70*/  ULOP3.LUT UR4, UR4, 0x3fff, URZ, 0xc0, !UPT ;  /* 0x00003fff04047892 */ /* 0x000fc8000f8ec03f */
[----:B------:R-:W-:Y:S02]  /*1d80*/  ULOP3.LUT UR20, UR4, 0x10000, URZ, 0xfc, !UPT ;  /* 0x0001000004147892 */ /* 0x000fe4000f8efc3f */
[----:B------:R-:W-:Y:S02]  /*1d90*/  UIADD3 UR4, UR16, 0x2, URZ ;  /* 0x0000000210047890 */ /* 0x000fe4000fffe03f */
[----:B------:R-:W-:-:S04]  /*1da0*/  UIMAD UR18, UR37, 0x300, UR20 ;  /* 0x00000300251278a4 */ /* 0x000fc8000f8e0214 */
[----:B------:R-:W-:Y:S02]  /*1db0*/  UIADD3 UR6, UR18, 0x2, URZ ;  /* 0x0000000212067890 */ /* 0x000fe4000fffe03f */
[----:B------:R-:W-:Y:S02]  /*1dc0*/  UIADD3 UR10, UR18, 0x4, URZ ;  /* 0x00000004120a7890 */ /* 0x000fe4000fffe03f */
[----:B------:R-:W-:Y:S02]  /*1dd0*/  UIADD3 UR14, UR18, 0x6, URZ ;  /* 0x00000006120e7890 */ /* 0x000fe4000fffe03f */
[----:B------:R-:W-:Y:S03]  /*1de0*/  HGMMA.64x96x16.F32.BF16 R24, gdesc[UR16], RZ, !UPT, gsb0 ;  /* 0x01600000101879f0 */ /* 0x000fe6000c0018ff */
[----:B------:R-:W-:Y:S02]  /*1df0*/  WARPGROUP.DEPBAR.LE gsb0, 0x0 ;  /* 0x00008000000079c5 */ /* 0x000fe40000010000 */
[----:B------:R-:W-:-:S06]  /*1e00*/  WARPGROUP.ARRIVE ;  /* 0x00000000000079c5 */ /* 0x000fcc0000000000 */
[----:B------:R-:W-:Y:S01]  /*1e10*/  HGMMA.64x96x16.F32.BF16 R24, gdesc[UR4], R24, gsb0 ;  /* 0x01600000041879f0 */ /* 0x000fe20008001818 */
[----:B------:R-:W-:Y:S01]  /*1e20*/  ULDC UR6, c[0x0][0x448] ;  /* 0x0001120000067ab9 */ /* 0x000fe20000000800 */
[----:B------:R-:W-:Y:S01]  /*1e30*/  ULDC UR7, c[0x0][0x9d8] ;  /* 0x0002760000077ab9 */ /* 0x000fe20000000800 */
[----:B------:R-:W-:-:S06]  /*1e40*/  UISETP.NE.AND UP0, UPT, UR6, 0x1, UPT ;  /* 0x000000010600788c */ /* 0x000fcc000bf05270 */
[----:B------:R-:W-:-:S05]  /*1e50*/  PLOP3.LUT P1, PT, PT, PT, UP0, 0x80, 0x0 ;  /* 0x000000000000781c */ /* 0x000fca0003f2f008 */
[----:B------:R-:W-:-:S08]  /*1e60*/  @UP0 ULDC UR6, c[0x0][0x44c] ;  /* 0x0001130000060ab9 */ /* 0x000fd00000000800 */
[----:B------:R-:W-:Y:S01]  /*1e70*/  @P1 IMAD.HI.U32 R3, R0, UR6, RZ ;  /* 0x0000000600031c27 */ /* 0x000fe2000f8e00ff */
[----:B------:R-:W-:-:S04]  /*1e80*/  @UP0 ULDC UR6, c[0x0][0x450] ;  /* 0x0001140000060ab9 */ /* 0x000fc80000000800 */
[----:B------:R-:W-:Y:S01]  /*1e90*/  @P1 SHF.R.U32.HI R0, RZ, UR6, R3 ;  /* 0x00000006ff001c19 */ /* 0x000fe20008011603 */
[----:B------:R-:W-:-:S04]  /*1ea0*/  UIMAD UR6, UR49, -0x60, UR42 ;  /* 0xffffffa0310678a4 */ /* 0x000fc8000f8e022a */
[----:B------:R-:W3:Y:S01]  /*1eb0*/  SHFL.IDX PT, R5, R0, 0x1, 0x1c1f ;  /* 0x003c1f0000057f89 */ /* 0x000ee200000e0000 */
[----:B------:R-:W-:-:S03]  /*1ec0*/  UIADD3 UR6, UR6, 0x60, URZ ;  /* 0x0000006006067890 */ /* 0x000fc6000fffe03f */
[----:B------:R-:W4:Y:S03]  /*1ed0*/  SHFL.IDX PT, R0, R0, RZ, 0x1c1f ;  /* 0x001c1fff00007589 */ /* 0x000f2600000e0000 */
[----:B------:R-:W-:-:S04]  /*1ee0*/  IMAD.U32 R4, RZ, RZ, UR6 ;  /* 0x00000006ff047e24 */ /* 0x000fc8000f8e00ff */
[----:B------:R-:W-:Y:S02]  /*1ef0*/  IMAD R3, R17, -0x2, R4 ;  /* 0xfffffffe11037824 */ /* 0x000fe400078e0204 */
[----:B------:R-:W-:-:S05]  /*1f00*/  IMAD.U32 R4, RZ, RZ, UR44 ;  /* 0x0000002cff047e24 */ /* 0x000fca000f8e00ff */
[----:B------:R-:W-:-:S04]  /*1f10*/  IADD3 R4, -R4, 0x1, R3 ;  /* 0x0000000104047810 */ /* 0x000fc80007ffe103 */
[----:B---3--:R-:W-:-:S04]  /*1f20*/  VIADDMNMX R5, R5, R4, R3, PT ;  /* 0x0000000405057246 */ /* 0x008fc80003800103 */
[C---:B------:R-:W-:Y:S02]  /*1f30*/  ISETP.GT.AND P2, PT, R5.reuse, RZ, PT ;  /* 0x000000ff0500720c */ /* 0x040fe40003f44270 */
[C---:B------:R-:W-:Y:S02]  /*1f40*/  ISETP.GT.AND P3, PT, R5.reuse, 0x1, PT ;  /* 0x000000010500780c */ /* 0x040fe40003f64270 */
[----:B------:R-:W-:Y:S02]  /*1f50*/  ISETP.GT.AND P4, PT, R5, 0x8, PT ;  /* 0x000000080500780c */ /* 0x000fe40003f84270 */
[----:B----4-:R-:W-:-:S04]  /*1f60*/  VIADDMNMX R3, R0, R4, R3, PT ;  /* 0x0000000400037246 */ /* 0x010fc80003800103 */
[C---:B------:R-:W-:Y:S02]  /*1f70*/  ISETP.GT.AND P5, PT, R3.reuse, RZ, PT ;  /* 0x000000ff0300720c */ /* 0x040fe40003fa4270 */
[----:B------:R-:W-:Y:S01]  /*1f80*/  ISETP.GT.AND P6, PT, R3, 0x1, PT ;  /* 0x000000010300780c */ /* 0x000fe20003fc4270 */
        /* <DEDUP_REMOVED lines=59> */
[----:B------:R-:W-:Y:S01]  /*2340*/  FSEL R0, R12, -INF , P5 ;  /* 0xff8000000c007808 */ /* 0x000fe20002800000 */
        /* <DEDUP_REMOVED lines=17> */
[----:B---3--:R-:W-:-:S02]  /*2460*/  FSEL R28, R28, -INF , P3 ;  /* 0xff8000001c1c7808 */ /* 0x008fc40001800000 */
        /* <DEDUP_REMOVED lines=25> */
[----:B------:R-:W-:Y:S01]  /*2600*/  MUFU.TANH R74, R40 ;  /* 0x00000028004a7308 */ /* 0x000fe20000002400 */
[----:B---3--:R-:W-:Y:S02]  /*2610*/  FSEL R38, R38, -INF , P3 ;  /* 0xff80000026267808 */ /* 0x008fe40001800000 */
        /* <DEDUP_REMOVED lines=59> */
[----:B------:R0:W-:Y:S08]  /*29d0*/  MUFU.TANH R35, R45 ;  /* 0x0000002d00237308 */ /* 0x0001f00000002400 */
[----:B------:R1:W2:Y:S08]  /*29e0*/  MUFU.TANH R31, R44 ;  /* 0x0000002c001f7308 */ /* 0x0002b00000002400 */
[----:B------:R-:W2:Y:S01]  /*29f0*/  MUFU.TANH R62, R48 ;  /* 0x00000030003e7308 */ /* 0x000ea20000002400 */
[----:B-----5:R-:W-:-:S05]  /*2a00*/  FMNMX.FTZ R5, R10, R5, !PT ;  /* 0x000000050a057209 */ /* 0x020fca0007810000 */
[----:B------:R-:W5:Y:S02]  /*2a10*/  SHFL.BFLY PT, R10, R5, 0x1, 0x1f ;  /* 0x0c201f00050a7f89 */ /* 0x000f6400000e0000 */
[----:B------:R-:W2:Y:S08]  /*2a20*/  MUFU.TANH R49, R49 ;  /* 0x0000003100317308 */ /* 0x000eb00000002400 */
[----:B------:R-:W2:Y:S08]  /*2a30*/  MUFU.TANH R63, R52 ;  /* 0x00000034003f7308 */ /* 0x000eb00000002400 */
[----:B------:R-:W2:Y:S01]  /*2a40*/  MUFU.TANH R53, R53 ;  /* 0x0000003500357308 */ /* 0x000ea20000002400 */
[----:B-----5:R-:W-:-:S07]  /*2a50*/  FMNMX.FTZ R4, R5, R10, !PT ;  /* 0x0000000a05047209 */ /* 0x020fce0007810000 */
[----:B------:R-:W5:Y:S01]  /*2a60*/  MUFU.TANH R66, R56 ;  /* 0x0000003800427308 */ /* 0x000f620000002400 */
[----:B------:R-:W-:Y:S02]  /*2a70*/  FSEL R10, R13, -INF , P4 ;  /* 0xff8000000d0a7808 */ /* 0x000fe40002000000 */
[C---:B------:R-:W-:Y:S01]  /*2a80*/  FSETP.NEU.FTZ.AND P5, PT, R4.reuse, -INF , PT ;  /* 0xff8000000400780b */ /* 0x040fe20003fbd000 */
[----:B------:R-:W-:Y:S01]  /*2a90*/  FMUL.FTZ R12, R4, UR10 ;  /* 0x0000000a040c7c20 */ /* 0x000fe20008410000 */
[----:B------:R-:W-:Y:S02]  /*2aa0*/  FMNMX.FTZ R5, R0, R9, !PT ;  /* 0x0000000900057209 */ /* 0x000fe40007810000 */
[----:B------:R-:W-:Y:S01]  /*2ab0*/  FSEL R13, R15, -INF , P2 ;  /* 0xff8000000f0d7808 */ /* 0x000fe20001000000 */
[----:B------:R-:W5:Y:S01]  /*2ac0*/  MUFU.TANH R57, R57 ;  /* 0x0000003900397308 */ /* 0x000f620000002400 */
[----:B0-----:R-:W-:Y:S02]  /*2ad0*/  FSEL R45, R12, RZ, P5 ;  /* 0x000000ff0c2d7208 */ /* 0x001fe40002800000 */
[----:B----4-:R-:W-:-:S02]  /*2ae0*/  FSEL R12, R29, -INF , P3 ;  /* 0xff8000001d0c7808 */ /* 0x010fc40001800000 */
[----:B------:R-:W-:Y:S01]  /*2af0*/  FMNMX.FTZ R5, R10, R5, !PT ;  /* 0x000000050a057209 */ /* 0x000fe20007810000 */
[--C-:B------:R-:W-:Y:S01]  /*2b00*/  FFMA.FTZ R153, R14, UR10, -R45.reuse ;  /* 0x0000000a0e997c23 */ /* 0x100fe2000801082d */
[----:B------:R-:W-:Y:S01]  /*2b10*/  ISETP.GT.AND P3, PT, R3, 0x11, PT ;  /* 0x000000110300780c */ /* 0x000fe20003f64270 */
[--C-:B------:R-:W-:Y:S01]  /*2b20*/  FFMA.FTZ R25, R21, UR10, -R45.reuse ;  /* 0x0000000a15197c23 */ /* 0x100fe2000801082d */
[----:B------:R-:W-:Y:S01]  /*2b30*/  FMNMX.FTZ R20, R12, R5, !PT ;  /* 0x000000050c147209 */ /* 0x000fe20007810000 */
[--C-:B------:R-:W-:Y:S01]  /*2b40*/  FFMA.FTZ R27, R24, UR10, -R45.reuse ;  /* 0x0000000a181b7c23 */ /* 0x100fe2000801082d */
[----:B------:R-:W-:Y:S01]  /*2b50*/  ISETP.GT.AND P2, PT, R3, 0x18, PT ;  /* 0x000000180300780c */ /* 0x000fe20003f44270 */
[----:B------:R2:W-:Y:S01]  /*2b60*/  MUFU.EX2 R48, R25 ;  /* 0x0000001900307308 */ /* 0x0005e20000000800 */
[----:B---3--:R-:W-:Y:S01]  /*2b70*/  FSEL R14, R33, -INF , P3 ;  /* 0xff800000210e7808 */ /* 0x008fe20001800000 */
[--C-:B------:R-:W-:Y:S01]  /*2b80*/  FFMA.FTZ R29, R26, UR10, -R45.reuse ;  /* 0x0000000a1a1d7c23 */ /* 0x100fe2000801082d */
[----:B------:R-:W-:Y:S01]  /*2b90*/  FMNMX.FTZ R5, R13, R20, !PT ;  /* 0x000000140d057209 */ /* 0x000fe20007810000 */
[--C-:B------:R-:W-:Y:S01]  /*2ba0*/  FFMA.FTZ R33, R30, UR10, -R45.reuse ;  /* 0x0000000a1e217c23 */ /* 0x100fe2000801082d */
[----:B------:R-:W-:Y:S01]  /*2bb0*/  ISETP.GT.AND P3, PT, R3, 0x19, PT ;  /* 0x000000190300780c */ /* 0x000fe20003f64270 */
[--C-:B------:R-:W-:Y:S01]  /*2bc0*/  FFMA.FTZ R38, R38, UR10, -R45.reuse ;  /* 0x0000000a26267c23 */ /* 0x100fe2000801082d */
[----:B------:R-:W-:Y:S01]  /*2bd0*/  FSEL R15, R72, -INF , P2 ;  /* 0xff800000480f7808 */ /* 0x000fe20001000000 */
[----:B------:R0:W-:Y:S01]  /*2be0*/  MUFU.EX2 R155, R27 ;  /* 0x0000001b009b7308 */ /* 0x0001e20000000800 */
[----:B-1----:R-:W-:Y:S01]  /*2bf0*/  FMNMX.FTZ R44, R14, R5, !PT ;  /* 0x000000050e2c7209 */ /* 0x002fe20007810000 */
[--C-:B------:R-:W-:Y:S01]  /*2c00*/  FFMA.FTZ R39, R39, UR10, -R45.reuse ;  /* 0x0000000a27277c23 */ /* 0x100fe2000801082d */
[----:B------:R-:W-:Y:S01]  /*2c10*/  ISETP.GT.AND P2, PT, R3, 0x20, PT ;  /* 0x000000200300780c */ /* 0x000fe20003f44270 */
[--C-:B------:R-:W-:Y:S01]  /*2c20*/  FFMA.FTZ R41, R41, UR10, -R45.reuse ;  /* 0x0000000a29297c23 */ /* 0x100fe2000801082d */
[----:B------:R-:W-:Y:S01]  /*2c30*/  FSEL R20, R73, -INF , P3 ;  /* 0xff80000049147808 */ /* 0x000fe20001800000 */
[--C-:B------:R-:W-:Y:S01]  /*2c40*/  FFMA.FTZ R40, R40, UR10, -R45.reuse ;  /* 0x0000000a28287c23 */ /* 0x100fe2000801082d */
[----:B------:R-:W-:Y:S01]  /*2c50*/  FMNMX.FTZ R5, R15, R44, !PT ;  /* 0x0000002c0f057209 */ /* 0x000fe20007810000 */
[----:B------:R-:W-:Y:S01]  /*2c60*/  MUFU.TANH R60, R60 ;  /* 0x0000003c003c7308 */ /* 0x000fe20000002400 */
[----:B------:R-:W-:Y:S01]  /*2c70*/  ISETP.GT.AND P3, PT, R3, 0x21, PT ;  /* 0x000000210300780c */ /* 0x000fe20003f64270 */
[--C-:B------:R-:W-:Y:S01]  /*2c80*/  FFMA.FTZ R42, R42, UR10, -R45.reuse ;  /* 0x0000000a2a2a7c23 */ /* 0x100fe2000801082d */
[----:B------:R-:W-:Y:S01]  /*2c90*/  FSEL R21, R74, -INF , P2 ;  /* 0xff8000004a157808 */ /* 0x000fe20001000000 */
[--C-:B------:R-:W-:Y:S01]  /*2ca0*/  FFMA.FTZ R43, R43, UR10, -R45.reuse ;  /* 0x0000000a2b2b7c23 */ /* 0x100fe2000801082d */
[----:B------:R-:W-:Y:S01]  /*2cb0*/  FMNMX.FTZ R44, R20, R5, !PT ;  /* 0x00000005142c7209 */ /* 0x000fe20007810000 */
[--C-:B------:R-:W-:Y:S01]  /*2cc0*/  FFMA.FTZ R46, R46, UR10, -R45.reuse ;  /* 0x0000000a2e2e7c23 */ /* 0x100fe2000801082d */
[----:B------:R-:W-:Y:S01]  /*2cd0*/  ISETP.GT.AND P2, PT, R3, 0x28, PT ;  /* 0x000000280300780c */ /* 0x000fe20003f44270 */
[----:B------:R1:W-:Y:S01]  /*2ce0*/  MUFU.EX2 R52, R29 ;  /* 0x0000001d00347308 */ /* 0x0003e20000000800 */
[----:B------:R-:W-:Y:S01]  /*2cf0*/  FSEL R24, R75, -INF , P3 ;  /* 0xff8000004b187808 */ /* 0x000fe20001800000 */
[--C-:B------:R-:W-:Y:S01]  /*2d00*/  FFMA.FTZ R47, R47, UR10, -R45.reuse ;  /* 0x0000000a2f2f7c23 */ /* 0x100fe2000801082d */
[----:B------:R-:W-:Y:S01]  /*2d10*/  FMNMX.FTZ R5, R21, R44, !PT ;  /* 0x0000002c15057209 */ /* 0x000fe20007810000 */
[--C-:B------:R-:W-:Y:S01]  /*2d20*/  FFMA.FTZ R50, R50, UR10, -R45.reuse ;  /* 0x0000000a32327c23 */ /* 0x100fe2000801082d */
[----:B------:R-:W-:Y:S01]  /*2d30*/  ISETP.GT.AND P3, PT, R3, 0x29, PT ;  /* 0x000000290300780c */ /* 0x000fe20003f64270 */
[--C-:B------:R-:W-:Y:S01]  /*2d40*/  FFMA.FTZ R51, R51, UR10, -R45.reuse ;  /* 0x0000000a33337c23 */ /* 0x100fe2000801082d */
[----:B--2---:R-:W-:Y:S01]  /*2d50*/  FSEL R25, R31, -INF , P2 ;  /* 0xff8000001f197808 */ /* 0x004fe20001000000 */
        /* <DEDUP_REMOVED lines=10> */
[----:B------:R-:W-:Y:S01]  /*2e00*/  MUFU.TANH R64, R64 ;  /* 0x0000004000407308 */ /* 0x000fe20000002400 */
[----:B0-----:R-:W-:Y:S01]  /*2e10*/  FSEL R27, R62, -INF , P2 ;  /* 0xff8000003e1b7808 */ /* 0x001fe20001000000 */
[----:B------:R-:W-:Y:S01]  /*2e20*/  FFMA.FTZ R58, R58, UR10, -R45 ;  /* 0x0000000a3a3a7c23 */ /* 0x000fe2000801082d */
[----:B------:R-:W-:-:S02]  /*2e30*/  FMNMX.FTZ R44, R26, R5, !PT ;  /* 0x000000051a2c7209 */ /* 0x000fc40007810000 */
[----:B------:R-:W-:Y:S02]  /*2e40*/  ISETP.GT.AND P2, PT, R3, 0x38, PT ;  /* 0x000000380300780c */ /* 0x000fe40003f44270 */
[----:B------:R-:W-:Y:S01]  /*2e50*/  FSEL R28, R49, -INF , P3 ;  /* 0xff800000311c7808 */ /* 0x000fe20001800000 */
[----:B------:R5:W-:Y:S01]  /*2e60*/  MUFU.EX2 R157, R31 ;  /* 0x0000001f009d7308 */ /* 0x000be20000000800 */
[----:B------:R-:W-:Y:S01]  /*2e70*/  FMNMX.FTZ R5, R27, R44, !PT ;  /* 0x0000002c1b057209 */ /* 0x000fe20007810000 */
[----:B------:R-:W-:Y:S01]  /*2e80*/  FFMA.FTZ R49, R34, UR10, -R45 ;  /* 0x0000000a22317c23 */ /* 0x000fe2000801082d */
[----:B------:R-:W-:Y:S02]  /*2e90*/  ISETP.GT.AND P3, PT, R3, 0x39, PT ;  /* 0x000000390300780c */ /* 0x000fe40003f64270 */
[----:B-1----:R-:W-:Y:S02]  /*2ea0*/  FSEL R29, R63, -INF , P2 ;  /* 0xff8000003f1d7808 */ /* 0x002fe40001000000 */
[----:B------:R-:W-:Y:S01]  /*2eb0*/  FMNMX.FTZ R44, R28, R5, !PT ;  /* 0x000000051c2c7209 */ /* 0x000fe20007810000 */
[----:B------:R-:W0:Y:S01]  /*2ec0*/  MUFU.TANH R65, R65 ;  /* 0x0000004100417308 */ /* 0x000e220000002400 */
[----:B------:R-:W-:-:S02]  /*2ed0*/  ISETP.GT.AND P2, PT, R3, 0x40, PT ;  /* 0x000000400300780c */ /* 0x000fc40003f44270 */
[----:B------:R-:W-:Y:S01]  /*2ee0*/  FSEL R30, R53, -INF , P3 ;  /* 0xff800000351e7808 */ /* 0x000fe20001800000 */
[----:B------:R-:W-:Y:S01]  /*2ef0*/  FFMA.FTZ R53, R36, UR10, -R45 ;  /* 0x0000000a24357c23 */ /* 0x000fe2000801082d */
[----:B------:R-:W-:Y:S02]  /*2f00*/  FMNMX.FTZ R5, R29, R44, !PT ;  /* 0x0000002c1d057209 */ /* 0x000fe40007810000 */
[C---:B------:R-:W-:Y:S01]  /*2f10*/  ISETP.GT.AND P3, PT, R3.reuse, 0x41, PT ;  /* 0x000000410300780c */ /* 0x040fe20003f64270 */
[----:B------:R-:W1:Y:S01]  /*2f20*/  MUFU.TANH R68, R68 ;  /* 0x0000004400447308 */ /* 0x000e620000002400 */
[----:B-----5:R-:W-:Y:S02]  /*2f30*/  FSEL R31, R66, -INF , P2 ;  /* 0xff800000421f7808 */ /* 0x020fe40001000000 */
[----:B------:R-:W-:Y:S02]  /*2f40*/  FMNMX.FTZ R44, R30, R5, !PT ;  /* 0x000000051e2c7209 */ /* 0x000fe40007810000 */
[----:B------:R-:W-:-:S02]  /*2f50*/  ISETP.GT.AND P2, PT, R3, 0x48, PT ;  /* 0x000000480300780c */ /* 0x000fc40003f44270 */
[----:B------:R-:W-:Y:S01]  /*2f60*/  FSEL R32, R57, -INF , P3 ;  /* 0xff80000039207808 */ /* 0x000fe20001800000 */
[----:B------:R3:W-:Y:S01]  /*2f70*/  MUFU.EX2 R56, R33 ;  /* 0x0000002100387308 */ /* 0x0007e20000000800 */
[----:B------:R-:W-:Y:S02]  /*2f80*/  FMNMX.FTZ R5, R31, R44, !PT ;  /* 0x0000002c1f057209 */ /* 0x000fe40007810000 */
[----:B------:R-:W-:Y:S02]  /*2f90*/  ISETP.GT.AND P3, PT, R3, 0x49, PT ;  /* 0x000000490300780c */ /* 0x000fe40003f64270 */
[----:B------:R-:W-:Y:S02]  /*2fa0*/  FMNMX.FTZ R44, R32, R5, !PT ;  /* 0x00000005202c7209 */ /* 0x000fe40007810000 */
[----:B--2---:R-:W-:Y:S01]  /*2fb0*/  FSEL R34, R61, -INF , P3 ;  /* 0xff8000003d227808 */ /* 0x004fe20001800000 */
[----:B------:R-:W2:Y:S01]  /*2fc0*/  MUFU.TANH R69, R69 ;  /* 0x0000004500457308 */ /* 0x000ea20000002400 */
[----:B---3--:R-:W-:-:S02]  /*2fd0*/  FSEL R33, R60, -INF , P2 ;  /* 0xff8000003c217808 */ /* 0x008fc40001000000 */
[----:B------:R-:W-:Y:S02]  /*2fe0*/  ISETP.GT.AND P2, PT, R3, 0x50, PT ;  /* 0x000000500300780c */ /* 0x000fe40003f44270 */
[----:B------:R-:W-:Y:S02]  /*2ff0*/  FMNMX.FTZ R5, R33, R44, !PT ;  /* 0x0000002c21057209 */ /* 0x000fe40007810000 */
[----:B------:R-:W-:Y:S01]  /*3000*/  ISETP.GT.AND P3, PT, R3, 0x51, PT ;  /* 0x000000510300780c */ /* 0x000fe20003f64270 */
[----:B------:R3:W-:Y:S01]  /*3010*/  MUFU.EX2 R159, R35 ;  /* 0x00000023009f7308 */ /* 0x0007e20000000800 */
[----:B------:R-:W-:Y:S02]  /*3020*/  FMNMX.FTZ R44, R34, R5, !PT ;  /* 0x00000005222c7209 */ /* 0x000fe40007810000 */
[----:B0-----:R-:W-:Y:S02]  /*3030*/  FSEL R36, R65, -INF , P3 ;  /* 0xff80000041247808 */ /* 0x001fe40001800000 */
[----:B------:R-:W-:-:S03]  /*3040*/  ISETP.GT.AND P3, PT, R3, 0x59, PT ;  /* 0x000000590300780c */ /* 0x000fc60003f64270 */
[----:B------:R0:W-:Y:S01]  /*3050*/  MUFU.EX2 R60, R49 ;  /* 0x00000031003c7308 */ /* 0x0001e20000000800 */
[----:B---3--:R-:W-:Y:S02]  /*3060*/  FSEL R35, R64, -INF , P2 ;  /* 0xff80000040237808 */ /* 0x008fe40001000000 */
[----:B------:R-:W-:Y:S02]  /*3070*/  ISETP.GT.AND P2, PT, R3, 0x58, PT ;  /* 0x000000580300780c */ /* 0x000fe40003f44270 */
[----:B------:R-:W-:Y:S02]  /*3080*/  FMNMX.FTZ R5, R35, R44, !PT ;  /* 0x0000002c23057209 */ /* 0x000fe40007810000 */
[----:B-1----:R-:W-:Y:S01]  /*3090*/  FSEL R3, R68, -INF , P2 ;  /* 0xff80000044037808 */ /* 0x002fe20001000000 */
[----:B------:R1:W-:Y:S01]  /*30a0*/  MUFU.EX2 R163, R38 ;  /* 0x0000002600a37308 */ /* 0x0003e20000000800 */
[----:B------:R-:W-:Y:S01]  /*30b0*/  FMNMX.FTZ R44, R36, R5, !PT ;  /* 0x00000005242c7209 */ /* 0x000fe20007810000 */
[--C-:B0-----:R-:W-:Y:S01]  /*30c0*/  FFMA.FTZ R49, R37, UR10, -R45.reuse ;  /* 0x0000000a25317c23 */ /* 0x101fe2000801082d */
[----:B--2---:R-:W-:Y:S01]  /*30d0*/  FSEL R37, R69, -INF , P3 ;  /* 0xff80000045257808 */ /* 0x004fe20001800000 */
[----:B------:R-:W-:Y:S01]  /*30e0*/  FFMA.FTZ R45, R59, UR10, -R45 ;  /* 0x0000000a3b2d7c23 */ /* 0x000fe2000801082d */
[----:B------:R-:W-:-:S03]  /*30f0*/  FMNMX.FTZ R44, R3, R44, !PT ;  /* 0x0000002c032c7209 */ /* 0x000fc60007810000 */
[----:B------:R-:W-:Y:S01]  /*3100*/  MUFU.EX2 R153, R153 ;  /* 0x0000009900997308 */ /* 0x000fe20000000800 */
[----:B------:R-:W-:-:S05]  /*3110*/  FMNMX.FTZ R44, R37, R44, !PT ;  /* 0x0000002c252c7209 */ /* 0x000fca0007810000 */
[----:B------:R-:W1:Y:S02]  /*3120*/  SHFL.BFLY PT, R5, R44, 0x2, 0x1f ;  /* 0x0c401f002c057f89 */ /* 0x000e6400000e0000 */
[----:B------:R-:W-:Y:S08]  /*3130*/  MUFU.EX2 R64, R39 ;  /* 0x0000002700407308 */ /* 0x000ff00000000800 */
[----:B------:R-:W-:Y:S08]  /*3140*/  MUFU.EX2 R165, R41 ;  /* 0x0000002900a57308 */ /* 0x000ff00000000800 */
[----:B------:R-:W-:Y:S01]  /*3150*/  MUFU.EX2 R62, R49 ;  /* 0x00000031003e7308 */ /* 0x000fe20000000800 */
[----:B-1----:R-:W-:-:S07]  /*3160*/  FMNMX.FTZ R38, R44, R5, !PT ;  /* 0x000000052c267209 */ /* 0x002fce0007810000 */
[----:B------:R-:W0:Y:S01]  /*3170*/  MUFU.EX2 R53, R53 ;  /* 0x0000003500357308 */ /* 0x000e220000000800 */
[----:B------:R-:W1:Y:S07]  /*3180*/  SHFL.BFLY PT, R5, R38, 0x1, 0x1f ;  /* 0x0c201f0026057f89 */ /* 0x000e6e00000e0000 */
[----:B------:R-:W-:Y:S08]  /*3190*/  MUFU.EX2 R40, R40 ;  /* 0x0000002800287308 */ /* 0x000ff00000000800 */
[----:B------:R-:W-:Y:S01]  /*31a0*/  MUFU.EX2 R42, R42 ;  /* 0x0000002a002a7308 */ /* 0x000fe20000000800 */
[----:B0-----:R-:W-:-:S07]  /*31b0*/  F2FP.BF16.F32.PACK_AB R161, R62, R53 ;  /* 0x000000353ea1723e */ /* 0x001fce00000010ff */
[----:B------:R-:W-:Y:S01]  /*31c0*/  MUFU.EX2 R43, R43 ;  /* 0x0000002b002b7308 */ /* 0x000fe20000000800 */
[----:B-1----:R-:W-:-:S04]  /*31d0*/  FMNMX.FTZ R5, R38, R5, !PT ;  /* 0x0000000526057209 */ /* 0x002fc80007810000 */
[C---:B------:R-:W-:Y:S01]  /*31e0*/  FSETP.NEU.FTZ.AND P2, PT, R5.reuse, -INF , PT ;  /* 0xff8000000500780b */ /* 0x040fe20003f5d000 */
[----:B------:R-:W-:Y:S02]  /*31f0*/  FMUL.FTZ R38, R5, UR10 ;  /* 0x0000000a05267c20 */ /* 0x000fe40008410000 */
[----:B------:R-:W-:Y:S03]  /*3200*/  MUFU.EX2 R46, R46 ;  /* 0x0000002e002e7308 */ /* 0x000fe60000000800 */
[----:B------:R-:W-:Y:S02]  /*3210*/  FSEL R38, R38, RZ, P2 ;  /* 0x000000ff26267208 */ /* 0x000fe40001000000 */
[----:B------:R-:W-:Y:S02]  /*3220*/  LOP3.LUT P2, RZ, R76, 0x7f, RZ, 0xc0, !PT ;  /* 0x0000007f4cff7812 */ /* 0x000fe4000784c0ff */
[----:B------:R-:W-:Y:S01]  /*3230*/  SHF.R.U32.HI R76, RZ, 0x7, R76 ;  /* 0x00000007ff4c7819 */ /* 0x000fe2000001164c */
        /* <DEDUP_REMOVED lines=12> */
[----:B------:R1:W2:Y:S01]  /*3300*/  MUFU.EX2 R39, R9 ;  /* 0x0000000900277308 */ /* 0x0002a20000000800 */
[----:B0-----:R-:W-:Y:S01]  /*3310*/  FADD.FTZ R0, R153, R48 ;  /* 0x0000003099007221 */ /* 0x001fe20000010000 */
[--C-:B------:R-:W-:Y:S01]  /*3320*/  FFMA.FTZ R26, R26, UR10, -R38.reuse ;  /* 0x0000000a1a1a7c23 */ /* 0x100fe20008010826 */
[--C-:B------:R-:W-:Y:S01]  /*3330*/  FFMA.FTZ R27, R27, UR10, -R38.reuse ;  /* 0x0000000a1b1b7c23 */ /* 0x100fe20008010826 */
[--C-:B------:R-:W-:Y:S01]  /*3340*/  FFMA.FTZ R28, R28, UR10, -R38.reuse ;  /* 0x0000000a1c1c7c23 */ /* 0x100fe20008010826 */
[--C-:B------:R-:W-:Y:S01]  /*3350*/  FFMA.FTZ R29, R29, UR10, -R38.reuse ;  /* 0x0000000a1d1d7c23 */ /* 0x100fe20008010826 */
[--C-:B------:R-:W-:Y:S01]  /*3360*/  FFMA.FTZ R30, R30, UR10, -R38.reuse ;  /* 0x0000000a1e1e7c23 */ /* 0x100fe20008010826 */
[----:B------:R-:W-:Y:S01]  /*3370*/  FFMA.FTZ R31, R31, UR10, -R38 ;  /* 0x0000000a1f1f7c23 */ /* 0x000fe20008010826 */
[----:B------:R-:W0:Y:S01]  /*3380*/  MUFU.EX2 R10, R10 ;  /* 0x0000000a000a7308 */ /* 0x000e220000000800 */
[----:B-1----:R-:W-:Y:S01]  /*3390*/  FADD.FTZ R9, R155, R0 ;  /* 0x000000009b097221 */ /* 0x002fe20000010000 */
[--C-:B------:R-:W-:Y:S01]  /*33a0*/  FFMA.FTZ R32, R32, UR10, -R38.reuse ;  /* 0x0000000a20207c23 */ /* 0x100fe20008010826 */
[--C-:B------:R-:W-:Y:S01]  /*33b0*/  FFMA.FTZ R33, R33, UR10, -R38.reuse ;  /* 0x0000000a21217c23 */ /* 0x100fe20008010826 */
[--C-:B------:R-:W-:Y:S01]  /*33c0*/  FFMA.FTZ R34, R34, UR10, -R38.reuse ;  /* 0x0000000a22227c23 */ /* 0x100fe20008010826 */
[----:B------:R-:W-:Y:S01]  /*33d0*/  FADD.FTZ R0, R52, R9 ;  /* 0x0000000934007221 */ /* 0x000fe20000010000 */
[--C-:B------:R-:W-:Y:S01]  /*33e0*/  FFMA.FTZ R35, R35, UR10, -R38.reuse ;  /* 0x0000000a23237c23 */ /* 0x100fe20008010826 */
[----:B------:R-:W-:Y:S01]  /*33f0*/  FFMA.FTZ R36, R36, UR10, -R38 ;  /* 0x0000000a24247c23 */ /* 0x000fe20008010826 */
[----:B------:R1:W3:Y:S01]  /*3400*/  MUFU.EX2 R41, R12 ;  /* 0x0000000c00297308 */ /* 0x0002e20000000800 */
[----:B------:R-:W-:Y:S01]  /*3410*/  FADD.FTZ R49, R157, R0 ;  /* 0x000000009d317221 */ /* 0x000fe20000010000 */
[----:B--2---:R-:W-:Y:S01]  /*3420*/  FADD.FTZ R9, R152, R39 ;  /* 0x0000002798097221 */ /* 0x004fe20000010000 */
[--C-:B------:R-:W-:Y:S01]  /*3430*/  FFMA.FTZ R3, R3, UR10, -R38.reuse ;  /* 0x0000000a03037c23 */ /* 0x100fe20008010826 */
[----:B------:R-:W-:Y:S01]  /*3440*/  FFMA.FTZ R37, R37, UR10, -R38 ;  /* 0x0000000a25257c23 */ /* 0x000fe20008010826 */
[----:B------:R-:W-:-:S02]  /*3450*/  F2FP.BF16.F32.PACK_AB R167, R43, R42 ;  /* 0x0000002a2ba7723e */ /* 0x000fc400000010ff */
[----:B------:R-:W-:Y:S01]  /*3460*/  F2FP.BF16.F32.PACK_AB R153, R48, R153 ;  /* 0x000000993099723e */ /* 0x000fe200000010ff */
[----:B------:R-:W2:Y:S01]  /*3470*/  MUFU.EX2 R13, R13 ;  /* 0x0000000d000d7308 */ /* 0x000ea20000000800 */
[----:B-1----:R-:W-:Y:S01]  /*3480*/  FADD.FTZ R12, R56, R49 ;  /* 0x00000031380c7221 */ /* 0x002fe20000010000 */
[----:B0-----:R-:W-:Y:S01]  /*3490*/  FADD.FTZ R0, R10, R9 ;  /* 0x000000090a007221 */ /* 0x001fe20000010000 */
[----:B------:R-:W-:Y:S02]  /*34a0*/  IADD3 R9, -R76, 0xb, RZ ;  /* 0x0000000b4c097810 */ /* 0x000fe40007ffe1ff */
[----:B------:R-:W-:Y:S01]  /*34b0*/  FADD.FTZ R49, R159, R12 ;  /* 0x0000000c9f317221 */ /* 0x000fe20000010000 */
[----:B------:R-:W-:Y:S02]  /*34c0*/  F2FP.BF16.F32.PACK_AB R155, R52, R155 ;  /* 0x0000009b349b723e */ /* 0x000fe400000010ff */
[----:B------:R-:W0:Y:S01]  /*34d0*/  MUFU.EX2 R14, R14 ;  /* 0x0000000e000e7308 */ /* 0x000e220000000800 */
[C---:B---3--:R-:W-:Y:S01]  /*34e0*/  FADD.FTZ R12, R41.reuse, R0 ;  /* 0x00000000290c7221 */ /* 0x048fe20000010000 */
[----:B------:R-:W-:Y:S01]  /*34f0*/  FADD.FTZ R44, R60, R49 ;  /* 0x000000313c2c7221 */ /* 0x000fe20000010000 */
[----:B------:R-:W-:Y:S01]  /*3500*/  @!P2 VIADD R0, R6, 0x22840 ;  /* 0x000228400600a836 */ /* 0x000fe20000000000 */
[----:B------:R-:W-:-:S02]  /*3510*/  F2FP.BF16.F32.PACK_AB R154, R41, R10 ;  /* 0x0000000a299a723e */ /* 0x000fc400000010ff */
[----:B------:R-:W-:Y:S01]  /*3520*/  FADD.FTZ R57, R53, R44 ;  /* 0x0000002c35397221 */ /* 0x000fe20000010000 */
[----:B------:R-:W-:Y:S01]  /*3530*/  F2FP.BF16.F32.PACK_AB R157, R56, R157 ;  /* 0x0000009d389d723e */ /* 0x000fe200000010ff */
[----:B------:R-:W1:Y:S01]  /*3540*/  MUFU.EX2 R15, R15 ;  /* 0x0000000f000f7308 */ /* 0x000e620000000800 */
[----:B--2---:R-:W-:Y:S01]  /*3550*/  FADD.FTZ R49, R13, R12 ;  /* 0x0000000c0d317221 */ /* 0x004fe20000010000 */
[----:B------:R-:W-:Y:S01]  /*3560*/  FADD.FTZ R44, R62, R57 ;  /* 0x000000393e2c7221 */ /* 0x000fe20000010000 */
[----:B------:R-:W-:Y:S01]  /*3570*/  @!P2 PRMT R0, RZ, 0x654, R0 ;  /* 0x00000654ff00a816 */ /* 0x000fe20000000000 */
[----:B------:R2:W-:Y:S06]  /*3580*/  BAR.ARV R9, 0x100 ;  /* 0x000400090000751d */ /* 0x0005ec0000002000 */
[----:B------:R-:W3:Y:S01]  /*3590*/  MUFU.EX2 R20, R20 ;  /* 0x0000001400147308 */ /* 0x000ee20000000800 */
[----:B0-----:R-:W-:Y:S01]  /*35a0*/  FADD.FTZ R12, R14, R49 ;  /* 0x000000310e0c7221 */ /* 0x001fe20000010000 */
[----:B------:R-:W-:Y:S01]  /*35b0*/  FADD.FTZ R57, R163, R44 ;  /* 0x0000002ca3397221 */ /* 0x000fe20000010000 */
[----:B------:R0:W-:Y:S01]  /*35c0*/  @!P2 SYNCS.ARRIVE.TRANS64.RED.A1T0 RZ, [R0+URZ], RZ ;  /* 0x000000ff00ffa9a7 */ /* 0x0001e2000810043f */
[----:B------:R-:W-:-:S02]  /*35d0*/  F2FP.BF16.F32.PACK_AB R159, R60, R159 ;  /* 0x0000009f3c9f723e */ /* 0x000fc400000010ff */
[C---:B------:R-:W-:Y:S01]  /*35e0*/  FADD.FTZ R57, R64.reuse, R57 ;  /* 0x0000003940397221 */ /* 0x040fe20000010000 */
[----:B-1----:R-:W-:Y:S01]  /*35f0*/  FADD.FTZ R49, R15, R12 ;  /* 0x0000000c0f317221 */ /* 0x002fe20000010000 */
[----:B------:R-:W1:Y:S01]  /*3600*/  MUFU.EX2 R21, R21 ;  /* 0x0000001500157308 */ /* 0x000e620000000800 */
[----:B------:R-:W-:Y:S02]  /*3610*/  F2FP.BF16.F32.PACK_AB R163, R64, R163 ;  /* 0x000000a340a3723e */ /* 0x000fe400000010ff */
[----:B------:R-:W-:Y:S02]  /*3620*/  F2FP.BF16.F32.PACK_AB R152, R39, R152 ;  /* 0x000000982798723e */ /* 0x000fe400000010ff */
[----:B------:R-:W-:-:S03]  /*3630*/  F2FP.BF16.F32.PACK_AB R156, R14, R13 ;  /* 0x0000000d0e9c723e */ /* 0x000fc600000010ff */
[----:B------:R-:W0:Y:S01]  /*3640*/  MUFU.EX2 R24, R24 ;  /* 0x0000001800187308 */ /* 0x000e220000000800 */
[C---:B---3--:R-:W-:Y:S01]  /*3650*/  FADD.FTZ R12, R20.reuse, R49 ;  /* 0x00000031140c7221 */ /* 0x048fe20000010000 */
[----:B------:R-:W-:-:S06]  /*3660*/  F2FP.BF16.F32.PACK_AB R158, R20, R15 ;  /* 0x0000000f149e723e */ /* 0x000fcc00000010ff */
[----:B------:R-:W3:Y:S01]  /*3670*/  MUFU.EX2 R25, R25 ;  /* 0x0000001900197308 */ /* 0x000ee20000000800 */
[----:B-1----:R-:W-:Y:S01]  /*3680*/  FADD.FTZ R49, R21, R12 ;  /* 0x0000000c15317221 */ /* 0x002fe20000010000 */
[----:B------:R-:W-:-:S04]  /*3690*/  FADD.FTZ R12, R40, R57 ;  /* 0x00000039280c7221 */ /* 0x000fc80000010000 */
[C---:B------:R-:W-:Y:S01]  /*36a0*/  FADD.FTZ R57, R165.reuse, R12 ;  /* 0x0000000ca5397221 */ /* 0x040fe20000010000 */
[----:B------:R-:W-:Y:S01]  /*36b0*/  F2FP.BF16.F32.PACK_AB R165, R165, R40 ;  /* 0x00000028a5a5723e */ /* 0x000fe200000010ff */
[----:B------:R-:W1:Y:S01]  /*36c0*/  MUFU.EX2 R26, R26 ;  /* 0x0000001a001a7308 */ /* 0x000e620000000800 */
[----:B0-----:R-:W-:Y:S01]  /*36d0*/  FADD.FTZ R0, R24, R49 ;  /* 0x0000003118007221 */ /* 0x001fe20000010000 */
[----:B------:R-:W-:Y:S01]  /*36e0*/  FADD.FTZ R12, R42, R57 ;  /* 0x000000392a0c7221 */ /* 0x000fe20000010000 */
[----:B------:R-:W-:-:S03]  /*36f0*/  F2FP.BF16.F32.PACK_AB R160, R24, R21 ;  /* 0x0000001518a0723e */ /* 0x000fc600000010ff */
[----:B------:R-:W-:Y:S02]  /*3700*/  FADD.FTZ R57, R43, R12 ;  /* 0x0000000c2b397221 */ /* 0x000fe40000010000 */
[----:B------:R-:W0:Y:S01]  /*3710*/  MUFU.EX2 R27, R27 ;  /* 0x0000001b001b7308 */ /* 0x000e220000000800 */
[----:B---3--:R-:W-:Y:S01]  /*3720*/  FADD.FTZ R49, R25, R0 ;  /* 0x0000000019317221 */ /* 0x008fe20000010000 */
[----:B------:R-:W-:-:S06]  /*3730*/  FADD.FTZ R12, R46, R57 ;  /* 0x000000392e0c7221 */ /* 0x000fcc0000010000 */
[----:B------:R-:W3:Y:S01]  /*3740*/  MUFU.EX2 R28, R28 ;  /* 0x0000001c001c7308 */ /* 0x000ee20000000800 */
[C---:B-1----:R-:W-:Y:S01]  /*3750*/  FADD.FTZ R0, R26.reuse, R49 ;  /* 0x000000311a007221 */ /* 0x042fe20000010000 */
[----:B------:R-:W-:-:S06]  /*3760*/  F2FP.BF16.F32.PACK_AB R162, R26, R25 ;  /* 0x000000191aa2723e */ /* 0x000fcc00000010ff */
[----:B------:R-:W1:Y:S01]  /*3770*/  MUFU.EX2 R29, R29 ;  /* 0x0000001d001d7308 */ /* 0x000e620000000800 */
[----:B0-----:R-:W-:-:S07]  /*3780*/  FADD.FTZ R49, R27, R0 ;  /* 0x000000001b317221 */ /* 0x001fce0000010000 */
[----:B------:R-:W0:Y:S01]  /*3790*/  MUFU.EX2 R47, R47 ;  /* 0x0000002f002f7308 */ /* 0x000e220000000800 */
[C---:B---3--:R-:W-:Y:S01]  /*37a0*/  FADD.FTZ R0, R28.reuse, R49 ;  /* 0x000000311c007221 */ /* 0x048fe20000010000 */
[----:B------:R-:W-:-:S06]  /*37b0*/  F2FP.BF16.F32.PACK_AB R164, R28, R27 ;  /* 0x0000001b1ca4723e */ /* 0x000fcc00000010ff */
[----:B------:R-:W3:Y:S01]  /*37c0*/  MUFU.EX2 R30, R30 ;  /* 0x0000001e001e7308 */ /* 0x000ee20000000800 */
[----:B-1----:R-:W-:-:S07]  /*37d0*/  FADD.FTZ R49, R29, R0 ;  /* 0x000000001d317221 */ /* 0x002fce0000010000 */
[----:B------:R-:W1:Y:S01]  /*37e0*/  MUFU.EX2 R50, R50 ;  /* 0x0000003200327308 */ /* 0x000e620000000800 */
[C---:B0-----:R-:W-:Y:S01]  /*37f0*/  FADD.FTZ R57, R47.reuse, R12 ;  /* 0x0000000c2f397221 */ /* 0x041fe20000010000 */
[----:B------:R-:W-:-:S06]  /*3800*/  F2FP.BF16.F32.PACK_AB R169, R47, R46 ;  /* 0x0000002e2fa9723e */ /* 0x000fcc00000010ff */
[----:B------:R-:W0:Y:S01]  /*3810*/  MUFU.EX2 R31, R31 ;  /* 0x0000001f001f7308 */ /* 0x000e220000000800 */
[C---:B---3--:R-:W-:Y:S01]  /*3820*/  FADD.FTZ R0, R30.reuse, R49 ;  /* 0x000000311e007221 */ /* 0x048fe20000010000 */
[----:B------:R-:W-:-:S06]  /*3830*/  F2FP.BF16.F32.PACK_AB R166, R30, R29 ;  /* 0x0000001d1ea6723e */ /* 0x000fcc00000010ff */
[----:B------:R-:W3:Y:S01]  /*3840*/  MUFU.EX2 R51, R51 ;  /* 0x0000003300337308 */ /* 0x000ee20000000800 */
[----:B-1----:R-:W-:-:S07]  /*3850*/  FADD.FTZ R12, R50, R57 ;  /* 0x00000039320c7221 */ /* 0x002fce0000010000 */
[----:B------:R-:W1:Y:S01]  /*3860*/  MUFU.EX2 R32, R32 ;  /* 0x0000002000207308 */ /* 0x000e620000000800 */
[----:B0-----:R-:W-:-:S07]  /*3870*/  FADD.FTZ R49, R31, R0 ;  /* 0x000000001f317221 */ /* 0x001fce0000010000 */
[----:B------:R-:W0:Y:S01]  /*3880*/  MUFU.EX2 R54, R54 ;  /* 0x0000003600367308 */ /* 0x000e220000000800 */
[C---:B---3--:R-:W-:Y:S01]  /*3890*/  FADD.FTZ R53, R51.reuse, R12 ;  /* 0x0000000c33357221 */ /* 0x048fe20000010000 */
[----:B------:R-:W-:-:S06]  /*38a0*/  F2FP.BF16.F32.PACK_AB R171, R51, R50 ;  /* 0x0000003233ab723e */ /* 0x000fcc00000010ff */
[----:B------:R-:W3:Y:S01]  /*38b0*/  MUFU.EX2 R33, R33 ;  /* 0x0000002100217308 */ /* 0x000ee20000000800 */
[C---:B-1----:R-:W-:Y:S01]  /*38c0*/  FADD.FTZ R0, R32.reuse, R49 ;  /* 0x0000003120007221 */ /* 0x042fe20000010000 */
[----:B------:R-:W-:-:S06]  /*38d0*/  F2FP.BF16.F32.PACK_AB R168, R32, R31 ;  /* 0x0000001f20a8723e */ /* 0x000fcc00000010ff */
[----:B------:R-:W1:Y:S01]  /*38e0*/  MUFU.EX2 R55, R55 ;  /* 0x0000003700377308 */ /* 0x000e620000000800 */
[----:B0-----:R-:W-:-:S07]  /*38f0*/  FADD.FTZ R12, R54, R53 ;  /* 0x00000035360c7221 */ /* 0x001fce0000010000 */
[----:B------:R-:W0:Y:S01]  /*3900*/  MUFU.EX2 R34, R34 ;  /* 0x0000002200227308 */ /* 0x000e220000000800 */
[----:B---3--:R-:W-:-:S07]  /*3910*/  FADD.FTZ R43, R33, R0 ;  /* 0x00000000212b7221 */ /* 0x008fce0000010000 */
[----:B------:R-:W-:Y:S01]  /*3920*/  MUFU.EX2 R35, R35 ;  /* 0x0000002300237308 */ /* 0x000fe20000000800 */
[C---:B-1----:R-:W-:Y:S01]  /*3930*/  FADD.FTZ R49, R55.reuse, R12 ;  /* 0x0000000c37317221 */ /* 0x042fe20000010000 */
[----:B------:R-:W-:-:S06]  /*3940*/  F2FP.BF16.F32.PACK_AB R173, R55, R54 ;  /* 0x0000003637ad723e */ /* 0x000fcc00000010ff */
[----:B------:R-:W1:Y:S01]  /*3950*/  MUFU.EX2 R36, R36 ;  /* 0x0000002400247308 */ /* 0x000e620000000800 */
[C---:B0-----:R-:W-:Y:S01]  /*3960*/  FADD.FTZ R12, R34.reuse, R43 ;  /* 0x0000002b220c7221 */ /* 0x041fe20000010000 */
[----:B------:R-:W-:-:S06]  /*3970*/  F2FP.BF16.F32.PACK_AB R170, R34, R33 ;  /* 0x0000002122aa723e */ /* 0x000fcc00000010ff */
[----:B------:R-:W0:Y:S08]  /*3980*/  MUFU.EX2 R58, R58 ;  /* 0x0000003a003a7308 */ /* 0x000e300000000800 */
[----:B------:R3:W4:Y:S01]  /*3990*/  MUFU.EX2 R174, R3 ;  /* 0x0000000300ae7308 */ /* 0x0007220000000800 */
[----:B-1----:R-:W-:-:S07]  /*39a0*/  F2FP.BF16.F32.PACK_AB R172, R36, R35 ;  /* 0x0000002324ac723e */ /* 0x002fce00000010ff */
[----:B------:R-:W1:Y:S01]  /*39b0*/  MUFU.EX2 R45, R45 ;  /* 0x0000002d002d7308 */ /* 0x000e620000000800 */
[----:B---3--:R-:W-:Y:S01]  /*39c0*/  FADD.FTZ R3, R35, R12 ;  /* 0x0000000c23037221 */ /* 0x008fe20000010000 */
[----:B0-----:R-:W-:-:S03]  /*39d0*/  FADD.FTZ R0, R58, R49 ;  /* 0x000000313a007221 */ /* 0x001fc60000010000 */
[----:B------:R-:W-:-:S03]  /*39e0*/  FADD.FTZ R3, R36, R3 ;  /* 0x0000000324037221 */ /* 0x000fc60000010000 */
[----:B------:R-:W0:Y:S01]  /*39f0*/  MUFU.EX2 R37, R37 ;  /* 0x0000002500257308 */ /* 0x000e220000000800 */
[----:B----4-:R-:W-:Y:S01]  /*3a00*/  FADD.FTZ R10, R174, R3 ;  /* 0x00000003ae0a7221 */ /* 0x010fe20000010000 */
[C---:B-1----:R-:W-:Y:S01]  /*3a10*/  FADD.FTZ R0, R45.reuse, R0 ;  /* 0x000000002d007221 */ /* 0x042fe20000010000 */
[----:B------:R-:W-:Y:S02]  /*3a20*/  F2FP.BF16.F32.PACK_AB R175, R45, R58 ;  /* 0x0000003a2daf723e */ /* 0x000fe400000010ff */
[C---:B0-----:R-:W-:Y:S01]  /*3a30*/  FADD.FTZ R3, R37.reuse, R10 ;  /* 0x0000000a25037221 */ /* 0x041fe20000010000 */
[----:B------:R-:W-:Y:S01]  /*3a40*/  F2FP.BF16.F32.PACK_AB R174, R37, R174 ;  /* 0x000000ae25ae723e */ /* 0x000fe200000010ff */
[----:B--2---:R-:W-:Y:S06]  /*3a50*/  @!P0 BRA `(.L_x_4602) ;  /* 0x0000000000048947 */ /* 0x004fec0003800000 */
[----:B------:R-:W-:Y:S01]  /*3a60*/  BPT.TRAP 0x1 ;  /* 0x000000040000795c */ /* 0x000fe20000300000 */
.L_x_4602:
[----:B------:R0:W1:Y:S01]  /*3a70*/  SYNCS.PHASECHK.TRANS64.TRYWAIT P3, [R6+URZ+0x22850], R11 ;  /* 0x0228500b060075a7 */ /* 0x000062000806017f */
[----:B------:R-:W-:Y:S05]  /*3a80*/  @!P0 BRA `(.L_x_4603) ;  /* 0x0000000000048947 */ /* 0x000fea0003800000 */
[----:B------:R-:W-:Y:S01]  /*3a90*/  BPT.TRAP 0x1 ;  /* 0x000000040000795c */ /* 0x000fe20000300000 */
.L_x_4603:
[----:B-1----:R-:W-:Y:S05]  /*3aa0*/  @P3 BRA `(.L_x_4604) ;  /* 0x0000000000083947 */ /* 0x002fea0003800000 */
[----:B------:R-:W1:Y:S02]  /*3ab0*/  SYNCS.PHASECHK.TRANS64.TRYWAIT P3, [R6+URZ+0x22850], R11 ;  /* 0x0228500b060075a7 */ /* 0x000e64000806017f */
[----:B-1----:R-:W-:Y:S05]  /*3ac0*/  @!P3 BRA `(.L_x_4605) ;  /* 0x000000ec0098b947 */ /* 0x002fea0003800000 */
.L_x_4604:
[----:B------:R-:W-:Y:S01]  /*3ad0*/  R2UR UR6, R7 ;  /* 0x00000000070672ca */ /* 0x000fe200000e0000 */
[----:B------:R2:W-:Y:S01]  /*3ae0*/  BAR.SYNC.DEFER_BLOCKING R8, 0x100 ;  /* 0x000400080000751d */ /* 0x0005e20000010000 */
[----:B------:R-:W-:Y:S01]  /*3af0*/  UIADD3 UR23, UR49, -0x2, URZ ;  /* 0xfffffffe31177890 */ /* 0x000fe2000fffe03f */
[----:B01----:R-:W-:-:S04]  /*3b00*/  @!P2 VIADD R6, R6, 0x22860 ;  /* 0x000228600606a836 */ /* 0x003fc80000000000 */
        /* <DEDUP_REMOVED lines=45> */
[----:B------:R-:W-:-:S04]  /*3de0*/  UIADD3 UR6, UR11, UR42, -UR44 ;  /* 0x0000002a0b067290 */ /* 0x000fc8000fffe82c */
        /* <DEDUP_REMOVED lines=13> */
[----:B------:R-:W-:-:S06]  /*3ec0*/  ULDC UR24, c[0x0][0x988] ;  /* 0x0002620000187ab9 */ /* 0x000fcc0000000800 */
.L_x_4615:
[----:B------:R-:W-:-:S04]  /*3ed0*/  UIADD3 UR37, UR37, 0x1, URZ ;  /* 0x0000000125257890 */ /* 0x000fc8000fffe03f */
[----:B------:R-:W-:-:S04]  /*3ee0*/  UISETP.NE.AND UP1, UPT, UR37, 0x2, UPT ;  /* 0x000000022500788c */ /* 0x000fc8000bf25270 */
[----:B------:R-:W-:Y:S02]  /*3ef0*/  USEL UR6, URZ, 0x1, UP1 ;  /* 0x000000013f067887 */ /* 0x000fe40008800000 */
[----:B------:R-:W-:Y:S02]  /*3f00*/  USEL UR37, UR37, URZ, UP1 ;  /* 0x0000003f25257287 */ /* 0x000fe40008800000 */
[----:B------:R-:W-:Y:S01]  /*3f10*/  ULOP3.LUT UR38, UR38, UR6, URZ, 0x3c, !UPT ;  /* 0x0000000626267292 */ /* 0x000fe2000f8e3c3f */
[----:B0-----:R-:W-:Y:S11]  /*3f20*/  @!P0 BRA `(.L_x_4607) ;  /* 0x0000000000048947 */ /* 0x001ff60003800000 */
[----:B------:R-:W-:Y:S01]  /*3f30*/  BPT.TRAP 0x1 ;  /* 0x000000040000795c */ /* 0x000fe20000300000 */
.L_x_4607:
        /* <DEDUP_REMOVED lines=9> */
.L_x_4608:
[----:B-1----:R-:W-:Y:S05]  /*3fd0*/  @P3 BRA `(.L_x_4609) ;  /* 0x0000000000083947 */ /* 0x002fea0003800000 */
[----:B------:R-:W1:Y:S02]  /*3fe0*/  SYNCS.PHASECHK.TRANS64.TRYWAIT P3, [UR26+0x22830], R6 ;  /* 0x02283006ff0075a7 */ /* 0x000e64000806015a */
[----:B-1----:R-:W-:Y:S05]  /*3ff0*/  @!P3 BRA `(.L_x_4610) ;  /* 0x000000e80060b947 */ /* 0x002fea0003800000 */
.L_x_4609:
        /* <DEDUP_REMOVED lines=11> */
[----:B------:R-:W-:Y:S01]  /*40b0*/  UMOV UR15, 0x40000040 ;  /* 0x40000040000f7882 */ /* 0x000fe20000000000 */
[----:B--2---:R-:W-:Y:S01]  /*40c0*/  SHF.R.U32.HI R216, RZ, 0x7, R216 ;  /* 0x00000007ffd87819 */ /* 0x004fe200000116d8 */
[----:B------:R-:W-:-:S02]  /*40d0*/  WARPGROUP.DEPBAR.LE gsb0, 0x0 ;  /* 0x00008000000079c5 */ /* 0x000fc40000010000 */
[----:B------:R-:W-:-:S06]  /*40e0*/  WARPGROUP.ARRIVE ;  /* 0x00000000000079c5 */ /* 0x000fcc0000000000 */
[----:B------:R-:W-:Y:S01]  /*40f0*/  HGMMA.64x96x16.F32.BF16 R152, gdesc[UR4], R152, gsb0 ;  /* 0x01600000049879f0 */ /* 0x000fe20008001898 */
[----:B------:R-:W-:Y:S02]  /*4100*/  @UP0 ULDC UR6, c[0x0][0x44c] ;  /* 0x0001130000060ab9 */ /* 0x000fe40000000800 */
[----:B-1----:R-:W-:Y:S01]  /*4110*/  @P1 IMAD.HI.U32 R5, R4, UR6, RZ ;  /* 0x0000000604051c27 */ /* 0x002fe2000f8e00ff */
[----:B------:R-:W-:-:S04]  /*4120*/  @UP0 ULDC UR6, c[0x0][0x450] ;  /* 0x0001140000060ab9 */ /* 0x000fc80000000800 */
[----:B------:R-:W-:Y:S01]  /*4130*/  @P1 SHF.R.U32.HI R4, RZ, UR6, R5 ;  /* 0x00000006ff041c19 */ /* 0x000fe20008011605 */
[----:B------:R-:W-:Y:S01]  /*4140*/  UMOV UR6, 0x1 ;  /* 0x0000000100067882 */ /* 0x000fe20000000000 */
[----:B------:R-:W-:Y:S01]  /*4150*/  IMAD.U32 R5, RZ, RZ, UR44 ;  /* 0x0000002cff057e24 */ /* 0x000fe2000f8e00ff */
[----:B------:R-:W-:Y:S02]  /*4160*/  UIMAD UR6, UR23, -0x60, UR6 ;  /* 0xffffffa0170678a4 */ /* 0x000fe4000f8e0206 */
[----:B------:R-:W1:Y:S01]  /*4170*/  SHFL.IDX PT, R9, R4, 0x1, 0x1c1f ;  /* 0x003c1f0004097f89 */ /* 0x000e6200000e0000 */
        /* <DEDUP_REMOVED lines=14> */
[----:B------:R-:W-:Y:S01]  /*4260*/  IMAD R162, R17, R162, UR6 ;  /* 0x0000000611a27e24 */ /* 0x000fe2000f8e02a2 */
[----:B------:R-:W2:Y:S01]  /*4270*/  MUFU.TANH R154, R154 ;  /* 0x0000009a009a7308 */ /* 0x000ea20000002400 */
[----:B------:R-:W-:Y:S01]  /*4280*/  FMUL.FTZ R213, R152, UR25 ;  /* 0x0000001998d57c20 */ /* 0x000fe20008410000 */
[----:B------:R-:W-:Y:S01]  /*4290*/  FMUL.FTZ R211, R160, UR25 ;  /* 0x00000019a0d37c20 */ /* 0x000fe20008410000 */
[----:B------:R-:W-:Y:S01]  /*42a0*/  FMUL.FTZ R160, R169, UR25 ;  /* 0x00000019a9a07c20 */ /* 0x000fe20008410000 */
[----:B------:R-:W-:Y:S01]  /*42b0*/  IADD3 R162, -R5, UR42, R162 ;  /* 0x0000002a05a27c10 */ /* 0x000fe2000fffe1a2 */
[----:B------:R-:W-:Y:S01]  /*42c0*/  FMUL.FTZ R169, R163, UR25 ;  /* 0x00000019a3a97c20 */ /* 0x000fe20008410000 */
[----:B------:R-:W-:Y:S01]  /*42d0*/  FMUL.FTZ R210, R161, UR25 ;  /* 0x00000019a1d27c20 */ /* 0x000fe20008410000 */
[----:B------:R-:W-:Y:S01]  /*42e0*/  FMUL.FTZ R161, R165, UR25 ;  /* 0x00000019a5a17c20 */ /* 0x000fe20008410000 */
[----:B------:R3:W4:Y:S01]  /*42f0*/  MUFU.TANH R11, R155 ;  /* 0x0000009b000b7308 */ /* 0x0007220000002400 */
[----:B-1----:R-:W-:-:S02]  /*4300*/  IMAD.IADD R152, R162, 0x1, R9 ;  /* 0x00000001a2987824 */ /* 0x002fc400078e0209 */
[----:B------:R-:W-:Y:S01]  /*4310*/  FMUL.FTZ R165, R166, UR25 ;  /* 0x00000019a6a57c20 */ /* 0x000fe20008410000 */
[----:B------:R-:W-:Y:S01]  /*4320*/  FMUL.FTZ R163, R167, UR25 ;  /* 0x00000019a7a37c20 */ /* 0x000fe20008410000 */
[----:B------:R-:W-:Y:S01]  /*4330*/  FMUL.FTZ R5, R179, UR25 ;  /* 0x00000019b3057c20 */ /* 0x000fe20008410000 */
[----:B------:R-:W-:Y:S01]  /*4340*/  FMUL.FTZ R214, R156, UR25 ;  /* 0x000000199cd67c20 */ /* 0x000fe20008410000 */
[C---:B------:R-:W-:Y:S01]  /*4350*/  ISETP.GT.AND P3, PT, R152.reuse, RZ, PT ;  /* 0x000000ff9800720c */ /* 0x040fe20003f64270 */
[----:B------:R-:W-:Y:S01]  /*4360*/  FMUL.FTZ R156, R171, UR25 ;  /* 0x00000019ab9c7c20 */ /* 0x000fe20008410000 */
[----:B------:R1:W5:Y:S01]  /*4370*/  MUFU.TANH R15, R158 ;  /* 0x0000009e000f7308 */ /* 0x0003620000002400 */
[----:B------:R-:W-:Y:S01]  /*4380*/  ISETP.GT.AND P4, PT, R152, 0x1, PT ;  /* 0x000000019800780c */ /* 0x000fe20003f84270 */
[----:B------:R-:W-:Y:S01]  /*4390*/  FMUL.FTZ R12, R175, UR25 ;  /* 0x00000019af0c7c20 */ /* 0x000fe20008410000 */
[----:B--2---:R-:W-:Y:S01]  /*43a0*/  FSEL R159, R154, -INF , P3 ;  /* 0xff8000009a9f7808 */ /* 0x004fe20001800000 */
[----:B---3--:R-:W-:Y:S01]  /*43b0*/  FMUL.FTZ R155, R174, UR25 ;  /* 0x00000019ae9b7c20 */ /* 0x008fe20008410000 */
[----:B------:R-:W-:Y:S01]  /*43c0*/  ISETP.GT.AND P3, PT, R152, 0x8, PT ;  /* 0x000000089800780c */ /* 0x000fe20003f64270 */
[----:B------:R-:W-:Y:S01]  /*43d0*/  FMUL.FTZ R10, R178, UR25 ;  /* 0x00000019b20a7c20 */ /* 0x000fe20008410000 */
[----:B------:R-:W-:Y:S01]  /*43e0*/  FMNMX.FTZ R20, R159, R7, !PT ;  /* 0x000000079f147209 */ /* 0x000fe20007810000 */
[----:B------:R-:W2:Y:S01]  /*43f0*/  MUFU.TANH R14, R14 ;  /* 0x0000000e000e7308 */ /* 0x000ea20000002400 */
[----:B----4-:R-:W-:Y:S01]  /*4400*/  FSEL R167, R11, -INF , P4 ;  /* 0xff8000000ba77808 */ /* 0x010fe20002000000 */
[----:B-1----:R-:W-:Y:S01]  /*4410*/  FMUL.FTZ R158, R170, UR25 ;  /* 0x00000019aa9e7c20 */ /* 0x002fe20008410000 */
[----:B------:R-:W-:Y:S01]  /*4420*/  ISETP.GT.AND P4, PT, R152, 0x9, PT ;  /* 0x000000099800780c */ /* 0x000fe20003f84270 */
[----:B------:R-:W-:Y:S01]  /*4430*/  FMUL.FTZ R9, R182, UR25 ;  /* 0x00000019b6097c20 */ /* 0x000fe20008410000 */
[----:B------:R-:W-:Y:S01]  /*4440*/  FMNMX.FTZ R20, R167, R20, !PT ;  /* 0x00000014a7147209 */ /* 0x000fe20007810000 */
[----:B------:R-:W-:Y:S01]  /*4450*/  FMUL.FTZ R11, R183, UR25 ;  /* 0x00000019b70b7c20 */ /* 0x000fe20008410000 */
[----:B------:R-:W-:Y:S01]  /*4460*/  FMUL.FTZ R186, R186, UR25 ;  /* 0x00000019baba7c20 */ /* 0x000fe20008410000 */
[----:B------:R-:W1:Y:S01]  /*4470*/  MUFU.TANH R13, R13 ;  /* 0x0000000d000d7308 */ /* 0x000e620000002400 */
        /* <DEDUP_REMOVED lines=40> */
[----:B-1----:R-:W-:-:S02]  /*4700*/  FSEL R163, R163, -INF , P4 ;  /* 0xff800000a3a37808 */ /* 0x002fc40002000000 */
[----:B------:R-:W-:Y:S02]  /*4710*/  ISETP.GT.AND P4, PT, R152, 0x21, PT ;  /* 0x000000219800780c */ /* 0x000fe40003f84270 */
[----:B------:R-:W-:-:S03]  /*4720*/  FMNMX.FTZ R13, R163, R20, !PT ;  /* 0x00000014a30d7209 */ /* 0x000fc60007810000 */
[----:B------:R-:W1:Y:S01]  /*4730*/  MUFU.TANH R155, R155 ;  /* 0x0000009b009b7308 */ /* 0x000e620000002400 */
[----:B---3--:R-:W-:Y:S02]  /*4740*/  FSEL R158, R158, -INF , P3 ;  /* 0xff8000009e9e7808 */ /* 0x008fe40001800000 */
[----:B------:R-:W-:Y:S02]  /*4750*/  ISETP.GT.AND P3, PT, R152, 0x28, PT ;  /* 0x000000289800780c */ /* 0x000fe40003f64270 */
[----:B------:R-:W-:-:S03]  /*4760*/  FMNMX.FTZ R13, R158, R13, !PT ;  /* 0x0000000d9e0d7209 */ /* 0x000fc60007810000 */
[----:B------:R-:W3:Y:S01]  /*4770*/  MUFU.TANH R12, R12 ;  /* 0x0000000c000c7308 */ /* 0x000ee20000002400 */
[----:B--2---:R-:W-:Y:S02]  /*4780*/  FSEL R156, R156, -INF , P4 ;  /* 0xff8000009c9c7808 */ /* 0x004fe40002000000 */
[----:B------:R-:W-:Y:S02]  /*4790*/  ISETP.GT.AND P4, PT, R152, 0x29, PT ;  /* 0x000000299800780c */ /* 0x000fe40003f84270 */
[----:B------:R-:W-:-:S03]  /*47a0*/  FMNMX.FTZ R14, R156, R13, !PT ;  /* 0x0000000d9c0e7209 */ /* 0x000fc60007810000 */
[----:B------:R-:W2:Y:S01]  /*47b0*/  MUFU.TANH R10, R10 ;  /* 0x0000000a000a7308 */ /* 0x000ea20000002400 */
[----:B-1----:R-:W-:Y:S02]  /*47c0*/  FSEL R155, R155, -INF , P3 ;  /* 0xff8000009b9b7808 */ /* 0x002fe40001800000 */
        /* <DEDUP_REMOVED lines=23> */
[----:B-1----:R-:W-:Y:S01]  /*4940*/  FSEL R14, R186, -INF , P3 ;  /* 0xff800000ba0e7808 */ /* 0x002fe20001800000 */
[----:B------:R-:W-:Y:S01]  /*4950*/  FMUL.FTZ R186, R196, UR25 ;  /* 0x00000019c4ba7c20 */ /* 0x000fe20008410000 */
[----:B------:R-:W-:Y:S02]  /*4960*/  ISETP.GT.AND P3, PT, R152, 0x48, PT ;  /* 0x000000489800780c */ /* 0x000fe40003f64270 */
[----:B------:R-:W-:-:S03]  /*4970*/  FMNMX.FTZ R20, R14, R15, !PT ;  /* 0x0000000f0e147209 */ /* 0x000fc60007810000 */
[----:B------:R-:W1:Y:S01]  /*4980*/  MUFU.TANH R191, R191 ;  /* 0x000000bf00bf7308 */ /* 0x000e620000002400 */
[----:B---3--:R-:W-:Y:S01]  /*4990*/  FSEL R13, R187, -INF , P4 ;  /* 0xff800000bb0d7808 */ /* 0x008fe20002000000 */
[----:B------:R-:W-:Y:S01]  /*49a0*/  FMUL.FTZ R187, R197, UR25 ;  /* 0x00000019c5bb7c20 */ /* 0x000fe20008410000 */
        /* <DEDUP_REMOVED lines=19> */
[----:B-1----:R-:W-:-:S04]  /*4ae0*/  FSEL R152, R198, -INF , P3 ;  /* 0xff800000c6987808 */ /* 0x002fc80001800000 */
[----:B------:R-:W-:Y:S01]  /*4af0*/  FMNMX.FTZ R166, R152, R173, !PT ;  /* 0x000000ad98a67209 */ /* 0x000fe20007810000 */
[----:B------:R-:W-:Y:S01]  /*4b00*/  FMUL.FTZ R173, R176, UR25 ;  /* 0x00000019b0ad7c20 */ /* 0x000fe20008410000 */
[----:B------:R-:W-:Y:S01]  /*4b10*/  FMUL.FTZ R176, R180, UR25 ;  /* 0x00000019b4b07c20 */ /* 0x000fe20008410000 */
[----:B------:R-:W1:Y:S01]  /*4b20*/  MUFU.TANH R215, R215 ;  /* 0x000000d700d77308 */ /* 0x000e620000002400 */
[----:B---3--:R-:W-:Y:S01]  /*4b30*/  FSEL R153, R199, -INF , P4 ;  /* 0xff800000c7997808 */ /* 0x008fe20002000000 */
[----:B------:R-:W-:Y:S01]  /*4b40*/  FMUL.FTZ R180, R188, UR25 ;  /* 0x00000019bcb47c20 */ /* 0x000fe20008410000 */
[----:B------:R-:W-:Y:S02]  /*4b50*/  IMAD.U32 R199, RZ, RZ, UR26 ;  /* 0x0000001affc77e24 */ /* 0x000fe4000f8e00ff */
[----:B------:R-:W-:-:S03]  /*4b60*/  FMNMX.FTZ R166, R153, R166, !PT ;  /* 0x000000a699a67209 */ /* 0x000fc60007810000 */
[----:B------:R-:W3:Y:S02]  /*4b70*/  MUFU.TANH R214, R214 ;  /* 0x000000d600d67308 */ /* 0x000ee40000002400 */
[----:B------:R-:W4:Y:S06]  /*4b80*/  SHFL.BFLY PT, R183, R166, 0x2, 0x1f ;  /* 0x0c401f00a6b77f89 */ /* 0x000f2c00000e0000 */
[----:B------:R-:W5:Y:S08]  /*4b90*/  MUFU.TANH R212, R212 ;  /* 0x000000d400d47308 */ /* 0x000f700000002400 */
[----:B------:R-:W0:Y:S08]  /*4ba0*/  MUFU.TANH R211, R211 ;  /* 0x000000d300d37308 */ /* 0x000e300000002400 */
[----:B------:R-:W0:Y:S01]  /*4bb0*/  MUFU.TANH R210, R210 ;  /* 0x000000d200d27308 */ /* 0x000e220000002400 */
[----:B----4-:R-:W-:-:S02]  /*4bc0*/  FMNMX.FTZ R168, R166, R183, !PT ;  /* 0x000000b7a6a87209 */ /* 0x010fc40007810000 */
[----:B------:R-:W4:Y:S04]  /*4bd0*/  SHFL.IDX PT, R183, R4, RZ, 0x1c1f ;  /* 0x001c1fff04b77589 */ /* 0x000f2800000e0000 */
[----:B------:R-:W2:Y:S01]  /*4be0*/  SHFL.BFLY PT, R191, R168, 0x1, 0x1f ;  /* 0x0c201f00a8bf7f89 */ /* 0x000ea200000e0000 */
[----:B------:R-:W0:Y:S08]  /*4bf0*/  MUFU.TANH R164, R164 ;  /* 0x000000a400a47308 */ /* 0x000e300000002400 */
[----:B------:R-:W0:Y:S08]  /*4c00*/  MUFU.TANH R161, R161 ;  /* 0x000000a100a17308 */ /* 0x000e300000002400 */
[----:B------:R-:W0:Y:S01]  /*4c10*/  MUFU.TANH R157, R157 ;  /* 0x0000009d009d7308 */ /* 0x000e220000002400 */
[----:B----4-:R-:W-:Y:S01]  /*4c20*/  IMAD.IADD R183, R162, 0x1, R183 ;  /* 0x00000001a2b77824 */ /* 0x010fe200078e02b7 */
[----:B--2---:R-:W-:-:S06]  /*4c30*/  FMNMX.FTZ R4, R168, R191, !PT ;  /* 0x000000bfa8047209 */ /* 0x004fcc0007810000 */
[----:B------:R-:W2:Y:S01]  /*4c40*/  MUFU.TANH R160, R160 ;  /* 0x000000a000a07308 */ /* 0x000ea20000002400 */
[C---:B------:R-:W-:Y:S02]  /*4c50*/  ISETP.GT.AND P3, PT, R183.reuse, RZ, PT ;  /* 0x000000ffb700720c */ /* 0x040fe40003f64270 */
[----:B------:R-:W-:Y:S01]  /*4c60*/  ISETP.GT.AND P6, PT, R183, 0x1, PT ;  /* 0x00000001b700780c */ /* 0x000fe20003fc4270 */
[----:B------:R-:W-:Y:S01]  /*4c70*/  FMUL.FTZ R166, R4, UR10 ;  /* 0x0000000a04a67c20 */ /* 0x000fe20008410000 */
[----:B------:R-:W-:Y:S02]  /*4c80*/  FSEL R213, R213, -INF , P3 ;  /* 0xff800000d5d57808 */ /* 0x000fe40001800000 */
[----:B------:R-:W-:Y:S01]  /*4c90*/  ISETP.GT.AND P5, PT, R183, 0x8, PT ;  /* 0x00000008b700780c */ /* 0x000fe20003fa4270 */
[----:B------:R-:W4:Y:S01]  /*4ca0*/  MUFU.TANH R170, R170 ;  /* 0x000000aa00aa7308 */ /* 0x000f220000002400 */
[----:B-1----:R-:W-:Y:S02]  /*4cb0*/  FSEL R215, R215, -INF , P6 ;  /* 0xff800000d7d77808 */ /* 0x002fe40003000000 */
[----:B------:R-:W-:-:S02]  /*4cc0*/  FMNMX.FTZ R162, R213, R8, !PT ;  /* 0x00000008d5a27209 */ /* 0x000fc40007810000 */
[----:B------:R-:W-:Y:S02]  /*4cd0*/  ISETP.GT.AND P4, PT, R183, 0x9, PT ;  /* 0x00000009b700780c */ /* 0x000fe40003f84270 */
[----:B---3--:R-:W-:Y:S01]  /*4ce0*/  FSEL R214, R214, -INF , P5 ;  /* 0xff800000d6d67808 */ /* 0x008fe20002800000 */
[----:B------:R-:W1:Y:S01]  /*4cf0*/  MUFU.TANH R172, R172 ;  /* 0x000000ac00ac7308 */ /* 0x000e620000002400 */
[----:B------:R-:W-:Y:S02]  /*4d00*/  FMNMX.FTZ R189, R215, R162, !PT ;  /* 0x000000a2d7bd7209 */ /* 0x000fe40007810000 */
[C---:B------:R-:W-:Y:S02]  /*4d10*/  ISETP.GT.AND P3, PT, R183.reuse, 0x10, PT ;  /* 0x00000010b700780c */ /* 0x040fe40003f64270 */
[----:B-----5:R-:W-:Y:S02]  /*4d20*/  FSEL R212, R212, -INF , P4 ;  /* 0xff800000d4d47808 */ /* 0x020fe40002000000 */
[----:B------:R-:W-:Y:S01]  /*4d30*/  FMNMX.FTZ R189, R214, R189, !PT ;  /* 0x000000bdd6bd7209 */ /* 0x000fe20007810000 */
[----:B------:R-:W3:Y:S01]  /*4d40*/  MUFU.TANH R173, R173 ;  /* 0x000000ad00ad7308 */ /* 0x000ee20000002400 */
[----:B------:R-:W-:-:S02]  /*4d50*/  ISETP.GT.AND P4, PT, R183, 0x11, PT ;  /* 0x00000011b700780c */ /* 0x000fc40003f84270 */
[----:B0-----:R-:W-:Y:S02]  /*4d60*/  FSEL R211, R211, -INF , P3 ;  /* 0xff800000d3d37808 */ /* 0x001fe40001800000 */
[----:B------:R-:W-:Y:S02]  /*4d70*/  FMNMX.FTZ R162, R212, R189, !PT ;  /* 0x000000bdd4a27209 */ /* 0x000fe40007810000 */
[----:B------:R-:W-:Y:S01]  /*4d80*/  ISETP.GT.AND P3, PT, R183, 0x18, PT ;  /* 0x00000018b700780c */ /* 0x000fe20003f64270 */
[----:B------:R-:W0:Y:S01]  /*4d90*/  MUFU.TANH R174, R174 ;  /* 0x000000ae00ae7308 */ /* 0x000e220000002400 */
[----:B------:R-:W-:Y:S02]  /*4da0*/  FSEL R210, R210, -INF , P4 ;  /* 0xff800000d2d27808 */ /* 0x000fe40002000000 */
[----:B------:R-:W-:Y:S02]  /*4db0*/  FMNMX.FTZ R189, R211, R162, !PT ;  /* 0x000000a2d3bd7209 */ /* 0x000fe40007810000 */
[----:B------:R-:W-:-:S02]  /*4dc0*/  FSETP.NEU.FTZ.AND P6, PT, R4, -INF , PT ;  /* 0xff8000000400780b */ /* 0x000fc40003fdd000 */
[C---:B------:R-:W-:Y:S01]  /*4dd0*/  ISETP.GT.AND P4, PT, R183.reuse, 0x19, PT ;  /* 0x00000019b700780c */ /* 0x040fe20003f84270 */
[----:B------:R-:W5:Y:S01]  /*4de0*/  MUFU.TANH R176, R176 ;  /* 0x000000b000b07308 */ /* 0x000f620000002400 */
[----:B------:R-:W-:Y:S02]  /*4df0*/  FSEL R164, R164, -INF , P3 ;  /* 0xff800000a4a47808 */ /* 0x000fe40001800000 */
[----:B------:R-:W-:Y:S02]  /*4e00*/  FMNMX.FTZ R189, R210, R189, !PT ;  /* 0x000000bdd2bd7209 */ /* 0x000fe40007810000 */
[----:B------:R-:W-:Y:S02]  /*4e10*/  FSEL R166, R166, RZ, P6 ;  /* 0x000000ffa6a67208 */ /* 0x000fe40003000000 */
[----:B------:R-:W-:Y:S01]  /*4e20*/  ISETP.GT.AND P3, PT, R183, 0x20, PT ;  /* 0x00000020b700780c */ /* 0x000fe20003f64270 */
[----:B------:R-:W5:Y:S01]  /*4e30*/  MUFU.TANH R177, R177 ;  /* 0x000000b100b17308 */ /* 0x000f620000002400 */
[----:B------:R-:W-:Y:S01]  /*4e40*/  FSEL R161, R161, -INF , P4 ;  /* 0xff800000a1a17808 */ /* 0x000fe20002000000 */
[--C-:B------:R-:W-:Y:S01]  /*4e50*/  FFMA.FTZ R162, R167, UR10, -R166.reuse ;  /* 0x0000000aa7a27c23 */ /* 0x100fe200080108a6 */
[----:B------:R-:W-:Y:S01]  /*4e60*/  FMNMX.FTZ R168, R164, R189, !PT ;  /* 0x000000bda4a87209 */ /* 0x000fe20007810000 */
[--C-:B------:R-:W-:Y:S01]  /*4e70*/  FFMA.FTZ R189, R175, UR10, -R166.reuse ;  /* 0x0000000aafbd7c23 */ /* 0x100fe200080108a6 */
[----:B------:R-:W-:Y:S01]  /*4e80*/  ISETP.GT.AND P4, PT, R183, 0x21, PT ;  /* 0x00000021b700780c */ /* 0x000fe20003f84270 */
[--C-:B------:R-:W-:Y:S01]  /*4e90*/  FFMA.FTZ R159, R159, UR10, -R166.reuse ;  /* 0x0000000a9f9f7c23 */ /* 0x100fe200080108a6 */
[----:B------:R-:W-:Y:S01]  /*4ea0*/  FSEL R167, R157, -INF , P3 ;  /* 0xff8000009da77808 */ /* 0x000fe20001800000 */
[--C-:B------:R-:W-:Y:S01]  /*4eb0*/  FFMA.FTZ R157, R179, UR10, -R166.reuse ;  /* 0x0000000ab39d7c23 */ /* 0x100fe200080108a6 */
[----:B------:R-:W-:Y:S01]  /*4ec0*/  FMNMX.FTZ R188, R161, R168, !PT ;  /* 0x000000a8a1bc7209 */ /* 0x000fe20007810000 */
[----:B------:R-:W5:Y:S01]  /*4ed0*/  MUFU.TANH R178, R178 ;  /* 0x000000b200b27308 */ /* 0x000f620000002400 */
[----:B------:R-:W-:Y:S01]  /*4ee0*/  ISETP.GT.AND P3, PT, R183, 0x28, PT ;  /* 0x00000028b700780c */ /* 0x000fe20003f64270 */
[--C-:B------:R-:W-:Y:S01]  /*4ef0*/  FFMA.FTZ R169, R169, UR10, -R166.reuse ;  /* 0x0000000aa9a97c23 */ /* 0x100fe200080108a6 */
[----:B--2---:R-:W-:Y:S01]  /*4f00*/  FSEL R168, R160, -INF , P4 ;  /* 0xff800000a0a87808 */ /* 0x004fe20002000000 */
[--C-:B------:R-:W-:Y:S01]  /*4f10*/  FFMA.FTZ R160, R171, UR10, -R166.reuse ;  /* 0x0000000aaba07c23 */ /* 0x100fe200080108a6 */
[----:B------:R-:W-:Y:S01]  /*4f20*/  FMNMX.FTZ R179, R167, R188, !PT ;  /* 0x000000bca7b37209 */ /* 0x000fe20007810000 */
[--C-:B------:R-:W-:Y:S01]  /*4f30*/  FFMA.FTZ R165, R165, UR10, -R166.reuse ;  /* 0x0000000aa5a57c23 */ /* 0x100fe200080108a6 */
[----:B------:R-:W-:Y:S01]  /*4f40*/  ISETP.GT.AND P4, PT, R183, 0x29, PT ;  /* 0x00000029b700780c */ /* 0x000fe20003f84270 */
[----:B------:R-:W2:Y:S01]  /*4f50*/  MUFU.TANH R181, R181 ;  /* 0x000000b500b57308 */ /* 0x000ea20000002400 */
[----:B----4-:R-:W-:Y:S01]  /*4f60*/  FSEL R170, R170, -INF , P3 ;  /* 0xff800000aaaa7808 */ /* 0x010fe20001800000 */
[--C-:B------:R-:W-:Y:S01]  /*4f70*/  FFMA.FTZ R158, R158, UR10, -R166.reuse ;  /* 0x0000000a9e9e7c23 */ /* 0x100fe200080108a6 */
[----:B------:R-:W-:Y:S01]  /*4f80*/  FMNMX.FTZ R179, R168, R179, !PT ;  /* 0x000000b3a8b37209 */ /* 0x000fe20007810000 */
[--C-:B------:R-:W-:Y:S01]  /*4f90*/  FFMA.FTZ R10, R10, UR10, -R166.reuse ;  /* 0x0000000a0a0a7c23 */ /* 0x100fe200080108a6 */
[----:B-1----:R-:W-:Y:S01]  /*4fa0*/  FSEL R171, R172, -INF , P4 ;  /* 0xff800000acab7808 */ /* 0x002fe20002000000 */
[--C-:B------:R-:W-:Y:S01]  /*4fb0*/  FFMA.FTZ R11, R11, UR10, -R166.reuse ;  /* 0x0000000a0b0b7c23 */ /* 0x100fe200080108a6 */
[C---:B------:R-:W-:Y:S01]  /*4fc0*/  ISETP.GT.AND P3, PT, R183.reuse, 0x30, PT ;  /* 0x00000030b700780c */ /* 0x040fe20003f64270 */
[----:B------:R-:W1:Y:S01]  /*4fd0*/  MUFU.TANH R180, R180 ;  /* 0x000000b400b47308 */ /* 0x000e620000002400 */
        /* <DEDUP_REMOVED lines=10> */
[----:B0-----:R-:W-:Y:S01]  /*5080*/  FSEL R174, R174, -INF , P4 ;  /* 0xff800000aeae7808 */ /* 0x001fe20002000000 */
[--C-:B------:R-:W-:Y:S01]  /*5090*/  FFMA.FTZ R21, R21, UR10, -R166.reuse ;  /* 0x0000000a15157c23 */ /* 0x100fe200080108a6 */
[----:B------:R-:W-:Y:S01]  /*50a0*/  FMNMX.FTZ R179, R173, R188, !PT ;  /* 0x000000bcadb37209 */ /* 0x000fe20007810000 */
[--C-:B------:R-:W-:Y:S01]  /*50b0*/  FFMA.FTZ R154, R154, UR10, -R166.reuse ;  /* 0x0000000a9a9a7c23 */ /* 0x100fe200080108a6 */
[----:B------:R-:W-:Y:S01]  /*50c0*/  ISETP.GT.AND P4, PT, R183, 0x39, PT ;  /* 0x00000039b700780c */ /* 0x000fe20003f84270 */
[----:B------:R-:W0:Y:S01]  /*50d0*/  MUFU.TANH R182, R182 ;  /* 0x000000b600b67308 */ /* 0x000e220000002400 */
[----:B-----5:R-:W-:Y:S01]  /*50e0*/  FSEL R175, R176, -INF , P3 ;  /* 0xff800000b0af7808 */ /* 0x020fe20001800000 */
[----:B------:R-:W-:Y:S01]  /*50f0*/  FFMA.FTZ R152, R152, UR10, -R166 ;  /* 0x0000000a98987c23 */ /* 0x000fe200080108a6 */
[----:B------:R-:W-:-:S02]  /*5100*/  FMNMX.FTZ R188, R174, R179, !PT ;  /* 0x000000b3aebc7209 */ /* 0x000fc40007810000 */
[----:B------:R-:W-:Y:S02]  /*5110*/  ISETP.GT.AND P3, PT, R183, 0x40, PT ;  /* 0x00000040b700780c */ /* 0x000fe40003f64270 */
[----:B------:R-:W-:Y:S01]  /*5120*/  FSEL R176, R177, -INF , P4 ;  /* 0xff800000b1b07808 */ /* 0x000fe20002000000 */
[----:B------:R-:W4:Y:S01]  /*5130*/  MUFU.TANH R185, R185 ;  /* 0x000000b900b97308 */ /* 0x000f220000002400 */
[----:B------:R-:W-:Y:S01]  /*5140*/  FMNMX.FTZ R179, R175, R188, !PT ;  /* 0x000000bcafb37209 */ /* 0x000fe20007810000 */
[----:B------:R-:W-:Y:S01]  /*5150*/  FFMA.FTZ R188, R163, UR10, -R166 ;  /* 0x0000000aa3bc7c23 */ /* 0x000fe200080108a6 */
[----:B------:R-:W-:Y:S02]  /*5160*/  FSEL R177, R178, -INF , P3 ;  /* 0xff800000b2b17808 */ /* 0x000fe40001800000 */
[C---:B------:R-:W-:Y:S02]  /*5170*/  ISETP.GT.AND P4, PT, R183.reuse, 0x41, PT ;  /* 0x00000041b700780c */ /* 0x040fe40003f84270 */
[----:B------:R-:W-:Y:S01]  /*5180*/  FMNMX.FTZ R178, R176, R179, !PT ;  /* 0x000000b3b0b27209 */ /* 0x000fe20007810000 */
[----:B------:R-:W5:Y:S01]  /*5190*/  MUFU.TANH R186, R186 ;  /* 0x000000ba00ba7308 */ /* 0x000f620000002400 */
[----:B------:R-:W-:-:S02]  /*51a0*/  ISETP.GT.AND P3, PT, R183, 0x48, PT ;  /* 0x00000048b700780c */ /* 0x000fc40003f64270 */
[----:B--2---:R-:W-:Y:S02]  /*51b0*/  FSEL R179, R181, -INF , P4 ;  /* 0xff800000b5b37808 */ /* 0x004fe40002000000 */
[----:B------:R-:W-:Y:S02]  /*51c0*/  FMNMX.FTZ R178, R177, R178, !PT ;  /* 0x000000b2b1b27209 */ /* 0x000fe40007810000 */
[----:B------:R-:W-:Y:S01]  /*51d0*/  ISETP.GT.AND P4, PT, R183, 0x49, PT ;  /* 0x00000049b700780c */ /* 0x000fe20003f84270 */
[----:B------:R-:W2:Y:S01]  /*51e0*/  MUFU.TANH R187, R187 ;  /* 0x000000bb00bb7308 */ /* 0x000ea20000002400 */
[----:B-1----:R-:W-:Y:S02]  /*51f0*/  FSEL R180, R180, -INF , P3 ;  /* 0xff800000b4b47808 */ /* 0x002fe40001800000 */
[----:B------:R-:W-:Y:S02]  /*5200*/  FMNMX.FTZ R181, R179, R178, !PT ;  /* 0x000000b2b3b57209 */ /* 0x000fe40007810000 */
[----:B---3--:R-:W-:-:S02]  /*5210*/  FSEL R163, R184, -INF , P4 ;  /* 0xff800000b8a37808 */ /* 0x008fc40002000000 */
[C---:B------:R-:W-:Y:S01]  /*5220*/  ISETP.GT.AND P3, PT, R183.reuse, 0x50, PT ;  /* 0x00000050b700780c */ /* 0x040fe20003f64270 */
[----:B------:R-:W-:Y:S01]  /*5230*/  MUFU.EX2 R178, R188 ;  /* 0x000000bc00b27308 */ /* 0x000fe20000000800 */
[----:B------:R-:W-:Y:S02]  /*5240*/  FMNMX.FTZ R184, R180, R181, !PT ;  /* 0x000000b5b4b87209 */ /* 0x000fe40007810000 */
[----:B------:R-:W-:Y:S02]  /*5250*/  ISETP.GT.AND P4, PT, R183, 0x51, PT ;  /* 0x00000051b700780c */ /* 0x000fe40003f84270 */
[----:B0-----:R-:W-:Y:S02]  /*5260*/  FSEL R181, R182, -INF , P3 ;  /* 0xff800000b6b57808 */ /* 0x001fe40001800000 */
[----:B------:R-:W-:Y:S01]  /*5270*/  FMNMX.FTZ R184, R163, R184, !PT ;  /* 0x000000b8a3b87209 */ /* 0x000fe20007810000 */
[----:B------:R0:W-:Y:S01]  /*5280*/  MUFU.EX2 R172, R189 ;  /* 0x000000bd00ac7308 */ /* 0x0001e20000000800 */
[----:B----4-:R-:W-:-:S02]  /*5290*/  FSEL R182, R185, -INF , P4 ;  /* 0xff800000b9b67808 */ /* 0x010fc40002000000 */
[----:B------:R-:W-:Y:S02]  /*52a0*/  ISETP.GT.AND P3, PT, R183, 0x58, PT ;  /* 0x00000058b700780c */ /* 0x000fe40003f64270 */
[----:B------:R-:W-:Y:S02]  /*52b0*/  FMNMX.FTZ R185, R181, R184, !PT ;  /* 0x000000b8b5b97209 */ /* 0x000fe40007810000 */
[----:B------:R-:W-:Y:S01]  /*52c0*/  ISETP.GT.AND P4, PT, R183, 0x59, PT ;  /* 0x00000059b700780c */ /* 0x000fe20003f84270 */
[--C-:B------:R-:W-:Y:S01]  /*52d0*/  FFMA.FTZ R183, R156, UR10, -R166.reuse ;  /* 0x0000000a9cb77c23 */ /* 0x100fe200080108a6 */
[----:B-----5:R-:W-:Y:S01]  /*52e0*/  FSEL R184, R186, -INF , P3 ;  /* 0xff800000bab87808 */ /* 0x020fe20001800000 */
[--C-:B------:R-:W-:Y:S01]  /*52f0*/  FFMA.FTZ R156, R155, UR10, -R166.reuse ;  /* 0x0000000a9b9c7c23 */ /* 0x100fe200080108a6 */
[----:B------:R-:W-:Y:S01]  /*5300*/  FMNMX.FTZ R185, R182, R185, !PT ;  /* 0x000000b9b6b97209 */ /* 0x000fe20007810000 */
[--C-:B0-----:R-:W-:Y:S01]  /*5310*/  FFMA.FTZ R189, R153, UR10, -R166.reuse ;  /* 0x0000000a99bd7c23 */ /* 0x101fe200080108a6 */
[----:B--2---:R-:W-:Y:S01]  /*5320*/  FSEL R186, R187, -INF , P4 ;  /* 0xff800000bbba7808 */ /* 0x004fe20002000000 */
[--C-:B------:R-:W-:Y:S01]  /*5330*/  FFMA.FTZ R187, R5, UR10, -R166.reuse ;  /* 0x0000000a05bb7c23 */ /* 0x100fe200080108a6 */
[----:B------:R-:W-:Y:S01]  /*5340*/  FMNMX.FTZ R185, R184, R185, !PT ;  /* 0x000000b9b8b97209 */ /* 0x000fe20007810000 */
[----:B------:R-:W-:Y:S03]  /*5350*/  MUFU.EX2 R159, R159 ;  /* 0x0000009f009f7308 */ /* 0x000fe60000000800 */
[----:B------:R-:W-:Y:S01]  /*5360*/  FMNMX.FTZ R155, R186, R185, !PT ;  /* 0x000000b9ba9b7209 */ /* 0x000fe20007810000 */
[--C-:B------:R-:W-:Y:S01]  /*5370*/  FFMA.FTZ R185, R12, UR10, -R166.reuse ;  /* 0x0000000a0cb97c23 */ /* 0x100fe200080108a6 */
[----:B------:R-:W-:-:S03]  /*5380*/  FFMA.FTZ R12, R9, UR10, -R166 ;  /* 0x0000000a090c7c23 */ /* 0x000fc600080108a6 */
[----:B------:R-:W0:Y:S01]  /*5390*/  SHFL.BFLY PT, R188, R155, 0x2, 0x1f ;  /* 0x0c401f009bbc7f89 */ /* 0x000e2200000e0000 */
        /* <DEDUP_REMOVED lines=9> */
[----:B0-----:R-:W-:-:S02]  /*5430*/  FMNMX.FTZ R5, R188, R5, !PT ;  /* 0x00000005bc057209 */ /* 0x001fc40007810000 */
[----:B------:R-:W-:Y:S02]  /*5440*/  FSEL R188, R4, RZ, P6 ;  /* 0x000000ff04bc7208 */ /* 0x000fe40003000000 */
[C---:B------:R-:W-:Y:S01]  /*5450*/  FSETP.NEU.FTZ.AND P3, PT, R5.reuse, -INF , PT ;  /* 0xff8000000500780b */ /* 0x040fe20003f7d000 */
[----:B------:R-:W-:Y:S02]  /*5460*/  FMUL.FTZ R9, R5, UR10 ;  /* 0x0000000a05097c20 */ /* 0x000fe40008410000 */
[----:B------:R-:W-:Y:S01]  /*5470*/  MUFU.EX2 R156, R156 ;  /* 0x0000009c009c7308 */ /* 0x000fe20000000800 */
[----:B------:R-:W-:Y:S02]  /*5480*/  FADD.FTZ R188, -R188, R7 ;  /* 0x00000007bcbc7221 */ /* 0x000fe40000010100 */
[----:B------:R-:W-:Y:S02]  /*5490*/  FSEL R153, R9, RZ, P3 ;  /* 0x000000ff09997208 */ /* 0x000fe40001800000 */
[----:B------:R-:W-:Y:S01]  /*54a0*/  FMUL.FTZ R188, R188, UR10 ;  /* 0x0000000abcbc7c20 */ /* 0x000fe20008410000 */
[----:B------:R-:W-:-:S02]  /*54b0*/  FSEL R9, R5, RZ, P3 ;  /* 0x000000ff05097208 */ /* 0x000fc40001800000 */
[----:B------:R-:W-:Y:S01]  /*54c0*/  MUFU.EX2 R185, R185 ;  /* 0x000000b900b97308 */ /* 0x000fe20000000800 */
[--C-:B------:R-:W-:Y:S01]  /*54d0*/  FFMA.FTZ R191, R213, UR10, -R153.reuse ;  /* 0x0000000ad5bf7c23 */ /* 0x100fe20008010899 */
[--C-:B------:R-:W-:Y:S01]  /*54e0*/  FFMA.FTZ R166, R215, UR10, -R153.reuse ;  /* 0x0000000ad7a67c23 */ /* 0x100fe20008010899 */
[----:B------:R-:W-:Y:S01]  /*54f0*/  FADD.FTZ R9, -R9, R8 ;  /* 0x0000000809097221 */ /* 0x000fe20000010100 */
[--C-:B------:R-:W-:Y:S01]  /*5500*/  FFMA.FTZ R190, R214, UR10, -R153.reuse ;  /* 0x0000000ad6be7c23 */ /* 0x100fe20008010899 */
[--C-:B------:R-:W-:Y:S01]  /*5510*/  FFMA.FTZ R193, R212, UR10, -R153.reuse ;  /* 0x0000000ad4c17c23 */ /* 0x100fe20008010899 */
[--C-:B------:R-:W-:Y:S01]  /*5520*/  FFMA.FTZ R155, R168, UR10, -R153.reuse ;  /* 0x0000000aa89b7c23 */ /* 0x100fe20008010899 */
[----:B------:R-:W-:Y:S01]  /*5530*/  FMUL.FTZ R8, R9, UR10 ;  /* 0x0000000a09087c20 */ /* 0x000fe20008410000 */
        /* <DEDUP_REMOVED lines=14> */
[----:B------:R-:W-:-:S02]  /*5620*/  FFMA.FTZ R186, R186, UR10, -R153 ;  /* 0x0000000ababa7c23 */ /* 0x000fc40008010899 */
[----:B------:R-:W1:Y:S01]  /*5630*/  MUFU.EX2 R8, R8 ;  /* 0x0000000800087308 */ /* 0x000e620000000800 */
        /* <DEDUP_REMOVED lines=66> */
[----:B------:R-:W-:Y:S01]  /*5a60*/  FFMA.FTZ R176, R177, UR10, -R153 ;  /* 0x0000000ab1b07c23 */ /* 0x000fe20008010899 */
[----:B-1----:R-:W-:Y:S01]  /*5a70*/  FADD.FTZ R196, R164, R155 ;  /* 0x0000009ba4c47221 */ /* 0x002fe20000010000 */
[----:B------:R-:W-:Y:S01]  /*5a80*/  FADD.FTZ R198, R156, R161 ;  /* 0x000000a19cc67221 */ /* 0x000fe20000010000 */
[--C-:B------:R-:W-:Y:S01]  /*5a90*/  FFMA.FTZ R177, R179, UR10, -R153.reuse ;  /* 0x0000000ab3b17c23 */ /* 0x100fe20008010899 */
[----:B------:R-:W0:Y:S01]  /*5aa0*/  MUFU.EX2 R194, R194 ;  /* 0x000000c200c27308 */ /* 0x000e220000000800 */
[--C-:B------:R-:W-:Y:S01]  /*5ab0*/  FFMA.FTZ R179, R180, UR10, -R153.reuse ;  /* 0x0000000ab4b37c23 */ /* 0x100fe20008010899 */
[----:B------:R-:W-:Y:S01]  /*5ac0*/  FADD.FTZ R161, R185, R198 ;  /* 0x000000c6b9a17221 */ /* 0x000fe20000010000 */
[----:B------:R-:W-:Y:S01]  /*5ad0*/  FFMA.FTZ R180, R163, UR10, -R153 ;  /* 0x0000000aa3b47c23 */ /* 0x000fe20008010899 */
[----:B------:R-:W-:Y:S01]  /*5ae0*/  F2FP.BF16.F32.PACK_AB R153, R162, R159 ;  /* 0x0000009fa299723e */ /* 0x000fe200000010ff */
[-C--:B------:R-:W-:Y:S01]  /*5af0*/  FMUL.FTZ R95, R95, R188.reuse ;  /* 0x000000bc5f5f7220 */ /* 0x080fe20000410000 */
[----:B------:R-:W-:Y:S01]  /*5b00*/  F2FP.BF16.F32.PACK_AB R159, R178, R165 ;  /* 0x000000a5b29f723e */ /* 0x000fe200000010ff */
        /* <DEDUP_REMOVED lines=38> */
[----:B------:R-:W-:Y:S01]  /*5d70*/  FMUL.FTZ R151, R151, R188 ;  /* 0x000000bc97977220 */ /* 0x000fe20000410000 */
        /* <DEDUP_REMOVED lines=28> */
[----:B------:R-:W-:Y:S01]  /*5f40*/  F2FP.BF16.F32.PACK_AB R155, R160, R157 ;  /* 0x0000009da09b723e */ /* 0x000fe200000010ff */
[----:B------:R-:W-:Y:S01]  /*5f50*/  FMUL.FTZ R64, R64, R8 ;  /* 0x0000000840407220 */ /* 0x000fe20000410000 */
[----:B------:R-:W-:Y:S01]  /*5f60*/  F2FP.BF16.F32.PACK_AB R157, R169, R172 ;  /* 0x000000aca99d723e */ /* 0x000fe200000010ff */
[----:B------:R-:W-:Y:S01]  /*5f70*/  FMUL.FTZ R65, R65, R8 ;  /* 0x0000000841417220 */ /* 0x000fe20000410000 */
[----:B------:R-:W-:Y:S01]  /*5f80*/  F2FP.BF16.F32.PACK_AB R160, R7, R194 ;  /* 0x000000c207a0723e */ /* 0x000fe200000010ff */
        /* <DEDUP_REMOVED lines=36> */
[-C--:B------:R-:W-:Y:S01]  /*61d0*/  FMUL.FTZ R116, R116, R8.reuse ;  /* 0x0000000874747220 */ /* 0x080fe20000410000 */
[-C--:B------:R-:W-:Y:S01]  /*61e0*/  FMUL.FTZ R117, R117, R8.reuse ;  /* 0x0000000875757220 */ /* 0x080fe20000410000 */
[-C--:B------:R-:W-:Y:S01]  /*61f0*/  FMUL.FTZ R120, R120, R8.reuse ;  /* 0x0000000878787220 */ /* 0x080fe20000410000 */
[-C--:B------:R-:W-:Y:S01]  /*6200*/  FMUL.FTZ R121, R121, R8.reuse ;  /* 0x0000000879797220 */ /* 0x080fe20000410000 */
[----:B------:R-:W-:Y:S01]  /*6210*/  FMUL.FTZ R124, R124, R8 ;  /* 0x000000087c7c7220 */ /* 0x000fe20000410000 */
[----:B------:R-:W0:Y:S01]  /*6220*/  MUFU.EX2 R176, R176 ;  /* 0x000000b000b07308 */ /* 0x000e220000000800 */
[----:B-1----:R-:W-:Y:S01]  /*6230*/  FADD.FTZ R167, R174, R163 ;  /* 0x000000a3aea77221 */ /* 0x002fe20000010000 */
[----:B------:R-:W-:Y:S01]  /*6240*/  F2FP.BF16.F32.PACK_AB R163, R185, R156 ;  /* 0x0000009cb9a3723e */ /* 0x000fe200000010ff */
[----:B------:R-:W-:Y:S01]  /*6250*/  FMUL.FTZ R125, R125, R8 ;  /* 0x000000087d7d7220 */ /* 0x000fe20000410000 */
[----:B------:R-:W-:Y:S01]  /*6260*/  F2FP.BF16.F32.PACK_AB R156, R195, R192 ;  /* 0x000000c0c39c723e */ /* 0x000fe200000010ff */
[-C--:B------:R-:W-:Y:S01]  /*6270*/  FMUL.FTZ R128, R128, R8.reuse ;  /* 0x0000000880807220 */ /* 0x080fe20000410000 */
[-C--:B------:R-:W-:Y:S01]  /*6280*/  FMUL.FTZ R129, R129, R8.reuse ;  /* 0x0000000881817220 */ /* 0x080fe20000410000 */
[----:B------:R-:W-:Y:S01]  /*6290*/  FMUL.FTZ R132, R132, R8 ;  /* 0x0000000884847220 */ /* 0x000fe20000410000 */
[----:B------:R-:W1:Y:S01]  /*62a0*/  MUFU.EX2 R21, R21 ;  /* 0x0000001500157308 */ /* 0x000e620000000800 */
[C---:B---3--:R-:W-:Y:S01]  /*62b0*/  FADD.FTZ R158, R20.reuse, R165 ;  /* 0x000000a5149e7221 */ /* 0x048fe20000010000 */
[----:B------:R-:W-:Y:S01]  /*62c0*/  F2FP.BF16.F32.PACK_AB R165, R187, R10 ;  /* 0x0000000abba5723e */ /* 0x000fe200000010ff */
[-C--:B------:R-:W-:Y:S01]  /*62d0*/  FMUL.FTZ R133, R133, R8.reuse ;  /* 0x0000000885857220 */ /* 0x080fe20000410000 */
[----:B------:R-:W-:Y:S01]  /*62e0*/  F2FP.BF16.F32.PACK_AB R171, R20, R15 ;  /* 0x0000000f14ab723e */ /* 0x000fe200000010ff */
        /* <DEDUP_REMOVED lines=13> */
[----:B------:R-:W-:-:S02]  /*63c0*/  F2FP.BF16.F32.PACK_AB R158, R197, R164 ;  /* 0x000000a4c59e723e */ /* 0x000fc400000010ff */
[----:B------:R-:W-:-:S04]  /*63d0*/  F2FP.BF16.F32.PACK_AB R164, R213, R170 ;  /* 0x000000aad5a4723e */ /* 0x000fc800000010ff */
[----:B------:R-:W1:Y:S01]  /*63e0*/  MUFU.EX2 R179, R179 ;  /* 0x000000b300b37308 */ /* 0x000e620000000800 */
[C---:B---3--:R-:W-:Y:S01]  /*63f0*/  FADD.FTZ R0, R177.reuse, R0 ;  /* 0x00000000b1007221 */ /* 0x048fe20000010000 */
[----:B------:R-:W-:-:S06]  /*6400*/  F2FP.BF16.F32.PACK_AB R168, R177, R176 ;  /* 0x000000b0b1a8723e */ /* 0x000fcc00000010ff */
[----:B------:R-:W3:Y:S01]  /*6410*/  MUFU.EX2 R152, R152 ;  /* 0x0000009800987308 */ /* 0x000ee20000000800 */
[C---:B0-----:R-:W-:Y:S01]  /*6420*/  FADD.FTZ R11, R154.reuse, R169 ;  /* 0x000000a99a0b7221 */ /* 0x041fe20000010000 */
[----:B------:R-:W-:Y:S02]  /*6430*/  F2FP.BF16.F32.PACK_AB R169, R13, R14 ;  /* 0x0000000e0da9723e */ /* 0x000fe400000010ff */
[----:B------:R-:W-:Y:S02]  /*6440*/  F2FP.BF16.F32.PACK_AB R173, R154, R21 ;  /* 0x000000159aad723e */ /* 0x000fe400000010ff */
[----:B------:R-:W-:Y:S02]  /*6450*/  F2FP.BF16.F32.PACK_AB R154, R193, R190 ;  /* 0x000000bec19a723e */ /* 0x000fe400000010ff */
        /* <DEDUP_REMOVED lines=13> */
[----:B0-----:R-:W-:Y:S01]  /*6530*/  FADD.FTZ R10, R184, R13 ;  /* 0x0000000db80a7221 */ /* 0x001fe20000010000 */
[C---:B-1----:R-:W-:Y:S01]  /*6540*/  F2FP.BF16.F32.PACK_AB R175, R189.reuse, R152 ;  /* 0x00000098bdaf723e */ /* 0x042fe200000010ff */
[----:B------:R-:W-:Y:S01]  /*6550*/  FADD.FTZ R0, R189, R0 ;  /* 0x00000000bd007221 */ /* 0x000fe20000010000 */
[----:B------:R-:W-:Y:S02]  /*6560*/  F2FP.BF16.F32.PACK_AB R152, R166, R191 ;  /* 0x000000bfa698723e */ /* 0x000fe400000010ff */
[----:B------:R-:W-:Y:S01]  /*6570*/  F2FP.BF16.F32.PACK_AB R166, R174, R3 ;  /* 0x00000003aea6723e */ /* 0x000fe200000010ff */
[C---:B---3--:R-:W-:Y:S01]  /*6580*/  FADD.FTZ R3, R11.reuse, R10 ;  /* 0x0000000a0b037221 */ /* 0x048fe20000010000 */
[----:B------:R-:W-:Y:S01]  /*6590*/  F2FP.BF16.F32.PACK_AB R174, R11, R184 ;  /* 0x000000b80bae723e */ /* 0x000fe200000010ff */
[----:B--2---:R-:W-:Y:S06]  /*65a0*/  @!P0 BRA `(.L_x_4611) ;  /* 0x0000000000048947 */ /* 0x004fec0003800000 */
[----:B------:R-:W-:Y:S01]  /*65b0*/  BPT.TRAP 0x1 ;  /* 0x000000040000795c */ /* 0x000fe20000300000 */
.L_x_4611:
[----:B------:R0:W1:Y:S01]  /*65c0*/  SYNCS.PHASECHK.TRANS64.TRYWAIT P3, [UR26+0x22850], R6 ;  /* 0x02285006ff0075a7 */ /* 0x000062000806015a */
[----:B------:R-:W-:Y:S05]  /*65d0*/  @!P0 BRA `(.L_x_4612) ;  /* 0x0000000000048947 */ /* 0x000fea0003800000 */
[----:B------:R-:W-:Y:S01]  /*65e0*/  BPT.TRAP 0x1 ;  /* 0x000000040000795c */ /* 0x000fe20000300000 */
.L_x_4612:
[----:B-1----:R-:W-:Y:S05]  /*65f0*/  @P3 BRA `(.L_x_4613) ;  /* 0x0000000000083947 */ /* 0x002fea0003800000 */
[----:B------:R-:W1:Y:S02]  /*6600*/  SYNCS.PHASECHK.TRANS64.TRYWAIT P3, [UR26+0x22850], R6 ;  /* 0x02285006ff0075a7 */ /* 0x000e64000806015a */
[----:B-1----:R-:W-:Y:S05]  /*6610*/  @!P3 BRA `(.L_x_4614) ;  /* 0x000000c000f0b947 */ /* 0x002fea0003800000 */
.L_x_4613:
        /* <DEDUP_REMOVED lines=49> */
.L_x_4606:
[----:B------:R-:W-:-:S13]  /*6930*/  ISETP.LE.AND P1, PT, RZ, UR23, PT ;  /* 0x00000017ff007c0c */ /* 0x000fda000bf23270 */
[----:B------:R-:W-:Y:S05]  /*6940*/  @!P1 BRA `(.L_x_4616) ;  /* 0x0000002000d09947 */ /* 0x000fea0003800000 */
[----:B------:R-:W-:Y:S01]  /*6950*/  IMAD.MOV.U32 R7, RZ, RZ, R4 ;  /* 0x000000ffff077224 */ /* 0x000fe200078e0004 */
[----:B------:R-:W-:Y:S01]  /*6960*/  ULDC UR24, c[0x0][0x9d8] ;  /* 0x0002760000187ab9 */ /* 0x000fe20000000800 */
[----:B------:R-:W-:Y:S01]  /*6970*/  IMAD.MOV.U32 R8, RZ, RZ, R5 ;  /* 0x000000ffff087224 */ /* 0x000fe200078e0005 */
[----:B------:R-:W-:-:S06]  /*6980*/  ULDC UR22, c[0x0][0x988] ;  /* 0x0002620000167ab9 */ /* 0x000fcc0000000800 */
.L_x_4625:
[----:B------:R-:W-:-:S04]  /*6990*/  UIADD3 UR37, UR37, 0x1, URZ ;  /* 0x0000000125257890 */ /* 0x000fc8000fffe03f */
[----:B------:R-:W-:-:S04]  /*69a0*/  UISETP.NE.AND UP0, UPT, UR37, 0x2, UPT ;  /* 0x000000022500788c */ /* 0x000fc8000bf05270 */
[----:B------:R-:W-:Y:S02]  /*69b0*/  USEL UR6, URZ, 0x1, UP0 ;  /* 0x000000013f067887 */ /* 0x000fe40008000000 */
[----:B------:R-:W-:Y:S02]  /*69c0*/  USEL UR37, UR37, URZ, UP0 ;  /* 0x0000003f25257287 */ /* 0x000fe40008000000 */
[----:B------:R-:W-:Y:S01]  /*69d0*/  ULOP3.LUT UR38, UR38, UR6, URZ, 0x3c, !UPT ;  /* 0x0000000626267292 */ /* 0x000fe2000f8e3c3f */
[----:B-1----:R-:W-:Y:S11]  /*69e0*/  @!P0 BRA `(.L_x_4617) ;  /* 0x0000000000048947 */ /* 0x002ff60003800000 */
[----:B------:R-:W-:Y:S01]  /*69f0*/  BPT.TRAP 0x1 ;  /* 0x000000040000795c */ /* 0x000fe20000300000 */
.L_x_4617:
        /* <DEDUP_REMOVED lines=9> */
.L_x_4618:
[----:B-1----:R-:W-:Y:S05]  /*6a90*/  @P1 BRA `(.L_x_4619) ;  /* 0x0000000000081947 */ /* 0x002fea0003800000 */
[----:B------:R-:W1:Y:S02]  /*6aa0*/  SYNCS.PHASECHK.TRANS64.TRYWAIT P1, [UR25+0x22830], R6 ;  /* 0x02283006ff0075a7 */ /* 0x000e640008020159 */
[----:B-1----:R-:W-:Y:S05]  /*6ab0*/  @!P1 BRA `(.L_x_4620) ;  /* 0x000000bc00dc9947 */ /* 0x002fea0003800000 */
.L_x_4619:
        /* <DEDUP_REMOVED lines=487> */
.L_x_4621:
[----:B------:R0:W1:Y:S01]  /*8930*/  SYNCS.PHASECHK.TRANS64.TRYWAIT P1, [UR25+0x22850], R6 ;  /* 0x02285006ff0075a7 */ /* 0x0000620008020159 */
[----:B------:R-:W-:Y:S05]  /*8940*/  @!P0 BRA `(.L_x_4622) ;  /* 0x0000000000048947 */ /* 0x000fea0003800000 */
[----:B------:R-:W-:Y:S01]  /*8950*/  BPT.TRAP 0x1 ;  /* 0x000000040000795c */ /* 0x000fe20000300000 */
.L_x_4622:
[----:B-1----:R-:W-:Y:S05]  /*8960*/  @P1 BRA `(.L_x_4623) ;  /* 0x0000000000081947 */ /* 0x002fea0003800000 */
[----:B------:R-:W1:Y:S02]  /*8970*/  SYNCS.PHASECHK.TRANS64.TRYWAIT P1, [UR25+0x22850], R6 ;  /* 0x02285006ff0075a7 */ /* 0x000e640008020159 */
[----:B-1----:R-:W-:Y:S05]  /*8980*/  @!P1 BRA `(.L_x_4624) ;  /* 0x000000a000409947 */ /* 0x002fea0003800000 */
.L_x_4623:
        /* <DEDUP_REMOVED lines=48> */
.L_x_4616:
[----:B01----:R-:W0:Y:S01]  /*8c90*/  SHFL.BFLY PT, R6, R3, 0x2, 0x1f ;  /* 0x0c401f0003067f89 */ /* 0x003e2200000e0000 */
[----:B------:R-:W-:Y:S01]  /*8ca0*/  UIADD3 UR37, UR37, 0x1, URZ ;  /* 0x0000000125257890 */ /* 0x000fe2000fffe03f */
[----:B------:R-:W-:Y:S01]  /*8cb0*/  IMAD.U32 R14, RZ, RZ, UR10 ;  /* 0x0000000aff0e7e24 */ /* 0x000fe2000f8e00ff */
[----:B------:R1:W-:Y:S06]  /*8cc0*/  BAR.ARV R9, 0x100 ;  /* 0x000400090000751d */ /* 0x0003ec0000002000 */
[----:B------:R-:W-:Y:S02]  /*8cd0*/  UISETP.NE.AND UP0, UPT, UR37, 0x2, UPT ;  /* 0x000000022500788c */ /* 0x000fe4000bf05270 */
[----:B------:R-:W-:Y:S06]  /*8ce0*/  BAR.ARV 0x8, 0x180 ;  /* 0x0206000000007b1d */ /* 0x000fec0000002000 */
[----:B------:R-:W-:Y:S01]  /*8cf0*/  USEL UR4, URZ, 0x1, UP0 ;  /* 0x000000013f047887 */ /* 0x000fe20008000000 */
[----:B------:R-:W-:Y:S01]  /*8d00*/  PLOP3.LUT P0, PT, PT, PT, PT, 0x8, 0x0 ;  /* 0x000000000000781c */ /* 0x000fe20003f0e170 */
[----:B------:R-:W2:Y:S01]  /*8d10*/  SHFL.BFLY PT, R11, R0, 0x2, 0x1f ;  /* 0x0c401f00000b7f89 */ /* 0x000ea200000e0000 */
[----:B------:R-:W-:-:S02]  /*8d20*/  UIADD3 UR47, UR47, 0x1, URZ ;  /* 0x000000012f2f7890 */ /* 0x000fc4000fffe03f */
[----:B------:R-:W-:Y:S01]  /*8d30*/  USEL UR37, UR37, URZ, UP0 ;  /* 0x0000003f25257287 */ /* 0x000fe20008000000 */
[----:B0-----:R-:W-:Y:S01]  /*8d40*/  FADD.FTZ R6, R6, R3 ;  /* 0x0000000306067221 */ /* 0x001fe20000010000 */
[----:B------:R-:W-:Y:S01]  /*8d50*/  IMAD.MOV.U32 R3, RZ, RZ, -0x800000 ;  /* 0xff800000ff037424 */ /* 0x000fe200078e00ff */
[----:B------:R-:W-:-:S03]  /*8d60*/  ULOP3.LUT UR38, UR38, UR4, URZ, 0x3c, !UPT ;  /* 0x0000000426267292 */ /* 0x000fc6000f8e3c3f */
[----:B------:R-:W0:Y:S01]  /*8d70*/  SHFL.BFLY PT, R7, R6, 0x1, 0x1f ;  /* 0x0c201f0006077f89 */ /* 0x000e2200000e0000 */
[----:B--2---:R-:W-:Y:S01]  /*8d80*/  FADD.FTZ R11, R11, R0 ;  /* 0x000000000b0b7221 */ /* 0x004fe20000010000 */
[----:B------:R-:W-:-:S04]  /*8d90*/  IMAD.MOV.U32 R0, RZ, RZ, RZ ;  /* 0x000000ffff007224 */ /* 0x000fc800078e00ff */
[----:B------:R-:W2:Y:S01]  /*8da0*/  SHFL.BFLY PT, R8, R11, 0x1, 0x1f ;  /* 0x0c201f000b087f89 */ /* 0x000ea200000e0000 */
[----:B0-----:R-:W-:Y:S01]  /*8db0*/  FADD.FTZ R12, R6, R7 ;  /* 0x00000007060c7221 */ /* 0x001fe20000010000 */
[----:B------:R-:W-:Y:S02]  /*8dc0*/  IMAD.MOV.U32 R7, RZ, RZ, RZ ;  /* 0x000000ffff077224 */ /* 0x000fe400078e00ff */
[----:B------:R-:W-:Y:S02]  /*8dd0*/  IMAD.U32 R6, RZ, RZ, UR10 ;  /* 0x0000000aff067e24 */ /* 0x000fe4000f8e00ff */
[----:B------:R-:W-:-:S13]  /*8de0*/  FSETP.NE.FTZ.AND P1, PT, R12, RZ, PT ;  /* 0x000000ff0c00720b */ /* 0x000fda0003f35000 */
[----:B------:R-:W0:Y:S01]  /*8df0*/  @P1 MUFU.RCP R7, R12 ;  /* 0x0000000c00071308 */ /* 0x000e220000001000 */
[----:B------:R-:W-:Y:S01]  /*8e00*/  @P1 FMUL.FTZ R6, R6, 0.69314718246459960938 ;  /* 0x3f31721806061820 */ /* 0x000fe20000410000 */
[----:B--2---:R-:W-:Y:S01]  /*8e10*/  FADD.FTZ R13, R11, R8 ;  /* 0x000000080b0d7221 */ /* 0x004fe20000010000 */
[----:B------:R-:W-:-:S04]  /*8e20*/  IMAD.MOV.U32 R8, RZ, RZ, -0x800000 ;  /* 0xff800000ff087424 */ /* 0x000fc800078e00ff */
[----:B------:R-:W-:Y:S01]  /*8e30*/  FSETP.NE.FTZ.AND P2, PT, R13, RZ, PT ;  /* 0x000000ff0d00720b */ /* 0x000fe20003f55000 */
        /* <DEDUP_REMOVED lines=64> */
[----:B------:R-:W0:Y:S01]  /*9240*/  @P2 MUFU.LG2 R11, R13 ;  /* 0x0000000d000b2308 */ /* 0x000e220000000c00 */
[----:B------:R-:W-:-:S07]  /*9250*/  @P2 FMUL.FTZ R14, R14, 0.69314718246459960938 ;  /* 0x3f3172180e0e2820 */ /* 0x000fce0000410000 */
[----:B------:R-:W2:Y:S08]  /*9260*/  @P1 MUFU.LG2 R7, R12 ;  /* 0x0000000c00071308 */ /* 0x000eb00000000c00 */
[----:B------:R-:W3:Y:S01]  /*9270*/  @P2 MUFU.RCP R0, R13 ;  /* 0x0000000d00002308 */ /* 0x000ee20000001000 */
[----:B0-----:R-:W-:-:S04]  /*9280*/  @P2 FMUL.FTZ R11, R11, 0.69314718246459960938 ;  /* 0x3f3172180b0b2820 */ /* 0x001fc80000410000 */
[----:B------:R-:W-:Y:S01]  /*9290*/  @P2 FFMA.FTZ R3, R14, R4, R11 ;  /* 0x000000040e032223 */ /* 0x000fe2000001000b */
[----:B--2---:R-:W-:-:S04]  /*92a0*/  @P1 FMUL.FTZ R7, R7, 0.69314718246459960938 ;  /* 0x3f31721807071820 */ /* 0x004fc80000410000 */
[----:B------:R-:W-:Y:S01]  /*92b0*/  @P1 FFMA.FTZ R8, R6, R5, R7 ;  /* 0x0000000506081223 */ /* 0x000fe20000010007 */
        /* <DEDUP_REMOVED lines=63> */
[----:B------:R-:W-:-:S07]  /*96b0*/  FMUL.FTZ R0, R151, R0 ;  /* 0x0000000097007220 */ /* 0x000fce0000410000 */
.L_x_4595:
        /* <DEDUP_REMOVED lines=43> */
[C---:B------:R-:W-:Y:S02]  /*9970*/  LOP3.LUT R11, R110.reuse, 0x380, RZ, 0xc0, !PT ;  /* 0x000003806e0b7812 */ /* 0x040fe400078ec0ff */
[C---:B------:R-:W-:Y:S01]  /*9980*/  IADD3 R177, P0, R110.reuse, 0x40, RZ ;  /* 0x000000406eb17810 */ /* 0x040fe20007f1e0ff */
[----:B------:R-:W-:Y:S01]  /*9990*/  IMAD.X R13, RZ, RZ, R111, P1 ;  /* 0x000000ffff0d7224 */ /* 0x000fe200008e066f */
[----:B------:R-:W-:-:S02]  /*99a0*/  IADD3 R179, P4, R110, 0x60, RZ ;  /* 0x000000606eb37810 */ /* 0x000fc40007f9e0ff */
        /* <DEDUP_REMOVED lines=13> */
[----:B------:R-:W-:Y:S01]  /*9a80*/  IMAD.X R63, RZ, RZ, R111, P1 ;  /* 0x000000ffff3f7224 */ /* 0x000fe200008e066f */
[----:B------:R-:W-:-:S02]  /*9a90*/  LOP3.LUT R14, R177, 0x380, RZ, 0xc0, !PT ;  /* 0x00000380b10e7812 */ /* 0x000fc400078ec0ff */
        /* <DEDUP_REMOVED lines=17> */
[----:B------:R-:W-:Y:S02]  /*9bb0*/  SHF.R.U64 R12, R12, 0x3, RZ ;  /* 0x000000030c0c7819 */ /* 0x000fe400000012ff */
[----:B------:R-:W-:Y:S02]  /*9bc0*/  LOP3.LUT R38, R183, 0x380, RZ, 0xc0, !PT ;  /* 0x00000380b7267812 */ /* 0x000fe400078ec0ff */
[----:B------:R-:W-:Y:S02]  /*9bd0*/  SHF.R.U64 R14, R14, 0x3, RZ ;  /* 0x000000030e0e7819 */ /* 0x000fe400000012ff */
[----:B------:R-:W-:Y:S02]  /*9be0*/  LOP3.LUT R46, R185, 0x380, RZ, 0xc0, !PT ;  /* 0x00000380b92e7812 */ /* 0x000fe400078ec0ff */
[----:B------:R-:W-:Y:S02]  /*9bf0*/  SHF.R.U64 R20, R20, 0x3, RZ ;  /* 0x0000000314147819 */ /* 0x000fe400000012ff */
[----:B------:R-:W-:-:S02]  /*9c00*/  LOP3.LUT R54, R187, 0x380, RZ, 0xc0, !PT ;  /* 0x00000380bb367812 */ /* 0x000fc400078ec0ff */
[----:B------:R-:W-:Y:S02]  /*9c10*/  SHF.R.U64 R30, R30, 0x3, RZ ;  /* 0x000000031e1e7819 */ /* 0x000fe400000012ff */
[----:B------:R-:W-:Y:S02]  /*9c20*/  LOP3.LUT R62, R189, 0x380, RZ, 0xc0, !PT ;  /* 0x00000380bd3e7812 */ /* 0x000fe400078ec0ff */
[----:B------:R-:W-:Y:S02]  /*9c30*/  LOP3.LUT R98, R197, 0x380, RZ, 0xc0, !PT ;  /* 0x00000380c5627812 */ /* 0x000fe400078ec0ff */
[----:B------:R-:W-:Y:S01]  /*9c40*/  MOV R110, R110 ;  /* 0x0000006e006e7202 */ /* 0x000fe20000000f00 */
[----:B------:R-:W-:Y:S01]  /*9c50*/  BAR.SYNC.DEFER_BLOCKING 0x1, 0x100 ;  /* 0x0044000000007b1d */ /* 0x000fe20000010000 */
[----:B------:R-:W-:Y:S02]  /*9c60*/  LOP3.LUT R12, R12, R175, RZ, 0x3c, !PT ;  /* 0x000000af0c0c7212 */ /* 0x000fe400078e3cff */
[----:B------:R-:W-:-:S02]  /*9c70*/  SHF.R.U64 R38, R38, 0x3, RZ ;  /* 0x0000000326267819 */ /* 0x000fc400000012ff */
[----:B------:R-:W-:Y:S02]  /*9c80*/  LOP3.LUT R70, R191, 0x380, RZ, 0xc0, !PT ;  /* 0x00000380bf467812 */ /* 0x000fe400078ec0ff */
        /* <DEDUP_REMOVED lines=8> */
[----:B------:R-:W-:Y:S01]  /*9d10*/  SHF.R.U64 R62, R62, 0x3, RZ ;  /* 0x000000033e3e7819 */ /* 0x000fe200000012ff */
[----:B------:R-:W-:Y:S01]  /*9d20*/  STSM.16.M88.4 [R110], R24 ;  /* 0x000000186e007844 */ /* 0x000fe20000000200 */
[----:B------:R-:W-:Y:S02]  /*9d30*/  SHF.R.U64 R98, R98, 0x3, RZ ;  /* 0x0000000362627819 */ /* 0x000fe400000012ff */
[----:B------:R-:W-:-:S02]  /*9d40*/  LOP3.LUT R38, R38, R183, RZ, 0x3c, !PT ;  /* 0x000000b726267212 */ /* 0x000fc400078e3cff */
[----:B------:R-:W-:Y:S02]  /*9d50*/  SHF.R.U64 R70, R70, 0x3, RZ ;  /* 0x0000000346467819 */ /* 0x000fe400000012ff */
[----:B------:R-:W-:Y:S02]  /*9d60*/  LOP3.LUT R102, R6, 0x380, RZ, 0xc0, !PT ;  /* 0x0000038006667812 */ /* 0x000fe400078ec0ff */
[----:B------:R-:W-:Y:S02]  /*9d70*/  SHF.R.U64 R111, R111, 0x3, RZ ;  /* 0x000000036f6f7819 */ /* 0x000fe400000012ff */
[----:B------:R-:W-:Y:S02]  /*9d80*/  MOV R28, R12 ;  /* 0x0000000c001c7202 */ /* 0x000fe40000000f00 */
[----:B------:R-:W-:Y:S02]  /*9d90*/  LOP3.LUT R46, R46, R185, RZ, 0x3c, !PT ;  /* 0x000000b92e2e7212 */ /* 0x000fe400078e3cff */
[----:B------:R-:W-:Y:S01]  /*9da0*/  SHF.R.U64 R78, R78, 0x3, RZ ;  /* 0x000000034e4e7819 */ /* 0x000fe200000012ff */
[----:B------:R-:W-:Y:S01]  /*9db0*/  STSM.16.M88.4 [R28], R32 ;  /* 0x000000201c007844 */ /* 0x000fe20000000200 */
[----:B------:R-:W-:-:S02]  /*9dc0*/  MOV R14, R14 ;  /* 0x0000000e000e7202 */ /* 0x000fc40000000f00 */
[----:B------:R-:W-:Y:S02]  /*9dd0*/  LOP3.LUT R54, R54, R187, RZ, 0x3c, !PT ;  /* 0x000000bb36367212 */ /* 0x000fe400078e3cff */
[----:B------:R-:W-:Y:S01]  /*9de0*/  SHF.R.U64 R94, R94, 0x3, RZ ;  /* 0x000000035e5e7819 */ /* 0x000fe200000012ff */
[----:B------:R-:W-:Y:S01]  /*9df0*/  STSM.16.M88.4 [R14], R40 ;  /* 0x000000280e007844 */ /* 0x000fe20000000200 */
[----:B------:R-:W-:Y:S02]  /*9e00*/  LOP3.LUT R175, R174, 0x380, RZ, 0xc0, !PT ;  /* 0x00000380aeaf7812 */ /* 0x000fe400078ec0ff */
[----:B------:R-:W-:Y:S02]  /*9e10*/  MOV R20, R20 ;  /* 0x0000001400147202 */ /* 0x000fe40000000f00 */
[----:B------:R-:W-:Y:S02]  /*9e20*/  LOP3.LUT R62, R62, R189, RZ, 0x3c, !PT ;  /* 0x000000bd3e3e7212 */ /* 0x000fe400078e3cff */
[----:B------:R-:W-:Y:S01]  /*9e30*/  LOP3.LUT R98, R98, R197, RZ, 0x3c, !PT ;  /* 0x000000c562627212 */ /* 0x000fe200078e3cff */
[----:B------:R-:W-:Y:S01]  /*9e40*/  STSM.16.M88.4 [R20], R48 ;  /* 0x0000003014007844 */ /* 0x000fe20000000200 */
[----:B------:R-:W-:-:S02]  /*9e50*/  MOV R30, R30 ;  /* 0x0000001e001e7202 */ /* 0x000fc40000000f00 */
[----:B------:R-:W-:Y:S02]  /*9e60*/  F2FP.BF16.F32.PACK_AB R59, R158, R59 ;  /* 0x0000003b9e3b723e */ /* 0x000fe400000010ff */
[----:B------:R-:W-:Y:S02]  /*9e70*/  F2FP.BF16.F32.PACK_AB R65, R157, R66 ;  /* 0x000000429d41723e */ /* 0x000fe400000010ff */
[----:B------:R-:W-:Y:S01]  /*9e80*/  F2FP.BF16.F32.PACK_AB R72, R73, R72 ;  /* 0x000000484948723e */ /* 0x000fe200000010ff */
[----:B------:R-:W-:Y:S01]  /*9e90*/  STSM.16.M88.4 [R30], R56 ;  /* 0x000000381e007844 */ /* 0x000fe20000000200 */
[----:B------:R-:W-:Y:S02]  /*9ea0*/  LOP3.LUT R70, R70, R191, RZ, 0x3c, !PT ;  /* 0x000000bf46467212 */ /* 0x000fe400078e3cff */
[----:B------:R-:W-:Y:S02]  /*9eb0*/  SHF.R.U64 R29, R102, 0x3, RZ ;  /* 0x00000003661d7819 */ /* 0x000fe400000012ff */
[----:B------:R-:W-:-:S02]  /*9ec0*/  LOP3.LUT R106, R111, R106, RZ, 0x3c, !PT ;  /* 0x0000006a6f6a7212 */ /* 0x000fc400078e3cff */
[----:B------:R-:W-:Y:S02]  /*9ed0*/  MOV R38, R38 ;  /* 0x0000002600267202 */ /* 0x000fe40000000f00 */
[----:B------:R-:W-:Y:S02]  /*9ee0*/  F2FP.BF16.F32.PACK_AB R66, R69, R68 ;  /* 0x000000444542723e */ /* 0x000fe400000010ff */
[----:B------:R-:W-:Y:S02]  /*9ef0*/  F2FP.BF16.F32.PACK_AB R67, R156, R67 ;  /* 0x000000439c43723e */ /* 0x000fe400000010ff */
[----:B------:R-:W-:Y:S02]  /*9f00*/  F2FP.BF16.F32.PACK_AB R73, R155, R74 ;  /* 0x0000004a9b49723e */ /* 0x000fe400000010ff */
[----:B------:R-:W-:Y:S01]  /*9f10*/  F2FP.BF16.F32.PACK_AB R80, R81, R80 ;  /* 0x000000505150723e */ /* 0x000fe200000010ff */
[----:B------:R-:W-:Y:S01]  /*9f20*/  STSM.16.M88.4 [R38], R64 ;  /* 0x0000004026007844 */ /* 0x000fe20000000200 */
        /* <DEDUP_REMOVED lines=11> */
[----:B------:R-:W-:Y:S02]  /*9fe0*/  F2FP.BF16.F32.PACK_AB R83, R83, R86 ;  /* 0x000000565353723e */ /* 0x000fe400000010ff */
[----:B------:R-:W-:Y:S02]  /*9ff0*/  F2FP.BF16.F32.PACK_AB R89, R152, R90 ;  /* 0x0000005a9859723e */ /* 0x000fe400000010ff */
[----:B------:R-:W-:Y:S01]  /*a000*/  MOV R62, R62 ;  /* 0x0000003e003e7202 */ /* 0x000fe20000000f00 */
[----:B------:R0:W-:Y:S01]  /*a010*/  STSM.16.M88.4 [R54], R80 ;  /* 0x0000005036007844 */ /* 0x0001e20000000200 */
[----:B------:R-:W-:-:S02]  /*a020*/  MOV R13, R98 ;  /* 0x00000062000d7202 */ /* 0x000fc40000000f00 */
[----:B------:R-:W-:Y:S02]  /*a030*/  F2FP.BF16.F32.PACK_AB R90, R93, R92 ;  /* 0x0000005c5d5a723e */ /* 0x000fe400000010ff */
[----:B------:R-:W-:Y:S02]  /*a040*/  F2FP.BF16.F32.PACK_AB R91, R91, R9 ;  /* 0x000000095b5b723e */ /* 0x000fe400000010ff */
[----:B------:R-:W-:Y:S02]  /*a050*/  F2FP.BF16.F32.PACK_AB R96, R97, R96 ;  /* 0x000000606160723e */ /* 0x000fe400000010ff */
[----:B------:R-:W-:Y:S01]  /*a060*/  LOP3.LUT R102, R29, R6, RZ, 0x3c, !PT ;  /* 0x000000061d667212 */ /* 0x000fe200078e3cff */
[----:B------:R-:W-:Y:S01]  /*a070*/  STSM.16.M88.4 [R62], R88 ;  /* 0x000000583e007844 */ /* 0x000fe20000000200 */
[----:B------:R-:W-:Y:S02]  /*a080*/  MOV R70, R70 ;  /* 0x0000004600467202 */ /* 0x000fe40000000f00 */
[----:B------:R-:W-:-:S02]  /*a090*/  MOV R12, R106 ;  /* 0x0000006a000c7202 */ /* 0x000fc40000000f00 */
[----:B------:R-:W-:Y:S02]  /*a0a0*/  F2FP.BF16.F32.PACK_AB R97, R167, R87 ;  /* 0x00000057a761723e */ /* 0x000fe400000010ff */
[----:B------:R-:W-:Y:S02]  /*a0b0*/  F2FP.BF16.F32.PACK_AB R104, R105, R104 ;  /* 0x000000686968723e */ /* 0x000fe400000010ff */
[----:B------:R-:W-:Y:S02]  /*a0c0*/  F2FP.BF16.F32.PACK_AB R112, R113, R112 ;  /* 0x000000707170723e */ /* 0x000fe400000010ff */
[----:B------:R-:W-:Y:S02]  /*a0d0*/  F2FP.BF16.F32.PACK_AB R120, R121, R120 ;  /* 0x000000787978723e */ /* 0x000fe400000010ff */
[----:B------:R-:W-:Y:S02]  /*a0e0*/  F2FP.BF16.F32.PACK_AB R128, R129, R128 ;  /* 0x000000808180723e */ /* 0x000fe400000010ff */
[----:B------:R-:W-:-:S02]  /*a0f0*/  F2FP.BF16.F32.PACK_AB R136, R137, R136 ;  /* 0x000000888988723e */ /* 0x000fc400000010ff */
[----:B------:R-:W-:Y:S01]  /*a100*/  F2FP.BF16.F32.PACK_AB R144, R145, R144 ;  /* 0x000000909190723e */ /* 0x000fe200000010ff */
[----:B------:R-:W-:Y:S01]  /*a110*/  UISETP.NE.U32.AND UP1, UPT, UR8, URZ, UPT ;  /* 0x0000003f0800728c */ /* 0x000fe2000bf25070 */
[----:B------:R-:W-:Y:S01]  /*a120*/  F2FP.BF16.F32.PACK_AB R98, R101, R100 ;  /* 0x000000646562723e */ /* 0x000fe200000010ff */
[----:B0-----:R-:W0:Y:S01]  /*a130*/  LDC R81, c[0x0][0xbe8] ;  /* 0x0002fa00ff517b82 */ /* 0x001e220000000800 */
[----:B------:R-:W-:Y:S02]  /*a140*/  F2FP.BF16.F32.PACK_AB R99, R169, R168 ;  /* 0x000000a8a963723e */ /* 0x000fe400000010ff */
[----:B------:R-:W-:Y:S02]  /*a150*/  MOV R78, R78 ;  /* 0x0000004e004e7202 */ /* 0x000fe40000000f00 */
[----:B------:R-:W-:Y:S01]  /*a160*/  F2FP.BF16.F32.PACK_AB R105, R171, R170 ;  /* 0x000000aaab69723e */ /* 0x000fe200000010ff */
[----:B------:R-:W-:Y:S01]  /*a170*/  STSM.16.M88.4 [R70], R96 ;  /* 0x0000006046007844 */ /* 0x000fe20000000200 */
[----:B------:R-:W-:-:S02]  /*a180*/  F2FP.BF16.F32.PACK_AB R106, R109, R108 ;  /* 0x0000006c6d6a723e */ /* 0x000fc400000010ff */
[----:B------:R-:W-:Y:S02]  /*a190*/  F2FP.BF16.F32.PACK_AB R107, R173, R172 ;  /* 0x000000acad6b723e */ /* 0x000fe400000010ff */
[----:B------:R-:W-:Y:S02]  /*a1a0*/  F2FP.BF16.F32.PACK_AB R113, R115, R114 ;  /* 0x000000727371723e */ /* 0x000fe400000010ff */
[----:B------:R-:W-:Y:S01]  /*a1b0*/  LOP3.LUT R10, R175, R174, RZ, 0x3c, !PT ;  /* 0x000000aeaf0a7212 */ /* 0x000fe200078e3cff */
[----:B------:R-:W-:Y:S01]  /*a1c0*/  STSM.16.M88.4 [R78], R104 ;  /* 0x000000684e007844 */ /* 0x000fe20000000200 */
[----:B------:R-:W-:Y:S02]  /*a1d0*/  MOV R94, R94 ;  /* 0x0000005e005e7202 */ /* 0x000fe40000000f00 */
[----:B------:R-:W-:Y:S02]  /*a1e0*/  F2FP.BF16.F32.PACK_AB R114, R117, R116 ;  /* 0x000000747572723e */ /* 0x000fe400000010ff */
[----:B------:R-:W-:-:S02]  /*a1f0*/  F2FP.BF16.F32.PACK_AB R115, R119, R118 ;  /* 0x000000767773723e */ /* 0x000fc400000010ff */
[----:B------:R-:W-:Y:S02]  /*a200*/  F2FP.BF16.F32.PACK_AB R121, R123, R122 ;  /* 0x0000007a7b79723e */ /* 0x000fe400000010ff */
[----:B------:R-:W-:Y:S01]  /*a210*/  F2FP.BF16.F32.PACK_AB R122, R125, R124 ;  /* 0x0000007c7d7a723e */ /* 0x000fe200000010ff */
[----:B------:R-:W-:Y:S01]  /*a220*/  STSM.16.M88.4 [R94], R112 ;  /* 0x000000705e007844 */ /* 0x000fe20000000200 */
[----:B------:R-:W-:Y:S02]  /*a230*/  F2FP.BF16.F32.PACK_AB R123, R127, R126 ;  /* 0x0000007e7f7b723e */ /* 0x000fe400000010ff */
[----:B------:R-:W-:Y:S02]  /*a240*/  F2FP.BF16.F32.PACK_AB R129, R131, R130 ;  /* 0x000000828381723e */ /* 0x000fe400000010ff */
[----:B------:R-:W-:Y:S01]  /*a250*/  MOV R102, R102 ;  /* 0x0000006600667202 */ /* 0x000fe20000000f00 */
[----:B------:R1:W-:Y:S01]  /*a260*/  STSM.16.M88.4 [R13], R120 ;  /* 0x000000780d007844 */ /* 0x0003e20000000200 */
[----:B------:R-:W-:-:S02]  /*a270*/  F2FP.BF16.F32.PACK_AB R130, R133, R132 ;  /* 0x000000848582723e */ /* 0x000fc400000010ff */
[----:B------:R-:W-:Y:S02]  /*a280*/  F2FP.BF16.F32.PACK_AB R131, R135, R134 ;  /* 0x000000868783723e */ /* 0x000fe400000010ff */
[----:B------:R-:W-:Y:S02]  /*a290*/  F2FP.BF16.F32.PACK_AB R137, R139, R138 ;  /* 0x0000008a8b89723e */ /* 0x000fe400000010ff */
[----:B------:R-:W-:Y:S01]  /*a2a0*/  F2FP.BF16.F32.PACK_AB R138, R141, R140 ;  /* 0x0000008c8d8a723e */ /* 0x000fe200000010ff */
[----:B------:R2:W-:Y:S01]  /*a2b0*/  STSM.16.M88.4 [R102], R128 ;  /* 0x0000008066007844 */ /* 0x0005e20000000200 */
[----:B------:R-:W-:Y:S02]  /*a2c0*/  F2FP.BF16.F32.PACK_AB R139, R143, R142 ;  /* 0x0000008e8f8b723e */ /* 0x000fe400000010ff */
[----:B------:R-:W-:Y:S02]  /*a2d0*/  F2FP.BF16.F32.PACK_AB R145, R147, R146 ;  /* 0x000000929391723e */ /* 0x000fe400000010ff */
[----:B------:R-:W-:Y:S01]  /*a2e0*/  MOV R6, R10 ;  /* 0x0000000a00067202 */ /* 0x000fe20000000f00 */
[----:B------:R2:W-:Y:S01]  /*a2f0*/  STSM.16.M88.4 [R12], R136 ;  /* 0x000000880c007844 */ /* 0x0005e20000000200 */
[----:B------:R-:W-:Y:S01]  /*a300*/  F2FP.BF16.F32.PACK_AB R146, R149, R148 ;  /* 0x000000949592723e */ /* 0x000fe200000010ff */
[----:B------:R-:W-:Y:S01]  /*a310*/  IMAD.U32 R10, RZ, RZ, UR4 ;  /* 0x00000004ff0a7e24 */ /* 0x000fe2000f8e00ff */
[----:B------:R-:W-:Y:S01]  /*a320*/  F2FP.BF16.F32.PACK_AB R147, R0, R150 ;  /* 0x000000960093723e */ /* 0x000fe200000010ff */
[----:B------:R-:W-:Y:S01]  /*a330*/  IMAD.U32 R11, RZ, RZ, UR7 ;  /* 0x00000007ff0b7e24 */ /* 0x000fe2000f8e00ff */
[----:B------:R-:W-:-:S03]  /*a340*/  PLOP3.LUT P0, PT, PT, PT, UP0, 0x80, 0x0 ;  /* 0x000000000000781c */ /* 0x000fc60003f0f008 */
[----:B------:R2:W-:Y:S01]  /*a350*/  STSM.16.M88.4 [R6], R144 ;  /* 0x0000009006007844 */ /* 0x0005e20000000200 */
[----:B------:R-:W-:Y:S09]  /*a360*/  BAR.SYNC.DEFER_BLOCKING 0x1, 0x100 ;  /* 0x0044000000007b1d */ /* 0x000ff20000010000 */
[----:B------:R-:W3:Y:S01]  /*a370*/  @P0 LDG.E R0, desc[UR40][R10.64] ;  /* 0x000000280a000981 */ /* 0x000ee2000c1e1900 */
[----:B------:R-:W-:Y:S01]  /*a380*/  UISETP.NE.AND.EX UP1, UPT, UR9, URZ, UPT, UP1 ;  /* 0x0000003f0900728c */ /* 0x000fe2000bf25310 */
[----:B0-----:R-:W-:Y:S01]  /*a390*/  ISETP.NE.AND P1, PT, R81, 0x1, PT ;  /* 0x000000015100780c */ /* 0x001fe20003f25270 */
[----:B------:R-:W-:Y:S01]  /*a3a0*/  ULDC UR7, c[0x0][0xa88] ;  /* 0x0002a20000077ab9 */ /* 0x000fe20000000800 */
[----:B------:R-:W-:-:S03]  /*a3b0*/  UMOV UR4, URZ ;  /* 0x0000003f00047c82 */ /* 0x000fc60008000000 */
[----:B------:R-:W-:-:S05]  /*a3c0*/  PLOP3.LUT P2, PT, PT, PT, UP1, 0x80, 0x0 ;  /* 0x000000000000781c */ /* 0x000fca0003f4f018 */
[----:B------:R-:W-:-:S03]  /*a3d0*/  @UP1 UIADD3 UR8, UP2, UR10, UR8, URZ ;  /* 0x000000080a081290 */ /* 0x000fc6000ff5e03f */
[----:B------:R-:W0:Y:S01]  /*a3e0*/  @P1 LDC R9, c[0x0][0xbec] ;  /* 0x0002fb00ff091b82 */ /* 0x000e220000000800 */
[----:B------:R-:W-:Y:S02]  /*a3f0*/  @UP1 UIADD3.X UR9, UR11, UR9, URZ, UP2, !UPT ;  /* 0x000000090b091290 */ /* 0x000fe400097fe43f */
[----:B------:R-:W-:-:S04]  /*a400*/  IMAD.U32 R14, RZ, RZ, UR8 ;  /* 0x00000008ff0e7e24 */ /* 0x000fc8000f8e00ff */
[----:B------:R-:W-:Y:S01]  /*a410*/  IMAD.U32 R15, RZ, RZ, UR9 ;  /* 0x00000009ff0f7e24 */ /* 0x000fe2000f8e00ff */
[----:B-1----:R-:W1:Y:S01]  /*a420*/  @P1 LDC R13, c[0x0][0xbf0] ;  /* 0x0002fc00ff0d1b82 */ /* 0x002e620000000800 */
        /* <DEDUP_REMOVED lines=8> */
.L_x_4628:
[----:B------:R-:W-:Y:S01]  /*a4b0*/  USHF.R.S32.HI UR14, URZ, 0x1f, UR43 ;  /* 0x0000001f3f0e7899 */ /* 0x000fe2000801142b */
[----:B--2---:R-:W-:Y:S01]  /*a4c0*/  VIADD R12, R16, UR39 ;  /* 0x00000027100c7c36 */ /* 0x004fe20008000000 */
[----:B------:R-:W-:Y:S01]  /*a4d0*/  ULDC.64 UR12, c[0x0][0xb90] ;  /* 0x0002e400000c7ab9 */ /* 0x000fe20000000a00 */
[----:B------:R-:W-:Y:S01]  /*a4e0*/  USHF.R.S32.HI UR11, URZ, 0x1f, UR4 ;  /* 0x0000001f3f0b7899 */ /* 0x000fe20008011404 */
[----:B------:R-:W-:Y:S01]  /*a4f0*/  VIADD R26, R203, UR39 ;  /* 0x00000027cb1a7c36 */ /* 0x000fe20008000000 */
        /* <DEDUP_REMOVED lines=9> */
[----:B------:R-:W-:Y:S01]  /*a590*/  IMAD R9, R200, 0x40, R2 ;  /* 0x00000040c8097824 */ /* 0x000fe200078e0202 */
[----:B------:R-:W-:Y:S01]  /*a5a0*/  ULDC.64 UR12, c[0x0][0xb98] ;  /* 0x0002e600000c7ab9 */ /* 0x000fe20000000a00 */
[----:B------:R-:W-:Y:S01]  /*a5b0*/  UIADD3 UR9, UR9, UR7, URZ ;  /* 0x0000000709097290 */ /* 0x000fe2000fffe03f */
[----:B------:R-:W-:Y:S01]  /*a5c0*/  IMAD.MOV R6, RZ, RZ, -R10 ;  /* 0x000000ffff067224 */ /* 0x000fe200078e0a0a */
[----:B------:R-:W-:Y:S01]  /*a5d0*/  UIMAD UR7, UR45, UR12, URZ ;  /* 0x0000000c2d0772a4 */ /* 0x000fe2000f8e023f */
[----:B------:R-:W-:Y:S01]  /*a5e0*/  IMAD.WIDE R4, R9, 0x2, R4 ;  /* 0x0000000209047825 */ /* 0x000fe200078e0204 */
[----:B------:R-:W-:Y:S01]  /*a5f0*/  UIMAD.WIDE.U32 UR8, UR46, UR12, UR8 ;  /* 0x0000000c2e0872a5 */ /* 0x000fe2000f8e0008 */
[----:B------:R-:W-:Y:S01]  /*a600*/  SHF.R.S32.HI R11, RZ, 0x1f, R10 ;  /* 0x0000001fff0b7819 */ /* 0x000fe2000001140a */
[----:B------:R-:W-:Y:S01]  /*a610*/  UIMAD UR7, UR46, UR13, UR7 ;  /* 0x0000000d2e0772a4 */ /* 0x000fe2000f8e0207 */
[----:B------:R-:W-:Y:S01]  /*a620*/  IMAD R9, R81, R6, R12 ;  /* 0x0000000651097224 */ /* 0x000fe200078e020c */
[----:B------:R-:W-:Y:S01]  /*a630*/  IADD3 R37, P2, R4, 0x5000, RZ ;  /* 0x0000500004257810 */ /* 0x000fe20007f5e0ff */
[----:B-----5:R-:W-:Y:S01]  /*a640*/  IMAD R85, R0, R81, RZ ;  /* 0x0000005100557224 */ /* 0x020fe200078e02ff */
[----:B------:R-:W-:Y:S01]  /*a650*/  IADD3 R10, P0, R10, UR8, RZ ;  /* 0x000000080a0a7c10 */ /* 0x000fe2000ff1e0ff */
[----:B------:R-:W-:Y:S01]  /*a660*/  ULDC.64 UR12, c[0x0][0xaa0] ;  /* 0x0002a800000c7ab9 */ /* 0x000fe20000000a00 */
[----:B------:R-:W-:Y:S01]  /*a670*/  IMAD.U32 R12, RZ, RZ, UR7 ;  /* 0x00000007ff0c7e24 */ /* 0x000fe2000f8e00ff */
[----:B------:R-:W-:-:S02]  /*a680*/  SHF.R.S32.HI R6, RZ, 0x1f, R9 ;  /* 0x0000001fff067819 */ /* 0x000fc40000011409 */
[C---:B------:R-:W-:Y:S02]  /*a690*/  IADD3 R25, P5, R4.reuse, 0x1000, RZ ;  /* 0x0000100004197810 */ /* 0x040fe40007fbe0ff */
[----:B------:R-:W-:Y:S01]  /*a6a0*/  IADD3.X R11, R11, UR9, R12, P0, !PT ;  /* 0x000000090b0b7c10 */ /* 0x000fe200087fe40c */
[----:B------:R-:W-:Y:S01]  /*a6b0*/  ULDC.64 UR8, c[0x0][0xb88] ;  /* 0x0002e20000087ab9 */ /* 0x000fe20000000a00 */
[----:B------:R-:W-:Y:S01]  /*a6c0*/  IADD3 R29, P4, R4, 0x2000, RZ ;  /* 0x00002000041d7810 */ /* 0x000fe20007f9e0ff */
[----:B------:R-:W-:Y:S01]  /*a6d0*/  IMAD R6, R6, UR8, RZ ;  /* 0x0000000806067c24 */ /* 0x000fe2000f8e02ff */
[----:B------:R-:W-:Y:S01]  /*a6e0*/  LOP3.LUT R36, R37, 0x380, RZ, 0xc0, !PT ;  /* 0x0000038025247812 */ /* 0x000fe200078ec0ff */
[----:B------:R-:W-:Y:S01]  /*a6f0*/  IMAD.WIDE.U32 R10, R9, UR8, R10 ;  /* 0x00000008090a7c25 */ /* 0x000fe2000f8e000a */
[----:B------:R-:W-:Y:S02]  /*a700*/  LOP3.LUT R24, R25, 0x380, RZ, 0xc0, !PT ;  /* 0x0000038019187812 */ /* 0x000fe400078ec0ff */
[----:B------:R-:W-:Y:S01]  /*a710*/  LOP3.LUT R28, R29, 0x380, RZ, 0xc0, !PT ;  /* 0x000003801d1c7812 */ /* 0x000fe200078ec0ff */
[----:B------:R-:W-:Y:S01]  /*a720*/  IMAD R13, R9, UR9, R6 ;  /* 0x00000009090d7c24 */ /* 0x000fe2000f8e0206 */
[----:B------:R-:W-:Y:S01]  /*a730*/  ULDC.64 UR8, c[0x0][0xb50] ;  /* 0x0002d40000087ab9 */ /* 0x000fe20000000a00 */
[----:B------:R-:W-:Y:S01]  /*a740*/  SHF.R.U64 R36, R36, 0x3, RZ ;  /* 0x0000000324247819 */ /* 0x000fe200000012ff */
[----:B------:R-:W-:Y:S01]  /*a750*/  VIADD R6, R26, 0x8 ;  /* 0x000000081a067836 */ /* 0x000fe20000000000 */
[----:B------:R-:W-:Y:S01]  /*a760*/  LEA R12, P0, R10, UR8, 0x2 ;  /* 0x000000080a0c7c11 */ /* 0x000fe2000f8010ff */
[----:B------:R-:W-:Y:S01]  /*a770*/  IMAD.IADD R9, R11, 0x1, R13 ;  /* 0x000000010b097824 */ /* 0x000fe200078e020d */
[----:B------:R-:W-:-:S02]  /*a780*/  IADD3 R57, P3, R4, 0x4000, RZ ;  /* 0x0000400004397810 */ /* 0x000fc40007f7e0ff */
[----:B------:R-:W-:Y:S01]  /*a790*/  SHF.R.U64 R24, R24, 0x3, RZ ;  /* 0x0000000318187819 */ /* 0x000fe200000012ff */
[----:B------:R-:W-:Y:S01]  /*a7a0*/  SHFL.IDX PT, R20, R12, RZ, 0x1c1f ;  /* 0x001c1fff0c147589 */ /* 0x000fe200000e0000 */
[----:B------:R-:W-:Y:S02]  /*a7b0*/  LEA.HI.X R14, R10, UR9, R9, 0x2, P0 ;  /* 0x000000090a0e7c11 */ /* 0x000fe400080f1409 */
[----:B------:R-:W-:Y:S01]  /*a7c0*/  IADD3 R33, P0, R4, 0x3000, RZ ;  /* 0x0000300004217810 */ /* 0x000fe20007f1e0ff */
[----:B------:R-:W-:Y:S01]  /*a7d0*/  SHFL.IDX PT, R50, R12, 0x1, 0x1c1f ;  /* 0x003c1f000c327f89 */ /* 0x000fe200000e0000 */
[----:B------:R-:W-:Y:S02]  /*a7e0*/  SHF.R.U64 R28, R28, 0x3, RZ ;  /* 0x000000031c1c7819 */ /* 0x000fe400000012ff */
[----:B------:R-:W-:Y:S01]  /*a7f0*/  LOP3.LUT R32, R33, 0x380, RZ, 0xc0, !PT ;  /* 0x0000038021207812 */ /* 0x000fe200078ec0ff */
[----:B------:R-:W0:Y:S01]  /*a800*/  SHFL.IDX PT, R21, R14, RZ, 0x1c1f ;  /* 0x001c1fff0e157589 */ /* 0x000e2200000e0000 */
[----:B------:R-:W-:Y:S01]  /*a810*/  LOP3.LUT R36, R36, R37, RZ, 0x3c, !PT ;  /* 0x0000002524247212 */ /* 0x000fe200078e3cff */
[----:B------:R-:W-:Y:S01]  /*a820*/  IMAD.X R37, RZ, RZ, R5, P2 ;  /* 0x000000ffff257224 */ /* 0x000fe200010e0605 */
[----:B------:R-:W-:Y:S01]  /*a830*/  SHF.R.U64 R32, R32, 0x3, RZ ;  /* 0x0000000320207819 */ /* 0x000fe200000012ff */
[----:B------:R-:W1:Y:S01]  /*a840*/  SHFL.IDX PT, R51, R14, 0x1, 0x1c1f ;  /* 0x003c1f000e337f89 */ /* 0x000e6200000e0000 */
[----:B------:R-:W-:-:S02]  /*a850*/  LOP3.LUT R56, R57, 0x380, RZ, 0xc0, !PT ;  /* 0x0000038039387812 */ /* 0x000fc400078ec0ff */
[----:B------:R-:W-:Y:S01]  /*a860*/  LOP3.LUT R32, R32, R33, RZ, 0x3c, !PT ;  /* 0x0000002120207212 */ /* 0x000fe200078e3cff */
[--C-:B------:R-:W-:Y:S01]  /*a870*/  IMAD.X R33, RZ, RZ, R5.reuse, P0 ;  /* 0x000000ffff217224 */ /* 0x100fe200000e0605 */
[----:B------:R-:W-:Y:S02]  /*a880*/  IADD3 R61, P0, R4, 0x9000, RZ ;  /* 0x00009000043d7810 */ /* 0x000fe40007f1e0ff */
[----:B------:R-:W-:Y:S01]  /*a890*/  LOP3.LUT R24, R24, R25, RZ, 0x3c, !PT ;  /* 0x0000001918187212 */ /* 0x000fe200078e3cff */
[--C-:B------:R-:W-:Y:S01]  /*a8a0*/  IMAD.X R25, RZ, RZ, R5.reuse, P5 ;  /* 0x000000ffff197224 */ /* 0x100fe200028e0605 */
[----:B------:R-:W-:Y:S01]  /*a8b0*/  LOP3.LUT R28, R28, R29, RZ, 0x3c, !PT ;  /* 0x0000001d1c1c7212 */ /* 0x000fe200078e3cff */
[----:B------:R-:W-:Y:S01]  /*a8c0*/  IMAD.X R29, RZ, RZ, R5, P4 ;  /* 0x000000ffff1d7224 */ /* 0x000fe200020e0605 */
[----:B------:R-:W-:Y:S02]  /*a8d0*/  LOP3.LUT R60, R61, 0x380, RZ, 0xc0, !PT ;  /* 0x000003803d3c7812 */ /* 0x000fe400078ec0ff */
[----:B------:R-:W-:-:S02]  /*a8e0*/  IADD3 R11, P2, R4, 0xb000, RZ ;  /* 0x0000b000040b7810 */ /* 0x000fc40007f5e0ff */
[C---:B------:R-:W-:Y:S02]  /*a8f0*/  IADD3 R41, P6, R4.reuse, 0x6000, RZ ;  /* 0x0000600004297810 */ /* 0x040fe40007fde0ff */
[C---:B------:R-:W-:Y:S02]  /*a900*/  IADD3 R45, P5, R4.reuse, 0x7000, RZ ;  /* 0x00007000042d7810 */ /* 0x040fe40007fbe0ff */
[----:B------:R-:W-:Y:S02]  /*a910*/  IADD3 R69, P4, R4, 0x8000, RZ ;  /* 0x0000800004457810 */ /* 0x000fe40007f9e0ff */
[----:B------:R-:W-:Y:S02]  /*a920*/  SHF.R.U64 R56, R56, 0x3, RZ ;  /* 0x0000000338387819 */ /* 0x000fe400000012ff */
[----:B------:R-:W-:Y:S02]  /*a930*/  SHF.R.U64 R60, R60, 0x3, RZ ;  /* 0x000000033c3c7819 */ /* 0x000fe400000012ff */
[----:B------:R-:W-:-:S02]  /*a940*/  LOP3.LUT R10, R11, 0x380, RZ, 0xc0, !PT ;  /* 0x000003800b0a7812 */ /* 0x000fc400078ec0ff */
[----:B------:R-:W-:Y:S02]  /*a950*/  LOP3.LUT R40, R41, 0x380, RZ, 0xc0, !PT ;  /* 0x0000038029287812 */ /* 0x000fe400078ec0ff */
[----:B------:R-:W-:Y:S02]  /*a960*/  LOP3.LUT R44, R45, 0x380, RZ, 0xc0, !PT ;  /* 0x000003802d2c7812 */ /* 0x000fe400078ec0ff */
[----:B------:R-:W-:Y:S02]  /*a970*/  LOP3.LUT R68, R69, 0x380, RZ, 0xc0, !PT ;  /* 0x0000038045447812 */ /* 0x000fe400078ec0ff */
[----:B------:R-:W-:Y:S01]  /*a980*/  LOP3.LUT R56, R56, R57, RZ, 0x3c, !PT ;  /* 0x0000003938387212 */ /* 0x000fe200078e3cff */
[--C-:B------:R-:W-:Y:S01]  /*a990*/  IMAD.X R57, RZ, RZ, R5.reuse, P3 ;  /* 0x000000ffff397224 */ /* 0x100fe200018e0605 */
[----:B------:R-:W-:Y:S01]  /*a9a0*/  LOP3.LUT R60, R60, R61, RZ, 0x3c, !PT ;  /* 0x0000003d3c3c7212 */ /* 0x000fe200078e3cff */
[----:B------:R-:W-:Y:S01]  /*a9b0*/  IMAD.X R61, RZ, RZ, R5, P0 ;  /* 0x000000ffff3d7224 */ /* 0x000fe200000e0605 */
[----:B------:R-:W-:-:S02]  /*a9c0*/  SHF.R.U64 R10, R10, 0x3, RZ ;  /* 0x000000030a0a7819 */ /* 0x000fc400000012ff */
[----:B------:R-:W-:Y:S02]  /*a9d0*/  IADD3 R49, P3, R4, 0xa000, RZ ;  /* 0x0000a00004317810 */ /* 0x000fe40007f7e0ff */
        /* <DEDUP_REMOVED lines=36> */
[----:B------:R-:W-:Y:S01]  /*ac20*/  UIMAD UR7, UR4, UR13, UR7 ;  /* 0x0000000d040772a4 */ /* 0x000fe2000f8e0207 */
[----:B------:R-:W-:Y:S01]  /*ac30*/  LOP3.LUT R4, R13, R4, RZ, 0x3c, !PT ;  /* 0x000000040d047212 */ /* 0x000fe200078e3cff */
[----:B------:R-:W-:Y:S01]  /*ac40*/  ULDC.64 UR10, c[0x0][0xae8] ;  /* 0x0002ba00000a7ab9 */ /* 0x000fe20000000a00 */
        /* <DEDUP_REMOVED lines=8> */
[----:B------:R-:W-:-:S02]  /*acd0*/  UIADD3 UR9, UR9, UR7, URZ ;  /* 0x0000000709097290 */ /* 0x000fc4000fffe03f */
[----:B------:R-:W-:Y:S01]  /*ace0*/  UIMAD UR4, UR14, UR10, URZ ;  /* 0x0000000a0e0472a4 */ /* 0x000fe2000f8e023f */
[----:B------:R-:W-:Y:S01]  /*acf0*/  SHF.R.U64 R0, R0, 0x3, RZ ;  /* 0x0000000300007819 */ /* 0x000fe200000012ff */
[----:B------:R-:W5:Y:S03]  /*ad00*/  LD.E.128 R24, desc[UR40][R24.64] ;  /* 0x0000002818187980 */ /* 0x000f66000c101d00 */
[----:B------:R-:W-:Y:S01]  /*ad10*/  LOP3.LUT R52, R0, R9, RZ, 0x3c, !PT ;  /* 0x0000000900347212 */ /* 0x000fe200078e3cff */
[----:B--2---:R-:W2:Y:S01]  /*ad20*/  @P1 LDC R5, c[0x0][0xbec] ;  /* 0x0002fb00ff051b82 */ /* 0x004ea20000000800 */
[----:B------:R-:W-:Y:S01]  /*ad30*/  IMAD R0, R23, 0x20, R200 ;  /* 0x0000002017007824 */ /* 0x000fe200078e02c8 */
[----:B------:R-:W-:Y:S01]  /*ad40*/  UIMAD UR4, UR43, UR11, UR4 ;  /* 0x0000000b2b0472a4 */ /* 0x000fe2000f8e0204 */
[----:B------:R-:W5:Y:S01]  /*ad50*/  LD.E.128 R28, desc[UR40][R28.64] ;  /* 0x000000281c1c7980 */ /* 0x000f62000c101d00 */
[----:B------:R-:W-:Y:S01]  /*ad60*/  UIMAD.WIDE.U32 UR8, UR43, UR10, UR8 ;  /* 0x0000000a2b0872a5 */ /* 0x000fe2000f8e0008 */
[----:B------:R-:W-:-:S02]  /*ad70*/  VIADD R20, R0, UR39 ;  /* 0x0000002700147c36 */ /* 0x000fc40008000000 */
[----:B------:R-:W-:Y:S01]  /*ad80*/  ULDC.64 UR10, c[0x0][0xaf0] ;  /* 0x0002bc00000a7ab9 */ /* 0x000fe20000000a00 */
[----:B------:R-:W-:Y:S01]  /*ad90*/  UIADD3 UR9, UR9, UR4, URZ ;  /* 0x0000000409097290 */ /* 0x000fe2000fffe03f */
[----:B------:R-:W5:Y:S01]  /*ada0*/  LD.E.128 R32, desc[UR40][R32.64] ;  /* 0x0000002820207980 */ /* 0x000f62000c101d00 */
[----:B------:R-:W-:Y:S01]  /*adb0*/  UIMAD UR4, UR45, UR10, URZ ;  /* 0x0000000a2d0472a4 */ /* 0x000fe2000f8e023f */
[----:B-1----:R-:W-:Y:S01]  /*adc0*/  IMAD.MOV.U32 R3, RZ, RZ, R20 ;  /* 0x000000ffff037224 */ /* 0x002fe200078e0014 */
[----:B------:R-:W-:Y:S01]  /*add0*/  UIMAD.WIDE.U32 UR8, UR46, UR10, UR8 ;  /* 0x0000000a2e0872a5 */ /* 0x000fe2000f8e0008 */
[----:B------:R-:W5:Y:S01]  /*ade0*/  LD.E.128 R56, desc[UR40][R56.64] ;  /* 0x0000002838387980 */ /* 0x000f62000c101d00 */
[----:B------:R-:W-:-:S03]  /*adf0*/  UIMAD UR4, UR46, UR11, UR4 ;  /* 0x0000000b2e0472a4 */ /* 0x000fc6000f8e0204 */
[----:B------:R-:W-:Y:S01]  /*ae00*/  ULDC.64 UR10, c[0x0][0xae0] ;  /* 0x0002b800000a7ab9 */ /* 0x000fe20000000a00 */
[----:B------:R-:W5:Y:S04]  /*ae10*/  LD.E.128 R36, desc[UR40][R36.64] ;  /* 0x0000002824247980 */ /* 0x000f68000c101d00 */
[----:B------:R-:W5:Y:S01]  /*ae20*/  LD.E.128 R40, desc[UR40][R40.64] ;  /* 0x0000002828287980 */ /* 0x000f62000c101d00 */
[----:B--2---:R-:W-:-:S03]  /*ae30*/  @P1 IMAD.HI.U32 R0, R20, R5, RZ ;  /* 0x0000000514001227 */ /* 0x004fc600078e00ff */
[----:B------:R-:W5:Y:S02]  /*ae40*/  LD.E.128 R44, desc[UR40][R44.64] ;  /* 0x000000282c2c7980 */ /* 0x000f64000c101d00 */
[----:B0-----:R-:W-:Y:S01]  /*ae50*/  @P1 SHF.R.U32.HI R3, RZ, R21, R0 ;  /* 0x00000015ff031219 */ /* 0x001fe20000011600 */
        /* <DEDUP_REMOVED lines=64> */
.L_x_4630:
[----:B------:R-:W-:Y:S05]  /*b260*/  BSYNC B1 ;  /* 0x0000000000017941 */ /* 0x000fea0003800000 */
.L_x_4629:
        /* <DEDUP_REMOVED lines=21> */
.L_x_4632:
[----:B------:R-:W-:Y:S05]  /*b3c0*/  BSYNC B1 ;  /* 0x0000000000017941 */ /* 0x000fea0003800000 */
.L_x_4631:
        /* <DEDUP_REMOVED lines=21> */
.L_x_4634:
[----:B------:R-:W-:Y:S05]  /*b520*/  BSYNC B1 ;  /* 0x0000000000017941 */ /* 0x000fea0003800000 */
.L_x_4633:
[----:B------:R-:W-:Y:S01]  /*b530*/  VIADD R0, R84, 0x60 ;  /* 0x0000006054007836 */ /* 0x000fe20000000000 */
[----:B0--3--:R-:W0:Y:S04]  /*b540*/  SHFL.IDX PT, R3, R3, 0x3, 0x181f ;  /* 0x00781f0003037f89 */ /* 0x009e2800000e0000 */
[----:B------:R-:W-:Y:S01]  /*b550*/  ISETP.GE.AND P0, PT, R0, R85, PT ;  /* 0x000000550000720c */ /* 0x000fe20003f06270 */
[----:B----4-:R3:W4:-:S12]  /*b560*/  SHFL.IDX PT, R21, R6, 0x3, 0x181f ;  /* 0x00781f0006157f89 */ /* 0x01071800000e0000 */
[----:B---3--:R-:W-:Y:S05]  /*b570*/  @P0 BRA `(.L_x_4635) ;  /* 0x0000000c00a80947 */ /* 0x008fea0003800000 */
[----:B------:R-:W-:Y:S02]  /*b580*/  ULDC UR4, c[0x0][0xac8] ;  /* 0x0002b20000047ab9 */ /* 0x000fe40000000800 */
[----:B------:R-:W-:Y:S02]  /*b590*/  ISETP.GE.AND P3, PT, R2, UR4, PT ;  /* 0x0000000402007c0c */ /* 0x000fe4000bf66270 */
[----:B------:R-:W-:Y:S02]  /*b5a0*/  ISETP.GE.AND P4, PT, R19, UR4, PT ;  /* 0x0000000413007c0c */ /* 0x000fe4000bf86270 */
[----:B------:R-:W-:-:S09]  /*b5b0*/  ISETP.GE.AND P5, PT, R18, UR4, PT ;  /* 0x0000000412007c0c */ /* 0x000fd2000bfa6270 */
[-C--:B----4-:R-:W-:Y:S02]  /*b5c0*/  @!P3 LEA R4, P0, R2, R21.reuse, 0x1 ;  /* 0x000000150204b211 */ /* 0x090fe400078008ff */
        /* <DEDUP_REMOVED lines=14> */
.L_x_4627:
        /* <DEDUP_REMOVED lines=33> */
.L_x_4636:
[----:B------:R-:W-:Y:S01]  /*b8c0*/  USEL UR46, UR46, URZ, !UP0 ;  /* 0x0000003f2e2e7287 */ /* 0x000fe2000c000000 */
[----:B------:R-:W-:Y:S01]  /*b8d0*/  BSSY B1, `(.L_x_4637) ;  /* 0x000002c000017945 */ /* 0x000fe20003800000 */
[----:B------:R-:W-:-:S03]  /*b8e0*/  USEL UR45, UR45, URZ, !UP0 ;  /* 0x0000003f2d2d7287 */ /* 0x000fc6000c000000 */
[----:B------:R-:W-:Y:S09]  /*b8f0*/  @P1 BRA `(.L_x_4638) ;  /* 0x0000000000a41947 */ /* 0x000ff20003800000 */
        /* <DEDUP_REMOVED lines=41> */
.L_x_4638:
[----:B------:R-:W-:Y:S05]  /*bb90*/  BSYNC B1 ;  /* 0x0000000000017941 */ /* 0x000fea0003800000 */
.L_x_4637:
[----:B------:R-:W1:Y:S01]  /*bba0*/  @P0 LDC R5, c[0x0][0xbf0] ;  /* 0x0002fc00ff050b82 */ /* 0x000e620000000800 */
[----:B------:R-:W-:Y:S01]  /*bbb0*/  ULDC.64 UR12, c[0x0][0xaa0] ;  /* 0x0002a800000c7ab9 */ /* 0x000fe20000000a00 */
[----:B0-----:R-:W-:Y:S01]  /*bbc0*/  IMAD R3, R23, 0x20, R200 ;  /* 0x0000002017037824 */ /* 0x001fe200078e02c8 */
[----:B------:R-:W-:Y:S01]  /*bbd0*/  UIMAD UR7, UR10, UR12, URZ ;  /* 0x0000000c0a0772a4 */ /* 0x000fe2000f8e023f */
[----:B------:R-:W-:Y:S01]  /*bbe0*/  BSSY B1, `(.L_x_4639) ;  /* 0x0000041000017945 */ /* 0x000fe20003800000 */
[----:B------:R-:W-:Y:S01]  /*bbf0*/  UIMAD.WIDE.U32 UR8, UR4, UR12, URZ ;  /* 0x0000000c040872a5 */ /* 0x000fe2000f8e003f */
[----:B------:R-:W-:Y:S01]  /*bc00*/  VIADD R8, R3, UR39 ;  /* 0x0000002703087c36 */ /* 0x000fe20008000000 */
[----:B------:R-:W-:-:S03]  /*bc10*/  UIMAD UR7, UR4, UR13, UR7 ;  /* 0x0000000d040772a4 */ /* 0x000fc6000f8e0207 */
[----:B------:R-:W-:Y:S01]  /*bc20*/  ULDC.64 UR12, c[0x0][0xae8] ;  /* 0x0002ba00000c7ab9 */ /* 0x000fe20000000a00 */
[----:B------:R-:W-:Y:S01]  /*bc30*/  UIADD3 UR9, UR9, UR7, URZ ;  /* 0x0000000709097290 */ /* 0x000fe2000fffe03f */
[----:B------:R-:W-:Y:S01]  /*bc40*/  @P0 IMAD.HI.U32 R4, R8, R11, RZ ;  /* 0x0000000b08040227 */ /* 0x000fe200078e00ff */
[----:B------:R-:W-:Y:S02]  /*bc50*/  UIMAD UR4, UR11, UR12, URZ ;  /* 0x0000000c0b0472a4 */ /* 0x000fe4000f8e023f */
        /* <DEDUP_REMOVED lines=57> */
.L_x_4640:
[----:B------:R-:W-:Y:S05]  /*bff0*/  BSYNC B1 ;  /* 0x0000000000017941 */ /* 0x000fea0003800000 */
.L_x_4639:
        /* <DEDUP_REMOVED lines=21> */
.L_x_4642:
[----:B------:R-:W-:Y:S05]  /*c150*/  BSYNC B1 ;  /* 0x0000000000017941 */ /* 0x000fea0003800000 */
.L_x_4641:
        /* <DEDUP_REMOVED lines=21> */
.L_x_4644:
[----:B------:R-:W-:Y:S05]  /*c2b0*/  BSYNC B1 ;  /* 0x0000000000017941 */ /* 0x000fea0003800000 */
.L_x_4643:
        /* <DEDUP_REMOVED lines=22> */
.L_x_4635:
[----:B------:R-:W-:Y:S05]  /*c420*/  BSYNC B0 ;  /* 0x0000000000007941 */ /* 0x000fea0003800000 */
.L_x_4626:
[----:B------:R-:W-:Y:S02]  /*c430*/  ULDC UR4, c[0x0][0xc3c] ;  /* 0x00030f0000047ab9 */ /* 0x000fe40000000800 */
[----:B------:R-:W-:-:S13]  /*c440*/  ISETP.GE.AND P0, PT, R7, UR4, PT ;  /* 0x0000000407007c0c */ /* 0x000fda000bf06270 */
[----:B------:R-:W-:Y:S05]  /*c450*/  @!P0 BRA `(.L_x_4645) ;  /* 0xffffff4800808947 */ /* 0x000fea000383ffff */
[----:B------:R-:W-:Y:S05]  /*c460*/  EXIT ;  /* 0x000000000000794d */ /* 0x000fea0003800000 */
.L_x_4590:
[----:B------:R-:W-:-:S08]  /*c470*/  NOP ;  /* 0x0000000000007918 */ /* 0x000fd00000000000 */
[----:B------:R-:W0:-:S00]  /*c480*/  USETMAXREG.DEALLOC.CTAPOOL 0x18 ;  /* 0x00000018000079c8 */ /* 0x000e0000080e0500 */
[----:B0-----:R-:W-:Y:S01]  /*c490*/  LOP3.LUT R0, R0, 0x3, RZ, 0xc0, !PT ;  /* 0x0000000300007812 */ /* 0x001fe200078ec0ff */
[----:B------:R-:W-:-:S05]  /*c4a0*/  IMAD.MOV.U32 R4, RZ, RZ, RZ ;  /* 0x000000ffff047224 */ /* 0x000fca00078e00ff */
[----:B------:R-:W0:Y:S02]  /*c4b0*/  SHFL.IDX PT, R0, R0, RZ, 0x1f ;  /* 0x00001fff00007589 */ /* 0x000e2400000e0000 */
[----:B0-----:R-:W-:-:S04]  /*c4c0*/  ISETP.NE.AND P0, PT, R0, RZ, PT ;  /* 0x000000ff0000720c */ /* 0x001fc80003f05270 */
[----:B------:R-:W-:-:S05]  /*c4d0*/  P2R R0, PR, RZ, 0x1 ;  /* 0x00000001ff007803 */ /* 0x000fca0000000000 */
[----:B------:R0:W-:Y:S04]  /*c4e0*/  STL [R1+0x50], R0 ;  /* 0x0000500001007387 */ /* 0x0001e80000100800 */
        /* <DEDUP_REMOVED lines=8> */
.L_x_4646:
        /* <DEDUP_REMOVED lines=42> */
.L_x_4652:
        /* <DEDUP_REMOVED lines=12> */
.L_x_4651:
[----:B------:R-:W-:Y:S05]  /*c8d0*/  BSYNC B0 ;  /* 0x0000000000007941 */ /* 0x000fea0003800000 */
.L_x_4650:
        /* <DEDUP_REMOVED lines=21> */
.L_x_4648:
        /* <DEDUP_REMOVED lines=20> */
.L_x_4653:
        /* <DEDUP_REMOVED lines=56> */
.L_x_4649:
[----:B------:R-:W-:Y:S02]  /*cef0*/  IMAD.MOV.U32 R17, RZ, RZ, RZ ;  /* 0x000000ffff117224 */ /* 0x000fe400078e00ff */
[----:B------:R-:W-:Y:S02]  /*cf00*/  IMAD.U32 R16, RZ, RZ, UR6 ;  /* 0x00000006ff107e24 */ /* 0x000fe4000f8e00ff */
[----:B------:R-:W-:-:S07]  /*cf10*/  IMAD.MOV.U32 R18, RZ, RZ, RZ ;  /* 0x000000ffff127224 */ /* 0x000fce00078e00ff */
.L_x_4654:
[----:B------:R-:W-:-:S13]  /*cf20*/  ISETP.NE.AND P0, PT, R0, RZ, PT ;  /* 0x000000ff0000720c */ /* 0x000fda0003f05270 */
[----:B------:R-:W1:Y:S01]  /*cf30*/  @!P0 S2R R3, SR_CgaCtaId ;  /* 0x0000000000038919 */ /* 0x000e620000008800 */
[----:B------:R-:W-:-:S04]  /*cf40*/  @!P0 MOV R0, 0x400 ;  /* 0x0000040000008802 */ /* 0x000fc80000000f00 */
[----:B-1----:R-:W-:-:S05]  /*cf50*/  @!P0 LEA R0, R3, R0, 0x18 ;  /* 0x0000000003008211 */ /* 0x002fca00078ec0ff */
[----:B------:R1:W-:Y:S01]  /*cf60*/  @!P0 STS.128 [R0+0x228d0], R16 ;  /* 0x0228d01000008388 */ /* 0x0003e20000000c00 */
[----:B------:R-:W-:Y:S06]  /*cf70*/  BAR.ARV 0x5, 0x180 ;  /* 0x0146000000007b1d */ /* 0x000fec0000002000 */
.L_x_4647:
[----:B01----:R-:W-:Y:S01]  /*cf80*/  IMAD.MOV.U32 R0, RZ, RZ, 0x1 ;  /* 0x00000001ff007424 */ /* 0x003fe200078e00ff */
[----:B------:R0:W-:Y:S01]  /*cf90*/  STL [R1+0x3c], RZ ;  /* 0x00003cff01007387 */ /* 0x0001e20000100800 */
[----:B------:R-:W-:Y:S02]  /*cfa0*/  ULDC UR4, c[0x0][0xc3c] ;  /* 0x00030f0000047ab9 */ /* 0x000fe40000000800 */
[----:B--2---:R-:W-:Y:S01]  /*cfb0*/  ISETP.GE.AND P0, PT, R19, UR4, PT ;  /* 0x0000000413007c0c */ /* 0x004fe2000bf06270 */
        /* <DEDUP_REMOVED lines=12> */
[----:B------:R-:W-:-:S04]  /*d080*/  LOP3.LUT R2, R0, 0x1f8, RZ, 0xc0, !PT ;  /* 0x000001f800027812 */ /* 0x000fc800078ec0ff */
        /* <DEDUP_REMOVED lines=14> */
.L_x_4757:
[----:B01--4-:R-:W0:Y:S02]  /*d170*/  LDC.64 R2, c[0x0][0xc88] ;  /* 0x00032200ff027b82 */ /* 0x013e240000000a00 */
[----:B0-----:R-:W-:-:S05]  /*d180*/  IMAD.WIDE R2, R19, 0x4, R2 ;  /* 0x0000000413027825 */ /* 0x001fca00078e0202 */
        /* <DEDUP_REMOVED lines=54> */
.L_x_4656:
[----:B------:R-:W-:Y:S01]  /*d4f0*/  IMAD.MOV.U32 R2, RZ, RZ, R12 ;  /* 0x000000ffff027224 */ /* 0x000fe200078e000c */
        /* <DEDUP_REMOVED lines=11> */
.L_x_4657:
[----:B------:R-:W-:Y:S05]  /*d5b0*/  @!P0 BRA `(.L_x_4658) ;  /* 0x00000000000c8947 */ /* 0x000fea0003800000 */
[----:B------:R-:W2:Y:S04]  /*d5c0*/  LDG.E R6, desc[UR40][R4.64] ;  /* 0x0000002804067981 */ /* 0x000ea8000c1e1900 */
[----:B------:R-:W2:Y:S02]  /*d5d0*/  LDG.E R4, desc[UR40][R4.64+0x4] ;  /* 0x0000042804047981 */ /* 0x000ea4000c1e1900 */
[----:B--2---:R-:W-:-:S07]  /*d5e0*/  IMAD.IADD R6, R4, 0x1, -R6 ;  /* 0x0000000104067824 */ /* 0x004fce00078e0a06 */
.L_x_4658:
[----:B-----5:R-:W-:Y:S01]  /*d5f0*/  IMAD.IADD R6, R6, 0x1, -R0 ;  /* 0x0000000106067824 */ /* 0x020fe200078e0a00 */
[----:B------:R-:W-:Y:S01]  /*d600*/  BSSY B7, `(.L_x_4659) ;  /* 0x0000425000077945 */ /* 0x000fe20003800000 */
[----:B------:R-:W3:Y:S02]  /*d610*/  LDC R0, c[0x0][0x448] ;  /* 0x00011200ff007b82 */ /* 0x000ee40000000800 */
[----:B---3--:R-:W-:Y:S01]  /*d620*/  ISETP.NE.AND P0, PT, R0, 0x1, PT ;  /* 0x000000010000780c */ /* 0x008fe20003f05270 */
[----:B------:R-:W-:-:S04]  /*d630*/  IMAD.SHL.U32 R0, R17, 0x80, RZ ;  /* 0x0000008011007824 */ /* 0x000fc800078e00ff */
[----:B------:R-:W-:-:S08]  /*d640*/  VIADD R0, R0, 0x7f ;  /* 0x0000007f00007836 */ /* 0x000fd00000000000 */
[----:B------:R-:W3:Y:S08]  /*d650*/  @P0 LDC R2, c[0x0][0x44c] ;  /* 0x00011300ff020b82 */ /* 0x000ef00000000800 */
[----:B------:R-:W4:Y:S01]  /*d660*/  @P0 LDC R3, c[0x0][0x450] ;  /* 0x00011400ff030b82 */ /* 0x000f220000000800 */
[----:B---3--:R-:W-:-:S05]  /*d670*/  @P0 IMAD.HI.U32 R2, R0, R2, RZ ;  /* 0x0000000200020227 */ /* 0x008fca00078e00ff */
[----:B----4-:R-:W-:Y:S01]  /*d680*/  @P0 SHF.R.U32.HI R0, RZ, R3, R2 ;  /* 0x00000003ff000219 */ /* 0x010fe20000011602 */
[C---:B------:R-:W-:Y:S01]  /*d690*/  VIADD R2, R6.reuse, 0x5f ;  /* 0x0000005f06027836 */ /* 0x040fe20000000000 */
[----:B------:R-:W-:-:S03]  /*d6a0*/  IADD3 R6, R6, 0x60, -R9 ;  /* 0x0000006006067810 */ /* 0x000fc60007ffe809 */
[----:B------:R-:W-:-:S04]  /*d6b0*/  IMAD.HI R2, R2, 0x2aaaaaab, RZ ;  /* 0x2aaaaaab02027827 */ /* 0x000fc800078e02ff */
[----:B------:R-:W-:Y:S01]  /*d6c0*/  IMAD.IADD R0, R6, 0x1, R0 ;  /* 0x0000000106007824 */ /* 0x000fe200078e0200 */
[----:B------:R-:W-:-:S03]  /*d6d0*/  SHF.R.U32.HI R3, RZ, 0x1f, R2 ;  /* 0x0000001fff037819 */ /* 0x000fc60000011602 */
[----:B------:R-:W-:Y:S01]  /*d6e0*/  IMAD.HI R0, R0, 0x2aaaaaab, RZ ;  /* 0x2aaaaaab00007827 */ /* 0x000fe200078e02ff */
[----:B------:R-:W-:-:S04]  /*d6f0*/  LEA.HI.SX32 R3, R2, R3, 0x1c ;  /* 0x0000000302037211 */ /* 0x000fc800078fe2ff */
[----:B------:R-:W-:-:S04]  /*d700*/  SHF.R.U32.HI R2, RZ, 0x1f, R0 ;  /* 0x0000001fff027819 */ /* 0x000fc80000011600 */
[----:B------:R-:W-:-:S04]  /*d710*/  LEA.HI.SX32 R2, R0, R2, 0x1c ;  /* 0x0000000200027211 */ /* 0x000fc800078fe2ff */
[----:B------:R-:W-:-:S04]  /*d720*/  VIMNMX R4, R3, R2, PT ;  /* 0x0000000203047248 */ /* 0x000fc80003fe0100 */
[----:B------:R-:W-:Y:S01]  /*d730*/  ISETP.GT.AND P0, PT, R4, RZ, PT ;  /* 0x000000ff0400720c */ /* 0x000fe20003f04270 */
        /* <DEDUP_REMOVED lines=19> */
.L_x_4660:
        /* <DEDUP_REMOVED lines=21> */
.L_x_4663:
[----:B------:R-:W-:Y:S05]  /*d9c0*/  BSYNC B6 ;  /* 0x0000000000067941 */ /* 0x000fea0003800000 */
.L_x_4662:
        /* <DEDUP_REMOVED lines=21> */
.L_x_4666:
        /* <DEDUP_REMOVED lines=16> */
.L_x_4665:
[----:B------:R-:W-:Y:S05]  /*dc20*/  BSYNC B6 ;  /* 0x0000000000067941 */ /* 0x000fea0003800000 */
.L_x_4664:
        /* <DEDUP_REMOVED lines=10> */
[----:B--2---:R2:W3:Y:S02]  /*dcd0*/  @P0 LDG.E R7, desc[UR40][R2.64] ;  /* 0x0000002802070981 */ /* 0x0044e4000c1e1900 */
[----:B--2---:R-:W2:Y:S01]  /*dce0*/  LDC.64 R2, c[0x0][0x418] ;  /* 0x00010600ff027b82 */ /* 0x004ea20000000a00 */
[----:B-----5:R-:W-:Y:S01]  /*dcf0*/  VIADD R4, R0, 0xffffffff ;  /* 0xffffffff00047836 */ /* 0x020fe20000000000 */
[----:B---3--:R-:W-:Y:S01]  /*dd00*/  SHF.R.S32.HI R8, RZ, 0x1f, R7 ;  /* 0x0000001fff087819 */ /* 0x008fe20000011407 */
[----:B------:R3:W-:Y:S04]  /*dd10*/  @P0 STL [R1+0xc], R7 ;  /* 0x00000c0701000387 */ /* 0x0007e80000100800 */
        /* <DEDUP_REMOVED lines=10> */
.L_x_4773:
[----:B------:R-:W-:Y:S01]  /*ddc0*/  PLOP3.LUT P1, PT, PT, PT, PT, 0x8, 0x0 ;  /* 0x000000000000781c */ /* 0x000fe20003f2e170 */
[----:B------:R4:W-:Y:S01]  /*ddd0*/  STL [R1], R0 ;  /* 0x0000000001007387 */ /* 0x0009e20000100800 */
[----:B---3--:R-:W-:-:S03]  /*dde0*/  ISETP.NE.AND P0, PT, R14, RZ, PT ;  /* 0x000000ff0e00720c */ /* 0x008fc60003f05270 */
[----:B------:R3:W-:Y:S01]  /*ddf0*/  STL [R1+0x28], R4 ;  /* 0x0000280401007387 */ /* 0x0007e20000100800 */
[----:B----4-:R-:W-:-:S05]  /*de00*/  P2R R0, PR, RZ, 0x2 ;  /* 0x00000002ff007803 */ /* 0x010fca0000000000 */
[----:B------:R3:W-:Y:S04]  /*de10*/  STL [R1+0x18], R0 ;  /* 0x0000180001007387 */ /* 0x0007e80000100800 */
[----:B------:R-:W-:Y:S05]  /*de20*/  @P0 BRA `(.L_x_4668) ;  /* 0x00000004001c0947 */ /* 0x000fea0003800000 */
[----:B------:R-:W-:-:S03]  /*de30*/  UMOV UR4, 0xffffffff ;  /* 0xffffffff00047882 */ /* 0x000fc60000000000 */
[----:B------:R-:W-:Y:S05]  /*de40*/  BRA.DIV UR4, `(.L_x_4669) ;  /* 0x0000004e04587947 */ /* 0x000fea000b800000 */
[----:B------:R-:W-:-:S13]  /*de50*/  ELECT P6, URZ, PT ;  /* 0x00000000003f782f */ /* 0x000fda00038c0000 */
.L_x_4776:
[----:B------:R-:W-:Y:S05]  /*de60*/  @!P6 BRA `(.L_x_4668) ;  /* 0x00000004000ce947 */ /* 0x000fea0003800000 */
[----:B------:R-:W-:-:S04]  /*de70*/  ISETP.NE.U32.AND P0, PT, R2, RZ, PT ;  /* 0x000000ff0200720c */ /* 0x000fc80003f05070 */
[----:B------:R-:W-:-:S13]  /*de80*/  ISETP.NE.AND.EX P0, PT, R3, RZ, PT, P0 ;  /* 0x000000ff0300720c */ /* 0x000fda0003f05300 */
[----:B------:R-:W-:Y:S05]  /*de90*/  @!P0 BRA `(.L_x_4670) ;  /* 0x0000000000548947 */ /* 0x000fea0003800000 */
[----:B------:R-:W4:Y:S01]  /*dea0*/  LDC R6, c[0x0][0x43c] ;  /* 0x00010f00ff067b82 */ /* 0x000f220000000800 */
[----:B01----:R-:W-:Y:S01]  /*deb0*/  IMAD.MOV.U32 R9, RZ, RZ, R4 ;  /* 0x000000ffff097224 */ /* 0x003fe200078e0004 */
[----:B------:R-:W-:-:S03]  /*dec0*/  ULDC.64 UR4, c[0x0][0x428] ;  /* 0x00010a0000047ab9 */ /* 0x000fc60000000a00 */
[----:B---3--:R-:W-:Y:S01]  /*ded0*/  IMAD.MOV.U32 R0, RZ, RZ, R9 ;  /* 0x000000ffff007224 */ /* 0x008fe200078e0009 */
[----:B----4-:R-:W-:-:S13]  /*dee0*/  ISETP.NE.AND P0, PT, R6, 0x1, PT ;  /* 0x000000010600780c */ /* 0x010fda0003f05270 */
[----:B--2---:R-:W0:Y:S02]  /*def0*/  @P0 LDC.64 R4, c[0x0][0x440] ;  /* 0x00011000ff040b82 */ /* 0x004e240000000a00 */
        /* <DEDUP_REMOVED lines=13> */
[----:B------:R-:W2:Y:S04]  /*dfd0*/  LDG.E R0, desc[UR40][R2.64] ;  /* 0x0000002802007981 */ /* 0x000ea8000c1e1900 */
[----:B--2---:R4:W-:Y:S02]  /*dfe0*/  STL [R1], R0 ;  /* 0x0000000001007387 */ /* 0x0049e40000100800 */
.L_x_4670:
[----:B------:R-:W5:Y:S04]  /*dff0*/  LDL R7, [R1+0x4] ;  /* 0x0000040001077983 */ /* 0x000f680000100800 */
[----:B---34-:R-:W5:Y:S04]  /*e000*/  LDL R0, [R1+0x8] ;  /* 0x0000080001007983 */ /* 0x018f680000100800 */
[----:B------:R-:W3:Y:S01]  /*e010*/  LDL R2, [R1+0x10] ;  /* 0x0000100001027983 */ /* 0x000ee20000100800 */
[----:B-----5:R-:W-:Y:S01]  /*e020*/  IMAD R0, R0, 0x8, R7 ;  /* 0x0000000800007824 */ /* 0x020fe200078e0207 */
[----:B---3--:R-:W-:-:S04]  /*e030*/  SHF.L.U32 R2, R2, 0x1f, RZ ;  /* 0x0000001f02027819 */ /* 0x008fc800000006ff */
[----:B------:R-:W3:Y:S02]  /*e040*/  SYNCS.PHASECHK.TRANS64.TRYWAIT P0, [R0+URZ+0x22840], R2 ;  /* 0x02284002000075a7 */ /* 0x000ee4000800017f */
[----:B---3--:R-:W-:Y:S05]  /*e050*/  @!P0 BRA `(.L_x_4671) ;  /* 0x0000004800f48947 */ /* 0x008fea0003800000 */
.L_x_4777:
[----:B------:R-:W4:Y:S02]  /*e060*/  S2R R3, SR_TID.X ;  /* 0x0000000000037919 */ /* 0x000f240000002100 */
[----:B----4-:R-:W-:-:S04]  /*e070*/  LOP3.LUT R3, R3, 0x7f, RZ, 0xc0, !PT ;  /* 0x0000007f03037812 */ /* 0x010fc800078ec0ff */
[----:B------:R-:W-:-:S13]  /*e080*/  ISETP.NE.AND P0, PT, R3, RZ, PT ;  /* 0x000000ff0300720c */ /* 0x000fda0003f05270 */
[----:B------:R-:W-:Y:S05]  /*e090*/  @P0 BRA `(.L_x_4672) ;  /* 0x00000000001c0947 */ /* 0x000fea0003800000 */
[----:B------:R-:W4:Y:S01]  /*e0a0*/  S2R R3, SR_TID.X ;  /* 0x0000000000037919 */ /* 0x000f220000002100 */
[----:B---3--:R-:W-:-:S04]  /*e0b0*/  IMAD.MOV.U32 R2, RZ, RZ, 0x3000 ;  /* 0x00003000ff027424 */ /* 0x008fc800078e00ff */
[----:B------:R3:W-:Y:S01]  /*e0c0*/  SYNCS.ARRIVE.TRANS64 RZ, [R0+URZ+0x22830], R2 ;  /* 0x0228300200ff79a7 */ /* 0x0007e2000800003f */
[----:B----4-:R-:W-:-:S04]  /*e0d0*/  LOP3.LUT R3, R3, 0x1f, RZ, 0xc0, !PT ;  /* 0x0000001f03037812 */ /* 0x010fc800078ec0ff */
[----:B------:R-:W-:-:S13]  /*e0e0*/  ISETP.NE.AND P0, PT, R3, RZ, PT ;  /* 0x000000ff0300720c */ /* 0x000fda0003f05270 */
[----:B---3--:R-:W-:Y:S05]  /*e0f0*/  @!P0 BRA `(.L_x_4672) ;  /* 0x0000000000048947 */ /* 0x008fea0003800000 */
[----:B------:R-:W-:Y:S01]  /*e100*/  BPT.TRAP 0x1 ;  /* 0x000000040000795c */ /* 0x000fe20000300000 */
.L_x_4672:
[----:B------:R-:W4:Y:S04]  /*e110*/  LDL R6, [R1+0x4] ;  /* 0x0000040001067983 */ /* 0x000f280000100800 */
[----:B--2---:R-:W4:Y:S04]  /*e120*/  LDL R5, [R1+0x8] ;  /* 0x0000080001057983 */ /* 0x004f280000100800 */
[----:B------:R-:W2:Y:S04]  /*e130*/  LDL R4, [R1+0x28] ;  /* 0x0000280001047983 */ /* 0x000ea80000100800 */
[----:B------:R-:W5:Y:S04]  /*e140*/  LDL R3, [R1+0x1c] ;  /* 0x00001c0001037983 */ /* 0x000f680000100800 */
[----:B---3--:R-:W3:Y:S01]  /*e150*/  LDL R2, [R1] ;  /* 0x0000000001027983 */ /* 0x008ee20000100800 */
        /* <DEDUP_REMOVED lines=8> */
[----:B----4-:R-:W-:Y:S01]  /*e1e0*/  IMAD R0, R5, 0x3000, R6 ;  /* 0x0000300005007824 */ /* 0x010fe200078e0206 */
[----:B--2---:R-:W-:-:S04]  /*e1f0*/  R2UR UR11, R4 ;  /* 0x00000000040b72ca */ /* 0x004fc800000e0000 */
[----:B------:R-:W-:Y:S02]  /*e200*/  R2UR UR8, R0 ;  /* 0x00000000000872ca */ /* 0x000fe400000e0000 */
[----:B-----5:R-:W-:Y:S02]  /*e210*/  R2UR UR4, R3 ;  /* 0x00000000030472ca */ /* 0x020fe400000e0000 */
[----:B------:R-:W-:Y:S02]  /*e220*/  P2R R0, PR, RZ, 0x1 ;  /* 0x00000001ff007803 */ /* 0x000fe40000000000 */
[----:B---3--:R-:W-:-:S03]  /*e230*/  R2UR UR13, R2 ;  /* 0x00000000020d72ca */ /* 0x008fc600000e0000 */
[----:B------:R4:W-:Y:S04]  /*e240*/  STL [R1+0x18], R0 ;  /* 0x0000180001007387 */ /* 0x0009e80000100800 */
[----:B------:R-:W-:Y:S02]  /*e250*/  UIADD3 UR8, UR8, 0x1c400, URZ ;  /* 0x0001c40008087890 */ /* 0x000fe4000fffe03f */
[----:B------:R-:W-:-:S03]  /*e260*/  UIMAD UR11, UR11, 0x60, UR4 ;  /* 0x000000600b0b78a4 */ /* 0x000fc6000f8e0204 */
[----:B------:R-:W-:-:S06]  /*e270*/  UMOV UR4, 0x0 ;  /* 0x0000000000047882 */ /* 0x000fcc0000000000 */
[----:B------:R4:W-:Y:S02]  /*e280*/  UTMALDG.4D [UR8], [UR6], desc[UR4] ;  /* 0x00000408060075b4 */ /* 0x0009e40008019000 */
[----:B----4-:R-:W-:Y:S01]  /*e290*/  NOP ;  /* 0x0000000000007918 */ /* 0x010fe20000000000 */
.L_x_4668:
[----:B------:R-:W4:Y:S04]  /*e2a0*/  LDL R2, [R1+0x4] ;  /* 0x0000040001027983 */ /* 0x000f280000100800 */
[----:B------:R-:W5:Y:S04]  /*e2b0*/  LDL.LU R3, [R1+0x30] ;  /* 0x0000300001037983 */ /* 0x000f680000300800 */
[----:B--2---:R-:W2:Y:S04]  /*e2c0*/  LDL.LU R5, [R1+0x20] ;  /* 0x0000200001057983 */ /* 0x004ea80000300800 */
[----:B---3--:R-:W3:Y:S01]  /*e2d0*/  LDL.LU R4, [R1+0x38] ;  /* 0x0000380001047983 */ /* 0x008ee20000300800 */
[----:B------:R-:W-:Y:S05]  /*e2e0*/  WARPSYNC.ALL ;  /* 0x0000000000007948 */ /* 0x000fea0003800000 */
[----:B------:R-:W-:Y:S01]  /*e2f0*/  ULDC.64 UR4, c[0x0][0x298] ;  /* 0x0000a60000047ab9 */ /* 0x000fe20000000a00 */
[----:B------:R-:W-:Y:S01]  /*e300*/  ULDC.64 UR6, c[0x0][0xa00] ;  /* 0x0002800000067ab9 */ /* 0x000fe20000000a00 */
[----:B------:R-:W-:Y:S01]  /*e310*/  BSSY B6, `(.L_x_4673) ;  /* 0x0000024000067945 */ /* 0x000fe20003800000 */
[----:B------:R-:W-:Y:S01]  /*e320*/  BAR.SYNC.DEFER_BLOCKING 0x8, 0x180 ;  /* 0x0206000000007b1d */ /* 0x000fe20000010000 */
[----:B------:R-:W-:-:S04]  /*e330*/  ISETP.NE.U32.AND P0, PT, RZ, UR6, PT ;  /* 0x00000006ff007c0c */ /* 0x000fc8000bf05070 */
[----:B------:R-:W-:Y:S01]  /*e340*/  ISETP.NE.AND.EX P0, PT, RZ, UR7, PT, P0 ;  /* 0x00000007ff007c0c */ /* 0x000fe2000bf05300 */
[----:B----4-:R-:W-:Y:S01]  /*e350*/  VIADD R2, R2, 0x18400 ;  /* 0x0001840002027836 */ /* 0x010fe20000000000 */
[----:B-----5:R-:W-:-:S04]  /*e360*/  SHF.R.S32.HI R0, RZ, 0x1f, R3 ;  /* 0x0000001fff007819 */ /* 0x020fc80000011403 */
[----:B------:R-:W-:Y:S02]  /*e370*/  LOP3.LUT P1, RZ, R2, 0x3ff, RZ, 0xc0, !PT ;  /* 0x000003ff02ff7812 */ /* 0x000fe4000782c0ff */
[----:B--2---:R-:W-:Y:S01]  /*e380*/  SEL R5, R5, RZ, !P0 ;  /* 0x000000ff05057207 */ /* 0x004fe20004000000 */
[----:B------:R-:W-:Y:S01]  /*e390*/  IMAD R0, R0, UR4, RZ ;  /* 0x0000000400007c24 */ /* 0x000fe2000f8e02ff */
[----:B---3--:R-:W-:-:S03]  /*e3a0*/  SEL R4, R4, RZ, !P0 ;  /* 0x000000ff04047207 */ /* 0x008fc60004000000 */
[C---:B------:R-:W-:Y:S02]  /*e3b0*/  IMAD R0, R3.reuse, UR5, R0 ;  /* 0x0000000503007c24 */ /* 0x040fe4000f8e0200 */
[----:B------:R-:W-:-:S05]  /*e3c0*/  IMAD.WIDE.U32 R2, R3, UR4, RZ ;  /* 0x0000000403027c25 */ /* 0x000fca000f8e00ff */
[----:B------:R2:W-:Y:S04]  /*e3d0*/  STL.64 [R1+0x48], R2 ;  /* 0x0000480201007387 */ /* 0x0005e80000100a00 */
[----:B------:R3:W-:Y:S04]  /*e3e0*/  STL [R1+0x20], R5 ;  /* 0x0000200501007387 */ /* 0x0007e80000100800 */
[----:B------:R3:W-:Y:S01]  /*e3f0*/  STL [R1+0x40], R4 ;  /* 0x0000400401007387 */ /* 0x0007e20000100800 */
[----:B--2---:R-:W-:Y:S01]  /*e400*/  IMAD.IADD R2, R3, 0x1, R0 ;  /* 0x0000000103027824 */ /* 0x004fe200078e0200 */
[----:B------:R-:W-:-:S05]  /*e410*/  SHF.R.S32.HI R0, RZ, 0x1f, R18 ;  /* 0x0000001fff007819 */ /* 0x000fca0000011412 */
[----:B------:R3:W-:Y:S04]  /*e420*/  STL [R1+0x38], R0 ;  /* 0x0000380001007387 */ /* 0x0007e80000100800 */
[----:B------:R3:W-:Y:S01]  /*e430*/  STL [R1+0x30], R2 ;  /* 0x0000300201007387 */ /* 0x0007e20000100800 */
[----:B------:R-:W-:Y:S05]  /*e440*/  @!P1 BRA `(.L_x_4674) ;  /* 0x0000000000409947 */ /* 0x000fea0003800000 */
[----:B---3--:R-:W-:Y:S01]  /*e450*/  MOV R2, 0x0 ;  /* 0x0000000000027802 */ /* 0x008fe20000000f00 */
        /* <DEDUP_REMOVED lines=15> */
.L_x_4674:
[----:B------:R-:W-:Y:S05]  /*e550*/  BSYNC B6 ;  /* 0x0000000000067941 */ /* 0x000fea0003800000 */
.L_x_4673:
[----:B---3--:R-:W2:Y:S01]  /*e560*/  LDL.LU R5, [R1+0x30] ;  /* 0x0000300001057983 */ /* 0x008ea20000300800 */
[----:B------:R-:W-:Y:S01]  /*e570*/  ULDC.64 UR4, c[0x0][0x2d8] ;  /* 0x0000b60000047ab9 */ /* 0x000fe20000000a00 */
[----:B------:R-:W3:Y:S01]  /*e580*/  LDC R7, c[0x0][0x448] ;  /* 0x00011200ff077b82 */ /* 0x000ee20000000800 */
[----:B------:R-:W-:Y:S01]  /*e590*/  ULDC UR6, c[0x0][0x2b8] ;  /* 0x0000ae0000067ab9 */ /* 0x000fe20000000800 */
[----:B------:R-:W2:Y:S04]  /*e5a0*/  LDL.LU.64 R2, [R1+0x48] ;  /* 0x0000480001027983 */ /* 0x000ea80000300a00 */
[----:B------:R-:W4:Y:S04]  /*e5b0*/  LDL.LU R0, [R1+0x38] ;  /* 0x0000380001007983 */ /* 0x000f280000300800 */
[----:B------:R-:W4:Y:S04]  /*e5c0*/  LDL.LU R6, [R1+0x40] ;  /* 0x0000400001067983 */ /* 0x000f280000300800 */
[----:B------:R-:W4:Y:S04]  /*e5d0*/  LDL.LU R4, [R1+0x20] ;  /* 0x0000200001047983 */ /* 0x000f280000300800 */
[----:B01----:R0:W5:Y:S01]  /*e5e0*/  LDL R9, [R1+0x24] ;  /* 0x0000240001097983 */ /* 0x0031620000100800 */
[----:B---3--:R-:W-:Y:S01]  /*e5f0*/  ISETP.NE.AND P0, PT, R7, 0x1, PT ;  /* 0x000000010700780c */ /* 0x008fe20003f05270 */
[----:B------:R-:W1:Y:S02]  /*e600*/  S2R R8, SR_TID.X ;  /* 0x0000000000087919 */ /* 0x000e640000002100 */
[C---:B-1----:R-:W-:Y:S01]  /*e610*/  IMAD.SHL.U32 R10, R8.reuse, 0x8, RZ ;  /* 0x00000008080a7824 */ /* 0x042fe200078e00ff */
[----:B------:R-:W-:-:S04]  /*e620*/  LOP3.LUT R8, R8, 0x7f, RZ, 0xc0, !PT ;  /* 0x0000007f08087812 */ /* 0x000fc800078ec0ff */
[----:B------:R-:W-:Y:S02]  /*e630*/  LOP3.LUT R10, R10, 0x38, RZ, 0xc0, !PT ;  /* 0x000000380a0a7812 */ /* 0x000fe400078ec0ff */
[----:B------:R-:W-:Y:S01]  /*e640*/  SHF.R.U32.HI R8, RZ, 0x3, R8 ;  /* 0x00000003ff087819 */ /* 0x000fe20000011608 */
[----:B--2---:R-:W-:Y:S02]  /*e650*/  IMAD.MOV.U32 R3, RZ, RZ, R5 ;  /* 0x000000ffff037224 */ /* 0x004fe400078e0005 */
[----:B------:R-:W1:Y:S01]  /*e660*/  S2R R5, SR_TID.X ;  /* 0x0000000000057919 */ /* 0x000e620000002100 */
[----:B----4-:R-:W-:Y:S02]  /*e670*/  IMAD R0, R0, UR4, RZ ;  /* 0x0000000400007c24 */ /* 0x010fe4000f8e02ff */
[----:B------:R-:W-:-:S04]  /*e680*/  IMAD.WIDE.U32 R2, R18, UR4, R2 ;  /* 0x0000000412027c25 */ /* 0x000fc8000f8e0002 */
[----:B------:R-:W-:Y:S01]  /*e690*/  IMAD R0, R18, UR5, R0 ;  /* 0x0000000512007c24 */ /* 0x000fe2000f8e0200 */
[----:B------:R-:W-:-:S03]  /*e6a0*/  ULDC.64 UR4, c[0x0][0x2e0] ;  /* 0x0000b80000047ab9 */ /* 0x000fc60000000a00 */
[----:B------:R-:W-:Y:S02]  /*e6b0*/  IMAD.IADD R3, R3, 0x1, R0 ;  /* 0x0000000103037824 */ /* 0x000fe400078e0200 */
[----:B------:R-:W-:Y:S02]  /*e6c0*/  IMAD R0, R6, UR4, RZ ;  /* 0x0000000406007c24 */ /* 0x000fe4000f8e02ff */
[C---:B------:R-:W-:Y:S01]  /*e6d0*/  IMAD.WIDE.U32 R2, R4.reuse, UR4, R2 ;  /* 0x0000000404027c25 */ /* 0x040fe2000f8e0002 */
[----:B------:R-:W2:Y:S03]  /*e6e0*/  @P0 LDC R6, c[0x0][0x450] ;  /* 0x00011400ff060b82 */ /* 0x000ea60000000800 */
[----:B------:R-:W-:Y:S01]  /*e6f0*/  IMAD R0, R4, UR5, R0 ;  /* 0x0000000504007c24 */ /* 0x000fe2000f8e0200 */
[----:B------:R-:W-:Y:S01]  /*e700*/  ULDC.64 UR4, c[0x0][0x2d0] ;  /* 0x0000b40000047ab9 */ /* 0x000fe20000000a00 */
[----:B------:R-:W3:Y:S02]  /*e710*/  S2R R4, SR_TID.X ;  /* 0x0000000000047919 */ /* 0x000ee40000002100 */
[----:B------:R-:W-:Y:S01]  /*e720*/  IMAD.IADD R3, R3, 0x1, R0 ;  /* 0x0000000103037824 */ /* 0x000fe200078e0200 */
[----:B-1----:R-:W-:-:S04]  /*e730*/  LOP3.LUT R5, R5, 0x7f, RZ, 0xc0, !PT ;  /* 0x0000007f05057812 */ /* 0x002fc800078ec0ff */
[----:B------:R-:W-:Y:S01]  /*e740*/  SHF.R.U32.HI R5, RZ, 0x3, R5 ;  /* 0x00000003ff057819 */ /* 0x000fe20000011605 */
[----:B---3--:R-:W-:-:S05]  /*e750*/  IMAD.SHL.U32 R4, R4, 0x10, RZ ;  /* 0x0000001004047824 */ /* 0x008fca00078e00ff */
[----:B------:R-:W-:Y:S02]  /*e760*/  LOP3.LUT R4, R5, 0x70, R4, 0xf8, !PT ;  /* 0x0000007005047812 */ /* 0x000fe400078ef804 */
[----:B------:R-:W1:Y:S03]  /*e770*/  @P0 LDC R5, c[0x0][0x44c] ;  /* 0x00011300ff050b82 */ /* 0x000e660000000800 */
[----:B------:R-:W-:-:S04]  /*e780*/  IMAD R0, R17, 0x80, R4 ;  /* 0x0000008011007824 */ /* 0x000fc800078e0204 */
        /* <DEDUP_REMOVED lines=23> */
[----:B------:R-:W-:-:S03]  /*e900*/  IMAD R17, R17, 0x80, R8 ;  /* 0x0000008011117824 */ /* 0x000fc600078e0208 */
[----:B------:R-:W0:Y:S01]  /*e910*/  SHFL.IDX PT, R5, R2, RZ, 0x181f ;  /* 0x00181fff02057589 */ /* 0x000e2200000e0000 */
[----:B--2---:R-:W-:-:S03]  /*e920*/  IMAD R3, R4, R7, RZ ;  /* 0x0000000704037224 */ /* 0x004fc600078e02ff */
[----:B------:R-:W1:Y:S02]  /*e930*/  SHFL.IDX PT, R4, R0, RZ, 0x181f ;  /* 0x00181fff00047589 */ /* 0x000e6400000e0000 */
[----:B------:R-:W-:-:S13]  /*e940*/  ISETP.GE.AND P1, PT, R17, R3, PT ;  /* 0x000000031100720c */ /* 0x000fda0003f26270 */
[----:B0-----:R-:W-:-:S05]  /*e950*/  @!P1 LEA R5, P2, R10, R5, 0x1 ;  /* 0x000000050a059211 */ /* 0x001fca00078408ff */
[----:B-1----:R-:W-:-:S05]  /*e960*/  @!P1 IMAD.X R4, RZ, RZ, R4, P2 ;  /* 0x000000ffff049224 */ /* 0x002fca00010e0604 */
[----:B------:R-:W-:-:S04]  /*e970*/  @!P1 LOP3.LUT R5, R5, R4, RZ, 0x3c, !PT ;  /* 0x0000000405059212 */ /* 0x000fc800078e3cff */
[----:B------:R-:W-:-:S04]  /*e980*/  @!P1 LOP3.LUT R4, R5, R4, RZ, 0x3c, !PT ;  /* 0x0000000405049212 */ /* 0x000fc800078e3cff */
[----:B------:R-:W-:-:S05]  /*e990*/  @!P1 LOP3.LUT R5, R5, R4, RZ, 0x3c, !PT ;  /* 0x0000000405059212 */ /* 0x000fca00078e3cff */
[----:B------:R-:W-:Y:S01]  /*e9a0*/  @!PT LDS RZ, [RZ] ;  /* 0x00000000fffff984 */ /* 0x000fe20000000800 */
[----:B-----5:R0:W-:Y:S02]  /*e9b0*/  @!P1 LDGSTS.E.BYPASS.LTC128B.128 [R9+0x18400], desc[UR40][R4.64], !P0 ;  /* 0x1840000004099fae */ /* 0x0201e4000c101d68 */
[----:B0-----:R-:W-:Y:S02]  /*e9c0*/  VIADD R4, R17, 0x10 ;  /* 0x0000001011047836 */ /* 0x001fe40000000000 */
[----:B------:R-:W0:Y:S03]  /*e9d0*/  SHFL.IDX PT, R5, R2, 0x1, 0x181f ;  /* 0x00381f0002057f89 */ /* 0x000e2600000e0000 */
[----:B------:R-:W-:Y:S02]  /*e9e0*/  ISETP.GE.AND P1, PT, R4, R3, PT ;  /* 0x000000030400720c */ /* 0x000fe40003f26270 */
[----:B------:R-:W1:Y:S11]  /*e9f0*/  SHFL.IDX PT, R4, R0, 0x1, 0x181f ;  /* 0x00381f0000047f89 */ /* 0x000e7600000e0000 */
[----:B0-----:R-:W-:-:S05]  /*ea00*/  @!P1 LEA R5, P2, R10, R5, 0x1 ;  /* 0x000000050a059211 */ /* 0x001fca00078408ff */
[----:B-1----:R-:W-:-:S05]  /*ea10*/  @!P1 IMAD.X R4, RZ, RZ, R4, P2 ;  /* 0x000000ffff049224 */ /* 0x002fca00010e0604 */
[----:B------:R-:W-:-:S04]  /*ea20*/  @!P1 LOP3.LUT R5, R5, R4, RZ, 0x3c, !PT ;  /* 0x0000000405059212 */ /* 0x000fc800078e3cff */
[----:B------:R-:W-:-:S04]  /*ea30*/  @!P1 LOP3.LUT R4, R5, R4, RZ, 0x3c, !PT ;  /* 0x0000000405049212 */ /* 0x000fc800078e3cff */
[----:B------:R-:W-:-:S05]  /*ea40*/  @!P1 LOP3.LUT R5, R5, R4, RZ, 0x3c, !PT ;  /* 0x0000000405059212 */ /* 0x000fca00078e3cff */
[----:B------:R0:W-:Y:S02]  /*ea50*/  @!P1 LDGSTS.E.BYPASS.LTC128B.128 [R9+0x18c00], desc[UR40][R4.64], !P0 ;  /* 0x18c0000004099fae */ /* 0x0001e4000c101d68 */
        /* <DEDUP_REMOVED lines=42> */
[----:B------:R-:W-:Y:S01]  /*ed00*/  ISETP.GE.AND P1, PT, R4, R3, PT ;  /* 0x000000030400720c */ /* 0x000fe20003f26270 */
[----:B------:R-:W-:Y:S04]  /*ed10*/  SHFL.IDX PT, R2, R2, 0x7, 0x181f ;  /* 0x00f81f0002027f89 */ /* 0x000fe800000e0000 */
[----:B------:R-:W1:Y:S04]  /*ed20*/  SHFL.IDX PT, R4, R0, 0x6, 0x181f ;  /* 0x00d81f0000047f89 */ /* 0x000e6800000e0000 */
[----:B------:R-:W2:Y:S04]  /*ed30*/  SHFL.IDX PT, R0, R0, 0x7, 0x181f ;  /* 0x00f81f0000007f89 */ /* 0x000ea800000e0000 */
[----:B0-----:R-:W-:-:S05]  /*ed40*/  @!P1 LEA R5, P2, R10, R5, 0x1 ;  /* 0x000000050a059211 */ /* 0x001fca00078408ff */
[----:B-1----:R-:W-:-:S05]  /*ed50*/  @!P1 IMAD.X R4, RZ, RZ, R4, P2 ;  /* 0x000000ffff049224 */ /* 0x002fca00010e0604 */
[----:B------:R-:W-:-:S04]  /*ed60*/  @!P1 LOP3.LUT R5, R5, R4, RZ, 0x3c, !PT ;  /* 0x0000000405059212 */ /* 0x000fc800078e3cff */
[----:B------:R-:W-:-:S04]  /*ed70*/  @!P1 LOP3.LUT R4, R5, R4, RZ, 0x3c, !PT ;  /* 0x0000000405049212 */ /* 0x000fc800078e3cff */
[----:B------:R-:W-:-:S05]  /*ed80*/  @!P1 LOP3.LUT R5, R5, R4, RZ, 0x3c, !PT ;  /* 0x0000000405059212 */ /* 0x000fca00078e3cff */
[----:B--2---:R1:W-:Y:S02]  /*ed90*/  @!P1 LDGSTS.E.BYPASS.LTC128B.128 [R9+0x1b400], desc[UR40][R4.64], !P0 ;  /* 0x1b40000004099fae */ /* 0x0043e4000c101d68 */
.L_x_4794:
[----:B------:R2:W5:Y:S01]  /*eda0*/  LDL R8, [R1+0x4] ;  /* 0x0000040001087983 */ /* 0x0005620000100800 */
        /* <DEDUP_REMOVED lines=10> */
.L_x_4676:
        /* <DEDUP_REMOVED lines=18> */
[----:B--23--:R-:W-:Y:S05]  /*ef70*/  @!P0 BRA `(.L_x_4678) ;  /* 0x0000004400e88947 */ /* 0x00cfea0003800000 */
.L_x_4795:
[----:B------:R-:W-:Y:S05]  /*ef80*/  BSYNC B0 ;  /* 0x0000000000007941 */ /* 0x000fea0003800000 */
.L_x_4677:
[----:B--2---:R-:W2:Y:S01]  /*ef90*/  LDL R2, [R1+0x18] ;  /* 0x0000180001027983 */ /* 0x004ea20000100800 */
[----:B------:R-:W-:Y:S01]  /*efa0*/  BSSY B0, `(.L_x_4679) ;  /* 0x0000063000007945 */ /* 0x000fe20003800000 */
[----:B--2---:R-:W-:-:S13]  /*efb0*/  ISETP.NE.AND P0, PT, R2, RZ, PT ;  /* 0x000000ff0200720c */ /* 0x004fda0003f05270 */
[----:B------:R-:W-:Y:S05]  /*efc0*/  @!P0 BRA `(.L_x_4680) ;  /* 0x0000000400808947 */ /* 0x000fea0003800000 */
[----:B------:R-:W2:Y:S04]  /*efd0*/  LDL R2, [R1+0x4] ;  /* 0x0000040001027983 */ /* 0x000ea80000100800 */
[----:B01----:R-:W3:Y:S01]  /*efe0*/  LDL R4, [R1+0x10] ;  /* 0x0000100001047983 */ /* 0x003ee20000100800 */
        /* <DEDUP_REMOVED lines=10> */
.L_x_4796:
[----:B------:R-:W-:Y:S05]  /*f090*/  BSYNC B1 ;  /* 0x0000000000017941 */ /* 0x000fea0003800000 */
.L_x_4681:
        /* <DEDUP_REMOVED lines=9> */
.L_x_4684:
[----:B------:R-:W-:Y:S05]  /*f130*/  BSYNC B1 ;  /* 0x0000000000017941 */ /* 0x000fea0003800000 */
.L_x_4683:
        /* <DEDUP_REMOVED lines=14> */
.L_x_4685:
        /* <DEDUP_REMOVED lines=16> */
.L_x_4686:
        /* <DEDUP_REMOVED lines=16> */
.L_x_4687:
        /* <DEDUP_REMOVED lines=16> */
.L_x_4688:
        /* <DEDUP_REMOVED lines=10> */
[----:B--2---:R-:W-:Y:S05]  /*f5c0*/  @P0 BRA.U.ANY `(.L_x_4688) ;  /* 0xfffffffd00d40947 */ /* 0x004fea000393ffff */
.L_x_4680:
[----:B------:R-:W-:Y:S05]  /*f5d0*/  BSYNC B0 ;  /* 0x0000000000007941 */ /* 0x000fea0003800000 */
.L_x_4679:
[----:B01----:R-:W2:Y:S01]  /*f5e0*/  LDL R4, [R1+0x2c] ;  /* 0x00002c0001047983 */ /* 0x003ea20000100800 */
[----:B------:R-:W-:Y:S01]  /*f5f0*/  BSSY B0, `(.L_x_4689) ;  /* 0x000020a000007945 */ /* 0x000fe20003800000 */
[----:B--2---:R-:W-:-:S13]  /*f600*/  ISETP.GE.AND P0, PT, R4, 0x2, PT ;  /* 0x000000020400780c */ /* 0x004fda0003f06270 */
[----:B------:R-:W-:Y:S05]  /*f610*/  @!P0 BRA `(.L_x_4690) ;  /* 0x00000020001c8947 */ /* 0x000fea0003800000 */
[C---:B------:R-:W-:Y:S01]  /*f620*/  LOP3.LUT R0, R4.reuse, 0x1, RZ, 0xc0, !PT ;  /* 0x0000000104007812 */ /* 0x040fe200078ec0ff */
[----:B------:R-:W-:Y:S01]  /*f630*/  VIADD R4, R4, 0xfffffffe ;  /* 0xfffffffe04047836 */ /* 0x000fe20000000000 */
[----:B------:R-:W-:Y:S02]  /*f640*/  BSSY B2, `(.L_x_4691) ;  /* 0x00000b0000027945 */ /* 0x000fe40003800000 */
[----:B------:R-:W-:Y:S01]  /*f650*/  ISETP.NE.U32.AND P0, PT, R0, 0x1, PT ;  /* 0x000000010000780c */ /* 0x000fe20003f05070 */
[----:B------:R-:W-:-:S12]  /*f660*/  IMAD.MOV.U32 R0, RZ, RZ, R4 ;  /* 0x000000ffff007224 */ /* 0x000fd800078e0004 */
[----:B------:R-:W-:Y:S05]  /*f670*/  @!P0 BRA `(.L_x_4692) ;  /* 0x0000000800b08947 */ /* 0x000fea0003800000 */
[----:B------:R-:W2:Y:S04]  /*f680*/  LDL R6, [R1+0x18] ;  /* 0x0000180001067983 */ /* 0x000ea80000100800 */
[----:B------:R-:W3:Y:S04]  /*f690*/  LDL.LU R5, [R1+0x8] ;  /* 0x0000080001057983 */ /* 0x000ee80000300800 */
[----:B-----5:R-:W4:Y:S01]  /*f6a0*/  LDL.LU R8, [R1+0x10] ;  /* 0x0000100001087983 */ /* 0x020f220000300800 */
[----:B------:R-:W-:Y:S01]  /*f6b0*/  BSSY B1, `(.L_x_4693) ;  /* 0x00000a6000017945 */ /* 0x000fe20003800000 */
[----:B--2---:R-:W-:Y:S01]  /*f6c0*/  ISETP.NE.AND P2, PT, R6, RZ, PT ;  /* 0x000000ff0600720c */ /* 0x004fe20003f45270 */
        /* <DEDUP_REMOVED lines=8> */
[----:B------:R-:W-:Y:S01]  /*f750*/  ULDC.64 UR4, c[0x0][0x418] ;  /* 0x0001060000047ab9 */ /* 0x000fe20000000a00 */
[----:B------:R-:W-:Y:S01]  /*f760*/  IMAD.MOV.U32 R0, RZ, RZ, R4 ;  /* 0x000000ffff007224 */ /* 0x000fe200078e0004 */
        /* <DEDUP_REMOVED lines=23> */
.L_x_4695:
        /* <DEDUP_REMOVED lines=9> */
.L_x_4797:
[----:B------:R-:W-:Y:S05]  /*f970*/  BSYNC B3 ;  /* 0x0000000000037941 */ /* 0x000fea0003800000 */
.L_x_4696:
        /* <DEDUP_REMOVED lines=9> */
.L_x_4699:
[----:B------:R-:W-:Y:S05]  /*fa10*/  BSYNC B3 ;  /* 0x0000000000037941 */ /* 0x000fea0003800000 */
.L_x_4698:
[----:B------:R-:W2:Y:S04]  /*fa20*/  LDL R7, [R1+0x4] ;  /* 0x0000040001077983 */ /* 0x000ea80000100800 */
[----:B------:R-:W2:Y:S04]  /*fa30*/  LDL R5, [R1+0x8] ;  /* 0x0000080001057983 */ /* 0x000ea80000100800 */
[----:B------:R-:W3:Y:S01]  /*fa40*/  LDL R6, [R1+0x1c] ;  /* 0x00001c0001067983 */ /* 0x000ee20000100800 */
[----:B0-----:R-:W-:Y:S01]  /*fa50*/  IMAD.MOV.U32 R8, RZ, RZ, RZ ;  /* 0x000000ffff087224 */ /* 0x001fe200078e00ff */
        /* <DEDUP_REMOVED lines=10> */
.L_x_4700:
        /* <DEDUP_REMOVED lines=14> */
.L_x_4798:
[----:B------:R-:W-:Y:S05]  /*fbe0*/  BSYNC B3 ;  /* 0x0000000000037941 */ /* 0x000fea0003800000 */
.L_x_4701:
        /* <DEDUP_REMOVED lines=11> */
.L_x_4704:
[----:B------:R-:W-:Y:S05]  /*fca0*/  BSYNC B3 ;  /* 0x0000000000037941 */ /* 0x000fea0003800000 */
.L_x_4703:
        /* <DEDUP_REMOVED lines=11> */
.L_x_4705:
        /* <DEDUP_REMOVED lines=16> */
.L_x_4706:
        /* <DEDUP_REMOVED lines=16> */
.L_x_4707:
        /* <DEDUP_REMOVED lines=16> */
.L_x_4708:
        /* <DEDUP_REMOVED lines=11> */
.L_x_4694:
[----:B------:R-:W-:Y:S05]  /*10110*/  BSYNC B1 ;  /* 0x0000000000017941 */ /* 0x000fea0003800000 */
.L_x_4693:
[----:B------:R-:W2:Y:S02]  /*10120*/  LDL.LU R5, [R1+0x2c] ;  /* 0x00002c0001057983 */ /* 0x000ea40000300800 */
[----:B--2---:R-:W-:-:S07]  /*10130*/  VIADD R0, R5, 0xfffffffd ;  /* 0xfffffffd05007836 */ /* 0x004fce0000000000 */
.L_x_4692:
[----:B------:R-:W-:Y:S05]  /*10140*/  BSYNC B2 ;  /* 0x0000000000027941 */ /* 0x000fea0003800000 */
.L_x_4691:
[----:B------:R-:W-:-:S13]  /*10150*/  ISETP.NE.AND P0, PT, R4, RZ, PT ;  /* 0x000000ff0400720c */ /* 0x000fda0003f05270 */
[----:B------:R-:W-:Y:S05]  /*10160*/  @!P0 BRA `(.L_x_4690) ;  /* 0x0000001400488947 */ /* 0x000fea0003800000 */
.L_x_4741:
[----:B------:R-:W2:Y:S04]  /*10170*/  LDL R4, [R1+0x18] ;  /* 0x0000180001047983 */ /* 0x000ea80000100800 */
[----:B------:R-:W3:Y:S04]  /*10180*/  LDL.LU R3, [R1+0x8] ;  /* 0x0000080001037983 */ /* 0x000ee80000300800 */
[----:B------:R-:W4:Y:S01]  /*10190*/  LDL.LU R2, [R1+0x10] ;  /* 0x0000100001027983 */ /* 0x000f220000300800 */
[----:B------:R-:W-:Y:S05]  /*101a0*/  YIELD ;  /* 0x0000000000007946 */ /* 0x000fea0003800000 */
[----:B------:R-:W-:Y:S01]  /*101b0*/  BSSY B1, `(.L_x_4709) ;  /* 0x00000a2000017945 */ /* 0x000fe20003800000 */
[----:B--2---:R-:W-:Y:S01]  /*101c0*/  ISETP.NE.AND P1, PT, R4, RZ, PT ;  /* 0x000000ff0400720c */ /* 0x004fe20003f25270 */
[----:B---3--:R-:W-:-:S05]  /*101d0*/  VIADD R7, R3, 0x1 ;  /* 0x0000000103077836 */ /* 0x008fca0000000000 */
[----:B------:R-:W-:-:S04]  /*101e0*/  ISETP.NE.AND P0, PT, R7, 0x2, PT ;  /* 0x000000020700780c */ /* 0x000fc80003f05270 */
[----:B------:R-:W-:Y:S02]  /*101f0*/  SEL R6, RZ, 0x1, P0 ;  /* 0x00000001ff067807 */ /* 0x000fe40000000000 */
[----:B------:R-:W-:Y:S02]  /*10200*/  SEL R7, R7, RZ, P0 ;  /* 0x000000ff07077207 */ /* 0x000fe40000000000 */
[----:B----4-:R-:W-:Y:S01]  /*10210*/  LOP3.LUT R6, R2, R6, RZ, 0x3c, !PT ;  /* 0x0000000602067212 */ /* 0x010fe200078e3cff */
[----:B------:R-:W-:Y:S06]  /*10220*/  @!P1 BRA `(.L_x_4710) ;  /* 0x0000000800689947 */ /* 0x000fec0003800000 */
[----:B------:R-:W-:Y:S01]  /*10230*/  ULDC.64 UR4, c[0x0][0x418] ;  /* 0x0001060000047ab9 */ /* 0x000fe20000000a00 */
[----:B0----5:R-:W-:Y:S01]  /*10240*/  IMAD.MOV.U32 R8, RZ, RZ, R0 ;  /* 0x000000ffff087224 */ /* 0x021fe200078e0000 */
        /* <DEDUP_REMOVED lines=23> */
.L_x_4711:
        /* <DEDUP_REMOVED lines=9> */
.L_x_4799:
[----:B------:R-:W-:Y:S05]  /*10450*/  BSYNC B2 ;  /* 0x0000000000027941 */ /* 0x000fea0003800000 */
.L_x_4712:
        /* <DEDUP_REMOVED lines=9> */
.L_x_4715:
[----:B------:R-:W-:Y:S05]  /*104f0*/  BSYNC B2 ;  /* 0x0000000000027941 */ /* 0x000fea0003800000 */
.L_x_4714:
        /* <DEDUP_REMOVED lines=13> */
.L_x_4716:
        /* <DEDUP_REMOVED lines=14> */
.L_x_4800:
[----:B------:R-:W-:Y:S05]  /*106b0*/  BSYNC B2 ;  /* 0x0000000000027941 */ /* 0x000fea0003800000 */
.L_x_4717:
        /* <DEDUP_REMOVED lines=11> */
.L_x_4720:
[----:B------:R-:W-:Y:S05]  /*10770*/  BSYNC B2 ;  /* 0x0000000000027941 */ /* 0x000fea0003800000 */
.L_x_4719:
        /* <DEDUP_REMOVED lines=10> */
.L_x_4721:
        /* <DEDUP_REMOVED lines=16> */
.L_x_4722:
        /* <DEDUP_REMOVED lines=16> */
.L_x_4723:
        /* <DEDUP_REMOVED lines=16> */
.L_x_4724:
        /* <DEDUP_REMOVED lines=11> */
.L_x_4710:
[----:B------:R-:W-:Y:S05]  /*10bd0*/  BSYNC B1 ;  /* 0x0000000000017941 */ /* 0x000fea0003800000 */
.L_x_4709:
[----:B------:R-:W2:Y:S01]  /*10be0*/  LDL R2, [R1+0x18] ;  /* 0x0000180001027983 */ /* 0x000ea20000100800 */
[----:B------:R-:W-:Y:S01]  /*10bf0*/  VIADD R7, R7, 0x1 ;  /* 0x0000000107077836 */ /* 0x000fe20000000000 */
[----:B------:R-:W-:Y:S04]  /*10c00*/  BSSY B1, `(.L_x_4725) ;  /* 0x00000a5000017945 */ /* 0x000fe80003800000 */
[----:B------:R-:W-:-:S04]  /*10c10*/  ISETP.NE.AND P0, PT, R7, 0x2, PT ;  /* 0x000000020700780c */ /* 0x000fc80003f05270 */
[----:B0-----:R-:W-:Y:S02]  /*10c20*/  SEL R9, R7, RZ, P0 ;  /* 0x000000ff07097207 */ /* 0x001fe40000000000 */
[----:B--2---:R-:W-:Y:S02]  /*10c30*/  ISETP.NE.AND P2, PT, R2, RZ, PT ;  /* 0x000000ff0200720c */ /* 0x004fe40003f45270 */
[----:B------:R-:W-:-:S04]  /*10c40*/  SEL R2, RZ, 0x1, P0 ;  /* 0x00000001ff027807 */ /* 0x000fc80000000000 */
[----:B-----5:R-:W-:-:S05]  /*10c50*/  LOP3.LUT R8, R6, R2, RZ, 0x3c, !PT ;  /* 0x0000000206087212 */ /* 0x020fca00078e3cff */
        /* <DEDUP_REMOVED lines=28> */
.L_x_4727:
        /* <DEDUP_REMOVED lines=9> */
.L_x_4801:
[----:B------:R-:W-:Y:S05]  /*10eb0*/  BSYNC B2 ;  /* 0x0000000000027941 */ /* 0x000fea0003800000 */
.L_x_4728:
        /* <DEDUP_REMOVED lines=9> */
.L_x_4731:
[----:B------:R-:W-:Y:S05]  /*10f50*/  BSYNC B2 ;  /* 0x0000000000027941 */ /* 0x000fea0003800000 */
.L_x_4730:
        /* <DEDUP_REMOVED lines=14> */
.L_x_4732:
        /* <DEDUP_REMOVED lines=14> */
.L_x_4802:
[----:B------:R-:W-:Y:S05]  /*11120*/  BSYNC B2 ;  /* 0x0000000000027941 */ /* 0x000fea0003800000 */
.L_x_4733:
        /* <DEDUP_REMOVED lines=11> */
.L_x_4736:
[----:B------:R-:W-:Y:S05]  /*111e0*/  BSYNC B2 ;  /* 0x0000000000027941 */ /* 0x000fea0003800000 */
.L_x_4735:
        /* <DEDUP_REMOVED lines=11> */
.L_x_4737:
        /* <DEDUP_REMOVED lines=16> */
.L_x_4738:
        /* <DEDUP_REMOVED lines=16> */
.L_x_4739:
        /* <DEDUP_REMOVED lines=16> */
.L_x_4740:
        /* <DEDUP_REMOVED lines=11> */
.L_x_4726:
[----:B------:R-:W-:Y:S05]  /*11650*/  BSYNC B1 ;  /* 0x0000000000017941 */ /* 0x000fea0003800000 */
.L_x_4725:
[C---:B------:R-:W-:Y:S01]  /*11660*/  ISETP.GT.AND P0, PT, R0.reuse, 0x1, PT ;  /* 0x000000010000780c */ /* 0x040fe20003f04270 */
[----:B------:R-:W-:-:S12]  /*11670*/  VIADD R0, R0, 0xfffffffe ;  /* 0xfffffffe00007836 */ /* 0x000fd80000000000 */
[----:B------:R-:W-:Y:S05]  /*11680*/  @P0 BRA `(.L_x_4741) ;  /* 0xffffffe800b80947 */ /* 0x000fea000383ffff */
.L_x_4690:
[----:B------:R-:W-:Y:S05]  /*11690*/  BSYNC B0 ;  /* 0x0000000000007941 */ /* 0x000fea0003800000 */
.L_x_4689:
        /* <DEDUP_REMOVED lines=21> */
[----:B------:R-:W1:Y:S01]  /*117f0*/  POPC R7, R6 ;  /* 0x0000000600077309 */ /* 0x000e620000000000 */
[----:B--2---:R-:W1:Y:S02]  /*11800*/  SHFL.IDX PT, R4, R3, R4, 0x1f ;  /* 0x00001f0403047589 */ /* 0x004e6400000e0000 */
[----:B-1----:R-:W-:-:S07]  /*11810*/  IADD3 R16, R4, UR37, R7 ;  /* 0x0000002504107c10 */ /* 0x002fce000fffe007 */
.L_x_4743:
[----:B------:R-:W-:Y:S05]  /*11820*/  BSYNC B0 ;  /* 0x0000000000007941 */ /* 0x000fea0003800000 */
.L_x_4742:
[----:B------:R-:W-:-:S05]  /*11830*/  SEL R0, R0, RZ, P0 ;  /* 0x000000ff00007207 */ /* 0x000fca0000000000 */
[----:B------:R2:W-:Y:S02]  /*11840*/  STL [R1+0x8], R0 ;  /* 0x0000080001007387 */ /* 0x0005e40000100800 */
.L_x_4661:
[----:B------:R-:W-:Y:S05]  /*11850*/  BSYNC B7 ;  /* 0x0000000000077941 */ /* 0x000fea0003800000 */
.L_x_4659:
        /* <DEDUP_REMOVED lines=13> */
.L_x_4744:
        /* <DEDUP_REMOVED lines=36> */
.L_x_4812:
[----:B------:R-:W-:Y:S02]  /*11b70*/  ULDC UR4, c[0x0][0xc38] ;  /* 0x00030e0000047ab9 */ /* 0x000fe40000000800 */
[----:B------:R-:W-:-:S04]  /*11b80*/  IMAD.U32 R4, RZ, RZ, UR4 ;  /* 0x00000004ff047e24 */ /* 0x000fc8000f8e00ff */
[----:B--2---:R-:W-:-:S04]  /*11b90*/  IMAD R14, R14, R4, RZ ;  /* 0x000000040e0e7224 */ /* 0x004fc800078e02ff */
[----:B------:R-:W-:-:S05]  /*11ba0*/  IMAD.IADD R5, R5, 0x1, R14 ;  /* 0x0000000105057824 */ /* 0x000fca00078e020e */
[----:B------:R-:W-:-:S13]  /*11bb0*/  ISETP.GT.AND P6, PT, R5, R0, PT ;  /* 0x000000000500720c */ /* 0x000fda0003fc4270 */
[----:B------:R-:W-:Y:S05]  /*11bc0*/  @P6 BRA `(.L_x_4747) ;  /* 0x00000000009c6947 */ /* 0x000fea0003800000 */
.L_x_4752:
        /* <DEDUP_REMOVED lines=14> */
.L_x_4750:
[----:B------:R-:W-:Y:S05]  /*11cb0*/  BSYNC B0 ;  /* 0x0000000000007941 */ /* 0x000fea0003800000 */
.L_x_4749:
[----:B------:R-:W-:-:S03]  /*11cc0*/  UMOV UR4, 0xffffffff ;  /* 0xffffffff00047882 */ /* 0x000fc60000000000 */
[----:B------:R-:W-:Y:S05]  /*11cd0*/  BRA.DIV UR4, `(.L_x_4751) ;  /* 0x0000002204587947 */ /* 0x000fea000b800000 */
[----:B-----5:R-:W3:Y:S02]  /*11ce0*/  SHFL.UP PT, R14, R2, 0x1, RZ ;  /* 0x04200000020e7989 */ /* 0x020ee400000e00ff */
[----:B---3--:R-:W-:-:S05]  /*11cf0*/  SEL R13, R14, RZ, P1 ;  /* 0x000000ff0e0d7207 */ /* 0x008fca0000800000 */
[----:B------:R-:W-:-:S05]  /*11d00*/  IMAD.IADD R13, R2, 0x1, R13 ;  /* 0x00000001020d7824 */ /* 0x000fca00078e020d */
[----:B------:R-:W3:Y:S02]  /*11d10*/  SHFL.UP PT, R14, R13, 0x2, RZ ;  /* 0x044000000d0e7989 */ /* 0x000ee400000e00ff */
[----:B---3--:R-:W-:-:S05]  /*11d20*/  SEL R4, R14, RZ, P2 ;  /* 0x000000ff0e047207 */ /* 0x008fca0001000000 */
[----:B------:R-:W-:-:S05]  /*11d30*/  IMAD.IADD R4, R13, 0x1, R4 ;  /* 0x000000010d047824 */ /* 0x000fca00078e0204 */
[----:B------:R-:W1:Y:S02]  /*11d40*/  SHFL.UP PT, R14, R4, 0x4, RZ ;  /* 0x04800000040e7989 */ /* 0x000e6400000e00ff */
        /* <DEDUP_REMOVED lines=9> */
.L_x_4820:
[----:B------:R-:W-:Y:S02]  /*11de0*/  ULDC UR4, c[0x0][0xc38] ;  /* 0x00030e0000047ab9 */ /* 0x000fe40000000800 */
[----:B------:R-:W-:-:S04]  /*11df0*/  IMAD.U32 R4, RZ, RZ, UR4 ;  /* 0x00000004ff047e24 */ /* 0x000fc8000f8e00ff */
[----:B--2---:R-:W-:-:S04]  /*11e00*/  IMAD R14, R14, R4, RZ ;  /* 0x000000040e0e7224 */ /* 0x004fc800078e02ff */
[----:B------:R-:W-:-:S05]  /*11e10*/  IMAD.IADD R5, R14, 0x1, R5 ;  /* 0x000000010e057824 */ /* 0x000fca00078e0205 */
[----:B------:R-:W-:-:S13]  /*11e20*/  ISETP.GT.AND P6, PT, R5, R0, PT ;  /* 0x000000000500720c */ /* 0x000fda0003fc4270 */
[----:B------:R-:W-:Y:S05]  /*11e30*/  @!P6 BRA `(.L_x_4752) ;  /* 0xfffffffc0064e947 */ /* 0x000fea000383ffff */
.L_x_4747:
        /* <DEDUP_REMOVED lines=8> */
.L_x_4824:
[----:B------:R-:W-:Y:S01]  /*11ec0*/  ISETP.NE.AND P0, PT, R5, RZ, PT ;  /* 0x000000ff0500720c */ /* 0x000fe20003f05270 */
[----:B------:R-:W-:-:S12]  /*11ed0*/  IMAD.MOV.U32 R5, RZ, RZ, RZ ;  /* 0x000000ffff057224 */ /* 0x000fd800078e00ff */
[----:B------:R-:W-:Y:S05]  /*11ee0*/  @!P0 BRA `(.L_x_4754) ;  /* 0x0000000000108947 */ /* 0x000fea0003800000 */
[----:B------:R-:W-:Y:S01]  /*11ef0*/  UMOV UR4, 0xffffffff ;  /* 0xffffffff00047882 */ /* 0x000fe20000000000 */
[----:B------:R-:W-:Y:S02]  /*11f00*/  VIADD R12, R6, 0xffffffff ;  /* 0xffffffff060c7836 */ /* 0x000fe40000000000 */
[----:B------:R-:W-:Y:S05]  /*11f10*/  BRA.DIV UR4, `(.L_x_4755) ;  /* 0x0000002204cc7947 */ /* 0x000fea000b800000 */
[----:B------:R4:W0:Y:S02]  /*11f20*/  SHFL.IDX PT, R5, R3, R12, 0x1f ;  /* 0x00001f0c03057589 */ /* 0x00082400000e0000 */
.L_x_4754:
[----:B-12-4-:R-:W1:Y:S01]  /*11f30*/  LDC.64 R2, c[0x0][0xc90] ;  /* 0x00032400ff027b82 */ /* 0x016e620000000a00 */
[----:B------:R-:W-:-:S04]  /*11f40*/  IMAD.IADD R19, R6, 0x1, R19 ;  /* 0x0000000106137824 */ /* 0x000fc800078e0213 */
[----:B-1----:R-:W-:-:S05]  /*11f50*/  IMAD.WIDE R2, R19, 0x4, R2 ;  /* 0x0000000413027825 */ /* 0x002fca00078e0202 */
[----:B------:R-:W3:Y:S01]  /*11f60*/  LDG.E R7, desc[UR40][R2.64] ;  /* 0x0000002802077981 */ /* 0x000ee2000c1e1900 */
[----:B0-----:R-:W-:-:S04]  /*11f70*/  IMAD R16, R5, R4, R16 ;  /* 0x0000000405107224 */ /* 0x001fc800078e0210 */
        /* <DEDUP_REMOVED lines=61> */
.L_x_4748:
[----:B------:R-:W-:Y:S01]  /*12350*/  UMOV UR4, URZ ;  /* 0x0000003f00047c82 */ /* 0x000fe20008000000 */
[----:B------:R-:W-:Y:S01]  /*12360*/  UMOV UR5, URZ ;  /* 0x0000003f00057c82 */ /* 0x000fe20008000000 */
[----:B------:R-:W-:Y:S01]  /*12370*/  ULDC UR6, c[0x0][0xc3c] ;  /* 0x00030f0000067ab9 */ /* 0x000fe20000000800 */
[----:B------:R-:W-:Y:S02]  /*12380*/  IMAD.MOV.U32 R16, RZ, RZ, R0 ;  /* 0x000000ffff107224 */ /* 0x000fe400078e0000 */
[----:B------:R-:W-:Y:S02]  /*12390*/  IMAD.U32 R17, RZ, RZ, UR4 ;  /* 0x00000004ff117e24 */ /* 0x000fe4000f8e00ff */
[----:B------:R-:W-:Y:S02]  /*123a0*/  IMAD.U32 R18, RZ, RZ, UR5 ;  /* 0x00000005ff127e24 */ /* 0x000fe4000f8e00ff */
[----:B------:R-:W-:-:S07]  /*123b0*/  IMAD.U32 R19, RZ, RZ, UR6 ;  /* 0x00000006ff137e24 */ /* 0x000fce000f8e00ff */
.L_x_4756:
[----:B------:R4:W2:Y:S01]  /*123c0*/  LDL R2, [R1+0x4] ;  /* 0x0000040001027983 */ /* 0x0008a20000100800 */
[----:B------:R-:W3:Y:S01]  /*123d0*/  S2R R0, SR_TID.X ;  /* 0x0000000000007919 */ /* 0x000ee20000002100 */
[----:B------:R-:W-:Y:S05]  /*123e0*/  WARPSYNC.ALL ;  /* 0x0000000000007948 */ /* 0x000fea0003800000 */
[----:B---3--:R-:W-:Y:S01]  /*123f0*/  LOP3.LUT R0, R0, 0x1f, RZ, 0xc0, !PT ;  /* 0x0000001f00007812 */ /* 0x008fe200078ec0ff */
[----:B------:R-:W-:Y:S03]  /*12400*/  BAR.SYNC.DEFER_BLOCKING 0x4, 0x180 ;  /* 0x0106000000007b1d */ /* 0x000fe60000010000 */
[----:B------:R-:W-:-:S13]  /*12410*/  ISETP.NE.AND P0, PT, R0, RZ, PT ;  /* 0x000000ff0000720c */ /* 0x000fda0003f05270 */
[----:B-1----:R-:W2:Y:S01]  /*12420*/  @!P0 S2R R3, SR_CgaCtaId ;  /* 0x0000000000038919 */ /* 0x002ea20000008800 */
[----:B------:R-:W-:-:S04]  /*12430*/  @!P0 MOV R0, 0x400 ;  /* 0x0000040000008802 */ /* 0x000fc80000000f00 */
[----:B--2---:R-:W-:-:S05]  /*12440*/  @!P0 LEA R2, R3, R0, 0x18 ;  /* 0x0000000003028211 */ /* 0x004fca00078ec0ff */
[----:B------:R4:W-:Y:S04]  /*12450*/  @!P0 STS.128 [R2+0x228d0], R16 ;  /* 0x0228d01002008388 */ /* 0x0009e80000000c00 */
[----:B------:R4:W-:Y:S01]  /*12460*/  @!P0 STL [R1+0x4], R2 ;  /* 0x0000040201008387 */ /* 0x0009e20000100800 */
[----:B------:R-:W-:Y:S06]  /*12470*/  BAR.ARV 0x5, 0x180 ;  /* 0x0146000000007b1d */ /* 0x000fec0000002000 */
.L_x_4745:
[----:B------:R-:W-:Y:S02]  /*12480*/  ULDC UR4, c[0x0][0xc3c] ;  /* 0x00030f0000047ab9 */ /* 0x000fe40000000800 */
[----:B---3--:R-:W-:-:S13]  /*12490*/  ISETP.GE.AND P0, PT, R19, UR4, PT ;  /* 0x0000000413007c0c */ /* 0x008fda000bf06270 */
[----:B------:R-:W-:Y:S05]  /*124a0*/  @!P0 BRA `(.L_x_4757) ;  /* 0xffffffac00308947 */ /* 0x000fea000383ffff */
[----:B------:R-:W-:Y:S05]  /*124b0*/  BSYNC B8 ;  /* 0x0000000000087941 */ /* 0x000fea0003800000 */
.L_x_4655:
[----:B--2---:R-:W2:Y:S01]  /*124c0*/  LDL.LU R0, [R1+0x3c] ;  /* 0x00003c0001007983 */ /* 0x004ea20000300800 */
[----:B------:R-:W-:Y:S01]  /*124d0*/  BSSY B0, `(.L_x_4758) ;  /* 0x000000b000007945 */ /* 0x000fe20003800000 */
[----:B------:R-:W3:Y:S01]  /*124e0*/  S2R R5, SR_CgaCtaId ;  /* 0x0000000000057919 */ /* 0x000ee20000008800 */
[----:B--2---:R-:W-:-:S05]  /*124f0*/  VIADD R0, R0, 0x1 ;  /* 0x0000000100007836 */ /* 0x004fca0000000000 */
[----:B----4-:R-:W-:-:S04]  /*12500*/  LEA.HI R2, R0, R0, RZ, 0x1 ;  /* 0x0000000000027211 */ /* 0x010fc800078f08ff */
[----:B-1----:R-:W-:-:S05]  /*12510*/  LOP3.LUT R3, R2, 0xfffffffe, RZ, 0xc0, !PT ;  /* 0xfffffffe02037812 */ /* 0x002fca00078ec0ff */
[----:B------:R-:W-:Y:S01]  /*12520*/  IMAD.IADD R3, R0, 0x1, -R3 ;  /* 0x0000000100037824 */ /* 0x000fe200078e0a03 */
[----:B------:R-:W-:-:S04]  /*12530*/  MOV R0, 0x400 ;  /* 0x0000040000007802 */ /* 0x000fc80000000f00 */
[----:B---3--:R-:W-:Y:S02]  /*12540*/  LEA R0, R5, R0, 0x18 ;  /* 0x0000000005007211 */ /* 0x008fe400078ec0ff */
[----:B------:R-:W-:-:S04]  /*12550*/  SHF.L.U32 R3, R3, 0x1f, RZ ;  /* 0x0000001f03037819 */ /* 0x000fc800000006ff */
[----:B------:R-:W1:Y:S02]  /*12560*/  SYNCS.PHASECHK.TRANS64.TRYWAIT P0, [R0+URZ+0x22820], R3 ;  /* 0x02282003000075a7 */ /* 0x000e64000800017f */
[----:B-1----:R-:W-:Y:S05]  /*12570*/  @!P0 BRA `(.L_x_4759) ;  /* 0x0000001c005c8947 */ /* 0x002fea0003800000 */
.L_x_4827:
[----:B------:R-:W-:Y:S05]  /*12580*/  BSYNC B0 ;  /* 0x0000000000007941 */ /* 0x000fea0003800000 */
.L_x_4758:
[----:B------:R-:W-:-:S03]  /*12590*/  UMOV UR4, 0xffffffff ;  /* 0xffffffff00047882 */ /* 0x000fc60000000000 */
[----:B------:R-:W-:Y:S05]  /*125a0*/  BRA.DIV UR4, `(.L_x_4760) ;  /* 0x0000001e04647947 */ /* 0x000fea000b800000 */
[----:B------:R-:W2:Y:S02]  /*125b0*/  S2R R2, SR_TID.X ;  /* 0x0000000000027919 */ /* 0x000ea40000002100 */
[----:B--2---:R-:W-:-:S04]  /*125c0*/  SHF.R.U32.HI R2, RZ, 0x5, R2 ;  /* 0x00000005ff027819 */ /* 0x004fc80000011602 */
[----:B------:R-:W-:-:S05]  /*125d0*/  LOP3.LUT R2, R2, 0x3, RZ, 0xc0, !PT ;  /* 0x0000000302027812 */ /* 0x000fca00078ec0ff */
[----:B------:R2:W3:Y:S02]  /*125e0*/  SHFL.IDX PT, R14, R2, RZ, 0x1f ;  /* 0x00001fff020e7589 */ /* 0x0004e400000e0000 */
.L_x_4830:
[----:B---3--:R-:W-:Y:S01]  /*125f0*/  ISETP.NE.AND P0, PT, R14, RZ, PT ;  /* 0x000000ff0e00720c */ /* 0x008fe20003f05270 */
[----:B------:R-:W-:-:S12]  /*12600*/  BSSY B0, `(.L_x_4761) ;  /* 0x0000027000007945 */ /* 0x000fd80003800000 */
[----:B------:R-:W-:Y:S05]  /*12610*/  @P0 BRA `(.L_x_4762) ;  /* 0x0000000000940947 */ /* 0x000fea0003800000 */
[----:B------:R-:W-:-:S03]  /*12620*/  UMOV UR4, 0xffffffff ;  /* 0xffffffff00047882 */ /* 0x000fc60000000000 */
[----:B------:R-:W-:Y:S05]  /*12630*/  BRA.DIV UR4, `(.L_x_4763) ;  /* 0x0000001e04747947 */ /* 0x000fea000b800000 */
[----:B------:R-:W-:-:S13]  /*12640*/  ELECT P6, URZ, PT ;  /* 0x00000000003f782f */ /* 0x000fda00038c0000 */
.L_x_4833:
[----:B------:R-:W-:Y:S05]  /*12650*/  @!P6 BRA `(.L_x_4762) ;  /* 0x000000000084e947 */ /* 0x000fea0003800000 */
[----:B------:R-:W-:-:S06]  /*12660*/  ULOP3.LUT UR4, UR36, 0x2, URZ, 0xfc, !UPT ;  /* 0x0000000224047892 */ /* 0x000fcc000f8efc3f */
[----:B--2---:R-:W-:-:S05]  /*12670*/  IMAD.U32 R2, RZ, RZ, UR4 ;  /* 0x00000004ff027e24 */ /* 0x004fca000f8e00ff */
[----:B------:R-:W-:-:S13]  /*12680*/  ISETP.NE.AND P2, PT, R2, 0x3, PT ;  /* 0x000000030200780c */ /* 0x000fda0003f45270 */
[----:B------:R-:W-:Y:S05]  /*12690*/  @!P2 BRA `(.L_x_4764) ;  /* 0x000000000004a947 */ /* 0x000fea0003800000 */
[----:B------:R-:W-:Y:S01]  /*126a0*/  BPT.TRAP 0x1 ;  /* 0x000000040000795c */ /* 0x000fe20000300000 */
.L_x_4764:
[----:B-1----:R-:W2:Y:S04]  /*126b0*/  LDL R3, [R1+0x8] ;  /* 0x0000080001037983 */ /* 0x002ea80000100800 */
[----:B------:R-:W3:Y:S01]  /*126c0*/  LDL.LU R7, [R1+0x10] ;  /* 0x0000100001077983 */ /* 0x000ee20000300800 */
[----:B------:R-:W-:-:S04]  /*126d0*/  VIADD R2, R0, 0x22840 ;  /* 0x0002284000027836 */ /* 0x000fc80000000000 */
[C---:B--2---:R-:W-:Y:S02]  /*126e0*/  IMAD R6, R3.reuse, 0x8, R2 ;  /* 0x0000000803067824 */ /* 0x044fe400078e0202 */
[----:B------:R-:W-:Y:S01]  /*126f0*/  VIADD R3, R3, 0x1 ;  /* 0x0000000103037836 */ /* 0x000fe20000000000 */
[----:B---3--:R-:W-:-:S04]  /*12700*/  SHF.L.U32 R5, R7, 0x1f, RZ ;  /* 0x0000001f07057819 */ /* 0x008fc800000006ff */
[C---:B------:R-:W-:Y:S01]  /*12710*/  ISETP.NE.AND P1, PT, R3.reuse, 0x2, PT ;  /* 0x000000020300780c */ /* 0x040fe20003f25270 */
[----:B------:R-:W1:Y:S03]  /*12720*/  SYNCS.PHASECHK.TRANS64.TRYWAIT P0, [R6+URZ], R5 ;  /* 0x00000005060075a7 */ /* 0x000e66000800017f */
[----:B------:R-:W-:Y:S02]  /*12730*/  SEL R4, RZ, 0x1, P1 ;  /* 0x00000001ff047807 */ /* 0x000fe40000800000 */
[----:B------:R-:W-:Y:S02]  /*12740*/  SEL R3, R3, RZ, P1 ;  /* 0x000000ff03037207 */ /* 0x000fe40000800000 */
[----:B------:R-:W-:-:S03]  /*12750*/  LOP3.LUT R4, R7, R4, RZ, 0x3c, !PT ;  /* 0x0000000407047212 */ /* 0x000fc600078e3cff */
[----:B------:R-:W-:Y:S01]  /*12760*/  IMAD R7, R3, 0x8, R2 ;  /* 0x0000000803077824 */ /* 0x000fe200078e0202 */
[----:B------:R-:W-:Y:S01]  /*12770*/  SHF.L.U32 R2, R4, 0x1f, RZ ;  /* 0x0000001f04027819 */ /* 0x000fe200000006ff */
[----:B-1----:R-:W-:Y:S06]  /*12780*/  @!P0 BRA `(.L_x_4765) ;  /* 0x0000001c00408947 */ /* 0x002fec0003800000 */
.L_x_4834:
[----:B------:R-:W2:Y:S02]  /*12790*/  SYNCS.PHASECHK.TRANS64.TRYWAIT P0, [R7+URZ], R2 ;  /* 0x00000002070075a7 */ /* 0x000ea4000800017f */
[----:B--2---:R-:W-:Y:S05]  /*127a0*/  @!P0 BRA `(.L_x_4766) ;  /* 0x0000001c004c8947 */ /* 0x004fea0003800000 */
.L_x_4835:
[----:B------:R-:W-:Y:S05]  /*127b0*/  @!P2 BRA `(.L_x_4767) ;  /* 0x000000000004a947 */ /* 0x000fea0003800000 */
[----:B------:R-:W-:Y:S01]  /*127c0*/  BPT.TRAP 0x1 ;  /* 0x000000040000795c */ /* 0x000fe20000300000 */
.L_x_4767:
[----:B------:R-:W3:Y:S01]  /*127d0*/  LDL.LU R4, [R1+0x8] ;  /* 0x0000080001047983 */ /* 0x000ee20000300800 */
[----:B------:R-:W-:-:S04]  /*127e0*/  VIADD R0, R0, 0x22860 ;  /* 0x0002286000007836 */ /* 0x000fc80000000000 */
[----:B---3--:R-:W-:-:S04]  /*127f0*/  IMAD R4, R4, 0x8, R0 ;  /* 0x0000000804047824 */ /* 0x008fc800078e0200 */
[----:B------:R-:W3:Y:S02]  /*12800*/  SYNCS.PHASECHK.TRANS64.TRYWAIT P0, [R4+URZ], R5 ;  /* 0x00000005040075a7 */ /* 0x000ee4000800017f */
[----:B---3--:R-:W-:Y:S05]  /*12810*/  @!P0 BRA `(.L_x_4768) ;  /* 0x0000001c00448947 */ /* 0x008fea0003800000 */
.L_x_4836:
[----:B------:R-:W-:-:S07]  /*12820*/  IMAD R3, R3, 0x8, R0 ;  /* 0x0000000803037824 */ /* 0x000fce00078e0200 */
.L_x_4769:
[----:B----4-:R4:W0:Y:S02]  /*12830*/  SYNCS.PHASECHK.TRANS64.TRYWAIT P0, [R3+URZ], R2 ;  /* 0x00000002030075a7 */ /* 0x010824000800017f */
[----:B0-----:R-:W-:Y:S05]  /*12840*/  @!P0 NANOSLEEP.SYNCS 0x989680 ;  /* 0x009896800000895d */ /* 0x001fea0003900000 */
[----:B------:R-:W0:Y:S02]  /*12850*/  @!P0 SYNCS.PHASECHK.TRANS64 P0, [R3+URZ], R2 ;  /* 0x00000002030085a7 */ /* 0x000e24000800007f */
[----:B0-----:R-:W-:Y:S05]  /*12860*/  @!P0 BRA `(.L_x_4769) ;  /* 0xfffffffc00f08947 */ /* 0x001fea000383ffff */
.L_x_4762:
[----:B------:R-:W-:Y:S05]  /*12870*/  BSYNC B0 ;  /* 0x0000000000007941 */ /* 0x000fea0003800000 */
.L_x_4761:
[----:B------:R-:W-:Y:S05]  /*12880*/  EXIT ;  /* 0x000000000000794d */ /* 0x000fea0003800000 */
.L_x_4597:
[----:B0-----:R0:W1:Y:S02]  /*12890*/  SYNCS.PHASECHK.TRANS64.TRYWAIT P0, [R7+URZ+0x22800], R0 ;  /* 0x02280000070075a7 */ /* 0x001064000800017f */
[----:B-1----:R-:W-:Y:S05]  /*128a0*/  @!P0 NANOSLEEP.SYNCS 0x989680 ;  /* 0x009896800000895d */ /* 0x002fea0003900000 */
[----:B------:R-:W1:Y:S02]  /*128b0*/  @!P0 SYNCS.PHASECHK.TRANS64 P0, [R7+URZ+0x22800], R0 ;  /* 0x02280000070085a7 */ /* 0x000e64000800007f */
[----:B-1----:R-:W-:Y:S05]  /*128c0*/  @!P0 BRA `(.L_x_4597) ;  /* 0xfffffffc00f08947 */ /* 0x002fea000383ffff */
[----:B------:R-:W-:Y:S05]  /*128d0*/  BRA `(.L_x_4770) ;  /* 0xfffffef000a07947 */ /* 0x000fea000383ffff */
.L_x_4601:
[----:B-1----:R1:W2:Y:S02]  /*128e0*/  SYNCS.PHASECHK.TRANS64.TRYWAIT P1, [R6+URZ+0x22830], R11 ;  /* 0x0228300b060075a7 */ /* 0x0022a4000802017f */
[----:B--2---:R-:W-:Y:S05]  /*128f0*/  @!P1 NANOSLEEP.SYNCS 0x989680 ;  /* 0x009896800000995d */ /* 0x004fea0003900000 */
[----:B------:R-:W2:Y:S02]  /*12900*/  @!P1 SYNCS.PHASECHK.TRANS64 P1, [R6+URZ+0x22830], R11 ;  /* 0x0228300b060095a7 */ /* 0x000ea4000802007f */
[----:B--2---:R-:W-:Y:S05]  /*12910*/  @!P1 BRA `(.L_x_4601) ;  /* 0xfffffffc00f09947 */ /* 0x004fea000383ffff */
[----:B------:R-:W-:Y:S05]  /*12920*/  BRA `(.L_x_4600) ;  /* 0xfffffef000cc7947 */ /* 0x000fea000383ffff */
.L_x_4605:
[----:B-1----:R1:W2:Y:S02]  /*12930*/  SYNCS.PHASECHK.TRANS64.TRYWAIT P3, [R6+URZ+0x22850], R11 ;  /* 0x0228500b060075a7 */ /* 0x0022a4000806017f */
[----:B--2---:R-:W-:Y:S05]  /*12940*/  @!P3 NANOSLEEP.SYNCS 0x989680 ;  /* 0x009896800000b95d */ /* 0x004fea0003900000 */
[----:B------:R-:W2:Y:S02]  /*12950*/  @!P3 SYNCS.PHASECHK.TRANS64 P3, [R6+URZ+0x22850], R11 ;  /* 0x0228500b0600b5a7 */ /* 0x000ea4000806007f */
[----:B--2---:R-:W-:Y:S05]  /*12960*/  @!P3 BRA `(.L_x_4605) ;  /* 0xfffffffc00f0b947 */ /* 0x004fea000383ffff */
[----:B------:R-:W-:Y:S05]  /*12970*/  BRA `(.L_x_4604) ;  /* 0xffffff1000547947 */ /* 0x000fea000383ffff */
.L_x_4610:
[----:B-1----:R-:W-:-:S04]  /*12980*/  IMAD.U32 R5, RZ, RZ, UR26 ;  /* 0x0000001aff057e24 */ /* 0x002fc8000f8e00ff */
[----:B------:R1:W2:Y:S03]  /*12990*/  SYNCS.PHASECHK.TRANS64.TRYWAIT P3, [R5+URZ+0x22830], R6 ;  /* 0x02283006050075a7 */ /* 0x0002a6000806017f */
[----:B--2---:R-:W-:Y:S05]  /*129a0*/  @!P3 NANOSLEEP.SYNCS 0x989680 ;  /* 0x009896800000b95d */ /* 0x004fea0003900000 */
[----:B------:R-:W2:Y:S02]  /*129b0*/  @!P3 SYNCS.PHASECHK.TRANS64 P3, [R5+URZ+0x22830], R6 ;  /* 0x022830060500b5a7 */ /* 0x000ea4000806007f */
[----:B--2---:R-:W-:Y:S05]  /*129c0*/  @!P3 BRA `(.L_x_4610) ;  /* 0xfffffffc00ecb947 */ /* 0x004fea000383ffff */
[----:B------:R-:W-:Y:S05]  /*129d0*/  BRA `(.L_x_4609) ;  /* 0xffffff1400887947 */ /* 0x000fea000383ffff */
.L_x_4614:
[----:B-1----:R1:W2:Y:S02]  /*129e0*/  SYNCS.PHASECHK.TRANS64.TRYWAIT P3, [R199+URZ+0x22850], R6 ;  /* 0x02285006c70075a7 */ /* 0x0022a4000806017f */
[----:B--2---:R-:W-:Y:S05]  /*129f0*/  @!P3 NANOSLEEP.SYNCS 0x989680 ;  /* 0x009896800000b95d */ /* 0x004fea0003900000 */
[----:B------:R-:W2:Y:S02]  /*12a00*/  @!P3 SYNCS.PHASECHK.TRANS64 P3, [R199+URZ+0x22850], R6 ;  /* 0x02285006c700b5a7 */ /* 0x000ea4000806007f */
[----:B--2---:R-:W-:Y:S05]  /*12a10*/  @!P3 BRA `(.L_x_4614) ;  /* 0xfffffffc00f0b947 */ /* 0x004fea000383ffff */
[----:B------:R-:W-:Y:S05]  /*12a20*/  BRA `(.L_x_4613) ;  /* 0xffffff3800fc7947 */ /* 0x000fea000383ffff */
.L_x_4620:
[----:B-1----:R-:W-:-:S04]  /*12a30*/  IMAD.U32 R5, RZ, RZ, UR25 ;  /* 0x00000019ff057e24 */ /* 0x002fc8000f8e00ff */
[----:B------:R1:W2:Y:S03]  /*12a40*/  SYNCS.PHASECHK.TRANS64.TRYWAIT P1, [R5+URZ+0x22830], R6 ;  /* 0x02283006050075a7 */ /* 0x0002a6000802017f */
[----:B--2---:R-:W-:Y:S05]  /*12a50*/  @!P1 NANOSLEEP.SYNCS 0x989680 ;  /* 0x009896800000995d */ /* 0x004fea0003900000 */
[----:B------:R-:W2:Y:S02]  /*12a60*/  @!P1 SYNCS.PHASECHK.TRANS64 P1, [R5+URZ+0x22830], R6 ;  /* 0x02283006050095a7 */ /* 0x000ea4000802007f */
[----:B--2---:R-:W-:Y:S05]  /*12a70*/  @!P1 BRA `(.L_x_4620) ;  /* 0xfffffffc00ec9947 */ /* 0x004fea000383ffff */
[----:B------:R-:W-:Y:S05]  /*12a80*/  BRA `(.L_x_4619) ;  /* 0xffffff40000c7947 */ /* 0x000fea000383ffff */
.L_x_4624:
[----:B-1----:R1:W2:Y:S02]  /*12a90*/  SYNCS.PHASECHK.TRANS64.TRYWAIT P1, [R181+URZ+0x22850], R6 ;  /* 0x02285006b50075a7 */ /* 0x0022a4000802017f */
[----:B--2---:R-:W-:Y:S05]  /*12aa0*/  @!P1 NANOSLEEP.SYNCS 0x989680 ;  /* 0x009896800000995d */ /* 0x004fea0003900000 */
[----:B------:R-:W2:Y:S02]  /*12ab0*/  @!P1 SYNCS.PHASECHK.TRANS64 P1, [R181+URZ+0x22850], R6 ;  /* 0x02285006b50095a7 */ /* 0x000ea4000802007f */
[----:B--2---:R-:W-:Y:S05]  /*12ac0*/  @!P1 BRA `(.L_x_4624) ;  /* 0xfffffffc00f09947 */ /* 0x004fea000383ffff */
[----:B------:R-:W-:Y:S05]  /*12ad0*/  BRA `(.L_x_4623) ;  /* 0xffffff5c00ac7947 */ /* 0x000fea000383ffff */
.L_x_4667:
        /* <DEDUP_REMOVED lines=11> */
.L_x_4772:
[----:B------:R-:W-:Y:S05]  /*12b90*/  BSYNC B0 ;  /* 0x0000000000007941 */ /* 0x000fea0003800000 */
.L_x_4771:
[----:B------:R-:W-:Y:S05]  /*12ba0*/  BRA `(.L_x_4773) ;  /* 0xffffffb000847947 */ /* 0x000fea000383ffff */
.L_x_4669:
[----:B------:R-:W-:Y:S01]  /*12bb0*/  BSSY B0, `(.L_x_4774) ;  /* 0x0000006000007945 */ /* 0x000fe20003800000 */
[----:B------:R-:W-:-:S07]  /*12bc0*/  IMAD.MOV.U32 R15, RZ, RZ, -0x1 ;  /* 0xffffffffff0f7424 */ /* 0x000fce00078e00ff */
[----:B0123--:R-:W-:Y:S05]  /*12bd0*/  WARPSYNC.COLLECTIVE R15, `(.L_x_4775) ;  /* 0x000000000f0c7348 */ /* 0x00ffea0003c00000 */
[----:B------:R-:W-:Y:S02]  /*12be0*/  ELECT P6, UR62, PT ;  /* 0x00000000003e782f */ /* 0x000fe400038c0000 */
[----:B------:R-:W-:Y:S01]  /*12bf0*/  MOV R14, UR62 ;  /* 0x0000003e000e7c02 */ /* 0x000fe20008000f00 */
[----:B0123--:R-:W-:Y:S10]  /*12c00*/  ENDCOLLECTIVE ;  /* 0x000000000000791b */ /* 0x00fff40003800000 */
.L_x_4775:
[----:B------:R-:W-:Y:S05]  /*12c10*/  BSYNC B0 ;  /* 0x0000000000007941 */ /* 0x000fea0003800000 */
.L_x_4774:
[----:B------:R-:W-:Y:S05]  /*12c20*/  BRA `(.L_x_4776) ;  /* 0xffffffb0008c7947 */ /* 0x000fea000383ffff */
.L_x_4671:
[----:B---3--:R3:W4:Y:S02]  /*12c30*/  SYNCS.PHASECHK.TRANS64.TRYWAIT P0, [R0+URZ+0x22840], R2 ;  /* 0x02284002000075a7 */ /* 0x008724000800017f */
[----:B----4-:R-:W-:Y:S05]  /*12c40*/  @!P0 NANOSLEEP.SYNCS 0x989680 ;  /* 0x009896800000895d */ /* 0x010fea0003900000 */
[----:B------:R-:W4:Y:S02]  /*12c50*/  @!P0 SYNCS.PHASECHK.TRANS64 P0, [R0+URZ+0x22840], R2 ;  /* 0x02284002000085a7 */ /* 0x000f24000800007f */
[----:B----4-:R-:W-:Y:S05]  /*12c60*/  @!P0 BRA `(.L_x_4671) ;  /* 0xfffffffc00f08947 */ /* 0x010fea000383ffff */
[----:B------:R-:W-:Y:S05]  /*12c70*/  BRA `(.L_x_4777) ;  /* 0xffffffb000f87947 */ /* 0x000fea000383ffff */
.L_x_4675:
[----:B------:R-:W2:Y:S01]  /*12c80*/  LDL.LU R11, [R1+0x34] ;  /* 0x00003400010b7983 */ /* 0x000ea20000300800 */
[----:B------:R-:W-:Y:S02]  /*12c90*/  IMAD.MOV.U32 R13, RZ, RZ, R0 ;  /* 0x000000ffff0d7224 */ /* 0x000fe400078e0000 */
[----:B------:R-:W-:Y:S02]  /*12ca0*/  IMAD.MOV.U32 R12, RZ, RZ, RZ ;  /* 0x000000ffff0c7224 */ /* 0x000fe400078e00ff */
[----:B------:R-:W-:Y:S02]  /*12cb0*/  IMAD.MOV.U32 R15, RZ, RZ, -0x1 ;  /* 0xffffffffff0f7424 */ /* 0x000fe400078e00ff */
[----:B------:R-:W-:-:S04]  /*12cc0*/  IMAD R17, R17, 0x80, R8 ;  /* 0x0000008011117824 */ /* 0x000fc800078e0208 */
[----:B------:R-:W-:Y:S02]  /*12cd0*/  VIADD R6, R17, 0x60 ;  /* 0x0000006011067836 */ /* 0x000fe40000000000 */
[----:B--2---:R-:W-:Y:S02]  /*12ce0*/  IMAD R3, R11, R7, RZ ;  /* 0x000000070b037224 */ /* 0x004fe400078e02ff */
[----:B------:R-:W-:-:S03]  /*12cf0*/  IMAD.MOV.U32 R11, RZ, RZ, 0x181f ;  /* 0x0000181fff0b7424 */ /* 0x000fc600078e00ff */
[----:B------:R-:W-:-:S13]  /*12d00*/  ISETP.GE.AND P1, PT, R17, R3, PT ;  /* 0x000000031100720c */ /* 0x000fda0003f26270 */
[----:B-----5:R-:W-:Y:S05]  /*12d10*/  WARPSYNC.COLLECTIVE R15, `(.L_x_4778) ;  /* 0x000000000f087348 */ /* 0x020fea0003c00000 */
[----:B------:R0:W1:Y:S02]  /*12d20*/  SHFL.IDX P6, R14, R13, R12, R11 ;  /* 0x0000000c0d0e7389 */ /* 0x00006400000c000b */
[----:B01---5:R-:W-:Y:S01]  /*12d30*/  ENDCOLLECTIVE ;  /* 0x000000000000791b */ /* 0x023fe20003800000 */
.L_x_4778:
[----:B------:R-:W-:Y:S02]  /*12d40*/  IMAD.MOV.U32 R13, RZ, RZ, R2 ;  /* 0x000000ffff0d7224 */ /* 0x000fe400078e0002 */
[----:B------:R-:W-:-:S07]  /*12d50*/  IMAD.MOV.U32 R4, RZ, RZ, R14 ;  /* 0x000000ffff047224 */ /* 0x000fce00078e000e */
[----:B------:R-:W-:Y:S05]  /*12d60*/  WARPSYNC.COLLECTIVE R15, `(.L_x_4779) ;  /* 0x000000000f087348 */ /* 0x000fea0003c00000 */
[----:B------:R0:W1:Y:S02]  /*12d70*/  SHFL.IDX P6, R14, R13, R12, R11 ;  /* 0x0000000c0d0e7389 */ /* 0x00006400000c000b */
[----:B01----:R-:W-:Y:S01]  /*12d80*/  ENDCOLLECTIVE ;  /* 0x000000000000791b */ /* 0x003fe20003800000 */
.L_x_4779:
[----:B------:R-:W-:Y:S02]  /*12d90*/  IMAD.MOV.U32 R13, RZ, RZ, R0 ;  /* 0x000000ffff0d7224 */ /* 0x000fe400078e0000 */
[----:B------:R-:W-:Y:S02]  /*12da0*/  IMAD.MOV.U32 R12, RZ, RZ, 0x1 ;  /* 0x00000001ff0c7424 */ /* 0x000fe400078e00ff */
[----:B------:R-:W-:-:S07]  /*12db0*/  IMAD.MOV.U32 R5, RZ, RZ, R14 ;  /* 0x000000ffff057224 */ /* 0x000fce00078e000e */
[----:B------:R-:W-:Y:S05]  /*12dc0*/  WARPSYNC.COLLECTIVE R15, `(.L_x_4780) ;  /* 0x000000000f087348 */ /* 0x000fea0003c00000 */
[----:B------:R0:W1:Y:S02]  /*12dd0*/  SHFL.IDX P6, R14, R13, R12, R11 ;  /* 0x0000000c0d0e7389 */ /* 0x00006400000c000b */
[----:B01----:R-:W-:Y:S01]  /*12de0*/  ENDCOLLECTIVE ;  /* 0x000000000000791b */ /* 0x003fe20003800000 */
.L_x_4780:
        /* <DEDUP_REMOVED lines=10> */
[----:B0-----:R-:W-:-:S05]  /*12e90*/  VIADD R4, R17, 0x10 ;  /* 0x0000001011047836 */ /* 0x001fca0000000000 */
[----:B------:R-:W-:Y:S01]  /*12ea0*/  ISETP.GE.AND P1, PT, R4, R3, PT ;  /* 0x000000030400720c */ /* 0x000fe20003f26270 */
[----:B------:R-:W-:-:S12]  /*12eb0*/  IMAD.MOV.U32 R4, RZ, RZ, R14 ;  /* 0x000000ffff047224 */ /* 0x000fd800078e000e */
[----:B------:R-:W-:Y:S05]  /*12ec0*/  WARPSYNC.COLLECTIVE R15, `(.L_x_4781) ;  /* 0x000000000f087348 */ /* 0x000fea0003c00000 */
[----:B------:R0:W1:Y:S02]  /*12ed0*/  SHFL.IDX P6, R14, R13, R12, R11 ;  /* 0x0000000c0d0e7389 */ /* 0x00006400000c000b */
[----:B01----:R-:W-:Y:S01]  /*12ee0*/  ENDCOLLECTIVE ;  /* 0x000000000000791b */ /* 0x003fe20003800000 */
.L_x_4781:
[----:B------:R-:W-:Y:S02]  /*12ef0*/  IMAD.MOV.U32 R13, RZ, RZ, R0 ;  /* 0x000000ffff0d7224 */ /* 0x000fe400078e0000 */
[----:B------:R-:W-:Y:S02]  /*12f00*/  IMAD.MOV.U32 R12, RZ, RZ, 0x2 ;  /* 0x00000002ff0c7424 */ /* 0x000fe400078e00ff */
[----:B------:R-:W-:-:S07]  /*12f10*/  IMAD.MOV.U32 R5, RZ, RZ, R14 ;  /* 0x000000ffff057224 */ /* 0x000fce00078e000e */
[----:B------:R-:W-:Y:S05]  /*12f20*/  WARPSYNC.COLLECTIVE R15, `(.L_x_4782) ;  /* 0x000000000f087348 */ /* 0x000fea0003c00000 */
[----:B------:R0:W1:Y:S02]  /*12f30*/  SHFL.IDX P6, R14, R13, R12, R11 ;  /* 0x0000000c0d0e7389 */ /* 0x00006400000c000b */
[----:B01----:R-:W-:Y:S01]  /*12f40*/  ENDCOLLECTIVE ;  /* 0x000000000000791b */ /* 0x003fe20003800000 */
.L_x_4782:
        /* <DEDUP_REMOVED lines=16> */
.L_x_4783:
[----:B------:R-:W-:Y:S02]  /*13050*/  IMAD.MOV.U32 R13, RZ, RZ, R0 ;  /* 0x000000ffff0d7224 */ /* 0x000fe400078e0000 */
[----:B------:R-:W-:Y:S02]  /*13060*/  IMAD.MOV.U32 R12, RZ, RZ, 0x3 ;  /* 0x00000003ff0c7424 */ /* 0x000fe400078e00ff */
[----:B------:R-:W-:-:S07]  /*13070*/  IMAD.MOV.U32 R5, RZ, RZ, R14 ;  /* 0x000000ffff057224 */ /* 0x000fce00078e000e */
[----:B------:R-:W-:Y:S05]  /*13080*/  WARPSYNC.COLLECTIVE R15, `(.L_x_4784) ;  /* 0x000000000f087348 */ /* 0x000fea0003c00000 */
[----:B------:R0:W1:Y:S02]  /*13090*/  SHFL.IDX P6, R14, R13, R12, R11 ;  /* 0x0000000c0d0e7389 */ /* 0x00006400000c000b */
[----:B01----:R-:W-:Y:S01]  /*130a0*/  ENDCOLLECTIVE ;  /* 0x000000000000791b */ /* 0x003fe20003800000 */
.L_x_4784:
        /* <DEDUP_REMOVED lines=16> */
.L_x_4785:
[----:B------:R-:W-:Y:S02]  /*131b0*/  IMAD.MOV.U32 R13, RZ, RZ, R0 ;  /* 0x000000ffff0d7224 */ /* 0x000fe400078e0000 */
[----:B------:R-:W-:Y:S02]  /*131c0*/  IMAD.MOV.U32 R12, RZ, RZ, 0x4 ;  /* 0x00000004ff0c7424 */ /* 0x000fe400078e00ff */
[----:B------:R-:W-:-:S07]  /*131d0*/  IMAD.MOV.U32 R5, RZ, RZ, R14 ;  /* 0x000000ffff057224 */ /* 0x000fce00078e000e */
[----:B------:R-:W-:Y:S05]  /*131e0*/  WARPSYNC.COLLECTIVE R15, `(.L_x_4786) ;  /* 0x000000000f087348 */ /* 0x000fea0003c00000 */
[----:B------:R0:W1:Y:S02]  /*131f0*/  SHFL.IDX P6, R14, R13, R12, R11 ;  /* 0x0000000c0d0e7389 */ /* 0x00006400000c000b */
[----:B01----:R-:W-:Y:S01]  /*13200*/  ENDCOLLECTIVE ;  /* 0x000000000000791b */ /* 0x003fe20003800000 */
.L_x_4786:
        /* <DEDUP_REMOVED lines=16> */
.L_x_4787:
[----:B------:R-:W-:Y:S02]  /*13310*/  IMAD.MOV.U32 R13, RZ, RZ, R0 ;  /* 0x000000ffff0d7224 */ /* 0x000fe400078e0000 */
[----:B------:R-:W-:Y:S02]  /*13320*/  IMAD.MOV.U32 R12, RZ, RZ, 0x5 ;  /* 0x00000005ff0c7424 */ /* 0x000fe400078e00ff */
[----:B------:R-:W-:-:S07]  /*13330*/  IMAD.MOV.U32 R5, RZ, RZ, R14 ;  /* 0x000000ffff057224 */ /* 0x000fce00078e000e */
[----:B------:R-:W-:Y:S05]  /*13340*/  WARPSYNC.COLLECTIVE R15, `(.L_x_4788) ;  /* 0x000000000f087348 */ /* 0x000fea0003c00000 */
[----:B------:R0:W1:Y:S02]  /*13350*/  SHFL.IDX P6, R14, R13, R12, R11 ;  /* 0x0000000c0d0e7389 */ /* 0x00006400000c000b */
[----:B01----:R-:W-:Y:S01]  /*13360*/  ENDCOLLECTIVE ;  /* 0x000000000000791b */ /* 0x003fe20003800000 */
.L_x_4788:
        /* <DEDUP_REMOVED lines=16> */
.L_x_4789:
[----:B------:R-:W-:Y:S02]  /*13470*/  IMAD.MOV.U32 R13, RZ, RZ, R0 ;  /* 0x000000ffff0d7224 */ /* 0x000fe400078e0000 */
[----:B------:R-:W-:Y:S02]  /*13480*/  IMAD.MOV.U32 R12, RZ, RZ, 0x6 ;  /* 0x00000006ff0c7424 */ /* 0x000fe400078e00ff */
[----:B------:R-:W-:-:S07]  /*13490*/  IMAD.MOV.U32 R5, RZ, RZ, R14 ;  /* 0x000000ffff057224 */ /* 0x000fce00078e000e */
[----:B------:R-:W-:Y:S05]  /*134a0*/  WARPSYNC.COLLECTIVE R15, `(.L_x_4790) ;  /* 0x000000000f087348 */ /* 0x000fea0003c00000 */
[----:B------:R0:W1:Y:S02]  /*134b0*/  SHFL.IDX P6, R14, R13, R12, R11 ;  /* 0x0000000c0d0e7389 */ /* 0x00006400000c000b */
[----:B01----:R-:W-:Y:S01]  /*134c0*/  ENDCOLLECTIVE ;  /* 0x000000000000791b */ /* 0x003fe20003800000 */
.L_x_4790:
        /* <DEDUP_REMOVED lines=15> */
.L_x_4791:
[----:B------:R-:W-:Y:S02]  /*135c0*/  IMAD.MOV.U32 R13, RZ, RZ, R0 ;  /* 0x000000ffff0d7224 */ /* 0x000fe400078e0000 */
[----:B------:R-:W-:Y:S02]  /*135d0*/  IMAD.MOV.U32 R12, RZ, RZ, 0x7 ;  /* 0x00000007ff0c7424 */ /* 0x000fe400078e00ff */
[----:B------:R-:W-:-:S07]  /*135e0*/  IMAD.MOV.U32 R5, RZ, RZ, R14 ;  /* 0x000000ffff057224 */ /* 0x000fce00078e000e */
[----:B------:R-:W-:Y:S05]  /*135f0*/  WARPSYNC.COLLECTIVE R15, `(.L_x_4792) ;  /* 0x000000000f087348 */ /* 0x000fea0003c00000 */
[----:B------:R0:W1:Y:S02]  /*13600*/  SHFL.IDX P6, R14, R13, R12, R11 ;  /* 0x0000000c0d0e7389 */ /* 0x00006400000c000b */
[----:B01----:R-:W-:Y:S01]  /*13610*/  ENDCOLLECTIVE ;  /* 0x000000000000791b */ /* 0x003fe20003800000 */
.L_x_4792:
        /* <DEDUP_REMOVED lines=10> */
.L_x_4793:
[----:B------:R-:W-:Y:S01]  /*136c0*/  @!PT LDS RZ, [RZ] ;  /* 0x00000000fffff984 */ /* 0x000fe20000000800 */
[----:B------:R-:W-:Y:S01]  /*136d0*/  @!PT LDS RZ, [RZ] ;  /* 0x00000000fffff984 */ /* 0x000fe20000000800 */
[----:B------:R-:W-:Y:S01]  /*136e0*/  @!PT LDS RZ, [RZ] ;  /* 0x00000000fffff984 */ /* 0x000fe20000000800 */
[----:B------:R0:W-:Y:S01]  /*136f0*/  @!P1 LDGSTS.E.BYPASS.LTC128B.128 [R9+0x1b400], desc[UR40][R4.64], !P0 ;  /* 0x1b40000004099fae */ /* 0x0001e2000c101d68 */
[----:B------:R-:W-:Y:S01]  /*13700*/  IMAD.MOV.U32 R2, RZ, RZ, R14 ;  /* 0x000000ffff027224 */ /* 0x000fe200078e000e */
[----:B------:R-:W-:Y:S06]  /*13710*/  BRA `(.L_x_4794) ;  /* 0xffffffb400a07947 */ /* 0x000fec000383ffff */
.L_x_4678:
[----:B--2---:R-:W2:Y:S02]  /*13720*/  LDL R2, [R1+0x4] ;  /* 0x0000040001027983 */ /* 0x004ea40000100800 */
[----:B--2---:R2:W3:Y:S02]  /*13730*/  SYNCS.PHASECHK.TRANS64.TRYWAIT P0, [R2+URZ+0x22820], R0 ;  /* 0x02282000020075a7 */ /* 0x0044e4000800017f */
[----:B---3--:R-:W-:Y:S05]  /*13740*/  @!P0 NANOSLEEP.SYNCS 0x989680 ;  /* 0x009896800000895d */ /* 0x008fea0003900000 */
[----:B------:R-:W3:Y:S02]  /*13750*/  @!P0 SYNCS.PHASECHK.TRANS64 P0, [R2+URZ+0x22820], R0 ;  /* 0x02282000020085a7 */ /* 0x000ee4000800007f */
[----:B---3--:R-:W-:Y:S05]  /*13760*/  @!P0 BRA `(.L_x_4678) ;  /* 0xfffffffc00ec8947 */ /* 0x008fea000383ffff */
[----:B------:R-:W-:Y:S05]  /*13770*/  BRA `(.L_x_4795) ;  /* 0xffffffb800007947 */ /* 0x000fea000383ffff */
.L_x_4682:
[----:B0-----:R0:W1:Y:S02]  /*13780*/  SYNCS.PHASECHK.TRANS64.TRYWAIT P0, [R2+URZ+0x22860], R0 ;  /* 0x02286000020075a7 */ /* 0x001064000800017f */
[----:B-1----:R-:W-:Y:S05]  /*13790*/  @!P0 NANOSLEEP.SYNCS 0x989680 ;  /* 0x009896800000895d */ /* 0x002fea0003900000 */
[----:B------:R-:W1:Y:S02]  /*137a0*/  @!P0 SYNCS.PHASECHK.TRANS64 P0, [R2+URZ+0x22860], R0 ;  /* 0x02286000020085a7 */ /* 0x000e64000800007f */
[----:B-1----:R-:W-:Y:S05]  /*137b0*/  @!P0 BRA `(.L_x_4682) ;  /* 0xfffffffc00f08947 */ /* 0x002fea000383ffff */
[----:B------:R-:W-:Y:S05]  /*137c0*/  BRA `(.L_x_4796) ;  /* 0xffffffb800307947 */ /* 0x000fea000383ffff */
.L_x_4697:
[----:B-1----:R1:W2:Y:S02]  /*137d0*/  SYNCS.PHASECHK.TRANS64.TRYWAIT P0, [R3+URZ+0x22840], R2 ;  /* 0x02284002030075a7 */ /* 0x0022a4000800017f */
[----:B--2---:R-:W-:Y:S05]  /*137e0*/  @!P0 NANOSLEEP.SYNCS 0x989680 ;  /* 0x009896800000895d */ /* 0x004fea0003900000 */
[----:B------:R-:W2:Y:S02]  /*137f0*/  @!P0 SYNCS.PHASECHK.TRANS64 P0, [R3+URZ+0x22840], R2 ;  /* 0x02284002030085a7 */ /* 0x000ea4000800007f */
[----:B--2---:R-:W-:Y:S05]  /*13800*/  @!P0 BRA `(.L_x_4697) ;  /* 0xfffffffc00f08947 */ /* 0x004fea000383ffff */
[----:B------:R-:W-:Y:S05]  /*13810*/  BRA `(.L_x_4797) ;  /* 0xffffffc000547947 */ /* 0x000fea000383ffff */
.L_x_4702:
[----:B0-----:R0:W2:Y:S02]  /*13820*/  SYNCS.PHASECHK.TRANS64.TRYWAIT P0, [R3+URZ+0x22860], R2 ;  /* 0x02286002030075a7 */ /* 0x0010a4000800017f */
[----:B--2---:R-:W-:Y:S05]  /*13830*/  @!P0 NANOSLEEP.SYNCS 0x989680 ;  /* 0x009896800000895d */ /* 0x004fea0003900000 */
[----:B------:R-:W2:Y:S02]  /*13840*/  @!P0 SYNCS.PHASECHK.TRANS64 P0, [R3+URZ+0x22860], R2 ;  /* 0x02286002030085a7 */ /* 0x000ea4000800007f */
[----:B--2---:R-:W-:Y:S05]  /*13850*/  @!P0 BRA `(.L_x_4702) ;  /* 0xfffffffc00f08947 */ /* 0x004fea000383ffff */
[----:B------:R-:W-:Y:S05]  /*13860*/  BRA `(.L_x_4798) ;  /* 0xffffffc000dc7947 */ /* 0x000fea000383ffff */
.L_x_4713:
[----:B0-----:R0:W1:Y:S02]  /*13870*/  SYNCS.PHASECHK.TRANS64.TRYWAIT P0, [R4+URZ+0x22840], R2 ;  /* 0x02284002040075a7 */ /* 0x001064000800017f */
[----:B-1----:R-:W-:Y:S05]  /*13880*/  @!P0 NANOSLEEP.SYNCS 0x989680 ;  /* 0x009896800000895d */ /* 0x002fea0003900000 */
[----:B------:R-:W1:Y:S02]  /*13890*/  @!P0 SYNCS.PHASECHK.TRANS64 P0, [R4+URZ+0x22840], R2 ;  /* 0x02284002040085a7 */ /* 0x000e64000800007f */
[----:B-1----:R-:W-:Y:S05]  /*138a0*/  @!P0 BRA `(.L_x_4713) ;  /* 0xfffffffc00f08947 */ /* 0x002fea000383ffff */
[----:B------:R-:W-:Y:S05]  /*138b0*/  BRA `(.L_x_4799) ;  /* 0xffffffc800e47947 */ /* 0x000fea000383ffff */
.L_x_4718:
[----:B-1----:R1:W2:Y:S02]  /*138c0*/  SYNCS.PHASECHK.TRANS64.TRYWAIT P0, [R4+URZ+0x22860], R2 ;  /* 0x02286002040075a7 */ /* 0x0022a4000800017f */
[----:B--2---:R-:W-:Y:S05]  /*138d0*/  @!P0 NANOSLEEP.SYNCS 0x989680 ;  /* 0x009896800000895d */ /* 0x004fea0003900000 */
[----:B------:R-:W2:Y:S02]  /*138e0*/  @!P0 SYNCS.PHASECHK.TRANS64 P0, [R4+URZ+0x22860], R2 ;  /* 0x02286002040085a7 */ /* 0x000ea4000800007f */
[----:B--2---:R-:W-:Y:S05]  /*138f0*/  @!P0 BRA `(.L_x_4718) ;  /* 0xfffffffc00f08947 */ /* 0x004fea000383ffff */
[----:B------:R-:W-:Y:S05]  /*13900*/  BRA `(.L_x_4800) ;  /* 0xffffffcc00687947 */ /* 0x000fea000383ffff */
.L_x_4729:
[----:B-1----:R1:W2:Y:S02]  /*13910*/  SYNCS.PHASECHK.TRANS64.TRYWAIT P0, [R4+URZ+0x22840], R2 ;  /* 0x02284002040075a7 */ /* 0x0022a4000800017f */
[----:B--2---:R-:W-:Y:S05]  /*13920*/  @!P0 NANOSLEEP.SYNCS 0x989680 ;  /* 0x009896800000895d */ /* 0x004fea0003900000 */
[----:B------:R-:W2:Y:S02]  /*13930*/  @!P0 SYNCS.PHASECHK.TRANS64 P0, [R4+URZ+0x22840], R2 ;  /* 0x02284002040085a7 */ /* 0x000ea4000800007f */
[----:B--2---:R-:W-:Y:S05]  /*13940*/  @!P0 BRA `(.L_x_4729) ;  /* 0xfffffffc00f08947 */ /* 0x004fea000383ffff */
[----:B------:R-:W-:Y:S05]  /*13950*/  BRA `(.L_x_4801) ;  /* 0xffffffd400547947 */ /* 0x000fea000383ffff */
.L_x_4734:
[----:B0-----:R0:W2:Y:S02]  /*13960*/  SYNCS.PHASECHK.TRANS64.TRYWAIT P0, [R4+URZ+0x22860], R2 ;  /* 0x02286002040075a7 */ /* 0x0010a4000800017f */
[----:B--2---:R-:W-:Y:S05]  /*13970*/  @!P0 NANOSLEEP.SYNCS 0x989680 ;  /* 0x009896800000895d */ /* 0x004fea0003900000 */
[----:B------:R-:W2:Y:S02]  /*13980*/  @!P0 SYNCS.PHASECHK.TRANS64 P0, [R4+URZ+0x22860], R2 ;  /* 0x02286002040085a7 */ /* 0x000ea4000800007f */
[----:B--2---:R-:W-:Y:S05]  /*13990*/  @!P0 BRA `(.L_x_4734) ;  /* 0xfffffffc00f08947 */ /* 0x004fea000383ffff */
[----:B------:R-:W-:Y:S05]  /*139a0*/  BRA `(.L_x_4802) ;  /* 0xffffffd400dc7947 */ /* 0x000fea000383ffff */
.L_x_4746:
        /* <DEDUP_REMOVED lines=8> */
.L_x_4804:
[----:B------:R-:W-:Y:S05]  /*13a30*/  BSYNC B0 ;  /* 0x0000000000007941 */ /* 0x000fea0003800000 */
.L_x_4803:
        /* <DEDUP_REMOVED lines=9> */
.L_x_4805:
        /* <DEDUP_REMOVED lines=18> */
.L_x_4806:
[----:B------:R-:W-:Y:S01]  /*13bf0*/  IMAD.MOV.U32 R12, RZ, RZ, 0x2 ;  /* 0x00000002ff0c7424 */ /* 0x000fe200078e00ff */
[----:B------:R-:W-:-:S05]  /*13c00*/  SEL R7, R14, RZ, P1 ;  /* 0x000000ff0e077207 */ /* 0x000fca0000800000 */
[----:B------:R-:W-:-:S04]  /*13c10*/  IMAD.IADD R3, R2, 0x1, R7 ;  /* 0x0000000102037824 */ /* 0x000fc800078e0207 */
[----:B------:R-:W-:-:S07]  /*13c20*/  IMAD.MOV.U32 R13, RZ, RZ, R3 ;  /* 0x000000ffff0d7224 */ /* 0x000fce00078e0003 */
[----:B------:R-:W-:Y:S05]  /*13c30*/  WARPSYNC.COLLECTIVE R15, `(.L_x_4807) ;  /* 0x000000000f087348 */ /* 0x000fea0003c00000 */
[----:B------:R0:W1:Y:S02]  /*13c40*/  SHFL.UP P6, R14, R13, R12, R11 ;  /* 0x0400000c0d0e7389 */ /* 0x00006400000c000b */
[----:B01----:R-:W-:Y:S01]  /*13c50*/  ENDCOLLECTIVE ;  /* 0x000000000000791b */ /* 0x003fe20003800000 */
.L_x_4807:
[----:B------:R-:W-:Y:S01]  /*13c60*/  IMAD.MOV.U32 R12, RZ, RZ, 0x4 ;  /* 0x00000004ff0c7424 */ /* 0x000fe200078e00ff */
[----:B------:R-:W-:-:S05]  /*13c70*/  SEL R14, R14, RZ, P2 ;  /* 0x000000ff0e0e7207 */ /* 0x000fca0001000000 */
[----:B------:R-:W-:-:S04]  /*13c80*/  IMAD.IADD R3, R3, 0x1, R14 ;  /* 0x0000000103037824 */ /* 0x000fc800078e020e */
[----:B------:R-:W-:-:S07]  /*13c90*/  IMAD.MOV.U32 R13, RZ, RZ, R3 ;  /* 0x000000ffff0d7224 */ /* 0x000fce00078e0003 */
[----:B------:R-:W-:Y:S05]  /*13ca0*/  WARPSYNC.COLLECTIVE R15, `(.L_x_4808) ;  /* 0x000000000f087348 */ /* 0x000fea0003c00000 */
[----:B------:R0:W1:Y:S02]  /*13cb0*/  SHFL.UP P6, R14, R13, R12, R11 ;  /* 0x0400000c0d0e7389 */ /* 0x00006400000c000b */
[----:B01----:R-:W-:Y:S01]  /*13cc0*/  ENDCOLLECTIVE ;  /* 0x000000000000791b */ /* 0x003fe20003800000 */
.L_x_4808:
[----:B------:R-:W-:Y:S01]  /*13cd0*/  IMAD.MOV.U32 R12, RZ, RZ, 0x8 ;  /* 0x00000008ff0c7424 */ /* 0x000fe200078e00ff */
[----:B------:R-:W-:-:S05]  /*13ce0*/  SEL R14, R14, RZ, P3 ;  /* 0x000000ff0e0e7207 */ /* 0x000fca0001800000 */
[----:B------:R-:W-:-:S04]  /*13cf0*/  IMAD.IADD R3, R3, 0x1, R14 ;  /* 0x0000000103037824 */ /* 0x000fc800078e020e */
[----:B------:R-:W-:-:S07]  /*13d00*/  IMAD.MOV.U32 R13, RZ, RZ, R3 ;  /* 0x000000ffff0d7224 */ /* 0x000fce00078e0003 */
[----:B------:R-:W-:Y:S05]  /*13d10*/  WARPSYNC.COLLECTIVE R15, `(.L_x_4809) ;  /* 0x000000000f087348 */ /* 0x000fea0003c00000 */
[----:B------:R0:W1:Y:S02]  /*13d20*/  SHFL.UP P6, R14, R13, R12, R11 ;  /* 0x0400000c0d0e7389 */ /* 0x00006400000c000b */
[----:B01----:R-:W-:Y:S01]  /*13d30*/  ENDCOLLECTIVE ;  /* 0x000000000000791b */ /* 0x003fe20003800000 */
.L_x_4809:
[----:B------:R-:W-:Y:S01]  /*13d40*/  IMAD.MOV.U32 R12, RZ, RZ, 0x10 ;  /* 0x00000010ff0c7424 */ /* 0x000fe200078e00ff */
[----:B------:R-:W-:-:S05]  /*13d50*/  SEL R14, R14, RZ, P4 ;  /* 0x000000ff0e0e7207 */ /* 0x000fca0002000000 */
[----:B------:R-:W-:-:S04]  /*13d60*/  IMAD.IADD R3, R3, 0x1, R14 ;  /* 0x0000000103037824 */ /* 0x000fc800078e020e */
[----:B------:R-:W-:-:S07]  /*13d70*/  IMAD.MOV.U32 R13, RZ, RZ, R3 ;  /* 0x000000ffff0d7224 */ /* 0x000fce00078e0003 */
[----:B------:R-:W-:Y:S05]  /*13d80*/  WARPSYNC.COLLECTIVE R15, `(.L_x_4810) ;  /* 0x000000000f087348 */ /* 0x000fea0003c00000 */
[----:B------:R0:W1:Y:S02]  /*13d90*/  SHFL.UP P6, R14, R13, R12, R11 ;  /* 0x0400000c0d0e7389 */ /* 0x00006400000c000b */
[----:B01----:R-:W-:Y:S01]  /*13da0*/  ENDCOLLECTIVE ;  /* 0x000000000000791b */ /* 0x003fe20003800000 */
.L_x_4810:
        /* <DEDUP_REMOVED lines=8> */
.L_x_4811:
[----:B------:R-:W-:Y:S05]  /*13e30*/  BRA `(.L_x_4812) ;  /* 0xffffffdc004c7947 */ /* 0x000fea000383ffff */
.L_x_4751:
[----:B------:R-:W-:Y:S01]  /*13e40*/  BSSY B0, `(.L_x_4813) ;  /* 0x0000008000007945 */ /* 0x000fe20003800000 */
[----:B-----5:R-:W-:Y:S02]  /*13e50*/  IMAD.MOV.U32 R13, RZ, RZ, R2 ;  /* 0x000000ffff0d7224 */ /* 0x020fe400078e0002 */
[----:B------:R-:W-:Y:S02]  /*13e60*/  IMAD.MOV.U32 R12, RZ, RZ, 0x1 ;  /* 0x00000001ff0c7424 */ /* 0x000fe400078e00ff */
[----:B------:R-:W-:Y:S02]  /*13e70*/  IMAD.MOV.U32 R11, RZ, RZ, RZ ;  /* 0x000000ffff0b7224 */ /* 0x000fe400078e00ff */
[----:B------:R-:W-:-:S07]  /*13e80*/  IMAD.MOV.U32 R15, RZ, RZ, -0x1 ;  /* 0xffffffffff0f7424 */ /* 0x000fce00078e00ff */
[----:B012---:R-:W-:Y:S05]  /*13e90*/  WARPSYNC.COLLECTIVE R15, `(.L_x_4814) ;  /* 0x000000000f087348 */ /* 0x007fea0003c00000 */
[----:B------:R3:W4:Y:S02]  /*13ea0*/  SHFL.UP P6, R14, R13, R12, R11 ;  /* 0x0400000c0d0e7389 */ /* 0x00072400000c000b */
[----:B01234-:R-:W-:Y:S01]  /*13eb0*/  ENDCOLLECTIVE ;  /* 0x000000000000791b */ /* 0x01ffe20003800000 */
.L_x_4814:
[----:B------:R-:W-:Y:S05]  /*13ec0*/  BSYNC B0 ;  /* 0x0000000000007941 */ /* 0x000fea0003800000 */
.L_x_4813:
        /* <DEDUP_REMOVED lines=8> */
.L_x_4815:
[----:B------:R-:W-:Y:S01]  /*13f50*/  IMAD.MOV.U32 R12, RZ, RZ, 0x4 ;  /* 0x00000004ff0c7424 */ /* 0x000fe200078e00ff */
[----:B------:R-:W-:-:S05]  /*13f60*/  SEL R4, R14, RZ, P2 ;  /* 0x000000ff0e047207 */ /* 0x000fca0001000000 */
[----:B------:R-:W-:-:S04]  /*13f70*/  IMAD.IADD R4, R13, 0x1, R4 ;  /* 0x000000010d047824 */ /* 0x000fc800078e0204 */
[----:B------:R-:W-:-:S07]  /*13f80*/  IMAD.MOV.U32 R13, RZ, RZ, R4 ;  /* 0x000000ffff0d7224 */ /* 0x000fce00078e0004 */
[----:B------:R-:W-:Y:S05]  /*13f90*/  WARPSYNC.COLLECTIVE R15, `(.L_x_4816) ;  /* 0x000000000f087348 */ /* 0x000fea0003c00000 */
[----:B------:R0:W1:Y:S02]  /*13fa0*/  SHFL.UP P6, R14, R13, R12, R11 ;  /* 0x0400000c0d0e7389 */ /* 0x00006400000c000b */
[----:B01----:R-:W-:Y:S01]  /*13fb0*/  ENDCOLLECTIVE ;  /* 0x000000000000791b */ /* 0x003fe20003800000 */
.L_x_4816:
[----:B------:R-:W-:Y:S01]  /*13fc0*/  IMAD.MOV.U32 R12, RZ, RZ, 0x8 ;  /* 0x00000008ff0c7424 */ /* 0x000fe200078e00ff */
[----:B------:R-:W-:-:S05]  /*13fd0*/  SEL R3, R14, RZ, P3 ;  /* 0x000000ff0e037207 */ /* 0x000fca0001800000 */
[----:B------:R-:W-:-:S04]  /*13fe0*/  IMAD.IADD R6, R4, 0x1, R3 ;  /* 0x0000000104067824 */ /* 0x000fc800078e0203 */
[----:B------:R-:W-:-:S07]  /*13ff0*/  IMAD.MOV.U32 R13, RZ, RZ, R6 ;  /* 0x000000ffff0d7224 */ /* 0x000fce00078e0006 */
[----:B------:R-:W-:Y:S05]  /*14000*/  WARPSYNC.COLLECTIVE R15, `(.L_x_4817) ;  /* 0x000000000f087348 */ /* 0x000fea0003c00000 */
[----:B------:R0:W1:Y:S02]  /*14010*/  SHFL.UP P6, R14, R13, R12, R11 ;  /* 0x0400000c0d0e7389 */ /* 0x00006400000c000b */
[----:B01----:R-:W-:Y:S01]  /*14020*/  ENDCOLLECTIVE ;  /* 0x000000000000791b */ /* 0x003fe20003800000 */
.L_x_4817:
[----:B------:R-:W-:Y:S01]  /*14030*/  IMAD.MOV.U32 R12, RZ, RZ, 0x10 ;  /* 0x00000010ff0c7424 */ /* 0x000fe200078e00ff */
[----:B------:R-:W-:-:S05]  /*14040*/  SEL R7, R14, RZ, P4 ;  /* 0x000000ff0e077207 */ /* 0x000fca0002000000 */
[----:B------:R-:W-:-:S04]  /*14050*/  IMAD.IADD R7, R6, 0x1, R7 ;  /* 0x0000000106077824 */ /* 0x000fc800078e0207 */
[----:B------:R-:W-:-:S07]  /*14060*/  IMAD.MOV.U32 R13, RZ, RZ, R7 ;  /* 0x000000ffff0d7224 */ /* 0x000fce00078e0007 */
[----:B------:R-:W-:Y:S05]  /*14070*/  WARPSYNC.COLLECTIVE R15, `(.L_x_4818) ;  /* 0x000000000f087348 */ /* 0x000fea0003c00000 */
[----:B------:R0:W1:Y:S02]  /*14080*/  SHFL.UP P6, R14, R13, R12, R11 ;  /* 0x0400000c0d0e7389 */ /* 0x00006400000c000b */
[----:B01----:R-:W-:Y:S01]  /*14090*/  ENDCOLLECTIVE ;  /* 0x000000000000791b */ /* 0x003fe20003800000 */
.L_x_4818:
        /* <DEDUP_REMOVED lines=8> */
.L_x_4819:
[----:B------:R-:W-:Y:S05]  /*14120*/  BRA `(.L_x_4820) ;  /* 0xffffffdc002c7947 */ /* 0x000fea000383ffff */
.L_x_4753:
[----:B------:R-:W-:Y:S01]  /*14130*/  BSSY B0, `(.L_x_4821) ;  /* 0x0000006000007945 */ /* 0x000fe20003800000 */
[----:B------:R-:W-:Y:S01]  /*14140*/  PLOP3.LUT P6, PT, P6, PT, PT, 0x8, 0x0 ;  /* 0x000000000000781c */ /* 0x000fe200037ce170 */
[----:B------:R-:W-:-:S12]  /*14150*/  IMAD.MOV.U32 R15, RZ, RZ, -0x1 ;  /* 0xffffffffff0f7424 */ /* 0x000fd800078e00ff */
[----:B01---5:R-:W-:Y:S05]  /*14160*/  WARPSYNC.COLLECTIVE R15, `(.L_x_4822) ;  /* 0x000000000f087348 */ /* 0x023fea0003c00000 */
[----:B------:R-:W-:Y:S01]  /*14170*/  VOTE.ANY R14, PT, P6 ;  /* 0x00000000000e7806 */ /* 0x000fe200030e0100 */
[----:B01---5:R-:W-:Y:S06]  /*14180*/  ENDCOLLECTIVE ;  /* 0x000000000000791b */ /* 0x023fec0003800000 */
.L_x_4822:
[----:B------:R-:W-:Y:S05]  /*14190*/  BSYNC B0 ;  /* 0x0000000000007941 */ /* 0x000fea0003800000 */
.L_x_4821:
        /* <DEDUP_REMOVED lines=9> */
.L_x_4823:
[----:B------:R-:W-:Y:S01]  /*14230*/  IMAD.MOV.U32 R17, RZ, RZ, R14 ;  /* 0x000000ffff117224 */ /* 0x000fe200078e000e */
[----:B------:R-:W-:Y:S06]  /*14240*/  BRA `(.L_x_4824) ;  /* 0xffffffdc001c7947 */ /* 0x000fec000383ffff */
.L_x_4755:
[----:B------:R-:W-:Y:S01]  /*14250*/  BSSY B0, `(.L_x_4825) ;  /* 0x0000007000007945 */ /* 0x000fe20003800000 */
[----:B------:R-:W-:Y:S02]  /*14260*/  IMAD.MOV.U32 R13, RZ, RZ, R3 ;  /* 0x000000ffff0d7224 */ /* 0x000fe400078e0003 */
[----:B------:R-:W-:Y:S02]  /*14270*/  IMAD.MOV.U32 R11, RZ, RZ, 0x1f ;  /* 0x0000001fff0b7424 */ /* 0x000fe400078e00ff */
[----:B------:R-:W-:-:S07]  /*14280*/  IMAD.MOV.U32 R15, RZ, RZ, -0x1 ;  /* 0xffffffffff0f7424 */ /* 0x000fce00078e00ff */
[----:B0123-5:R-:W-:Y:S05]  /*14290*/  WARPSYNC.COLLECTIVE R15, `(.L_x_4826) ;  /* 0x000000000f087348 */ /* 0x02ffea0003c00000 */
[----:B------:R4:W0:Y:S02]  /*142a0*/  SHFL.IDX P6, R14, R13, R12, R11 ;  /* 0x0000000c0d0e7389 */ /* 0x00082400000c000b */
[----:B012345:R-:W-:Y:S01]  /*142b0*/  ENDCOLLECTIVE ;  /* 0x000000000000791b */ /* 0x03ffe20003800000 */
.L_x_4826:
[----:B------:R-:W-:Y:S05]  /*142c0*/  BSYNC B0 ;  /* 0x0000000000007941 */ /* 0x000fea0003800000 */
.L_x_4825:
[----:B------:R-:W-:Y:S01]  /*142d0*/  IMAD.MOV.U32 R5, RZ, RZ, R14 ;  /* 0x000000ffff057224 */ /* 0x000fe200078e000e */
[----:B------:R-:W-:Y:S06]  /*142e0*/  BRA `(.L_x_4754) ;  /* 0xffffffdc00107947 */ /* 0x000fec000383ffff */
.L_x_4759:
[----:B-1----:R1:W2:Y:S02]  /*142f0*/  SYNCS.PHASECHK.TRANS64.TRYWAIT P0, [R0+URZ+0x22820], R3 ;  /* 0x02282003000075a7 */ /* 0x0022a4000800017f */
[----:B--2---:R-:W-:Y:S05]  /*14300*/  @!P0 NANOSLEEP.SYNCS 0x989680 ;  /* 0x009896800000895d */ /* 0x004fea0003900000 */
[----:B------:R-:W2:Y:S02]  /*14310*/  @!P0 SYNCS.PHASECHK.TRANS64 P0, [R0+URZ+0x22820], R3 ;  /* 0x02282003000085a7 */ /* 0x000ea4000800007f */
[----:B--2---:R-:W-:Y:S05]  /*14320*/  @!P0 BRA `(.L_x_4759) ;  /* 0xfffffffc00f08947 */ /* 0x004fea000383ffff */
[----:B------:R-:W-:Y:S05]  /*14330*/  BRA `(.L_x_4827) ;  /* 0xffffffe000907947 */ /* 0x000fea000383ffff */
.L_x_4760:
        /* <DEDUP_REMOVED lines=11> */
.L_x_4829:
[----:B------:R-:W-:Y:S05]  /*143f0*/  BSYNC B0 ;  /* 0x0000000000007941 */ /* 0x000fea0003800000 */
.L_x_4828:
[----:B------:R-:W-:Y:S05]  /*14400*/  BRA `(.L_x_4830) ;  /* 0xffffffe000787947 */ /* 0x000fea000383ffff */
.L_x_4763:
[----:B------:R-:W-:Y:S01]  /*14410*/  BSSY B1, `(.L_x_4831) ;  /* 0x0000006000017945 */ /* 0x000fe20003800000 */
[----:B------:R-:W-:-:S07]  /*14420*/  IMAD.MOV.U32 R15, RZ, RZ, -0x1 ;  /* 0xffffffffff0f7424 */ /* 0x000fce00078e00ff */
[----:B012--5:R-:W-:Y:S05]  /*14430*/  WARPSYNC.COLLECTIVE R15, `(.L_x_4832) ;  /* 0x000000000f0c7348 */ /* 0x027fea0003c00000 */
[----:B------:R-:W-:Y:S02]  /*14440*/  ELECT P6, UR62, PT ;  /* 0x00000000003e782f */ /* 0x000fe400038c0000 */
[----:B------:R-:W-:Y:S01]  /*14450*/  MOV R14, UR62 ;  /* 0x0000003e000e7c02 */ /* 0x000fe20008000f00 */
[----:B012--5:R-:W-:Y:S10]  /*14460*/  ENDCOLLECTIVE ;  /* 0x000000000000791b */ /* 0x027ff40003800000 */
.L_x_4832:
[----:B------:R-:W-:Y:S05]  /*14470*/  BSYNC B1 ;  /* 0x0000000000017941 */ /* 0x000fea0003800000 */
.L_x_4831:
[----:B------:R-:W-:Y:S05]  /*14480*/  BRA `(.L_x_4833) ;  /* 0xffffffe000707947 */ /* 0x000fea000383ffff */
.L_x_4765:
[----:B-1----:R1:W2:Y:S02]  /*14490*/  SYNCS.PHASECHK.TRANS64.TRYWAIT P0, [R6+URZ], R5 ;  /* 0x00000005060075a7 */ /* 0x0022a4000800017f */
[----:B--2---:R-:W-:Y:S05]  /*144a0*/  @!P0 NANOSLEEP.SYNCS 0x989680 ;  /* 0x009896800000895d */ /* 0x004fea0003900000 */
[----:B------:R-:W2:Y:S02]  /*144b0*/  @!P0 SYNCS.PHASECHK.TRANS64 P0, [R6+URZ], R5 ;  /* 0x00000005060085a7 */ /* 0x000ea4000800007f */
[----:B--2---:R-:W-:Y:S05]  /*144c0*/  @!P0 BRA `(.L_x_4765) ;  /* 0xfffffffc00f08947 */ /* 0x004fea000383ffff */
[----:B------:R-:W-:Y:S05]  /*144d0*/  BRA `(.L_x_4834) ;  /* 0xffffffe000ac7947 */ /* 0x000fea000383ffff */
.L_x_4766:
[----:B--2---:R2:W3:Y:S02]  /*144e0*/  SYNCS.PHASECHK.TRANS64.TRYWAIT P0, [R7+URZ], R2 ;  /* 0x00000002070075a7 */ /* 0x0044e4000800017f */
[----:B---3--:R-:W-:Y:S05]  /*144f0*/  @!P0 NANOSLEEP.SYNCS 0x989680 ;  /* 0x009896800000895d */ /* 0x008fea0003900000 */
[----:B------:R-:W3:Y:S02]  /*14500*/  @!P0 SYNCS.PHASECHK.TRANS64 P0, [R7+URZ], R2 ;  /* 0x00000002070085a7 */ /* 0x000ee4000800007f */
[----:B---3--:R-:W-:Y:S05]  /*14510*/  @!P0 BRA `(.L_x_4766) ;  /* 0xfffffffc00f08947 */ /* 0x008fea000383ffff */
[----:B------:R-:W-:Y:S05]  /*14520*/  BRA `(.L_x_4835) ;  /* 0xffffffe000a07947 */ /* 0x000fea000383ffff */
.L_x_4768:
[----:B---3--:R3:W4:Y:S02]  /*14530*/  SYNCS.PHASECHK.TRANS64.TRYWAIT P0, [R4+URZ], R5 ;  /* 0x00000005040075a7 */ /* 0x008724000800017f */
[----:B----4-:R-:W-:Y:S05]  /*14540*/  @!P0 NANOSLEEP.SYNCS 0x989680 ;  /* 0x009896800000895d */ /* 0x010fea0003900000 */
[----:B------:R-:W4:Y:S02]  /*14550*/  @!P0 SYNCS.PHASECHK.TRANS64 P0, [R4+URZ], R5 ;  /* 0x00000005040085a7 */ /* 0x000f24000800007f */
[----:B----4-:R-:W-:Y:S05]  /*14560*/  @!P0 BRA `(.L_x_4768) ;  /* 0xfffffffc00f08947 */ /* 0x010fea000383ffff */
[----:B------:R-:W-:Y:S05]  /*14570*/  BRA `(.L_x_4836) ;  /* 0xffffffe000a87947 */ /* 0x000fea000383ffff */
.L_x_4837:
        /* <DEDUP_REMOVED lines=16> */
.L_x_6047:


//--------------------- .text._ZN7cutlass13device_kernelIN5flash11enable_sm90INS1_16FlashAttnFwdSm90INS1_25CollectiveMainloopFwdSm90ILi2EN4cute5tupleIJNS5_1CILi1EEES8_S8_EEENS6_IJNS7_ILi128EEENS7_ILi96EEENS7_ILi64EEEEEELi256ENS_10bfloat16_tEfNS_4arch4Sm90ELb1ELb0ELb1ELb1ELb0ELb1ELb0ELb1ELb0ELb1ELb0ELb0EEENS1_21CollectiveEpilogueFwdINS6_IJSA_NS7_ILi256EEESB_EEES9_SE_SG_Li256ELb1ELb1ELb0ELb0EEENS1_36VarlenDynamicPersistentTileSchedulerILi128ELi96ELi256ELi128ELb0ELb1ELb1ELb1ELb1ELb1EEEEEEEEEvNT_6ParamsE --------------------------
	.section	.text._ZN7cutlass13device_kernelIN5flash11enable_sm90INS1_16FlashAttnFwdSm90INS1_25CollectiveMainloopFwdSm90ILi2EN4cute5tupleIJNS5_1CILi1EEES8_S8_EEENS6_IJNS7_ILi128EEENS7_ILi96EEENS7_ILi64EEEEEELi256ENS_10bfloat16_tEfNS_4arch4Sm90ELb1ELb0ELb1ELb1ELb0ELb1ELb0ELb1ELb0ELb1ELb0ELb0EEENS1_21CollectiveEpilogueFwdINS6_IJSA_NS7_ILi256EEESB_EEES9_SE_SG_Li256ELb1ELb1ELb0ELb0EEENS1_36VarlenDynamicPersistentTileSchedulerILi128ELi96ELi256ELi128ELb0ELb1ELb1ELb1ELb1ELb1EEEEEEEEEvNT_6ParamsE,"ax",@progbits
	.align	128
.text._ZN7cutlass13device_kernelIN5flash11enable_sm90INS1_16FlashAttnFwdSm90INS1_25CollectiveMainloopFwdSm90ILi2EN4cute5tupleIJNS5_1CILi1EEES8_S8_EEENS6_IJNS7_ILi128EEENS7_ILi96EEENS7_ILi64EEEEEELi256ENS_10bfloat16_tEfNS_4arch4Sm90ELb1ELb0ELb1ELb1ELb0ELb1ELb0ELb1ELb0ELb1ELb0ELb0EEENS1_21CollectiveEpilogueFwdINS6_IJSA_NS7_ILi256EEESB_EEES9_SE_SG_Li256ELb1ELb1ELb0ELb0EEENS1_36VarlenDynamicPersistentTileSchedulerILi128ELi96ELi256ELi128ELb0ELb1ELb1ELb1ELb1ELb1EEEEEEEEEvNT_6ParamsE:
        .type           _ZN7cutlass13device_kernelIN5flash11enable_sm90INS1_16FlashAttnFwdSm90INS1_25CollectiveMainloopFwdSm90ILi2EN4cute5tupleIJNS5_1CILi1EEES8_S8_EEENS6_IJNS7_ILi128EEENS7_ILi96EEENS7_ILi64EEEEEELi256ENS_10bfloat16_tEfNS_4arch4Sm90ELb1ELb0ELb1ELb1ELb0ELb1ELb0ELb1ELb0ELb1ELb0ELb0EEENS1_21CollectiveEpilogueFwdINS6_IJSA_NS7_ILi256EEESB_EEES9_SE_SG_Li256ELb1ELb1ELb0ELb0EEENS1_36VarlenDynamicPersistentTileSchedulerILi128ELi96ELi256ELi128ELb0ELb1ELb1ELb1ELb1ELb1EEEEEEEEEvNT_6ParamsE,@function
        .size           _ZN7cutlass13device_kernelIN5flash11enable_sm90INS1_16FlashAttnFwdSm90INS1_25CollectiveMainloopFwdSm90ILi2EN4cute5tupleIJNS5_1CILi1EEES8_S8_EEENS6_IJNS7_ILi128EEENS7_ILi96EEENS7_ILi64EEEEEELi256ENS_10bfloat16_tEfNS_4arch4Sm90ELb1ELb0ELb1ELb1ELb0ELb1ELb0ELb1ELb0ELb1ELb0ELb0EEENS1_21CollectiveEpilogueFwdINS6_IJSA_NS7_ILi256EEESB_EEES9_SE_SG_Li256ELb1ELb1ELb0ELb0EEENS1_36VarlenDynamicPersistentTileSchedulerILi128ELi96ELi256ELi128ELb0ELb1ELb1ELb1ELb1ELb1EEEEEEEEEvNT_6ParamsE,(.L_x_6048 - _ZN7cutlass13device_kernelIN5flash11enable_sm90INS1_16FlashAttnFwdSm90INS1_25CollectiveMainloopFwdSm90ILi2EN4cute5tupleIJNS5_1CILi1EEES8_S8_EEENS6_IJNS7_ILi128EEENS7_ILi96EEENS7_ILi64EEEEEELi256ENS_10bfloat16_tEfNS_4arch4Sm90ELb1ELb0ELb1ELb1ELb0ELb1ELb0ELb1ELb0ELb1ELb0ELb0EEENS1_21CollectiveEpilogueFwdINS6_IJSA_NS7_ILi256EEESB_EEES9_SE_SG_Li256ELb1ELb1ELb0ELb0EEENS1_36VarlenDynamicPersistentTileSchedulerILi128ELi96ELi256ELi128ELb0ELb1ELb1ELb1ELb1ELb1EEEEEEEEEvNT_6ParamsE)
        .other          _ZN7cutlass13device_kernelIN5flash11enable_sm90INS1_16FlashAttnFwdSm90INS1_25CollectiveMainloopFwdSm90ILi2EN4cute5tupleIJNS5_1CILi1EEES8_S8_EEENS6_IJNS7_ILi128EEENS7_ILi96EEENS7_ILi64EEEEEELi256ENS_10bfloat16_tEfNS_4arch4Sm90ELb1ELb0ELb1ELb1ELb0ELb1ELb0ELb1ELb0ELb1ELb0ELb0EEENS1_21CollectiveEpilogueFwdINS6_IJSA_NS7_ILi256EEESB_EEES9_SE_SG_Li256ELb1ELb1ELb0ELb0EEENS1_36VarlenDynamicPersistentTileSchedulerILi128ELi96ELi256ELi128ELb0ELb1ELb1ELb1ELb1ELb1EEEEEEEEEvNT_6ParamsE,@"STO_CUDA_ENTRY STV_DEFAULT"
_ZN7cutlass13device_kernelIN5flash11enable_sm90INS1_16FlashAttnFwdSm90INS1_25CollectiveMainloopFwdSm90ILi2EN4cute5tupleIJNS5_1CILi1EEES8_S8_EEENS6_IJNS7_ILi128EEENS7_ILi96EEENS7_ILi64EEEEEELi256ENS_10bfloat16_tEfNS_4arch4Sm90ELb1ELb0ELb1ELb1ELb0ELb1ELb0ELb1ELb0ELb1ELb0ELb0EEENS1_21CollectiveEpilogueFwdINS6_IJSA_NS7_ILi256EEESB_EEES9_SE_SG_Li256ELb1ELb1ELb0ELb0EEENS1_36VarlenDynamicPersistentTileSchedulerILi128ELi96ELi256ELi128ELb0ELb1ELb1ELb1ELb1ELb1EEEEEEEEEvNT_6ParamsE:
        /* <DEDUP_REMOVED lines=23> */
.L_x_4839:
[----:B------:R-:W-:Y:S05]  /*0170*/  BSYNC B0 ;  /* 0x0000000000007941 */ /* 0x000fea0003800000 */
.L_x_4838:
        /* <DEDUP_REMOVED lines=40> */
.L_x_4840:
        /* <DEDUP_REMOVED lines=22> */
.L_x_4841:
        /* <DEDUP_REMOVED lines=18> */
.L_x_4842:
        /* <DEDUP_REMOVED lines=22> */
.L_x_4843:
        /* <DEDUP_REMOVED lines=22> */
.L_x_4844:
        /* <DEDUP_REMOVED lines=9> */
.L_x_4847:
[----:B------:R-:W-:-:S08]  /*09d0*/  NOP ;  /* 0x0000000000007918 */ /* 0x000fd00000000000 */
[----:B------:R-:W0:Y:S02]  /*09e0*/  USETMAXREG.TRY_ALLOC.CTAPOOL UP0, 0xf0 ;  /* 0x000000f0000079c8 */ /* 0x000e240008000600 */
[----:B0-----:R-:W-:-:S13]  /*09f0*/  PLOP3.LUT P0, PT, PT, PT, UP0, 0x80, 0x0 ;  /* 0x000000000000781c */ /* 0x001fda0003f0f008 */
[----:B------:R-:W-:Y:S05]  /*0a00*/  @!P0 BRA `(.L_x_4847) ;  /* 0xfffffffc00f08947 */ /* 0x000fea000383ffff */
[----:B------:R-:W3:Y:S01]  /*0a10*/  LDL.LU R0, [R1+0x8] ;  /* 0x0000080001007983 */ /* 0x000ee20000300800 */
        /* <DEDUP_REMOVED lines=15> */
[----:B------:R4:W-:Y:S10]  /*0b10*/  STL [R1+0x8], R0 ;  /* 0x0000080001007387 */ /* 0x0009f40000100800 */
[----:B----4-:R-:W-:Y:S05]  /*0b20*/  @P0 BRA `(.L_x_4848) ;  /* 0x000001ac00cc0947 */ /* 0x010fea0003800000 */
        /* <DEDUP_REMOVED lines=8> */
[-C--:B------:R-:W-:Y:S02]  /*0bb0*/  LEA.HI R210, R0, R11.reuse, RZ, 0x5 ;  /* 0x0000000b00d27211 */ /* 0x080fe400078f28ff */
[----:B------:R-:W-:Y:S02]  /*0bc0*/  LOP3.LUT R3, R2, 0xffffff80, RZ, 0xc0, !PT ;  /* 0xffffff8002037812 */ /* 0x000fe400078ec0ff */
[----:B------:R-:W-:Y:S02]  /*0bd0*/  LEA.HI R234, R0, R11, RZ, 0x3 ;  /* 0x0000000b00ea7211 */ /* 0x000fe400078f18ff */
[----:B------:R-:W-:Y:S01]  /*0be0*/  SHF.R.S32.HI R210, RZ, 0x5, R210 ;  /* 0x00000005ffd27819 */ /* 0x000fe200000114d2 */
[----:B------:R-:W-:Y:S01]  /*0bf0*/  IMAD.IADD R10, R11, 0x1, -R3 ;  /* 0x000000010b0a7824 */ /* 0x000fe200078e0a03 */
[----:B------:R-:W-:Y:S02]  /*0c00*/  LOP3.LUT R223, R234, 0xfffffff8, RZ, 0xc0, !PT ;  /* 0xfffffff8eadf7812 */ /* 0x000fe400078ec0ff */
[----:B------:R-:W-:-:S02]  /*0c10*/  SHF.R.S32.HI R13, RZ, 0x7, R2 ;  /* 0x00000007ff0d7819 */ /* 0x000fc40000011402 */
[----:B------:R-:W-:Y:S01]  /*0c20*/  SHF.R.S32.HI R5, RZ, 0x1f, R10 ;  /* 0x0000001fff057819 */ /* 0x000fe2000001140a */
[----:B------:R-:W-:Y:S01]  /*0c30*/  IMAD.IADD R223, R11, 0x1, -R223 ;  /* 0x000000010bdf7824 */ /* 0x000fe200078e0adf */
[----:B------:R-:W-:Y:S02]  /*0c40*/  LEA.HI R2, R2, R13, RZ, 0x1 ;  /* 0x0000000d02027211 */ /* 0x000fe400078f08ff */
[-C--:B------:R-:W-:Y:S01]  /*0c50*/  LEA.HI R7, R5, R10.reuse, RZ, 0x2 ;  /* 0x0000000a05077211 */ /* 0x080fe200078f10ff */
[----:B------:R-:W-:Y:S01]  /*0c60*/  IMAD.SHL.U32 R205, R223, 0x8, RZ ;  /* 0x00000008dfcd7824 */ /* 0x000fe200078e00ff */
[----:B------:R-:W-:Y:S02]  /*0c70*/  LEA.HI R8, R5, R10, RZ, 0x5 ;  /* 0x0000000a05087211 */ /* 0x000fe400078f28ff */
[--C-:B------:R-:W-:Y:S01]  /*0c80*/  SHF.R.S32.HI R4, RZ, 0x2, R7.reuse ;  /* 0x00000002ff047819 */ /* 0x100fe20000011407 */
[C---:B------:R-:W-:Y:S01]  /*0c90*/  VIADD R218, R205.reuse, 0xc0 ;  /* 0x000000c0cdda7836 */ /* 0x040fe20000000000 */
[----:B------:R-:W-:Y:S01]  /*0ca0*/  SHF.R.S32.HI R3, RZ, 0x1f, R7 ;  /* 0x0000001fff037819 */ /* 0x000fe20000011407 */
[C---:B------:R-:W-:Y:S01]  /*0cb0*/  VIADD R217, R205.reuse, 0x40 ;  /* 0x00000040cdd97836 */ /* 0x040fe20000000000 */
[----:B------:R-:W-:Y:S01]  /*0cc0*/  SHF.R.S32.HI R8, RZ, 0x5, R8 ;  /* 0x00000005ff087819 */ /* 0x000fe20000011408 */
[----:B------:R-:W-:Y:S01]  /*0cd0*/  VIADD R216, R205, 0x80 ;  /* 0x00000080cdd87836 */ /* 0x000fe20000000000 */
[----:B------:R-:W-:-:S02]  /*0ce0*/  LEA.HI R6, R3, R4, RZ, 0x3 ;  /* 0x0000000403067211 */ /* 0x000fc400078f18ff */
[-C--:B------:R-:W-:Y:S02]  /*0cf0*/  LEA.HI R3, R0, R11.reuse, RZ, 0x4 ;  /* 0x0000000b00037211 */ /* 0x080fe400078f20ff */
[----:B------:R-:W-:Y:S02]  /*0d00*/  LOP3.LUT R9, R6, 0xfffffff8, RZ, 0xc0, !PT ;  /* 0xfffffff806097812 */ /* 0x000fe400078ec0ff */
[----:B------:R-:W-:Y:S02]  /*0d10*/  SHF.R.S32.HI R6, RZ, 0x4, R3 ;  /* 0x00000004ff067819 */ /* 0x000fe40000011403 */
[----:B------:R-:W-:Y:S01]  /*0d20*/  LEA.HI R0, R0, R11, RZ, 0x2 ;  /* 0x0000000b00007211 */ /* 0x000fe200078f10ff */
[----:B------:R-:W-:Y:S01]  /*0d30*/  IMAD.IADD R9, R4, 0x1, -R9 ;  /* 0x0000000104097824 */ /* 0x000fe200078e0a09 */
[C---:B------:R-:W-:Y:S02]  /*0d40*/  LOP3.LUT R4, R3.reuse, 0x3fffff0, RZ, 0xc0, !PT ;  /* 0x03fffff003047812 */ /* 0x040fe400078ec0ff */
[----:B------:R-:W-:Y:S01]  /*0d50*/  LEA.HI R3, R3, R6, RZ, 0x1 ;  /* 0x0000000603037211 */ /* 0x000fe200078f08ff */
[----:B------:R-:W-:Y:S01]  /*0d60*/  IMAD R9, R8, 0x10, R9 ;  /* 0x0000001008097824 */ /* 0x000fe200078e0209 */
[----:B------:R-:W-:-:S02]  /*0d70*/  SHF.R.S32.HI R22, RZ, 0x2, R0 ;  /* 0x00000002ff167819 */ /* 0x000fc40000011400 */
[----:B------:R-:W-:Y:S01]  /*0d80*/  LOP3.LUT R5, R3, 0x1ffffffe, RZ, 0xc0, !PT ;  /* 0x1ffffffe03057812 */ /* 0x000fe200078ec0ff */
[----:B------:R-:W-:Y:S01]  /*0d90*/  IMAD.IADD R3, R11, 0x1, -R4 ;  /* 0x000000010b037824 */ /* 0x000fe200078e0a04 */
[----:B------:R-:W-:Y:S01]  /*0da0*/  LOP3.LUT R236, R0, 0xfffffffc, RZ, 0xc0, !PT ;  /* 0xfffffffc00ec7812 */ /* 0x000fe200078ec0ff */
[----:B------:R-:W-:Y:S01]  /*0db0*/  VIADD R230, R22, 0x40 ;  /* 0x0000004016e67836 */ /* 0x000fe20000000000 */
[----:B------:R-:W-:Y:S01]  /*0dc0*/  LOP3.LUT R2, R2, 0x3fffffe, RZ, 0xc0, !PT ;  /* 0x03fffffe02027812 */ /* 0x000fe200078ec0ff */
[----:B------:R-:W-:Y:S01]  /*0dd0*/  IMAD.IADD R5, R6, 0x1, -R5 ;  /* 0x0000000106057824 */ /* 0x000fe200078e0a05 */
[----:B------:R-:W-:Y:S01]  /*0de0*/  LOP3.LUT R215, R7, 0x7ffffffc, RZ, 0xc0, !PT ;  /* 0x7ffffffc07d77812 */ /* 0x000fe200078ec0ff */
[----:B------:R-:W-:Y:S01]  /*0df0*/  IMAD R4, R210, 0x10, R3 ;  /* 0x00000010d2047824 */ /* 0x000fe200078e0203 */
[----:B------:R-:W-:Y:S01]  /*0e00*/  SHF.R.S32.HI R3, RZ, 0x1f, R0 ;  /* 0x0000001fff037819 */ /* 0x000fe20000011400 */
[----:B------:R-:W-:Y:S01]  /*0e10*/  IMAD.IADD R236, R11, 0x1, -R236 ;  /* 0x000000010bec7824 */ /* 0x000fe200078e0aec */
[----:B------:R-:W-:Y:S01]  /*0e20*/  SHF.R.S32.HI R234, RZ, 0x3, R234 ;  /* 0x00000003ffea7819 */ /* 0x000fe200000114ea */
[----:B------:R-:W-:Y:S01]  /*0e30*/  IMAD R4, R4, 0x8, R5 ;  /* 0x0000000804047824 */ /* 0x000fe200078e0205 */
[----:B------:R-:W-:Y:S01]  /*0e40*/  SHF.R.S32.HI R5, RZ, 0x1f, R230 ;  /* 0x0000001fff057819 */ /* 0x000fe200000114e6 */
[----:B------:R-:W-:Y:S01]  /*0e50*/  IMAD.SHL.U32 R208, R230, 0x40, RZ ;  /* 0x00000040e6d07824 */ /* 0x000fe200078e00ff */
[----:B------:R-:W-:Y:S01]  /*0e60*/  LEA.HI R3, R3, R22, RZ, 0x3 ;  /* 0x0000001603037211 */ /* 0x000fe200078f18ff */
[----:B------:R-:W-:Y:S01]  /*0e70*/  IMAD.SHL.U32 R16, R236, 0x8, RZ ;  /* 0x00000008ec107824 */ /* 0x000fe200078e00ff */
[----:B------:R-:W-:Y:S01]  /*0e80*/  LEA.HI R5, R5, R230, RZ, 0x3 ;  /* 0x000000e605057211 */ /* 0x000fe200078f18ff */
        /* <DEDUP_REMOVED lines=8> */
[----:B------:R-:W-:Y:S01]  /*0f10*/  IMAD R6, R2, 0x40, R9 ;  /* 0x0000004002067824 */ /* 0x000fe200078e0209 */
[----:B------:R-:W-:Y:S01]  /*0f20*/  SHF.R.S32.HI R0, RZ, 0x1f, R205 ;  /* 0x0000001fff007819 */ /* 0x000fe200000114cd */
[C---:B------:R-:W-:Y:S01]  /*0f30*/  IMAD.SHL.U32 R200, R236.reuse, 0x4, RZ ;  /* 0x00000004ecc87824 */ /* 0x040fe200078e00ff */
[----:B------:R-:W-:Y:S01]  /*0f40*/  SHF.R.U32.HI R8, RZ, 0x3, R208 ;  /* 0x00000003ff087819 */ /* 0x000fe200000116d0 */
[----:B------:R-:W-:Y:S01]  /*0f50*/  IMAD.IADD R3, R236, 0x1, -R3 ;  /* 0x00000001ec037824 */ /* 0x000fe200078e0a03 */
[----:B------:R-:W-:Y:S01]  /*0f60*/  LOP3.LUT R0, R208, 0x38, R16, 0xf8, !PT ;  /* 0x00000038d0007812 */ /* 0x000fe200078ef810 */
[----:B------:R0:W-:Y:S01]  /*0f70*/  STL [R1+0x18], R6 ;  /* 0x0000180601007387 */ /* 0x0001e20000100800 */
[----:B------:R-:W-:Y:S01]  /*0f80*/  LOP3.LUT R213, R5, 0xfffffe00, RZ, 0xc0, !PT ;  /* 0xfffffe0005d57812 */ /* 0x000fe200078ec0ff */
[----:B------:R-:W-:Y:S01]  /*0f90*/  VIADD R203, R200, 0x10 ;  /* 0x00000010c8cb7836 */ /* 0x000fe20000000000 */
[----:B------:R-:W-:Y:S01]  /*0fa0*/  SHF.R.S32.HI R232, RZ, 0x1f, R22 ;  /* 0x0000001fffe87819 */ /* 0x000fe20000011416 */
[----:B------:R0:W-:Y:S01]  /*0fb0*/  STL [R1+0x1c], R4 ;  /* 0x00001c0401007387 */ /* 0x0001e20000100800 */
[----:B------:R-:W-:Y:S01]  /*0fc0*/  LOP3.LUT R5, R213, R0, R8, 0xf6, !PT ;  /* 0x00000000d5057212 */ /* 0x000fe200078ef608 */
[----:B------:R-:W-:Y:S01]  /*0fd0*/  IMAD.MOV.U32 R2, RZ, RZ, RZ ;  /* 0x000000ffff027224 */ /* 0x000fe200078e00ff */
[----:B------:R-:W-:Y:S01]  /*0fe0*/  SHF.R.S32.HI R0, RZ, 0x1f, R218 ;  /* 0x0000001fff007819 */ /* 0x000fe200000114da */
[----:B------:R-:W-:Y:S01]  /*0ff0*/  IMAD.IADD R215, R10, 0x1, -R215 ;  /* 0x000000010ad77824 */ /* 0x000fe200078e0ad7 */
[----:B------:R-:W-:Y:S01]  /*1000*/  SHF.R.S32.HI R17, RZ, 0x1f, R16 ;  /* 0x0000001fff117819 */ /* 0x000fe20000011410 */
[----:B------:R-:W-:Y:S01]  /*1010*/  IMAD R0, R5, 0x2, R18 ;  /* 0x0000000205007824 */ /* 0x000fe200078e0212 */
[----:B------:R-:W-:Y:S01]  /*1020*/  SHF.R.S32.HI R237, RZ, 0x1f, R203 ;  /* 0x0000001fffed7819 */ /* 0x000fe200000114cb */
[----:B------:R-:W-:Y:S01]  /*1030*/  IMAD R214, R3, 0x8, R6 ;  /* 0x0000000803d67824 */ /* 0x000fe200078e0206 */
[----:B------:R-:W-:-:S02]  /*1040*/  SHF.R.S32.HI R9, RZ, 0x1f, R217 ;  /* 0x0000001fff097819 */ /* 0x000fc400000114d9 */
[----:B------:R0:W-:Y:S01]  /*1050*/  STL [R1+0xc], R0 ;  /* 0x00000c0001007387 */ /* 0x0001e20000100800 */
[----:B------:R-:W-:Y:S02]  /*1060*/  SHF.R.S32.HI R7, RZ, 0x1f, R216 ;  /* 0x0000001fff077819 */ /* 0x000fe400000114d8 */
[----:B0-2---:R-:W-:-:S07]  /*1070*/  LOP3.LUT R204, R12, 0x1, RZ, 0xfc, !PT ;  /* 0x000000010ccc7812 */ /* 0x005fce00078efcff */
.L_x_4995:
[----:B0--3--:R-:W0:Y:S02]  /*1080*/  LDC.64 R4, c[0x0][0xc88] ;  /* 0x00032200ff047b82 */ /* 0x009e240000000a00 */
[----:B0-----:R-:W-:-:S05]  /*1090*/  IMAD.WIDE R4, R95, 0x4, R4 ;  /* 0x000000045f047825 */ /* 0x001fca00078e0204 */
[----:B------:R-:W2:Y:S01]  /*10a0*/  LDG.E R229, desc[UR40][R4.64] ;  /* 0x0000002804e57981 */ /* 0x000ea2000c1e1900 */
        /* <DEDUP_REMOVED lines=47> */
.L_x_4849:
[----:B------:R-:W-:Y:S01]  /*13a0*/  ULDC.64 UR4, c[0x0][0xa20] ;  /* 0x0002880000047ab9 */ /* 0x000fe20000000a00 */
[----:B------:R-:W-:Y:S01]  /*13b0*/  IMAD.MOV.U32 R226, RZ, RZ, R94 ;  /* 0x000000ffffe27224 */ /* 0x000fe200078e005e */
[----:B------:R-:W-:-:S04]  /*13c0*/  ISETP.NE.U32.AND P1, PT, RZ, UR4, PT ;  /* 0x00000004ff007c0c */ /* 0x000fc8000bf25070 */
[----:B------:R-:W-:-:S13]  /*13d0*/  ISETP.NE.AND.EX P1, PT, RZ, UR5, PT, P1 ;  /* 0x00000005ff007c0c */ /* 0x000fda000bf25310 */
[----:B------:R-:W-:Y:S05]  /*13e0*/  @!P1 BRA `(.L_x_4850) ;  /* 0x0000000000109947 */ /* 0x000fea0003800000 */
[----:B------:R-:W-:-:S04]  /*13f0*/  IADD3 R4, P0, R227, UR4, RZ ;  /* 0x00000004e3047c10 */ /* 0x000fc8000ff1e0ff */
[----:B------:R-:W-:-:S05]  /*1400*/  IADD3.X R5, R228, UR5, RZ, P0, !PT ;  /* 0x00000005e4057c10 */ /* 0x000fca00087fe4ff */
[----:B------:R0:W5:Y:S01]  /*1410*/  LDG.E R30, desc[UR40][R4.64] ;  /* 0x00000028041e7981 */ /* 0x000162000c1e1900 */
[----:B------:R-:W-:Y:S05]  /*1420*/  BRA `(.L_x_4851) ;  /* 0x0000000000107947 */ /* 0x000fea0003800000 */
.L_x_4850:
[----:B------:R-:W-:Y:S05]  /*1430*/  @!P0 BRA `(.L_x_4851) ;  /* 0x00000000000c8947 */ /* 0x000fea0003800000 */
[----:B------:R-:W2:Y:S04]  /*1440*/  LDG.E R5, desc[UR40][R8.64] ;  /* 0x0000002808057981 */ /* 0x000ea8000c1e1900 */
[----:B------:R-:W2:Y:S02]  /*1450*/  LDG.E R30, desc[UR40][R8.64+0x4] ;  /* 0x00000428081e7981 */ /* 0x000ea4000c1e1900 */
[----:B--2---:R-:W-:-:S07]  /*1460*/  IMAD.IADD R30, R30, 0x1, -R5 ;  /* 0x000000011e1e7824 */ /* 0x004fce00078e0a05 */
.L_x_4851:
[----:B------:R-:W-:Y:S01]  /*1470*/  ULDC.64 UR4, c[0x0][0xa10] ;  /* 0x0002840000047ab9 */ /* 0x000fe20000000a00 */
[----:B------:R-:W1:Y:S01]  /*1480*/  LDC R8, c[0x0][0x448] ;  /* 0x00011200ff087b82 */ /* 0x000e620000000800 */
[----:B------:R-:W-:-:S04]  /*1490*/  ISETP.NE.U32.AND P0, PT, RZ, UR4, PT ;  /* 0x00000004ff007c0c */ /* 0x000fc8000bf05070 */
[----:B------:R-:W-:Y:S01]  /*14a0*/  ISETP.NE.AND.EX P0, PT, RZ, UR5, PT, P0 ;  /* 0x00000005ff007c0c */ /* 0x000fe2000bf05300 */
[----:B------:R-:W-:-:S12]  /*14b0*/  ULDC.64 UR4, c[0x0][0xa30] ;  /* 0x00028c0000047ab9 */ /* 0x000fd80000000a00 */
[----:B0-----:R-:W0:Y:S02]  /*14c0*/  @P0 LDC.64 R4, c[0x0][0xa10] ;  /* 0x00028400ff040b82 */ /* 0x001e240000000a00 */
[----:B0-----:R-:W-:-:S05]  /*14d0*/  @P0 IMAD.WIDE R4, R31, 0x4, R4 ;  /* 0x000000041f040825 */ /* 0x001fca00078e0204 */
[----:B------:R-:W2:Y:S04]  /*14e0*/  @P0 LDG.E R0, desc[UR40][R4.64] ;  /* 0x0000002804000981 */ /* 0x000ea8000c1e1900 */
[----:B------:R0:W2:Y:S01]  /*14f0*/  @P0 LDG.E R9, desc[UR40][R4.64+0x4] ;  /* 0x0000042804090981 */ /* 0x0000a2000c1e1900 */
[----:B------:R-:W-:Y:S01]  /*1500*/  ISETP.NE.U32.AND P1, PT, RZ, UR4, PT ;  /* 0x00000004ff007c0c */ /* 0x000fe2000bf25070 */
[----:B-----5:R-:W-:-:S03]  /*1510*/  IMAD.MOV.U32 R38, RZ, RZ, R30 ;  /* 0x000000ffff267224 */ /* 0x020fc600078e001e */
[----:B------:R-:W-:-:S13]  /*1520*/  ISETP.NE.AND.EX P1, PT, RZ, UR5, PT, P1 ;  /* 0x00000005ff007c0c */ /* 0x000fda000bf25310 */
[----:B------:R-:W-:-:S04]  /*1530*/  @P1 IADD3 R6, P2, R227, UR4, RZ ;  /* 0x00000004e3061c10 */ /* 0x000fc8000ff5e0ff */
[----:B------:R-:W-:-:S05]  /*1540*/  @P1 IADD3.X R7, R228, UR5, RZ, P2, !PT ;  /* 0x00000005e4071c10 */ /* 0x000fca00097fe4ff */
[----:B------:R3:W5:Y:S01]  /*1550*/  @P1 LDG.E R38, desc[UR40][R6.64] ;  /* 0x0000002806261981 */ /* 0x000762000c1e1900 */
[----:B-1----:R-:W-:Y:S01]  /*1560*/  ISETP.NE.AND P1, PT, R8, 0x1, PT ;  /* 0x000000010800780c */ /* 0x002fe20003f25270 */
[----:B------:R-:W-:Y:S02]  /*1570*/  IMAD.SHL.U32 R206, R93, 0x80, RZ ;  /* 0x000000805dce7824 */ /* 0x000fe400078e00ff */
[----:B------:R-:W-:Y:S02]  /*1580*/  IMAD.IADD R8, R30, 0x1, -R3 ;  /* 0x000000011e087824 */ /* 0x000fe400078e0a03 */
[----:B0-----:R-:W-:-:S08]  /*1590*/  VIADD R4, R206, 0x7f ;  /* 0x0000007fce047836 */ /* 0x001fd00000000000 */
[----:B------:R-:W0:Y:S08]  /*15a0*/  @P1 LDC R11, c[0x0][0x44c] ;  /* 0x00011300ff0b1b82 */ /* 0x000e300000000800 */
[----:B------:R-:W1:Y:S01]  /*15b0*/  @P1 LDC R5, c[0x0][0x450] ;  /* 0x00011400ff051b82 */ /* 0x000e620000000800 */
[----:B--2---:R-:W-:Y:S02]  /*15c0*/  @P0 IMAD.IADD R24, R9, 0x1, -R0 ;  /* 0x0000000109180824 */ /* 0x004fe400078e0a00 */
[----:B0-----:R-:W-:-:S04]  /*15d0*/  @P1 IMAD.HI.U32 R0, R4, R11, RZ ;  /* 0x0000000b04001227 */ /* 0x001fc800078e00ff */
[----:B------:R-:W-:Y:S01]  /*15e0*/  IMAD.IADD R209, R8, 0x1, R24 ;  /* 0x0000000108d17824 */ /* 0x000fe200078e0218 */
[----:B-1----:R-:W-:-:S03]  /*15f0*/  @P1 SHF.R.U32.HI R4, RZ, R5, R0 ;  /* 0x00000005ff041219 */ /* 0x002fc60000011600 */
        /* <DEDUP_REMOVED lines=8> */
[----:B------:R-:W-:Y:S01]  /*1680*/  LEA.HI.SX32 R5, R4, R5, 0x1c ;  /* 0x0000000504057211 */ /* 0x000fe200078fe2ff */
[----:B------:R-:W-:-:S03]  /*1690*/  IMAD.MOV R4, RZ, RZ, -R8 ;  /* 0x000000ffff047224 */ /* 0x000fc600078e0a08 */
[----:B------:R-:W-:Y:S02]  /*16a0*/  VIMNMX R5, R180, R5, PT ;  /* 0x00000005b4057248 */ /* 0x000fe40003fe0100 */
[----:B------:R-:W-:-:S03]  /*16b0*/  VIMNMX R4, RZ, R4, !PT ;  /* 0x00000004ff047248 */ /* 0x000fc60007fe0100 */
        /* <DEDUP_REMOVED lines=12> */
[----:B---3--:R-:W-:Y:S05]  /*1780*/  @!P1 BRA `(.L_x_4852) ;  /* 0x0000004000709947 */ /* 0x008fea0003800000 */
        /* <DEDUP_REMOVED lines=20> */
.L_x_4854:
[----:B------:R-:W-:Y:S05]  /*18d0*/  BSYNC B6 ;  /* 0x0000000000067941 */ /* 0x000fea0003800000 */
.L_x_4853:
        /* <DEDUP_REMOVED lines=20> */
.L_x_4856:
[----:B------:R-:W-:Y:S05]  /*1a20*/  BSYNC B6 ;  /* 0x0000000000067941 */ /* 0x000fea0003800000 */
.L_x_4855:
        /* <DEDUP_REMOVED lines=8> */
[C---:B------:R-:W-:Y:S02]  /*1ab0*/  VIADD R62, R16.reuse, 0x20 ;  /* 0x00000020103e7836 */ /* 0x040fe40000000000 */
[C---:B------:R-:W-:Y:S01]  /*1ac0*/  VIADD R63, R16.reuse, 0x40 ;  /* 0x00000040103f7836 */ /* 0x040fe20000000000 */
[----:B------:R-:W2:Y:S07]  /*1ad0*/  LDC.64 R14, c[0x0][0x408] ;  /* 0x00010200ff0e7b82 */ /* 0x000eae0000000a00 */
[----:B------:R-:W-:Y:S01]  /*1ae0*/  @P0 IADD3 R4, P1, R227, UR4, RZ ;  /* 0x00000004e3040c10 */ /* 0x000fe2000ff3e0ff */
[----:B------:R-:W-:Y:S01]  /*1af0*/  VIADD R64, R16, 0x60 ;  /* 0x0000006010407836 */ /* 0x000fe20000000000 */
[----:B------:R-:W3:Y:S02]  /*1b00*/  LDC.64 R36, c[0x0][0x3f8] ;  /* 0x0000fe00ff247b82 */ /* 0x000ee40000000a00 */
[----:B------:R-:W-:Y:S01]  /*1b10*/  @P0 IADD3.X R5, R228, UR5, RZ, P1, !PT ;  /* 0x00000005e4050c10 */ /* 0x000fe20008ffe4ff */
[----:B------:R-:W-:-:S04]  /*1b20*/  ULDC.64 UR4, c[0x0][0x308] ;  /* 0x0000c20000047ab9 */ /* 0x000fc80000000a00 */
[----:B------:R4:W4:Y:S01]  /*1b30*/  @P0 LDG.E R31, desc[UR40][R4.64] ;  /* 0x00000028041f0981 */ /* 0x000922000c1e1900 */
[----:B------:R-:W-:Y:S01]  /*1b40*/  SHF.R.S32.HI R45, RZ, 0x1f, R61 ;  /* 0x0000001fff2d7819 */ /* 0x000fe2000001143d */
[-C--:B-1----:R-:W-:Y:S01]  /*1b50*/  IMAD.WIDE.U32 R6, R61, R8.reuse, RZ ;  /* 0x000000083d067225 */ /* 0x082fe200078e00ff */
[----:B------:R-:W-:Y:S01]  /*1b60*/  ISETP.NE.U32.AND P0, PT, RZ, UR6, PT ;  /* 0x00000006ff007c0c */ /* 0x000fe2000bf05070 */
[----:B------:R-:W1:Y:S01]  /*1b70*/  LDC R43, c[0x0][0x3f4] ;  /* 0x0000fd00ff2b7b82 */ /* 0x000e620000000800 */
        /* <DEDUP_REMOVED lines=8> */
[----:B------:R-:W-:Y:S01]  /*1c00*/  SHF.L.U64.HI R67, R8, 0x6, R9 ;  /* 0x0000000608437819 */ /* 0x000fe20000010209 */
[----:B------:R-:W-:Y:S01]  /*1c10*/  IMAD.IADD R7, R7, 0x1, R3 ;  /* 0x0000000107077824 */ /* 0x000fe200078e0203 */
[----:B--2---:R-:W-:Y:S01]  /*1c20*/  SHF.L.U64.HI R69, R14, 0x6, R15 ;  /* 0x000000060e457819 */ /* 0x004fe2000001020f */
[----:B------:R-:W-:Y:S01]  /*1c30*/  IMAD R3, R11, UR4, RZ ;  /* 0x000000040b037c24 */ /* 0x000fe2000f8e02ff */
[----:B---3--:R-:W-:Y:S01]  /*1c40*/  SHF.L.U64.HI R72, R36, 0x6, R37 ;  /* 0x0000000624487819 */ /* 0x008fe20000010225 */
[----:B----4-:R-:W-:Y:S01]  /*1c50*/  IMAD.WIDE.U32 R4, R94, UR4, R6 ;  /* 0x000000045e047c25 */ /* 0x010fe2000f8e0006 */
[----:B------:R-:W-:-:S03]  /*1c60*/  SHF.R.S32.HI R75, RZ, 0x1f, R230 ;  /* 0x0000001fff4b7819 */ /* 0x000fc600000114e6 */
[----:B------:R-:W-:Y:S01]  /*1c70*/  IMAD R3, R94, UR5, R3 ;  /* 0x000000055e037c24 */ /* 0x000fe2000f8e0203 */
[----:B------:R-:W-:Y:S01]  /*1c80*/  ULDC.64 UR4, c[0x0][0x310] ;  /* 0x0000c40000047ab9 */ /* 0x000fe20000000a00 */
[----:B------:R-:W-:-:S04]  /*1c90*/  IMAD.WIDE.U32 R6, R22, R8, R16 ;  /* 0x0000000816067225 */ /* 0x000fc800078e0010 */
[----:B------:R-:W-:Y:S02]  /*1ca0*/  IMAD.IADD R5, R5, 0x1, R3 ;  /* 0x0000000105057824 */ /* 0x000fe400078e0203 */
[C---:B------:R-:W-:Y:S02]  /*1cb0*/  VIADD R65, R16.reuse, 0x80 ;  /* 0x0000008010417836 */ /* 0x040fe40000000000 */
[C---:B------:R-:W-:Y:S02]  /*1cc0*/  VIADD R66, R16.reuse, 0xa0 ;  /* 0x000000a010427836 */ /* 0x040fe40000000000 */
[----:B------:R-:W-:Y:S02]  /*1cd0*/  VIADD R30, R16, 0xe0 ;  /* 0x000000e0101e7836 */ /* 0x000fe40000000000 */
[----:B------:R-:W-:Y:S02]  /*1ce0*/  IMAD.SHL.U32 R71, R233, 0x40, RZ ;  /* 0x00000040e9477824 */ /* 0x000fe400078e00ff */
[----:B------:R-:W-:-:S02]  /*1cf0*/  IMAD.MOV.U32 R77, RZ, RZ, 0x20 ;  /* 0x00000020ff4d7424 */ /* 0x000fc400078e00ff */
[----:B------:R-:W-:Y:S01]  /*1d00*/  VIADD R76, R42, 0x8 ;  /* 0x000000082a4c7836 */ /* 0x000fe20000000000 */
[----:B------:R-:W-:Y:S01]  /*1d10*/  LOP3.LUT R71, R71, 0x1c0, RZ, 0xc0, !PT ;  /* 0x000001c047477812 */ /* 0x000fe200078ec0ff */
[----:B------:R-:W-:Y:S01]  /*1d20*/  IMAD.SHL.U32 R68, R8, 0x40, RZ ;  /* 0x0000004008447824 */ /* 0x000fe200078e00ff */
[----:B------:R-:W-:Y:S01]  /*1d30*/  SHF.R.U32.HI R42, RZ, 0x3, R208 ;  /* 0x00000003ff2a7819 */ /* 0x000fe200000116d0 */
[----:B------:R-:W-:Y:S01]  /*1d40*/  IMAD R81, R15, 0x60, RZ ;  /* 0x000000600f517824 */ /* 0x000fe200078e02ff */
[----:B------:R-:W-:Y:S01]  /*1d50*/  SHF.R.U32.HI R74, RZ, 0x3, R71 ;  /* 0x00000003ff4a7819 */ /* 0x000fe20000011647 */
[----:B------:R-:W-:Y:S02]  /*1d60*/  IMAD.SHL.U32 R70, R14, 0x40, RZ ;  /* 0x000000400e467824 */ /* 0x000fe400078e00ff */
[----:B------:R-:W-:Y:S02]  /*1d70*/  IMAD.SHL.U32 R73, R36, 0x40, RZ ;  /* 0x0000004024497824 */ /* 0x000fe400078e00ff */
[----:B-1----:R-:W-:Y:S01]  /*1d80*/  IMAD.SHL.U32 R78, R43, 0x2, RZ ;  /* 0x000000022b4e7824 */ /* 0x002fe200078e00ff */
[----:B------:R-:W-:-:S02]  /*1d90*/  SHF.R.S32.HI R0, RZ, 0x1f, R31 ;  /* 0x0000001fff007819 */ /* 0x000fc4000001141f */
[----:B------:R-:W-:Y:S02]  /*1da0*/  SEL R21, R31, RZ, !P0 ;  /* 0x000000ff1f157207 */ /* 0x000fe40004000000 */
[----:B------:R-:W-:-:S03]  /*1db0*/  SEL R20, R0, RZ, !P0 ;  /* 0x000000ff00147207 */ /* 0x000fc60004000000 */
[----:B------:R-:W-:-:S04]  /*1dc0*/  IMAD.WIDE.U32 R4, R21, UR4, R4 ;  /* 0x0000000415047c25 */ /* 0x000fc8000f8e0004 */
[----:B------:R-:W-:Y:S01]  /*1dd0*/  IMAD R0, R20, UR4, RZ ;  /* 0x0000000414007c24 */ /* 0x000fe2000f8e02ff */
[----:B------:R-:W-:-:S03]  /*1de0*/  IADD3 R39, P0, R4, R6, RZ ;  /* 0x0000000604277210 */ /* 0x000fc60007f1e0ff */
[----:B------:R-:W-:Y:S01]  /*1df0*/  IMAD R3, R21, UR5, R0 ;  /* 0x0000000515037c24 */ /* 0x000fe2000f8e0200 */
[----:B------:R-:W-:Y:S05]  /*1e00*/  @!P6 WARPSYNC.ALL ;  /* 0x000000000000e948 */ /* 0x000fea0003800000 */
[----:B------:R-:W-:Y:S01]  /*1e10*/  ULDC UR4, c[0x0][0x320] ;  /* 0x0000c80000047ab9 */ /* 0x000fe20000000800 */
[----:B------:R-:W-:Y:S01]  /*1e20*/  IMAD R0, R22, R9, R10 ;  /* 0x0000000916007224 */ /* 0x000fe200078e020a */
[----:B------:R-:W-:Y:S01]  /*1e30*/  @!P6 BAR.SYNC.DEFER_BLOCKING 0x9, 0x100 ;  /* 0x024400000000eb1d */ /* 0x000fe20000010000 */
[----:B------:R-:W-:Y:S01]  /*1e40*/  IMAD.IADD R3, R5, 0x1, R3 ;  /* 0x0000000105037824 */ /* 0x000fe200078e0203 */
[----:B------:R-:W-:-:S02]  /*1e50*/  ISETP.GE.AND P1, PT, R62, UR4, PT ;  /* 0x000000043e007c0c */ /* 0x000fc4000bf26270 */
[----:B------:R-:W-:Y:S02]  /*1e60*/  ISETP.GE.AND P2, PT, R12, UR4, PT ;  /* 0x000000040c007c0c */ /* 0x000fe4000bf46270 */
        /* <DEDUP_REMOVED lines=25> */
[----:B------:R-:W-:Y:S01]  /*2000*/  IMAD R30, R232, R36, RZ ;  /* 0x00000024e81e7224 */ /* 0x000fe200078e02ff */
[----:B------:R-:W-:Y:S01]  /*2010*/  ISETP.GE.AND P0, PT, R16, R43, PT ;  /* 0x0000002b1000720c */ /* 0x000fe20003f06270 */
[----:B------:R-:W-:Y:S01]  /*2020*/  IMAD R93, R21, UR5, R12 ;  /* 0x00000005155d7c24 */ /* 0x000fe2000f8e020c */
[----:B------:R-:W-:Y:S01]  /*2030*/  LOP3.LUT R95, R11, R10, RZ, 0xfc, !PT ;  /* 0x0000000a0b5f7212 */ /* 0x000fe200078efcff */
[-C--:B------:R-:W-:Y:S01]  /*2040*/  IMAD R10, R232, R14.reuse, RZ ;  /* 0x0000000ee80a7224 */ /* 0x080fe200078e02ff */
[----:B------:R-:W-:Y:S01]  /*2050*/  SEL R35, R43, RZ, P0 ;  /* 0x000000ff2b237207 */ /* 0x000fe20000000000 */
[----:B------:R-:W-:Y:S01]  /*2060*/  IMAD.WIDE.U32 R6, R21, UR4, R6 ;  /* 0x0000000415067c25 */ /* 0x000fe2000f8e0006 */
[----:B------:R-:W-:Y:S01]  /*2070*/  LOP3.LUT P1, RZ, R233, 0x4, RZ, 0xc0, !PT ;  /* 0x00000004e9ff7812 */ /* 0x000fe2000782c0ff */
[----:B------:R-:W-:Y:S01]  /*2080*/  ULDC UR4, c[0x0][0x2f4] ;  /* 0x0000bd0000047ab9 */ /* 0x000fe20000000800 */
[C---:B------:R-:W-:Y:S01]  /*2090*/  IADD3 R60, P2, R22.reuse, R61, RZ ;  /* 0x0000003d163c7210 */ /* 0x040fe20007f5e0ff */
[C---:B------:R-:W-:Y:S01]  /*20a0*/  IMAD R33, R22.reuse, R15, R10 ;  /* 0x0000000f16217224 */ /* 0x040fe200078e020a */
[----:B------:R-:W-:Y:S01]  /*20b0*/  SEL R77, R77, 0xffffffe0, !P1 ;  /* 0xffffffe04d4d7807 */ /* 0x000fe20004800000 */
[----:B------:R-:W-:Y:S01]  /*20c0*/  IMAD.WIDE.U32 R12, R22, R14, R200 ;  /* 0x0000000e160c7225 */ /* 0x000fe200078e00c8 */
[----:B------:R-:W-:-:S02]  /*20d0*/  SEL R94, RZ, 0xffffff80, P3 ;  /* 0xffffff80ff5e7807 */ /* 0x000fc40001800000 */
[----:B------:R-:W-:Y:S01]  /*20e0*/  ISETP.GE.AND P1, PT, R16, UR4, PT ;  /* 0x0000000410007c0c */ /* 0x000fe2000bf26270 */
[C---:B------:R-:W-:Y:S01]  /*20f0*/  IMAD.WIDE.U32 R20, R22.reuse, R14, R16 ;  /* 0x0000000e16147225 */ /* 0x040fe200078e0010 */
[C---:B------:R-:W-:Y:S02]  /*2100*/  LOP3.LUT R94, R95.reuse, 0x80, R94, 0xc8, !PT ;  /* 0x000000805f5e7812 */ /* 0x040fe400078ec85e */
[----:B------:R-:W-:Y:S01]  /*2110*/  LOP3.LUT R95, R95, 0x40, RZ, 0xc0, !PT ;  /* 0x000000405f5f7812 */ /* 0x000fe200078ec0ff */
[----:B------:R-:W-:-:S04]  /*2120*/  IMAD.WIDE.U32 R10, R22, R36, R200 ;  /* 0x00000024160a7225 */ /* 0x000fc800078e00c8 */
[----:B------:R-:W-:Y:S02]  /*2130*/  IMAD R41, R22, R37, R30 ;  /* 0x0000002516297224 */ /* 0x000fe400078e021e */
[----:B------:R-:W-:Y:S02]  /*2140*/  IMAD.IADD R13, R13, 0x1, R33 ;  /* 0x000000010d0d7824 */ /* 0x000fe400078e0221 */
[----:B------:R-:W-:Y:S02]  /*2150*/  IMAD.IADD R33, R33, 0x1, R21 ;  /* 0x0000000121217824 */ /* 0x000fe400078e0215 */
[----:B------:R-:W-:Y:S01]  /*2160*/  IMAD.IADD R21, R11, 0x1, R41 ;  /* 0x000000010b157824 */ /* 0x000fe200078e0229 */
[----:B-----5:R-:W-:Y:S01]  /*2170*/  SHF.R.S32.HI R11, RZ, 0x1f, R38 ;  /* 0x0000001fff0b7819 */ /* 0x020fe20000011426 */
[----:B------:R-:W-:Y:S02]  /*2180*/  IMAD.MOV.U32 R32, RZ, RZ, R20 ;  /* 0x000000ffff207224 */ /* 0x000fe400078e0014 */
[----:B------:R-:W-:-:S02]  /*2190*/  IMAD.MOV.U32 R20, RZ, RZ, R10 ;  /* 0x000000ffff147224 */ /* 0x000fc400078e000a */
[C---:B------:R-:W-:Y:S02]  /*21a0*/  IMAD R10, R11.reuse, R14, RZ ;  /* 0x0000000e0b0a7224 */ /* 0x040fe400078e02ff */
[----:B------:R-:W-:Y:S02]  /*21b0*/  IMAD.IADD R35, R16, 0x1, R35 ;  /* 0x0000000110237824 */ /* 0x000fe400078e0223 */
[C---:B------:R-:W-:Y:S02]  /*21c0*/  IMAD R85, R38.reuse, R15, R10 ;  /* 0x0000000f26557224 */ /* 0x040fe400078e020a */
[----:B------:R-:W-:Y:S01]  /*21d0*/  IMAD R40, R11, R36, RZ ;  /* 0x000000240b287224 */ /* 0x000fe200078e02ff */
[----:B------:R-:W-:Y:S01]  /*21e0*/  SHF.R.S32.HI R34, RZ, 0x1f, R35 ;  /* 0x0000001fff227819 */ /* 0x000fe20000011423 */
[----:B------:R-:W-:-:S03]  /*21f0*/  IMAD.WIDE.U32 R10, R38, R14, R12 ;  /* 0x0000000e260a7225 */ /* 0x000fc600078e000c */
[----:B------:R-:W-:Y:S01]  /*2200*/  LEA.HI R34, R34, R35, RZ, 0x3 ;  /* 0x0000002322227211 */ /* 0x000fe200078f18ff */
[----:B------:R-:W-:Y:S01]  /*2210*/  IMAD.WIDE.U32 R12, R38, R14, R32 ;  /* 0x0000000e260c7225 */ /* 0x000fe200078e0020 */
[----:B------:R-:W-:Y:S02]  /*2220*/  LOP3.LUT R33, R71, 0x18, R16, 0xf8, !PT ;  /* 0x0000001847217812 */ /* 0x000fe400078ef810 */
[----:B------:R-:W-:Y:S01]  /*2230*/  LOP3.LUT R32, R208, 0x38, R34, 0xf8, !PT ;  /* 0x00000038d0207812 */ /* 0x000fe200078ef822 */
[----:B------:R-:W-:Y:S01]  /*2240*/  IMAD.WIDE.U32 R30, R22, R36, R16 ;  /* 0x00000024161e7225 */ /* 0x000fe200078e0010 */
[----:B------:R-:W-:Y:S02]  /*2250*/  LOP3.LUT R33, R33, R74, RZ, 0x3c, !PT ;  /* 0x0000004a21217212 */ /* 0x000fe400078e3cff */
[----:B------:R-:W-:Y:S01]  /*2260*/  LOP3.LUT R32, R32, R42, RZ, 0x3c, !PT ;  /* 0x0000002a20207212 */ /* 0x000fe200078e3cff */
[----:B------:R-:W-:Y:S01]  /*2270*/  IMAD.IADD R31, R41, 0x1, R31 ;  /* 0x00000001291f7824 */ /* 0x000fe200078e021f */
[----:B------:R-:W-:Y:S01]  /*2280*/  LOP3.LUT R89, R34, 0xfffffff8, RZ, 0xc0, !PT ;  /* 0xfffffff822597812 */ /* 0x000fe200078ec0ff */
[----:B------:R-:W-:Y:S01]  /*2290*/  IMAD R79, R210, 0x200, R33 ;  /* 0x00000200d24f7824 */ /* 0x000fe200078e0221 */
[--C-:B------:R-:W-:Y:S01]  /*22a0*/  LOP3.LUT R33, R71, 0x38, R34.reuse, 0xf8, !PT ;  /* 0x0000003847217812 */ /* 0x100fe200078ef822 */
[----:B------:R-:W-:Y:S01]  /*22b0*/  IMAD R35, R9, 0x60, RZ ;  /* 0x0000006009237824 */ /* 0x000fe200078e02ff */
[----:B------:R-:W-:Y:S01]  /*22c0*/  SHF.R.S32.HI R88, RZ, 0x3, R34 ;  /* 0x00000003ff587819 */ /* 0x000fe20000011422 */
[C---:B------:R-:W-:Y:S01]  /*22d0*/  IMAD R87, R38.reuse, R37, R40 ;  /* 0x0000002526577224 */ /* 0x040fe200078e0228 */
[----:B------:R-:W-:Y:S01]  /*22e0*/  LOP3.LUT R33, R33, R74, RZ, 0x3c, !PT ;  /* 0x0000004a21217212 */ /* 0x000fe200078e3cff */
[----:B------:R-:W-:Y:S01]  /*22f0*/  IMAD R41, R37, 0x60, RZ ;  /* 0x0000006025297824 */ /* 0x000fe200078e02ff */
[----:B------:R-:W-:Y:S01]  /*2300*/  SHF.R.S32.HI R90, RZ, 0x1f, R89 ;  /* 0x0000001fff5a7819 */ /* 0x000fe20000011459 */
[----:B------:R-:W-:-:S04]  /*2310*/  IMAD.WIDE.U32 R20, R38, R36, R20 ;  /* 0x0000002426147225 */ /* 0x000fc800078e0014 */
        /* <DEDUP_REMOVED lines=17> */
.L_x_4904:
        /* <DEDUP_REMOVED lines=17> */
[C---:B------:R-:W-:Y:S01]  /*2540*/  IMAD R27, R2.reuse, 0x1800, R79 ;  /* 0x00001800021b7824 */ /* 0x040fe200078e024f */
        /* <DEDUP_REMOVED lines=50> */
.L_x_4861:
[----:B------:R-:W-:Y:S05]  /*2870*/  BSYNC B1 ;  /* 0x0000000000017941 */ /* 0x000fea0003800000 */
.L_x_4860:
        /* <DEDUP_REMOVED lines=28> */
.L_x_4863:
[----:B------:R-:W-:Y:S05]  /*2a40*/  BSYNC B1 ;  /* 0x0000000000017941 */ /* 0x000fea0003800000 */
.L_x_4862:
        /* <DEDUP_REMOVED lines=33> */
.L_x_4864:
[----:B------:R-:W-:Y:S01]  /*2c60*/  IMAD R96, R2, 0x8, R18 ;  /* 0x0000000802607824 */ /* 0x000fe200078e0212 */
[----:B------:R-:W-:Y:S01]  /*2c70*/  SHF.L.U32 R107, R202, 0x1f, RZ ;  /* 0x0000001fca6b7819 */ /* 0x000fe200000006ff */
[----:B------:R-:W-:Y:S03]  /*2c80*/  BSSY B1, `(.L_x_4865) ;  /* 0x0000003000017945 */ /* 0x000fe60003800000 */
[----:B------:R-:W0:Y:S02]  /*2c90*/  SYNCS.PHASECHK.TRANS64.TRYWAIT P6, [R96+URZ+0x22890], R107 ;  /* 0x0228906b600075a7 */ /* 0x000e2400080c017f */
[----:B0-----:R-:W-:Y:S05]  /*2ca0*/  @!P6 BRA `(.L_x_4866) ;  /* 0x0000018c0074e947 */ /* 0x001fea0003800000 */
.L_x_5156:
[----:B------:R-:W-:Y:S05]  /*2cb0*/  BSYNC B1 ;  /* 0x0000000000017941 */ /* 0x000fea0003800000 */
.L_x_4865:
        /* <DEDUP_REMOVED lines=54> */
.L_x_4872:
[----:B------:R-:W-:Y:S05]  /*3020*/  BSYNC B3 ;  /* 0x0000000000037941 */ /* 0x000fea0003800000 */
.L_x_4871:
[----:B--2---:R1:W-:Y:S02]  /*3030*/  STG.E.128 desc[UR40][R46.64], R32 ;  /* 0x000000202e007986 */ /* 0x0043e4000c101d28 */
.L_x_4870:
[----:B------:R-:W-:Y:S05]  /*3040*/  BSYNC B2 ;  /* 0x0000000000027941 */ /* 0x000fea0003800000 */
.L_x_4869:
        /* <DEDUP_REMOVED lines=51> */
.L_x_4874:
[----:B------:R-:W-:Y:S05]  /*3380*/  BSYNC B2 ;  /* 0x0000000000027941 */ /* 0x000fea0003800000 */
.L_x_4873:
[----:B--2---:R2:W-:Y:S02]  /*3390*/  STG.E.128 desc[UR40][R46.64+0x40], R32 ;  /* 0x000040202e007986 */ /* 0x0045e4000c101d28 */
.L_x_4868:
[----:B------:R-:W-:Y:S05]  /*33a0*/  BSYNC B1 ;  /* 0x0000000000017941 */ /* 0x000fea0003800000 */
.L_x_4867:
        /* <DEDUP_REMOVED lines=11> */
[----:B------:R-:W-:Y:S02]  /*3460*/  PRMT R105, R105, 0x5410, R50 ;  /* 0x0000541069697816 */ /* 0x000fe40000000032 */
[----:B------:R-:W-:Y:S01]  /*3470*/  SHF.R.U64 R55, R48, 0x10, R49 ;  /* 0x0000001030377819 */ /* 0x000fe20000001231 */
[----:B------:R-:W-:Y:S01]  /*3480*/  IMAD.U32 R48, R35, 0x10000, RZ ;  /* 0x0001000023307824 */ /* 0x000fe200078e00ff */
[----:B------:R-:W-:-:S02]  /*3490*/  PRMT R109, R109, 0x5410, R52 ;  /* 0x000054106d6d7816 */ /* 0x000fc40000000034 */
[----:B------:R-:W-:Y:S01]  /*34a0*/  PRMT R108, R108, 0x5410, R53 ;  /* 0x000054106c6c7816 */ /* 0x000fe20000000035 */
[----:B------:R-:W-:Y:S01]  /*34b0*/  IMAD.U32 R53, R105, 0x10000, RZ ;  /* 0x0001000069357824 */ /* 0x000fe200078e00ff */
[----:B------:R-:W-:Y:S01]  /*34c0*/  LOP3.LUT R47, R34, 0xffff0000, RZ, 0xc0, !PT ;  /* 0xffff0000222f7812 */ /* 0x000fe200078ec0ff */
[----:B------:R-:W-:Y:S01]  /*34d0*/  IMAD.U32 R51, R109, 0x10000, RZ ;  /* 0x000100006d337824 */ /* 0x000fe200078e00ff */
[----:B------:R-:W-:Y:S01]  /*34e0*/  LOP3.LUT R49, R35, 0xffff0000, RZ, 0xc0, !PT ;  /* 0xffff000023317812 */ /* 0x000fe200078ec0ff */
[----:B------:R-:W-:Y:S01]  /*34f0*/  IMAD.U32 R34, R33, 0x10000, RZ ;  /* 0x0001000021227824 */ /* 0x000fe200078e00ff */
[----:B------:R-:W-:Y:S01]  /*3500*/  PRMT R110, R110, 0x5410, R55 ;  /* 0x000054106e6e7816 */ /* 0x000fe20000000037 */
[----:B------:R-:W-:Y:S01]  /*3510*/  FMUL.FTZ R57, R47, R53 ;  /* 0x000000352f397220 */ /* 0x000fe20000410000 */
[----:B------:R-:W-:Y:S01]  /*3520*/  LOP3.LUT R35, R33, 0xffff0000, RZ, 0xc0, !PT ;  /* 0xffff000021237812 */ /* 0x000fe200078ec0ff */
[-C--:B------:R-:W-:Y:S01]  /*3530*/  FMUL.FTZ R47, R47, R51.reuse ;  /* 0x000000332f2f7220 */ /* 0x080fe20000410000 */
[----:B------:R-:W-:Y:S01]  /*3540*/  LOP3.LUT R52, R108, 0xffff0000, RZ, 0xc0, !PT ;  /* 0xffff00006c347812 */ /* 0x000fe200078ec0ff */
[----:B------:R-:W-:Y:S01]  /*3550*/  IMAD.U32 R33, R32, 0x10000, RZ ;  /* 0x0001000020217824 */ /* 0x000fe200078e00ff */
[----:B------:R-:W-:Y:S01]  /*3560*/  LOP3.LUT R50, R110, 0xffff0000, RZ, 0xc0, !PT ;  /* 0xffff00006e327812 */ /* 0x000fe200078ec0ff */
[----:B------:R-:W-:Y:S01]  /*3570*/  FFMA.FTZ R57, R46, R51, -R57 ;  /* 0x000000332e397223 */ /* 0x000fe20000010839 */
[----:B------:R-:W-:Y:S01]  /*3580*/  LOP3.LUT R105, R105, 0xffff0000, RZ, 0xc0, !PT ;  /* 0xffff000069697812 */ /* 0x000fe200078ec0ff */
[----:B------:R-:W-:Y:S01]  /*3590*/  FMUL.FTZ R55, R35, R52 ;  /* 0x0000003423377220 */ /* 0x000fe20000410000 */
[----:B------:R-:W-:Y:S01]  /*35a0*/  LOP3.LUT R109, R109, 0xffff0000, RZ, 0xc0, !PT ;  /* 0xffff00006d6d7812 */ /* 0x000fe200078ec0ff */
        /* <DEDUP_REMOVED lines=21> */
.L_x_4879:
[----:B------:R-:W-:Y:S05]  /*3700*/  BSYNC B2 ;  /* 0x0000000000027941 */ /* 0x000fea0003800000 */
.L_x_4878:
[----:B--2---:R3:W-:Y:S02]  /*3710*/  STG.E.128 desc[UR40][R44.64], R32 ;  /* 0x000000202c007986 */ /* 0x0047e4000c101d28 */
.L_x_4877:
[----:B------:R-:W-:Y:S05]  /*3720*/  BSYNC B1 ;  /* 0x0000000000017941 */ /* 0x000fea0003800000 */
.L_x_4876:
        /* <DEDUP_REMOVED lines=51> */
.L_x_4881:
[----:B------:R-:W-:Y:S05]  /*3a60*/  BSYNC B1 ;  /* 0x0000000000017941 */ /* 0x000fea0003800000 */
.L_x_4880:
[----:B--2---:R1:W-:Y:S01]  /*3a70*/  STG.E.128 desc[UR40][R44.64+0x40], R32 ;  /* 0x000040202c007986 */ /* 0x0043e2000c101d28 */
[----:B------:R-:W-:Y:S05]  /*3a80*/  BRA `(.L_x_4875) ;  /* 0x0000001400b47947 */ /* 0x000fea0003800000 */
.L_x_4859:
        /* <DEDUP_REMOVED lines=72> */
.L_x_4882:
        /* <DEDUP_REMOVED lines=9> */
.L_x_5157:
[----:B------:R-:W-:Y:S05]  /*3fa0*/  BSYNC B1 ;  /* 0x0000000000017941 */ /* 0x000fea0003800000 */
.L_x_4883:
        /* <DEDUP_REMOVED lines=16> */
[----:B------:R-:W-:-:S05]  /*40b0*/  LOP3.LUT R53, R53, R74, RZ, 0x3c, !PT ;  /* 0x0000004a35357212 */ /* 0x000fca00078e3cff */
[----:B------:R-:W-:Y:S02]  /*40c0*/  IMAD R55, R210, 0x200, R53 ;  /* 0x00000200d2377824 */ /* 0x000fe400078e0235 */
        /* <DEDUP_REMOVED lines=10> */
[----:B------:R-:W-:Y:S01]  /*4170*/  SHF.R.U64 R125, R34, 0x10, R35 ;  /* 0x00000010227d7819 */ /* 0x000fe20000001223 */
[----:B-1----:R-:W-:Y:S01]  /*4180*/  IMAD.U32 R34, R53, 0x10000, RZ ;  /* 0x0001000035227824 */ /* 0x002fe200078e00ff */
[----:B------:R-:W-:Y:S01]  /*4190*/  PRMT R123, R129, 0x5410, R123 ;  /* 0x00005410817b7816 */ /* 0x000fe2000000007b */
[----:B------:R-:W-:Y:S01]  /*41a0*/  IMAD.U32 R129, R128, 0x10000, RZ ;  /* 0x0001000080817824 */ /* 0x000fe200078e00ff */
[----:B------:R-:W-:Y:S01]  /*41b0*/  SHF.R.U64 R127, R40, 0x10, R41 ;  /* 0x00000010287f7819 */ /* 0x000fe20000001229 */
[----:B------:R-:W-:Y:S01]  /*41c0*/  IMAD.U32 R40, R55, 0x10000, RZ ;  /* 0x0001000037287824 */ /* 0x000fe200078e00ff */
[--C-:B------:R-:W-:Y:S01]  /*41d0*/  SHF.R.U64 R130, R42, 0x10, R43.reuse ;  /* 0x000000102a827819 */ /* 0x100fe2000000122b */
[----:B--2---:R-:W-:Y:S01]  /*41e0*/  IMAD.U32 R42, R56, 0x10000, RZ ;  /* 0x00010000382a7824 */ /* 0x004fe200078e00ff */
[----:B------:R-:W-:Y:S01]  /*41f0*/  SHF.R.U32.HI R131, RZ, 0x10, R43 ;  /* 0x00000010ff837819 */ /* 0x000fe2000001162b */
[----:B------:R-:W-:Y:S01]  /*4200*/  IMAD.U32 R43, R57, 0x10000, RZ ;  /* 0x00010000392b7824 */ /* 0x000fe200078e00ff */
[----:B------:R-:W-:Y:S01]  /*4210*/  PRMT R125, R124, 0x5410, R125 ;  /* 0x000054107c7d7816 */ /* 0x000fe2000000007d */
[----:B------:R-:W-:Y:S01]  /*4220*/  IMAD.U32 R124, R123, 0x10000, RZ ;  /* 0x000100007b7c7824 */ /* 0x000fe200078e00ff */
[----:B------:R-:W-:-:S02]  /*4230*/  SHF.R.U32.HI R126, RZ, 0x10, R35 ;  /* 0x00000010ff7e7819 */ /* 0x000fc40000011623 */
[----:B------:R-:W-:Y:S01]  /*4240*/  PRMT R127, R133, 0x5410, R127 ;  /* 0x00005410857f7816 */ /* 0x000fe2000000007f */
[-C--:B------:R-:W-:Y:S01]  /*4250*/  FMUL.FTZ R133, R43, R129.reuse ;  /* 0x000000812b857220 */ /* 0x080fe20000410000 */
[----:B------:R-:W-:Y:S01]  /*4260*/  LOP3.LUT R35, R53, 0xffff0000, RZ, 0xc0, !PT ;  /* 0xffff000035237812 */ /* 0x000fe200078ec0ff */
[-C--:B------:R-:W-:Y:S01]  /*4270*/  FMUL.FTZ R135, R43, R124.reuse ;  /* 0x0000007c2b877220 */ /* 0x080fe20000410000 */
[----:B------:R-:W-:Y:S01]  /*4280*/  LOP3.LUT R53, R57, 0xffff0000, RZ, 0xc0, !PT ;  /* 0xffff000039357812 */ /* 0x000fe200078ec0ff */
[----:B------:R-:W-:Y:S01]  /*4290*/  FFMA.FTZ R133, R34, R124, -R133 ;  /* 0x0000007c22857223 */ /* 0x000fe20000010885 */
[----:B------:R-:W-:Y:S01]  /*42a0*/  PRMT R126, R114, 0x5432, R126 ;  /* 0x00005432727e7816 */ /* 0x000fe2000000007e */
[----:B------:R-:W-:Y:S01]  /*42b0*/  FFMA.FTZ R135, R34, R129, R135 ;  /* 0x0000008122877223 */ /* 0x000fe20000010087 */
[----:B------:R-:W-:Y:S01]  /*42c0*/  PRMT R131, R132, 0x5410, R131 ;  /* 0x0000541084837816 */ /* 0x000fe20000000083 */
[----:B------:R-:W-:Y:S01]  /*42d0*/  IMAD.U32 R57, R59, 0x10000, RZ ;  /* 0x000100003b397824 */ /* 0x000fe200078e00ff */
[----:B------:R-:W-:Y:S01]  /*42e0*/  LOP3.LUT R128, R128, 0xffff0000, RZ, 0xc0, !PT ;  /* 0xffff000080807812 */ /* 0x000fe200078ec0ff */
[----:B------:R-:W-:Y:S01]  /*42f0*/  IMAD.U32 R34, R126, 0x10000, RZ ;  /* 0x000100007e227824 */ /* 0x000fe200078e00ff */
[----:B------:R-:W-:Y:S01]  /*4300*/  LOP3.LUT R124, R123, 0xffff0000, RZ, 0xc0, !PT ;  /* 0xffff00007b7c7812 */ /* 0x000fe200078ec0ff */
[----:B------:R-:W-:Y:S01]  /*4310*/  IMAD.U32 R43, R131, 0x10000, RZ ;  /* 0x00010000832b7824 */ /* 0x000fe200078e00ff */
[----:B------:R-:W-:Y:S01]  /*4320*/  SHF.R.U64 R122, R32, 0x10, R33 ;  /* 0x00000010207a7819 */ /* 0x000fe20000001221 */
[----:B------:R-:W-:Y:S01]  /*4330*/  FMUL.FTZ R132, R53, R128 ;  /* 0x0000008035847220 */ /* 0x000fe20000410000 */
[----:B------:R-:W-:Y:S01]  /*4340*/  FMUL.FTZ R136, R57, R34 ;  /* 0x0000002239887220 */ /* 0x000fe20000410000 */
[-C--:B------:R-:W-:Y:S01]  /*4350*/  FMUL.FTZ R134, R53, R124.reuse ;  /* 0x0000007c35867220 */ /* 0x080fe20000410000 */
[-C--:B------:R-:W-:Y:S01]  /*4360*/  FMUL.FTZ R53, R57, R43.reuse ;  /* 0x0000002b39357220 */ /* 0x080fe20000410000 */
[----:B------:R-:W-:Y:S01]  /*4370*/  FFMA.FTZ R132, R35, R124, -R132 ;  /* 0x0000007c23847223 */ /* 0x000fe20000010884 */
[----:B------:R-:W-:Y:S01]  /*4380*/  LOP3.LUT R59, R59, 0xffff0000, RZ, 0xc0, !PT ;  /* 0xffff00003b3b7812 */ /* 0x000fe200078ec0ff */
[C---:B------:R-:W-:Y:S01]  /*4390*/  FFMA.FTZ R136, R40.reuse, R43, R136 ;  /* 0x0000002b28887223 */ /* 0x040fe20000010088 */
[----:B------:R-:W-:Y:S01]  /*43a0*/  LOP3.LUT R124, R131, 0xffff0000, RZ, 0xc0, !PT ;  /* 0xffff0000837c7812 */ /* 0x000fe200078ec0ff */
[----:B------:R-:W-:Y:S01]  /*43b0*/  FFMA.FTZ R123, R40, R34, -R53 ;  /* 0x00000022287b7223 */ /* 0x000fe20000010835 */
[----:B------:R-:W-:Y:S01]  /*43c0*/  LOP3.LUT R126, R126, 0xffff0000, RZ, 0xc0, !PT ;  /* 0xffff00007e7e7812 */ /* 0x000fe200078ec0ff */
[----:B------:R-:W-:Y:S01]  /*43d0*/  FFMA.FTZ R134, R35, R128, R134 ;  /* 0x0000008023867223 */ /* 0x000fe20000010086 */
[----:B------:R-:W-:Y:S01]  /*43e0*/  PRMT R122, R115, 0x5432, R122 ;  /* 0x00005432737a7816 */ /* 0x000fe2000000007a */
[----:B------:R-:W-:Y:S01]  /*43f0*/  IMAD.U32 R40, R127, 0x10000, RZ ;  /* 0x000100007f287824 */ /* 0x000fe200078e00ff */
[----:B------:R-:W-:Y:S01]  /*4400*/  LOP3.LUT R41, R55, 0xffff0000, RZ, 0xc0, !PT ;  /* 0xffff000037297812 */ /* 0x000fe200078ec0ff */
[C---:B------:R-:W-:Y:S01]  /*4410*/  FMUL.FTZ R128, R59.reuse, R124 ;  /* 0x0000007c3b807220 */ /* 0x040fe20000410000 */
[----:B------:R-:W-:Y:S01]  /*4420*/  LOP3.LUT R56, R56, 0xffff0000, RZ, 0xc0, !PT ;  /* 0xffff000038387812 */ /* 0x000fe200078ec0ff */
[----:B------:R-:W-:Y:S01]  /*4430*/  FMUL.FTZ R138, R59, R126 ;  /* 0x0000007e3b8a7220 */ /* 0x000fe20000410000 */
[----:B------:R-:W-:Y:S01]  /*4440*/  LOP3.LUT R127, R127, 0xffff0000, RZ, 0xc0, !PT ;  /* 0xffff00007f7f7812 */ /* 0x000fe200078ec0ff */
[----:B------:R-:W-:-:S02]  /*4450*/  IMAD.U32 R34, R122, 0x10000, RZ ;  /* 0x000100007a227824 */ /* 0x000fc400078e00ff */
[C---:B------:R-:W-:Y:S01]  /*4460*/  FFMA.FTZ R128, R41.reuse, R126, -R128 ;  /* 0x0000007e29807223 */ /* 0x040fe20000010880 */
[C---:B------:R-:W-:Y:S01]  /*4470*/  IMAD.U32 R33, R52.reuse, 0x10000, RZ ;  /* 0x0001000034217824 */ /* 0x040fe200078e00ff */
[----:B------:R-:W-:Y:S01]  /*4480*/  LOP3.LUT R52, R52, 0xffff0000, RZ, 0xc0, !PT ;  /* 0xffff000034347812 */ /* 0x000fe200078ec0ff */
[----:B------:R-:W-:Y:S01]  /*4490*/  FFMA.FTZ R59, R41, R124, R138 ;  /* 0x0000007c293b7223 */ /* 0x000fe2000001008a */
[----:B------:R-:W-:Y:S01]  /*44a0*/  LOP3.LUT R35, R122, 0xffff0000, RZ, 0xc0, !PT ;  /* 0xffff00007a237812 */ /* 0x000fe200078ec0ff */
[----:B------:R-:W-:Y:S01]  /*44b0*/  FMUL.FTZ R122, R42, R40 ;  /* 0x000000282a7a7220 */ /* 0x000fe20000410000 */
[----:B------:R-:W-:Y:S01]  /*44c0*/  PRMT R130, R116, 0x5432, R130 ;  /* 0x0000543274827816 */ /* 0x000fe20000000082 */
[-C--:B------:R-:W-:Y:S01]  /*44d0*/  FMUL.FTZ R43, R42, R34.reuse ;  /* 0x000000222a2b7220 */ /* 0x080fe20000410000 */
[----:B------:R-:W-:Y:S01]  /*44e0*/  FMUL.FTZ R41, R56, R127 ;  /* 0x0000007f38297220 */ /* 0x000fe20000410000 */
[----:B------:R-:W-:Y:S02]  /*44f0*/  IMAD.U32 R55, R58, 0x10000, RZ ;  /* 0x000100003a377824 */ /* 0x000fe400078e00ff */
[C---:B------:R-:W-:Y:S01]  /*4500*/  FFMA.FTZ R122, R33.reuse, R34, -R122 ;  /* 0x00000022217a7223 */ /* 0x040fe2000001087a */
[----:B------:R-:W-:Y:S01]  /*4510*/  FFMA.FTZ R43, R33, R40, R43 ;  /* 0x00000028212b7223 */ /* 0x000fe2000001002b */
[-C--:B------:R-:W-:Y:S01]  /*4520*/  FMUL.FTZ R53, R56, R35.reuse ;  /* 0x0000002338357220 */ /* 0x080fe20000410000 */
[----:B------:R-:W-:Y:S01]  /*4530*/  FFMA.FTZ R41, R52, R35, -R41 ;  /* 0x0000002334297223 */ /* 0x000fe20000010829 */
[----:B------:R-:W-:Y:S01]  /*4540*/  LOP3.LUT R58, R58, 0xffff0000, RZ, 0xc0, !PT ;  /* 0xffff00003a3a7812 */ /* 0x000fe200078ec0ff */
[C---:B------:R-:W-:Y:S01]  /*4550*/  IMAD.U32 R34, R130.reuse, 0x10000, RZ ;  /* 0x0001000082227824 */ /* 0x040fe200078e00ff */
[----:B------:R-:W-:Y:S01]  /*4560*/  LOP3.LUT R35, R130, 0xffff0000, RZ, 0xc0, !PT ;  /* 0xffff000082237812 */ /* 0x000fe200078ec0ff */
[C---:B------:R-:W-:Y:S01]  /*4570*/  IMAD.U32 R33, R125.reuse, 0x10000, RZ ;  /* 0x000100007d217824 */ /* 0x040fe200078e00ff */
[----:B------:R-:W-:Y:S01]  /*4580*/  LOP3.LUT R125, R125, 0xffff0000, RZ, 0xc0, !PT ;  /* 0xffff00007d7d7812 */ /* 0x000fe200078ec0ff */
[----:B------:R-:W-:Y:S01]  /*4590*/  FFMA.FTZ R52, R52, R127, R53 ;  /* 0x0000007f34347223 */ /* 0x000fe20000010035 */
[----:B------:R-:W-:-:S02]  /*45a0*/  IMAD.U32 R32, R54, 0x10000, RZ ;  /* 0x0001000036207824 */ /* 0x000fc400078e00ff */
[CC--:B------:R-:W-:Y:S01]  /*45b0*/  FMUL.FTZ R53, R55.reuse, R34.reuse ;  /* 0x0000002237357220 */ /* 0x0c0fe20000410000 */
[----:B------:R-:W-:Y:S01]  /*45c0*/  LOP3.LUT R54, R54, 0xffff0000, RZ, 0xc0, !PT ;  /* 0xffff000036367812 */ /* 0x000fe200078ec0ff */
[----:B------:R-:W-:Y:S01]  /*45d0*/  FMUL.FTZ R55, R55, R33 ;  /* 0x0000002137377220 */ /* 0x000fe20000410000 */
[C---:B------:R-:W-:Y:S01]  /*45e0*/  FMUL.FTZ R57, R58.reuse, R35 ;  /* 0x000000233a397220 */ /* 0x040fe20000410000 */
[----:B------:R-:W-:Y:S01]  /*45f0*/  FMUL.FTZ R58, R58, R125 ;  /* 0x0000007d3a3a7220 */ /* 0x000fe20000410000 */
[C---:B------:R-:W-:Y:S01]  /*4600*/  FFMA.FTZ R53, R32.reuse, R33, -R53 ;  /* 0x0000002120357223 */ /* 0x040fe20000010835 */
[----:B------:R-:W-:Y:S01]  /*4610*/  FFMA.FTZ R55, R32, R34, R55 ;  /* 0x0000002220377223 */ /* 0x000fe20000010037 */
[C---:B------:R-:W-:Y:S01]  /*4620*/  FFMA.FTZ R32, R54.reuse, R125, -R57 ;  /* 0x0000007d36207223 */ /* 0x040fe20000010839 */
[----:B------:R-:W-:Y:S01]  /*4630*/  FFMA.FTZ R58, R54, R35, R58 ;  /* 0x00000023363a7223 */ /* 0x000fe2000001003a */
[----:B------:R-:W-:Y:S02]  /*4640*/  F2FP.BF16.F32.PACK_AB R132, R132, R133 ;  /* 0x000000858484723e */ /* 0x000fe400000010ff */
        /* <DEDUP_REMOVED lines=9> */
[----:B------:R-:W-:-:S07]  /*46e0*/  F2FP.BF16.F32.PACK_AB R59, R59, R136 ;  /* 0x000000883b3b723e */ /* 0x000fce00000010ff */
.L_x_4888:
[----:B------:R-:W-:Y:S05]  /*46f0*/  BSYNC B2 ;  /* 0x0000000000027941 */ /* 0x000fea0003800000 */
.L_x_4887:
        /* <DEDUP_REMOVED lines=12> */
.L_x_4886:
[----:B------:R-:W-:Y:S05]  /*47c0*/  BSYNC B1 ;  /* 0x0000000000017941 */ /* 0x000fea0003800000 */
.L_x_4885:
[C---:B------:R-:W-:Y:S01]  /*47d0*/  ISETP.GE.OR P5, PT, R230.reuse, R106, P1 ;  /* 0x0000006ae600720c */ /* 0x040fe20000fa6670 */
        /* <DEDUP_REMOVED lines=34> */
[----:B------:R-:W-:Y:S01]  /*4a00*/  SHF.R.U64 R105, R44, 0x10, R45 ;  /* 0x000000102c697819 */ /* 0x000fe2000000122d */
[----:B-1----:R-:W-:Y:S01]  /*4a10*/  IMAD.U32 R44, R33, 0x10000, RZ ;  /* 0x00010000212c7824 */ /* 0x002fe200078e00ff */
[--C-:B------:R-:W-:Y:S01]  /*4a20*/  SHF.R.U64 R103, R50, 0x10, R51.reuse ;  /* 0x0000001032677819 */ /* 0x100fe20000001233 */
[----:B------:R-:W-:Y:S01]  /*4a30*/  IMAD.U32 R50, R43, 0x10000, RZ ;  /* 0x000100002b327824 */ /* 0x000fe200078e00ff */
[----:B------:R-:W-:Y:S02]  /*4a40*/  SHF.R.U32.HI R56, RZ, 0x10, R51 ;  /* 0x00000010ff387819 */ /* 0x000fe40000011633 */
[----:B------:R-:W-:Y:S01]  /*4a50*/  PRMT R114, R114, 0x5410, R59 ;  /* 0x0000541072727816 */ /* 0x000fe2000000003b */
[----:B------:R-:W-:Y:S01]  /*4a60*/  IMAD.U32 R59, R121, 0x10000, RZ ;  /* 0x00010000793b7824 */ /* 0x000fe200078e00ff */
[----:B------:R-:W-:Y:S01]  /*4a70*/  PRMT R120, R120, 0x5410, R57 ;  /* 0x0000541078787816 */ /* 0x000fe20000000039 */
[----:B------:R-:W-:Y:S01]  /*4a80*/  IMAD.U32 R57, R117, 0x10000, RZ ;  /* 0x0001000075397824 */ /* 0x000fe200078e00ff */
[----:B------:R-:W-:-:S02]  /*4a90*/  SHF.R.U32.HI R102, RZ, 0x10, R47 ;  /* 0x00000010ff667819 */ /* 0x000fc4000001162f */
[----:B------:R-:W-:Y:S01]  /*4aa0*/  PRMT R116, R116, 0x5410, R105 ;  /* 0x0000541074747816 */ /* 0x000fe20000000069 */
[----:B------:R-:W-:Y:S01]  /*4ab0*/  FMUL.FTZ R105, R48, R57 ;  /* 0x0000003930697220 */ /* 0x000fe20000410000 */
[----:B------:R-:W-:Y:S01]  /*4ac0*/  PRMT R118, R118, 0x5410, R103 ;  /* 0x0000541076767816 */ /* 0x000fe20000000067 */
[-C--:B------:R-:W-:Y:S01]  /*4ad0*/  FMUL.FTZ R103, R48, R59.reuse ;  /* 0x0000003b30677220 */ /* 0x080fe20000410000 */
[----:B------:R-:W-:Y:S01]  /*4ae0*/  PRMT R119, R119, 0x5410, R56 ;  /* 0x0000541077777816 */ /* 0x000fe20000000038 */
[C---:B------:R-:W-:Y:S01]  /*4af0*/  FFMA.FTZ R105, R44.reuse, R59, R105 ;  /* 0x0000003b2c697223 */ /* 0x040fe20000010069 */
[----:B------:R-:W-:Y:S01]  /*4b00*/  LOP3.LUT R49, R41, 0xffff0000, RZ, 0xc0, !PT ;  /* 0xffff000029317812 */ /* 0x000fe200078ec0ff */
[----:B------:R-:W-:Y:S01]  /*4b10*/  FFMA.FTZ R58, R44, R57, -R103 ;  /* 0x000000392c3a7223 */ /* 0x000fe20000010867 */
[----:B------:R-:W-:Y:S01]  /*4b20*/  LOP3.LUT R56, R121, 0xffff0000, RZ, 0xc0, !PT ;  /* 0xffff000079387812 */ /* 0x000fe200078ec0ff */
[----:B------:R-:W-:Y:S01]  /*4b30*/  IMAD.U32 R103, R119, 0x10000, RZ ;  /* 0x0001000077677824 */ /* 0x000fe200078e00ff */
[----:B------:R-:W-:-:S02]  /*4b40*/  PRMT R115, R115, 0x5410, R102 ;  /* 0x0000541073737816 */ /* 0x000fc40000000066 */
[----:B------:R-:W-:Y:S01]  /*4b50*/  LOP3.LUT R48, R117, 0xffff0000, RZ, 0xc0, !PT ;  /* 0xffff000075307812 */ /* 0x000fe200078ec0ff */
[----:B------:R-:W-:Y:S01]  /*4b60*/  FMUL.FTZ R102, R49, R56 ;  /* 0x0000003831667220 */ /* 0x000fe20000410000 */
[----:B------:R-:W-:Y:S01]  /*4b70*/  LOP3.LUT R45, R33, 0xffff0000, RZ, 0xc0, !PT ;  /* 0xffff0000212d7812 */ /* 0x000fe200078ec0ff */
[----:B------:R-:W-:Y:S01]  /*4b80*/  IMAD.U32 R57, R115, 0x10000, RZ ;  /* 0x0001000073397824 */ /* 0x000fe200078e00ff */
[----:B------:R-:W-:Y:S01]  /*4b90*/  LOP3.LUT R47, R40, 0xffff0000, RZ, 0xc0, !PT ;  /* 0xffff0000282f7812 */ /* 0x000fe200078ec0ff */
[-C--:B------:R-:W-:Y:S01]  /*4ba0*/  FMUL.FTZ R44, R49, R48.reuse ;  /* 0x00000030312c7220 */ /* 0x080fe20000410000 */
[C---:B------:R-:W-:Y:S01]  /*4bb0*/  FMUL.FTZ R59, R50.reuse, R103 ;  /* 0x00000067323b7220 */ /* 0x040fe20000410000 */
[----:B------:R-:W-:Y:S01]  /*4bc0*/  FFMA.FTZ R49, R45, R48, -R102 ;  /* 0x000000302d317223 */ /* 0x000fe20000010866 */
[----:B------:R-:W-:Y:S01]  /*4bd0*/  IMAD.U32 R40, R35, 0x10000, RZ ;  /* 0x0001000023287824 */ /* 0x000fe200078e00ff */
[----:B------:R-:W-:Y:S01]  /*4be0*/  LOP3.LUT R51, R43, 0xffff0000, RZ, 0xc0, !PT ;  /* 0xffff00002b337812 */ /* 0x000fe200078ec0ff */
[----:B------:R-:W-:Y:S01]  /*4bf0*/  FMUL.FTZ R50, R50, R57 ;  /* 0x0000003932327220 */ /* 0x000fe20000410000 */
[----:B------:R-:W-:Y:S01]  /*4c00*/  LOP3.LUT R48, R119, 0xffff0000, RZ, 0xc0, !PT ;  /* 0xffff000077307812 */ /* 0x000fe200078ec0ff */
[----:B------:R-:W-:Y:S01]  /*4c10*/  FFMA.FTZ R56, R45, R56, R44 ;  /* 0x000000382d387223 */ /* 0x000fe2000001002c */
[----:B------:R-:W-:Y:S01]  /*4c20*/  LOP3.LUT R44, R115, 0xffff0000, RZ, 0xc0, !PT ;  /* 0xffff0000732c7812 */ /* 0x000fe200078ec0ff */
[C---:B------:R-:W-:Y:S01]  /*4c30*/  FFMA.FTZ R103, R40.reuse, R103, R50 ;  /* 0x0000006728677223 */ /* 0x040fe20000010032 */
[----:B------:R-:W-:Y:S01]  /*4c40*/  LOP3.LUT R41, R35, 0xffff0000, RZ, 0xc0, !PT ;  /* 0xffff000023297812 */ /* 0x000fe200078ec0ff */
[----:B------:R-:W-:Y:S01]  /*4c50*/  FFMA.FTZ R59, R40, R57, -R59 ;  /* 0x00000039283b7223 */ /* 0x000fe2000001083b */
[----:B------:R-:W-:Y:S01]  /*4c60*/  FMUL.FTZ R50, R51, R48 ;  /* 0x0000003033327220 */ /* 0x000fe20000410000 */
[----:B------:R-:W-:-:S02]  /*4c70*/  IMAD.U32 R45, R120, 0x10000, RZ ;  /* 0x00010000782d7824 */ /* 0x000fc400078e00ff */
[-C--:B------:R-:W-:Y:S01]  /*4c80*/  FMUL.FTZ R104, R51, R44.reuse ;  /* 0x0000002c33687220 */ /* 0x080fe20000410000 */
[----:B------:R-:W-:Y:S01]  /*4c90*/  IMAD.U32 R40, R116, 0x10000, RZ ;  /* 0x0001000074287824 */ /* 0x000fe200078e00ff */
[----:B------:R-:W-:Y:S01]  /*4ca0*/  LOP3.LUT R120, R120, 0xffff0000, RZ, 0xc0, !PT ;  /* 0xffff000078787812 */ /* 0x000fe200078ec0ff */
[C---:B------:R-:W-:Y:S02]  /*4cb0*/  IMAD.U32 R33, R32.reuse, 0x10000, RZ ;  /* 0x0001000020217824 */ /* 0x040fe400078e00ff */
[C---:B------:R-:W-:Y:S01]  /*4cc0*/  FFMA.FTZ R102, R41.reuse, R44, -R50 ;  /* 0x0000002c29667223 */ /* 0x040fe20000010832 */
[----:B------:R-:W-:Y:S01]  /*4cd0*/  LOP3.LUT R32, R32, 0xffff0000, RZ, 0xc0, !PT ;  /* 0xffff000020207812 */ /* 0x000fe200078ec0ff */
[----:B------:R-:W-:Y:S01]  /*4ce0*/  FMUL.FTZ R50, R46, R40 ;  /* 0x000000282e327220 */ /* 0x000fe20000410000 */
[----:B------:R-:W-:Y:S01]  /*4cf0*/  LOP3.LUT R116, R116, 0xffff0000, RZ, 0xc0, !PT ;  /* 0xffff000074747812 */ /* 0x000fe200078ec0ff */
[----:B------:R-:W-:Y:S01]  /*4d00*/  FFMA.FTZ R104, R41, R48, R104 ;  /* 0x0000003029687223 */ /* 0x000fe20000010068 */
[----:B------:R-:W-:Y:S01]  /*4d10*/  FMUL.FTZ R41, R47, R120 ;  /* 0x000000782f297220 */ /* 0x000fe20000410000 */
[-C--:B------:R-:W-:Y:S01]  /*4d20*/  FMUL.FTZ R44, R46, R45.reuse ;  /* 0x0000002d2e2c7220 */ /* 0x080fe20000410000 */
[----:B------:R-:W-:Y:S01]  /*4d30*/  FFMA.FTZ R50, R33, R45, R50 ;  /* 0x0000002d21327223 */ /* 0x000fe20000010032 */
[----:B------:R-:W-:-:S02]  /*4d40*/  IMAD.U32 R43, R42, 0x10000, RZ ;  /* 0x000100002a2b7824 */ /* 0x000fc400078e00ff */
[----:B------:R-:W-:Y:S01]  /*4d50*/  FFMA.FTZ R45, R32, R116, -R41 ;  /* 0x00000074202d7223 */ /* 0x000fe20000010829 */
[----:B------:R-:W-:Y:S01]  /*4d60*/  LOP3.LUT R42, R42, 0xffff0000, RZ, 0xc0, !PT ;  /* 0xffff00002a2a7812 */ /* 0x000fe200078ec0ff */
[----:B------:R-:W-:Y:S01]  /*4d70*/  FFMA.FTZ R46, R33, R40, -R44 ;  /* 0x00000028212e7223 */ /* 0x000fe2000001082c */
[----:B------:R-:W-:Y:S01]  /*4d80*/  FMUL.FTZ R47, R47, R116 ;  /* 0x000000742f2f7220 */ /* 0x000fe20000410000 */
[C---:B------:R-:W-:Y:S01]  /*4d90*/  LOP3.LUT R41, R118.reuse, 0xffff0000, RZ, 0xc0, !PT ;  /* 0xffff000076297812 */ /* 0x040fe200078ec0ff */
[----:B------:R-:W-:Y:S01]  /*4da0*/  IMAD.U32 R44, R118, 0x10000, RZ ;  /* 0x00010000762c7824 */ /* 0x000fe200078e00ff */
[C---:B------:R-:W-:Y:S01]  /*4db0*/  LOP3.LUT R33, R114.reuse, 0xffff0000, RZ, 0xc0, !PT ;  /* 0xffff000072217812 */ /* 0x040fe200078ec0ff */
[----:B------:R-:W-:Y:S02]  /*4dc0*/  IMAD.U32 R40, R114, 0x10000, RZ ;  /* 0x0001000072287824 */ /* 0x000fe400078e00ff */
[----:B------:R-:W-:Y:S01]  /*4dd0*/  FFMA.FTZ R47, R32, R120, R47 ;  /* 0x00000078202f7223 */ /* 0x000fe2000001002f */
[C---:B------:R-:W-:Y:S01]  /*4de0*/  IMAD.U32 R35, R34.reuse, 0x10000, RZ ;  /* 0x0001000022237824 */ /* 0x040fe200078e00ff */
        /* <DEDUP_REMOVED lines=16> */
[----:B------:R-:W-:Y:S02]  /*4ef0*/  F2FP.BF16.F32.PACK_AB R35, R102, R59 ;  /* 0x0000003b6623723e */ /* 0x000fe400000010ff */
[----:B------:R-:W-:-:S02]  /*4f00*/  F2FP.BF16.F32.PACK_AB R41, R56, R105 ;  /* 0x000000693829723e */ /* 0x000fc400000010ff */
[----:B------:R-:W-:-:S07]  /*4f10*/  F2FP.BF16.F32.PACK_AB R40, R47, R50 ;  /* 0x000000322f28723e */ /* 0x000fce00000010ff */
.L_x_4890:
[----:B------:R-:W-:Y:S05]  /*4f20*/  BSYNC B1 ;  /* 0x0000000000017941 */ /* 0x000fea0003800000 */
.L_x_4889:
        /* <DEDUP_REMOVED lines=10> */
.L_x_4858:
[----:B------:R-:W-:-:S13]  /*4fd0*/  ISETP.NE.AND P3, PT, R204, 0x3, PT ;  /* 0x00000003cc00780c */ /* 0x000fda0003f65270 */
[----:B------:R-:W-:Y:S05]  /*4fe0*/  @!P3 BRA `(.L_x_4891) ;  /* 0x000000000004b947 */ /* 0x000fea0003800000 */
[----:B------:R-:W-:Y:S01]  /*4ff0*/  BPT.TRAP 0x1 ;  /* 0x000000040000795c */ /* 0x000fe20000300000 */
.L_x_4891:
[----:B------:R-:W-:Y:S01]  /*5000*/  IMAD R96, R2, 0x8, R18 ;  /* 0x0000000802607824 */ /* 0x000fe200078e0212 */
[----:B------:R-:W-:Y:S01]  /*5010*/  SHF.L.U32 R107, R202, 0x1f, RZ ;  /* 0x0000001fca6b7819 */ /* 0x000fe200000006ff */
[----:B------:R-:W-:Y:S01]  /*5020*/  IMAD R106, R27, -0x60, R24 ;  /* 0xffffffa01b6a7824 */ /* 0x000fe200078e0218 */
[----:B------:R-:W-:Y:S02]  /*5030*/  BSSY B1, `(.L_x_4892) ;  /* 0x0000004000017945 */ /* 0x000fe40003800000 */
[----:B------:R-:W0:Y:S02]  /*5040*/  SYNCS.PHASECHK.TRANS64.TRYWAIT P4, [R96+URZ+0x22890], R107 ;  /* 0x0228906b600075a7 */ /* 0x000e24000808017f */
[----:B------:R-:W-:Y:S01]  /*5050*/  VIMNMX R106, R106, 0x60, PT ;  /* 0x000000606a6a7848 */ /* 0x000fe20003fe0100 */
[----:B0-----:R-:W-:Y:S06]  /*5060*/  @!P4 BRA `(.L_x_4893) ;  /* 0x0000016800acc947 */ /* 0x001fec0003800000 */
.L_x_5158:
[----:B------:R-:W-:Y:S05]  /*5070*/  BSYNC B1 ;  /* 0x0000000000017941 */ /* 0x000fea0003800000 */
.L_x_4892:
        /* <DEDUP_REMOVED lines=8> */
.L_x_4895:
[----:B------:R-:W-:Y:S05]  /*5100*/  BSYNC B1 ;  /* 0x0000000000017941 */ /* 0x000fea0003800000 */
.L_x_4894:
[----:B------:R-:W-:Y:S05]  /*5110*/  @P4 BRA `(.L_x_4875) ;  /* 0x0000000000104947 */ /* 0x000fea0003800000 */
[----:B-1----:R-:W1:Y:S04]  /*5120*/  @!P1 LDS.128 R32, [R104+0x2000] ;  /* 0x0020000068209984 */ /* 0x002e680000000c00 */
[----:B------:R-:W2:Y:S04]  /*5130*/  @!P2 LDS.128 R40, [R102+0x2000] ;  /* 0x002000006628a984 */ /* 0x000ea80000000c00 */
[----:B-1----:R3:W-:Y:S04]  /*5140*/  @!P1 STG.E.128 desc[UR40][R44.64], R32 ;  /* 0x000000202c009986 */ /* 0x0027e8000c101d28 */
[----:B--2---:R3:W-:Y:S02]  /*5150*/  @!P2 STG.E.128 desc[UR40][R44.64+0x40], R40 ;  /* 0x000040282c00a986 */ /* 0x0047e4000c101d28 */
.L_x_4875:
[----:B------:R-:W-:Y:S05]  /*5160*/  BSYNC B0 ;  /* 0x0000000000007941 */ /* 0x000fea0003800000 */
.L_x_4857:
        /* <DEDUP_REMOVED lines=17> */
.L_x_4897:
[----:B------:R-:W-:Y:S05]  /*5280*/  BSYNC B0 ;  /* 0x0000000000007941 */ /* 0x000fea0003800000 */
.L_x_4896:
[----:B------:R-:W2:Y:S01]  /*5290*/  SYNCS.PHASECHK.TRANS64.TRYWAIT P3, [R96+URZ+0x228b0], R107 ;  /* 0x0228b06b600075a7 */ /* 0x000ea2000806017f */
[----:B------:R-:W-:Y:S01]  /*52a0*/  ULDC UR46, c[0x0][0x320] ;  /* 0x0000c800002e7ab9 */ /* 0x000fe20000000800 */
[----:B------:R-:W-:Y:S01]  /*52b0*/  ULDC.64 UR38, c[0x0][0x328] ;  /* 0x0000ca0000267ab9 */ /* 0x000fe20000000a00 */
[----:B------:R-:W-:Y:S01]  /*52c0*/  ULDC.64 UR36, c[0x0][0x318] ;  /* 0x0000c60000247ab9 */ /* 0x000fe20000000a00 */
[----:B------:R-:W-:Y:S01]  /*52d0*/  BSSY B0, `(.L_x_4898) ;  /* 0x0000003000007945 */ /* 0x000fe20003800000 */
[----:B-1----:R-:W-:-:S03]  /*52e0*/  IMAD R32, R2, 0x6000, R79 ;  /* 0x0000600002207824 */ /* 0x002fc600078e024f */
[----:B--2---:R-:W-:Y:S05]  /*52f0*/  @!P3 BRA `(.L_x_4899) ;  /* 0x00000168001cb947 */ /* 0x004fea0003800000 */
.L_x_5159:
[----:B------:R-:W-:Y:S05]  /*5300*/  BSYNC B0 ;  /* 0x0000000000007941 */ /* 0x000fea0003800000 */
.L_x_4898:
        /* <DEDUP_REMOVED lines=39> */
.L_x_4901:
[----:B------:R-:W-:Y:S05]  /*5580*/  BSYNC B0 ;  /* 0x0000000000007941 */ /* 0x000fea0003800000 */
.L_x_4900:
        /* <DEDUP_REMOVED lines=37> */
.L_x_4903:
[----:B------:R-:W-:Y:S05]  /*57e0*/  BSYNC B0 ;  /* 0x0000000000007941 */ /* 0x000fea0003800000 */
.L_x_4902:
        /* <DEDUP_REMOVED lines=22> */
.L_x_4852:
[----:B------:R-:W0:Y:S01]  /*5950*/  LDC R0, c[0x0][0x448] ;  /* 0x00011200ff007b82 */ /* 0x000e220000000800 */
        /* <DEDUP_REMOVED lines=16> */
[----:B------:R-:W-:Y:S01]  /*5a60*/  CS2R R112, SRZ ;  /* 0x0000000000707805 */ /* 0x000fe2000001ff00 */
[----:B------:R-:W-:Y:S01]  /*5a70*/  IMAD.MOV.U32 R177, RZ, RZ, RZ ;  /* 0x000000ffffb17224 */ /* 0x000fe200078e00ff */
[----:B------:R-:W-:Y:S02]  /*5a80*/  CS2R R108, SRZ ;  /* 0x00000000006c7805 */ /* 0x000fe4000001ff00 */
[----:B------:R-:W-:Y:S02]  /*5a90*/  CS2R R104, SRZ ;  /* 0x0000000000687805 */ /* 0x000fe4000001ff00 */
[----:B------:R-:W-:-:S02]  /*5aa0*/  CS2R R174, SRZ ;  /* 0x0000000000ae7805 */ /* 0x000fc4000001ff00 */
[----:B------:R-:W-:Y:S02]  /*5ab0*/  CS2R R100, SRZ ;  /* 0x0000000000647805 */ /* 0x000fe4000001ff00 */
[----:B----4-:R-:W-:Y:S02]  /*5ac0*/  CS2R R96, SRZ ;  /* 0x0000000000607805 */ /* 0x010fe4000001ff00 */
[----:B0-----:R-:W-:Y:S01]  /*5ad0*/  ISETP.NE.AND P1, PT, R0, 0x1, PT ;  /* 0x000000010000780c */ /* 0x001fe20003f25270 */
[----:B------:R-:W-:Y:S01]  /*5ae0*/  VIADD R0, R206, 0x7f ;  /* 0x0000007fce007836 */ /* 0x000fe20000000000 */
        /* <DEDUP_REMOVED lines=34> */
[----:B------:R-:W-:Y:S01]  /*5d10*/  CS2R R48, SRZ ;  /* 0x0000000000307805 */ /* 0x000fe2000001ff00 */
[----:B0-----:R-:W-:Y:S01]  /*5d20*/  @P1 IMAD.HI.U32 R3, R0, R3, RZ ;  /* 0x0000000300031227 */ /* 0x001fe200078e00ff */
[----:B------:R-:W-:-:S02]  /*5d30*/  CS2R R42, SRZ ;  /* 0x00000000002a7805 */ /* 0x000fc4000001ff00 */
[----:B------:R-:W-:Y:S02]  /*5d40*/  CS2R R44, SRZ ;  /* 0x00000000002c7805 */ /* 0x000fe4000001ff00 */
[----:B------:R-:W-:Y:S02]  /*5d50*/  CS2R R40, SRZ ;  /* 0x0000000000287805 */ /* 0x000fe4000001ff00 */
[----:B------:R-:W-:Y:S02]  /*5d60*/  CS2R R34, SRZ ;  /* 0x0000000000227805 */ /* 0x000fe4000001ff00 */
[----:B------:R-:W-:Y:S02]  /*5d70*/  CS2R R36, SRZ ;  /* 0x0000000000247805 */ /* 0x000fe4000001ff00 */
[----:B------:R-:W-:Y:S02]  /*5d80*/  CS2R R32, SRZ ;  /* 0x0000000000207805 */ /* 0x000fe4000001ff00 */
[----:B------:R-:W-:-:S02]  /*5d90*/  CS2R R26, SRZ ;  /* 0x00000000001a7805 */ /* 0x000fc4000001ff00 */
[----:B-1----:R-:W-:Y:S02]  /*5da0*/  @P1 SHF.R.U32.HI R0, RZ, R4, R3 ;  /* 0x00000004ff001219 */ /* 0x002fe40000011603 */
[----:B------:R-:W-:Y:S02]  /*5db0*/  CS2R R4, SRZ ;  /* 0x0000000000047805 */ /* 0x000fe4000001ff00 */
[----:B------:R-:W-:Y:S01]  /*5dc0*/  PLOP3.LUT P1, PT, PT, PT, PT, 0x80, 0x0 ;  /* 0x000000000000781c */ /* 0x000fe20003f2f070 */
[----:B------:R-:W-:Y:S01]  /*5dd0*/  IMAD.IADD R0, R29, 0x1, R0 ;  /* 0x000000011d007824 */ /* 0x000fe200078e0200 */
[----:B------:R-:W-:-:S03]  /*5de0*/  CS2R R28, SRZ ;  /* 0x00000000001c7805 */ /* 0x000fc6000001ff00 */
[----:B------:R-:W-:-:S05]  /*5df0*/  IMAD.HI R0, R0, 0x2aaaaaab, RZ ;  /* 0x2aaaaaab00007827 */ /* 0x000fca00078e02ff */
[----:B------:R-:W-:-:S04]  /*5e00*/  SHF.R.U32.HI R3, RZ, 0x1f, R0 ;  /* 0x0000001fff037819 */ /* 0x000fc80000011600 */
[----:B------:R-:W-:Y:S01]  /*5e10*/  LEA.HI.SX32 R3, R0, R3, 0x1c ;  /* 0x0000000300037211 */ /* 0x000fe200078fe2ff */
[----:B------:R-:W-:-:S03]  /*5e20*/  IMAD.MOV.U32 R0, RZ, RZ, RZ ;  /* 0x000000ffff007224 */ /* 0x000fc600078e00ff */
[----:B------:R-:W-:Y:S01]  /*5e30*/  VIMNMX R180, R180, R3, PT ;  /* 0x00000003b4b47248 */ /* 0x000fe20003fe0100 */
[----:B------:R-:W-:-:S03]  /*5e40*/  IMAD.MOV.U32 R3, RZ, RZ, RZ ;  /* 0x000000ffff037224 */ /* 0x000fc600078e00ff */
[----:B------:R-:W-:Y:S01]  /*5e50*/  ISETP.GE.AND P2, PT, R180, 0x1, PT ;  /* 0x00000001b400780c */ /* 0x000fe20003f46270 */
[----:B------:R-:W-:-:S12]  /*5e60*/  @P0 BRA `(.L_x_4905) ;  /* 0x00000000000c0947 */ /* 0x000fd80003800000 */
[----:B------:R-:W0:Y:S01]  /*5e70*/  FENCE.VIEW.ASYNC.G ;  /* 0x00000000000073c6 */ /* 0x000e220000000100 */
[----:B------:R-:W-:Y:S05]  /*5e80*/  WARPSYNC.ALL ;  /* 0x0000000000007948 */ /* 0x000fea0003800000 */
[----:B0-----:R-:W-:Y:S06]  /*5e90*/  BAR.ARV 0xc, 0x180 ;  /* 0x0306000000007b1d */ /* 0x001fec0000002000 */
.L_x_4905:
        /* <DEDUP_REMOVED lines=10> */
.L_x_5162:
        /* <DEDUP_REMOVED lines=26> */
.L_x_4909:
[----:B------:R-:W-:Y:S05]  /*60e0*/  BSYNC B6 ;  /* 0x0000000000067941 */ /* 0x000fea0003800000 */
.L_x_4908:
        /* <DEDUP_REMOVED lines=12> */
.L_x_4913:
[----:B-1----:R1:W2:Y:S02]  /*61b0*/  SYNCS.PHASECHK.TRANS64.TRYWAIT P0, [R18+URZ+0x22800], R3 ;  /* 0x02280003120075a7 */ /* 0x0022a4000800017f */
[----:B--2---:R-:W-:Y:S05]  /*61c0*/  @!P0 NANOSLEEP.SYNCS 0x989680 ;  /* 0x009896800000895d */ /* 0x004fea0003900000 */
[----:B------:R-:W2:Y:S02]  /*61d0*/  @!P0 SYNCS.PHASECHK.TRANS64 P0, [R18+URZ+0x22800], R3 ;  /* 0x02280003120085a7 */ /* 0x000ea4000800007f */
[----:B--2---:R-:W-:Y:S05]  /*61e0*/  @!P0 BRA `(.L_x_4913) ;  /* 0xfffffffc00f08947 */ /* 0x004fea000383ffff */
.L_x_4912:
[----:B------:R-:W-:Y:S05]  /*61f0*/  BSYNC B0 ;  /* 0x0000000000007941 */ /* 0x000fea0003800000 */
.L_x_4911:
[----:B------:R-:W-:Y:S05]  /*6200*/  BRA `(.L_x_4914) ;  /* 0x0000002c006c7947 */ /* 0x000fea0003800000 */
.L_x_4910:
        /* <DEDUP_REMOVED lines=30> */
.L_x_4916:
[----:B------:R-:W-:Y:S05]  /*63f0*/  BSYNC B6 ;  /* 0x0000000000067941 */ /* 0x000fea0003800000 */
.L_x_4915:
[----:B------:R-:W-:Y:S01]  /*6400*/  ULDC.U8 UR4, c[0x0][0x410] ;  /* 0x0001040000047ab9 */ /* 0x000fe20000000000 */
[----:B------:R-:W-:Y:S01]  /*6410*/  BSSY B0, `(.L_x_4917) ;  /* 0x00002b2000007945 */ /* 0x000fe20003800000 */
[----:B------:R-:W-:Y:S01]  /*6420*/  ISETP.NE.AND P0, PT, RZ, UR4, PT ;  /* 0x00000004ff007c0c */ /* 0x000fe2000bf05270 */
[----:B------:R-:W-:-:S12]  /*6430*/  IMAD.IADD R34, R22, 0x1, R206 ;  /* 0x0000000116227824 */ /* 0x000fd800078e02ce */
[----:B------:R-:W-:Y:S05]  /*6440*/  @!P0 BRA `(.L_x_4918) ;  /* 0x00000014008c8947 */ /* 0x000fea0003800000 */
[----:B------:R-:W0:Y:S01]  /*6450*/  LDC R10, c[0x0][0x448] ;  /* 0x00011200ff0a7b82 */ /* 0x000e220000000800 */
[----:B------:R-:W-:Y:S01]  /*6460*/  IMAD R3, R236, 0x40, R34 ;  /* 0x00000040ec037824 */ /* 0x000fe200078e0222 */
[----:B------:R-:W-:Y:S01]  /*6470*/  ULDC.64 UR4, c[0x0][0x3f8] ;  /* 0x0000fe0000047ab9 */ /* 0x000fe20000000a00 */
[----:B------:R-:W-:Y:S01]  /*6480*/  ULDC.64 UR6, c[0x0][0x408] ;  /* 0x0001020000067ab9 */ /* 0x000fe20000000a00 */
[----:B------:R-:W-:Y:S02]  /*6490*/  IMAD.MOV.U32 R6, RZ, RZ, R24 ;  /* 0x000000ffff067224 */ /* 0x000fe400078e0018 */
        /* <DEDUP_REMOVED lines=29> */
.L_x_5168:
        /* <DEDUP_REMOVED lines=30> */
.L_x_4921:
[----:B------:R-:W-:Y:S05]  /*6850*/  BSYNC B1 ;  /* 0x0000000000017941 */ /* 0x000fea0003800000 */
.L_x_4920:
        /* <DEDUP_REMOVED lines=10> */
[----:B------:R-:W-:Y:S01]  /*6900*/  IMAD.MOV.U32 R5, RZ, RZ, R24 ;  /* 0x000000ffff057224 */ /* 0x000fe200078e0018 */
[----:B------:R-:W-:Y:S01]  /*6910*/  PRMT R39, R39, 0x5410, R0 ;  /* 0x0000541027277816 */ /* 0x000fe20000000000 */
[----:B------:R-:W-:-:S03]  /*6920*/  IMAD.MOV.U32 R9, RZ, RZ, R25 ;  /* 0x000000ffff097224 */ /* 0x000fc600078e0019 */
[----:B------:R-:W-:Y:S02]  /*6930*/  PRMT R43, R43, 0x5410, R5 ;  /* 0x000054102b2b7816 */ /* 0x000fe40000000005 */
[----:B------:R-:W-:Y:S01]  /*6940*/  PRMT R42, R9, 0x5410, R3 ;  /* 0x00005410092a7816 */ /* 0x000fe20000000003 */
[----:B------:R-:W-:Y:S06]  /*6950*/  BRA.DIV UR4, `(.L_x_4922) ;  /* 0x0000015604447947 */ /* 0x000fec000b800000 */
[----:B------:R1:W2:Y:S04]  /*6960*/  SHFL.IDX PT, R3, R6, 0x1, 0x1c1f ;  /* 0x003c1f0006037f89 */ /* 0x0002a800000e0000 */
[----:B------:R1:W3:Y:S04]  /*6970*/  SHFL.IDX PT, R0, R4, 0x1, 0x1c1f ;  /* 0x003c1f0004007f89 */ /* 0x0002e800000e0000 */
[----:B------:R1:W0:Y:S04]  /*6980*/  SHFL.IDX PT, R5, R8, 0x1, 0x1c1f ;  /* 0x003c1f0008057f89 */ /* 0x00022800000e0000 */
[----:B----4-:R1:W4:Y:S02]  /*6990*/  SHFL.IDX PT, R14, R7, 0x1, 0x1c1f ;  /* 0x003c1f00070e7f89 */ /* 0x01032400000e0000 */
.L_x_5174:
        /* <DEDUP_REMOVED lines=34> */
.L_x_4924:
[----:B------:R-:W-:Y:S05]  /*6bc0*/  BSYNC B1 ;  /* 0x0000000000017941 */ /* 0x000fea0003800000 */
.L_x_4923:
[----:B------:R-:W1:Y:S01]  /*6bd0*/  SYNCS.PHASECHK.TRANS64.TRYWAIT P0, [R18+URZ+0x22800], R35 ;  /* 0x02280023120075a7 */ /* 0x000e62000800017f */
[----:B--2---:R-:W-:Y:S01]  /*6be0*/  LOP3.LUT R3, R34, 0x1c0, RZ, 0xc0, !PT ;  /* 0x000001c022037812 */ /* 0x004fe200078ec0ff */
[----:B0----5:R-:W-:Y:S01]  /*6bf0*/  IMAD.MOV.U32 R4, RZ, RZ, R26 ;  /* 0x000000ffff047224 */ /* 0x021fe200078e001a */
[----:B------:R-:W-:Y:S01]  /*6c00*/  VIADDMNMX R41, R37, -R206, 0x80, PT ;  /* 0x0000008025297446 */ /* 0x000fe200038009ce */
[----:B------:R-:W-:Y:S01]  /*6c10*/  IMAD.MOV.U32 R5, RZ, RZ, R9 ;  /* 0x000000ffff057224 */ /* 0x000fe200078e0009 */
[----:B---3--:R-:W-:Y:S01]  /*6c20*/  LOP3.LUT R0, R3, 0x18, R16, 0xf8, !PT ;  /* 0x0000001803007812 */ /* 0x008fe200078ef810 */
[----:B------:R-:W-:Y:S01]  /*6c30*/  IMAD.MOV.U32 R6, RZ, RZ, R12 ;  /* 0x000000ffff067224 */ /* 0x000fe200078e000c */
[----:B------:R-:W-:Y:S01]  /*6c40*/  SHF.R.U32.HI R3, RZ, 0x3, R3 ;  /* 0x00000003ff037819 */ /* 0x000fe20000011603 */
[----:B------:R-:W-:Y:S01]  /*6c50*/  BSSY B1, `(.L_x_4925) ;  /* 0x0000014000017945 */ /* 0x000fe20003800000 */
[----:B------:R-:W-:Y:S01]  /*6c60*/  PRMT R43, R4, 0x7610, R43 ;  /* 0x00007610042b7816 */ /* 0x000fe2000000002b */
[----:B------:R-:W-:Y:S01]  /*6c70*/  IMAD.MOV.U32 R4, RZ, RZ, R8 ;  /* 0x000000ffff047224 */ /* 0x000fe200078e0008 */
[----:B------:R-:W-:Y:S01]  /*6c80*/  LOP3.LUT R3, R0, R3, RZ, 0x3c, !PT ;  /* 0x0000000300037212 */ /* 0x000fe200078e3cff */
[----:B------:R-:W-:Y:S01]  /*6c90*/  IMAD.MOV.U32 R0, RZ, RZ, R27 ;  /* 0x000000ffff007224 */ /* 0x000fe200078e001b */
[----:B------:R-:W-:-:S02]  /*6ca0*/  PRMT R46, R46, 0x5410, R6 ;  /* 0x000054102e2e7816 */ /* 0x000fc40000000006 */
[----:B------:R-:W-:Y:S01]  /*6cb0*/  PRMT R45, R45, 0x5410, R4 ;  /* 0x000054102d2d7816 */ /* 0x000fe20000000004 */
[----:B------:R-:W-:Y:S01]  /*6cc0*/  IMAD R3, R210, 0x200, R3 ;  /* 0x00000200d2037824 */ /* 0x000fe200078e0203 */
[----:B------:R-:W-:Y:S01]  /*6cd0*/  PRMT R44, R5, 0x5410, R0 ;  /* 0x00005410052c7816 */ /* 0x000fe20000000000 */
[----:B------:R-:W-:Y:S01]  /*6ce0*/  IMAD.MOV.U32 R0, RZ, RZ, R13 ;  /* 0x000000ffff007224 */ /* 0x000fe200078e000d */
[----:B------:R-:W-:Y:S01]  /*6cf0*/  LOP3.LUT P2, RZ, R233, 0x4, RZ, 0xc0, !PT ;  /* 0x00000004e9ff7812 */ /* 0x000fe2000784c0ff */
[----:B------:R-:W-:Y:S01]  /*6d00*/  IMAD.MOV.U32 R4, RZ, RZ, R10 ;  /* 0x000000ffff047224 */ /* 0x000fe200078e000a */
[----:B------:R-:W-:Y:S01]  /*6d10*/  ISETP.GE.AND P1, PT, R22, R41, PT ;  /* 0x000000291600720c */ /* 0x000fe20003f26270 */
[----:B------:R-:W-:Y:S01]  /*6d20*/  IMAD R3, R3, 0x2, R18 ;  /* 0x0000000203037824 */ /* 0x000fe200078e0212 */
[----:B------:R-:W-:Y:S01]  /*6d30*/  PRMT R45, R0, 0x7610, R45 ;  /* 0x00007610002d7816 */ /* 0x000fe2000000002d */
[----:B------:R-:W-:Y:S01]  /*6d40*/  IMAD.MOV.U32 R5, RZ, RZ, R11 ;  /* 0x000000ffff057224 */ /* 0x000fe200078e000b */
[----:B------:R-:W-:Y:S01]  /*6d50*/  PRMT R46, R4, 0x7610, R46 ;  /* 0x00007610042e7816 */ /* 0x000fe2000000002e */
[----:B------:R-:W-:-:S02]  /*6d60*/  VIADD R4, R3, 0x18400 ;  /* 0x0001840003047836 */ /* 0x000fc40000000000 */
[----:B------:R-:W-:Y:S01]  /*6d70*/  VIADD R0, R3, 0x18440 ;  /* 0x0001844003007836 */ /* 0x000fe20000000000 */
[----:B-1----:R-:W-:Y:S06]  /*6d80*/  @!P0 BRA `(.L_x_4926) ;  /* 0x0000015000a88947 */ /* 0x002fec0003800000 */
.L_x_5175:
[----:B------:R-:W-:Y:S05]  /*6d90*/  BSYNC B1 ;  /* 0x0000000000017941 */ /* 0x000fea0003800000 */
.L_x_4925:
        /* <DEDUP_REMOVED lines=20> */
[----:B------:R-:W-:Y:S02]  /*6ee0*/  PRMT R33, R38, 0x5410, R33 ;  /* 0x0000541026217816 */ /* 0x000fe40000000021 */
[----:B------:R-:W-:Y:S02]  /*6ef0*/  LOP3.LUT R31, R31, 0xffff0000, RZ, 0xc0, !PT ;  /* 0xffff00001f1f7812 */ /* 0x000fe400078ec0ff */
        /* <DEDUP_REMOVED lines=33> */
.L_x_4930:
[----:B------:R-:W-:Y:S05]  /*7110*/  BSYNC B2 ;  /* 0x0000000000027941 */ /* 0x000fea0003800000 */
.L_x_4929:
        /* <DEDUP_REMOVED lines=47> */
.L_x_4928:
[----:B------:R-:W-:Y:S05]  /*7410*/  BSYNC B1 ;  /* 0x0000000000017941 */ /* 0x000fea0003800000 */
.L_x_4927:
        /* <DEDUP_REMOVED lines=53> */
.L_x_4933:
[----:B------:R-:W-:Y:S05]  /*7770*/  BSYNC B1 ;  /* 0x0000000000017941 */ /* 0x000fea0003800000 */
.L_x_4932:
[----:B------:R-:W-:Y:S05]  /*7780*/  @P1 BRA `(.L_x_4931) ;  /* 0x0000001400e81947 */ /* 0x000fea0003800000 */
[----:B-1----:R-:W1:Y:S01]  /*7790*/  LDS.128 R4, [R0+0x2000] ;  /* 0x0020000000047984 */ /* 0x002e620000000c00 */
[----:B------:R-:W-:Y:S02]  /*77a0*/  SHF.R.U32.HI R15, RZ, 0x10, R9 ;  /* 0x00000010ff0f7819 */ /* 0x000fe40000011609 */
[----:B------:R-:W-:Y:S02]  /*77b0*/  SHF.R.U32.HI R12, RZ, 0x10, R11 ;  /* 0x00000010ff0c7819 */ /* 0x000fe4000001160b */
[----:B------:R-:W-:Y:S02]  /*77c0*/  PRMT R15, R44, 0x5410, R15 ;  /* 0x000054102c0f7816 */ /* 0x000fe4000000000f */
[----:B------:R-:W-:Y:S02]  /*77d0*/  PRMT R12, R47, 0x5432, R12 ;  /* 0x000054322f0c7816 */ /* 0x000fe4000000000c */
[----:B----4-:R-:W-:Y:S01]  /*77e0*/  SHF.R.U64 R14, R8, 0x10, R9 ;  /* 0x00000010080e7819 */ /* 0x010fe20000001209 */
[C---:B------:R-:W-:Y:S01]  /*77f0*/  IMAD.U32 R20, R15.reuse, 0x10000, RZ ;  /* 0x000100000f147824 */ /* 0x040fe200078e00ff */
[----:B------:R-:W-:Y:S01]  /*7800*/  SHF.R.U64 R3, R10, 0x10, R11 ;  /* 0x000000100a037819 */ /* 0x000fe2000000120b */
[----:B------:R-:W-:Y:S01]  /*7810*/  IMAD.U32 R13, R12, 0x10000, RZ ;  /* 0x000100000c0d7824 */ /* 0x000fe200078e00ff */
[----:B------:R-:W-:-:S02]  /*7820*/  LOP3.LUT R15, R15, 0xffff0000, RZ, 0xc0, !PT ;  /* 0xffff00000f0f7812 */ /* 0x000fc400078ec0ff */
[----:B------:R-:W-:Y:S02]  /*7830*/  LOP3.LUT R12, R12, 0xffff0000, RZ, 0xc0, !PT ;  /* 0xffff00000c0c7812 */ /* 0x000fe400078ec0ff */
[----:B------:R-:W-:Y:S02]  /*7840*/  PRMT R11, R46, 0x5410, R3 ;  /* 0x000054102e0b7816 */ /* 0x000fe40000000003 */
[----:B------:R-:W-:Y:S02]  /*7850*/  PRMT R14, R45, 0x5432, R14 ;  /* 0x000054322d0e7816 */ /* 0x000fe4000000000e */
[C---:B-1----:R-:W-:Y:S01]  /*7860*/  LOP3.LUT R9, R6.reuse, 0xffff0000, RZ, 0xc0, !PT ;  /* 0xffff000006097812 */ /* 0x042fe200078ec0ff */
[C---:B------:R-:W-:Y:S01]  /*7870*/  IMAD.U32 R10, R7.reuse, 0x10000, RZ ;  /* 0x00010000070a7824 */ /* 0x040fe200078e00ff */
[----:B------:R-:W-:Y:S01]  /*7880*/  LOP3.LUT R7, R7, 0xffff0000, RZ, 0xc0, !PT ;  /* 0xffff000007077812 */ /* 0x000fe200078ec0ff */
[----:B------:R-:W-:Y:S02]  /*7890*/  IMAD.U32 R8, R6, 0x10000, RZ ;  /* 0x0001000006087824 */ /* 0x000fe400078e00ff */
[C---:B------:R-:W-:Y:S01]  /*78a0*/  FMUL.FTZ R21, R9.reuse, R20 ;  /* 0x0000001409157220 */ /* 0x040fe20000410000 */
[----:B------:R-:W-:Y:S01]  /*78b0*/  FMUL.FTZ R9, R9, R13 ;  /* 0x0000000d09097220 */ /* 0x000fe20000410000 */
[----:B------:R-:W-:Y:S01]  /*78c0*/  FMUL.FTZ R25, R7, R15 ;  /* 0x0000000f07197220 */ /* 0x000fe20000410000 */
[----:B------:R-:W-:-:S02]  /*78d0*/  IMAD.U32 R3, R4, 0x10000, RZ ;  /* 0x0001000004037824 */ /* 0x000fc400078e00ff */
[C---:B------:R-:W-:Y:S01]  /*78e0*/  FFMA.FTZ R21, R8.reuse, R13, -R21 ;  /* 0x0000000d08157223 */ /* 0x040fe20000010815 */
[----:B------:R-:W-:Y:S01]  /*78f0*/  FFMA.FTZ R20, R8, R20, R9 ;  /* 0x0000001408147223 */ /* 0x000fe20000010009 */
[-C--:B------:R-:W-:Y:S01]  /*7900*/  FMUL.FTZ R9, R7, R12.reuse ;  /* 0x0000000c07097220 */ /* 0x080fe20000410000 */
[C---:B------:R-:W-:Y:S01]  /*7910*/  IMAD.U32 R6, R5.reuse, 0x10000, RZ ;  /* 0x0001000005067824 */ /* 0x040fe200078e00ff */
[----:B------:R-:W-:Y:S01]  /*7920*/  LOP3.LUT R4, R4, 0xffff0000, RZ, 0xc0, !PT ;  /* 0xffff000004047812 */ /* 0x000fe200078ec0ff */
[C---:B------:R-:W-:Y:S01]  /*7930*/  IMAD.U32 R8, R14.reuse, 0x10000, RZ ;  /* 0x000100000e087824 */ /* 0x040fe200078e00ff */
        /* <DEDUP_REMOVED lines=20> */
.L_x_4918:
[----:B------:R-:W0:Y:S01]  /*7a80*/  LDC R8, c[0x0][0x448] ;  /* 0x00011200ff087b82 */ /* 0x000e220000000800 */
[----:B------:R-:W-:Y:S01]  /*7a90*/  IMAD R3, R236, 0x40, R34 ;  /* 0x00000040ec037824 */ /* 0x000fe200078e0222 */
[----:B------:R-:W-:Y:S01]  /*7aa0*/  ULDC.64 UR4, c[0x0][0x3f8] ;  /* 0x0000fe0000047ab9 */ /* 0x000fe20000000a00 */
[----:B------:R-:W-:Y:S01]  /*7ab0*/  ULDC.64 UR6, c[0x0][0x408] ;  /* 0x0001020000067ab9 */ /* 0x000fe20000000a00 */
[----:B------:R-:W-:Y:S02]  /*7ac0*/  IMAD.MOV.U32 R20, RZ, RZ, R24 ;  /* 0x000000ffff147224 */ /* 0x000fe400078e0018 */
[----:B------:R-:W-:Y:S02]  /*7ad0*/  IMAD.MOV.U32 R21, RZ, RZ, R27 ;  /* 0x000000ffff157224 */ /* 0x000fe400078e001b */
[----:B------:R-:W-:Y:S01]  /*7ae0*/  IMAD.MOV.U32 R4, RZ, RZ, R38 ;  /* 0x000000ffff047224 */ /* 0x000fe200078e0026 */
        /* <DEDUP_REMOVED lines=66> */
[----:B------:R-:W-:Y:S02]  /*7f10*/  IMAD.MOV.U32 R13, RZ, RZ, R4 ;  /* 0x000000ffff0d7224 */ /* 0x000fe400078e0004 */
[----:B------:R-:W-:Y:S01]  /*7f20*/  IMAD.MOV.U32 R15, RZ, RZ, R5 ;  /* 0x000000ffff0f7224 */ /* 0x000fe200078e0005 */
[----:B------:R-:W-:-:S02]  /*7f30*/  PRMT R21, R11, 0x5410, R12 ;  /* 0x000054100b157816 */ /* 0x000fc4000000000c */
[----:B------:R-:W-:Y:S02]  /*7f40*/  PRMT R9, R9, 0x5410, R13 ;  /* 0x0000541009097816 */ /* 0x000fe4000000000d */
[----:B012---:R-:W-:-:S07]  /*7f50*/  PRMT R42, R15, 0x7610, R42 ;  /* 0x000076100f2a7816 */ /* 0x007fce000000002a */
.L_x_5185:
        /* <DEDUP_REMOVED lines=23> */
.L_x_4936:
[----:B------:R-:W-:Y:S05]  /*80d0*/  BSYNC B1 ;  /* 0x0000000000017941 */ /* 0x000fea0003800000 */
.L_x_4935:
        /* <DEDUP_REMOVED lines=20> */
.L_x_5186:
[----:B------:R-:W-:Y:S05]  /*8220*/  BSYNC B1 ;  /* 0x0000000000017941 */ /* 0x000fea0003800000 */
.L_x_4937:
[----:B------:R-:W-:Y:S04]  /*8230*/  BSSY B1, `(.L_x_4939) ;  /* 0x000006a000017945 */ /* 0x000fe80003800000 */
[----:B------:R-:W-:Y:S05]  /*8240*/  @P2 BRA `(.L_x_4940) ;  /* 0x0000000400a02947 */ /* 0x000fea0003800000 */
[----:B------:R-:W-:Y:S01]  /*8250*/  IMAD.SHL.U32 R0, R233, 0x40, RZ ;  /* 0x00000040e9007824 */ /* 0x000fe200078e00ff */
[----:B------:R-:W-:Y:S01]  /*8260*/  SHF.R.U64 R20, R40, 0x10, R41 ;  /* 0x0000001028147819 */ /* 0x000fe20000001229 */
[----:B------:R-:W-:Y:S01]  /*8270*/  IMAD.IADD R8, R16, 0x1, R37 ;  /* 0x0000000110087824 */ /* 0x000fe200078e0225 */
[----:B------:R-:W-:Y:S02]  /*8280*/  SHF.R.U32.HI R40, RZ, 0x10, R41 ;  /* 0x00000010ff287819 */ /* 0x000fe40000011629 */
[----:B-1----:R-:W-:Y:S02]  /*8290*/  LOP3.LUT R11, R0, 0x1c0, RZ, 0xc0, !PT ;  /* 0x000001c0000b7812 */ /* 0x002fe400078ec0ff */
[----:B------:R-:W-:Y:S02]  /*82a0*/  SHF.R.U64 R41, R6, 0x10, R7 ;  /* 0x0000001006297819 */ /* 0x000fe40000001207 */
[----:B------:R-:W-:Y:S02]  /*82b0*/  SHF.R.U32.HI R13, RZ, 0x3, R11 ;  /* 0x00000003ff0d7819 */ /* 0x000fe4000001160b */
[----:B------:R-:W-:-:S02]  /*82c0*/  LOP3.LUT R8, R11, 0x38, R8, 0xf8, !PT ;  /* 0x000000380b087812 */ /* 0x000fc400078ef808 */
[----:B------:R-:W-:Y:S02]  /*82d0*/  LOP3.LUT R0, R11, 0x38, R16, 0xf8, !PT ;  /* 0x000000380b007812 */ /* 0x000fe400078ef810 */
[-C--:B------:R-:W-:Y:S02]  /*82e0*/  LOP3.LUT R11, R8, R13.reuse, RZ, 0x3c, !PT ;  /* 0x0000000d080b7212 */ /* 0x080fe400078e3cff */
[----:B------:R-:W-:Y:S02]  /*82f0*/  LOP3.LUT R3, R0, R13, RZ, 0x3c, !PT ;  /* 0x0000000d00037212 */ /* 0x000fe400078e3cff */
[----:B------:R-:W-:Y:S01]  /*8300*/  SHF.R.U64 R0, R38, 0x10, R39 ;  /* 0x0000001026007819 */ /* 0x000fe20000001227 */
[----:B------:R-:W-:Y:S01]  /*8310*/  IMAD R11, R210, 0x200, R11 ;  /* 0x00000200d20b7824 */ /* 0x000fe200078e020b */
[----:B------:R-:W-:Y:S01]  /*8320*/  SHF.R.U64 R44, R4, 0x10, R5 ;  /* 0x00000010042c7819 */ /* 0x000fe20000001205 */
[----:B------:R-:W-:Y:S01]  /*8330*/  IMAD R3, R210, 0x200, R3 ;  /* 0x00000200d2037824 */ /* 0x000fe200078e0203 */
[----:B------:R-:W-:Y:S01]  /*8340*/  PRMT R41, R21, 0x5410, R41 ;  /* 0x0000541015297816 */ /* 0x000fe20000000029 */
[--C-:B------:R-:W-:Y:S01]  /*8350*/  IMAD R49, R11, 0x2, R18.reuse ;  /* 0x000000020b317824 */ /* 0x100fe200078e0212 */
[----:B------:R-:W-:Y:S01]  /*8360*/  SHF.R.U32.HI R43, RZ, 0x10, R7 ;  /* 0x00000010ff2b7819 */ /* 0x000fe20000011607 */
[----:B------:R-:W-:Y:S01]  /*8370*/  IMAD R48, R3, 0x2, R18 ;  /* 0x0000000203307824 */ /* 0x000fe200078e0212 */
[----:B------:R-:W-:-:S02]  /*8380*/  SHF.R.U32.HI R3, RZ, 0x10, R39 ;  /* 0x00000010ff037819 */ /* 0x000fc40000011627 */
[----:B------:R-:W1:Y:S01]  /*8390*/  LDS.128 R32, [R49+0x18400] ;  /* 0x0184000031207984 */ /* 0x000e620000000c00 */
[----:B------:R-:W-:Y:S02]  /*83a0*/  PRMT R20, R42, 0x5432, R20 ;  /* 0x000054322a147816 */ /* 0x000fe40000000014 */
[----:B------:R-:W-:Y:S01]  /*83b0*/  PRMT R38, R46, 0x5432, R40 ;  /* 0x000054322e267816 */ /* 0x000fe20000000028 */
[----:B0-----:R-:W0:Y:S01]  /*83c0*/  LDS.128 R12, [R48+0x18400] ;  /* 0x01840000300c7984 */ /* 0x001e220000000c00 */
[C---:B------:R-:W-:Y:S02]  /*83d0*/  PRMT R39, R9.reuse, 0x5410, R0 ;  /* 0x0000541009277816 */ /* 0x040fe40000000000 */
[----:B------:R-:W-:Y:S02]  /*83e0*/  PRMT R44, R9, 0x5432, R44 ;  /* 0x00005432092c7816 */ /* 0x000fe4000000002c */
[----:B------:R-:W-:Y:S02]  /*83f0*/  SHF.R.U32.HI R45, RZ, 0x10, R5 ;  /* 0x00000010ff2d7819 */ /* 0x000fe40000011605 */
[----:B------:R-:W-:-:S02]  /*8400*/  PRMT R40, R10, 0x5410, R3 ;  /* 0x000054100a287816 */ /* 0x000fc40000000003 */
[----:B------:R-:W-:Y:S01]  /*8410*/  PRMT R43, R21, 0x5432, R43 ;  /* 0x00005432152b7816 */ /* 0x000fe2000000002b */
[----:B------:R-:W-:Y:S01]  /*8420*/  IMAD.U32 R21, R20, 0x10000, RZ ;  /* 0x0001000014157824 */ /* 0x000fe200078e00ff */
[----:B------:R-:W-:Y:S02]  /*8430*/  PRMT R45, R42, 0x5410, R45 ;  /* 0x000054102a2d7816 */ /* 0x000fe4000000002d */
[----:B------:R-:W-:Y:S02]  /*8440*/  LOP3.LUT R42, R41, 0xffff0000, RZ, 0xc0, !PT ;  /* 0xffff0000292a7812 */ /* 0x000fe400078ec0ff */
[----:B------:R-:W-:Y:S01]  /*8450*/  LOP3.LUT R20, R20, 0xffff0000, RZ, 0xc0, !PT ;  /* 0xffff000014147812 */ /* 0x000fe200078ec0ff */
[C---:B-1----:R-:W-:Y:S01]  /*8460*/  IMAD.U32 R8, R32.reuse, 0x10000, RZ ;  /* 0x0001000020087824 */ /* 0x042fe200078e00ff */
[----:B------:R-:W-:Y:S01]  /*8470*/  LOP3.LUT R9, R32, 0xffff0000, RZ, 0xc0, !PT ;  /* 0xffff000020097812 */ /* 0x000fe200078ec0ff */
[C---:B------:R-:W-:Y:S01]  /*8480*/  IMAD.U32 R10, R33.reuse, 0x10000, RZ ;  /* 0x00010000210a7824 */ /* 0x040fe200078e00ff */
[----:B------:R-:W-:Y:S01]  /*8490*/  LOP3.LUT R32, R33, 0xffff0000, RZ, 0xc0, !PT ;  /* 0xffff000021207812 */ /* 0x000fe200078ec0ff */
[----:B------:R-:W-:Y:S01]  /*84a0*/  IMAD.U32 R33, R41, 0x10000, RZ ;  /* 0x0001000029217824 */ /* 0x000fe200078e00ff */
[C---:B0-----:R-:W-:Y:S01]  /*84b0*/  LOP3.LUT R3, R12.reuse, 0xffff0000, RZ, 0xc0, !PT ;  /* 0xffff00000c037812 */ /* 0x041fe200078ec0ff */
[----:B------:R-:W-:Y:S01]  /*84c0*/  IMAD.U32 R0, R12, 0x10000, RZ ;  /* 0x000100000c007824 */ /* 0x000fe200078e00ff */
[C---:B------:R-:W-:Y:S01]  /*84d0*/  LOP3.LUT R12, R13.reuse, 0xffff0000, RZ, 0xc0, !PT ;  /* 0xffff00000d0c7812 */ /* 0x040fe200078ec0ff */
[----:B------:R-:W-:Y:S01]  /*84e0*/  FMUL.FTZ R47, R8, R33 ;  /* 0x00000021082f7220 */ /* 0x000fe20000410000 */
[----:B------:R-:W-:Y:S01]  /*84f0*/  IMAD.U32 R4, R13, 0x10000, RZ ;  /* 0x000100000d047824 */ /* 0x000fe200078e00ff */
[C---:B------:R-:W-:Y:S01]  /*8500*/  LOP3.LUT R6, R14.reuse, 0xffff0000, RZ, 0xc0, !PT ;  /* 0xffff00000e067812 */ /* 0x040fe200078ec0ff */
[----:B------:R-:W-:Y:S01]  /*8510*/  IMAD.U32 R5, R14, 0x10000, RZ ;  /* 0x000100000e057824 */ /* 0x000fe200078e00ff */
[C---:B------:R-:W-:Y:S01]  /*8520*/  LOP3.LUT R14, R15.reuse, 0xffff0000, RZ, 0xc0, !PT ;  /* 0xffff00000f0e7812 */ /* 0x040fe200078ec0ff */
[----:B------:R-:W-:Y:S01]  /*8530*/  IMAD.U32 R7, R15, 0x10000, RZ ;  /* 0x000100000f077824 */ /* 0x000fe200078e00ff */
[C---:B------:R-:W-:Y:S01]  /*8540*/  LOP3.LUT R13, R34.reuse, 0xffff0000, RZ, 0xc0, !PT ;  /* 0xffff0000220d7812 */ /* 0x040fe200078ec0ff */
[----:B------:R-:W-:-:S02]  /*8550*/  IMAD.U32 R11, R34, 0x10000, RZ ;  /* 0x00010000220b7824 */ /* 0x000fc400078e00ff */
[-C--:B------:R-:W-:Y:S01]  /*8560*/  FMUL.FTZ R41, R8, R21.reuse ;  /* 0x0000001508297220 */ /* 0x080fe20000410000 */
[C---:B------:R-:W-:Y:S01]  /*8570*/  IMAD.U32 R15, R35.reuse, 0x10000, RZ ;  /* 0x00010000230f7824 */ /* 0x040fe200078e00ff */
[----:B------:R-:W-:Y:S01]  /*8580*/  LOP3.LUT R34, R35, 0xffff0000, RZ, 0xc0, !PT ;  /* 0xffff000023227812 */ /* 0x000fe200078ec0ff */
[----:B------:R-:W-:Y:S01]  /*8590*/  FFMA.FTZ R47, R0, R21, -R47 ;  /* 0x00000015002f7223 */ /* 0x000fe2000001082f */
[----:B------:R-:W-:Y:S02]  /*85a0*/  IMAD.U32 R35, R43, 0x10000, RZ ;  /* 0x000100002b237824 */ /* 0x000fe400078e00ff */
[C---:B------:R-:W-:Y:S01]  /*85b0*/  FMUL.FTZ R8, R9.reuse, R42 ;  /* 0x0000002a09087220 */ /* 0x040fe20000410000 */
[----:B------:R-:W-:Y:S02]  /*85c0*/  IMAD.U32 R21, R38, 0x10000, RZ ;  /* 0x0001000026157824 */ /* 0x000fe400078e00ff */
[----:B------:R-:W-:Y:S01]  /*85d0*/  FFMA.FTZ R41, R0, R33, R41 ;  /* 0x0000002100297223 */ /* 0x000fe20000010029 */
[-C--:B------:R-:W-:Y:S01]  /*85e0*/  FMUL.FTZ R0, R9, R20.reuse ;  /* 0x0000001409007220 */ /* 0x080fe20000410000 */
[----:B------:R-:W-:Y:S01]  /*85f0*/  FFMA.FTZ R20, R3, R20, -R8 ;  /* 0x0000001403147223 */ /* 0x000fe20000010808 */
[C---:B------:R-:W-:Y:S01]  /*8600*/  FMUL.FTZ R9, R10.reuse, R35 ;  /* 0x000000230a097220 */ /* 0x040fe20000410000 */
[----:B------:R-:W-:Y:S01]  /*8610*/  LOP3.LUT R43, R43, 0xffff0000, RZ, 0xc0, !PT ;  /* 0xffff00002b2b7812 */ /* 0x000fe200078ec0ff */
[----:B------:R-:W-:Y:S01]  /*8620*/  FMUL.FTZ R10, R10, R21 ;  /* 0x000000150a0a7220 */ /* 0x000fe20000410000 */
[----:B------:R-:W-:-:S02]  /*8630*/  IMAD.U32 R8, R44, 0x10000, RZ ;  /* 0x000100002c087824 */ /* 0x000fc400078e00ff */
[----:B------:R-:W-:Y:S01]  /*8640*/  FFMA.FTZ R42, R3, R42, R0 ;  /* 0x0000002a032a7223 */ /* 0x000fe20000010000 */
[----:B------:R-:W-:Y:S01]  /*8650*/  LOP3.LUT R3, R38, 0xffff0000, RZ, 0xc0, !PT ;  /* 0xffff000026037812 */ /* 0x000fe200078ec0ff */
[C---:B------:R-:W-:Y:S01]  /*8660*/  FFMA.FTZ R9, R4.reuse, R21, -R9 ;  /* 0x0000001504097223 */ /* 0x040fe20000010809 */
[----:B------:R-:W-:Y:S01]  /*8670*/  FFMA.FTZ R35, R4, R35, R10 ;  /* 0x0000002304237223 */ /* 0x000fe2000001000a */
[----:B------:R-:W-:Y:S02]  /*8680*/  IMAD.U32 R0, R39, 0x10000, RZ ;  /* 0x0001000027007824 */ /* 0x000fe400078e00ff */
[----:B------:R-:W-:Y:S01]  /*8690*/  FMUL.FTZ R38, R11, R8 ;  /* 0x000000080b267220 */ /* 0x000fe20000410000 */
[C---:B------:R-:W-:Y:S01]  /*86a0*/  FMUL.FTZ R21, R32.reuse, R43 ;  /* 0x0000002b20157220 */ /* 0x040fe20000410000 */
[----:B------:R-:W-:Y:S02]  /*86b0*/  IMAD.U32 R10, R45, 0x10000, RZ ;  /* 0x000100002d0a7824 */ /* 0x000fe400078e00ff */
[----:B------:R-:W-:Y:S01]  /*86c0*/  FMUL.FTZ R33, R32, R3 ;  /* 0x0000000320217220 */ /* 0x000fe20000410000 */
[----:B------:R-:W-:-:S02]  /*86d0*/  IMAD.U32 R4, R40, 0x10000, RZ ;  /* 0x0001000028047824 */ /* 0x000fc400078e00ff */
[-C--:B------:R-:W-:Y:S01]  /*86e0*/  FMUL.FTZ R11, R11, R0.reuse ;  /* 0x000000000b0b7220 */ /* 0x080fe20000410000 */
[----:B------:R-:W-:Y:S01]  /*86f0*/  FFMA.FTZ R38, R5, R0, -R38 ;  /* 0x0000000005267223 */ /* 0x000fe20000010826 */
[----:B------:R-:W-:Y:S01]  /*8700*/  LOP3.LUT R44, R44, 0xffff0000, RZ, 0xc0, !PT ;  /* 0xffff00002c2c7812 */ /* 0x000fe200078ec0ff */
[----:B------:R-:W-:Y:S01]  /*8710*/  FFMA.FTZ R32, R12, R3, -R21 ;  /* 0x000000030c207223 */ /* 0x000fe20000010815 */
[C---:B------:R-:W-:Y:S01]  /*8720*/  FMUL.FTZ R46, R15.reuse, R10 ;  /* 0x0000000a0f2e7220 */ /* 0x040fe20000410000 */
[----:B------:R-:W-:Y:S01]  /*8730*/  FMUL.FTZ R0, R15, R4 ;  /* 0x000000040f007220 */ /* 0x000fe20000410000 */
[----:B------:R-:W-:Y:S01]  /*8740*/  LOP3.LUT R39, R39, 0xffff0000, RZ, 0xc0, !PT ;  /* 0xffff000027277812 */ /* 0x000fe200078ec0ff */
[----:B------:R-:W-:Y:S01]  /*8750*/  FFMA.FTZ R11, R5, R8, R11 ;  /* 0x00000008050b7223 */ /* 0x000fe2000001000b */
[----:B------:R-:W-:Y:S01]  /*8760*/  LOP3.LUT R45, R45, 0xffff0000, RZ, 0xc0, !PT ;  /* 0xffff00002d2d7812 */ /* 0x000fe200078ec0ff */
[C---:B------:R-:W-:Y:S01]  /*8770*/  FFMA.FTZ R46, R7.reuse, R4, -R46 ;  /* 0x00000004072e7223 */ /* 0x040fe2000001082e */
[----:B------:R-:W-:Y:S01]  /*8780*/  LOP3.LUT R3, R40, 0xffff0000, RZ, 0xc0, !PT ;  /* 0xffff000028037812 */ /* 0x000fe200078ec0ff */
[----:B------:R-:W-:Y:S01]  /*8790*/  FFMA.FTZ R0, R7, R10, R0 ;  /* 0x0000000a07007223 */ /* 0x000fe20000010000 */
[CC--:B------:R-:W-:Y:S01]  /*87a0*/  FMUL.FTZ R5, R13.reuse, R44.reuse ;  /* 0x0000002c0d057220 */ /* 0x0c0fe20000410000 */
[----:B------:R-:W-:Y:S01]  /*87b0*/  FMUL.FTZ R13, R13, R39 ;  /* 0x000000270d0d7220 */ /* 0x000fe20000410000 */
[C---:B------:R-:W-:Y:S01]  /*87c0*/  FMUL.FTZ R7, R34.reuse, R45 ;  /* 0x0000002d22077220 */ /* 0x040fe20000410000 */
[----:B------:R-:W-:Y:S01]  /*87d0*/  FMUL.FTZ R34, R34, R3 ;  /* 0x0000000322227220 */ /* 0x000fe20000410000 */
        /* <DEDUP_REMOVED lines=15> */
.L_x_4940:
[----:B------:R-:W-:Y:S05]  /*88d0*/  BSYNC B1 ;  /* 0x0000000000017941 */ /* 0x000fea0003800000 */
.L_x_4939:
        /* <DEDUP_REMOVED lines=12> */
[--C-:B------:R-:W-:Y:S02]  /*89a0*/  SHF.R.U64 R30, R24, 0x10, R25.reuse ;  /* 0x00000010181e7819 */ /* 0x100fe40000001219 */
[----:B------:R-:W-:Y:S02]  /*89b0*/  SHF.R.U32.HI R32, RZ, 0x10, R25 ;  /* 0x00000010ff207819 */ /* 0x000fe40000011619 */
[----:B------:R-:W-:Y:S02]  /*89c0*/  PRMT R30, R50, 0x5432, R30 ;  /* 0x00005432321e7816 */ /* 0x000fe4000000001e */
[----:B------:R-:W-:-:S02]  /*89d0*/  SHF.R.U32.HI R0, RZ, 0x10, R29 ;  /* 0x00000010ff007819 */ /* 0x000fc4000001161d */
[----:B------:R-:W-:Y:S02]  /*89e0*/  PRMT R25, R53, 0x5432, R12 ;  /* 0x0000543235197816 */ /* 0x000fe4000000000c */
[----:B------:R-:W-:Y:S01]  /*89f0*/  SHF.R.U32.HI R29, RZ, 0x10, R31 ;  /* 0x00000010ff1d7819 */ /* 0x000fe2000001161f */
[----:B------:R-:W-:Y:S01]  /*8a00*/  IMAD.U32 R31, R30, 0x10000, RZ ;  /* 0x000100001e1f7824 */ /* 0x000fe200078e00ff */
[----:B------:R-:W-:Y:S02]  /*8a10*/  PRMT R32, R51, 0x5432, R32 ;  /* 0x0000543233207816 */ /* 0x000fe40000000020 */
[--C-:B------:R-:W-:Y:S02]  /*8a20*/  SHF.R.U32.HI R35, RZ, 0x10, R27.reuse ;  /* 0x00000010ff237819 */ /* 0x100fe4000001161b */
[----:B------:R-:W-:Y:S01]  /*8a30*/  SHF.R.U64 R34, R26, 0x10, R27 ;  /* 0x000000101a227819 */ /* 0x000fe2000000121b */
[----:B------:R-:W-:Y:S01]  /*8a40*/  IMAD.U32 R26, R25, 0x10000, RZ ;  /* 0x00010000191a7824 */ /* 0x000fe200078e00ff */
[----:B------:R-:W-:Y:S01]  /*8a50*/  PRMT R27, R54, 0x5432, R0 ;  /* 0x00005432361b7816 */ /* 0x000fe20000000000 */
[----:B------:R-:W-:Y:S01]  /*8a60*/  IMAD.U32 R33, R32, 0x10000, RZ ;  /* 0x0001000020217824 */ /* 0x000fe200078e00ff */
[----:B------:R-:W-:-:S02]  /*8a70*/  PRMT R35, R50, 0x5410, R35 ;  /* 0x0000541032237816 */ /* 0x000fc40000000023 */
        /* <DEDUP_REMOVED lines=14> */
[----:B------:R-:W-:Y:S01]  /*8b60*/  IMAD.U32 R21, R10, 0x10000, RZ ;  /* 0x000100000a157824 */ /* 0x000fe200078e00ff */
[----:B------:R-:W-:-:S03]  /*8b70*/  PRMT R28, R13, 0x5432, R28 ;  /* 0x000054320d1c7816 */ /* 0x000fc6000000001c */
        /* <DEDUP_REMOVED lines=59> */
.L_x_4931:
[----:B------:R-:W-:Y:S05]  /*8f30*/  BSYNC B0 ;  /* 0x0000000000007941 */ /* 0x000fea0003800000 */
.L_x_4917:
        /* <DEDUP_REMOVED lines=8> */
.L_x_4914:
        /* <DEDUP_REMOVED lines=8> */
.L_x_4941:
[----:B------:R-:W-:Y:S01]  /*9040*/  IMAD R20, R19, 0x8, R18 ;  /* 0x0000000813147824 */ /* 0x000fe200078e0212 */
[----:B------:R-:W-:-:S04]  /*9050*/  SHF.L.U32 R73, R23, 0x1f, RZ ;  /* 0x0000001f17497819 */ /* 0x000fc800000006ff */
[----:B------:R2:W0:Y:S01]  /*9060*/  SYNCS.PHASECHK.TRANS64.TRYWAIT P2, [R20+URZ+0x22830], R73 ;  /* 0x02283049140075a7 */ /* 0x000422000804017f */
[----:B------:R-:W-:Y:S05]  /*9070*/  @!P0 BRA `(.L_x_4942) ;  /* 0x0000000000048947 */ /* 0x000fea0003800000 */
[----:B------:R-:W-:Y:S01]  /*9080*/  BPT.TRAP 0x1 ;  /* 0x000000040000795c */ /* 0x000fe20000300000 */
.L_x_4942:
[----:B0--3--:R-:W0:Y:S01]  /*9090*/  S2R R3, SR_TID.X ;  /* 0x0000000000037919 */ /* 0x009e220000002100 */
[----:B------:R-:W-:-:S05]  /*90a0*/  VIADD R0, R18, 0x1c400 ;  /* 0x0001c40012007836 */ /* 0x000fca0000000000 */
[----:B------:R-:W-:-:S04]  /*90b0*/  SHF.R.U32.HI R0, RZ, 0x4, R0 ;  /* 0x00000004ff007819 */ /* 0x000fc80000011600 */
[----:B------:R-:W-:Y:S02]  /*90c0*/  LOP3.LUT R0, R0, 0x3fff, RZ, 0xc0, !PT ;  /* 0x00003fff00007812 */ /* 0x000fe400078ec0ff */
[----:B0-----:R-:W-:-:S04]  /*90d0*/  LOP3.LUT R3, R3, 0x7f, RZ, 0xc0, !PT ;  /* 0x0000007f03037812 */ /* 0x001fc800078ec0ff */
[----:B------:R-:W-:Y:S01]  /*90e0*/  ISETP.NE.AND P1, PT, R3, RZ, PT ;  /* 0x000000ff0300720c */ /* 0x000fe20003f25270 */
[----:B------:R-:W-:-:S12]  /*90f0*/  @P2 BRA `(.L_x_4943) ;  /* 0x0000000000082947 */ /* 0x000fd80003800000 */
[----:B------:R-:W0:Y:S02]  /*9100*/  SYNCS.PHASECHK.TRANS64.TRYWAIT P2, [R20+URZ+0x22830], R73 ;  /* 0x02283049140075a7 */ /* 0x000e24000804017f */
[----:B0-----:R-:W-:Y:S05]  /*9110*/  @!P2 BRA `(.L_x_4944) ;  /* 0x000001340054a947 */ /* 0x001fea0003800000 */
.L_x_4943:
[----:B------:R-:W-:Y:S05]  /*9120*/  WARPSYNC.ALL ;  /* 0x0000000000007948 */ /* 0x000fea0003800000 */
[----:B------:R-:W-:-:S05]  /*9130*/  LOP3.LUT R13, R0, 0x10000, RZ, 0xfc, !PT ;  /* 0x00010000000d7812 */ /* 0x000fca00078efcff */
[----:B------:R-:W-:Y:S01]  /*9140*/  IMAD R6, R19, 0x300, R13 ;  /* 0x0000030013067824 */ /* 0x000fe200078e020d */
[----:B------:R-:W-:Y:S01]  /*9150*/  LOP3.LUT R4, R36, 0x10000, RZ, 0xfc, !PT ;  /* 0x0001000024047812 */ /* 0x000fe200078efcff */
[----:B------:R-:W-:Y:S01]  /*9160*/  IMAD.MOV.U32 R7, RZ, RZ, 0x40000040 ;  /* 0x40000040ff077424 */ /* 0x000fe200078e00ff */
[----:B------:R-:W3:Y:S01]  /*9170*/  LDL.LU R76, [R1+0x8] ;  /* 0x00000800014c7983 */ /* 0x000ee20000300800 */
[----:B------:R-:W-:Y:S01]  /*9180*/  IMAD.MOV.U32 R5, RZ, RZ, 0x40000040 ;  /* 0x40000040ff057424 */ /* 0x000fe200078e00ff */
[C---:B------:R-:W-:Y:S01]  /*9190*/  R2UR UR6, R6.reuse ;  /* 0x00000000060672ca */ /* 0x040fe200000e0000 */
[----:B-----5:R-:W-:Y:S01]  /*91a0*/  WARPGROUP.ARRIVE ;  /* 0x00000000000079c5 */ /* 0x020fe20000000000 */
[----:B------:R-:W-:Y:S01]  /*91b0*/  R2UR UR7, R7 ;  /* 0x00000000070772ca */ /* 0x000fe200000e0000 */
[----:B------:R-:W-:Y:S01]  /*91c0*/  VIADD R8, R6, 0x2 ;  /* 0x0000000206087836 */ /* 0x000fe20000000000 */
[C---:B------:R-:W-:Y:S01]  /*91d0*/  R2UR UR4, R4.reuse ;  /* 0x00000000040472ca */ /* 0x040fe200000e0000 */
[----:B------:R-:W-:Y:S01]  /*91e0*/  VIADD R10, R4, 0x2 ;  /* 0x00000002040a7836 */ /* 0x000fe20000000000 */
[----:B------:R-:W-:Y:S01]  /*91f0*/  R2UR UR5, R5 ;  /* 0x00000000050572ca */ /* 0x000fe200000e0000 */
[----:B------:R-:W-:Y:S01]  /*9200*/  IMAD.MOV.U32 R9, RZ, RZ, 0x40000040 ;  /* 0x40000040ff097424 */ /* 0x000fe200078e00ff */
[----:B------:R-:W0:Y:S01]  /*9210*/  LDC R77, c[0x0][0x448] ;  /* 0x00011200ff4d7b82 */ /* 0x000e220000000800 */
[----:B------:R-:W-:-:S02]  /*9220*/  IMAD.MOV.U32 R11, RZ, RZ, 0x40000040 ;  /* 0x40000040ff0b7424 */ /* 0x000fc400078e00ff */
[----:B----4-:R-:W-:Y:S02]  /*9230*/  VIADD R14, R6, 0x4 ;  /* 0x00000004060e7836 */ /* 0x010fe40000000000 */
[----:B------:R-:W-:Y:S02]  /*9240*/  IMAD.MOV.U32 R15, RZ, RZ, 0x40000040 ;  /* 0x40000040ff0f7424 */ /* 0x000fe400078e00ff */
[----:B------:R-:W-:-:S04]  /*9250*/  IMAD.MOV.U32 R7, RZ, RZ, 0x40000040 ;  /* 0x40000040ff077424 */ /* 0x000fc800078e00ff */
[----:B------:R-:W-:Y:S01]  /*9260*/  HGMMA.64x96x16.F32.BF16 R24, gdesc[UR4], RZ, !UPT, gsb0 ;  /* 0x01600000041879f0 */ /* 0x000fe2000c0018ff */
[----:B------:R-:W-:Y:S01]  /*9270*/  R2UR UR6, R8 ;  /* 0x00000000080672ca */ /* 0x000fe200000e0000 */
[----:B------:R-:W-:Y:S01]  /*9280*/  VIADD R8, R4, 0x4 ;  /* 0x0000000404087836 */ /* 0x000fe20000000000 */
[----:B------:R-:W-:Y:S01]  /*9290*/  R2UR UR7, R9 ;  /* 0x00000000090772ca */ /* 0x000fe200000e0000 */
[----:B------:R-:W-:Y:S01]  /*92a0*/  IMAD.MOV.U32 R9, RZ, RZ, 0x40000040 ;  /* 0x40000040ff097424 */ /* 0x000fe200078e00ff */
[----:B------:R-:W-:Y:S02]  /*92b0*/  R2UR UR4, R10 ;  /* 0x000000000a0472ca */ /* 0x000fe400000e0000 */
[----:B------:R-:W-:Y:S02]  /*92c0*/  R2UR UR5, R11 ;  /* 0x000000000b0572ca */ /* 0x000fe400000e0000 */
[----:B0-----:R-:W-:Y:S02]  /*92d0*/  ISETP.NE.AND P2, PT, R77, 0x1, PT ;  /* 0x000000014d00780c */ /* 0x001fe40003f45270 */
[----:B------:R-:W0:Y:S02]  /*92e0*/  S2R R77, SR_TID.X ;  /* 0x00000000004d7919 */ /* 0x000e240000002100 */
[----:B0-----:R-:W-:-:S04]  /*92f0*/  SHF.R.U32.HI R77, RZ, 0x7, R77 ;  /* 0x00000007ff4d7819 */ /* 0x001fc8000001164d */
[----:B------:R-:W-:Y:S01]  /*9300*/  IADD3 R177, -R77, 0xb, RZ ;  /* 0x0000000b4db17810 */ /* 0x000fe20007ffe1ff */
        /* <DEDUP_REMOVED lines=14> */
[----:B------:R-:W-:Y:S01]  /*93f0*/  R2UR UR7, R15 ;  /* 0x000000000f0772ca */ /* 0x000fe200000e0000 */
[----:B------:R-:W-:Y:S01]  /*9400*/  IMAD.IADD R15, R214, 0x1, R206 ;  /* 0x00000001d60f7824 */ /* 0x000fe200078e02ce */
[----:B------:R-:W-:Y:S02]  /*9410*/  R2UR UR4, R6 ;  /* 0x00000000060472ca */ /* 0x000fe400000e0000 */
[----:B------:R-:W-:Y:S02]  /*9420*/  R2UR UR5, R7 ;  /* 0x00000000070572ca */ /* 0x000fe400000e0000 */
[----:B---3--:R-:W-:-:S04]  /*9430*/  LOP3.LUT R76, R76, 0xfff7ffff, RZ, 0xc0, !PT ;  /* 0xfff7ffff4c4c7812 */ /* 0x008fc800078ec0ff */
[----:B------:R-:W-:-:S05]  /*9440*/  @P2 LOP3.LUT R76, R76, 0x80000, RZ, 0xfc, !PT ;  /* 0x000800004c4c2812 */ /* 0x000fca00078efcff */
[----:B------:R-:W-:Y:S01]  /*9450*/  STL [R1+0x8], R76 ;  /* 0x0000084c01007387 */ /* 0x000fe20000100800 */
[----:B------:R-:W-:Y:S02]  /*9460*/  WARPGROUP.DEPBAR.LE gsb0, 0x0 ;  /* 0x00008000000079c5 */ /* 0x000fe40000010000 */
[----:B------:R-:W-:-:S06]  /*9470*/  WARPGROUP.ARRIVE ;  /* 0x00000000000079c5 */ /* 0x000fcc0000000000 */
[----:B------:R-:W-:Y:S01]  /*9480*/  HGMMA.64x96x16.F32.BF16 R24, gdesc[UR4], R24, gsb0 ;  /* 0x01600000041879f0 */ /* 0x000fe20008001818 */
[----:B------:R-:W-:Y:S02]  /*9490*/  ULDC UR4, c[0x0][0x9d8] ;  /* 0x0002760000047ab9 */ /* 0x000fe40000000800 */
[----:B------:R-:W-:Y:S02]  /*94a0*/  WARPGROUP.DEPBAR.LE gsb0, 0x0 ;  /* 0x00008000000079c5 */ /* 0x000fe40000010000 */
[----:B------:R-:W-:Y:S01]  /*94b0*/  FMUL.FTZ R14, R36, UR4 ;  /* 0x00000004240e7c20 */ /* 0x000fe20008410000 */
[----:B------:R-:W-:Y:S01]  /*94c0*/  FMUL.FTZ R75, R28, UR4 ;  /* 0x000000041c4b7c20 */ /* 0x000fe20008410000 */
[----:B------:R-:W0:Y:S01]  /*94d0*/  @P2 LDC R36, c[0x0][0x44c] ;  /* 0x00011300ff242b82 */ /* 0x000e220000000800 */
[----:B------:R-:W-:Y:S01]  /*94e0*/  FMUL.FTZ R28, R29, UR4 ;  /* 0x000000041d1c7c20 */ /* 0x000fe20008410000 */
[----:B------:R-:W-:Y:S01]  /*94f0*/  FMUL.FTZ R26, R26, UR4 ;  /* 0x000000041a1a7c20 */ /* 0x000fe20008410000 */
[----:B------:R-:W-:Y:S01]  /*9500*/  FMUL.FTZ R27, R27, UR4 ;  /* 0x000000041b1b7c20 */ /* 0x000fe20008410000 */
[----:B------:R-:W-:Y:S01]  /*9510*/  FMUL.FTZ R74, R25, UR4 ;  /* 0x00000004194a7c20 */ /* 0x000fe20008410000 */
[----:B------:R-:W-:Y:S01]  /*9520*/  FMUL.FTZ R25, R32, UR4 ;  /* 0x0000000420197c20 */ /* 0x000fe20008410000 */
[----:B------:R-:W3:Y:S01]  /*9530*/  MUFU.TANH R92, R26 ;  /* 0x0000001a005c7308 */ /* 0x000ee20000002400 */
[----:B------:R-:W-:Y:S01]  /*9540*/  FMUL.FTZ R30, R30, UR4 ;  /* 0x000000041e1e7c20 */ /* 0x000fe20008410000 */
[----:B------:R-:W4:Y:S01]  /*9550*/  @P2 LDC R29, c[0x0][0x450] ;  /* 0x00011400ff1d2b82 */ /* 0x000f220000000800 */
        /* <DEDUP_REMOVED lines=13> */
[----:B------:R3:W2:Y:S01]  /*9630*/  MUFU.TANH R94, R30 ;  /* 0x0000001e005e7308 */ /* 0x0006a20000002400 */
[----:B-1----:R-:W-:-:S02]  /*9640*/  IMAD.MOV.U32 R27, RZ, RZ, R15 ;  /* 0x000000ffff1b7224 */ /* 0x002fc400078e000f */
[----:B------:R-:W-:Y:S01]  /*9650*/  FMUL.FTZ R55, R55, UR4 ;  /* 0x0000000437377c20 */ /* 0x000fe20008410000 */
[----:B0-----:R-:W-:-:S04]  /*9660*/  @P2 IMAD.HI.U32 R26, R15, R36, RZ ;  /* 0x000000240f1a2227 */ /* 0x001fc800078e00ff */
[----:B------:R-:W-:Y:S01]  /*9670*/  FMUL.FTZ R0, R37, UR4 ;  /* 0x0000000425007c20 */ /* 0x000fe20008410000 */
[----:B------:R-:W-:Y:S01]  /*9680*/  FMUL.FTZ R72, R24, UR4 ;  /* 0x0000000418487c20 */ /* 0x000fe20008410000 */
[----:B------:R-:W-:Y:S01]  /*9690*/  FMUL.FTZ R24, R33, UR4 ;  /* 0x0000000421187c20 */ /* 0x000fe20008410000 */
[----:B------:R-:W-:Y:S01]  /*96a0*/  IMAD R15, R180, -0x60, R209 ;  /* 0xffffffa0b40f7824 */ /* 0x000fe200078e02d1 */
[----:B------:R2:W0:Y:S01]  /*96b0*/  MUFU.TANH R88, R31 ;  /* 0x0000001f00587308 */ /* 0x0004220000002400 */
[----:B------:R-:W-:Y:S01]  /*96c0*/  FMUL.FTZ R58, R58, UR4 ;  /* 0x000000043a3a7c20 */ /* 0x000fe20008410000 */
[----:B----4-:R-:W-:Y:S01]  /*96d0*/  @P2 SHF.R.U32.HI R27, RZ, R29, R26 ;  /* 0x0000001dff1b2219 */ /* 0x010fe2000001161a */
[----:B------:R-:W-:Y:S02]  /*96e0*/  VIADD R26, R15, 0x60 ;  /* 0x000000600f1a7836 */ /* 0x000fe40000000000 */
[----:B------:R-:W-:Y:S01]  /*96f0*/  FMUL.FTZ R59, R59, UR4 ;  /* 0x000000043b3b7c20 */ /* 0x000fe20008410000 */
[----:B------:R-:W-:Y:S01]  /*9700*/  FMUL.FTZ R62, R62, UR4 ;  /* 0x000000043e3e7c20 */ /* 0x000fe20008410000 */
[----:B------:R-:W-:Y:S01]  /*9710*/  FMUL.FTZ R63, R63, UR4 ;  /* 0x000000043f3f7c20 */ /* 0x000fe20008410000 */
[----:B---3--:R-:W1:Y:S01]  /*9720*/  SHFL.IDX PT, R30, R27, 0x1, 0x1c1f ;  /* 0x003c1f001b1e7f89 */ /* 0x008e6200000e0000 */
[----:B------:R-:W-:Y:S01]  /*9730*/  IMAD R90, R215, -0x2, R26 ;  /* 0xfffffffed75a7824 */ /* 0x000fe200078e021a */
[----:B------:R-:W3:Y:S01]  /*9740*/  MUFU.TANH R34, R34 ;  /* 0x0000002200227308 */ /* 0x000ee20000002400 */
[----:B------:R-:W-:Y:S01]  /*9750*/  FMUL.FTZ R67, R67, UR4 ;  /* 0x0000000443437c20 */ /* 0x000fe20008410000 */
[----:B------:R-:W-:Y:S01]  /*9760*/  FMUL.FTZ R12, R40, UR4 ;  /* 0x00000004280c7c20 */ /* 0x000fe20008410000 */
[----:B------:R-:W-:Y:S01]  /*9770*/  FMUL.FTZ R70, R70, UR4 ;  /* 0x0000000446467c20 */ /* 0x000fe20008410000 */
[--C-:B------:R-:W-:Y:S01]  /*9780*/  IADD3 R29, -R207, 0x1, R90.reuse ;  /* 0x00000001cf1d7810 */ /* 0x100fe20007ffe15a */
[----:B------:R-:W-:Y:S01]  /*9790*/  FMUL.FTZ R71, R71, UR4 ;  /* 0x0000000447477c20 */ /* 0x000fe20008410000 */
[----:B------:R-:W-:Y:S01]  /*97a0*/  FMUL.FTZ R44, R44, UR4 ;  /* 0x000000042c2c7c20 */ /* 0x000fe20008410000 */
[----:B------:R-:W4:Y:S01]  /*97b0*/  SHFL.IDX PT, R27, R27, RZ, 0x1c1f ;  /* 0x001c1fff1b1b7589 */ /* 0x000f2200000e0000 */
        /* <DEDUP_REMOVED lines=14> */
[----:B-1----:R-:W-:Y:S01]  /*98a0*/  VIADDMNMX R30, R30, R29, R90, PT ;  /* 0x0000001d1e1e7246 */ /* 0x002fe2000380015a */
[----:B------:R-:W-:Y:S01]  /*98b0*/  FMUL.FTZ R68, R68, UR4 ;  /* 0x0000000444447c20 */ /* 0x000fe20008410000 */
[----:B------:R-:W1:Y:S01]  /*98c0*/  MUFU.TANH R39, R39 ;  /* 0x0000002700277308 */ /* 0x000e620000002400 */
[----:B------:R-:W-:Y:S01]  /*98d0*/  FMUL.FTZ R69, R69, UR4 ;  /* 0x0000000445457c20 */ /* 0x000fe20008410000 */
[----:B------:R-:W-:-:S02]  /*98e0*/  ISETP.GT.AND P3, PT, R30, RZ, PT ;  /* 0x000000ff1e00720c */ /* 0x000fc40003f64270 */
[C---:B------:R-:W-:Y:S02]  /*98f0*/  ISETP.GT.AND P4, PT, R30.reuse, 0x1, PT ;  /* 0x000000011e00780c */ /* 0x040fe40003f84270 */
[----:B------:R-:W-:Y:S02]  /*9900*/  ISETP.GT.AND P2, PT, R30, 0x8, PT ;  /* 0x000000081e00780c */ /* 0x000fe40003f44270 */
[----:B------:R-:W-:Y:S01]  /*9910*/  FSEL R92, R92, -INF , P3 ;  /* 0xff8000005c5c7808 */ /* 0x000fe20001800000 */
[----:B------:R-:W1:Y:S01]  /*9920*/  MUFU.TANH R42, R42 ;  /* 0x0000002a002a7308 */ /* 0x000e620000002400 */
[----:B--2---:R-:W-:Y:S02]  /*9930*/  FSEL R31, R32, -INF , P4 ;  /* 0xff800000201f7808 */ /* 0x004fe40002000000 */
[----:B------:R-:W-:Y:S02]  /*9940*/  ISETP.GT.AND P3, PT, R30, 0x9, PT ;  /* 0x000000091e00780c */ /* 0x000fe40003f64270 */
[----:B------:R-:W-:-:S02]  /*9950*/  FSEL R94, R94, -INF , P2 ;  /* 0xff8000005e5e7808 */ /* 0x000fc40001000000 */
[----:B------:R-:W-:Y:S01]  /*9960*/  FMNMX.FTZ R15, R92, R31, !PT ;  /* 0x0000001f5c0f7209 */ /* 0x000fe20007810000 */
[----:B------:R-:W2:Y:S01]  /*9970*/  MUFU.TANH R43, R43 ;  /* 0x0000002b002b7308 */ /* 0x000ea20000002400 */
[----:B------:R-:W-:Y:S02]  /*9980*/  ISETP.GT.AND P2, PT, R30, 0x10, PT ;  /* 0x000000101e00780c */ /* 0x000fe40003f44270 */
[----:B0-----:R-:W-:Y:S02]  /*9990*/  FSEL R88, R88, -INF , P3 ;  /* 0xff80000058587808 */ /* 0x001fe40001800000 */
[----:B------:R-:W-:Y:S02]  /*99a0*/  FMNMX.FTZ R15, R94, R15, !PT ;  /* 0x0000000f5e0f7209 */ /* 0x000fe40007810000 */
[----:B------:R-:W-:Y:S01]  /*99b0*/  ISETP.GT.AND P3, PT, R30, 0x11, PT ;  /* 0x000000111e00780c */ /* 0x000fe20003f64270 */
[----:B------:R-:W0:Y:S01]  /*99c0*/  MUFU.TANH R46, R46 ;  /* 0x0000002e002e7308 */ /* 0x000e220000002400 */
[----:B---3--:R-:W-:-:S02]  /*99d0*/  FSEL R86, R34, -INF , P2 ;  /* 0xff80000022567808 */ /* 0x008fc40001000000 */
[----:B------:R-:W-:Y:S02]  /*99e0*/  FMNMX.FTZ R15, R88, R15, !PT ;  /* 0x0000000f580f7209 */ /* 0x000fe40007810000 */
[----:B------:R-:W-:Y:S02]  /*99f0*/  ISETP.GT.AND P2, PT, R30, 0x18, PT ;  /* 0x000000181e00780c */ /* 0x000fe40003f44270 */
[----:B------:R-:W-:Y:S01]  /*9a00*/  FSEL R84, R35, -INF , P3 ;  /* 0xff80000023547808 */ /* 0x000fe20001800000 */
[----:B------:R-:W3:Y:S01]  /*9a10*/  MUFU.TANH R47, R47 ;  /* 0x0000002f002f7308 */ /* 0x000ee20000002400 */
[----:B------:R-:W-:Y:S02]  /*9a20*/  FMNMX.FTZ R15, R86, R15, !PT ;  /* 0x0000000f560f7209 */ /* 0x000fe40007810000 */
[----:B------:R-:W-:Y:S02]  /*9a30*/  ISETP.GT.AND P3, PT, R30, 0x19, PT ;  /* 0x000000191e00780c */ /* 0x000fe40003f64270 */
[----:B----4-:R-:W-:-:S02]  /*9a40*/  FSEL R82, R38, -INF , P2 ;  /* 0xff80000026527808 */ /* 0x010fc40001000000 */
[----:B------:R-:W-:Y:S01]  /*9a50*/  FMNMX.FTZ R15, R84, R15, !PT ;  /* 0x0000000f540f7209 */ /* 0x000fe20007810000 */
[----:B------:R0:W-:Y:S01]  /*9a60*/  MUFU.TANH R36, R50 ;  /* 0x0000003200247308 */ /* 0x0001e20000002400 */
[----:B------:R-:W-:Y:S02]  /*9a70*/  ISETP.GT.AND P2, PT, R30, 0x20, PT ;  /* 0x000000201e00780c */ /* 0x000fe40003f44270 */
[----:B-1----:R-:W-:Y:S02]  /*9a80*/  FSEL R26, R39, -INF , P3 ;  /* 0xff800000271a7808 */ /* 0x002fe40001800000 */
[----:B------:R-:W-:Y:S02]  /*9a90*/  FMNMX.FTZ R15, R82, R15, !PT ;  /* 0x0000000f520f7209 */ /* 0x000fe40007810000 */
[----:B------:R-:W-:Y:S01]  /*9aa0*/  ISETP.GT.AND P3, PT, R30, 0x21, PT ;  /* 0x000000211e00780c */ /* 0x000fe20003f64270 */
[----:B------:R-:W1:Y:S01]  /*9ab0*/  MUFU.TANH R51, R51 ;  /* 0x0000003300337308 */ /* 0x000e620000002400 */
[----:B------:R-:W-:-:S02]  /*9ac0*/  FSEL R80, R42, -INF , P2 ;  /* 0xff8000002a507808 */ /* 0x000fc40001000000 */
[----:B------:R-:W-:Y:S02]  /*9ad0*/  FMNMX.FTZ R15, R26, R15, !PT ;  /* 0x0000000f1a0f7209 */ /* 0x000fe40007810000 */
[----:B------:R-:W-:Y:S02]  /*9ae0*/  ISETP.GT.AND P2, PT, R30, 0x28, PT ;  /* 0x000000281e00780c */ /* 0x000fe40003f44270 */
[----:B--2---:R-:W-:Y:S01]  /*9af0*/  FSEL R78, R43, -INF , P3 ;  /* 0xff8000002b4e7808 */ /* 0x004fe20001800000 */
[----:B------:R3:W-:Y:S01]  /*9b00*/  MUFU.TANH R37, R54 ;  /* 0x0000003600257308 */ /* 0x0007e20000002400 */
[----:B------:R-:W-:Y:S02]  /*9b10*/  FMNMX.FTZ R15, R80, R15, !PT ;  /* 0x0000000f500f7209 */ /* 0x000fe40007810000 */
[----:B------:R-:W-:Y:S02]  /*9b20*/  ISETP.GT.AND P3, PT, R30, 0x29, PT ;  /* 0x000000291e00780c */ /* 0x000fe40003f64270 */
[----:B0-----:R-:W-:-:S02]  /*9b30*/  FSEL R50, R46, -INF , P2 ;  /* 0xff8000002e327808 */ /* 0x001fc40001000000 */
[----:B------:R-:W-:Y:S01]  /*9b40*/  FMNMX.FTZ R15, R78, R15, !PT ;  /* 0x0000000f4e0f7209 */ /* 0x000fe20007810000 */
[----:B------:R-:W0:Y:S01]  /*9b50*/  MUFU.TANH R55, R55 ;  /* 0x0000003700377308 */ /* 0x000e220000002400 */
[----:B------:R-:W-:Y:S02]  /*9b60*/  ISETP.GT.AND P2, PT, R30, 0x30, PT ;  /* 0x000000301e00780c */ /* 0x000fe40003f44270 */
[----:B---3--:R-:W-:Y:S02]  /*9b70*/  FSEL R54, R47, -INF , P3 ;  /* 0xff8000002f367808 */ /* 0x008fe40001800000 */
[----:B------:R-:W-:Y:S01]  /*9b80*/  FMNMX.FTZ R33, R50, R15, !PT ;  /* 0x0000000f32217209 */ /* 0x000fe20007810000 */
[----:B------:R-:W-:Y:S01]  /*9b90*/  FMUL.FTZ R15, R66, UR4 ;  /* 0x00000004420f7c20 */ /* 0x000fe20008410000 */
[----:B------:R-:W-:Y:S01]  /*9ba0*/  ISETP.GT.AND P3, PT, R30, 0x31, PT ;  /* 0x000000311e00780c */ /* 0x000fe20003f64270 */
[----:B------:R2:W3:Y:S01]  /*9bb0*/  MUFU.TANH R32, R58 ;  /* 0x0000003a00207308 */ /* 0x0004e20000002400 */
[----:B------:R-:W-:Y:S01]  /*9bc0*/  FMNMX.FTZ R33, R54, R33, !PT ;  /* 0x0000002136217209 */ /* 0x000fe20007810000 */
[----:B------:R-:W-:Y:S01]  /*9bd0*/  ULDC UR4, c[0x0][0x988] ;  /* 0x0002620000047ab9 */ /* 0x000fe20000000800 */
[----:B-1----:R-:W-:-:S02]  /*9be0*/  FSEL R76, R51, -INF , P3 ;  /* 0xff800000334c7808 */ /* 0x002fc40001800000 */
[----:B------:R-:W-:Y:S02]  /*9bf0*/  ISETP.GT.AND P3, PT, R30, 0x39, PT ;  /* 0x000000391e00780c */ /* 0x000fe40003f64270 */
[----:B------:R-:W-:Y:S01]  /*9c00*/  VIADDMNMX R27, R27, R29, R90, PT ;  /* 0x0000001d1b1b7246 */ /* 0x000fe2000380015a */
[----:B------:R-:W1:Y:S01]  /*9c10*/  MUFU.TANH R59, R59 ;  /* 0x0000003b003b7308 */ /* 0x000e620000002400 */
[----:B--2---:R-:W-:Y:S02]  /*9c20*/  FSEL R58, R36, -INF , P2 ;  /* 0xff800000243a7808 */ /* 0x004fe40001000000 */
[----:B------:R-:W-:Y:S02]  /*9c30*/  ISETP.GT.AND P2, PT, R30, 0x38, PT ;  /* 0x000000381e00780c */ /* 0x000fe40003f44270 */
[----:B------:R-:W-:Y:S02]  /*9c40*/  FMNMX.FTZ R33, R58, R33, !PT ;  /* 0x000000213a217209 */ /* 0x000fe40007810000 */
[----:B0-----:R-:W-:Y:S01]  /*9c50*/  FSEL R66, R55, -INF , P3 ;  /* 0xff80000037427808 */ /* 0x001fe20001800000 */
[----:B------:R0:W2:Y:S01]  /*9c60*/  MUFU.TANH R38, R62 ;  /* 0x0000003e00267308 */ /* 0x0000a20000002400 */
[----:B------:R-:W-:-:S02]  /*9c70*/  FMNMX.FTZ R33, R76, R33, !PT ;  /* 0x000000214c217209 */ /* 0x000fc40007810000 */
[----:B------:R-:W-:Y:S02]  /*9c80*/  ISETP.GT.AND P3, PT, R30, 0x41, PT ;  /* 0x000000411e00780c */ /* 0x000fe40003f64270 */
[----:B------:R-:W-:-:S03]  /*9c90*/  ISETP.GT.AND P4, PT, R27, 0x8, PT ;  /* 0x000000081b00780c */ /* 0x000fc60003f84270 */
[----:B------:R-:W4:Y:S01]  /*9ca0*/  MUFU.TANH R42, R63 ;  /* 0x0000003f002a7308 */ /* 0x000f220000002400 */
[----:B0-----:R-:W-:Y:S02]  /*9cb0*/  FSEL R62, R37, -INF , P2 ;  /* 0xff800000253e7808 */ /* 0x001fe40001000000 */
[----:B------:R-:W-:Y:S02]  /*9cc0*/  ISETP.GT.AND P2, PT, R30, 0x40, PT ;  /* 0x000000401e00780c */ /* 0x000fe40003f44270 */
[----:B------:R-:W-:Y:S02]  /*9cd0*/  FMNMX.FTZ R33, R62, R33, !PT ;  /* 0x000000213e217209 */ /* 0x000fe40007810000 */
[----:B---3--:R-:W-:Y:S01]  /*9ce0*/  FSEL R46, R32, -INF , P2 ;  /* 0xff800000202e7808 */ /* 0x008fe20001000000 */
[----:B------:R-:W0:Y:S01]  /*9cf0*/  MUFU.TANH R15, R15 ;  /* 0x0000000f000f7308 */ /* 0x000e220000002400 */
[----:B------:R-:W-:Y:S02]  /*9d00*/  FMNMX.FTZ R33, R66, R33, !PT ;  /* 0x0000002142217209 */ /* 0x000fe40007810000 */
[----:B------:R-:W-:-:S02]  /*9d10*/  ISETP.GT.AND P2, PT, R30, 0x48, PT ;  /* 0x000000481e00780c */ /* 0x000fc40003f44270 */
[----:B-1----:R-:W-:Y:S02]  /*9d20*/  FSEL R32, R59, -INF , P3 ;  /* 0xff8000003b207808 */ /* 0x002fe40001800000 */
[----:B------:R-:W-:Y:S01]  /*9d30*/  FMNMX.FTZ R33, R46, R33, !PT ;  /* 0x000000212e217209 */ /* 0x000fe20007810000 */
[----:B------:R-:W1:Y:S01]  /*9d40*/  MUFU.TANH R40, R67 ;  /* 0x0000004300287308 */ /* 0x000e620000002400 */
[----:B------:R-:W-:Y:S02]  /*9d50*/  ISETP.GT.AND P3, PT, R30, 0x49, PT ;  /* 0x000000491e00780c */ /* 0x000fe40003f64270 */
[----:B--2---:R-:W-:Y:S02]  /*9d60*/  FSEL R38, R38, -INF , P2 ;  /* 0xff80000026267808 */ /* 0x004fe40001000000 */
[----:B------:R-:W-:Y:S02]  /*9d70*/  FMNMX.FTZ R33, R32, R33, !PT ;  /* 0x0000002120217209 */ /* 0x000fe40007810000 */
[----:B------:R-:W-:Y:S01]  /*9d80*/  ISETP.GT.AND P2, PT, R30, 0x50, PT ;  /* 0x000000501e00780c */ /* 0x000fe20003f44270 */
[----:B------:R-:W2:Y:S01]  /*9d90*/  MUFU.TANH R36, R70 ;  /* 0x0000004600247308 */ /* 0x000ea20000002400 */
[----:B----4-:R-:W-:-:S02]  /*9da0*/  FSEL R42, R42, -INF , P3 ;  /* 0xff8000002a2a7808 */ /* 0x010fc40001800000 */
[----:B------:R-:W-:Y:S02]  /*9db0*/  FMNMX.FTZ R33, R38, R33, !PT ;  /* 0x0000002126217209 */ /* 0x000fe40007810000 */
[----:B------:R-:W-:Y:S02]  /*9dc0*/  ISETP.GT.AND P3, PT, R30, 0x51, PT ;  /* 0x000000511e00780c */ /* 0x000fe40003f64270 */
[----:B0-----:R-:W-:Y:S01]  /*9dd0*/  FSEL R34, R15, -INF , P2 ;  /* 0xff8000000f227808 */ /* 0x001fe20001000000 */
[----:B------:R-:W0:Y:S01]  /*9de0*/  MUFU.TANH R71, R71 ;  /* 0x0000004700477308 */ /* 0x000e220000002400 */
[----:B------:R-:W-:Y:S02]  /*9df0*/  FMNMX.FTZ R33, R42, R33, !PT ;  /* 0x000000212a217209 */ /* 0x000fe40007810000 */
[----:B------:R-:W-:Y:S02]  /*9e00*/  ISETP.GT.AND P2, PT, R30, 0x58, PT ;  /* 0x000000581e00780c */ /* 0x000fe40003f44270 */
[----:B-1----:R-:W-:-:S02]  /*9e10*/  FSEL R40, R40, -INF , P3 ;  /* 0xff80000028287808 */ /* 0x002fc40001800000 */
[----:B------:R-:W-:Y:S01]  /*9e20*/  FMNMX.FTZ R33, R34, R33, !PT ;  /* 0x0000002122217209 */ /* 0x000fe20007810000 */
[----:B------:R1:W-:Y:S01]  /*9e30*/  MUFU.TANH R70, R44 ;  /* 0x0000002c00467308 */ /* 0x0003e20000002400 */
[----:B------:R-:W-:Y:S02]  /*9e40*/  ISETP.GT.AND P3, PT, R30, 0x59, PT ;  /* 0x000000591e00780c */ /* 0x000fe40003f64270 */
[----:B--2---:R-:W-:Y:S02]  /*9e50*/  FSEL R36, R36, -INF , P2 ;  /* 0xff80000024247808 */ /* 0x004fe40001000000 */
[----:B------:R-:W-:Y:S02]  /*9e60*/  FMNMX.FTZ R33, R40, R33, !PT ;  /* 0x0000002128217209 */ /* 0x000fe40007810000 */
[----:B------:R-:W-:Y:S01]  /*9e70*/  ISETP.GT.AND P2, PT, R27, RZ, PT ;  /* 0x000000ff1b00720c */ /* 0x000fe20003f44270 */
[----:B------:R-:W2:Y:S01]  /*9e80*/  MUFU.TANH R72, R72 ;  /* 0x0000004800487308 */ /* 0x000ea20000002400 */
[----:B0-----:R-:W-:-:S02]  /*9e90*/  FSEL R30, R71, -INF , P3 ;  /* 0xff800000471e7808 */ /* 0x001fc40001800000 */
[----:B------:R-:W-:Y:S02]  /*9ea0*/  FMNMX.FTZ R33, R36, R33, !PT ;  /* 0x0000002124217209 */ /* 0x000fe40007810000 */
[----:B------:R-:W-:Y:S02]  /*9eb0*/  ISETP.GT.AND P3, PT, R27, 0x1, PT ;  /* 0x000000011b00780c */ /* 0x000fe40003f64270 */
[----:B------:R-:W-:Y:S01]  /*9ec0*/  FMNMX.FTZ R33, R30, R33, !PT ;  /* 0x000000211e217209 */ /* 0x000fe20007810000 */
[----:B------:R-:W0:Y:S04]  /*9ed0*/  MUFU.TANH R74, R74 ;  /* 0x0000004a004a7308 */ /* 0x000e280000002400 */
[----:B-1----:R-:W1:Y:S04]  /*9ee0*/  SHFL.BFLY PT, R44, R33, 0x2, 0x1f ;  /* 0x0c401f00212c7f89 */ /* 0x002e6800000e0000 */
[----:B------:R-:W-:Y:S01]  /*9ef0*/  MUFU.TANH R75, R75 ;  /* 0x0000004b004b7308 */ /* 0x000fe20000002400 */
[----:B--2---:R-:W-:-:S02]  /*9f00*/  FSEL R72, R72, -INF , P2 ;  /* 0xff80000048487808 */ /* 0x004fc40001000000 */
[----:B------:R-:W-:-:S05]  /*9f10*/  ISETP.GT.AND P2, PT, R27, 0x9, PT ;  /* 0x000000091b00780c */ /* 0x000fca0003f44270 */
[----:B------:R-:W2:Y:S01]  /*9f20*/  MUFU.TANH R28, R28 ;  /* 0x0000001c001c7308 */ /* 0x000ea20000002400 */
[----:B0-----:R-:W-:Y:S02]  /*9f30*/  FSEL R74, R74, -INF , P3 ;  /* 0xff8000004a4a7808 */ /* 0x001fe40001800000 */
[----:B------:R-:W-:Y:S02]  /*9f40*/  ISETP.GT.AND P3, PT, R27, 0x10, PT ;  /* 0x000000101b00780c */ /* 0x000fe40003f64270 */
[----:B------:R-:W-:-:S03]  /*9f50*/  FMNMX.FTZ R29, R72, R74, !PT ;  /* 0x0000004a481d7209 */ /* 0x000fc60007810000 */
[----:B------:R-:W0:Y:S01]  /*9f60*/  MUFU.TANH R25, R25 ;  /* 0x0000001900197308 */ /* 0x000e220000002400 */
[----:B-1----:R-:W-:-:S07]  /*9f70*/  FMNMX.FTZ R44, R33, R44, !PT ;  /* 0x0000002c212c7209 */ /* 0x002fce0007810000 */
[----:B------:R-:W1:Y:S01]  /*9f80*/  MUFU.TANH R24, R24 ;  /* 0x0000001800187308 */ /* 0x000e620000002400 */
[----:B------:R-:W3:Y:S01]  /*9f90*/  SHFL.BFLY PT, R15, R44, 0x1, 0x1f ;  /* 0x0c201f002c0f7f89 */ /* 0x000ee200000e0000 */
[----:B--2---:R-:W-:Y:S02]  /*9fa0*/  FSEL R28, R28, -INF , P2 ;  /* 0xff8000001c1c7808 */ /* 0x004fe40001000000 */
[----:B------:R-:W-:-:S04]  /*9fb0*/  ISETP.GT.AND P2, PT, R27, 0x11, PT ;  /* 0x000000111b00780c */ /* 0x000fc80003f44270 */
[----:B------:R-:W2:Y:S08]  /*9fc0*/  MUFU.TANH R14, R14 ;  /* 0x0000000e000e7308 */ /* 0x000eb00000002400 */
[----:B------:R-:W4:Y:S08]  /*9fd0*/  MUFU.TANH R0, R0 ;  /* 0x0000000000007308 */ /* 0x000f300000002400 */
[----:B------:R-:W4:Y:S01]  /*9fe0*/  MUFU.TANH R12, R12 ;  /* 0x0000000c000c7308 */ /* 0x000f220000002400 */
[----:B---3--:R-:W-:Y:S01]  /*9ff0*/  FMNMX.FTZ R176, R44, R15, !PT ;  /* 0x0000000f2cb07209 */ /* 0x008fe20007810000 */
[----:B------:R-:W-:Y:S01]  /*a000*/  IMAD.U32 R15, RZ, RZ, UR4 ;  /* 0x00000004ff0f7e24 */ /* 0x000fe2000f8e00ff */
[----:B------:R-:W-:-:S02]  /*a010*/  FSEL R44, R75, -INF , P4 ;  /* 0xff8000004b2c7808 */ /* 0x000fc40002000000 */
[C---:B------:R-:W-:Y:S01]  /*a020*/  FSETP.NEU.FTZ.AND P4, PT, R176.reuse, -INF , PT ;  /* 0xff800000b000780b */ /* 0x040fe20003f9d000 */
[----:B------:R-:W-:Y:S01]  /*a030*/  FMUL.FTZ R33, R176, R15 ;  /* 0x0000000fb0217220 */ /* 0x000fe20000410000 */
[----:B------:R-:W-:Y:S01]  /*a040*/  FMNMX.FTZ R29, R44, R29, !PT ;  /* 0x0000001d2c1d7209 */ /* 0x000fe20007810000 */
[----:B------:R0:W3:Y:S03]  /*a050*/  MUFU.TANH R35, R48 ;  /* 0x0000003000237308 */ /* 0x0000e60000002400 */
[----:B------:R-:W-:Y:S02]  /*a060*/  FMNMX.FTZ R29, R28, R29, !PT ;  /* 0x0000001d1c1d7209 */ /* 0x000fe40007810000 */
[----:B------:R-:W-:-:S03]  /*a070*/  FSEL R33, R33, RZ, P4 ;  /* 0x000000ff21217208 */ /* 0x000fc60002000000 */
[----:B------:R-:W3:Y:S01]  /*a080*/  MUFU.TANH R3, R3 ;  /* 0x0000000300037308 */ /* 0x000ee20000002400 */
[----:B0-----:R-:W-:Y:S01]  /*a090*/  FSEL R48, R25, -INF , P3 ;  /* 0xff80000019307808 */ /* 0x001fe20001800000 */
[-CC-:B------:R-:W-:Y:S01]  /*a0a0*/  FFMA.FTZ R157, R86, R15.reuse, -R33.reuse ;  /* 0x0000000f569d7223 */ /* 0x180fe20000010821 */
[----:B------:R-:W-:Y:S01]  /*a0b0*/  ISETP.GT.AND P3, PT, R27, 0x18, PT ;  /* 0x000000181b00780c */ /* 0x000fe20003f64270 */
[--C-:B------:R-:W-:Y:S01]  /*a0c0*/  FFMA.FTZ R153, R92, R15, -R33.reuse ;  /* 0x0000000f5c997223 */ /* 0x100fe20000010821 */
[----:B------:R-:W-:Y:S01]  /*a0d0*/  FMNMX.FTZ R29, R48, R29, !PT ;  /* 0x0000001d301d7209 */ /* 0x000fe20007810000 */
[-CC-:B------:R-:W-:Y:S01]  /*a0e0*/  FFMA.FTZ R155, R94, R15.reuse, -R33.reuse ;  /* 0x0000000f5e9b7223 */ /* 0x180fe20000010821 */
[-CC-:B------:R-:W-:Y:S01]  /*a0f0*/  FFMA.FTZ R159, R82, R15.reuse, -R33.reuse ;  /* 0x0000000f529f7223 */ /* 0x180fe20000010821 */
[----:B------:R1:W-:Y:S01]  /*a100*/  MUFU.TANH R37, R52 ;  /* 0x0000003400257308 */ /* 0x0003e20000002400 */
[-CC-:B------:R-:W-:Y:S01]  /*a110*/  FFMA.FTZ R161, R80, R15.reuse, -R33.reuse ;  /* 0x0000000f50a17223 */ /* 0x180fe20000010821 */
[-CC-:B------:R-:W-:Y:S01]  /*a120*/  FFMA.FTZ R31, R31, R15.reuse, -R33.reuse ;  /* 0x0000000f1f1f7223 */ /* 0x180fe20000010821 */
[-CC-:B------:R-:W-:Y:S01]  /*a130*/  FFMA.FTZ R26, R26, R15.reuse, -R33.reuse ;  /* 0x0000000f1a1a7223 */ /* 0x180fe20000010821 */
[-CC-:B------:R-:W-:Y:S01]  /*a140*/  FFMA.FTZ R30, R30, R15.reuse, -R33.reuse ;  /* 0x0000000f1e1e7223 */ /* 0x180fe20000010821 */
[-CC-:B------:R-:W-:Y:S01]  /*a150*/  FFMA.FTZ R50, R50, R15.reuse, -R33.reuse ;  /* 0x0000000f32327223 */ /* 0x180fe20000010821 */
[-CC-:B------:R-:W-:Y:S01]  /*a160*/  FFMA.FTZ R54, R54, R15.reuse, -R33.reuse ;  /* 0x0000000f36367223 */ /* 0x180fe20000010821 */
[-CC-:B------:R-:W-:Y:S01]  /*a170*/  FFMA.FTZ R58, R58, R15.reuse, -R33.reuse ;  /* 0x0000000f3a3a7223 */ /* 0x180fe20000010821 */
[----:B------:R2:W-:Y:S01]  /*a180*/  MUFU.TANH R39, R56 ;  /* 0x0000003800277308 */ /* 0x0005e20000002400 */
[----:B-1----:R-:W-:Y:S01]  /*a190*/  FSEL R52, R24, -INF , P2 ;  /* 0xff80000018347808 */ /* 0x002fe20001000000 */
[-CC-:B------:R-:W-:Y:S01]  /*a1a0*/  FFMA.FTZ R24, R84, R15.reuse, -R33.reuse ;  /* 0x0000000f54187223 */ /* 0x180fe20000010821 */
[C---:B------:R-:W-:Y:S01]  /*a1b0*/  ISETP.GT.AND P2, PT, R27.reuse, 0x19, PT ;  /* 0x000000191b00780c */ /* 0x040fe20003f44270 */
[--C-:B------:R-:W-:Y:S01]  /*a1c0*/  FFMA.FTZ R76, R76, R15, -R33.reuse ;  /* 0x0000000f4c4c7223 */ /* 0x100fe20000010821 */
[----:B------:R-:W-:Y:S01]  /*a1d0*/  FMNMX.FTZ R29, R52, R29, !PT ;  /* 0x0000001d341d7209 */ /* 0x000fe20007810000 */
[-CC-:B------:R-:W-:Y:S01]  /*a1e0*/  FFMA.FTZ R62, R62, R15.reuse, -R33.reuse ;  /* 0x0000000f3e3e7223 */ /* 0x180fe20000010821 */
[-CC-:B------:R-:W-:Y:S01]  /*a1f0*/  FFMA.FTZ R66, R66, R15.reuse, -R33.reuse ;  /* 0x0000000f42427223 */ /* 0x180fe20000010821 */
[----:B------:R-:W0:Y:S01]  /*a200*/  MUFU.TANH R45, R45 ;  /* 0x0000002d002d7308 */ /* 0x000e220000002400 */
[----:B--2---:R-:W-:Y:S01]  /*a210*/  FSEL R56, R14, -INF , P3 ;  /* 0xff8000000e387808 */ /* 0x004fe20001800000 */
        /* <DEDUP_REMOVED lines=9> */
[----:B------:R-:W-:-:S05]  /*a2b0*/  FFMA.FTZ R36, R36, R15, -R33 ;  /* 0x0000000f24247223 */ /* 0x000fca0000010821 */
[----:B------:R1:W-:Y:S01]  /*a2c0*/  MUFU.TANH R100, R64 ;  /* 0x0000004000647308 */ /* 0x0003e20000002400 */
[----:B----4-:R-:W-:Y:S02]  /*a2d0*/  FSEL R60, R0, -INF , P2 ;  /* 0xff800000003c7808 */ /* 0x010fe40001000000 */
[----:B------:R-:W-:Y:S02]  /*a2e0*/  ISETP.GT.AND P2, PT, R27, 0x21, PT ;  /* 0x000000211b00780c */ /* 0x000fe40003f44270 */
[----:B------:R-:W-:-:S03]  /*a2f0*/  FMNMX.FTZ R29, R60, R29, !PT ;  /* 0x0000001d3c1d7209 */ /* 0x000fc60007810000 */
[----:B------:R-:W2:Y:S01]  /*a300*/  MUFU.TANH R49, R49 ;  /* 0x0000003100317308 */ /* 0x000ea20000002400 */
[----:B-1----:R-:W-:Y:S01]  /*a310*/  FSEL R64, R12, -INF , P3 ;  /* 0xff8000000c407808 */ /* 0x002fe20001800000 */
[----:B------:R-:W-:Y:S01]  /*a320*/  FFMA.FTZ R12, R88, R15, -R33 ;  /* 0x0000000f580c7223 */ /* 0x000fe20000010821 */
[C---:B------:R-:W-:Y:S02]  /*a330*/  ISETP.GT.AND P3, PT, R27.reuse, 0x28, PT ;  /* 0x000000281b00780c */ /* 0x040fe40003f64270 */
[----:B------:R-:W-:Y:S02]  /*a340*/  FMNMX.FTZ R29, R64, R29, !PT ;  /* 0x0000001d401d7209 */ /* 0x000fe40007810000 */
[----:B------:R-:W-:Y:S01]  /*a350*/  FSEL R70, R70, -INF , P3 ;  /* 0xff80000046467808 */ /* 0x000fe20001800000 */
[----:B------:R1:W-:Y:S01]  /*a360*/  MUFU.TANH R102, R68 ;  /* 0x0000004400667308 */ /* 0x0003e20000002400 */
[----:B------:R-:W-:-:S04]  /*a370*/  ISETP.GT.AND P3, PT, R27, 0x30, PT ;  /* 0x000000301b00780c */ /* 0x000fc80003f64270 */
[----:B---3--:R-:W-:Y:S02]  /*a380*/  FSEL R90, R35, -INF , P3 ;  /* 0xff800000235a7808 */ /* 0x008fe40001800000 */
[----:B------:R-:W-:Y:S01]  /*a390*/  ISETP.GT.AND P3, PT, R27, 0x38, PT ;  /* 0x000000381b00780c */ /* 0x000fe20003f64270 */
[----:B------:R-:W3:Y:S01]  /*a3a0*/  MUFU.TANH R53, R53 ;  /* 0x0000003500357308 */ /* 0x000ee20000002400 */
[----:B-1----:R-:W-:Y:S01]  /*a3b0*/  FSEL R68, R3, -INF , P2 ;  /* 0xff80000003447808 */ /* 0x002fe20001000000 */
[----:B------:R-:W-:Y:S01]  /*a3c0*/  FFMA.FTZ R3, R78, R15, -R33 ;  /* 0x0000000f4e037223 */ /* 0x000fe20000010821 */
        /* <DEDUP_REMOVED lines=8> */
[----:B------:R-:W1:Y:S01]  /*a450*/  MUFU.TANH R61, R61 ;  /* 0x0000003d003d7308 */ /* 0x000e620000002400 */
[----:B------:R-:W-:Y:S02]  /*a460*/  FMNMX.FTZ R29, R90, R29, !PT ;  /* 0x0000001d5a1d7209 */ /* 0x000fe40007810000 */
[----:B------:R-:W-:Y:S02]  /*a470*/  ISETP.GT.AND P2, PT, R27, 0x39, PT ;  /* 0x000000391b00780c */ /* 0x000fe40003f44270 */
[----:B------:R-:W-:-:S02]  /*a480*/  FSEL R92, R37, -INF , P3 ;  /* 0xff800000255c7808 */ /* 0x000fc40001800000 */
[----:B------:R-:W-:Y:S01]  /*a490*/  FMNMX.FTZ R29, R86, R29, !PT ;  /* 0x0000001d561d7209 */ /* 0x000fe20007810000 */
[----:B------:R-:W2:Y:S01]  /*a4a0*/  MUFU.TANH R65, R65 ;  /* 0x0000004100417308 */ /* 0x000ea20000002400 */
[----:B------:R-:W-:Y:S02]  /*a4b0*/  ISETP.GT.AND P3, PT, R27, 0x40, PT ;  /* 0x000000401b00780c */ /* 0x000fe40003f64270 */
[----:B---3--:R-:W-:Y:S02]  /*a4c0*/  FSEL R84, R53, -INF , P2 ;  /* 0xff80000035547808 */ /* 0x008fe40001000000 */
[----:B------:R-:W-:Y:S02]  /*a4d0*/  FMNMX.FTZ R29, R92, R29, !PT ;  /* 0x0000001d5c1d7209 */ /* 0x000fe40007810000 */
[----:B------:R-:W-:Y:S01]  /*a4e0*/  ISETP.GT.AND P2, PT, R27, 0x41, PT ;  /* 0x000000411b00780c */ /* 0x000fe20003f44270 */
[----:B------:R-:W3:Y:S01]  /*a4f0*/  MUFU.TANH R69, R69 ;  /* 0x0000004500457308 */ /* 0x000ee20000002400 */
[----:B------:R-:W-:-:S02]  /*a500*/  FSEL R94, R39, -INF , P3 ;  /* 0xff800000275e7808 */ /* 0x000fc40001800000 */
[----:B------:R-:W-:Y:S02]  /*a510*/  FMNMX.FTZ R29, R84, R29, !PT ;  /* 0x0000001d541d7209 */ /* 0x000fe40007810000 */
[----:B------:R-:W-:Y:S02]  /*a520*/  ISETP.GT.AND P3, PT, R27, 0x48, PT ;  /* 0x000000481b00780c */ /* 0x000fe40003f64270 */
[----:B0-----:R-:W-:Y:S01]  /*a530*/  FSEL R82, R57, -INF , P2 ;  /* 0xff80000039527808 */ /* 0x001fe20001000000 */
[----:B------:R0:W-:Y:S01]  /*a540*/  MUFU.EX2 R104, R3 ;  /* 0x0000000300687308 */ /* 0x0001e20000000800 */
[----:B------:R-:W-:Y:S02]  /*a550*/  FMNMX.FTZ R29, R94, R29, !PT ;  /* 0x0000001d5e1d7209 */ /* 0x000fe40007810000 */
[----:B------:R-:W-:Y:S02]  /*a560*/  ISETP.GT.AND P2, PT, R27, 0x49, PT ;  /* 0x000000491b00780c */ /* 0x000fe40003f44270 */
[----:B------:R-:W-:-:S02]  /*a570*/  FSEL R96, R96, -INF , P3 ;  /* 0xff80000060607808 */ /* 0x000fc40001800000 */
[----:B------:R-:W-:Y:S01]  /*a580*/  FMNMX.FTZ R29, R82, R29, !PT ;  /* 0x0000001d521d7209 */ /* 0x000fe20007810000 */
[----:B------:R-:W-:Y:S01]  /*a590*/  MUFU.EX2 R153, R153 ;  /* 0x0000009900997308 */ /* 0x000fe20000000800 */
[----:B------:R-:W-:Y:S02]  /*a5a0*/  ISETP.GT.AND P3, PT, R27, 0x50, PT ;  /* 0x000000501b00780c */ /* 0x000fe40003f64270 */
[----:B-1----:R-:W-:Y:S02]  /*a5b0*/  FSEL R98, R61, -INF , P2 ;  /* 0xff8000003d627808 */ /* 0x002fe40001000000 */
[----:B------:R-:W-:Y:S02]  /*a5c0*/  FMNMX.FTZ R29, R96, R29, !PT ;  /* 0x0000001d601d7209 */ /* 0x000fe40007810000 */
[----:B------:R-:W-:Y:S01]  /*a5d0*/  ISETP.GT.AND P2, PT, R27, 0x51, PT ;  /* 0x000000511b00780c */ /* 0x000fe20003f44270 */
[----:B------:R-:W1:Y:S01]  /*a5e0*/  MUFU.EX2 R0, R31 ;  /* 0x0000001f00007308 */ /* 0x000e620000000800 */
[----:B------:R-:W-:-:S02]  /*a5f0*/  FSEL R100, R100, -INF , P3 ;  /* 0xff80000064647808 */ /* 0x000fc40001800000 */
[----:B------:R-:W-:Y:S02]  /*a600*/  FMNMX.FTZ R29, R98, R29, !PT ;  /* 0x0000001d621d7209 */ /* 0x000fe40007810000 */
[----:B------:R-:W-:Y:S02]  /*a610*/  ISETP.GT.AND P3, PT, R27, 0x58, PT ;  /* 0x000000581b00780c */ /* 0x000fe40003f64270 */
[----:B--2---:R-:W-:Y:S01]  /*a620*/  FSEL R80, R65, -INF , P2 ;  /* 0xff80000041507808 */ /* 0x004fe20001000000 */
[----:B------:R-:W-:Y:S01]  /*a630*/  MUFU.EX2 R155, R155 ;  /* 0x0000009b009b7308 */ /* 0x000fe20000000800 */
[----:B------:R-:W-:Y:S02]  /*a640*/  FMNMX.FTZ R29, R100, R29, !PT ;  /* 0x0000001d641d7209 */ /* 0x000fe40007810000 */
[----:B------:R-:W-:Y:S02]  /*a650*/  ISETP.GT.AND P2, PT, R27, 0x59, PT ;  /* 0x000000591b00780c */ /* 0x000fe40003f44270 */
[----:B------:R-:W-:-:S02]  /*a660*/  FSEL R102, R102, -INF , P3 ;  /* 0xff80000066667808 */ /* 0x000fc40001800000 */
[----:B------:R-:W-:Y:S01]  /*a670*/  FMNMX.FTZ R29, R80, R29, !PT ;  /* 0x0000001d501d7209 */ /* 0x000fe20007810000 */
[----:B------:R-:W-:Y:S01]  /*a680*/  MUFU.EX2 R12, R12 ;  /* 0x0000000c000c7308 */ /* 0x000fe20000000800 */
[----:B---3--:R-:W-:Y:S02]  /*a690*/  FSEL R78, R69, -INF , P2 ;  /* 0xff800000454e7808 */ /* 0x008fe40001000000 */
[----:B------:R-:W-:-:S04]  /*a6a0*/  FMNMX.FTZ R29, R102, R29, !PT ;  /* 0x0000001d661d7209 */ /* 0x000fc80007810000 */
[----:B------:R-:W-:Y:S01]  /*a6b0*/  FMNMX.FTZ R29, R78, R29, !PT ;  /* 0x0000001d4e1d7209 */ /* 0x000fe20007810000 */
[----:B------:R-:W-:Y:S04]  /*a6c0*/  MUFU.EX2 R157, R157 ;  /* 0x0000009d009d7308 */ /* 0x000fe80000000800 */
[----:B------:R-:W0:Y:S04]  /*a6d0*/  SHFL.BFLY PT, R14, R29, 0x2, 0x1f ;  /* 0x0c401f001d0e7f89 */ /* 0x000e2800000e0000 */
        /* <DEDUP_REMOVED lines=9> */
[----:B0-----:R-:W-:-:S04]  /*a770*/  FMNMX.FTZ R14, R3, R14, !PT ;  /* 0x0000000e030e7209 */ /* 0x001fc80007810000 */
[C---:B------:R-:W-:Y:S01]  /*a780*/  FSETP.NEU.FTZ.AND P2, PT, R14.reuse, -INF , PT ;  /* 0xff8000000e00780b */ /* 0x040fe20003f5d000 */
[----:B------:R-:W-:Y:S02]  /*a790*/  FMUL.FTZ R3, R14, R15 ;  /* 0x0000000f0e037220 */ /* 0x000fe40000410000 */
[----:B------:R-:W-:Y:S03]  /*a7a0*/  MUFU.EX2 R58, R58 ;  /* 0x0000003a003a7308 */ /* 0x000fe60000000800 */
[----:B------:R-:W-:-:S05]  /*a7b0*/  FSEL R25, R3, RZ, P2 ;  /* 0x000000ff03197208 */ /* 0x000fca0001000000 */
[-CC-:B------:R-:W-:Y:S01]  /*a7c0*/  FFMA.FTZ R72, R72, R15.reuse, -R25.reuse ;  /* 0x0000000f48487223 */ /* 0x180fe20000010819 */
[-CC-:B------:R-:W-:Y:S01]  /*a7d0*/  FFMA.FTZ R74, R74, R15.reuse, -R25.reuse ;  /* 0x0000000f4a4a7223 */ /* 0x180fe20000010819 */
[-CC-:B------:R-:W-:Y:S01]  /*a7e0*/  FFMA.FTZ R44, R44, R15.reuse, -R25.reuse ;  /* 0x0000000f2c2c7223 */ /* 0x180fe20000010819 */
[-CC-:B------:R-:W-:Y:S01]  /*a7f0*/  FFMA.FTZ R28, R28, R15.reuse, -R25.reuse ;  /* 0x0000000f1c1c7223 */ /* 0x180fe20000010819 */
[-CC-:B------:R-:W-:Y:S01]  /*a800*/  FFMA.FTZ R48, R48, R15.reuse, -R25.reuse ;  /* 0x0000000f30307223 */ /* 0x180fe20000010819 */
        /* <DEDUP_REMOVED lines=21> */
[----:B------:R-:W-:-:S03]  /*a960*/  FFMA.FTZ R78, R78, R15, -R25 ;  /* 0x0000000f4e4e7223 */ /* 0x000fc60000010819 */
[----:B------:R-:W2:Y:S01]  /*a970*/  MUFU.EX2 R44, R44 ;  /* 0x0000002c002c7308 */ /* 0x000ea20000000800 */
[----:B-1----:R-:W-:Y:S01]  /*a980*/  FADD.FTZ R28, R153, R0 ;  /* 0x00000000991c7221 */ /* 0x002fe20000010000 */
[----:B------:R-:W-:Y:S02]  /*a990*/  F2FP.BF16.F32.PACK_AB R153, R0, R153 ;  /* 0x000000990099723e */ /* 0x000fe400000010ff */
[----:B0-----:R-:W-:Y:S01]  /*a9a0*/  F2FP.BF16.F32.PACK_AB R152, R27, R72 ;  /* 0x000000481b98723e */ /* 0x001fe200000010ff */
[----:B------:R-:W-:Y:S01]  /*a9b0*/  FADD.FTZ R3, R155, R28 ;  /* 0x0000001c9b037221 */ /* 0x000fe20000010000 */
[C---:B------:R-:W-:Y:S02]  /*a9c0*/  F2FP.BF16.F32.PACK_AB R155, R12.reuse, R155 ;  /* 0x0000009b0c9b723e */ /* 0x040fe400000010ff */
[----:B------:R-:W0:Y:S01]  /*a9d0*/  MUFU.EX2 R48, R48 ;  /* 0x0000003000307308 */ /* 0x000e220000000800 */
[----:B------:R-:W-:Y:S01]  /*a9e0*/  FADD.FTZ R28, R12, R3 ;  /* 0x000000030c1c7221 */ /* 0x000fe20000010000 */
[----:B------:R-:W-:-:S03]  /*a9f0*/  FADD.FTZ R3, R72, R27 ;  /* 0x0000001b48037221 */ /* 0x000fc60000010000 */
[----:B------:R-:W-:Y:S01]  /*aa00*/  FADD.FTZ R41, R157, R28 ;  /* 0x0000001c9d297221 */ /* 0x000fe20000010000 */
[C---:B------:R-:W-:Y:S02]  /*aa10*/  F2FP.BF16.F32.PACK_AB R157, R24.reuse, R157 ;  /* 0x0000009d189d723e */ /* 0x040fe400000010ff */
[----:B------:R-:W1:Y:S01]  /*aa20*/  MUFU.EX2 R31, R52 ;  /* 0x00000034001f7308 */ /* 0x000e620000000800 */
[----:B------:R-:W-:Y:S01]  /*aa30*/  FADD.FTZ R30, R24, R41 ;  /* 0x00000029181e7221 */ /* 0x000fe20000010000 */
[----:B--2---:R-:W-:Y:S01]  /*aa40*/  FADD.FTZ R28, R44, R3 ;  /* 0x000000032c1c7221 */ /* 0x004fe20000010000 */
[----:B------:R-:W-:Y:S02]  /*aa50*/  F2FP.BF16.F32.PACK_AB R154, R29, R44 ;  /* 0x0000002c1d9a723e */ /* 0x000fe400000010ff */
[----:B------:R-:W-:Y:S01]  /*aa60*/  FADD.FTZ R3, R159, R30 ;  /* 0x0000001e9f037221 */ /* 0x000fe20000010000 */
[----:B------:R-:W-:Y:S01]  /*aa70*/  FADD.FTZ R43, R29, R28 ;  /* 0x0000001c1d2b7221 */ /* 0x000fe20000010000 */
[C---:B------:R-:W-:Y:S01]  /*aa80*/  F2FP.BF16.F32.PACK_AB R159, R26.reuse, R159 ;  /* 0x0000009f1a9f723e */ /* 0x040fe200000010ff */
[----:B------:R-:W2:Y:S01]  /*aa90*/  MUFU.EX2 R56, R56 ;  /* 0x0000003800387308 */ /* 0x000ea20000000800 */
[----:B------:R-:W-:Y:S01]  /*aaa0*/  FADD.FTZ R30, R26, R3 ;  /* 0x000000031a1e7221 */ /* 0x000fe20000010000 */
[----:B0-----:R-:W-:Y:S01]  /*aab0*/  FADD.FTZ R28, R48, R43 ;  /* 0x0000002b301c7221 */ /* 0x001fe20000010000 */
[----:B------:R-:W-:-:S02]  /*aac0*/  @!P1 VIADD R3, R20, 0x22840 ;  /* 0x0002284014039836 */ /* 0x000fc40000000000 */
[----:B------:R-:W-:Y:S01]  /*aad0*/  FADD.FTZ R45, R161, R30 ;  /* 0x0000001ea12d7221 */ /* 0x000fe20000010000 */
[C---:B------:R-:W-:Y:S02]  /*aae0*/  F2FP.BF16.F32.PACK_AB R161, R104.reuse, R161 ;  /* 0x000000a168a1723e */ /* 0x040fe400000010ff */
[----:B------:R-:W0:Y:S01]  /*aaf0*/  MUFU.EX2 R33, R60 ;  /* 0x0000003c00217308 */ /* 0x000e220000000800 */
[C---:B-1----:R-:W-:Y:S01]  /*ab00*/  FADD.FTZ R43, R31.reuse, R28 ;  /* 0x0000001c1f2b7221 */ /* 0x042fe20000010000 */
[----:B------:R-:W-:Y:S01]  /*ab10*/  FADD.FTZ R45, R104, R45 ;  /* 0x0000002d682d7221 */ /* 0x000fe20000010000 */
[----:B------:R-:W-:Y:S01]  /*ab20*/  @!P1 PRMT R3, RZ, 0x654, R3 ;  /* 0x00000654ff039816 */ /* 0x000fe20000000003 */
[----:B------:R1:W-:Y:S06]  /*ab30*/  BAR.ARV R177, 0x100 ;  /* 0x000400b10000751d */ /* 0x0003ec0000002000 */
[----:B------:R-:W3:Y:S01]  /*ab40*/  MUFU.EX2 R64, R64 ;  /* 0x0000004000407308 */ /* 0x000ee20000000800 */
[----:B--2---:R-:W-:Y:S01]  /*ab50*/  FADD.FTZ R28, R56, R43 ;  /* 0x0000002b381c7221 */ /* 0x004fe20000010000 */
[----:B------:R-:W-:Y:S01]  /*ab60*/  FADD.FTZ R30, R50, R45 ;  /* 0x0000002d321e7221 */ /* 0x000fe20000010000 */
[----:B------:R2:W-:Y:S01]  /*ab70*/  @!P1 SYNCS.ARRIVE.TRANS64.RED.A1T0 RZ, [R3+URZ], RZ ;  /* 0x000000ff03ff99a7 */ /* 0x0005e2000810043f */
[----:B------:R-:W-:-:S02]  /*ab80*/  F2FP.BF16.F32.PACK_AB R156, R31, R48 ;  /* 0x000000301f9c723e */ /* 0x000fc400000010ff */
[----:B------:R-:W-:Y:S01]  /*ab90*/  FADD.FTZ R47, R163, R30 ;  /* 0x0000001ea32f7221 */ /* 0x000fe20000010000 */
[----:B0-----:R-:W-:Y:S01]  /*aba0*/  FADD.FTZ R45, R33, R28 ;  /* 0x0000001c212d7221 */ /* 0x001fe20000010000 */
[----:B------:R-:W2:Y:S01]  /*abb0*/  MUFU.EX2 R35, R68 ;  /* 0x0000004400237308 */ /* 0x000ea20000000800 */
[----:B------:R-:W-:Y:S01]  /*abc0*/  F2FP.BF16.F32.PACK_AB R163, R163, R50 ;  /* 0x00000032a3a3723e */ /* 0x000fe200000010ff */
[----:B------:R-:W-:Y:S01]  /*abd0*/  FADD.FTZ R30, R58, R47 ;  /* 0x0000002f3a1e7221 */ /* 0x000fe20000010000 */
[----:B------:R-:W-:-:S05]  /*abe0*/  F2FP.BF16.F32.PACK_AB R158, R33, R56 ;  /* 0x00000038219e723e */ /* 0x000fca00000010ff */
[----:B------:R-:W0:Y:S01]  /*abf0*/  MUFU.EX2 R165, R76 ;  /* 0x0000004c00a57308 */ /* 0x000e220000000800 */
[----:B---3--:R-:W-:-:S07]  /*ac00*/  FADD.FTZ R28, R64, R45 ;  /* 0x0000002d401c7221 */ /* 0x008fce0000010000 */
[----:B------:R-:W3:Y:S01]  /*ac10*/  MUFU.EX2 R70, R70 ;  /* 0x0000004600467308 */ /* 0x000ee20000000800 */
[C---:B--2---:R-:W-:Y:S01]  /*ac20*/  FADD.FTZ R3, R35.reuse, R28 ;  /* 0x0000001c23037221 */ /* 0x044fe20000010000 */
[----:B------:R-:W-:-:S06]  /*ac30*/  F2FP.BF16.F32.PACK_AB R160, R35, R64 ;  /* 0x0000004023a0723e */ /* 0x000fcc00000010ff */
        /* <DEDUP_REMOVED lines=48> */
[----:B---3--:R-:W-:Y:S01]  /*af40*/  FADD.FTZ R47, R3, R0 ;  /* 0x00000000032f7221 */ /* 0x008fe20000010000 */
[----:B------:R-:W-:Y:S01]  /*af50*/  FADD.FTZ R0, R175, R12 ;  /* 0x0000000caf007221 */ /* 0x000fe20000010000 */
[----:B------:R-:W-:Y:S02]  /*af60*/  F2FP.BF16.F32.PACK_AB R170, R3, R96 ;  /* 0x0000006003aa723e */ /* 0x000fe400000010ff */
[----:B------:R-:W-:-:S03]  /*af70*/  F2FP.BF16.F32.PACK_AB R175, R175, R36 ;  /* 0x00000024afaf723e */ /* 0x000fc600000010ff */
[----:B------:R-:W3:Y:S01]  /*af80*/  MUFU.EX2 R102, R102 ;  /* 0x0000006600667308 */ /* 0x000ee20000000800 */
[----:B--2---:R-:W-:-:S07]  /*af90*/  FADD.FTZ R12, R100, R47 ;  /* 0x0000002f640c7221 */ /* 0x004fce0000010000 */
[----:B------:R-:W2:Y:S01]  /*afa0*/  MUFU.EX2 R45, R78 ;  /* 0x0000004e002d7308 */ /* 0x000ea20000000800 */
[C---:B0-----:R-:W-:Y:S01]  /*afb0*/  FADD.FTZ R27, R25.reuse, R12 ;  /* 0x0000000c191b7221 */ /* 0x041fe20000010000 */
[----:B------:R-:W-:-:S03]  /*afc0*/  F2FP.BF16.F32.PACK_AB R172, R25, R100 ;  /* 0x0000006419ac723e */ /* 0x000fc600000010ff */
[----:B---3--:R-:W-:-:S04]  /*afd0*/  FADD.FTZ R12, R102, R27 ;  /* 0x0000001b660c7221 */ /* 0x008fc80000010000 */
[C---:B--2---:R-:W-:Y:S01]  /*afe0*/  FADD.FTZ R3, R45.reuse, R12 ;  /* 0x0000000c2d037221 */ /* 0x044fe20000010000 */
[----:B------:R-:W-:Y:S01]  /*aff0*/  F2FP.BF16.F32.PACK_AB R174, R45, R102 ;  /* 0x000000662dae723e */ /* 0x000fe200000010ff */
[----:B-1----:R-:W-:Y:S06]  /*b000*/  @!P0 BRA `(.L_x_4945) ;  /* 0x0000000000048947 */ /* 0x002fec0003800000 */
[----:B------:R-:W-:Y:S01]  /*b010*/  BPT.TRAP 0x1 ;  /* 0x000000040000795c */ /* 0x000fe20000300000 */
.L_x_4945:
[----:B------:R0:W1:Y:S01]  /*b020*/  SYNCS.PHASECHK.TRANS64.TRYWAIT P2, [R20+URZ+0x22850], R73 ;  /* 0x02285049140075a7 */ /* 0x000062000804017f */
[----:B------:R-:W-:Y:S05]  /*b030*/  @!P0 BRA `(.L_x_4946) ;  /* 0x0000000000048947 */ /* 0x000fea0003800000 */
[----:B------:R-:W-:Y:S01]  /*b040*/  BPT.TRAP 0x1 ;  /* 0x000000040000795c */ /* 0x000fe20000300000 */
.L_x_4946:
[----:B------:R-:W-:Y:S04]  /*b050*/  BSSY B0, `(.L_x_4947) ;  /* 0x0000004000007945 */ /* 0x000fe80003800000 */
[----:B-1----:R-:W-:Y:S05]  /*b060*/  @P2 BRA `(.L_x_4948) ;  /* 0x0000000000082947 */ /* 0x002fea0003800000 */
[----:B------:R-:W1:Y:S02]  /*b070*/  SYNCS.PHASECHK.TRANS64.TRYWAIT P2, [R20+URZ+0x22850], R73 ;  /* 0x02285049140075a7 */ /* 0x000e64000804017f */
[----:B-1----:R-:W-:Y:S05]  /*b080*/  @!P2 BRA `(.L_x_4949) ;  /* 0x00000114008ca947 */ /* 0x002fea0003800000 */
.L_x_4948:
[----:B------:R-:W-:Y:S05]  /*b090*/  BSYNC B0 ;  /* 0x0000000000007941 */ /* 0x000fea0003800000 */
.L_x_4947:
[----:B------:R-:W-:Y:S05]  /*b0a0*/  WARPSYNC.ALL ;  /* 0x0000000000007948 */ /* 0x000fea0003800000 */
[----:B------:R-:W-:Y:S01]  /*b0b0*/  VIADD R12, R18, 0x400 ;  /* 0x00000400120c7836 */ /* 0x000fe20000000000 */
[----:B------:R2:W-:Y:S01]  /*b0c0*/  BAR.SYNC.DEFER_BLOCKING R21, 0x100 ;  /* 0x000400150000751d */ /* 0x0005e20000010000 */
[----:B------:R-:W-:Y:S02]  /*b0d0*/  IMAD.MOV.U32 R179, RZ, RZ, 0x40000040 ;  /* 0x40000040ffb37424 */ /* 0x000fe400078e00ff */
[----:B01----:R-:W-:Y:S01]  /*b0e0*/  @!P1 VIADD R20, R20, 0x22860 ;  /* 0x0002286014149836 */ /* 0x003fe20000000000 */
[----:B------:R-:W-:-:S02]  /*b0f0*/  SHF.R.U32.HI R12, RZ, 0x4, R12 ;  /* 0x00000004ff0c7819 */ /* 0x000fc4000001160c */
[----:B------:R-:W-:Y:S01]  /*b100*/  R2UR UR7, R179 ;  /* 0x00000000b30772ca */ /* 0x000fe200000e0000 */
[----:B------:R-:W-:Y:S01]  /*b110*/  IMAD.MOV.U32 R179, RZ, RZ, 0x40000040 ;  /* 0x40000040ffb37424 */ /* 0x000fe200078e00ff */
[----:B------:R-:W-:Y:S01]  /*b120*/  LOP3.LUT R12, R12, 0x3fff, RZ, 0xc0, !PT ;  /* 0x00003fff0c0c7812 */ /* 0x000fe200078ec0ff */
[----:B------:R-:W0:Y:S01]  /*b130*/  LDC R181, c[0x0][0x448] ;  /* 0x00011200ffb57b82 */ /* 0x000e220000000800 */
[----:B------:R-:W-:Y:S01]  /*b140*/  @!P1 PRMT R20, RZ, 0x654, R20 ;  /* 0x00000654ff149816 */ /* 0x000fe20000000014 */
[----:B------:R-:W-:Y:S01]  /*b150*/  ULDC UR44, c[0x0][0x9d8] ;  /* 0x00027600002c7ab9 */ /* 0x000fe20000000800 */
[----:B------:R-:W-:Y:S01]  /*b160*/  LOP3.LUT R12, R12, 0x3000000, RZ, 0xfc, !PT ;  /* 0x030000000c0c7812 */ /* 0x000fe200078efcff */
[----:B------:R-:W-:Y:S01]  /*b170*/  ULDC UR45, c[0x0][0x9d8] ;  /* 0x00027600002d7ab9 */ /* 0x000fe20000000800 */
[----:B------:R-:W-:Y:S01]  /*b180*/  ULDC UR42, c[0x0][0x988] ;  /* 0x00026200002a7ab9 */ /* 0x000fe20000000800 */
[----:B------:R-:W-:Y:S02]  /*b190*/  ULDC UR43, c[0x0][0x988] ;  /* 0x00026200002b7ab9 */ /* 0x000fe40000000800 */
[----:B------:R-:W-:-:S05]  /*b1a0*/  IMAD R178, R19, 0xc00, R12 ;  /* 0x00000c0013b27824 */ /* 0x000fca00078e020c */
[----:B------:R-:W-:Y:S01]  /*b1b0*/  R2UR UR6, R178 ;  /* 0x00000000b20672ca */ /* 0x000fe200000e0000 */
[----:B------:R-:W-:Y:S01]  /*b1c0*/  WARPGROUP.ARRIVE ;  /* 0x00000000000079c5 */ /* 0x000fe20000000000 */
[----:B0-----:R-:W-:-:S11]  /*b1d0*/  ISETP.NE.AND P2, PT, R181, 0x1, PT ;  /* 0x00000001b500780c */ /* 0x001fd60003f45270 */
[----:B------:R-:W-:Y:S02]  /*b1e0*/  HGMMA.64x256x16.F32.BF16 R24, R152, gdesc[UR4].tnspB, RZ, !UPT, gsb0 ;  /* 0x43e0000498187df0 */ /* 0x000fe4000c0018ff */
[----:B--2---:R-:W0:Y:S02]  /*b1f0*/  @P2 LDC R21, c[0x0][0x44c] ;  /* 0x00011300ff152b82 */ /* 0x004e240000000800 */
[----:B0-----:R-:W-:Y:S01]  /*b200*/  @P2 IMAD.HI.U32 R21, R206, R21, RZ ;  /* 0x00000015ce152227 */ /* 0x001fe200078e00ff */
[----:B------:R-:W-:-:S03]  /*b210*/  WARPGROUP.DEPBAR.LE gsb0, 0x0 ;  /* 0x00008000000079c5 */ /* 0x000fc60000010000 */
[----:B------:R-:W-:Y:S01]  /*b220*/  VIADD R152, R178, 0x80 ;  /* 0x00000080b2987836 */ /* 0x000fe20000000000 */
[----:B------:R-:W-:Y:S01]  /*b230*/  WARPGROUP.ARRIVE ;  /* 0x00000000000079c5 */ /* 0x000fe20000000000 */
[----:B------:R-:W-:Y:S01]  /*b240*/  IMAD.MOV.U32 R153, RZ, RZ, 0x40000040 ;  /* 0x40000040ff997424 */ /* 0x000fe200078e00ff */
[----:B------:R-:W0:Y:S02]  /*b250*/  @P2 LDC R154, c[0x0][0x450] ;  /* 0x00011400ff9a2b82 */ /* 0x000e240000000800 */
[----:B------:R-:W-:Y:S01]  /*b260*/  R2UR UR6, R152 ;  /* 0x00000000980672ca */ /* 0x000fe200000e0000 */
[----:B------:R-:W-:Y:S01]  /*b270*/  VIADD R152, R178, 0x100 ;  /* 0x00000100b2987836 */ /* 0x000fe20000000000 */
[----:B------:R-:W-:Y:S01]  /*b280*/  R2UR UR7, R153 ;  /* 0x00000000990772ca */ /* 0x000fe200000e0000 */
[----:B------:R-:W-:-:S12]  /*b290*/  IMAD.MOV.U32 R153, RZ, RZ, 0x40000040 ;  /* 0x40000040ff997424 */ /* 0x000fd800078e00ff */
        /* <DEDUP_REMOVED lines=18> */
[----:B------:R-:W-:Y:S01]  /*b3c0*/  R2UR UR6, R152 ;  /* 0x00000000980672ca */ /* 0x000fe200000e0000 */
[----:B------:R-:W-:Y:S01]  /*b3d0*/  IMAD.MOV.U32 R152, RZ, RZ, R206 ;  /* 0x000000ffff987224 */ /* 0x000fe200078e00ce */
[----:B------:R-:W-:Y:S02]  /*b3e0*/  R2UR UR7, R153 ;  /* 0x00000000990772ca */ /* 0x000fe400000e0000 */
[----:B0-----:R-:W-:-:S04]  /*b3f0*/  @P2 SHF.R.U32.HI R152, RZ, R154, R21 ;  /* 0x0000009aff982219 */ /* 0x001fc80000011615 */
[----:B------:R-:W-:-:S05]  /*b400*/  IADD3 R21, R152, R209, -R207 ;  /* 0x000000d198157210 */ /* 0x000fca0007ffe8cf */
[----:B------:R-:W-:-:S05]  /*b410*/  IMAD.HI R21, R21, 0x2aaaaaab, RZ ;  /* 0x2aaaaaab15157827 */ /* 0x000fca00078e02ff */
[----:B------:R-:W-:Y:S01]  /*b420*/  SHF.R.U32.HI R152, RZ, 0x1f, R21 ;  /* 0x0000001fff987819 */ /* 0x000fe20000011615 */
[----:B------:R-:W-:Y:S02]  /*b430*/  WARPGROUP.DEPBAR.LE gsb0, 0x0 ;  /* 0x00008000000079c5 */ /* 0x000fe40000010000 */
[----:B------:R-:W-:-:S06]  /*b440*/  WARPGROUP.ARRIVE ;  /* 0x00000000000079c5 */ /* 0x000fcc0000000000 */
        /* <DEDUP_REMOVED lines=9> */
[----:B0-----:R-:W-:Y:S01]  /*b4e0*/  LEA.HI.SX32 R20, R21, R152, 0x1c ;  /* 0x0000009815147211 */ /* 0x001fe200078fe2ff */
[----:B------:R-:W-:-:S03]  /*b4f0*/  VIADD R21, R180, 0xfffffffe ;  /* 0xfffffffeb4157836 */ /* 0x000fc60000000000 */
[----:B------:R-:W-:-:S04]  /*b500*/  VIMNMX R20, RZ, R20, !PT ;  /* 0x00000014ff147248 */ /* 0x000fc80007fe0100 */
[----:B------:R-:W-:-:S13]  /*b510*/  ISETP.GE.AND P2, PT, R21, R20, PT ;  /* 0x000000141500720c */ /* 0x000fda0003f46270 */
[----:B------:R-:W-:Y:S05]  /*b520*/  @!P2 BRA `(.L_x_4950) ;  /* 0x0000002c0038a947 */ /* 0x000fea0003800000 */
[----:B------:R-:W-:Y:S02]  /*b530*/  IMAD.MOV.U32 R219, RZ, RZ, R176 ;  /* 0x000000ffffdb7224 */ /* 0x000fe400078e00b0 */
[----:B------:R-:W-:-:S07]  /*b540*/  IMAD.MOV.U32 R220, RZ, RZ, R14 ;  /* 0x000000ffffdc7224 */ /* 0x000fce00078e000e */
.L_x_4960:
        /* <DEDUP_REMOVED lines=8> */
.L_x_4951:
[----:B------:R-:W-:Y:S01]  /*b5d0*/  IMAD R211, R19, 0x8, R18 ;  /* 0x0000000813d37824 */ /* 0x000fe200078e0212 */
[----:B------:R-:W-:-:S04]  /*b5e0*/  SHF.L.U32 R212, R23, 0x1f, RZ ;  /* 0x0000001f17d47819 */ /* 0x000fc800000006ff */
[----:B------:R0:W1:Y:S01]  /*b5f0*/  SYNCS.PHASECHK.TRANS64.TRYWAIT P2, [R211+URZ+0x22830], R212 ;  /* 0x022830d4d30075a7 */ /* 0x000062000804017f */
[----:B------:R-:W-:Y:S05]  /*b600*/  @!P0 BRA `(.L_x_4952) ;  /* 0x0000000000048947 */ /* 0x000fea0003800000 */
[----:B------:R-:W-:Y:S01]  /*b610*/  BPT.TRAP 0x1 ;  /* 0x000000040000795c */ /* 0x000fe20000300000 */
.L_x_4952:
[----:B------:R-:W2:Y:S02]  /*b620*/  LDC R14, c[0x0][0x448] ;  /* 0x00011200ff0e7b82 */ /* 0x000ea40000000800 */
[----:B--2---:R-:W-:Y:S01]  /*b630*/  ISETP.NE.AND P3, PT, R14, 0x1, PT ;  /* 0x000000010e00780c */ /* 0x004fe20003f65270 */
[----:B------:R-:W-:-:S12]  /*b640*/  IMAD.IADD R14, R214, 0x1, R206 ;  /* 0x00000001d60e7824 */ /* 0x000fd800078e02ce */
[----:B------:R-:W2:Y:S08]  /*b650*/  @P3 LDC R15, c[0x0][0x44c] ;  /* 0x00011300ff0f3b82 */ /* 0x000eb00000000800 */
[----:B------:R-:W3:Y:S01]  /*b660*/  @P3 LDC R152, c[0x0][0x450] ;  /* 0x00011400ff983b82 */ /* 0x000ee20000000800 */
[----:B--2---:R-:W-:-:S05]  /*b670*/  @P3 IMAD.HI.U32 R15, R14, R15, RZ ;  /* 0x0000000f0e0f3227 */ /* 0x004fca00078e00ff */
[----:B---3--:R-:W-:Y:S01]  /*b680*/  @P3 SHF.R.U32.HI R14, RZ, R152, R15 ;  /* 0x00000098ff0e3219 */ /* 0x008fe2000001160f */
[----:B-1----:R-:W-:Y:S06]  /*b690*/  @P2 BRA `(.L_x_4953) ;  /* 0x0000000000082947 */ /* 0x002fec0003800000 */
[----:B------:R-:W1:Y:S02]  /*b6a0*/  SYNCS.PHASECHK.TRANS64.TRYWAIT P2, [R211+URZ+0x22830], R212 ;  /* 0x022830d4d30075a7 */ /* 0x000e64000804017f */
[----:B-1----:R-:W-:Y:S05]  /*b6b0*/  @!P2 BRA `(.L_x_4954) ;  /* 0x000001100014a947 */ /* 0x002fea0003800000 */
.L_x_4953:
[----:B------:R-:W-:Y:S05]  /*b6c0*/  WARPSYNC.ALL ;  /* 0x0000000000007948 */ /* 0x000fea0003800000 */
[----:B------:R-:W2:Y:S04]  /*b6d0*/  SHFL.IDX PT, R158, R14, RZ, 0x1c1f ;  /* 0x001c1fff0e9e7589 */ /* 0x000ea800000e0000 */
[----:B------:R2:W3:Y:S01]  /*b6e0*/  SHFL.IDX PT, R160, R14, 0x1, 0x1c1f ;  /* 0x003c1f000ea07f89 */ /* 0x0004e200000e0000 */
[----:B------:R-:W-:-:S03]  /*b6f0*/  IMAD.MOV.U32 R152, RZ, RZ, -0x60 ;  /* 0xffffffa0ff987424 */ /* 0x000fc600078e00ff */
[----:B------:R-:W4:Y:S01]  /*b700*/  LDL.LU R15, [R1+0x8] ;  /* 0x00000800010f7983 */ /* 0x000f220000300800 */
[----:B------:R-:W-:Y:S01]  /*b710*/  IMAD R152, R21, R152, 0x1 ;  /* 0x0000000115987424 */ /* 0x000fe200078e0298 */
[----:B------:R-:W-:Y:S01]  /*b720*/  R2UR UR4, R4 ;  /* 0x00000000040472ca */ /* 0x000fe200000e0000 */
[----:B------:R-:W-:Y:S01]  /*b730*/  IMAD R156, R19, 0x300, R13 ;  /* 0x00000300139c7824 */ /* 0x000fe200078e020d */
[----:B------:R-:W-:Y:S01]  /*b740*/  R2UR UR5, R5 ;  /* 0x00000000050572ca */ /* 0x000fe200000e0000 */
[----:B------:R-:W-:Y:S01]  /*b750*/  IMAD R152, R215, -0x2, R152 ;  /* 0xfffffffed7987824 */ /* 0x000fe200078e0298 */
[----:B------:R-:W-:Y:S01]  /*b760*/  R2UR UR8, R10 ;  /* 0x000000000a0872ca */ /* 0x000fe200000e0000 */
[----:B------:R-:W-:Y:S01]  /*b770*/  IMAD.MOV.U32 R157, RZ, RZ, 0x40000040 ;  /* 0x40000040ff9d7424 */ /* 0x000fe200078e00ff */
[C---:B------:R-:W-:Y:S01]  /*b780*/  R2UR UR6, R156.reuse ;  /* 0x000000009c0672ca */ /* 0x040fe200000e0000 */
[C---:B------:R-:W-:Y:S01]  /*b790*/  VIADD R154, R156.reuse, 0x2 ;  /* 0x000000029c9a7836 */ /* 0x040fe20000000000 */
[----:B------:R-:W-:Y:S01]  /*b7a0*/  IADD3 R221, -R207, R152, R209 ;  /* 0x00000098cfdd7210 */ /* 0x000fe20007ffe1d1 */
[C---:B------:R-:W-:Y:S01]  /*b7b0*/  VIADD R152, R156.reuse, 0x4 ;  /* 0x000000049c987836 */ /* 0x040fe20000000000 */
[----:B------:R-:W-:Y:S01]  /*b7c0*/  R2UR UR7, R157 ;  /* 0x000000009d0772ca */ /* 0x000fe200000e0000 */
[----:B------:R-:W-:Y:S01]  /*b7d0*/  VIADD R156, R156, 0x6 ;  /* 0x000000069c9c7836 */ /* 0x000fe20000000000 */
[----:B------:R-:W-:Y:S01]  /*b7e0*/  R2UR UR10, R154 ;  /* 0x000000009a0a72ca */ /* 0x000fe200000e0000 */
[----:B------:R-:W-:Y:S01]  /*b7f0*/  IMAD.MOV.U32 R155, RZ, RZ, 0x40000040 ;  /* 0x40000040ff9b7424 */ /* 0x000fe200078e00ff */
[----:B------:R-:W-:Y:S01]  /*b800*/  R2UR UR14, R152 ;  /* 0x00000000980e72ca */ /* 0x000fe200000e0000 */
[----:B------:R-:W-:Y:S01]  /*b810*/  IMAD.MOV.U32 R153, RZ, RZ, 0x40000040 ;  /* 0x40000040ff997424 */ /* 0x000fe200078e00ff */
[----:B------:R-:W-:Y:S01]  /*b820*/  R2UR UR18, R156 ;  /* 0x000000009c1272ca */ /* 0x000fe200000e0000 */
[----:B--2---:R-:W-:Y:S01]  /*b830*/  IMAD.IADD R14, R221, 0x1, R158 ;  /* 0x00000001dd0e7824 */ /* 0x004fe200078e029e */
[----:B------:R-:W-:Y:S01]  /*b840*/  R2UR UR11, R155 ;  /* 0x000000009b0b72ca */ /* 0x000fe200000e0000 */
[----:B---3--:R-:W-:Y:S01]  /*b850*/  IMAD.IADD R221, R221, 0x1, R160 ;  /* 0x00000001dddd7824 */ /* 0x008fe200078e02a0 */
[----:B------:R-:W-:-:S02]  /*b860*/  R2UR UR15, R153 ;  /* 0x00000000990f72ca */ /* 0x000fc400000e0000 */
[----:B------:R-:W-:Y:S02]  /*b870*/  R2UR UR19, R157 ;  /* 0x000000009d1372ca */ /* 0x000fe400000e0000 */
[----:B------:R-:W-:Y:S01]  /*b880*/  WARPGROUP.ARRIVE ;  /* 0x00000000000079c5 */ /* 0x000fe20000000000 */
[----:B------:R-:W-:Y:S02]  /*b890*/  R2UR UR9, R11 ;  /* 0x000000000b0972ca */ /* 0x000fe400000e0000 */
[----:B------:R-:W-:Y:S02]  /*b8a0*/  R2UR UR12, R8 ;  /* 0x00000000080c72ca */ /* 0x000fe400000e0000 */
[----:B------:R-:W-:Y:S01]  /*b8b0*/  R2UR UR13, R9 ;  /* 0x00000000090d72ca */ /* 0x000fe200000e0000 */
[----:B------:R-:W-:Y:S01]  /*b8c0*/  HGMMA.64x96x16.F32.BF16 R152, gdesc[UR4], RZ, !UPT, gsb0 ;  /* 0x01600000049879f0 */ /* 0x000fe2000c0018ff */
[----:B------:R-:W-:Y:S02]  /*b8d0*/  R2UR UR16, R6 ;  /* 0x00000000061072ca */ /* 0x000fe400000e0000 */
[----:B------:R-:W-:-:S02]  /*b8e0*/  R2UR UR17, R7 ;  /* 0x00000000071172ca */ /* 0x000fc400000e0000 */
[C---:B------:R-:W-:Y:S02]  /*b8f0*/  ISETP.GT.AND P2, PT, R14.reuse, 0x49, PT ;  /* 0x000000490e00780c */ /* 0x040fe40003f44270 */
[C---:B------:R-:W-:Y:S02]  /*b900*/  ISETP.GT.AND P3, PT, R14.reuse, 0x50, PT ;  /* 0x000000500e00780c */ /* 0x040fe40003f64270 */
        /* <DEDUP_REMOVED lines=8> */
[----:B------:R-:W-:Y:S01]  /*b990*/  HGMMA.64x96x16.F32.BF16 R152, gdesc[UR12], R152, gsb0 ;  /* 0x016000000c9879f0 */ /* 0x000fe20008001898 */
[----:B----4-:R-:W-:-:S04]  /*b9a0*/  LOP3.LUT R15, R15, 0xffbfffff, RZ, 0xc0, !PT ;  /* 0xffbfffff0f0f7812 */ /* 0x010fc800078ec0ff */
[----:B------:R-:W-:Y:S02]  /*b9b0*/  @P1 LOP3.LUT R15, R15, 0x400000, RZ, 0xfc, !PT ;  /* 0x004000000f0f1812 */ /* 0x000fe400078efcff */
[----:B------:R-:W-:Y:S02]  /*b9c0*/  ISETP.GT.AND P1, PT, R14, 0x41, PT ;  /* 0x000000410e00780c */ /* 0x000fe40003f24270 */
[----:B------:R-:W-:-:S04]  /*b9d0*/  LOP3.LUT R15, R15, 0xffdfffff, RZ, 0xc0, !PT ;  /* 0xffdfffff0f0f7812 */ /* 0x000fc800078ec0ff */
[----:B------:R-:W-:Y:S02]  /*b9e0*/  @P0 LOP3.LUT R15, R15, 0x200000, RZ, 0xfc, !PT ;  /* 0x002000000f0f0812 */ /* 0x000fe400078efcff */
[----:B------:R-:W-:Y:S02]  /*b9f0*/  ISETP.GT.AND P0, PT, R14, 0x48, PT ;  /* 0x000000480e00780c */ /* 0x000fe40003f04270 */
[----:B------:R-:W-:-:S04]  /*ba00*/  LOP3.LUT R15, R15, 0xff7fffff, RZ, 0xc0, !PT ;  /* 0xff7fffff0f0f7812 */ /* 0x000fc800078ec0ff */
[----:B------:R-:W-:Y:S02]  /*ba10*/  @P1 LOP3.LUT R15, R15, 0x800000, RZ, 0xfc, !PT ;  /* 0x008000000f0f1812 */ /* 0x000fe400078efcff */
[----:B------:R-:W-:Y:S02]  /*ba20*/  ISETP.GT.AND P1, PT, R14, RZ, PT ;  /* 0x000000ff0e00720c */ /* 0x000fe40003f24270 */
[----:B------:R-:W-:-:S04]  /*ba30*/  LOP3.LUT R15, R15, 0xfeffffff, RZ, 0xc0, !PT ;  /* 0xfeffffff0f0f7812 */ /* 0x000fc800078ec0ff */
[----:B------:R-:W-:Y:S02]  /*ba40*/  @P0 LOP3.LUT R15, R15, 0x1000000, RZ, 0xfc, !PT ;  /* 0x010000000f0f0812 */ /* 0x000fe400078efcff */
[----:B------:R-:W-:-:S03]  /*ba50*/  ISETP.GT.AND P0, PT, R14, 0x1, PT ;  /* 0x000000010e00780c */ /* 0x000fc60003f04270 */
[----:B------:R2:W-:Y:S01]  /*ba60*/  STL [R1+0x8], R15 ;  /* 0x0000080f01007387 */ /* 0x0005e20000100800 */
        /* <DEDUP_REMOVED lines=70> */
[----:B------:R-:W-:-:S04]  /*bed0*/  FMUL.FTZ R199, R199, UR45 ;  /* 0x0000002dc7c77c20 */ /* 0x000fc80008410000 */
[----:B------:R-:W5:Y:S01]  /*bee0*/  MUFU.TANH R168, R168 ;  /* 0x000000a800a87308 */ /* 0x000f620000002400 */
[----:B---3--:R-:W-:Y:S02]  /*bef0*/  FSEL R164, R164, -INF , P1 ;  /* 0xff800000a4a47808 */ /* 0x008fe40000800000 */
[----:B------:R-:W-:-:S05]  /*bf00*/  ISETP.GT.AND P1, PT, R14, 0x20, PT ;  /* 0x000000200e00780c */ /* 0x000fca0003f24270 */
[----:B------:R-:W3:Y:S01]  /*bf10*/  MUFU.TANH R169, R169 ;  /* 0x000000a900a97308 */ /* 0x000ee20000002400 */
[----:B----4-:R-:W-:Y:S02]  /*bf20*/  FSEL R165, R165, -INF , P0 ;  /* 0xff800000a5a57808 */ /* 0x010fe40000000000 */
[----:B------:R-:W-:-:S05]  /*bf30*/  ISETP.GT.AND P0, PT, R14, 0x21, PT ;  /* 0x000000210e00780c */ /* 0x000fca0003f04270 */
[----:B------:R-:W4:Y:S01]  /*bf40*/  MUFU.TANH R172, R172 ;  /* 0x000000ac00ac7308 */ /* 0x000f220000002400 */
[----:B-----5:R-:W-:Y:S02]  /*bf50*/  FSEL R168, R168, -INF , P1 ;  /* 0xff800000a8a87808 */ /* 0x020fe40000800000 */
[----:B------:R-:W-:-:S05]  /*bf60*/  ISETP.GT.AND P1, PT, R14, 0x28, PT ;  /* 0x000000280e00780c */ /* 0x000fca0003f24270 */
        /* <DEDUP_REMOVED lines=17> */
[----:B------:R-:W-:Y:S02]  /*c080*/  ISETP.GT.AND P1, PT, R14, 0x40, PT ;  /* 0x000000400e00780c */ /* 0x000fe40003f24270 */
[----:B------:R-:W-:-:S03]  /*c090*/  FMNMX.FTZ R14, R152, R220, !PT ;  /* 0x000000dc980e7209 */ /* 0x000fc60007810000 */
[----:B------:R-:W5:Y:S01]  /*c0a0*/  MUFU.TANH R185, R185 ;  /* 0x000000b900b97308 */ /* 0x000f620000002400 */
[----:B------:R-:W-:Y:S02]  /*c0b0*/  FMNMX.FTZ R14, R153, R14, !PT ;  /* 0x0000000e990e7209 */ /* 0x000fe40007810000 */
[----:B---3--:R-:W-:Y:S02]  /*c0c0*/  FSEL R181, R181, -INF , P0 ;  /* 0xff800000b5b57808 */ /* 0x008fe40000000000 */
[----:B------:R-:W-:Y:S02]  /*c0d0*/  FMNMX.FTZ R14, R156, R14, !PT ;  /* 0x0000000e9c0e7209 */ /* 0x000fe40007810000 */
[----:B------:R-:W-:Y:S01]  /*c0e0*/  LOP3.LUT P0, RZ, R15, 0x1000000, RZ, 0xc0, !PT ;  /* 0x010000000fff7812 */ /* 0x000fe2000780c0ff */
[----:B------:R-:W3:Y:S01]  /*c0f0*/  MUFU.TANH R188, R188 ;  /* 0x000000bc00bc7308 */ /* 0x000ee20000002400 */
[----:B------:R-:W-:Y:S02]  /*c100*/  FMNMX.FTZ R14, R157, R14, !PT ;  /* 0x0000000e9d0e7209 */ /* 0x000fe40007810000 */
[----:B----4-:R-:W-:-:S02]  /*c110*/  FSEL R184, R184, -INF , P1 ;  /* 0xff800000b8b87808 */ /* 0x010fc40000800000 */
[----:B------:R-:W-:Y:S02]  /*c120*/  FMNMX.FTZ R14, R160, R14, !PT ;  /* 0x0000000ea00e7209 */ /* 0x000fe40007810000 */
[----:B------:R-:W-:Y:S01]  /*c130*/  LOP3.LUT P1, RZ, R15, 0x800000, RZ, 0xc0, !PT ;  /* 0x008000000fff7812 */ /* 0x000fe2000782c0ff */
[----:B------:R-:W4:Y:S01]  /*c140*/  MUFU.TANH R189, R189 ;  /* 0x000000bd00bd7308 */ /* 0x000f220000002400 */
[----:B------:R-:W-:Y:S02]  /*c150*/  FMNMX.FTZ R14, R161, R14, !PT ;  /* 0x0000000ea10e7209 */ /* 0x000fe40007810000 */
[----:B-----5:R-:W-:Y:S02]  /*c160*/  FSEL R185, R185, -INF , P1 ;  /* 0xff800000b9b97808 */ /* 0x020fe40000800000 */
[----:B------:R-:W-:Y:S02]  /*c170*/  FMNMX.FTZ R14, R164, R14, !PT ;  /* 0x0000000ea40e7209 */ /* 0x000fe40007810000 */
[----:B------:R-:W-:Y:S01]  /*c180*/  LOP3.LUT P1, RZ, R15, 0x400000, RZ, 0xc0, !PT ;  /* 0x004000000fff7812 */ /* 0x000fe2000782c0ff */
[----:B------:R-:W5:Y:S01]  /*c190*/  MUFU.TANH R192, R192 ;  /* 0x000000c000c07308 */ /* 0x000f620000002400 */
[----:B------:R-:W-:-:S02]  /*c1a0*/  FMNMX.FTZ R14, R165, R14, !PT ;  /* 0x0000000ea50e7209 */ /* 0x000fc40007810000 */
[----:B---3--:R-:W-:Y:S02]  /*c1b0*/  FSEL R188, R188, -INF , P0 ;  /* 0xff800000bcbc7808 */ /* 0x008fe40000000000 */
[----:B------:R-:W-:Y:S02]  /*c1c0*/  FMNMX.FTZ R14, R168, R14, !PT ;  /* 0x0000000ea80e7209 */ /* 0x000fe40007810000 */
[----:B------:R-:W-:Y:S01]  /*c1d0*/  LOP3.LUT P0, RZ, R15, 0x200000, RZ, 0xc0, !PT ;  /* 0x002000000fff7812 */ /* 0x000fe2000780c0ff */
[----:B------:R-:W3:Y:S01]  /*c1e0*/  MUFU.TANH R196, R196 ;  /* 0x000000c400c47308 */ /* 0x000ee20000002400 */
[----:B------:R-:W-:Y:S02]  /*c1f0*/  FMNMX.FTZ R14, R169, R14, !PT ;  /* 0x0000000ea90e7209 */ /* 0x000fe40007810000 */
[----:B----4-:R-:W-:Y:S02]  /*c200*/  FSEL R189, R189, -INF , P2 ;  /* 0xff800000bdbd7808 */ /* 0x010fe40001000000 */
[----:B------:R-:W-:-:S03]  /*c210*/  FMNMX.FTZ R14, R172, R14, !PT ;  /* 0x0000000eac0e7209 */ /* 0x000fc60007810000 */
[----:B------:R-:W4:Y:S01]  /*c220*/  MUFU.TANH R197, R197 ;  /* 0x000000c500c57308 */ /* 0x000f220000002400 */
[----:B--2---:R-:W-:Y:S02]  /*c230*/  FMNMX.FTZ R15, R173, R14, !PT ;  /* 0x0000000ead0f7209 */ /* 0x004fe40007810000 */
[----:B-----5:R-:W-:Y:S02]  /*c240*/  FSEL R192, R192, -INF , P3 ;  /* 0xff800000c0c07808 */ /* 0x020fe40001800000 */
[----:B------:R-:W-:Y:S02]  /*c250*/  FMNMX.FTZ R15, R176, R15, !PT ;  /* 0x0000000fb00f7209 */ /* 0x000fe40007810000 */
[----:B------:R-:W-:Y:S01]  /*c260*/  ISETP.GT.AND P3, PT, R221, 0x8, PT ;  /* 0x00000008dd00780c */ /* 0x000fe20003f64270 */
[----:B------:R2:W5:Y:S01]  /*c270*/  MUFU.TANH R14, R193 ;  /* 0x000000c1000e7308 */ /* 0x0005620000002400 */
[----:B------:R-:W-:Y:S02]  /*c280*/  FMNMX.FTZ R15, R177, R15, !PT ;  /* 0x0000000fb10f7209 */ /* 0x000fe40007810000 */
[----:B---3--:R-:W-:-:S02]  /*c290*/  FSEL R196, R196, -INF , P5 ;  /* 0xff800000c4c47808 */ /* 0x008fc40002800000 */
[----:B------:R-:W-:-:S03]  /*c2a0*/  FMNMX.FTZ R15, R180, R15, !PT ;  /* 0x0000000fb40f7209 */ /* 0x000fc60007810000 */
[----:B------:R-:W-:Y:S01]  /*c2b0*/  MUFU.TANH R154, R154 ;  /* 0x0000009a009a7308 */ /* 0x000fe20000002400 */
[----:B------:R-:W-:Y:S01]  /*c2c0*/  FMNMX.FTZ R15, R181, R15, !PT ;  /* 0x0000000fb50f7209 */ /* 0x000fe20007810000 */
[----:B--2---:R-:W-:Y:S01]  /*c2d0*/  FMUL.FTZ R193, R155, UR45 ;  /* 0x0000002d9bc17c20 */ /* 0x004fe20008410000 */
[----:B----4-:R-:W-:Y:S02]  /*c2e0*/  FSEL R197, R197, -INF , P6 ;  /* 0xff800000c5c57808 */ /* 0x010fe40003000000 */
[----:B------:R-:W-:-:S03]  /*c2f0*/  FMNMX.FTZ R15, R184, R15, !PT ;  /* 0x0000000fb80f7209 */ /* 0x000fc60007810000 */
[----:B------:R-:W2:Y:S01]  /*c300*/  MUFU.TANH R193, R193 ;  /* 0x000000c100c17308 */ /* 0x000ea20000002400 */
[----:B------:R-:W-:Y:S02]  /*c310*/  FMNMX.FTZ R15, R185, R15, !PT ;  /* 0x0000000fb90f7209 */ /* 0x000fe40007810000 */
[----:B-----5:R-:W-:Y:S02]  /*c320*/  FSEL R155, R14, -INF , P4 ;  /* 0xff8000000e9b7808 */ /* 0x020fe40002000000 */
[----:B------:R-:W-:Y:S02]  /*c330*/  FMNMX.FTZ R15, R188, R15, !PT ;  /* 0x0000000fbc0f7209 */ /* 0x000fe40007810000 */
[----:B------:R-:W-:Y:S01]  /*c340*/  ISETP.GT.AND P4, PT, R221, 0x1, PT ;  /* 0x00000001dd00780c */ /* 0x000fe20003f84270 */
[----:B------:R-:W3:Y:S01]  /*c350*/  MUFU.TANH R158, R158 ;  /* 0x0000009e009e7308 */ /* 0x000ee20000002400 */
[----:B------:R-:W-:-:S04]  /*c360*/  FMNMX.FTZ R15, R189, R15, !PT ;  /* 0x0000000fbd0f7209 */ /* 0x000fc80007810000 */
[----:B------:R-:W-:-:S03]  /*c370*/  FMNMX.FTZ R14, R192, R15, !PT ;  /* 0x0000000fc00e7209 */ /* 0x000fc60007810000 */
[----:B------:R-:W-:Y:S01]  /*c380*/  MUFU.TANH R159, R159 ;  /* 0x0000009f009f7308 */ /* 0x000fe20000002400 */
[----:B------:R-:W-:Y:S02]  /*c390*/  FMNMX.FTZ R14, R155, R14, !PT ;  /* 0x0000000e9b0e7209 */ /* 0x000fe40007810000 */
[----:B--2---:R-:W-:Y:S02]  /*c3a0*/  FSEL R193, R193, -INF , P4 ;  /* 0xff800000c1c17808 */ /* 0x004fe40002000000 */
[----:B------:R-:W-:Y:S02]  /*c3b0*/  FMNMX.FTZ R14, R196, R14, !PT ;  /* 0x0000000ec40e7209 */ /* 0x000fe40007810000 */
[----:B------:R-:W-:Y:S01]  /*c3c0*/  ISETP.GT.AND P4, PT, R221, 0x10, PT ;  /* 0x00000010dd00780c */ /* 0x000fe20003f84270 */
[----:B------:R-:W2:Y:S01]  /*c3d0*/  MUFU.TANH R162, R162 ;  /* 0x000000a200a27308 */ /* 0x000ea20000002400 */
[----:B------:R-:W-:Y:S02]  /*c3e0*/  FMNMX.FTZ R14, R197, R14, !PT ;  /* 0x0000000ec50e7209 */ /* 0x000fe40007810000 */
[----:B---3--:R-:W-:-:S02]  /*c3f0*/  FSEL R158, R158, -INF , P3 ;  /* 0xff8000009e9e7808 */ /* 0x008fc40001800000 */
[----:B------:R-:W-:Y:S01]  /*c400*/  ISETP.GT.AND P3, PT, R221, 0x11, PT ;  /* 0x00000011dd00780c */ /* 0x000fe20003f64270 */
[----:B------:R-:W3:Y:S02]  /*c410*/  SHFL.BFLY PT, R15, R14, 0x2, 0x1f ;  /* 0x0c401f000e0f7f89 */ /* 0x000ee400000e0000 */
[----:B------:R-:W4:Y:S08]  /*c420*/  MUFU.TANH R163, R163 ;  /* 0x000000a300a37308 */ /* 0x000f300000002400 */
[----:B------:R-:W-:Y:S01]  /*c430*/  MUFU.TANH R166, R166 ;  /* 0x000000a600a67308 */ /* 0x000fe20000002400 */
[----:B--2---:R-:W-:-:S02]  /*c440*/  FSEL R162, R162, -INF , P4 ;  /* 0xff800000a2a27808 */ /* 0x004fc40002000000 */
[----:B------:R-:W-:-:S05]  /*c450*/  ISETP.GT.AND P4, PT, R221, 0x19, PT ;  /* 0x00000019dd00780c */ /* 0x000fca0003f84270 */
[----:B------:R-:W2:Y:S01]  /*c460*/  MUFU.TANH R167, R167 ;  /* 0x000000a700a77308 */ /* 0x000ea20000002400 */
[----:B----4-:R-:W-:Y:S02]  /*c470*/  FSEL R163, R163, -INF , P3 ;  /* 0xff800000a3a37808 */ /* 0x010fe40001800000 */
[----:B------:R-:W-:Y:S02]  /*c480*/  ISETP.GT.AND P3, PT, R221, 0x20, PT ;  /* 0x00000020dd00780c */ /* 0x000fe40003f64270 */
[----:B---3--:R-:W-:-:S03]  /*c490*/  FMNMX.FTZ R14, R14, R15, !PT ;  /* 0x0000000f0e0e7209 */ /* 0x008fc60007810000 */
[----:B------:R-:W3:Y:S02]  /*c4a0*/  MUFU.TANH R170, R170 ;  /* 0x000000aa00aa7308 */ /* 0x000ee40000002400 */
[----:B------:R-:W4:Y:S06]  /*c4b0*/  SHFL.BFLY PT, R15, R14, 0x1, 0x1f ;  /* 0x0c201f000e0f7f89 */ /* 0x000f2c00000e0000 */
[----:B------:R-:W-:Y:S01]  /*c4c0*/  MUFU.TANH R171, R171 ;  /* 0x000000ab00ab7308 */ /* 0x000fe20000002400 */
[----:B--2---:R-:W-:Y:S02]  /*c4d0*/  FSEL R167, R167, -INF , P4 ;  /* 0xff800000a7a77808 */ /* 0x004fe40002000000 */
[----:B------:R-:W-:-:S05]  /*c4e0*/  ISETP.GT.AND P4, PT, R221, 0x28, PT ;  /* 0x00000028dd00780c */ /* 0x000fca0003f84270 */
[----:B------:R-:W2:Y:S01]  /*c4f0*/  MUFU.TANH R174, R174 ;  /* 0x000000ae00ae7308 */ /* 0x000ea20000002400 */
[----:B---3--:R-:W-:Y:S02]  /*c500*/  FSEL R170, R170, -INF , P3 ;  /* 0xff800000aaaa7808 */ /* 0x008fe40001800000 */
[----:B------:R-:W-:-:S05]  /*c510*/  ISETP.GT.AND P3, PT, R221, 0x29, PT ;  /* 0x00000029dd00780c */ /* 0x000fca0003f64270 */
[----:B------:R-:W3:Y:S01]  /*c520*/  MUFU.TANH R175, R175 ;  /* 0x000000af00af7308 */ /* 0x000ee20000002400 */
[----:B----4-:R-:W-:Y:S01]  /*c530*/  FMNMX.FTZ R14, R14, R15, !PT ;  /* 0x0000000f0e0e7209 */ /* 0x010fe20007810000 */
[----:B------:R-:W-:-:S03]  /*c540*/  IMAD.U32 R15, RZ, RZ, UR43 ;  /* 0x0000002bff0f7e24 */ /* 0x000fc6000f8e00ff */
[----:B------:R-:W-:-:S03]  /*c550*/  FSETP.NEU.FTZ.AND P2, PT, R14, -INF , PT ;  /* 0xff8000000e00780b */ /* 0x000fc60003f5d000 */
[----:B------:R-:W-:Y:S01]  /*c560*/  MUFU.TANH R178, R178 ;  /* 0x000000b200b27308 */ /* 0x000fe20000002400 */
[----:B--2---:R-:W-:Y:S02]  /*c570*/  FSEL R174, R174, -INF , P4 ;  /* 0xff800000aeae7808 */ /* 0x004fe40002000000 */
[----:B------:R-:W-:Y:S02]  /*c580*/  FSEL R222, R14, RZ, P2 ;  /* 0x000000ff0ede7208 */ /* 0x000fe40001000000 */
[----:B------:R-:W-:-:S03]  /*c590*/  ISETP.GT.AND P4, PT, R221, 0x31, PT ;  /* 0x00000031dd00780c */ /* 0x000fc60003f84270 */
[----:B------:R-:W-:Y:S01]  /*c5a0*/  FADD.FTZ R222, -R222, R220 ;  /* 0x000000dcdede7221 */ /* 0x000fe20000010100 */
[-C--:B------:R-:W-:Y:S01]  /*c5b0*/  FMUL.FTZ R220, R14, R15.reuse ;  /* 0x0000000f0edc7220 */ /* 0x080fe20000410000 */
[----:B------:R-:W2:Y:S01]  /*c5c0*/  MUFU.TANH R179, R179 ;  /* 0x000000b300b37308 */ /* 0x000ea20000002400 */
[----:B---3--:R-:W-:Y:S01]  /*c5d0*/  FSEL R175, R175, -INF , P3 ;  /* 0xff800000afaf7808 */ /* 0x008fe20001800000 */
[-C--:B------:R-:W-:Y:S01]  /*c5e0*/  FMUL.FTZ R222, R222, R15.reuse ;  /* 0x0000000fdede7220 */ /* 0x080fe20000410000 */
[C---:B------:R-:W-:Y:S02]  /*c5f0*/  ISETP.GT.AND P3, PT, R221.reuse, 0x38, PT ;  /* 0x00000038dd00780c */ /* 0x040fe40003f64270 */
[----:B------:R-:W-:Y:S02]  /*c600*/  FSEL R186, R220, RZ, P2 ;  /* 0x000000ffdcba7208 */ /* 0x000fe40001000000 */
[----:B------:R-:W-:Y:S01]  /*c610*/  ISETP.GT.AND P2, PT, R221, RZ, PT ;  /* 0x000000ffdd00720c */ /* 0x000fe20003f44270 */
[----:B------:R-:W3:Y:S02]  /*c620*/  MUFU.TANH R182, R182 ;  /* 0x000000b600b67308 */ /* 0x000ee40000002400 */
[-CC-:B------:R-:W-:Y:S01]  /*c630*/  FFMA.FTZ R153, R153, R15.reuse, -R186.reuse ;  /* 0x0000000f99997223 */ /* 0x180fe200000108ba */
[----:B------:R-:W-:Y:S01]  /*c640*/  FSEL R154, R154, -INF , P2 ;  /* 0xff8000009a9a7808 */ /* 0x000fe20001000000 */
[-CC-:B------:R-:W-:Y:S01]  /*c650*/  FFMA.FTZ R152, R152, R15.reuse, -R186.reuse ;  /* 0x0000000f98987223 */ /* 0x180fe200000108ba */
[----:B------:R-:W-:Y:S01]  /*c660*/  ISETP.GT.AND P2, PT, R221, 0x9, PT ;  /* 0x00000009dd00780c */ /* 0x000fe20003f44270 */
[-CC-:B------:R-:W-:Y:S01]  /*c670*/  FFMA.FTZ R156, R156, R15.reuse, -R186.reuse ;  /* 0x0000000f9c9c7223 */ /* 0x180fe200000108ba */
[-CC-:B------:R-:W-:Y:S01]  /*c680*/  FFMA.FTZ R157, R157, R15.reuse, -R186.reuse ;  /* 0x0000000f9d9d7223 */ /* 0x180fe200000108ba */
[----:B------:R-:W4:Y:S01]  /*c690*/  MUFU.TANH R183, R183 ;  /* 0x000000b700b77308 */ /* 0x000f220000002400 */
[----:B------:R-:W-:Y:S01]  /*c6a0*/  FSEL R159, R159, -INF , P2 ;  /* 0xff8000009f9f7808 */ /* 0x000fe20001000000 */
[-CC-:B------:R-:W-:Y:S01]  /*c6b0*/  FFMA.FTZ R160, R160, R15.reuse, -R186.reuse ;  /* 0x0000000fa0a07223 */ /* 0x180fe200000108ba */
[----:B------:R-:W-:Y:S01]  /*c6c0*/  ISETP.GT.AND P2, PT, R221, 0x18, PT ;  /* 0x00000018dd00780c */ /* 0x000fe20003f44270 */
[-CC-:B------:R-:W-:Y:S01]  /*c6d0*/  FFMA.FTZ R161, R161, R15.reuse, -R186.reuse ;  /* 0x0000000fa1a17223 */ /* 0x180fe200000108ba */
[----:B--2---:R-:W-:Y:S01]  /*c6e0*/  FSEL R179, R179, -INF , P4 ;  /* 0xff800000b3b37808 */ /* 0x004fe20002000000 */
[-CC-:B------:R-:W-:Y:S01]  /*c6f0*/  FFMA.FTZ R164, R164, R15.reuse, -R186.reuse ;  /* 0x0000000fa4a47223 */ /* 0x180fe200000108ba */
[----:B------:R-:W-:Y:S01]  /*c700*/  FSEL R166, R166, -INF , P2 ;  /* 0xff800000a6a67808 */ /* 0x000fe20001000000 */
[----:B------:R-:W2:Y:S01]  /*c710*/  MUFU.TANH R220, R224 ;  /* 0x000000e000dc7308 */ /* 0x000ea20000002400 */
[----:B------:R-:W-:Y:S01]  /*c720*/  ISETP.GT.AND P2, PT, R221, 0x21, PT ;  /* 0x00000021dd00780c */ /* 0x000fe20003f44270 */
[-CC-:B------:R-:W-:Y:S01]  /*c730*/  FFMA.FTZ R165, R165, R15.reuse, -R186.reuse ;  /* 0x0000000fa5a57223 */ /* 0x180fe200000108ba */
[----:B------:R-:W-:Y:S01]  /*c740*/  ISETP.GT.AND P4, PT, R221, 0x40, PT ;  /* 0x00000040dd00780c */ /* 0x000fe20003f84270 */
[-CC-:B------:R-:W-:Y:S01]  /*c750*/  FFMA.FTZ R168, R168, R15.reuse, -R186.reuse ;  /* 0x0000000fa8a87223 */ /* 0x180fe200000108ba */
[----:B------:R-:W-:Y:S01]  /*c760*/  FSEL R171, R171, -INF , P2 ;  /* 0xff800000abab7808 */ /* 0x000fe20001000000 */
[-CC-:B------:R-:W-:Y:S01]  /*c770*/  FFMA.FTZ R169, R169, R15.reuse, -R186.reuse ;  /* 0x0000000fa9a97223 */ /* 0x180fe200000108ba */
[----:B------:R-:W-:Y:S01]  /*c780*/  ISETP.GT.AND P2, PT, R221, 0x30, PT ;  /* 0x00000030dd00780c */ /* 0x000fe20003f44270 */
[----:B------:R-:W5:Y:S01]  /*c790*/  MUFU.TANH R187, R187 ;  /* 0x000000bb00bb7308 */ /* 0x000f620000002400 */
[----:B---3--:R-:W-:Y:S01]  /*c7a0*/  FSEL R182, R182, -INF , P3 ;  /* 0xff800000b6b67808 */ /* 0x008fe20001800000 */
[-CC-:B------:R-:W-:Y:S01]  /*c7b0*/  FFMA.FTZ R172, R172, R15.reuse, -R186.reuse ;  /* 0x0000000facac7223 */ /* 0x180fe200000108ba */
[----:B------:R-:W-:Y:S01]  /*c7c0*/  FSEL R178, R178, -INF , P2 ;  /* 0xff800000b2b27808 */ /* 0x000fe20001000000 */
[-CC-:B------:R-:W-:Y:S01]  /*c7d0*/  FFMA.FTZ R173, R173, R15.reuse, -R186.reuse ;  /* 0x0000000fadad7223 */ /* 0x180fe200000108ba */
[C---:B------:R-:W-:Y:S01]  /*c7e0*/  ISETP.GT.AND P2, PT, R221.reuse, 0x39, PT ;  /* 0x00000039dd00780c */ /* 0x040fe20003f44270 */
[-CC-:B------:R-:W-:Y:S01]  /*c7f0*/  FFMA.FTZ R176, R176, R15.reuse, -R186.reuse ;  /* 0x0000000fb0b07223 */ /* 0x180fe200000108ba */
[----:B------:R-:W-:Y:S01]  /*c800*/  ISETP.GT.AND P3, PT, R221, 0x41, PT ;  /* 0x00000041dd00780c */ /* 0x000fe20003f64270 */
[----:B------:R-:W3:Y:S01]  /*c810*/  MUFU.TANH R190, R190 ;  /* 0x000000be00be7308 */ /* 0x000ee20000002400 */
[----:B----4-:R-:W-:Y:S01]  /*c820*/  FSEL R183, R183, -INF , P2 ;  /* 0xff800000b7b77808 */ /* 0x010fe20001000000 */
[-CC-:B------:R-:W-:Y:S01]  /*c830*/  FFMA.FTZ R177, R177, R15.reuse, -R186.reuse ;  /* 0x0000000fb1b17223 */ /* 0x180fe200000108ba */
[----:B------:R-:W-:Y:S01]  /*c840*/  ISETP.GT.AND P2, PT, R221, 0x48, PT ;  /* 0x00000048dd00780c */ /* 0x000fe20003f44270 */
[-CC-:B------:R-:W-:Y:S01]  /*c850*/  FFMA.FTZ R180, R180, R15.reuse, -R186.reuse ;  /* 0x0000000fb4b47223 */ /* 0x180fe200000108ba */
[----:B--2---:R-:W-:Y:S01]  /*c860*/  FSEL R220, R220, -INF , P4 ;  /* 0xff800000dcdc7808 */ /* 0x004fe20002000000 */
[-CC-:B------:R-:W-:Y:S01]  /*c870*/  FFMA.FTZ R181, R181, R15.reuse, -R186.reuse ;  /* 0x0000000fb5b57223 */ /* 0x180fe200000108ba */
[-CC-:B------:R-:W-:Y:S01]  /*c880*/  FFMA.FTZ R184, R184, R15.reuse, -R186.reuse ;  /* 0x0000000fb8b87223 */ /* 0x180fe200000108ba */
[----:B------:R-:W2:Y:S01]  /*c890*/  MUFU.TANH R191, R191 ;  /* 0x000000bf00bf7308 */ /* 0x000ea20000002400 */
[-CC-:B------:R-:W-:Y:S01]  /*c8a0*/  FFMA.FTZ R185, R185, R15.reuse, -R186.reuse ;  /* 0x0000000fb9b97223 */ /* 0x180fe200000108ba */
[-CC-:B------:R-:W-:Y:S01]  /*c8b0*/  FFMA.FTZ R188, R188, R15.reuse, -R186.reuse ;  /* 0x0000000fbcbc7223 */ /* 0x180fe200000108ba */
[-CC-:B------:R-:W-:Y:S01]  /*c8c0*/  FFMA.FTZ R189, R189, R15.reuse, -R186.reuse ;  /* 0x0000000fbdbd7223 */ /* 0x180fe200000108ba */
[-CC-:B------:R-:W-:Y:S01]  /*c8d0*/  FFMA.FTZ R192, R192, R15.reuse, -R186.reuse ;  /* 0x0000000fc0c07223 */ /* 0x180fe200000108ba */
[-CC-:B------:R-:W-:Y:S01]  /*c8e0*/  FFMA.FTZ R155, R155, R15.reuse, -R186.reuse ;  /* 0x0000000f9b9b7223 */ /* 0x180fe200000108ba */
[-CC-:B------:R-:W-:Y:S01]  /*c8f0*/  FFMA.FTZ R196, R196, R15.reuse, -R186.reuse ;  /* 0x0000000fc4c47223 */ /* 0x180fe200000108ba */
[----:B------:R-:W-:Y:S01]  /*c900*/  ISETP.GT.AND P4, PT, R221, 0x49, PT ;  /* 0x00000049dd00780c */ /* 0x000fe20003f84270 */
[----:B------:R-:W4:Y:S01]  /*c910*/  MUFU.TANH R194, R194 ;  /* 0x000000c200c27308 */ /* 0x000f220000002400 */
[----:B-----5:R-:W-:Y:S01]  /*c920*/  FSEL R187, R187, -INF , P3 ;  /* 0xff800000bbbb7808 */ /* 0x020fe20001800000 */
[----:B------:R-:W-:Y:S01]  /*c930*/  FFMA.FTZ R186, R197, R15, -R186 ;  /* 0x0000000fc5ba7223 */ /* 0x000fe200000108ba */
[----:B------:R-:W-:-:S05]  /*c940*/  ISETP.GT.AND P3, PT, R221, 0x50, PT ;  /* 0x00000050dd00780c */ /* 0x000fca0003f64270 */
[----:B------:R3:W-:Y:S08]  /*c950*/  MUFU.EX2 R197, R153 ;  /* 0x0000009900c57308 */ /* 0x0007f00000000800 */
[----:B------:R-:W5:Y:S01]  /*c960*/  MUFU.EX2 R222, R222 ;  /* 0x000000de00de7308 */ /* 0x000f620000000800 */
[----:B---3--:R-:W-:Y:S02]  /*c970*/  FSEL R153, R190, -INF , P2 ;  /* 0xff800000be997808 */ /* 0x008fe40001000000 */
[----:B--2---:R-:W-:-:S02]  /*c980*/  FSEL R190, R191, -INF , P4 ;  /* 0xff800000bfbe7808 */ /* 0x004fc40002000000 */
[----:B----4-:R-:W-:Y:S02]  /*c990*/  FSEL R191, R194, -INF , P3 ;  /* 0xff800000c2bf7808 */ /* 0x010fe40001800000 */
[----:B------:R-:W-:Y:S01]  /*c9a0*/  FMNMX.FTZ R194, R154, R219, !PT ;  /* 0x000000db9ac27209 */ /* 0x000fe20007810000 */
[----:B------:R-:W2:Y:S01]  /*c9b0*/  MUFU.EX2 R152, R152 ;  /* 0x0000009800987308 */ /* 0x000ea20000000800 */
[----:B------:R-:W-:Y:S02]  /*c9c0*/  ISETP.GT.AND P2, PT, R221, 0x51, PT ;  /* 0x00000051dd00780c */ /* 0x000fe40003f44270 */
[----:B------:R-:W-:Y:S02]  /*c9d0*/  FMNMX.FTZ R194, R193, R194, !PT ;  /* 0x000000c2c1c27209 */ /* 0x000fe40007810000 */
[C---:B------:R-:W-:Y:S02]  /*c9e0*/  ISETP.GT.AND P4, PT, R221.reuse, 0x58, PT ;  /* 0x00000058dd00780c */ /* 0x040fe40003f84270 */
[----:B------:R-:W-:Y:S01]  /*c9f0*/  FMNMX.FTZ R194, R158, R194, !PT ;  /* 0x000000c29ec27209 */ /* 0x000fe20007810000 */
[----:B------:R-:W3:Y:S01]  /*ca00*/  MUFU.TANH R195, R195 ;  /* 0x000000c300c37308 */ /* 0x000ee20000002400 */
[----:B------:R-:W-:Y:S01]  /*ca10*/  ISETP.GT.AND P3, PT, R221, 0x59, PT ;  /* 0x00000059dd00780c */ /* 0x000fe20003f64270 */
[----:B-----5:R-:W-:Y:S01]  /*ca20*/  FMUL.FTZ R24, R24, R222 ;  /* 0x000000de18187220 */ /* 0x020fe20000410000 */
[----:B------:R-:W-:Y:S01]  /*ca30*/  FMNMX.FTZ R194, R159, R194, !PT ;  /* 0x000000c29fc27209 */ /* 0x000fe20007810000 */
[-C--:B------:R-:W-:Y:S01]  /*ca40*/  FMUL.FTZ R25, R25, R222.reuse ;  /* 0x000000de19197220 */ /* 0x080fe20000410000 */
[-C--:B------:R-:W-:Y:S01]  /*ca50*/  FMUL.FTZ R28, R28, R222.reuse ;  /* 0x000000de1c1c7220 */ /* 0x080fe20000410000 */
[----:B------:R-:W-:Y:S01]  /*ca60*/  FMUL.FTZ R29, R29, R222 ;  /* 0x000000de1d1d7220 */ /* 0x000fe20000410000 */
[----:B------:R-:W-:Y:S01]  /*ca70*/  FMNMX.FTZ R194, R162, R194, !PT ;  /* 0x000000c2a2c27209 */ /* 0x000fe20007810000 */
[----:B------:R-:W-:Y:S01]  /*ca80*/  FMUL.FTZ R32, R32, R222 ;  /* 0x000000de20207220 */ /* 0x000fe20000410000 */
[----:B--2---:R-:W-:Y:S01]  /*ca90*/  FFMA.FTZ R3, R222, R3, R152 ;  /* 0x00000003de037223 */ /* 0x004fe20000010098 */
[----:B------:R-:W-:Y:S01]  /*caa0*/  F2FP.BF16.F32.PACK_AB R152, R197, R152 ;  /* 0x00000098c598723e */ /* 0x000fe200000010ff */
[----:B------:R-:W-:Y:S01]  /*cab0*/  FMUL.FTZ R33, R33, R222 ;  /* 0x000000de21217220 */ /* 0x000fe20000410000 */
[----:B------:R-:W-:Y:S01]  /*cac0*/  FMNMX.FTZ R194, R163, R194, !PT ;  /* 0x000000c2a3c27209 */ /* 0x000fe20007810000 */
[----:B------:R-:W-:Y:S01]  /*cad0*/  FADD.FTZ R3, R197, R3 ;  /* 0x00000003c5037221 */ /* 0x000fe20000010000 */
[-C--:B------:R-:W-:Y:S01]  /*cae0*/  FMUL.FTZ R36, R36, R222.reuse ;  /* 0x000000de24247220 */ /* 0x080fe20000410000 */
[----:B------:R-:W-:Y:S01]  /*caf0*/  FMUL.FTZ R37, R37, R222 ;  /* 0x000000de25257220 */ /* 0x000fe20000410000 */
[----:B------:R-:W-:Y:S01]  /*cb00*/  FMNMX.FTZ R194, R166, R194, !PT ;  /* 0x000000c2a6c27209 */ /* 0x000fe20007810000 */
[-C--:B------:R-:W-:Y:S01]  /*cb10*/  FMUL.FTZ R40, R40, R222.reuse ;  /* 0x000000de28287220 */ /* 0x080fe20000410000 */
[----:B---3--:R-:W-:Y:S01]  /*cb20*/  FSEL R195, R195, -INF , P2 ;  /* 0xff800000c3c37808 */ /* 0x008fe20001000000 */
[----:B------:R-:W-:Y:S01]  /*cb30*/  FMUL.FTZ R41, R41, R222 ;  /* 0x000000de29297220 */ /* 0x000fe20000410000 */
[----:B------:R-:W-:Y:S01]  /*cb40*/  FMNMX.FTZ R194, R167, R194, !PT ;  /* 0x000000c2a7c27209 */ /* 0x000fe20007810000 */
[-C--:B------:R-:W-:Y:S01]  /*cb50*/  FMUL.FTZ R44, R44, R222.reuse ;  /* 0x000000de2c2c7220 */ /* 0x080fe20000410000 */
[-C--:B------:R-:W-:Y:S01]  /*cb60*/  FMUL.FTZ R45, R45, R222.reuse ;  /* 0x000000de2d2d7220 */ /* 0x080fe20000410000 */
        /* <DEDUP_REMOVED lines=31> */
[----:B------:R2:W3:Y:S01]  /*cd60*/  MUFU.TANH R194, R198 ;  /* 0x000000c600c27308 */ /* 0x0004e20000002400 */
[-C--:B------:R-:W-:Y:S01]  /*cd70*/  FMUL.FTZ R93, R93, R222.reuse ;  /* 0x000000de5d5d7220 */ /* 0x080fe20000410000 */
[----:B------:R-:W-:Y:S01]  /*cd80*/  FMNMX.FTZ R197, R220, R197, !PT ;  /* 0x000000c5dcc57209 */ /* 0x000fe20007810000 */
[-C--:B------:R-:W-:Y:S01]  /*cd90*/  FMUL.FTZ R96, R96, R222.reuse ;  /* 0x000000de60607220 */ /* 0x080fe20000410000 */
[-C--:B------:R-:W-:Y:S01]  /*cda0*/  FMUL.FTZ R97, R97, R222.reuse ;  /* 0x000000de61617220 */ /* 0x080fe20000410000 */
[-C--:B------:R-:W-:Y:S01]  /*cdb0*/  FMUL.FTZ R100, R100, R222.reuse ;  /* 0x000000de64647220 */ /* 0x080fe20000410000 */
[-C--:B------:R-:W-:Y:S01]  /*cdc0*/  FMUL.FTZ R101, R101, R222.reuse ;  /* 0x000000de65657220 */ /* 0x080fe20000410000 */
[-C--:B------:R-:W-:Y:S01]  /*cdd0*/  FMUL.FTZ R104, R104, R222.reuse ;  /* 0x000000de68687220 */ /* 0x080fe20000410000 */
[-C--:B------:R-:W-:Y:S01]  /*cde0*/  FMUL.FTZ R105, R105, R222.reuse ;  /* 0x000000de69697220 */ /* 0x080fe20000410000 */
[----:B--2---:R-:W-:Y:S01]  /*cdf0*/  FMNMX.FTZ R198, R187, R197, !PT ;  /* 0x000000c5bbc67209 */ /* 0x004fe20007810000 */
[-C--:B------:R-:W-:Y:S01]  /*ce00*/  FMUL.FTZ R108, R108, R222.reuse ;  /* 0x000000de6c6c7220 */ /* 0x080fe20000410000 */
[----:B------:R-:W2:Y:S01]  /*ce10*/  MUFU.TANH R197, R199 ;  /* 0x000000c700c57308 */ /* 0x000ea20000002400 */
[----:B------:R-:W-:Y:S01]  /*ce20*/  FMUL.FTZ R109, R109, R222 ;  /* 0x000000de6d6d7220 */ /* 0x000fe20000410000 */
[----:B------:R-:W-:Y:S01]  /*ce30*/  FMNMX.FTZ R198, R153, R198, !PT ;  /* 0x000000c699c67209 */ /* 0x000fe20007810000 */
[-C--:B------:R-:W-:Y:S01]  /*ce40*/  FMUL.FTZ R112, R112, R222.reuse ;  /* 0x000000de70707220 */ /* 0x080fe20000410000 */
        /* <DEDUP_REMOVED lines=13> */
[----:B--2---:R-:W-:Y:S01]  /*cf20*/  FSEL R197, R197, -INF , P3 ;  /* 0xff800000c5c57808 */ /* 0x004fe20001800000 */
        /* <DEDUP_REMOVED lines=10> */
[----:B------:R-:W2:Y:S01]  /*cfd0*/  SHFL.BFLY PT, R199, R221, 0x2, 0x1f ;  /* 0x0c401f00ddc77f89 */ /* 0x000ea200000e0000 */
[-C--:B------:R-:W-:Y:S01]  /*cfe0*/  FMUL.FTZ R148, R148, R222.reuse ;  /* 0x000000de94947220 */ /* 0x080fe20000410000 */
[----:B------:R-:W-:Y:S01]  /*cff0*/  FMUL.FTZ R149, R149, R222 ;  /* 0x000000de95957220 */ /* 0x000fe20000410000 */
[----:B------:R-:W3:Y:S08]  /*d000*/  MUFU.EX2 R198, R156 ;  /* 0x0000009c00c67308 */ /* 0x000ef00000000800 */
[----:B------:R-:W-:Y:S08]  /*d010*/  MUFU.EX2 R156, R160 ;  /* 0x000000a0009c7308 */ /* 0x000ff00000000800 */
[----:B------:R-:W-:Y:S01]  /*d020*/  MUFU.EX2 R160, R168 ;  /* 0x000000a800a07308 */ /* 0x000fe20000000800 */
[----:B---3--:R-:W-:Y:S01]  /*d030*/  FADD.FTZ R3, R198, R3 ;  /* 0x00000003c6037221 */ /* 0x008fe20000010000 */
[----:B--2---:R-:W-:-:S06]  /*d040*/  FMNMX.FTZ R221, R221, R199, !PT ;  /* 0x000000c7dddd7209 */ /* 0x004fcc0007810000 */
[----:B------:R2:W-:Y:S01]  /*d050*/  MUFU.EX2 R199, R177 ;  /* 0x000000b100c77308 */ /* 0x0005e20000000800 */
[----:B------:R-:W3:Y:S07]  /*d060*/  SHFL.BFLY PT, R222, R221, 0x1, 0x1f ;  /* 0x0c201f00ddde7f89 */ /* 0x000eee00000e0000 */
[----:B------:R3:W-:Y:S01]  /*d070*/  MUFU.EX2 R168, R176 ;  /* 0x000000b000a87308 */ /* 0x0007e20000000800 */
[----:B--2---:R-:W2:Y:S07]  /*d080*/  S2R R177, SR_TID.X ;  /* 0x0000000000b17919 */ /* 0x004eae0000002100 */
[----:B------:R-:W4:Y:S08]  /*d090*/  MUFU.EX2 R157, R157 ;  /* 0x0000009d009d7308 */ /* 0x000f300000000800 */
[----:B------:R-:W5:Y:S01]  /*d0a0*/  MUFU.EX2 R161, R161 ;  /* 0x000000a100a17308 */ /* 0x000f620000000800 */
[----:B---3--:R-:W-:-:S04]  /*d0b0*/  FMNMX.FTZ R176, R221, R222, !PT ;  /* 0x000000deddb07209 */ /* 0x008fc80007810000 */
[C---:B------:R-:W-:Y:S01]  /*d0c0*/  FSETP.NEU.FTZ.AND P2, PT, R176.reuse, -INF , PT ;  /* 0xff800000b000780b */ /* 0x040fe20003f5d000 */
[----:B------:R-:W-:Y:S02]  /*d0d0*/  FMUL.FTZ R222, R176, R15 ;  /* 0x0000000fb0de7220 */ /* 0x000fe40000410000 */
[----:B------:R-:W3:Y:S01]  /*d0e0*/  MUFU.EX2 R164, R164 ;  /* 0x000000a400a47308 */ /* 0x000ee20000000800 */
[----:B----4-:R-:W-:Y:S02]  /*d0f0*/  FADD.FTZ R3, R157, R3 ;  /* 0x000000039d037221 */ /* 0x010fe40000010000 */
[----:B------:R-:W-:Y:S02]  /*d100*/  FSEL R222, R222, RZ, P2 ;  /* 0x000000ffdede7208 */ /* 0x000fe40001000000 */
[----:B------:R-:W-:-:S03]  /*d110*/  FADD.FTZ R3, R156, R3 ;  /* 0x000000039c037221 */ /* 0x000fc60000010000 */
[----:B------:R-:W4:Y:S01]  /*d120*/  MUFU.EX2 R165, R165 ;  /* 0x000000a500a57308 */ /* 0x000f220000000800 */
[-CC-:B------:R-:W-:Y:S01]  /*d130*/  FFMA.FTZ R154, R154, R15.reuse, -R222.reuse ;  /* 0x0000000f9a9a7223 */ /* 0x180fe200000108de */
[-CC-:B------:R-:W-:Y:S01]  /*d140*/  FFMA.FTZ R221, R174, R15.reuse, -R222.reuse ;  /* 0x0000000faedd7223 */ /* 0x180fe200000108de */
[----:B--2---:R-:W-:Y:S01]  /*d150*/  SHF.R.U32.HI R177, RZ, 0x7, R177 ;  /* 0x00000007ffb17819 */ /* 0x004fe200000116b1 */
[----:B-----5:R-:W-:Y:S01]  /*d160*/  FADD.FTZ R3, R161, R3 ;  /* 0x00000003a1037221 */ /* 0x020fe20000010000 */
[-CC-:B------:R-:W-:Y:S01]  /*d170*/  FFMA.FTZ R193, R193, R15.reuse, -R222.reuse ;  /* 0x0000000fc1c17223 */ /* 0x180fe200000108de */
[-CC-:B------:R-:W-:Y:S01]  /*d180*/  FFMA.FTZ R158, R158, R15.reuse, -R222.reuse ;  /* 0x0000000f9e9e7223 */ /* 0x180fe200000108de */
[----:B------:R-:W-:Y:S01]  /*d190*/  IADD3 R177, -R177, 0xb, RZ ;  /* 0x0000000bb1b17810 */ /* 0x000fe20007ffe1ff */
[----:B------:R-:W-:Y:S01]  /*d1a0*/  MUFU.EX2 R174, R186 ;  /* 0x000000ba00ae7308 */ /* 0x000fe20000000800 */
[----:B---3--:R-:W-:Y:S01]  /*d1b0*/  FADD.FTZ R3, R164, R3 ;  /* 0x00000003a4037221 */ /* 0x008fe20000010000 */
[-CC-:B------:R-:W-:Y:S01]  /*d1c0*/  FFMA.FTZ R159, R159, R15.reuse, -R222.reuse ;  /* 0x0000000f9f9f7223 */ /* 0x180fe200000108de */
[-CC-:B------:R-:W-:Y:S01]  /*d1d0*/  FFMA.FTZ R162, R162, R15.reuse, -R222.reuse ;  /* 0x0000000fa2a27223 */ /* 0x180fe200000108de */
[-CC-:B------:R-:W-:Y:S01]  /*d1e0*/  FFMA.FTZ R163, R163, R15.reuse, -R222.reuse ;  /* 0x0000000fa3a37223 */ /* 0x180fe200000108de */
[-CC-:B------:R-:W-:Y:S01]  /*d1f0*/  FFMA.FTZ R166, R166, R15.reuse, -R222.reuse ;  /* 0x0000000fa6a67223 */ /* 0x180fe200000108de */
[-CC-:B------:R-:W-:Y:S01]  /*d200*/  FFMA.FTZ R167, R167, R15.reuse, -R222.reuse ;  /* 0x0000000fa7a77223 */ /* 0x180fe200000108de */
[-CC-:B------:R-:W-:Y:S01]  /*d210*/  FFMA.FTZ R170, R170, R15.reuse, -R222.reuse ;  /* 0x0000000faaaa7223 */ /* 0x180fe200000108de */
[----:B------:R2:W-:Y:S01]  /*d220*/  MUFU.EX2 R186, R154 ;  /* 0x0000009a00ba7308 */ /* 0x0005e20000000800 */
[----:B----4-:R-:W-:Y:S01]  /*d230*/  FADD.FTZ R3, R165, R3 ;  /* 0x00000003a5037221 */ /* 0x010fe20000010000 */
[-CC-:B------:R-:W-:Y:S01]  /*d240*/  FFMA.FTZ R171, R171, R15.reuse, -R222.reuse ;  /* 0x0000000fabab7223 */ /* 0x180fe200000108de */
[-CC-:B------:R-:W-:Y:S01]  /*d250*/  FFMA.FTZ R175, R175, R15.reuse, -R222.reuse ;  /* 0x0000000fafaf7223 */ /* 0x180fe200000108de */
[-CC-:B------:R-:W-:Y:S01]  /*d260*/  FFMA.FTZ R178, R178, R15.reuse, -R222.reuse ;  /* 0x0000000fb2b27223 */ /* 0x180fe200000108de */
[----:B------:R-:W-:Y:S01]  /*d270*/  FADD.FTZ R3, R160, R3 ;  /* 0x00000003a0037221 */ /* 0x000fe20000010000 */
[-CC-:B------:R-:W-:Y:S01]  /*d280*/  FFMA.FTZ R179, R179, R15.reuse, -R222.reuse ;  /* 0x0000000fb3b37223 */ /* 0x180fe200000108de */
[----:B------:R-:W-:Y:S01]  /*d290*/  FFMA.FTZ R182, R182, R15, -R222 ;  /* 0x0000000fb6b67223 */ /* 0x000fe200000108de */
[----:B------:R-:W3:Y:S01]  /*d2a0*/  MUFU.EX2 R169, R169 ;  /* 0x000000a900a97308 */ /* 0x000ee20000000800 */
[----:B--2---:R-:W-:Y:S01]  /*d2b0*/  F2FP.BF16.F32.PACK_AB R154, R157, R198 ;  /* 0x000000c69d9a723e */ /* 0x004fe200000010ff */
[----:B------:R-:W-:-:S02]  /*d2c0*/  @!P1 VIADD R157, R211, 0x22840 ;  /* 0x00022840d39d9836 */ /* 0x000fc40000000000 */
[-CC-:B------:R-:W-:Y:S01]  /*d2d0*/  FFMA.FTZ R183, R183, R15.reuse, -R222.reuse ;  /* 0x0000000fb7b77223 */ /* 0x180fe200000108de */
[-CC-:B------:R-:W-:Y:S01]  /*d2e0*/  FFMA.FTZ R220, R220, R15.reuse, -R222.reuse ;  /* 0x0000000fdcdc7223 */ /* 0x180fe200000108de */
[-CC-:B------:R-:W-:Y:S01]  /*d2f0*/  FFMA.FTZ R187, R187, R15.reuse, -R222.reuse ;  /* 0x0000000fbbbb7223 */ /* 0x180fe200000108de */
[-CC-:B------:R-:W-:Y:S01]  /*d300*/  FFMA.FTZ R153, R153, R15.reuse, -R222.reuse ;  /* 0x0000000f99997223 */ /* 0x180fe200000108de */
[----:B------:R-:W-:Y:S01]  /*d310*/  @!P1 PRMT R157, RZ, 0x654, R157 ;  /* 0x00000654ff9d9816 */ /* 0x000fe2000000009d */
[----:B------:R2:W-:Y:S06]  /*d320*/  BAR.ARV R177, 0x100 ;  /* 0x000400b10000751d */ /* 0x0005ec0000002000 */
[----:B------:R4:W-:Y:S01]  /*d330*/  @!P1 SYNCS.ARRIVE.TRANS64.RED.A1T0 RZ, [R157+URZ], RZ ;  /* 0x000000ff9dff99a7 */ /* 0x0009e2000810043f */
[----:B------:R-:W5:Y:S01]  /*d340*/  MUFU.EX2 R172, R172 ;  /* 0x000000ac00ac7308 */ /* 0x000f620000000800 */
[-CC-:B------:R-:W-:Y:S01]  /*d350*/  FFMA.FTZ R190, R190, R15.reuse, -R222.reuse ;  /* 0x0000000fbebe7223 */ /* 0x180fe200000108de */
[----:B---3--:R-:W-:Y:S01]  /*d360*/  FADD.FTZ R3, R169, R3 ;  /* 0x00000003a9037221 */ /* 0x008fe20000010000 */
[-CC-:B------:R-:W-:Y:S01]  /*d370*/  FFMA.FTZ R191, R191, R15.reuse, -R222.reuse ;  /* 0x0000000fbfbf7223 */ /* 0x180fe200000108de */
[-CC-:B------:R-:W-:Y:S01]  /*d380*/  FFMA.FTZ R195, R195, R15.reuse, -R222.reuse ;  /* 0x0000000fc3c37223 */ /* 0x180fe200000108de */
[-CC-:B------:R-:W-:Y:S01]  /*d390*/  FFMA.FTZ R194, R194, R15.reuse, -R222.reuse ;  /* 0x0000000fc2c27223 */ /* 0x180fe200000108de */
[----:B------:R-:W-:Y:S01]  /*d3a0*/  FFMA.FTZ R197, R197, R15, -R222 ;  /* 0x0000000fc5c57223 */ /* 0x000fe200000108de */
[----:B----4-:R-:W-:Y:S01]  /*d3b0*/  FSEL R157, R176, RZ, P2 ;  /* 0x000000ffb09d7208 */ /* 0x010fe20001000000 */
[----:B------:R-:W3:Y:S01]  /*d3c0*/  MUFU.EX2 R173, R173 ;  /* 0x000000ad00ad7308 */ /* 0x000ee20000000800 */
[----:B------:R-:W-:-:S02]  /*d3d0*/  F2FP.BF16.F32.PACK_AB R160, R169, R160 ;  /* 0x000000a0a9a0723e */ /* 0x000fc400000010ff */
[----:B------:R-:W-:Y:S01]  /*d3e0*/  F2FP.BF16.F32.PACK_AB R156, R161, R156 ;  /* 0x0000009ca19c723e */ /* 0x000fe200000010ff */
[----:B------:R-:W-:-:S04]  /*d3f0*/  FADD.FTZ R157, -R157, R219 ;  /* 0x000000db9d9d7221 */ /* 0x000fc80000010100 */
[----:B------:R-:W-:Y:S01]  /*d400*/  FMUL.FTZ R157, R157, R15 ;  /* 0x0000000f9d9d7220 */ /* 0x000fe20000410000 */
[----:B------:R-:W4:Y:S01]  /*d410*/  MUFU.EX2 R180, R180 ;  /* 0x000000b400b47308 */ /* 0x000f220000000800 */
[----:B-----5:R-:W-:-:S07]  /*d420*/  FADD.FTZ R3, R172, R3 ;  /* 0x00000003ac037221 */ /* 0x020fce0000010000 */
[----:B------:R-:W5:Y:S01]  /*d430*/  MUFU.EX2 R219, R157 ;  /* 0x0000009d00db7308 */ /* 0x000f620000000800 */
[----:B---3--:R-:W-:-:S04]  /*d440*/  FADD.FTZ R3, R173, R3 ;  /* 0x00000003ad037221 */ /* 0x008fc80000010000 */
[----:B------:R-:W-:-:S03]  /*d450*/  FADD.FTZ R3, R168, R3 ;  /* 0x00000003a8037221 */ /* 0x000fc60000010000 */
[----:B------:R-:W3:Y:S01]  /*d460*/  MUFU.EX2 R193, R193 ;  /* 0x000000c100c17308 */ /* 0x000ee20000000800 */
[----:B------:R-:W-:-:S04]  /*d470*/  FADD.FTZ R3, R199, R3 ;  /* 0x00000003c7037221 */ /* 0x000fc80000010000 */
[----:B----4-:R-:W-:-:S03]  /*d480*/  FADD.FTZ R3, R180, R3 ;  /* 0x00000003b4037221 */ /* 0x010fc60000010000 */
[----:B------:R-:W4:Y:S01]  /*d490*/  MUFU.EX2 R181, R181 ;  /* 0x000000b500b57308 */ /* 0x000f220000000800 */
[----:B-----5:R-:W-:Y:S01]  /*d4a0*/  FFMA.FTZ R0, R219, R0, R186 ;  /* 0x00000000db007223 */ /* 0x020fe200000100ba */
[-C--:B------:R-:W-:Y:S01]  /*d4b0*/  FMUL.FTZ R26, R26, R219.reuse ;  /* 0x000000db1a1a7220 */ /* 0x080fe20000410000 */
[-C--:B------:R-:W-:Y:S01]  /*d4c0*/  FMUL.FTZ R27, R27, R219.reuse ;  /* 0x000000db1b1b7220 */ /* 0x080fe20000410000 */
[-C--:B------:R-:W-:Y:S01]  /*d4d0*/  FMUL.FTZ R30, R30, R219.reuse ;  /* 0x000000db1e1e7220 */ /* 0x080fe20000410000 */
[-C--:B------:R-:W-:Y:S01]  /*d4e0*/  FMUL.FTZ R31, R31, R219.reuse ;  /* 0x000000db1f1f7220 */ /* 0x080fe20000410000 */
[-C--:B------:R-:W-:Y:S01]  /*d4f0*/  FMUL.FTZ R34, R34, R219.reuse ;  /* 0x000000db22227220 */ /* 0x080fe20000410000 */
[-C--:B------:R-:W-:Y:S01]  /*d500*/  FMUL.FTZ R35, R35, R219.reuse ;  /* 0x000000db23237220 */ /* 0x080fe20000410000 */
[----:B------:R5:W0:Y:S01]  /*d510*/  MUFU.EX2 R222, R158 ;  /* 0x0000009e00de7308 */ /* 0x000a220000000800 */
        /* <DEDUP_REMOVED lines=9> */
[----:B-----5:R-:W-:Y:S01]  /*d5b0*/  F2FP.BF16.F32.PACK_AB R158, R165, R164 ;  /* 0x000000a4a59e723e */ /* 0x020fe200000010ff */
[-C--:B------:R-:W-:Y:S01]  /*d5c0*/  FMUL.FTZ R50, R50, R219.reuse ;  /* 0x000000db32327220 */ /* 0x080fe20000410000 */
[----:B------:R-:W-:Y:S01]  /*d5d0*/  F2FP.BF16.F32.PACK_AB R164, R199, R168 ;  /* 0x000000a8c7a4723e */ /* 0x000fe200000010ff */
        /* <DEDUP_REMOVED lines=19> */
[----:B------:R3:W5:Y:S01]  /*d710*/  MUFU.EX2 R224, R162 ;  /* 0x000000a200e07308 */ /* 0x0007620000000800 */
[----:B----4-:R-:W-:Y:S01]  /*d720*/  FADD.FTZ R0, R159, R0 ;  /* 0x000000009f007221 */ /* 0x010fe20000010000 */
        /* <DEDUP_REMOVED lines=8> */
[----:B---3--:R-:W-:Y:S01]  /*d7b0*/  F2FP.BF16.F32.PACK_AB R162, R173, R172 ;  /* 0x000000acada2723e */ /* 0x008fe200000010ff */
[-C--:B------:R-:W-:Y:S01]  /*d7c0*/  FMUL.FTZ R94, R94, R219.reuse ;  /* 0x000000db5e5e7220 */ /* 0x080fe20000410000 */
[----:B------:R-:W-:Y:S01]  /*d7d0*/  F2FP.BF16.F32.PACK_AB R168, R185, R184 ;  /* 0x000000b8b9a8723e */ /* 0x000fe200000010ff */
[-C--:B------:R-:W-:Y:S01]  /*d7e0*/  FMUL.FTZ R95, R95, R219.reuse ;  /* 0x000000db5f5f7220 */ /* 0x080fe20000410000 */
[-C--:B------:R-:W-:Y:S01]  /*d7f0*/  FMUL.FTZ R98, R98, R219.reuse ;  /* 0x000000db62627220 */ /* 0x080fe20000410000 */
[-C--:B------:R-:W-:Y:S01]  /*d800*/  FMUL.FTZ R99, R99, R219.reuse ;  /* 0x000000db63637220 */ /* 0x080fe20000410000 */
[----:B------:R-:W0:Y:S01]  /*d810*/  MUFU.EX2 R163, R163 ;  /* 0x000000a300a37308 */ /* 0x000e220000000800 */
[----:B-----5:R-:W-:Y:S01]  /*d820*/  FADD.FTZ R0, R224, R0 ;  /* 0x00000000e0007221 */ /* 0x020fe20000010000 */
        /* <DEDUP_REMOVED lines=10> */
[-C--:B------:R-:W-:Y:S01]  /*d8d0*/  FMUL.FTZ R118, R118, R219.reuse ;  /* 0x000000db76767220 */ /* 0x080fe20000410000 */
[-C--:B------:R-:W-:Y:S01]  /*d8e0*/  FMUL.FTZ R119, R119, R219.reuse ;  /* 0x000000db77777220 */ /* 0x080fe20000410000 */
[-C--:B------:R-:W-:Y:S01]  /*d8f0*/  FMUL.FTZ R122, R122, R219.reuse ;  /* 0x000000db7a7a7220 */ /* 0x080fe20000410000 */
[-C--:B------:R-:W-:Y:S01]  /*d900*/  FMUL.FTZ R123, R123, R219.reuse ;  /* 0x000000db7b7b7220 */ /* 0x080fe20000410000 */
[----:B------:R4:W5:Y:S01]  /*d910*/  MUFU.EX2 R225, R166 ;  /* 0x000000a600e17308 */ /* 0x0009620000000800 */
        /* <DEDUP_REMOVED lines=9> */
[----:B----4-:R-:W-:Y:S01]  /*d9b0*/  F2FP.BF16.F32.PACK_AB R166, R181, R180 ;  /* 0x000000b4b5a6723e */ /* 0x010fe200000010ff */
[-C--:B------:R-:W-:Y:S01]  /*d9c0*/  FMUL.FTZ R138, R138, R219.reuse ;  /* 0x000000db8a8a7220 */ /* 0x080fe20000410000 */
[-C--:B------:R-:W-:Y:S01]  /*d9d0*/  FMUL.FTZ R139, R139, R219.reuse ;  /* 0x000000db8b8b7220 */ /* 0x080fe20000410000 */
[-C--:B------:R-:W-:Y:S01]  /*d9e0*/  FMUL.FTZ R142, R142, R219.reuse ;  /* 0x000000db8e8e7220 */ /* 0x080fe20000410000 */
[-C--:B------:R-:W-:Y:S01]  /*d9f0*/  FMUL.FTZ R143, R143, R219.reuse ;  /* 0x000000db8f8f7220 */ /* 0x080fe20000410000 */
[-C--:B------:R-:W-:Y:S01]  /*da00*/  FMUL.FTZ R146, R146, R219.reuse ;  /* 0x000000db92927220 */ /* 0x080fe20000410000 */
[----:B------:R-:W3:Y:S01]  /*da10*/  MUFU.EX2 R167, R167 ;  /* 0x000000a700a77308 */ /* 0x000ee20000000800 */
[----:B-----5:R-:W-:Y:S01]  /*da20*/  FADD.FTZ R0, R225, R0 ;  /* 0x00000000e1007221 */ /* 0x020fe20000010000 */
[-C--:B------:R-:W-:Y:S01]  /*da30*/  FMUL.FTZ R147, R147, R219.reuse ;  /* 0x000000db93937220 */ /* 0x080fe20000410000 */
[-C--:B------:R-:W-:Y:S01]  /*da40*/  FMUL.FTZ R150, R150, R219.reuse ;  /* 0x000000db96967220 */ /* 0x080fe20000410000 */
[----:B------:R-:W-:-:S04]  /*da50*/  FMUL.FTZ R151, R151, R219 ;  /* 0x000000db97977220 */ /* 0x000fc80000410000 */
[----:B------:R-:W4:Y:S01]  /*da60*/  MUFU.EX2 R155, R155 ;  /* 0x0000009b009b7308 */ /* 0x000f220000000800 */
[----:B0-----:R-:W-:-:S07]  /*da70*/  FADD.FTZ R3, R192, R3 ;  /* 0x00000003c0037221 */ /* 0x001fce0000010000 */
[----:B------:R0:W5:Y:S01]  /*da80*/  MUFU.EX2 R198, R170 ;  /* 0x000000aa00c67308 */ /* 0x0001620000000800 */
[----:B---3--:R-:W-:-:S07]  /*da90*/  FADD.FTZ R0, R167, R0 ;  /* 0x00000000a7007221 */ /* 0x008fce0000010000 */
[----:B------:R-:W3:Y:S01]  /*daa0*/  MUFU.EX2 R171, R171 ;  /* 0x000000ab00ab7308 */ /* 0x000ee20000000800 */
[C---:B----4-:R-:W-:Y:S01]  /*dab0*/  FADD.FTZ R3, R155.reuse, R3 ;  /* 0x000000039b037221 */ /* 0x050fe20000010000 */
[----:B------:R-:W-:Y:S02]  /*dac0*/  F2FP.BF16.F32.PACK_AB R172, R155, R192 ;  /* 0x000000c09bac723e */ /* 0x000fe400000010ff */
[----:B0-----:R-:W-:-:S04]  /*dad0*/  F2FP.BF16.F32.PACK_AB R170, R189, R188 ;  /* 0x000000bcbdaa723e */ /* 0x001fc800000010ff */
[----:B------:R-:W0:Y:S01]  /*dae0*/  MUFU.EX2 R221, R221 ;  /* 0x000000dd00dd7308 */ /* 0x000e220000000800 */
[----:B-----5:R-:W-:-:S07]  /*daf0*/  FADD.FTZ R155, R198, R0 ;  /* 0x00000000c69b7221 */ /* 0x020fce0000010000 */
[----:B------:R-:W4:Y:S01]  /*db00*/  MUFU.EX2 R175, R175 ;  /* 0x000000af00af7308 */ /* 0x000f220000000800 */
[----:B---3--:R-:W-:-:S07]  /*db10*/  FADD.FTZ R155, R171, R155 ;  /* 0x0000009bab9b7221 */ /* 0x008fce0000010000 */
[----:B------:R-:W3:Y:S01]  /*db20*/  MUFU.EX2 R165, R178 ;  /* 0x000000b200a57308 */ /* 0x000ee20000000800 */
[----:B0-----:R-:W-:-:S07]  /*db30*/  FADD.FTZ R155, R221, R155 ;  /* 0x0000009bdd9b7221 */ /* 0x001fce0000010000 */
[----:B------:R-:W0:Y:S01]  /*db40*/  MUFU.EX2 R179, R179 ;  /* 0x000000b300b37308 */ /* 0x000e220000000800 */
[----:B----4-:R-:W-:-:S07]  /*db50*/  FADD.FTZ R155, R175, R155 ;  /* 0x0000009baf9b7221 */ /* 0x010fce0000010000 */
[----:B------:R-:W4:Y:S01]  /*db60*/  MUFU.EX2 R182, R182 ;  /* 0x000000b600b67308 */ /* 0x000f220000000800 */
[----:B---3--:R-:W-:Y:S01]  /*db70*/  FADD.FTZ R178, R165, R155 ;  /* 0x0000009ba5b27221 */ /* 0x008fe20000010000 */
[----:B------:R-:W-:Y:S02]  /*db80*/  F2FP.BF16.F32.PACK_AB R155, R159, R222 ;  /* 0x000000de9f9b723e */ /* 0x000fe400000010ff */
[----:B------:R-:W-:-:S04]  /*db90*/  F2FP.BF16.F32.PACK_AB R159, R167, R225 ;  /* 0x000000e1a79f723e */ /* 0x000fc800000010ff */
[----:B------:R-:W3:Y:S01]  /*dba0*/  MUFU.EX2 R183, R183 ;  /* 0x000000b700b77308 */ /* 0x000ee20000000800 */
[C---:B0-----:R-:W-:Y:S01]  /*dbb0*/  FADD.FTZ R157, R179.reuse, R178 ;  /* 0x000000b2b39d7221 */ /* 0x041fe20000010000 */
[----:B------:R-:W-:-:S06]  /*dbc0*/  F2FP.BF16.F32.PACK_AB R165, R179, R165 ;  /* 0x000000a5b3a5723e */ /* 0x000fcc00000010ff */
[----:B------:R-:W0:Y:S01]  /*dbd0*/  MUFU.EX2 R169, R220 ;  /* 0x000000dc00a97308 */ /* 0x000e220000000800 */
[----:B----4-:R-:W-:Y:S01]  /*dbe0*/  FADD.FTZ R178, R182, R157 ;  /* 0x0000009db6b27221 */ /* 0x010fe20000010000 */
[----:B------:R-:W-:Y:S02]  /*dbf0*/  F2FP.BF16.F32.PACK_AB R157, R163, R224 ;  /* 0x000000e0a39d723e */ /* 0x000fe400000010ff */
[----:B------:R-:W-:-:S04]  /*dc00*/  F2FP.BF16.F32.PACK_AB R163, R175, R221 ;  /* 0x000000ddafa3723e */ /* 0x000fc800000010ff */
[----:B------:R-:W4:Y:S01]  /*dc10*/  MUFU.EX2 R187, R187 ;  /* 0x000000bb00bb7308 */ /* 0x000f220000000800 */
[C---:B---3--:R-:W-:Y:S01]  /*dc20*/  FADD.FTZ R178, R183.reuse, R178 ;  /* 0x000000b2b7b27221 */ /* 0x048fe20000010000 */
[----:B------:R-:W-:-:S06]  /*dc30*/  F2FP.BF16.F32.PACK_AB R167, R183, R182 ;  /* 0x000000b6b7a7723e */ /* 0x000fcc00000010ff */
[----:B------:R3:W5:Y:S01]  /*dc40*/  MUFU.EX2 R0, R153 ;  /* 0x0000009900007308 */ /* 0x0007620000000800 */
[----:B0-----:R-:W-:-:S07]  /*dc50*/  FADD.FTZ R178, R169, R178 ;  /* 0x000000b2a9b27221 */ /* 0x001fce0000010000 */
[----:B------:R-:W0:Y:S01]  /*dc60*/  MUFU.EX2 R190, R190 ;  /* 0x000000be00be7308 */ /* 0x000e220000000800 */
[----:B----4-:R-:W-:Y:S01]  /*dc70*/  FADD.FTZ R161, R187, R178 ;  /* 0x000000b2bba17221 */ /* 0x010fe20000010000 */
[----:B---3--:R-:W-:Y:S02]  /*dc80*/  F2FP.BF16.F32.PACK_AB R153, R193, R186 ;  /* 0x000000bac199723e */ /* 0x008fe400000010ff */
[----:B------:R-:W-:-:S04]  /*dc90*/  F2FP.BF16.F32.PACK_AB R169, R187, R169 ;  /* 0x000000a9bba9723e */ /* 0x000fc800000010ff */
[----:B------:R-:W3:Y:S01]  /*dca0*/  MUFU.EX2 R173, R191 ;  /* 0x000000bf00ad7308 */ /* 0x000ee20000000800 */
[----:B-----5:R-:W-:-:S07]  /*dcb0*/  FADD.FTZ R161, R0, R161 ;  /* 0x000000a100a17221 */ /* 0x020fce0000010000 */
[----:B------:R-:W4:Y:S01]  /*dcc0*/  MUFU.EX2 R195, R195 ;  /* 0x000000c300c37308 */ /* 0x000f220000000800 */
[----:B0-----:R-:W-:Y:S01]  /*dcd0*/  FADD.FTZ R178, R190, R161 ;  /* 0x000000a1beb27221 */ /* 0x001fe20000010000 */
[----:B------:R-:W-:-:S06]  /*dce0*/  F2FP.BF16.F32.PACK_AB R161, R171, R198 ;  /* 0x000000c6aba1723e */ /* 0x000fcc00000010ff */
[----:B------:R-:W0:Y:S01]  /*dcf0*/  MUFU.EX2 R196, R196 ;  /* 0x000000c400c47308 */ /* 0x000e220000000800 */
[----:B---3--:R-:W-:-:S07]  /*dd00*/  FADD.FTZ R178, R173, R178 ;  /* 0x000000b2adb27221 */ /* 0x008fce0000010000 */
[----:B------:R-:W3:Y:S01]  /*dd10*/  MUFU.EX2 R194, R194 ;  /* 0x000000c200c27308 */ /* 0x000ee20000000800 */
[C---:B----4-:R-:W-:Y:S01]  /*dd20*/  FADD.FTZ R171, R195.reuse, R178 ;  /* 0x000000b2c3ab7221 */ /* 0x050fe20000010000 */
[----:B------:R-:W-:-:S06]  /*dd30*/  F2FP.BF16.F32.PACK_AB R173, R195, R173 ;  /* 0x000000adc3ad723e */ /* 0x000fcc00000010ff */
[----:B------:R-:W4:Y:S01]  /*dd40*/  MUFU.EX2 R197, R197 ;  /* 0x000000c500c57308 */ /* 0x000f220000000800 */
[----:B0-----:R-:W-:-:S04]  /*dd50*/  FADD.FTZ R3, R196, R3 ;  /* 0x00000003c4037221 */ /* 0x001fc80000010000 */
[C---:B------:R-:W-:Y:S01]  /*dd60*/  FADD.FTZ R3, R174.reuse, R3 ;  /* 0x00000003ae037221 */ /* 0x040fe20000010000 */
[----:B------:R-:W-:Y:S01]  /*dd70*/  F2FP.BF16.F32.PACK_AB R174, R174, R196 ;  /* 0x000000c4aeae723e */ /* 0x000fe200000010ff */
[----:B---3--:R-:W-:Y:S01]  /*dd80*/  FADD.FTZ R178, R194, R171 ;  /* 0x000000abc2b27221 */ /* 0x008fe20000010000 */
[----:B------:R-:W-:-:S03]  /*dd90*/  F2FP.BF16.F32.PACK_AB R171, R190, R0 ;  /* 0x00000000beab723e */ /* 0x000fc600000010ff */
[C---:B----4-:R-:W-:Y:S01]  /*dda0*/  FADD.FTZ R0, R197.reuse, R178 ;  /* 0x000000b2c5007221 */ /* 0x050fe20000010000 */
[----:B------:R-:W-:Y:S01]  /*ddb0*/  F2FP.BF16.F32.PACK_AB R175, R197, R194 ;  /* 0x000000c2c5af723e */ /* 0x000fe200000010ff */
[----:B--2---:R-:W-:Y:S06]  /*ddc0*/  @!P0 BRA `(.L_x_4955) ;  /* 0x0000000000048947 */ /* 0x004fec0003800000 */
[----:B------:R-:W-:Y:S01]  /*ddd0*/  BPT.TRAP 0x1 ;  /* 0x000000040000795c */ /* 0x000fe20000300000 */
.L_x_4955:
[----:B------:R0:W2:Y:S01]  /*dde0*/  SYNCS.PHASECHK.TRANS64.TRYWAIT P2, [R211+URZ+0x22850], R212 ;  /* 0x022850d4d30075a7 */ /* 0x0000a2000804017f */
[----:B------:R-:W-:Y:S05]  /*ddf0*/  @!P0 BRA `(.L_x_4956) ;  /* 0x0000000000048947 */ /* 0x000fea0003800000 */
[----:B------:R-:W-:Y:S01]  /*de00*/  BPT.TRAP 0x1 ;  /* 0x000000040000795c */ /* 0x000fe20000300000 */
.L_x_4956:
[----:B------:R-:W-:Y:S04]  /*de10*/  BSSY B0, `(.L_x_4957) ;  /* 0x0000004000007945 */ /* 0x000fe80003800000 */
[----:B--2---:R-:W-:Y:S05]  /*de20*/  @P2 BRA `(.L_x_4958) ;  /* 0x0000000000082947 */ /* 0x004fea0003800000 */
[----:B------:R-:W2:Y:S02]  /*de30*/  SYNCS.PHASECHK.TRANS64.TRYWAIT P2, [R211+URZ+0x22850], R212 ;  /* 0x022850d4d30075a7 */ /* 0x000ea4000804017f */
[----:B--2---:R-:W-:Y:S05]  /*de40*/  @!P2 BRA `(.L_x_4959) ;  /* 0x000000e80044a947 */ /* 0x004fea0003800000 */
.L_x_4958:
[----:B------:R-:W-:Y:S05]  /*de50*/  BSYNC B0 ;  /* 0x0000000000007941 */ /* 0x000fea0003800000 */
.L_x_4957:
        /* <DEDUP_REMOVED lines=59> */
.L_x_4950:
[----:B------:R-:W-:-:S13]  /*e210*/  ISETP.GE.AND P2, PT, R21, RZ, PT ;  /* 0x000000ff1500720c */ /* 0x000fda0003f46270 */
[----:B------:R-:W-:Y:S05]  /*e220*/  @!P2 BRA `(.L_x_4961) ;  /* 0x000000240030a947 */ /* 0x000fea0003800000 */
[----:B------:R-:W-:Y:S02]  /*e230*/  IMAD.MOV.U32 R209, RZ, RZ, R176 ;  /* 0x000000ffffd17224 */ /* 0x000fe400078e00b0 */
[----:B0-----:R-:W-:-:S07]  /*e240*/  IMAD.MOV.U32 R211, RZ, RZ, R14 ;  /* 0x000000ffffd37224 */ /* 0x001fce00078e000e */
.L_x_4971:
[----:B------:R-:W-:Y:S01]  /*e250*/  VIADD R19, R19, 0x1 ;  /* 0x0000000113137836 */ /* 0x000fe20000000000 */
[----:B------:R-:W-:Y:S05]  /*e260*/  YIELD ;  /* 0x0000000000007946 */ /* 0x000fea0003800000 */
[----:B------:R-:W-:-:S04]  /*e270*/  ISETP.NE.AND P2, PT, R19, 0x2, PT ;  /* 0x000000021300780c */ /* 0x000fc80003f45270 */
[----:B------:R-:W-:Y:S02]  /*e280*/  SEL R14, RZ, 0x1, P2 ;  /* 0x00000001ff0e7807 */ /* 0x000fe40001000000 */
[----:B------:R-:W-:Y:S02]  /*e290*/  SEL R19, R19, RZ, P2 ;  /* 0x000000ff13137207 */ /* 0x000fe40001000000 */
[----:B------:R-:W-:Y:S01]  /*e2a0*/  LOP3.LUT R23, R23, R14, RZ, 0x3c, !PT ;  /* 0x0000000e17177212 */ /* 0x000fe200078e3cff */
[----:B-1----:R-:W-:Y:S06]  /*e2b0*/  @!P0 BRA `(.L_x_4962) ;  /* 0x0000000000048947 */ /* 0x002fec0003800000 */
[----:B------:R-:W-:Y:S01]  /*e2c0*/  BPT.TRAP 0x1 ;  /* 0x000000040000795c */ /* 0x000fe20000300000 */
.L_x_4962:
[----:B------:R-:W-:Y:S01]  /*e2d0*/  IMAD R20, R19, 0x8, R18 ;  /* 0x0000000813147824 */ /* 0x000fe200078e0212 */
[----:B------:R-:W-:-:S04]  /*e2e0*/  SHF.L.U32 R207, R23, 0x1f, RZ ;  /* 0x0000001f17cf7819 */ /* 0x000fc800000006ff */
[----:B------:R0:W1:Y:S01]  /*e2f0*/  SYNCS.PHASECHK.TRANS64.TRYWAIT P2, [R20+URZ+0x22830], R207 ;  /* 0x022830cf140075a7 */ /* 0x000062000804017f */
[----:B------:R-:W-:Y:S05]  /*e300*/  @!P0 BRA `(.L_x_4963) ;  /* 0x0000000000048947 */ /* 0x000fea0003800000 */
[----:B------:R-:W-:Y:S01]  /*e310*/  BPT.TRAP 0x1 ;  /* 0x000000040000795c */ /* 0x000fe20000300000 */
.L_x_4963:
[----:B------:R-:W-:Y:S02]  /*e320*/  IMAD R154, R19, 0x300, R13 ;  /* 0x00000300139a7824 */ /* 0x000fe400078e020d */
[----:B------:R-:W-:Y:S01]  /*e330*/  IMAD.MOV.U32 R155, RZ, RZ, 0x40000040 ;  /* 0x40000040ff9b7424 */ /* 0x000fe200078e00ff */
[----:B-1----:R-:W-:Y:S06]  /*e340*/  @P2 BRA `(.L_x_4964) ;  /* 0x0000000000082947 */ /* 0x002fec0003800000 */
[----:B------:R-:W1:Y:S02]  /*e350*/  SYNCS.PHASECHK.TRANS64.TRYWAIT P2, [R20+URZ+0x22830], R207 ;  /* 0x022830cf140075a7 */ /* 0x000e64000804017f */
[----:B-1----:R-:W-:Y:S05]  /*e360*/  @!P2 BRA `(.L_x_4965) ;  /* 0x000000e40010a947 */ /* 0x002fea0003800000 */
.L_x_4964:
        /* <DEDUP_REMOVED lines=14> */
[----:B------:R-:W2:Y:S01]  /*e450*/  S2R R221, SR_TID.X ;  /* 0x0000000000dd7919 */ /* 0x000ea20000002100 */
[----:B------:R-:W-:-:S02]  /*e460*/  R2UR UR19, R155 ;  /* 0x000000009b1372ca */ /* 0x000fc400000e0000 */
[----:B------:R-:W-:Y:S01]  /*e470*/  WARPGROUP.ARRIVE ;  /* 0x00000000000079c5 */ /* 0x000fe20000000000 */
        /* <DEDUP_REMOVED lines=9> */
[----:B--2---:R-:W-:Y:S01]  /*e510*/  SHF.R.U32.HI R221, RZ, 0x7, R221 ;  /* 0x00000007ffdd7819 */ /* 0x004fe200000116dd */
        /* <DEDUP_REMOVED lines=49> */
[----:B----4-:R-:W-:Y:S01]  /*e830*/  FMNMX.FTZ R14, R156, R14, !PT ;  /* 0x0000000e9c0e7209 */ /* 0x010fe20007810000 */
        /* <DEDUP_REMOVED lines=10> */
[----:B------:R-:W-:-:S04]  /*e8e0*/  FMUL.FTZ R199, R199, UR44 ;  /* 0x0000002cc7c77c20 */ /* 0x000fc80008410000 */
        /* <DEDUP_REMOVED lines=44> */
[----:B--2---:R-:W-:-:S07]  /*ebb0*/  FMNMX.FTZ R14, R14, R15, !PT ;  /* 0x0000000f0e0e7209 */ /* 0x004fce0007810000 */
[----:B------:R-:W-:Y:S01]  /*ebc0*/  MUFU.TANH R163, R163 ;  /* 0x000000a300a37308 */ /* 0x000fe20000002400 */
[----:B------:R-:W2:Y:S07]  /*ebd0*/  SHFL.BFLY PT, R15, R14, 0x1, 0x1f ;  /* 0x0c201f000e0f7f89 */ /* 0x000eae00000e0000 */
[----:B------:R-:W-:Y:S08]  /*ebe0*/  MUFU.TANH R166, R166 ;  /* 0x000000a600a67308 */ /* 0x000ff00000002400 */
[----:B------:R-:W-:Y:S01]  /*ebf0*/  MUFU.TANH R167, R167 ;  /* 0x000000a700a77308 */ /* 0x000fe20000002400 */
[----:B--2---:R-:W-:Y:S01]  /*ec00*/  FMNMX.FTZ R14, R14, R15, !PT ;  /* 0x0000000f0e0e7209 */ /* 0x004fe20007810000 */
[----:B------:R-:W-:-:S04]  /*ec10*/  IMAD.U32 R15, RZ, RZ, UR42 ;  /* 0x0000002aff0f7e24 */ /* 0x000fc8000f8e00ff */
        /* <DEDUP_REMOVED lines=29> */
[----:B------:R4:W-:Y:S01]  /*edf0*/  MUFU.EX2 R219, R157 ;  /* 0x0000009d00db7308 */ /* 0x0009e20000000800 */
[-C--:B--2---:R-:W-:Y:S01]  /*ee00*/  FMUL.FTZ R24, R24, R211.reuse ;  /* 0x000000d318187220 */ /* 0x084fe20000410000 */
[-C--:B------:R-:W-:Y:S01]  /*ee10*/  FMUL.FTZ R25, R25, R211.reuse ;  /* 0x000000d319197220 */ /* 0x080fe20000410000 */
[-C--:B------:R-:W-:Y:S01]  /*ee20*/  FMUL.FTZ R28, R28, R211.reuse ;  /* 0x000000d31c1c7220 */ /* 0x080fe20000410000 */
[-C--:B------:R-:W-:Y:S01]  /*ee30*/  FMUL.FTZ R29, R29, R211.reuse ;  /* 0x000000d31d1d7220 */ /* 0x080fe20000410000 */
[-C--:B------:R-:W-:Y:S01]  /*ee40*/  FMUL.FTZ R32, R32, R211.reuse ;  /* 0x000000d320207220 */ /* 0x080fe20000410000 */
[-C--:B------:R-:W-:Y:S01]  /*ee50*/  FMUL.FTZ R33, R33, R211.reuse ;  /* 0x000000d321217220 */ /* 0x080fe20000410000 */
[----:B------:R-:W-:Y:S01]  /*ee60*/  FMUL.FTZ R36, R36, R211 ;  /* 0x000000d324247220 */ /* 0x000fe20000410000 */
[----:B------:R-:W2:Y:S01]  /*ee70*/  MUFU.EX2 R154, R153 ;  /* 0x00000099009a7308 */ /* 0x000ea20000000800 */
[----:B----4-:R-:W-:Y:S01]  /*ee80*/  FMUL.FTZ R157, R178, UR44 ;  /* 0x0000002cb29d7c20 */ /* 0x010fe20008410000 */
        /* <DEDUP_REMOVED lines=64> */
[C---:B--2---:R-:W-:Y:S01]  /*f290*/  FADD.FTZ R211, R154.reuse, R211 ;  /* 0x000000d39ad37221 */ /* 0x044fe20000010000 */
[----:B------:R-:W-:Y:S01]  /*f2a0*/  F2FP.BF16.F32.PACK_AB R152, R154, R152 ;  /* 0x000000989a98723e */ /* 0x000fe200000010ff */
[----:B------:R-:W-:Y:S01]  /*f2b0*/  FMUL.FTZ R153, R171, UR44 ;  /* 0x0000002cab997c20 */ /* 0x000fe20008410000 */
[----:B------:R-:W-:Y:S01]  /*f2c0*/  FMNMX.FTZ R179, R159, R179, !PT ;  /* 0x000000b39fb37209 */ /* 0x000fe20007810000 */
[----:B------:R2:W3:Y:S08]  /*f2d0*/  MUFU.EX2 R154, R156 ;  /* 0x0000009c009a7308 */ /* 0x0004f00000000800 */
[----:B------:R-:W4:Y:S01]  /*f2e0*/  MUFU.TANH R3, R3 ;  /* 0x0000000300037308 */ /* 0x000f220000002400 */
[----:B--2---:R-:W-:Y:S01]  /*f2f0*/  FMUL.FTZ R156, R175, UR44 ;  /* 0x0000002caf9c7c20 */ /* 0x004fe20008410000 */
[----:B------:R-:W-:Y:S01]  /*f300*/  FMUL.FTZ R175, R182, UR44 ;  /* 0x0000002cb6af7c20 */ /* 0x000fe20008410000 */
[----:B------:R-:W-:-:S04]  /*f310*/  FMNMX.FTZ R182, R162, R179, !PT ;  /* 0x000000b3a2b67209 */ /* 0x000fc80007810000 */
[----:B------:R-:W-:Y:S01]  /*f320*/  FMNMX.FTZ R182, R163, R182, !PT ;  /* 0x000000b6a3b67209 */ /* 0x000fe20007810000 */
[----:B------:R-:W2:Y:S01]  /*f330*/  MUFU.TANH R153, R153 ;  /* 0x0000009900997308 */ /* 0x000ea20000002400 */
[----:B---3--:R-:W-:Y:S01]  /*f340*/  FADD.FTZ R171, R154, R211 ;  /* 0x000000d39aab7221 */ /* 0x008fe20000010000 */
[----:B------:R-:W-:-:S03]  /*f350*/  F2FP.BF16.F32.PACK_AB R154, R219, R154 ;  /* 0x0000009adb9a723e */ /* 0x000fc600000010ff */
[----:B------:R-:W-:-:S03]  /*f360*/  FADD.FTZ R171, R219, R171 ;  /* 0x000000abdbab7221 */ /* 0x000fc60000010000 */
[----:B------:R-:W3:Y:S08]  /*f370*/  MUFU.TANH R170, R170 ;  /* 0x000000aa00aa7308 */ /* 0x000ef00000002400 */
[----:B------:R5:W-:Y:S08]  /*f380*/  MUFU.TANH R178, R183 ;  /* 0x000000b700b27308 */ /* 0x000bf00000002400 */
[----:B------:R-:W0:Y:S01]  /*f390*/  MUFU.TANH R156, R156 ;  /* 0x0000009c009c7308 */ /* 0x000e220000002400 */
[----:B-----5:R-:W-:-:S04]  /*f3a0*/  FMNMX.FTZ R183, R166, R182, !PT ;  /* 0x000000b6a6b77209 */ /* 0x020fc80007810000 */
[----:B------:R-:W-:-:S03]  /*f3b0*/  FMNMX.FTZ R183, R167, R183, !PT ;  /* 0x000000b7a7b77209 */ /* 0x000fc60007810000 */
[----:B------:R-:W5:Y:S08]  /*f3c0*/  MUFU.TANH R157, R157 ;  /* 0x0000009d009d7308 */ /* 0x000f700000002400 */
[----:B------:R4:W-:Y:S08]  /*f3d0*/  MUFU.TANH R179, R186 ;  /* 0x000000ba00b37308 */ /* 0x0009f00000002400 */
[----:B------:R-:W1:Y:S01]  /*f3e0*/  MUFU.TANH R174, R174 ;  /* 0x000000ae00ae7308 */ /* 0x000e620000002400 */
[----:B----4-:R-:W-:-:S04]  /*f3f0*/  FMNMX.FTZ R186, R3, R183, !PT ;  /* 0x000000b703ba7209 */ /* 0x010fc80007810000 */
[----:B--2---:R-:W-:-:S03]  /*f400*/  FMNMX.FTZ R186, R153, R186, !PT ;  /* 0x000000ba99ba7209 */ /* 0x004fc60007810000 */
[----:B------:R-:W2:Y:S08]  /*f410*/  MUFU.TANH R175, R175 ;  /* 0x000000af00af7308 */ /* 0x000eb00000002400 */
[----:B------:R3:W4:Y:S08]  /*f420*/  MUFU.TANH R182, R187 ;  /* 0x000000bb00b67308 */ /* 0x0007300000002400 */
[----:B------:R5:W4:Y:S01]  /*f430*/  MUFU.TANH R183, R190 ;  /* 0x000000be00b77308 */ /* 0x000b220000002400 */
[----:B---3--:R-:W-:-:S04]  /*f440*/  FMNMX.FTZ R187, R170, R186, !PT ;  /* 0x000000baaabb7209 */ /* 0x008fc80007810000 */
[----:B0-----:R-:W-:-:S03]  /*f450*/  FMNMX.FTZ R187, R156, R187, !PT ;  /* 0x000000bb9cbb7209 */ /* 0x001fc60007810000 */
[----:B------:R2:W0:Y:S01]  /*f460*/  MUFU.TANH R186, R191 ;  /* 0x000000bf00ba7308 */ /* 0x0004220000002400 */
[----:B-----5:R-:W-:-:S04]  /*f470*/  FMNMX.FTZ R190, R157, R187, !PT ;  /* 0x000000bb9dbe7209 */ /* 0x020fc80007810000 */
[----:B-1----:R-:W-:-:S03]  /*f480*/  FMNMX.FTZ R190, R174, R190, !PT ;  /* 0x000000beaebe7209 */ /* 0x002fc60007810000 */
[----:B------:R1:W3:Y:S01]  /*f490*/  MUFU.TANH R187, R194 ;  /* 0x000000c200bb7308 */ /* 0x0002e20000002400 */
[----:B--2---:R-:W-:-:S04]  /*f4a0*/  FMNMX.FTZ R191, R175, R190, !PT ;  /* 0x000000beafbf7209 */ /* 0x004fc80007810000 */
[----:B------:R-:W-:-:S03]  /*f4b0*/  FMNMX.FTZ R191, R178, R191, !PT ;  /* 0x000000bfb2bf7209 */ /* 0x000fc60007810000 */
[----:B------:R2:W5:Y:S01]  /*f4c0*/  MUFU.TANH R190, R195 ;  /* 0x000000c300be7308 */ /* 0x0005620000002400 */
[----:B-1----:R-:W-:-:S04]  /*f4d0*/  FMNMX.FTZ R194, R179, R191, !PT ;  /* 0x000000bfb3c27209 */ /* 0x002fc80007810000 */
[----:B----4-:R-:W-:-:S03]  /*f4e0*/  FMNMX.FTZ R194, R182, R194, !PT ;  /* 0x000000c2b6c27209 */ /* 0x010fc60007810000 */
[----:B------:R-:W1:Y:S01]  /*f4f0*/  MUFU.TANH R191, R198 ;  /* 0x000000c600bf7308 */ /* 0x000e620000002400 */
[----:B--2---:R-:W-:-:S04]  /*f500*/  FMNMX.FTZ R195, R183, R194, !PT ;  /* 0x000000c2b7c37209 */ /* 0x004fc80007810000 */
[----:B0-----:R-:W-:-:S03]  /*f510*/  FMNMX.FTZ R195, R186, R195, !PT ;  /* 0x000000c3bac37209 */ /* 0x001fc60007810000 */
[----:B------:R-:W0:Y:S01]  /*f520*/  MUFU.TANH R194, R199 ;  /* 0x000000c700c27308 */ /* 0x000e220000002400 */
[----:B---3--:R-:W-:-:S04]  /*f530*/  FMNMX.FTZ R195, R187, R195, !PT ;  /* 0x000000c3bbc37209 */ /* 0x008fc80007810000 */
[----:B-----5:R-:W-:-:S03]  /*f540*/  FMNMX.FTZ R195, R190, R195, !PT ;  /* 0x000000c3bec37209 */ /* 0x020fc60007810000 */
[----:B------:R-:W-:Y:S01]  /*f550*/  MUFU.EX2 R160, R160 ;  /* 0x000000a000a07308 */ /* 0x000fe20000000800 */
[----:B-1----:R-:W-:-:S07]  /*f560*/  FMNMX.FTZ R195, R191, R195, !PT ;  /* 0x000000c3bfc37209 */ /* 0x002fce0007810000 */
[----:B------:R1:W-:Y:S01]  /*f570*/  MUFU.EX2 R199, R176 ;  /* 0x000000b000c77308 */ /* 0x0003e20000000800 */
[----:B0-----:R-:W-:-:S05]  /*f580*/  FMNMX.FTZ R195, R194, R195, !PT ;  /* 0x000000c3c2c37209 */ /* 0x001fca0007810000 */
[----:B------:R-:W0:Y:S02]  /*f590*/  SHFL.BFLY PT, R198, R195, 0x2, 0x1f ;  /* 0x0c401f00c3c67f89 */ /* 0x000e2400000e0000 */
[----:B------:R-:W2:Y:S08]  /*f5a0*/  MUFU.EX2 R161, R161 ;  /* 0x000000a100a17308 */ /* 0x000eb00000000800 */
[----:B------:R-:W-:Y:S08]  /*f5b0*/  MUFU.EX2 R164, R164 ;  /* 0x000000a400a47308 */ /* 0x000ff00000000800 */
[----:B------:R3:W-:Y:S01]  /*f5c0*/  MUFU.EX2 R211, R177 ;  /* 0x000000b100d37308 */ /* 0x0007e20000000800 */
[----:B0-----:R-:W-:-:S07]  /*f5d0*/  FMNMX.FTZ R195, R195, R198, !PT ;  /* 0x000000c6c3c37209 */ /* 0x001fce0007810000 */
[----:B------:R-:W-:Y:S01]  /*f5e0*/  MUFU.EX2 R165, R165 ;  /* 0x000000a500a57308 */ /* 0x000fe20000000800 */
[----:B------:R-:W1:Y:S07]  /*f5f0*/  SHFL.BFLY PT, R198, R195, 0x1, 0x1f ;  /* 0x0c201f00c3c67f89 */ /* 0x000e6e00000e0000 */
[----:B------:R-:W-:Y:S08]  /*f600*/  MUFU.EX2 R168, R168 ;  /* 0x000000a800a87308 */ /* 0x000ff00000000800 */
[----:B------:R-:W0:Y:S08]  /*f610*/  MUFU.EX2 R169, R169 ;  /* 0x000000a900a97308 */ /* 0x000e300000000800 */
[----:B------:R-:W-:Y:S01]  /*f620*/  MUFU.EX2 R172, R172 ;  /* 0x000000ac00ac7308 */ /* 0x000fe20000000800 */
[----:B-1----:R-:W-:-:S05]  /*f630*/  FMNMX.FTZ R176, R195, R198, !PT ;  /* 0x000000c6c3b07209 */ /* 0x002fca0007810000 */
[CC--:B------:R-:W-:Y:S01]  /*f640*/  FMUL.FTZ R198, R176.reuse, R15.reuse ;  /* 0x0000000fb0c67220 */ /* 0x0c0fe20000410000 */
[----:B---3--:R-:W-:Y:S01]  /*f650*/  FADD.FTZ R177, -R176, R209 ;  /* 0x000000d1b0b17221 */ /* 0x008fe20000010100 */
[----:B------:R-:W-:Y:S02]  /*f660*/  MUFU.EX2 R173, R173 ;  /* 0x000000ad00ad7308 */ /* 0x000fe40000000800 */
[-CC-:B------:R-:W-:Y:S01]  /*f670*/  FFMA.FTZ R196, R196, R15.reuse, -R198.reuse ;  /* 0x0000000fc4c47223 */ /* 0x180fe200000108c6 */
[-CC-:B------:R-:W-:Y:S01]  /*f680*/  FFMA.FTZ R158, R158, R15.reuse, -R198.reuse ;  /* 0x0000000f9e9e7223 */ /* 0x180fe200000108c6 */
[-C--:B------:R-:W-:Y:S01]  /*f690*/  FMUL.FTZ R177, R177, R15.reuse ;  /* 0x0000000fb1b17220 */ /* 0x080fe20000410000 */
        /* <DEDUP_REMOVED lines=22> */
[----:B------:R1:W3:Y:S01]  /*f800*/  MUFU.EX2 R153, R177 ;  /* 0x000000b100997308 */ /* 0x0002e20000000800 */
[----:B--2---:R-:W-:-:S07]  /*f810*/  F2FP.BF16.F32.PACK_AB R156, R161, R160 ;  /* 0x000000a0a19c723e */ /* 0x004fce00000010ff */
[----:B------:R2:W-:Y:S01]  /*f820*/  MUFU.EX2 R198, R158 ;  /* 0x0000009e00c67308 */ /* 0x0005e20000000800 */
[----:B-1----:R-:W-:-:S07]  /*f830*/  IADD3 R177, -R221, 0xb, RZ ;  /* 0x0000000bddb17810 */ /* 0x002fce0007ffe1ff */
[----:B------:R-:W1:Y:S01]  /*f840*/  MUFU.EX2 R196, R196 ;  /* 0x000000c400c47308 */ /* 0x000e620000000800 */
[----:B--2---:R-:W-:Y:S01]  /*f850*/  FADD.FTZ R158, R160, R171 ;  /* 0x000000aba09e7221 */ /* 0x004fe20000010000 */
[----:B0-----:R-:W-:Y:S01]  /*f860*/  F2FP.BF16.F32.PACK_AB R160, R169, R168 ;  /* 0x000000a8a9a0723e */ /* 0x001fe200000010ff */
[-C--:B---3--:R-:W-:Y:S01]  /*f870*/  FMUL.FTZ R26, R26, R153.reuse ;  /* 0x000000991a1a7220 */ /* 0x088fe20000410000 */
        /* <DEDUP_REMOVED lines=13> */
[----:B-1----:R-:W-:Y:S01]  /*f950*/  FFMA.FTZ R0, R153, R0, R196 ;  /* 0x0000000099007223 */ /* 0x002fe200000100c4 */
[-C--:B------:R-:W-:Y:S01]  /*f960*/  FMUL.FTZ R43, R43, R153.reuse ;  /* 0x000000992b2b7220 */ /* 0x080fe20000410000 */
[-C--:B------:R-:W-:Y:S01]  /*f970*/  FMUL.FTZ R46, R46, R153.reuse ;  /* 0x000000992e2e7220 */ /* 0x080fe20000410000 */
[-C--:B------:R-:W-:Y:S01]  /*f980*/  FMUL.FTZ R47, R47, R153.reuse ;  /* 0x000000992f2f7220 */ /* 0x080fe20000410000 */
[-C--:B------:R-:W-:Y:S01]  /*f990*/  FMUL.FTZ R50, R50, R153.reuse ;  /* 0x0000009932327220 */ /* 0x080fe20000410000 */
[-C--:B------:R-:W-:Y:S01]  /*f9a0*/  FMUL.FTZ R51, R51, R153.reuse ;  /* 0x0000009933337220 */ /* 0x080fe20000410000 */
[----:B------:R-:W-:Y:S01]  /*f9b0*/  FMUL.FTZ R54, R54, R153 ;  /* 0x0000009936367220 */ /* 0x000fe20000410000 */
[----:B------:R-:W1:Y:S01]  /*f9c0*/  MUFU.EX2 R159, R159 ;  /* 0x0000009f009f7308 */ /* 0x000e620000000800 */
[----:B--2---:R-:W-:-:S02]  /*f9d0*/  @!P1 VIADD R3, R20, 0x22840 ;  /* 0x0002284014039836 */ /* 0x004fc40000000000 */
[-C--:B------:R-:W-:Y:S01]  /*f9e0*/  FMUL.FTZ R55, R55, R153.reuse ;  /* 0x0000009937377220 */ /* 0x080fe20000410000 */
[-C--:B------:R-:W-:Y:S01]  /*f9f0*/  FMUL.FTZ R58, R58, R153.reuse ;  /* 0x000000993a3a7220 */ /* 0x080fe20000410000 */
[-C--:B------:R-:W-:Y:S01]  /*fa00*/  FMUL.FTZ R59, R59, R153.reuse ;  /* 0x000000993b3b7220 */ /* 0x080fe20000410000 */
[-C--:B------:R-:W-:Y:S01]  /*fa10*/  FMUL.FTZ R62, R62, R153.reuse ;  /* 0x000000993e3e7220 */ /* 0x080fe20000410000 */
[----:B------:R-:W-:Y:S01]  /*fa20*/  @!P1 PRMT R3, RZ, 0x654, R3 ;  /* 0x00000654ff039816 */ /* 0x000fe20000000003 */
[----:B------:R2:W-:Y:S06]  /*fa30*/  BAR.ARV R177, 0x100 ;  /* 0x000400b10000751d */ /* 0x0005ec0000002000 */
[----:B------:R3:W-:Y:S01]  /*fa40*/  @!P1 SYNCS.ARRIVE.TRANS64.RED.A1T0 RZ, [R3+URZ], RZ ;  /* 0x000000ff03ff99a7 */ /* 0x0007e2000810043f */
[----:B------:R-:W4:Y:S01]  /*fa50*/  MUFU.EX2 R219, R162 ;  /* 0x000000a200db7308 */ /* 0x000f220000000800 */
[-C--:B------:R-:W-:Y:S01]  /*fa60*/  FMUL.FTZ R63, R63, R153.reuse ;  /* 0x000000993f3f7220 */ /* 0x080fe20000410000 */
[-C--:B------:R-:W-:Y:S01]  /*fa70*/  FMUL.FTZ R66, R66, R153.reuse ;  /* 0x0000009942427220 */ /* 0x080fe20000410000 */
[-C--:B------:R-:W-:Y:S01]  /*fa80*/  FMUL.FTZ R67, R67, R153.reuse ;  /* 0x0000009943437220 */ /* 0x080fe20000410000 */
[-C--:B------:R-:W-:Y:S01]  /*fa90*/  FMUL.FTZ R70, R70, R153.reuse ;  /* 0x0000009946467220 */ /* 0x080fe20000410000 */
[-C--:B------:R-:W-:Y:S01]  /*faa0*/  FMUL.FTZ R71, R71, R153.reuse ;  /* 0x0000009947477220 */ /* 0x080fe20000410000 */
[-C--:B------:R-:W-:Y:S01]  /*fab0*/  FMUL.FTZ R74, R74, R153.reuse ;  /* 0x000000994a4a7220 */ /* 0x080fe20000410000 */
[----:B---3--:R-:W-:Y:S01]  /*fac0*/  FADD.FTZ R3, R168, R158 ;  /* 0x0000009ea8037221 */ /* 0x008fe20000010000 */
[----:B------:R-:W3:Y:S01]  /*fad0*/  MUFU.EX2 R163, R163 ;  /* 0x000000a300a37308 */ /* 0x000ee20000000800 */
[----:B------:R-:W-:Y:S01]  /*fae0*/  F2FP.BF16.F32.PACK_AB R158, R165, R164 ;  /* 0x000000a4a59e723e */ /* 0x000fe200000010ff */
[-C--:B------:R-:W-:Y:S01]  /*faf0*/  FMUL.FTZ R75, R75, R153.reuse ;  /* 0x000000994b4b7220 */ /* 0x080fe20000410000 */
[----:B------:R-:W-:Y:S01]  /*fb00*/  FADD.FTZ R3, R169, R3 ;  /* 0x00000003a9037221 */ /* 0x000fe20000010000 */
[-C--:B------:R-:W-:Y:S01]  /*fb10*/  FMUL.FTZ R78, R78, R153.reuse ;  /* 0x000000994e4e7220 */ /* 0x080fe20000410000 */
[-C--:B------:R-:W-:Y:S01]  /*fb20*/  FMUL.FTZ R79, R79, R153.reuse ;  /* 0x000000994f4f7220 */ /* 0x080fe20000410000 */
[-C--:B------:R-:W-:Y:S01]  /*fb30*/  FMUL.FTZ R82, R82, R153.reuse ;  /* 0x0000009952527220 */ /* 0x080fe20000410000 */
[----:B------:R-:W-:Y:S01]  /*fb40*/  FADD.FTZ R3, R172, R3 ;  /* 0x00000003ac037221 */ /* 0x000fe20000010000 */
[----:B------:R0:W-:Y:S01]  /*fb50*/  MUFU.EX2 R169, R157 ;  /* 0x0000009d00a97308 */ /* 0x0001e20000000800 */
[-C--:B------:R-:W-:Y:S01]  /*fb60*/  FMUL.FTZ R83, R83, R153.reuse ;  /* 0x0000009953537220 */ /* 0x080fe20000410000 */
[-C--:B------:R-:W-:Y:S01]  /*fb70*/  FMUL.FTZ R86, R86, R153.reuse ;  /* 0x0000009956567220 */ /* 0x080fe20000410000 */
[----:B------:R-:W-:Y:S01]  /*fb80*/  FADD.FTZ R3, R173, R3 ;  /* 0x00000003ad037221 */ /* 0x000fe20000010000 */
[-C--:B------:R-:W-:Y:S01]  /*fb90*/  FMUL.FTZ R87, R87, R153.reuse ;  /* 0x0000009957577220 */ /* 0x080fe20000410000 */
[-C--:B------:R-:W-:Y:S01]  /*fba0*/  FMUL.FTZ R90, R90, R153.reuse ;  /* 0x000000995a5a7220 */ /* 0x080fe20000410000 */
[-C--:B------:R-:W-:Y:S01]  /*fbb0*/  FMUL.FTZ R91, R91, R153.reuse ;  /* 0x000000995b5b7220 */ /* 0x080fe20000410000 */
[----:B------:R-:W-:Y:S01]  /*fbc0*/  FADD.FTZ R3, R199, R3 ;  /* 0x00000003c7037221 */ /* 0x000fe20000010000 */
[----:B------:R-:W5:Y:S01]  /*fbd0*/  MUFU.EX2 R220, R166 ;  /* 0x000000a600dc7308 */ /* 0x000f620000000800 */
[----:B0-----:R-:W-:Y:S01]  /*fbe0*/  FADD.FTZ R157, R155, R0 ;  /* 0x000000009b9d7221 */ /* 0x001fe20000010000 */
[-C--:B------:R-:W-:Y:S01]  /*fbf0*/  FMUL.FTZ R94, R94, R153.reuse ;  /* 0x000000995e5e7220 */ /* 0x080fe20000410000 */
[----:B------:R-:W-:Y:S01]  /*fc00*/  FADD.FTZ R3, R211, R3 ;  /* 0x00000003d3037221 */ /* 0x000fe20000010000 */
        /* <DEDUP_REMOVED lines=9> */
[----:B----4-:R-:W-:Y:S01]  /*fca0*/  FADD.FTZ R0, R219, R0 ;  /* 0x00000000db007221 */ /* 0x010fe20000010000 */
[-C--:B------:R-:W-:Y:S01]  /*fcb0*/  FMUL.FTZ R107, R107, R153.reuse ;  /* 0x000000996b6b7220 */ /* 0x080fe20000410000 */
[-C--:B------:R-:W-:Y:S01]  /*fcc0*/  FMUL.FTZ R110, R110, R153.reuse ;  /* 0x000000996e6e7220 */ /* 0x080fe20000410000 */
[----:B------:R-:W1:Y:S01]  /*fcd0*/  MUFU.EX2 R195, R195 ;  /* 0x000000c300c37308 */ /* 0x000e620000000800 */
[----:B---3--:R-:W-:Y:S01]  /*fce0*/  FADD.FTZ R157, R163, R0 ;  /* 0x00000000a39d7221 */ /* 0x008fe20000010000 */
[-C--:B------:R-:W-:Y:S01]  /*fcf0*/  FMUL.FTZ R111, R111, R153.reuse ;  /* 0x000000996f6f7220 */ /* 0x080fe20000410000 */
[-C--:B------:R-:W-:Y:S01]  /*fd00*/  FMUL.FTZ R114, R114, R153.reuse ;  /* 0x0000009972727220 */ /* 0x080fe20000410000 */
[-C--:B------:R-:W-:Y:S01]  /*fd10*/  FMUL.FTZ R115, R115, R153.reuse ;  /* 0x0000009973737220 */ /* 0x080fe20000410000 */
[----:B-----5:R-:W-:Y:S01]  /*fd20*/  FADD.FTZ R0, R220, R157 ;  /* 0x0000009ddc007221 */ /* 0x020fe20000010000 */
        /* <DEDUP_REMOVED lines=24> */
[----:B------:R-:W-:Y:S01]  /*feb0*/  FMUL.FTZ R151, R151, R153 ;  /* 0x0000009997977220 */ /* 0x000fe20000410000 */
[----:B------:R-:W-:Y:S01]  /*fec0*/  F2FP.BF16.F32.PACK_AB R162, R173, R172 ;  /* 0x000000acada2723e */ /* 0x000fe200000010ff */
[----:B------:R-:W3:Y:S01]  /*fed0*/  MUFU.EX2 R180, R180 ;  /* 0x000000b400b47308 */ /* 0x000ee20000000800 */
[----:B0-----:R-:W-:Y:S01]  /*fee0*/  FADD.FTZ R0, R165, R0 ;  /* 0x00000000a5007221 */ /* 0x001fe20000010000 */
[----:B------:R-:W-:-:S02]  /*fef0*/  F2FP.BF16.F32.PACK_AB R153, R155, R196 ;  /* 0x000000c49b99723e */ /* 0x000fc400000010ff */
[----:B------:R-:W-:Y:S01]  /*ff00*/  F2FP.BF16.F32.PACK_AB R155, R159, R198 ;  /* 0x000000c69f9b723e */ /* 0x000fe200000010ff */
[----:B------:R-:W-:Y:S01]  /*ff10*/  FADD.FTZ R0, R169, R0 ;  /* 0x00000000a9007221 */ /* 0x000fe20000010000 */
[----:B------:R-:W-:Y:S02]  /*ff20*/  F2FP.BF16.F32.PACK_AB R164, R211, R199 ;  /* 0x000000c7d3a4723e */ /* 0x000fe400000010ff */
[----:B------:R-:W0:Y:S01]  /*ff30*/  MUFU.EX2 R175, R175 ;  /* 0x000000af00af7308 */ /* 0x000e220000000800 */
[----:B-1----:R-:W-:Y:S01]  /*ff40*/  FADD.FTZ R0, R171, R0 ;  /* 0x00000000ab007221 */ /* 0x002fe20000010000 */
        /* <DEDUP_REMOVED lines=9> */
[----:B---3--:R-:W-:Y:S01]  /*ffe0*/  FADD.FTZ R0, R178, R157 ;  /* 0x0000009db2007221 */ /* 0x008fe20000010000 */
        /* <DEDUP_REMOVED lines=9> */
[----:B0-----:R-:W-:Y:S01]  /*10080*/  FADD.FTZ R0, R182, R159 ;  /* 0x0000009fb6007221 */ /* 0x001fe20000010000 */
        /* <DEDUP_REMOVED lines=10> */
[----:B------:R-:W-:Y:S02]  /*10130*/  F2FP.BF16.F32.PACK_AB R163, R165, R209 ;  /* 0x000000d1a5a3723e */ /* 0x000fe400000010ff */
[----:B------:R-:W-:Y:S02]  /*10140*/  F2FP.BF16.F32.PACK_AB R165, R171, R169 ;  /* 0x000000a9aba5723e */ /* 0x000fe400000010ff */
[----:B------:R-:W-:Y:S02]  /*10150*/  F2FP.BF16.F32.PACK_AB R169, R182, R179 ;  /* 0x000000b3b6a9723e */ /* 0x000fe400000010ff */
[----:B------:R-:W1:Y:S01]  /*10160*/  MUFU.EX2 R193, R193 ;  /* 0x000000c100c17308 */ /* 0x000e620000000800 */
[----:B---3--:R-:W-:Y:S01]  /*10170*/  FADD.FTZ R172, R192, R3 ;  /* 0x00000003c0ac7221 */ /* 0x008fe20000010000 */
        /* <DEDUP_REMOVED lines=8> */
[----:B------:R-:W-:Y:S02]  /*10200*/  F2FP.BF16.F32.PACK_AB R167, R178, R175 ;  /* 0x000000afb2a7723e */ /* 0x000fe400000010ff */
[----:B------:R-:W-:-:S04]  /*10210*/  F2FP.BF16.F32.PACK_AB R173, R190, R173 ;  /* 0x000000adbead723e */ /* 0x000fc800000010ff */
[----:B------:R-:W3:Y:S01]  /*10220*/  MUFU.EX2 R197, R197 ;  /* 0x000000c500c57308 */ /* 0x000ee20000000800 */
[----:B0-----:R-:W-:-:S07]  /*10230*/  FADD.FTZ R174, R212, R3 ;  /* 0x00000003d4ae7221 */ /* 0x001fce0000010000 */
[----:B------:R-:W0:Y:S01]  /*10240*/  MUFU.EX2 R194, R194 ;  /* 0x000000c200c27308 */ /* 0x000e220000000800 */
[----:B-1----:R-:W-:Y:S01]  /*10250*/  FADD.FTZ R175, R191, R0 ;  /* 0x00000000bfaf7221 */ /* 0x002fe20000010000 */
[C---:B---3--:R-:W-:Y:S01]  /*10260*/  FADD.FTZ R3, R197.reuse, R174 ;  /* 0x000000aec5037221 */ /* 0x048fe20000010000 */
[----:B------:R-:W-:Y:S02]  /*10270*/  F2FP.BF16.F32.PACK_AB R174, R197, R212 ;  /* 0x000000d4c5ae723e */ /* 0x000fe400000010ff */
[C---:B0-----:R-:W-:Y:S01]  /*10280*/  FADD.FTZ R0, R194.reuse, R175 ;  /* 0x000000afc2007221 */ /* 0x041fe20000010000 */
[----:B------:R-:W-:Y:S01]  /*10290*/  F2FP.BF16.F32.PACK_AB R175, R194, R191 ;  /* 0x000000bfc2af723e */ /* 0x000fe200000010ff */
[----:B--2---:R-:W-:Y:S06]  /*102a0*/  @!P0 BRA `(.L_x_4966) ;  /* 0x0000000000048947 */ /* 0x004fec0003800000 */
[----:B------:R-:W-:Y:S01]  /*102b0*/  BPT.TRAP 0x1 ;  /* 0x000000040000795c */ /* 0x000fe20000300000 */
.L_x_4966:
[----:B------:R0:W1:Y:S01]  /*102c0*/  SYNCS.PHASECHK.TRANS64.TRYWAIT P2, [R20+URZ+0x22850], R207 ;  /* 0x022850cf140075a7 */ /* 0x000062000804017f */
[----:B------:R-:W-:Y:S05]  /*102d0*/  @!P0 BRA `(.L_x_4967) ;  /* 0x0000000000048947 */ /* 0x000fea0003800000 */
[----:B------:R-:W-:Y:S01]  /*102e0*/  BPT.TRAP 0x1 ;  /* 0x000000040000795c */ /* 0x000fe20000300000 */
.L_x_4967:
[----:B------:R-:W-:Y:S04]  /*102f0*/  BSSY B0, `(.L_x_4968) ;  /* 0x0000004000007945 */ /* 0x000fe80003800000 */
[----:B-1----:R-:W-:Y:S05]  /*10300*/  @P2 BRA `(.L_x_4969) ;  /* 0x0000000000082947 */ /* 0x002fea0003800000 */
[----:B------:R-:W1:Y:S02]  /*10310*/  SYNCS.PHASECHK.TRANS64.TRYWAIT P2, [R20+URZ+0x22850], R207 ;  /* 0x022850cf140075a7 */ /* 0x000e64000804017f */
[----:B-1----:R-:W-:Y:S05]  /*10320*/  @!P2 BRA `(.L_x_4970) ;  /* 0x000000c40034a947 */ /* 0x002fea0003800000 */
.L_x_4969:
[----:B------:R-:W-:Y:S05]  /*10330*/  BSYNC B0 ;  /* 0x0000000000007941 */ /* 0x000fea0003800000 */
.L_x_4968:
[----:B------:R-:W2:Y:S01]  /*10340*/  S2R R180, SR_TID.X ;  /* 0x0000000000b47919 */ /* 0x000ea20000002100 */
[----:B------:R-:W-:Y:S01]  /*10350*/  IMAD.MOV.U32 R179, RZ, RZ, 0x40000040 ;  /* 0x40000040ffb37424 */ /* 0x000fe200078e00ff */
[----:B------:R-:W-:Y:S05]  /*10360*/  WARPSYNC.ALL ;  /* 0x0000000000007948 */ /* 0x000fea0003800000 */
[----:B------:R-:W-:Y:S01]  /*10370*/  R2UR UR7, R179 ;  /* 0x00000000b30772ca */ /* 0x000fe200000e0000 */
[----:B------:R-:W-:Y:S01]  /*10380*/  IMAD R178, R19, 0xc00, R12 ;  /* 0x00000c0013b27824 */ /* 0x000fe200078e020c */
[----:B------:R-:W-:Y:S01]  /*10390*/  ISETP.GT.AND P2, PT, R21, RZ, PT ;  /* 0x000000ff1500720c */ /* 0x000fe20003f44270 */
[----:B01----:R-:W-:-:S02]  /*103a0*/  @!P1 VIADD R20, R20, 0x22860 ;  /* 0x0002286014149836 */ /* 0x003fc40000000000 */
[----:B------:R-:W-:Y:S01]  /*103b0*/  VIADD R21, R21, 0xffffffff ;  /* 0xffffffff15157836 */ /* 0x000fe20000000000 */
[----:B------:R-:W-:Y:S01]  /*103c0*/  R2UR UR6, R178 ;  /* 0x00000000b20672ca */ /* 0x000fe200000e0000 */
[----:B------:R-:W-:Y:S01]  /*103d0*/  IMAD.MOV.U32 R209, RZ, RZ, R176 ;  /* 0x000000ffffd17224 */ /* 0x000fe200078e00b0 */
[----:B------:R-:W-:Y:S01]  /*103e0*/  @!P1 PRMT R20, RZ, 0x654, R20 ;  /* 0x00000654ff149816 */ /* 0x000fe20000000014 */
[----:B------:R-:W-:Y:S01]  /*103f0*/  IMAD.MOV.U32 R211, RZ, RZ, R14 ;  /* 0x000000ffffd37224 */ /* 0x000fe200078e000e */
        /* <DEDUP_REMOVED lines=47> */
.L_x_4961:
[----:B------:R-:W-:Y:S05]  /*106f0*/  WARPSYNC.ALL ;  /* 0x0000000000007948 */ /* 0x000fea0003800000 */
[----:B------:R-:W2:Y:S01]  /*10700*/  SHFL.BFLY PT, R4, R3, 0x2, 0x1f ;  /* 0x0c401f0003047f89 */ /* 0x000ea200000e0000 */
[----:B------:R-:W-:Y:S01]  /*10710*/  IMAD.MOV.U32 R6, RZ, RZ, RZ ;  /* 0x000000ffff067224 */ /* 0x000fe200078e00ff */
[----:B------:R3:W-:Y:S06]  /*10720*/  BAR.ARV R177, 0x100 ;  /* 0x000400b10000751d */ /* 0x0007ec0000002000 */
[----:B------:R-:W-:-:S02]  /*10730*/  VIADD R19, R19, 0x1 ;  /* 0x0000000113137836 */ /* 0x000fc40000000000 */
[----:B------:R-:W-:Y:S06]  /*10740*/  BAR.ARV 0x8, 0x180 ;  /* 0x0206000000007b1d */ /* 0x000fec0000002000 */
[----:B------:R-:W-:Y:S01]  /*10750*/  ISETP.NE.AND P0, PT, R19, 0x2, PT ;  /* 0x000000021300780c */ /* 0x000fe20003f05270 */
[----:B------:R-:W-:Y:S01]  /*10760*/  IMAD.MOV.U32 R9, RZ, RZ, -0x800000 ;  /* 0xff800000ff097424 */ /* 0x000fe200078e00ff */
[----:B------:R-:W4:Y:S01]  /*10770*/  SHFL.BFLY PT, R5, R0, 0x2, 0x1f ;  /* 0x0c401f0000057f89 */ /* 0x000f2200000e0000 */
[----:B------:R-:W-:Y:S01]  /*10780*/  PLOP3.LUT P1, PT, PT, PT, PT, 0x8, 0x0 ;  /* 0x000000000000781c */ /* 0x000fe20003f2e170 */
[----:B------:R-:W-:Y:S01]  /*10790*/  VIADD R231, R231, 0x1 ;  /* 0x00000001e7e77836 */ /* 0x000fe20000000000 */
[----:B------:R-:W-:Y:S01]  /*107a0*/  SEL R10, RZ, 0x1, P0 ;  /* 0x00000001ff0a7807 */ /* 0x000fe20000000000 */
[----:B--2---:R-:W-:Y:S01]  /*107b0*/  FADD.FTZ R7, R4, R3 ;  /* 0x0000000304077221 */ /* 0x004fe20000010000 */
[----:B------:R-:W-:-:S02]  /*107c0*/  SEL R19, R19, RZ, P0 ;  /* 0x000000ff13137207 */ /* 0x000fc40000000000 */
[----:B------:R-:W-:Y:S02]  /*107d0*/  LOP3.LUT R23, R23, R10, RZ, 0x3c, !PT ;  /* 0x0000000a17177212 */ /* 0x000fe400078e3cff */
[----:B------:R-:W2:Y:S01]  /*107e0*/  SHFL.BFLY PT, R4, R7, 0x1, 0x1f ;  /* 0x0c201f0007047f89 */ /* 0x000ea200000e0000 */
[----:B----4-:R-:W-:Y:S01]  /*107f0*/  FADD.FTZ R8, R5, R0 ;  /* 0x0000000005087221 */ /* 0x010fe20000010000 */
[----:B------:R-:W-:-:S04]  /*10800*/  IMAD.MOV.U32 R0, RZ, RZ, RZ ;  /* 0x000000ffff007224 */ /* 0x000fc800078e00ff */
[----:B------:R-:W4:Y:S01]  /*10810*/  SHFL.BFLY PT, R5, R8, 0x1, 0x1f ;  /* 0x0c201f0008057f89 */ /* 0x000f2200000e0000 */
[----:B--2---:R-:W-:-:S05]  /*10820*/  FADD.FTZ R4, R7, R4 ;  /* 0x0000000407047221 */ /* 0x004fca0000010000 */
[----:B------:R-:W-:-:S13]  /*10830*/  FSETP.NE.FTZ.AND P2, PT, R4, RZ, PT ;  /* 0x000000ff0400720b */ /* 0x000fda0003f55000 */
[----:B------:R-:W2:Y:S01]  /*10840*/  @P2 MUFU.RCP R6, R4 ;  /* 0x0000000400062308 */ /* 0x000ea20000001000 */
[----:B------:R-:W-:Y:S01]  /*10850*/  @P2 FMUL.FTZ R10, R15, 0.69314718246459960938 ;  /* 0x3f3172180f0a2820 */ /* 0x000fe20000410000 */
[----:B----4-:R-:W-:Y:S01]  /*10860*/  FADD.FTZ R5, R8, R5 ;  /* 0x0000000508057221 */ /* 0x010fe20000010000 */
[----:B------:R-:W-:-:S04]  /*10870*/  IMAD.MOV.U32 R8, RZ, RZ, -0x800000 ;  /* 0xff800000ff087424 */ /* 0x000fc800078e00ff */
[----:B------:R-:W-:Y:S01]  /*10880*/  FSETP.NE.FTZ.AND P3, PT, R5, RZ, PT ;  /* 0x000000ff0500720b */ /* 0x000fe20003f75000 */
[----:B------:R-:W4:Y:S01]  /*10890*/  @P2 MUFU.LG2 R18, R4 ;  /* 0x0000000400122308 */ /* 0x000f220000000c00 */
[-C--:B--2---:R-:W-:Y:S01]  /*108a0*/  FMUL.FTZ R158, R52, R6.reuse ;  /* 0x00000006349e7220 */ /* 0x084fe20000410000 */
[-C--:B------:R-:W-:Y:S01]  /*108b0*/  FMUL.FTZ R159, R56, R6.reuse ;  /* 0x00000006389f7220 */ /* 0x080fe20000410000 */
[----:B------:R-:W-:-:S09]  /*108c0*/  FMUL.FTZ R157, R48, R6 ;  /* 0x00000006309d7220 */ /* 0x000fd20000410000 */
[----:B-1----:R-:W1:Y:S01]  /*108d0*/  @P3 MUFU.LG2 R20, R5 ;  /* 0x0000000500143308 */ /* 0x002e620000000c00 */
[----:B------:R-:W-:Y:S01]  /*108e0*/  @P3 FMUL.FTZ R11, R15, 0.69314718246459960938 ;  /* 0x3f3172180f0b3820 */ /* 0x000fe20000410000 */
[-C--:B------:R-:W-:Y:S01]  /*108f0*/  FMUL.FTZ R24, R24, R6.reuse ;  /* 0x0000000618187220 */ /* 0x080fe20000410000 */
[-C--:B------:R-:W-:Y:S01]  /*10900*/  FMUL.FTZ R25, R25, R6.reuse ;  /* 0x0000000619197220 */ /* 0x080fe20000410000 */
[-C--:B------:R-:W-:Y:S01]  /*10910*/  FMUL.FTZ R28, R28, R6.reuse ;  /* 0x000000061c1c7220 */ /* 0x080fe20000410000 */
[----:B----4-:R-:W-:Y:S01]  /*10920*/  @P2 FMUL.FTZ R21, R18, 0.69314718246459960938 ;  /* 0x3f31721812152820 */ /* 0x010fe20000410000 */
[-C--:B------:R-:W-:Y:S01]  /*10930*/  FMUL.FTZ R29, R29, R6.reuse ;  /* 0x000000061d1d7220 */ /* 0x080fe20000410000 */
[-C--:B------:R-:W-:Y:S01]  /*10940*/  FMUL.FTZ R32, R32, R6.reuse ;  /* 0x0000000620207220 */ /* 0x080fe20000410000 */
[----:B------:R-:W2:Y:S01]  /*10950*/  @P3 MUFU.RCP R0, R5 ;  /* 0x0000000500003308 */ /* 0x000ea20000001000 */
        /* <DEDUP_REMOVED lines=15> */
[----:B------:R-:W-:Y:S01]  /*10a50*/  FMUL.FTZ R162, R68, R6 ;  /* 0x0000000644a27220 */ /* 0x000fe20000410000 */
[-C--:B--2---:R-:W-:Y:S01]  /*10a60*/  FMUL.FTZ R56, R27, R0.reuse ;  /* 0x000000001b387220 */ /* 0x084fe20000410000 */
        /* <DEDUP_REMOVED lines=106> */
.L_x_4906:
[----:B------:R-:W-:Y:S05]  /*11110*/  WARPSYNC.ALL ;  /* 0x0000000000007948 */ /* 0x000fea0003800000 */
[----:B------:R-:W1:Y:S08]  /*11120*/  S2UR UR5, SR_CgaCtaId ;  /* 0x00000000000579c3 */ /* 0x000e700000008800 */
[----:B------:R-:W-:Y:S06]  /*11130*/  BAR.SYNC.DEFER_BLOCKING 0x5, 0x180 ;  /* 0x0146000000007b1d */ /* 0x000fec0000010000 */
[----:B------:R-:W-:Y:S01]  /*11140*/  UMOV UR4, 0x400 ;  /* 0x0000040000047882 */ /* 0x000fe20000000000 */
[----:B------:R-:W-:Y:S01]  /*11150*/  BSSY B0, `(.L_x_4972) ;  /* 0x00002e2000007945 */ /* 0x000fe20003800000 */
[----:B-1----:R-:W-:-:S06]  /*11160*/  ULEA UR4, UR5, UR4, 0x18 ;  /* 0x0000000405047291 */ /* 0x002fcc000f8ec03f */
[----:B------:R-:W-:-:S05]  /*11170*/  IMAD.U32 R18, RZ, RZ, UR4 ;  /* 0x00000004ff127e24 */ /* 0x000fca000f8e00ff */
[----:B------:R1:W2:Y:S01]  /*11180*/  LDS.128 R92, [R18+0x228d0] ;  /* 0x0228d000125c7984 */ /* 0x0002a20000000c00 */
[----:B------:R-:W-:Y:S06]  /*11190*/  BAR.ARV 0x4, 0x180 ;  /* 0x0106000000007b1d */ /* 0x000fec0000002000 */
[----:B------:R-:W-:Y:S05]  /*111a0*/  @P1 BRA `(.L_x_4973) ;  /* 0x0000001c00dc1947 */ /* 0x000fea0003800000 */
[----:B------:R-:W3:Y:S01]  /*111b0*/  LDL R14, [R1+0x1c] ;  /* 0x00001c00010e7983 */ /* 0x000ee20000100800 */
[----:B------:R-:W-:Y:S05]  /*111c0*/  WARPSYNC.ALL ;  /* 0x0000000000007948 */ /* 0x000fea0003800000 */
[----:B------:R-:W4:Y:S01]  /*111d0*/  S2R R21, SR_SWINHI ;  /* 0x0000000000157919 */ /* 0x000f220000002f00 */
        /* <DEDUP_REMOVED lines=18> */
[----:B----4-:R-:W-:Y:S02]  /*11300*/  MOV R11, R21 ;  /* 0x00000015000b7202 */ /* 0x010fe40000000f00 */
        /* <DEDUP_REMOVED lines=16> */
[----:B------:R-:W4:Y:S08]  /*11410*/  LDC R0, c[0x0][0xbe8] ;  /* 0x0002fa00ff007b82 */ /* 0x000f300000000800 */
[----:B------:R-:W-:Y:S01]  /*11420*/  BAR.SYNC.DEFER_BLOCKING 0x1, 0x100 ;  /* 0x0044000000007b1d */ /* 0x000fe20000010000 */
[----:B---3--:R-:W-:-:S03]  /*11430*/  IMAD.WIDE R142, R14, 0x2, R10 ;  /* 0x000000020e8e7825 */ /* 0x008fc600078e020a */
[C---:B-----5:R-:W-:Y:S02]  /*11440*/  IADD3 R38, P3, R142.reuse, 0x60, RZ ;  /* 0x000000608e267810 */ /* 0x060fe40007f7e0ff */
[----:B------:R-:W-:Y:S02]  /*11450*/  IADD3 R14, P1, R142, 0x20, RZ ;  /* 0x000000208e0e7810 */ /* 0x000fe40007f3e0ff */
[----:B------:R-:W-:Y:S01]  /*11460*/  LOP3.LUT R50, R38, 0x380, RZ, 0xc0, !PT ;  /* 0x0000038026327812 */ /* 0x000fe200078ec0ff */
[--C-:B------:R-:W-:Y:S01]  /*11470*/  IMAD.X R99, RZ, RZ, R143.reuse, P3 ;  /* 0x000000ffff637224 */ /* 0x100fe200018e068f */
[----:B------:R-:W-:Y:S01]  /*11480*/  IADD3 R110, P0, R142, 0x4040, RZ ;  /* 0x000040408e6e7810 */ /* 0x000fe20007f1e0ff */
[--C-:B------:R-:W-:Y:S01]  /*11490*/  IMAD.X R47, RZ, RZ, R143.reuse, P1 ;  /* 0x000000ffff2f7224 */ /* 0x100fe200008e068f */
[----:B------:R-:W-:Y:S02]  /*114a0*/  SHF.R.U64 R183, R50, 0x3, RZ ;  /* 0x0000000332b77819 */ /* 0x000fe400000012ff */
[C---:B------:R-:W-:Y:S01]  /*114b0*/  IADD3 R20, P2, R142.reuse, 0x40, RZ ;  /* 0x000000408e147810 */ /* 0x040fe20007f5e0ff */
[----:B------:R-:W-:Y:S01]  /*114c0*/  IMAD.X R111, RZ, RZ, R143, P0 ;  /* 0x000000ffff6f7224 */ /* 0x000fe200000e068f */
[----:B--2---:R-:W-:-:S02]  /*114d0*/  IADD3 R92, P4, R142, 0x4000, RZ ;  /* 0x000040008e5c7810 */ /* 0x004fc40007f9e0ff */
[----:B------:R-:W-:Y:S01]  /*114e0*/  LOP3.LUT R98, R183, R38, RZ, 0x3c, !PT ;  /* 0x00000026b7627212 */ /* 0x000fe200078e3cff */
[--C-:B------:R-:W-:Y:S01]  /*114f0*/  IMAD.X R51, RZ, RZ, R143.reuse, P2 ;  /* 0x000000ffff337224 */ /* 0x100fe200010e068f */
[----:B------:R-:W-:Y:S01]  /*11500*/  LOP3.LUT R179, R14, 0x380, RZ, 0xc0, !PT ;  /* 0x000003800eb37812 */ /* 0x000fe200078ec0ff */
[----:B------:R-:W-:Y:S01]  /*11510*/  IMAD.X R103, RZ, RZ, R143, P4 ;  /* 0x000000ffff677224 */ /* 0x000fe200020e068f */
[----:B------:R-:W-:Y:S02]  /*11520*/  LOP3.LUT R183, R110, 0x380, RZ, 0xc0, !PT ;  /* 0x000003806eb77812 */ /* 0x000fe400078ec0ff */
[----:B------:R-:W-:Y:S02]  /*11530*/  LOP3.LUT R46, R20, 0x380, RZ, 0xc0, !PT ;  /* 0x00000380142e7812 */ /* 0x000fe400078ec0ff */
[----:B------:R-:W-:Y:S02]  /*11540*/  SHF.R.U64 R179, R179, 0x3, RZ ;  /* 0x00000003b3b37819 */ /* 0x000fe400000012ff */
[----:B------:R-:W-:-:S02]  /*11550*/  SHF.R.U64 R183, R183, 0x3, RZ ;  /* 0x00000003b7b77819 */ /* 0x000fc400000012ff */
[----:B------:R-:W-:Y:S02]  /*11560*/  IADD3 R126, P4, R142, 0x8040, RZ ;  /* 0x000080408e7e7810 */ /* 0x000fe40007f9e0ff */
[----:B------:R-:W-:Y:S02]  /*11570*/  SHF.R.U64 R181, R46, 0x3, RZ ;  /* 0x000000032eb57819 */ /* 0x000fe400000012ff */
[C---:B------:R-:W-:Y:S01]  /*11580*/  IADD3 R106, P5, R142.reuse, 0x4020, RZ ;  /* 0x000040208e6a7810 */ /* 0x040fe20007fbe0ff */
[--C-:B------:R-:W-:Y:S01]  /*11590*/  IMAD.X R127, RZ, RZ, R143.reuse, P4 ;  /* 0x000000ffff7f7224 */ /* 0x100fe200020e068f */
[C---:B------:R-:W-:Y:S02]  /*115a0*/  IADD3 R118, P2, R142.reuse, 0x8000, RZ ;  /* 0x000080008e767810 */ /* 0x040fe40007f5e0ff */
[----:B------:R-:W-:Y:S01]  /*115b0*/  IADD3 R122, P3, R142, 0x8020, RZ ;  /* 0x000080208e7a7810 */ /* 0x000fe20007f7e0ff */
[--C-:B------:R-:W-:Y:S01]  /*115c0*/  IMAD.X R107, RZ, RZ, R143.reuse, P5 ;  /* 0x000000ffff6b7224 */ /* 0x100fe200028e068f */
[----:B------:R-:W-:Y:S01]  /*115d0*/  LOP3.LUT R46, R179, R14, RZ, 0x3c, !PT ;  /* 0x0000000eb32e7212 */ /* 0x000fe200078e3cff */
[--C-:B------:R-:W-:Y:S01]  /*115e0*/  IMAD.X R119, RZ, RZ, R143.reuse, P2 ;  /* 0x000000ffff777224 */ /* 0x100fe200010e068f */
[----:B------:R-:W-:Y:S01]  /*115f0*/  LOP3.LUT R110, R183, R110, RZ, 0x3c, !PT ;  /* 0x0000006eb76e7212 */ /* 0x000fe200078e3cff */
[----:B------:R-:W-:Y:S01]  /*11600*/  IMAD.X R123, RZ, RZ, R143, P3 ;  /* 0x000000ffff7b7224 */ /* 0x000fe200018e068f */
[----:B------:R-:W-:-:S02]  /*11610*/  LOP3.LUT R50, R181, R20, RZ, 0x3c, !PT ;  /* 0x00000014b5327212 */ /* 0x000fc400078e3cff */
[----:B------:R-:W-:Y:S02]  /*11620*/  LOP3.LUT R179, R92, 0x380, RZ, 0xc0, !PT ;  /* 0x000003805cb37812 */ /* 0x000fe400078ec0ff */
[----:B------:R-:W-:Y:S02]  /*11630*/  LOP3.LUT R183, R126, 0x380, RZ, 0xc0, !PT ;  /* 0x000003807eb77812 */ /* 0x000fe400078ec0ff */
[----:B------:R-:W-:Y:S02]  /*11640*/  LOP3.LUT R39, R142, 0x380, RZ, 0xc0, !PT ;  /* 0x000003808e277812 */ /* 0x000fe400078ec0ff */
[----:B------:R-:W-:Y:S02]  /*11650*/  LOP3.LUT R181, R106, 0x380, RZ, 0xc0, !PT ;  /* 0x000003806ab57812 */ /* 0x000fe400078ec0ff */
[C---:B------:R-:W-:Y:S02]  /*11660*/  IADD3 R114, P1, R142.reuse, 0x4060, RZ ;  /* 0x000040608e727810 */ /* 0x040fe40007f3e0ff */
[----:B------:R-:W-:-:S02]  /*11670*/  IADD3 R151, P2, R142, 0xc040, RZ ;  /* 0x0000c0408e977810 */ /* 0x000fc40007f5e0ff */
[----:B------:R-:W-:Y:S01]  /*11680*/  SHF.R.U64 R179, R179, 0x3, RZ ;  /* 0x00000003b3b37819 */ /* 0x000fe200000012ff */
[--C-:B------:R-:W-:Y:S01]  /*11690*/  IMAD.X R115, RZ, RZ, R143.reuse, P1 ;  /* 0x000000ffff737224 */ /* 0x100fe200008e068f */
[----:B------:R-:W-:Y:S01]  /*116a0*/  SHF.R.U64 R183, R183, 0x3, RZ ;  /* 0x00000003b7b77819 */ /* 0x000fe200000012ff */
[----:B------:R-:W-:Y:S01]  /*116b0*/  IMAD.X R21, RZ, RZ, R143, P2 ;  /* 0x000000ffff157224 */ /* 0x000fe200010e068f */
[C---:B------:R-:W-:Y:S02]  /*116c0*/  IADD3 R176, P3, R142.reuse, 0xc060, RZ ;  /* 0x0000c0608eb07810 */ /* 0x040fe40007f7e0ff */
[----:B------:R-:W-:Y:S02]  /*116d0*/  SHF.R.U64 R39, R39, 0x3, RZ ;  /* 0x0000000327277819 */ /* 0x000fe400000012ff */
[----:B------:R-:W-:Y:S02]  /*116e0*/  SHF.R.U64 R181, R181, 0x3, RZ ;  /* 0x00000003b5b57819 */ /* 0x000fe400000012ff */
[----:B------:R-:W-:-:S02]  /*116f0*/  IADD3 R130, P5, R142, 0x8060, RZ ;  /* 0x000080608e827810 */ /* 0x000fc40007fbe0ff */
[C---:B------:R-:W-:Y:S02]  /*11700*/  IADD3 R134, P0, R142.reuse, 0xc000, RZ ;  /* 0x0000c0008e867810 */ /* 0x040fe40007f1e0ff */
[----:B------:R-:W-:Y:S01]  /*11710*/  IADD3 R138, P1, R142, 0xc020, RZ ;  /* 0x0000c0208e8a7810 */ /* 0x000fe20007f3e0ff */
[--C-:B------:R-:W-:Y:S01]  /*11720*/  IMAD.X R131, RZ, RZ, R143.reuse, P5 ;  /* 0x000000ffff837224 */ /* 0x100fe200028e068f */
[----:B------:R-:W-:Y:S01]  /*11730*/  LOP3.LUT R185, R114, 0x380, RZ, 0xc0, !PT ;  /* 0x0000038072b97812 */ /* 0x000fe200078ec0ff */
[--C-:B------:R-:W-:Y:S01]  /*11740*/  IMAD.X R135, RZ, RZ, R143.reuse, P0 ;  /* 0x000000ffff877224 */ /* 0x100fe200000e068f */
[----:B------:R-:W-:Y:S01]  /*11750*/  LOP3.LUT R102, R179, R92, RZ, 0x3c, !PT ;  /* 0x0000005cb3667212 */ /* 0x000fe200078e3cff */
[----:B------:R-:W-:Y:S01]  /*11760*/  IMAD.X R139, RZ, RZ, R143, P1 ;  /* 0x000000ffff8b7224 */ /* 0x000fe200008e068f */
[----:B------:R-:W-:Y:S02]  /*11770*/  LOP3.LUT R126, R183, R126, RZ, 0x3c, !PT ;  /* 0x0000007eb77e7212 */ /* 0x000fe400078e3cff */
[----:B------:R-:W-:-:S02]  /*11780*/  LOP3.LUT R14, R151, 0x380, RZ, 0xc0, !PT ;  /* 0x00000380970e7812 */ /* 0x000fc400078ec0ff */
[----:B------:R-:W-:Y:S01]  /*11790*/  LOP3.LUT R142, R39, R142, RZ, 0x3c, !PT ;  /* 0x0000008e278e7212 */ /* 0x000fe200078e3cff */
[----:B------:R-:W-:Y:S01]  /*117a0*/  IMAD.X R39, RZ, RZ, R143, P3 ;  /* 0x000000ffff277224 */ /* 0x000fe200018e068f */
[----:B------:R-:W-:Y:S02]  /*117b0*/  LOP3.LUT R106, R181, R106, RZ, 0x3c, !PT ;  /* 0x0000006ab56a7212 */ /* 0x000fe400078e3cff */
[----:B------:R-:W-:Y:S02]  /*117c0*/  LOP3.LUT R179, R118, 0x380, RZ, 0xc0, !PT ;  /* 0x0000038076b37812 */ /* 0x000fe400078ec0ff */
[----:B------:R-:W-:Y:S02]  /*117d0*/  LOP3.LUT R183, R176, 0x380, RZ, 0xc0, !PT ;  /* 0x00000380b0b77812 */ /* 0x000fe400078ec0ff */
[----:B------:R-:W-:Y:S02]  /*117e0*/  LOP3.LUT R181, R122, 0x380, RZ, 0xc0, !PT ;  /* 0x000003807ab57812 */ /* 0x000fe400078ec0ff */
[----:B------:R-:W-:-:S02]  /*117f0*/  SHF.R.U64 R185, R185, 0x3, RZ ;  /* 0x00000003b9b97819 */ /* 0x000fc400000012ff */
[----:B------:R-:W-:Y:S02]  /*11800*/  SHF.R.U64 R14, R14, 0x3, RZ ;  /* 0x000000030e0e7819 */ /* 0x000fe400000012ff */
[----:B------:R-:W-:Y:S02]  /*11810*/  SHF.R.U64 R179, R179, 0x3, RZ ;  /* 0x00000003b3b37819 */ /* 0x000fe400000012ff */
[----:B------:R-:W-:Y:S02]  /*11820*/  SHF.R.U64 R183, R183, 0x3, RZ ;  /* 0x00000003b7b77819 */ /* 0x000fe400000012ff */
[----:B------:R-:W-:Y:S02]  /*11830*/  MOV R142, R142 ;  /* 0x0000008e008e7202 */ /* 0x000fe40000000f00 */
[----:B------:R-:W-:Y:S02]  /*11840*/  SHF.R.U64 R181, R181, 0x3, RZ ;  /* 0x00000003b5b57819 */ /* 0x000fe400000012ff */
[----:B------:R-:W-:Y:S01]  /*11850*/  MOV R46, R46 ;  /* 0x0000002e002e7202 */ /* 0x000fe20000000f00 */
[----:B------:R2:W-:Y:S01]  /*11860*/  STSM.16.M88.4 [R142], R24 ;  /* 0x000000188e007844 */ /* 0x0005e20000000200 */
[----:B------:R-:W-:-:S02]  /*11870*/  LOP3.LUT R114, R185, R114, RZ, 0x3c, !PT ;  /* 0x00000072b9727212 */ /* 0x000fc400078e3cff */
[----:B------:R-:W-:Y:S01]  /*11880*/  LOP3.LUT R20, R14, R151, RZ, 0x3c, !PT ;  /* 0x000000970e147212 */ /* 0x000fe200078e3cff */
[----:B------:R3:W-:Y:S01]  /*11890*/  STSM.16.M88.4 [R46], R32 ;  /* 0x000000202e007844 */ /* 0x0007e20000000200 */
[----:B------:R-:W-:Y:S02]  /*118a0*/  MOV R50, R50 ;  /* 0x0000003200327202 */ /* 0x000fe40000000f00 */
[----:B------:R-:W-:Y:S02]  /*118b0*/  LOP3.LUT R185, R130, 0x380, RZ, 0xc0, !PT ;  /* 0x0000038082b97812 */ /* 0x000fe400078ec0ff */
[----:B------:R-:W-:Y:S01]  /*118c0*/  LOP3.LUT R118, R179, R118, RZ, 0x3c, !PT ;  /* 0x00000076b3767212 */ /* 0x000fe200078e3cff */
[----:B------:R0:W-:Y:S01]  /*118d0*/  STSM.16.M88.4 [R50], R40 ;  /* 0x0000002832007844 */ /* 0x0001e20000000200 */
[----:B------:R-:W-:Y:S02]  /*118e0*/  LOP3.LUT R38, R183, R176, RZ, 0x3c, !PT ;  /* 0x000000b0b7267212 */ /* 0x000fe400078e3cff */
[----:B------:R-:W-:-:S02]  /*118f0*/  MOV R98, R98 ;  /* 0x0000006200627202 */ /* 0x000fc40000000f00 */
[----:B------:R-:W-:Y:S02]  /*11900*/  LOP3.LUT R122, R181, R122, RZ, 0x3c, !PT ;  /* 0x0000007ab57a7212 */ /* 0x000fe400078e3cff */
[----:B------:R-:W-:Y:S01]  /*11910*/  LOP3.LUT R179, R134, 0x380, RZ, 0xc0, !PT ;  /* 0x0000038086b37812 */ /* 0x000fe200078ec0ff */
[----:B------:R1:W-:Y:S01]  /*11920*/  STSM.16.M88.4 [R98], R4 ;  /* 0x0000000462007844 */ /* 0x0003e20000000200 */
[----:B------:R-:W-:Y:S02]  /*11930*/  MOV R102, R102 ;  /* 0x0000006600667202 */ /* 0x000fe40000000f00 */
[----:B------:R-:W-:Y:S02]  /*11940*/  F2FP.BF16.F32.PACK_AB R14, R61, R160 ;  /* 0x000000a03d0e723e */ /* 0x000fe400000010ff */
[----:B------:R-:W-:Y:S02]  /*11950*/  LOP3.LUT R181, R138, 0x380, RZ, 0xc0, !PT ;  /* 0x000003808ab57812 */ /* 0x000fe400078ec0ff */
[----:B------:R-:W-:Y:S01]  /*11960*/  MOV R106, R106 ;  /* 0x0000006a006a7202 */ /* 0x000fe20000000f00 */
[----:B------:R4:W-:Y:S01]  /*11970*/  STSM.16.M88.4 [R102], R12 ;  /* 0x0000000c66007844 */ /* 0x0009e20000000200 */
[----:B--2---:R-:W-:-:S02]  /*11980*/  F2FP.BF16.F32.PACK_AB R24, R65, R161 ;  /* 0x000000a14118723e */ /* 0x004fc400000010ff */
[----:B------:R-:W-:Y:S02]  /*11990*/  F2FP.BF16.F32.PACK_AB R25, R67, R66 ;  /* 0x000000424319723e */ /* 0x000fe400000010ff */
[----:B------:R-:W-:Y:S02]  /*119a0*/  F2FP.BF16.F32.PACK_AB R26, R69, R162 ;  /* 0x000000a2451a723e */ /* 0x000fe400000010ff */
[----:B------:R-:W-:Y:S02]  /*119b0*/  F2FP.BF16.F32.PACK_AB R27, R71, R70 ;  /* 0x00000046471b723e */ /* 0x000fe400000010ff */
[----:B------:R-:W-:Y:S02]  /*119c0*/  MOV R110, R110 ;  /* 0x0000006e006e7202 */ /* 0x000fe40000000f00 */
[----:B------:R-:W-:Y:S01]  /*119d0*/  MOV R20, R20 ;  /* 0x0000001400147202 */ /* 0x000fe20000000f00 */
[----:B------:R2:W-:Y:S01]  /*119e0*/  STSM.16.M88.4 [R106], R24 ;  /* 0x000000186a007844 */ /* 0x0005e20000000200 */
[----:B------:R-:W-:-:S02]  /*119f0*/  SHF.R.U64 R185, R185, 0x3, RZ ;  /* 0x00000003b9b97819 */ /* 0x000fc400000012ff */
[----:B------:R-:W-:Y:S01]  /*11a00*/  MOV R114, R114 ;  /* 0x0000007200727202 */ /* 0x000fe20000000f00 */
[----:B------:R-:W-:Y:S01]  /*11a10*/  STSM.16.M88.4 [R110], R28 ;  /* 0x0000001c6e007844 */ /* 0x000fe20000000200 */
[----:B------:R-:W-:Y:S02]  /*11a20*/  MOV R21, R38 ;  /* 0x0000002600157202 */ /* 0x000fe40000000f00 */
[----:B---3--:R-:W-:Y:S02]  /*11a30*/  F2FP.BF16.F32.PACK_AB R32, R81, R165 ;  /* 0x000000a55120723e */ /* 0x008fe400000010ff */
[----:B------:R-:W-:Y:S02]  /*11a40*/  F2FP.BF16.F32.PACK_AB R33, R83, R82 ;  /* 0x000000525321723e */ /* 0x000fe400000010ff */
[----:B------:R-:W-:Y:S02]  /*11a50*/  F2FP.BF16.F32.PACK_AB R34, R85, R166 ;  /* 0x000000a65522723e */ /* 0x000fe400000010ff */
[----:B------:R-:W-:-:S02]  /*11a60*/  F2FP.BF16.F32.PACK_AB R35, R87, R86 ;  /* 0x000000565723723e */ /* 0x000fc400000010ff */
[----:B------:R-:W-:Y:S02]  /*11a70*/  SHF.R.U64 R179, R179, 0x3, RZ ;  /* 0x00000003b3b37819 */ /* 0x000fe400000012ff */
[----:B------:R-:W-:Y:S01]  /*11a80*/  MOV R118, R118 ;  /* 0x0000007600767202 */ /* 0x000fe20000000f00 */
[----:B------:R-:W-:Y:S01]  /*11a90*/  STSM.16.M88.4 [R114], R32 ;  /* 0x0000002072007844 */ /* 0x000fe20000000200 */
[----:B------:R-:W-:Y:S01]  /*11aa0*/  F2FP.BF16.F32.PACK_AB R38, R3, R168 ;  /* 0x000000a80326723e */ /* 0x000fe200000010ff */
[----:B------:R-:W-:Y:S01]  /*11ab0*/  IMAD.MOV.U32 R3, RZ, RZ, RZ ;  /* 0x000000ffff037224 */ /* 0x000fe200078e00ff */
[----:B------:R-:W-:Y:S02]  /*11ac0*/  F2FP.BF16.F32.PACK_AB R39, R58, R54 ;  /* 0x000000363a27723e */ /* 0x000fe400000010ff */
[----:B------:R-:W-:Y:S02]  /*11ad0*/  SHF.R.U64 R181, R181, 0x3, RZ ;  /* 0x00000003b5b57819 */ /* 0x000fe400000012ff */
[----:B------:R-:W-:Y:S01]  /*11ae0*/  MOV R122, R122 ;  /* 0x0000007a007a7202 */ /* 0x000fe20000000f00 */
[----:B------:R-:W-:Y:S01]  /*11af0*/  STSM.16.M88.4 [R118], R36 ;  /* 0x0000002476007844 */ /* 0x000fe20000000200 */
[----:B0-----:R-:W-:-:S02]  /*11b00*/  F2FP.BF16.F32.PACK_AB R40, R97, R169 ;  /* 0x000000a96128723e */ /* 0x001fc400000010ff */
[----:B------:R-:W-:Y:S02]  /*11b10*/  F2FP.BF16.F32.PACK_AB R41, R62, R60 ;  /* 0x0000003c3e29723e */ /* 0x000fe400000010ff */
[----:B------:R-:W-:Y:S02]  /*11b20*/  F2FP.BF16.F32.PACK_AB R42, R101, R170 ;  /* 0x000000aa652a723e */ /* 0x000fe400000010ff */
[----:B------:R-:W-:Y:S02]  /*11b30*/  F2FP.BF16.F32.PACK_AB R43, R68, R64 ;  /* 0x00000040442b723e */ /* 0x000fe400000010ff */
[----:B------:R-:W-:Y:S02]  /*11b40*/  MOV R126, R126 ;  /* 0x0000007e007e7202 */ /* 0x000fe40000000f00 */
[----:B-1----:R-:W-:Y:S01]  /*11b50*/  F2FP.BF16.F32.PACK_AB R4, R105, R171 ;  /* 0x000000ab6904723e */ /* 0x002fe200000010ff */
[----:B------:R-:W-:Y:S01]  /*11b60*/  STSM.16.M88.4 [R122], R40 ;  /* 0x000000287a007844 */ /* 0x000fe20000000200 */
[----:B------:R-:W-:-:S02]  /*11b70*/  F2FP.BF16.F32.PACK_AB R5, R76, R72 ;  /* 0x000000484c05723e */ /* 0x000fc400000010ff */
[----:B------:R-:W-:Y:S02]  /*11b80*/  F2FP.BF16.F32.PACK_AB R6, R109, R172 ;  /* 0x000000ac6d06723e */ /* 0x000fe400000010ff */
[----:B------:R-:W-:Y:S02]  /*11b90*/  F2FP.BF16.F32.PACK_AB R7, R80, R78 ;  /* 0x0000004e5007723e */ /* 0x000fe400000010ff */
[----:B------:R-:W-:Y:S02]  /*11ba0*/  LOP3.LUT R130, R185, R130, RZ, 0x3c, !PT ;  /* 0x00000082b9827212 */ /* 0x000fe400078e3cff */
[----:B------:R-:W-:Y:S01]  /*11bb0*/  LOP3.LUT R134, R179, R134, RZ, 0x3c, !PT ;  /* 0x00000086b3867212 */ /* 0x000fe200078e3cff */
[----:B------:R0:W-:Y:S01]  /*11bc0*/  STSM.16.M88.4 [R126], R4 ;  /* 0x000000047e007844 */ /* 0x0001e20000000200 */
[----:B------:R-:W-:Y:S02]  /*11bd0*/  LOP3.LUT R138, R181, R138, RZ, 0x3c, !PT ;  /* 0x0000008ab58a7212 */ /* 0x000fe400078e3cff */
[----:B------:R-:W-:-:S02]  /*11be0*/  MOV R130, R130 ;  /* 0x0000008200827202 */ /* 0x000fc40000000f00 */
[----:B----4-:R-:W-:Y:S02]  /*11bf0*/  F2FP.BF16.F32.PACK_AB R12, R113, R173 ;  /* 0x000000ad710c723e */ /* 0x010fe400000010ff */
[----:B------:R-:W-:Y:S02]  /*11c00*/  F2FP.BF16.F32.PACK_AB R13, R88, R84 ;  /* 0x00000054580d723e */ /* 0x000fe400000010ff */
[----:B------:R-:W-:Y:S02]  /*11c10*/  F2FP.BF16.F32.PACK_AB R14, R117, R174 ;  /* 0x000000ae750e723e */ /* 0x000fe400000010ff */
[----:B------:R-:W-:Y:S02]  /*11c20*/  F2FP.BF16.F32.PACK_AB R15, R100, R96 ;  /* 0x00000060640f723e */ /* 0x000fe400000010ff */
[----:B------:R-:W-:Y:S02]  /*11c30*/  MOV R134, R134 ;  /* 0x0000008600867202 */ /* 0x000fe40000000f00 */
[----:B--2---:R-:W-:Y:S01]  /*11c40*/  F2FP.BF16.F32.PACK_AB R24, R121, R175 ;  /* 0x000000af7918723e */ /* 0x004fe200000010ff */
[----:B------:R1:W-:Y:S01]  /*11c50*/  STSM.16.M88.4 [R130], R12 ;  /* 0x0000000c82007844 */ /* 0x0003e20000000200 */
[----:B------:R-:W-:-:S02]  /*11c60*/  F2FP.BF16.F32.PACK_AB R25, R108, R104 ;  /* 0x000000686c19723e */ /* 0x000fc400000010ff */
[----:B------:R-:W-:Y:S02]  /*11c70*/  F2FP.BF16.F32.PACK_AB R26, R125, R177 ;  /* 0x000000b17d1a723e */ /* 0x000fe400000010ff */
[----:B------:R-:W-:Y:S02]  /*11c80*/  F2FP.BF16.F32.PACK_AB R27, R116, R112 ;  /* 0x00000070741b723e */ /* 0x000fe400000010ff */
[----:B------:R-:W-:Y:S02]  /*11c90*/  ISETP.NE.U32.AND P0, PT, RZ, UR4, PT ;  /* 0x00000004ff007c0c */ /* 0x000fe4000bf05070 */
[----:B0-----:R-:W-:Y:S01]  /*11ca0*/  IADD3 R6, P1, R227, UR4, RZ ;  /* 0x00000004e3067c10 */ /* 0x001fe2000ff3e0ff */
[----:B------:R-:W-:Y:S01]  /*11cb0*/  STSM.16.M88.4 [R134], R24 ;  /* 0x0000001886007844 */ /* 0x000fe20000000200 */
[----:B------:R-:W-:Y:S02]  /*11cc0*/  MOV R138, R138 ;  /* 0x0000008a008a7202 */ /* 0x000fe40000000f00 */
[----:B------:R-:W-:-:S02]  /*11cd0*/  F2FP.BF16.F32.PACK_AB R28, R129, R178 ;  /* 0x000000b2811c723e */ /* 0x000fc400000010ff */
[----:B------:R-:W-:Y:S02]  /*11ce0*/  F2FP.BF16.F32.PACK_AB R29, R124, R120 ;  /* 0x000000787c1d723e */ /* 0x000fe400000010ff */
[----:B------:R-:W-:Y:S02]  /*11cf0*/  F2FP.BF16.F32.PACK_AB R30, R133, R132 ;  /* 0x00000084851e723e */ /* 0x000fe400000010ff */
[----:B------:R-:W-:Y:S02]  /*11d00*/  F2FP.BF16.F32.PACK_AB R31, R152, R128 ;  /* 0x00000080981f723e */ /* 0x000fe400000010ff */
[----:B------:R-:W-:Y:S02]  /*11d10*/  F2FP.BF16.F32.PACK_AB R152, R137, R136 ;  /* 0x000000888998723e */ /* 0x000fe400000010ff */
[----:B------:R-:W-:Y:S01]  /*11d20*/  ISETP.NE.AND.EX P0, PT, RZ, UR5, PT, P0 ;  /* 0x00000005ff007c0c */ /* 0x000fe2000bf05300 */
[----:B------:R0:W-:Y:S01]  /*11d30*/  STSM.16.M88.4 [R138], R28 ;  /* 0x0000001c8a007844 */ /* 0x0001e20000000200 */
[----:B------:R-:W-:Y:S01]  /*11d40*/  IADD3.X R7, R228, UR5, RZ, P1, !PT ;  /* 0x00000005e4077c10 */ /* 0x000fe20008ffe4ff */
[----:B------:R-:W-:-:S02]  /*11d50*/  ULDC.64 UR4, c[0x0][0xc08] ;  /* 0x0003020000047ab9 */ /* 0x000fc40000000a00 */
[----:B------:R2:W-:Y:S01]  /*11d60*/  STSM.16.M88.4 [R20], R152 ;  /* 0x0000009814007844 */ /* 0x0005e20000000200 */
[----:B------:R-:W-:-:S03]  /*11d70*/  ISETP.NE.U32.AND P2, PT, RZ, UR4, PT ;  /* 0x00000004ff007c0c */ /* 0x000fc6000bf45070 */
[----:B------:R2:W-:Y:S01]  /*11d80*/  STSM.16.M88.4 [R21], R144 ;  /* 0x0000009015007844 */ /* 0x0005e20000000200 */
[----:B------:R-:W-:Y:S01]  /*11d90*/  BAR.SYNC.DEFER_BLOCKING 0x1, 0x100 ;  /* 0x0044000000007b1d */ /* 0x000fe20000010000 */
[----:B------:R-:W-:-:S13]  /*11da0*/  ISETP.NE.AND.EX P2, PT, RZ, UR5, PT, P2 ;  /* 0x00000005ff007c0c */ /* 0x000fda000bf45320 */
[----:B------:R-:W-:Y:S01]  /*11db0*/  @P2 IADD3 R4, P3, R227, UR4, RZ ;  /* 0x00000004e3042c10 */ /* 0x000fe2000ff7e0ff */
[----:B------:R-:W-:Y:S02]  /*11dc0*/  ULDC UR4, c[0x0][0xa88] ;  /* 0x0002a20000047ab9 */ /* 0x000fe40000000800 */
[----:B-1----:R-:W-:Y:S01]  /*11dd0*/  IMAD.U32 R15, RZ, RZ, UR4 ;  /* 0x00000004ff0f7e24 */ /* 0x002fe2000f8e00ff */
[----:B------:R-:W-:Y:S01]  /*11de0*/  @P2 IADD3.X R5, R228, UR5, RZ, P3, !PT ;  /* 0x00000005e4052c10 */ /* 0x000fe20009ffe4ff */
[----:B------:R2:W5:Y:S01]  /*11df0*/  @P0 LDG.E R3, desc[UR40][R6.64] ;  /* 0x0000002806030981 */ /* 0x000562000c1e1900 */
[----:B------:R-:W-:Y:S01]  /*11e00*/  ISETP.NE.AND P1, PT, R0, 0x1, PT ;  /* 0x000000010000780c */ /* 0x000fe20003f25270 */
[----:B0-----:R-:W-:Y:S02]  /*11e10*/  IMAD.IADD R29, R214, 0x1, R206 ;  /* 0x00000001d61d7824 */ /* 0x001fe400078e02ce */
[----:B------:R2:W5:Y:S10]  /*11e20*/  @P2 LDG.E R15, desc[UR40][R4.64] ;  /* 0x00000028040f2981 */ /* 0x000574000c1e1900 */
[----:B------:R-:W0:Y:S08]  /*11e30*/  @P1 LDC R12, c[0x0][0xbec] ;  /* 0x0002fb00ff0c1b82 */ /* 0x000e300000000800 */
[----:B------:R-:W1:Y:S01]  /*11e40*/  @P1 LDC R25, c[0x0][0xbf0] ;  /* 0x0002fc00ff191b82 */ /* 0x000e620000000800 */
[----:B--2---:R-:W-:Y:S05]  /*11e50*/  @P2 BRA `(.L_x_4974) ;  /* 0x0000000000102947 */ /* 0x004fea0003800000 */
[----:B------:R-:W-:Y:S05]  /*11e60*/  @!P0 BRA `(.L_x_4974) ;  /* 0x00000000000c8947 */ /* 0x000fea0003800000 */
[----:B------:R-:W2:Y:S04]  /*11e70*/  LDG.E R4, desc[UR40][R6.64] ;  /* 0x0000002806047981 */ /* 0x000ea8000c1e1900 */
[----:B-----5:R-:W2:Y:S02]  /*11e80*/  LDG.E R15, desc[UR40][R6.64+0x4] ;  /* 0x00000428060f7981 */ /* 0x020ea4000c1e1900 */
[----:B--2---:R-:W-:-:S07]  /*11e90*/  IMAD.IADD R15, R15, 0x1, -R4 ;  /* 0x000000010f0f7824 */ /* 0x004fce00078e0a04 */
.L_x_4974:
[----:B------:R-:W2:Y:S01]  /*11ea0*/  LDL R14, [R1+0x18] ;  /* 0x00001800010e7983 */ /* 0x000ea20000100800 */
[----:B------:R-:W-:Y:S01]  /*11eb0*/  SHF.R.S32.HI R76, RZ, 0x1f, R226 ;  /* 0x0000001fff4c7819 */ /* 0x000fe200000114e2 */
[----:B0-----:R-:W-:Y:S01]  /*11ec0*/  @P1 IMAD.HI.U32 R4, R29, R12, RZ ;  /* 0x0000000c1d041227 */ /* 0x001fe200078e00ff */
[----:B------:R-:W-:Y:S01]  /*11ed0*/  ULDC.64 UR4, c[0x0][0xb90] ;  /* 0x0002e40000047ab9 */ /* 0x000fe20000000a00 */
[--C-:B-----5:R-:W-:Y:S01]  /*11ee0*/  SHF.R.S32.HI R21, RZ, 0x1f, R3.reuse ;  /* 0x0000001fff157819 */ /* 0x120fe20000011403 */
[----:B------:R-:W0:Y:S01]  /*11ef0*/  S2R R30, SR_TID.X ;  /* 0x00000000001e7919 */ /* 0x000e220000002100 */
[----:B------:R-:W-:Y:S01]  /*11f00*/  IMAD R13, R76, UR4, RZ ;  /* 0x000000044c0d7c24 */ /* 0x000fe2000f8e02ff */
[----:B------:R-:W-:Y:S01]  /*11f10*/  SEL R235, R235, RZ, !P0 ;  /* 0x000000ffebeb7207 */ /* 0x000fe20004000000 */
[----:B------:R-:W-:Y:S01]  /*11f20*/  IMAD.MOV.U32 R20, RZ, RZ, R3 ;  /* 0x000000ffff147224 */ /* 0x000fe200078e0003 */
[----:B------:R-:W-:Y:S01]  /*11f30*/  SEL R229, R229, RZ, !P0 ;  /* 0x000000ffe5e57207 */ /* 0x000fe20004000000 */
[----:B------:R-:W-:Y:S01]  /*11f40*/  IMAD.MOV.U32 R7, RZ, RZ, R29 ;  /* 0x000000ffff077224 */ /* 0x000fe200078e001d */
[----:B-1----:R-:W-:Y:S01]  /*11f50*/  @P1 SHF.R.U32.HI R7, RZ, R25, R4 ;  /* 0x00000019ff071219 */ /* 0x002fe20000011604 */
[C---:B------:R-:W-:Y:S01]  /*11f60*/  IMAD.WIDE.U32 R4, R226.reuse, UR4, R20 ;  /* 0x00000004e2047c25 */ /* 0x040fe2000f8e0014 */
[----:B------:R-:W1:Y:S03]  /*11f70*/  @P1 LDC R81, c[0x0][0xbec] ;  /* 0x0002fb00ff511b82 */ /* 0x000e660000000800 */
[----:B------:R-:W-:Y:S01]  /*11f80*/  IMAD R13, R226, UR5, R13 ;  /* 0x00000005e20d7c24 */ /* 0x000fe2000f8e020d */
[----:B------:R-:W-:Y:S01]  /*11f90*/  ULDC.64 UR4, c[0x0][0xb98] ;  /* 0x0002e60000047ab9 */ /* 0x000fe20000000a00 */
[----:B------:R-:W-:-:S02]  /*11fa0*/  IMAD.MOV R27, RZ, RZ, -R7 ;  /* 0x000000ffff1b7224 */ /* 0x000fc400078e0a07 */
[----:B------:R-:W-:Y:S01]  /*11fb0*/  IMAD.IADD R5, R5, 0x1, R13 ;  /* 0x0000000105057824 */ /* 0x000fe200078e020d */
[----:B------:R-:W3:Y:S01]  /*11fc0*/  @P1 LDC R82, c[0x0][0xbf0] ;  /* 0x0002fc00ff521b82 */ /* 0x000ee20000000800 */
[----:B------:R-:W-:Y:S02]  /*11fd0*/  IMAD R25, R234, 0x40, R205 ;  /* 0x00000040ea197824 */ /* 0x000fe400078e02cd */
[----:B------:R-:W-:Y:S02]  /*11fe0*/  IMAD R13, R0, R27, R29 ;  /* 0x0000001b000d7224 */ /* 0x000fe400078e021d */
[----:B------:R-:W-:Y:S02]  /*11ff0*/  IMAD R6, R235, UR4, RZ ;  /* 0x00000004eb067c24 */ /* 0x000fe4000f8e02ff */
        /* <DEDUP_REMOVED lines=8> */
[----:B0-----:R-:W-:Y:S01]  /*12080*/  VIADD R30, R30, 0xffffff80 ;  /* 0xffffff801e1e7836 */ /* 0x001fe20000000000 */
[----:B------:R-:W-:Y:S01]  /*12090*/  IADD3.X R5, R25, R5, R12, P0, !PT ;  /* 0x0000000519057210 */ /* 0x000fe200007fe40c */
[----:B------:R-:W-:Y:S01]  /*120a0*/  IMAD R6, R6, UR4, RZ ;  /* 0x0000000406067c24 */ /* 0x000fe2000f8e02ff */
[----:B------:R-:W-:Y:S01]  /*120b0*/  LOP3.LUT R60, R61, 0x380, RZ, 0xc0, !PT ;  /* 0x000003803d3c7812 */ /* 0x000fe200078ec0ff */
[----:B------:R-:W-:Y:S01]  /*120c0*/  IMAD R20, R15, R0, RZ ;  /* 0x000000000f147224 */ /* 0x000fe200078e02ff */
[----:B------:R-:W-:Y:S01]  /*120d0*/  IADD3 R25, P5, R10, 0x3000, RZ ;  /* 0x000030000a197810 */ /* 0x000fe20007fbe0ff */
[C---:B------:R-:W-:Y:S01]  /*120e0*/  IMAD R7, R13.reuse, UR5, R6 ;  /* 0x000000050d077c24 */ /* 0x040fe2000f8e0206 */
[----:B------:R-:W-:Y:S01]  /*120f0*/  SHF.R.U64 R60, R60, 0x3, RZ ;  /* 0x000000033c3c7819 */ /* 0x000fe200000012ff */
[----:B------:R-:W-:Y:S01]  /*12100*/  IMAD.WIDE.U32 R4, R13, UR4, R4 ;  /* 0x000000040d047c25 */ /* 0x000fe2000f8e0004 */
[----:B------:R-:W-:Y:S01]  /*12110*/  ULDC.64 UR4, c[0x0][0xb50] ;  /* 0x0002d40000047ab9 */ /* 0x000fe20000000a00 */
[----:B------:R-:W-:-:S02]  /*12120*/  IADD3 R13, P3, R10, 0x2000, RZ ;  /* 0x000020000a0d7810 */ /* 0x000fc40007f7e0ff */
[----:B------:R-:W-:Y:S01]  /*12130*/  IMAD.IADD R5, R5, 0x1, R7 ;  /* 0x0000000105057824 */ /* 0x000fe200078e0207 */
[C---:B------:R-:W-:Y:S02]  /*12140*/  LEA R6, P0, R4.reuse, UR4, 0x2 ;  /* 0x0000000404067c11 */ /* 0x040fe4000f8010ff */
[----:B------:R-:W-:Y:S02]  /*12150*/  LOP3.LUT R12, R13, 0x380, RZ, 0xc0, !PT ;  /* 0x000003800d0c7812 */ /* 0x000fe400078ec0ff */
[----:B------:R-:W-:Y:S01]  /*12160*/  LEA.HI.X R4, R4, UR5, R5, 0x2, P0 ;  /* 0x0000000504047c11 */ /* 0x000fe200080f1405 */
[----:B------:R-:W-:Y:S01]  /*12170*/  ULDC.64 UR4, c[0x0][0xaa0] ;  /* 0x0002a80000047ab9 */ /* 0x000fe20000000a00 */
[----:B------:R-:W-:Y:S01]  /*12180*/  IADD3 R29, P0, R10, 0x4000, RZ ;  /* 0x000040000a1d7810 */ /* 0x000fe20007f1e0ff */
[----:B------:R-:W-:Y:S01]  /*12190*/  SHFL.IDX PT, R50, R6, RZ, 0x1c1f ;  /* 0x001c1fff06327589 */ /* 0x000fe200000e0000 */
[----:B------:R-:W-:Y:S02]  /*121a0*/  SHF.R.U64 R12, R12, 0x3, RZ ;  /* 0x000000030c0c7819 */ /* 0x000fe400000012ff */
[----:B------:R-:W-:Y:S01]  /*121b0*/  LOP3.LUT R60, R60, R61, RZ, 0x3c, !PT ;  /* 0x0000003d3c3c7212 */ /* 0x000fe200078e3cff */
[----:B------:R-:W-:Y:S01]  /*121c0*/  IMAD.X R61, RZ, RZ, R11, P2 ;  /* 0x000000ffff3d7224 */ /* 0x000fe200010e060b */
[----:B------:R-:W-:Y:S01]  /*121d0*/  LOP3.LUT R28, R29, 0x380, RZ, 0xc0, !PT ;  /* 0x000003801d1c7812 */ /* 0x000fe200078ec0ff */
[----:B------:R-:W0:Y:S01]  /*121e0*/  SHFL.IDX PT, R51, R4, RZ, 0x1c1f ;  /* 0x001c1fff04337589 */ /* 0x000e2200000e0000 */
[----:B------:R-:W-:-:S02]  /*121f0*/  IADD3 R37, P2, R10, 0x6000, RZ ;  /* 0x000060000a257810 */ /* 0x000fc40007f5e0ff */
[----:B------:R-:W-:Y:S01]  /*12200*/  LOP3.LUT R12, R12, R13, RZ, 0x3c, !PT ;  /* 0x0000000d0c0c7212 */ /* 0x000fe200078e3cff */
[----:B------:R-:W-:Y:S01]  /*12210*/  IMAD.X R13, RZ, RZ, R11, P3 ;  /* 0x000000ffff0d7224 */ /* 0x000fe200018e060b */
[C---:B------:R-:W-:Y:S01]  /*12220*/  IADD3 R33, P4, R10.reuse, 0x5000, RZ ;  /* 0x000050000a217810 */ /* 0x040fe20007f9e0ff */
[----:B------:R4:W-:Y:S01]  /*12230*/  SHFL.IDX PT, R54, R6, 0x1, 0x1c1f ;  /* 0x003c1f0006367f89 */ /* 0x0009e200000e0000 */
[----:B------:R-:W-:Y:S02]  /*12240*/  IADD3 R41, P3, R10, 0x7000, RZ ;  /* 0x000070000a297810 */ /* 0x000fe40007f7e0ff */
[----:B------:R-:W-:Y:S01]  /*12250*/  SHF.R.U64 R28, R28, 0x3, RZ ;  /* 0x000000031c1c7819 */ /* 0x000fe200000012ff */
[----:B------:R0:W2:Y:S01]  /*12260*/  SHFL.IDX PT, R55, R4, 0x1, 0x1c1f ;  /* 0x003c1f0004377f89 */ /* 0x0000a200000e0000 */
[----:B------:R-:W-:Y:S02]  /*12270*/  LOP3.LUT R36, R37, 0x380, RZ, 0xc0, !PT ;  /* 0x0000038025247812 */ /* 0x000fe400078ec0ff */
[----:B------:R-:W-:-:S02]  /*12280*/  LOP3.LUT R24, R25, 0x380, RZ, 0xc0, !PT ;  /* 0x0000038019187812 */ /* 0x000fc400078ec0ff */
[----:B------:R-:W-:Y:S02]  /*12290*/  LOP3.LUT R32, R33, 0x380, RZ, 0xc0, !PT ;  /* 0x0000038021207812 */ /* 0x000fe400078ec0ff */
[----:B------:R-:W-:Y:S02]  /*122a0*/  SHF.R.S32.HI R26, RZ, 0x1f, R30 ;  /* 0x0000001fff1a7819 */ /* 0x000fe4000001141e */
[----:B------:R-:W-:Y:S02]  /*122b0*/  LOP3.LUT R40, R41, 0x380, RZ, 0xc0, !PT ;  /* 0x0000038029287812 */ /* 0x000fe400078ec0ff */
[----:B------:R-:W-:Y:S01]  /*122c0*/  LOP3.LUT R28, R28, R29, RZ, 0x3c, !PT ;  /* 0x0000001d1c1c7212 */ /* 0x000fe200078e3cff */
[----:B------:R-:W-:Y:S01]  /*122d0*/  IMAD.X R29, RZ, RZ, R11, P0 ;  /* 0x000000ffff1d7224 */ /* 0x000fe200000e060b */
[----:B------:R-:W-:Y:S02]  /*122e0*/  SHF.R.U64 R36, R36, 0x3, RZ ;  /* 0x0000000324247819 */ /* 0x000fe400000012ff */
[----:B------:R-:W-:-:S02]  /*122f0*/  SHF.R.U64 R24, R24, 0x3, RZ ;  /* 0x0000000318187819 */ /* 0x000fc400000012ff */
[----:B------:R-:W-:Y:S02]  /*12300*/  SHF.R.U64 R32, R32, 0x3, RZ ;  /* 0x0000000320207819 */ /* 0x000fe400000012ff */
[----:B------:R-:W-:Y:S02]  /*12310*/  IADD3 R49, P0, R10, 0x9000, RZ ;  /* 0x000090000a317810 */ /* 0x000fe40007f1e0ff */
[----:B------:R-:W-:Y:S02]  /*12320*/  LEA.HI R26, R26, R30, RZ, 0x7 ;  /* 0x0000001e1a1a7211 */ /* 0x000fe400078f38ff */
[----:B------:R-:W-:Y:S02]  /*12330*/  SHF.R.U64 R40, R40, 0x3, RZ ;  /* 0x0000000328287819 */ /* 0x000fe400000012ff */
[----:B------:R-:W-:Y:S01]  /*12340*/  LOP3.LUT R36, R36, R37, RZ, 0x3c, !PT ;  /* 0x0000002524247212 */ /* 0x000fe200078e3cff */
[--C-:B------:R-:W-:Y:S01]  /*12350*/  IMAD.X R37, RZ, RZ, R11.reuse, P2 ;  /* 0x000000ffff257224 */ /* 0x100fe200010e060b */
[----:B------:R-:W-:Y:S01]  /*12360*/  LOP3.LUT R24, R24, R25, RZ, 0x3c, !PT ;  /* 0x0000001918187212 */ /* 0x000fe200078e3cff */
[--C-:B------:R-:W-:Y:S01]  /*12370*/  IMAD.X R25, RZ, RZ, R11.reuse, P5 ;  /* 0x000000ffff197224 */ /* 0x100fe200028e060b */
[----:B------:R-:W-:Y:S01]  /*12380*/  LOP3.LUT R32, R32, R33, RZ, 0x3c, !PT ;  /* 0x0000002120207212 */ /* 0x000fe200078e3cff */
[----:B------:R-:W-:Y:S01]  /*12390*/  IMAD.X R33, RZ, RZ, R11, P4 ;  /* 0x000000ffff217224 */ /* 0x000fe200020e060b */
[----:B------:R-:W-:-:S02]  /*123a0*/  LOP3.LUT R48, R49, 0x380, RZ, 0xc0, !PT ;  /* 0x0000038031307812 */ /* 0x000fc400078ec0ff */
[----:B------:R-:W-:Y:S02]  /*123b0*/  IADD3 R57, P2, R10, 0xb000, RZ ;  /* 0x0000b0000a397810 */ /* 0x000fe40007f5e0ff */
[----:B------:R-:W-:Y:S02]  /*123c0*/  LOP3.LUT R26, R26, 0xffffff80, RZ, 0xc0, !PT ;  /* 0xffffff801a1a7812 */ /* 0x000fe400078ec0ff */
[----:B------:R-:W-:Y:S01]  /*123d0*/  LOP3.LUT R40, R40, R41, RZ, 0x3c, !PT ;  /* 0x0000002928287212 */ /* 0x000fe200078e3cff */
[----:B------:R-:W-:Y:S01]  /*123e0*/  IMAD.X R41, RZ, RZ, R11, P3 ;  /* 0x000000ffff297224 */ /* 0x000fe200018e060b */
[C---:B------:R-:W-:Y:S01]  /*123f0*/  IADD3 R45, P5, R10.reuse, 0x8000, RZ ;  /* 0x000080000a2d7810 */ /* 0x040fe20007fbe0ff */
[----:B------:R-:W-:Y:S01]  /*12400*/  IMAD R78, R21, UR4, RZ ;  /* 0x00000004154e7c24 */ /* 0x000fe2000f8e02ff */
[----:B------:R-:W-:Y:S01]  /*12410*/  IADD3 R53, P4, R10, 0xa000, RZ ;  /* 0x0000a0000a357810 */ /* 0x000fe20007f9e0ff */
[----:B------:R-:W-:Y:S01]  /*12420*/  IMAD.IADD R26, R30, 0x1, -R26 ;  /* 0x000000011e1a7824 */ /* 0x000fe200078e0a1a */
[----:B------:R-:W-:-:S02]  /*12430*/  IADD3 R63, P3, R10, 0xc000, RZ ;  /* 0x0000c0000a3f7810 */ /* 0x000fc40007f7e0ff */
[----:B------:R-:W-:Y:S02]  /*12440*/  SHF.R.U64 R48, R48, 0x3, RZ ;  /* 0x0000000330307819 */ /* 0x000fe400000012ff */
[----:B------:R-:W-:Y:S02]  /*12450*/  LOP3.LUT R56, R57, 0x380, RZ, 0xc0, !PT ;  /* 0x0000038039387812 */ /* 0x000fe400078ec0ff */
[----:B------:R-:W-:Y:S02]  /*12460*/  LOP3.LUT R44, R45, 0x380, RZ, 0xc0, !PT ;  /* 0x000003802d2c7812 */ /* 0x000fe400078ec0ff */
[----:B------:R-:W-:Y:S01]  /*12470*/  LOP3.LUT R52, R53, 0x380, RZ, 0xc0, !PT ;  /* 0x0000038035347812 */ /* 0x000fe200078ec0ff */
[----:B------:R-:W-:Y:S01]  /*12480*/  IMAD R77, R3, UR5, R78 ;  /* 0x00000005034d7c24 */ /* 0x000fe2000f8e024e */
[----:B------:R-:W-:Y:S01]  /*12490*/  LOP3.LUT R62, R63, 0x380, RZ, 0xc0, !PT ;  /* 0x000003803f3e7812 */ /* 0x000fe200078ec0ff */
[----:B------:R-:W-:Y:S01]  /*124a0*/  IMAD.WIDE.U32 R78, R3, UR4, RZ ;  /* 0x00000004034e7c25 */ /* 0x000fe2000f8e00ff */
[----:B------:R-:W-:Y:S01]  /*124b0*/  LOP3.LUT R48, R48, R49, RZ, 0x3c, !PT ;  /* 0x0000003130307212 */ /* 0x000fe200078e3cff */
[----:B------:R-:W-:Y:S01]  /*124c0*/  ULDC.64 UR4, c[0x0][0xae8] ;  /* 0x0002ba0000047ab9 */ /* 0x000fe20000000a00 */
[----:B------:R-:W-:Y:S01]  /*124d0*/  SHF.R.U64 R56, R56, 0x3, RZ ;  /* 0x0000000338387819 */ /* 0x000fe200000012ff */
[----:B------:R-:W-:Y:S01]  /*124e0*/  IMAD.X R49, RZ, RZ, R11, P0 ;  /* 0x000000ffff317224 */ /* 0x000fe200000e060b */
[----:B------:R-:W-:Y:S01]  /*124f0*/  SHF.R.U64 R44, R44, 0x3, RZ ;  /* 0x000000032c2c7819 */ /* 0x000fe200000012ff */
[----:B------:R-:W-:Y:S01]  /*12500*/  IMAD R3, R223, 0x20, R234 ;  /* 0x00000020df037824 */ /* 0x000fe200078e02ea */
[----:B------:R-:W-:-:S02]  /*12510*/  SHF.R.U64 R52, R52, 0x3, RZ ;  /* 0x0000000334347819 */ /* 0x000fc400000012ff */
[----:B------:R-:W-:Y:S01]  /*12520*/  LOP3.LUT P0, RZ, R26, 0x3, RZ, 0xc0, !PT ;  /* 0x000000031aff7812 */ /* 0x000fe2000780c0ff */
[----:B------:R-:W-:Y:S01]  /*12530*/  IMAD R21, R76, UR4, RZ ;  /* 0x000000044c157c24 */ /* 0x000fe2000f8e02ff */
[----:B------:R-:W-:Y:S01]  /*12540*/  SHF.R.U64 R62, R62, 0x3, RZ ;  /* 0x000000033e3e7819 */ /* 0x000fe200000012ff */
[----:B------:R-:W-:Y:S01]  /*12550*/  IMAD.IADD R77, R79, 0x1, R77 ;  /* 0x000000014f4d7824 */ /* 0x000fe200078e024d */
[----:B------:R-:W-:Y:S01]  /*12560*/  LOP3.LUT R56, R56, R57, RZ, 0x3c, !PT ;  /* 0x0000003938387212 */ /* 0x000fe200078e3cff */
[----:B------:R-:W-:Y:S01]  /*12570*/  IMAD.X R57, RZ, RZ, R11, P2 ;  /* 0x000000ffff397224 */ /* 0x000fe200010e060b */
[----:B------:R-:W-:Y:S01]  /*12580*/  LOP3.LUT R44, R44, R45, RZ, 0x3c, !PT ;  /* 0x0000002d2c2c7212 */ /* 0x000fe200078e3cff */
[----:B------:R-:W-:Y:S01]  /*12590*/  IMAD.MOV.U32 R76, RZ, RZ, R78 ;  /* 0x000000ffff4c7224 */ /* 0x000fe200078e004e */
[----:B------:R-:W-:Y:S01]  /*125a0*/  LOP3.LUT R52, R52, R53, RZ, 0x3c, !PT ;  /* 0x0000003534347212 */ /* 0x000fe200078e3cff */
[----:B------:R-:W-:Y:S01]  /*125b0*/  IMAD.IADD R80, R206, 0x1, R3 ;  /* 0x00000001ce507824 */ /* 0x000fe200078e0203 */
[----:B------:R-:W-:Y:S01]  /*125c0*/  LOP3.LUT R62, R62, R63, RZ, 0x3c, !PT ;  /* 0x0000003f3e3e7212 */ /* 0x000fe200078e3cff */
[--C-:B------:R-:W-:Y:S01]  /*125d0*/  IMAD.X R45, RZ, RZ, R11.reuse, P5 ;  /* 0x000000ffff2d7224 */ /* 0x100fe200028e060b */
[C---:B------:R-:W-:Y:S01]  /*125e0*/  IADD3 R65, P5, R10.reuse, 0xd000, RZ ;  /* 0x0000d0000a417810 */ /* 0x040fe20007fbe0ff */
[--C-:B------:R-:W-:Y:S01]  /*125f0*/  IMAD.X R53, RZ, RZ, R11.reuse, P4 ;  /* 0x000000ffff357224 */ /* 0x100fe200020e060b */
[C---:B------:R-:W-:Y:S01]  /*12600*/  IADD3 R69, P4, R10.reuse, 0xe000, RZ ;  /* 0x0000e0000a457810 */ /* 0x040fe20007f9e0ff */
[----:B------:R-:W-:Y:S01]  /*12610*/  IMAD.X R63, RZ, RZ, R11, P3 ;  /* 0x000000ffff3f7224 */ /* 0x000fe200018e060b */
[----:B------:R-:W-:Y:S01]  /*12620*/  IADD3 R7, P3, R10, 0xf000, RZ ;  /* 0x0000f0000a077810 */ /* 0x000fe20007f7e0ff */
[C---:B------:R-:W-:Y:S01]  /*12630*/  IMAD R3, R226.reuse, UR5, R21 ;  /* 0x00000005e2037c24 */ /* 0x040fe2000f8e0215 */
[----:B------:R-:W-:Y:S01]  /*12640*/  LOP3.LUT R64, R65, 0x380, RZ, 0xc0, !PT ;  /* 0x0000038041407812 */ /* 0x000fe200078ec0ff */
[----:B------:R-:W-:Y:S01]  /*12650*/  IMAD.WIDE.U32 R76, R226, UR4, R76 ;  /* 0x00000004e24c7c25 */ /* 0x000fe2000f8e004c */
[----:B------:R-:W-:Y:S01]  /*12660*/  LOP3.LUT R68, R69, 0x380, RZ, 0xc0, !PT ;  /* 0x0000038045447812 */ /* 0x000fe200078ec0ff */
[----:B------:R-:W-:Y:S01]  /*12670*/  ULDC.64 UR4, c[0x0][0xaf0] ;  /* 0x0002bc0000047ab9 */ /* 0x000fe20000000a00 */
[----:B------:R-:W-:Y:S01]  /*12680*/  LOP3.LUT R15, R10, 0x380, RZ, 0xc0, !PT ;  /* 0x000003800a0f7812 */ /* 0x000fe200078ec0ff */
[----:B-1----:R-:W-:Y:S01]  /*12690*/  @P1 IMAD.HI.U32 R21, R80, R81, RZ ;  /* 0x0000005150151227 */ /* 0x002fe200078e00ff */
[----:B----4-:R-:W-:-:S02]  /*126a0*/  LOP3.LUT R6, R7, 0x380, RZ, 0xc0, !PT ;  /* 0x0000038007067812 */ /* 0x010fc400078ec0ff */
[----:B------:R-:W-:Y:S01]  /*126b0*/  SHF.R.U64 R64, R64, 0x3, RZ ;  /* 0x0000000340407819 */ /* 0x000fe200000012ff */
[----:B------:R-:W-:Y:S01]  /*126c0*/  IMAD.IADD R77, R77, 0x1, R3 ;  /* 0x000000014d4d7824 */ /* 0x000fe200078e0203 */
[----:B------:R-:W-:Y:S01]  /*126d0*/  SHF.R.U64 R68, R68, 0x3, RZ ;  /* 0x0000000344447819 */ /* 0x000fe200000012ff */
[----:B------:R-:W-:Y:S01]  /*126e0*/  IMAD.MOV.U32 R3, RZ, RZ, R80 ;  /* 0x000000ffff037224 */ /* 0x000fe200078e0050 */
[----:B---3--:R-:W-:Y:S01]  /*126f0*/  @P1 SHF.R.U32.HI R3, RZ, R82, R21 ;  /* 0x00000052ff031219 */ /* 0x008fe20000011615 */
[----:B------:R-:W-:Y:S01]  /*12700*/  IMAD R78, R235, UR4, RZ ;  /* 0x00000004eb4e7c24 */ /* 0x000fe2000f8e02ff */
[----:B------:R-:W-:Y:S01]  /*12710*/  SHF.R.U64 R15, R15, 0x3, RZ ;  /* 0x000000030f0f7819 */ /* 0x000fe200000012ff */
[----:B------:R-:W-:Y:S01]  /*12720*/  IMAD.X R73, RZ, RZ, R11, P3 ;  /* 0x000000ffff497224 */ /* 0x000fe200018e060b */
[----:B------:R-:W-:Y:S02]  /*12730*/  SHF.R.U64 R6, R6, 0x3, RZ ;  /* 0x0000000306067819 */ /* 0x000fe400000012ff */
[----:B------:R-:W-:Y:S01]  /*12740*/  SHF.R.S32.HI R21, RZ, 0x1f, R3 ;  /* 0x0000001fff157819 */ /* 0x000fe20000011403 */
[----:B------:R-:W-:Y:S01]  /*12750*/  IMAD R79, R229, UR5, R78 ;  /* 0x00000005e54f7c24 */ /* 0x000fe2000f8e024e */
[----:B------:R-:W-:Y:S01]  /*12760*/  LOP3.LUT R64, R64, R65, RZ, 0x3c, !PT ;  /* 0x0000004140407212 */ /* 0x000fe200078e3cff */
[--C-:B------:R-:W-:Y:S01]  /*12770*/  IMAD.X R65, RZ, RZ, R11.reuse, P5 ;  /* 0x000000ffff417224 */ /* 0x100fe200028e060b */
[----:B------:R-:W-:Y:S01]  /*12780*/  LOP3.LUT R68, R68, R69, RZ, 0x3c, !PT ;  /* 0x0000004544447212 */ /* 0x000fe200078e3cff */
[----:B------:R-:W-:Y:S01]  /*12790*/  IMAD.X R69, RZ, RZ, R11, P4 ;  /* 0x000000ffff457224 */ /* 0x000fe200020e060b */
[----:B0-----:R-:W-:Y:S01]  /*127a0*/  LOP3.LUT R4, R15, R10, RZ, 0x3c, !PT ;  /* 0x0000000a0f047212 */ /* 0x001fe200078e3cff */
[----:B------:R-:W-:Y:S01]  /*127b0*/  IMAD.WIDE.U32 R76, R229, UR4, R76 ;  /* 0x00000004e54c7c25 */ /* 0x000fe2000f8e004c */
[----:B------:R-:W-:Y:S01]  /*127c0*/  LOP3.LUT R72, R6, R7, RZ, 0x3c, !PT ;  /* 0x0000000706487212 */ /* 0x000fe200078e3cff */
[----:B------:R-:W-:-:S02]  /*127d0*/  ULDC.64 UR4, c[0x0][0xae0] ;  /* 0x0002b80000047ab9 */ /* 0x000fc40000000a00 */
[----:B------:R-:W-:Y:S02]  /*127e0*/  IMAD.MOV R81, RZ, RZ, -R3 ;  /* 0x000000ffff517224 */ /* 0x000fe400078e0a03 */
[----:B------:R-:W-:Y:S02]  /*127f0*/  IMAD R78, R21, UR4, RZ ;  /* 0x00000004154e7c24 */ /* 0x000fe4000f8e02ff */
[----:B------:R-:W-:Y:S02]  /*12800*/  IMAD R21, R0, R81, R80 ;  /* 0x0000005100157224 */ /* 0x000fe400078e0250 */
[----:B------:R-:W-:Y:S02]  /*12810*/  IMAD.IADD R77, R77, 0x1, R79 ;  /* 0x000000014d4d7824 */ /* 0x000fe400078e024f */
[C---:B------:R-:W-:Y:S01]  /*12820*/  IMAD R79, R3.reuse, UR5, R78 ;  /* 0x00000005034f7c24 */ /* 0x040fe2000f8e024e */
[----:B------:R-:W-:Y:S01]  /*12830*/  SHF.R.S32.HI R0, RZ, 0x1f, R21 ;  /* 0x0000001fff007819 */ /* 0x000fe20000011415 */
[----:B------:R-:W-:Y:S01]  /*12840*/  IMAD.WIDE.U32 R76, R3, UR4, R76 ;  /* 0x00000004034c7c25 */ /* 0x000fe2000f8e004c */
[----:B------:R-:W-:-:S03]  /*12850*/  ULDC.64 UR4, c[0x0][0xad8] ;  /* 0x0002b60000047ab9 */ /* 0x000fc60000000a00 */
[----:B------:R-:W-:Y:S02]  /*12860*/  IMAD.IADD R77, R77, 0x1, R79 ;  /* 0x000000014d4d7824 */ /* 0x000fe400078e024f */
[----:B------:R-:W-:Y:S02]  /*12870*/  IMAD R0, R0, UR4, RZ ;  /* 0x0000000400007c24 */ /* 0x000fe4000f8e02ff */
[----:B------:R-:W-:Y:S02]  /*12880*/  IMAD.IADD R85, R234, 0x1, R206 ;  /* 0x00000001ea557824 */ /* 0x000fe400078e02ce */
[C---:B------:R-:W-:Y:S02]  /*12890*/  IMAD R79, R21.reuse, UR5, R0 ;  /* 0x00000005154f7c24 */ /* 0x040fe4000f8e0200 */
[----:B------:R-:W-:Y:S01]  /*128a0*/  IMAD.WIDE.U32 R76, R21, UR4, R76 ;  /* 0x00000004154c7c25 */ /* 0x000fe2000f8e004c */
[----:B------:R-:W-:-:S03]  /*128b0*/  ULDC.64 UR4, c[0x0][0xa80] ;  /* 0x0002a00000047ab9 */ /* 0x000fc60000000a00 */
[----:B------:R-:W-:Y:S01]  /*128c0*/  VIADD R0, R18, 0x22820 ;  /* 0x0002282012007836 */ /* 0x000fe20000000000 */
[C---:B------:R-:W-:Y:S01]  /*128d0*/  LEA R84, P3, R76.reuse, UR4, 0x1 ;  /* 0x000000044c547c11 */ /* 0x040fe2000f8608ff */
[----:B------:R-:W-:Y:S02]  /*128e0*/  IMAD.IADD R21, R77, 0x1, R79 ;  /* 0x000000014d157824 */ /* 0x000fe400078e024f */
[----:B------:R-:W-:Y:S01]  /*128f0*/  VIADD R3, R85, 0x20 ;  /* 0x0000002055037836 */ /* 0x000fe20000000000 */
[----:B------:R-:W-:Y:S02]  /*12900*/  PRMT R0, RZ, 0x654, R0 ;  /* 0x00000654ff007816 */ /* 0x000fe40000000000 */
[----:B------:R-:W-:Y:S02]  /*12910*/  LEA.HI.X R21, R76, UR5, R21, 0x1, P3 ;  /* 0x000000054c157c11 */ /* 0x000fe400098f0c15 */
[----:B------:R-:W-:Y:S01]  /*12920*/  ISETP.GE.AND P1, PT, R3, R20, PT ;  /* 0x000000140300720c */ /* 0x000fe20003f26270 */
[----:B------:R-:W-:Y:S01]  /*12930*/  VIADD R3, R85, 0x40 ;  /* 0x0000004055037836 */ /* 0x000fe20000000000 */
[----:B------:R-:W0:Y:S01]  /*12940*/  SHFL.IDX PT, R82, R84, RZ, 0x181f ;  /* 0x00181fff54527589 */ /* 0x000e2200000e0000 */
        /* <DEDUP_REMOVED lines=8> */
[----:B------:R-:W-:Y:S01]  /*129d0*/  ISETP.GE.OR P0, PT, R5, R20, P0 ;  /* 0x000000140500720c */ /* 0x000fe20000706670 */
[----:B------:R-:W-:-:S06]  /*129e0*/  IMAD.MOV.U32 R5, RZ, RZ, R11 ;  /* 0x000000ffff057224 */ /* 0x000fcc00078e000b */
[----:B------:R-:W-:Y:S06]  /*129f0*/  @!P2 ST.E desc[UR40][R50.64], R9 ;  /* 0x000000093200a985 */ /* 0x000fec000c101928 */
[----:B------:R1:W-:Y:S04]  /*12a00*/  @!P0 ST.E desc[UR40][R54.64], R8 ;  /* 0x0000000836008985 */ /* 0x0003e8000c101928 */
[----:B------:R-:W5:Y:S04]  /*12a10*/  LD.E.128 R4, desc[UR40][R4.64] ;  /* 0x0000002804047980 */ /* 0x000f68000c101d00 */
[----:B------:R-:W5:Y:S04]  /*12a20*/  LD.E.128 R12, desc[UR40][R12.64] ;  /* 0x000000280c0c7980 */ /* 0x000f68000c101d00 */
[----:B-1----:R1:W5:Y:S04]  /*12a30*/  LD.E.128 R8, desc[UR40][R60.64] ;  /* 0x000000283c087980 */ /* 0x002368000c101d00 */
[----:B------:R-:W5:Y:S04]  /*12a40*/  LD.E.128 R24, desc[UR40][R24.64] ;  /* 0x0000002818187980 */ /* 0x000f68000c101d00 */
        /* <DEDUP_REMOVED lines=17> */
[----:B--2---:R-:W2:Y:S01]  /*12b60*/  FENCE.VIEW.ASYNC.S ;  /* 0x00000000000073c6 */ /* 0x004ea20000000000 */
[----:B------:R-:W-:-:S02]  /*12b70*/  ISETP.GE.AND P2, PT, R85, R20, PT ;  /* 0x000000145500720c */ /* 0x000fc40003f46270 */
[----:B------:R-:W-:Y:S01]  /*12b80*/  ISETP.GE.AND P0, PT, R3, R20, PT ;  /* 0x000000140300720c */ /* 0x000fe20003f06270 */
[----:B--2---:R2:W-:Y:S02]  /*12b90*/  SYNCS.ARRIVE.TRANS64.RED.A1T0 RZ, [R0+URZ], RZ ;  /* 0x000000ff00ff79a7 */ /* 0x0045e4000810043f */
[----:B--2---:R1:W2:Y:S08]  /*12ba0*/  SHFL.IDX PT, R0, R21, RZ, 0x181f ;  /* 0x00181fff15007589 */ /* 0x0042b000000e0000 */
[----:B0-----:R-:W-:Y:S05]  /*12bb0*/  @P2 BRA `(.L_x_4976) ;  /* 0x0000000000442947 */ /* 0x001fea0003800000 */
[----:B------:R-:W-:Y:S02]  /*12bc0*/  ULDC UR4, c[0x0][0xac8] ;  /* 0x0002b20000047ab9 */ /* 0x000fe40000000800 */
[----:B------:R-:W-:Y:S02]  /*12bd0*/  ISETP.GE.AND P2, PT, R205, UR4, PT ;  /* 0x00000004cd007c0c */ /* 0x000fe4000bf46270 */
[----:B------:R-:W-:Y:S02]  /*12be0*/  ISETP.GE.AND P3, PT, R217, UR4, PT ;  /* 0x00000004d9007c0c */ /* 0x000fe4000bf66270 */
[----:B------:R-:W-:-:S09]  /*12bf0*/  ISETP.GE.AND P4, PT, R216, UR4, PT ;  /* 0x00000004d8007c0c */ /* 0x000fd2000bf86270 */
[----:B------:R-:W-:-:S04]  /*12c00*/  @!P2 LEA R76, P5, R205, R82, 0x1 ;  /* 0x00000052cd4ca211 */ /* 0x000fc800078a08ff */
        /* <DEDUP_REMOVED lines=12> */
.L_x_4976:
[----:B------:R-:W-:Y:S05]  /*12cd0*/  BSYNC B1 ;  /* 0x0000000000017941 */ /* 0x000fea0003800000 */
.L_x_4975:
[----:B--2---:R2:W3:Y:S01]  /*12ce0*/  SHFL.IDX PT, R0, R21, 0x1, 0x181f ;  /* 0x00381f0015007f89 */ /* 0x0044e200000e0000 */
[----:B------:R-:W-:Y:S01]  /*12cf0*/  BSSY B1, `(.L_x_4977) ;  /* 0x0000015000017945 */ /* 0x000fe20003800000 */
[----:B------:R-:W-:Y:S02]  /*12d00*/  VIADD R3, R85, 0x60 ;  /* 0x0000006055037836 */ /* 0x000fe40000000000 */
[----:B0----5:R2:W0:Y:S01]  /*12d10*/  SHFL.IDX PT, R30, R84, 0x1, 0x181f ;  /* 0x00381f00541e7f89 */ /* 0x02142200000e0000 */
[----:B------:R-:W-:Y:S05]  /*12d20*/  @P1 BRA `(.L_x_4978) ;  /* 0x0000000000441947 */ /* 0x000fea0003800000 */
[----:B------:R-:W-:Y:S02]  /*12d30*/  ULDC UR4, c[0x0][0xac8] ;  /* 0x0002b20000047ab9 */ /* 0x000fe40000000800 */
[----:B------:R-:W-:Y:S02]  /*12d40*/  ISETP.GE.AND P4, PT, R205, UR4, PT ;  /* 0x00000004cd007c0c */ /* 0x000fe4000bf86270 */
[----:B------:R-:W-:Y:S02]  /*12d50*/  ISETP.GE.AND P3, PT, R217, UR4, PT ;  /* 0x00000004d9007c0c */ /* 0x000fe4000bf66270 */
[----:B------:R-:W-:Y:S02]  /*12d60*/  ISETP.GE.AND P2, PT, R216, UR4, PT ;  /* 0x00000004d8007c0c */ /* 0x000fe4000bf46270 */
[----:B------:R-:W-:-:S07]  /*12d70*/  ISETP.GE.AND P1, PT, R218, UR4, PT ;  /* 0x00000004da007c0c */ /* 0x000fce000bf26270 */
[----:B0-----:R-:W-:-:S04]  /*12d80*/  @!P4 LEA R4, P5, R205, R30, 0x1 ;  /* 0x0000001ecd04c211 */ /* 0x001fc800078a08ff */
[----:B---3--:R-:W-:Y:S02]  /*12d90*/  @!P4 LEA.HI.X R5, R205, R0, R89, 0x1, P5 ;  /* 0x00000000cd05c211 */ /* 0x008fe400028f0c59 */
        /* <DEDUP_REMOVED lines=10> */
.L_x_4978:
[----:B------:R-:W-:Y:S05]  /*12e40*/  BSYNC B1 ;  /* 0x0000000000017941 */ /* 0x000fea0003800000 */
.L_x_4977:
[----:B---3--:R3:W0:Y:S01]  /*12e50*/  SHFL.IDX PT, R0, R21, 0x2, 0x181f ;  /* 0x00581f0015007f89 */ /* 0x00862200000e0000 */
[----:B------:R-:W-:Y:S03]  /*12e60*/  BSSY B1, `(.L_x_4979) ;  /* 0x0000014000017945 */ /* 0x000fe60003800000 */
[----:B----4-:R3:W4:Y:S01]  /*12e70*/  SHFL.IDX PT, R10, R84, 0x2, 0x181f ;  /* 0x00581f00540a7f89 */ /* 0x01072200000e0000 */
        /* <DEDUP_REMOVED lines=18> */
.L_x_4980:
[----:B------:R-:W-:Y:S05]  /*12fa0*/  BSYNC B1 ;  /* 0x0000000000017941 */ /* 0x000fea0003800000 */
.L_x_4979:
[----:B------:R-:W-:Y:S01]  /*12fb0*/  ISETP.GE.AND P0, PT, R3, R20, PT ;  /* 0x000000140300720c */ /* 0x000fe20003f06270 */
[----:B-123--:R-:W1:Y:S04]  /*12fc0*/  SHFL.IDX PT, R21, R21, 0x3, 0x181f ;  /* 0x00781f0015157f89 */ /* 0x00ee6800000e0000 */
[----:B------:R-:W2:Y:S08]  /*12fd0*/  SHFL.IDX PT, R84, R84, 0x3, 0x181f ;  /* 0x00781f0054547f89 */ /* 0x000eb000000e0000 */
[----:B------:R-:W-:Y:S05]  /*12fe0*/  @P0 BRA `(.L_x_4981) ;  /* 0x0000000c00e00947 */ /* 0x000fea0003800000 */
[----:B------:R-:W-:Y:S02]  /*12ff0*/  ULDC UR4, c[0x0][0xac8] ;  /* 0x0002b20000047ab9 */ /* 0x000fe40000000800 */
[----:B------:R-:W-:Y:S02]  /*13000*/  ISETP.GE.AND P3, PT, R205, UR4, PT ;  /* 0x00000004cd007c0c */ /* 0x000fe4000bf66270 */
[----:B------:R-:W-:Y:S02]  /*13010*/  ISETP.GE.AND P4, PT, R217, UR4, PT ;  /* 0x00000004d9007c0c */ /* 0x000fe4000bf86270 */
[----:B------:R-:W-:-:S09]  /*13020*/  ISETP.GE.AND P5, PT, R216, UR4, PT ;  /* 0x00000004d8007c0c */ /* 0x000fd2000bfa6270 */
[-C--:B0-2---:R-:W-:Y:S02]  /*13030*/  @!P3 LEA R4, P0, R205, R84.reuse, 0x1 ;  /* 0x00000054cd04b211 */ /* 0x085fe400078008ff */
        /* <DEDUP_REMOVED lines=14> */
.L_x_4973:
[----:B------:R-:W-:Y:S01]  /*13120*/  ULDC.64 UR4, c[0x0][0xc00] ;  /* 0x0003000000047ab9 */ /* 0x000fe20000000a00 */
[----:B------:R-:W-:Y:S01]  /*13130*/  IMAD.MOV.U32 R0, RZ, RZ, RZ ;  /* 0x000000ffff007224 */ /* 0x000fe200078e00ff */
[----:B------:R-:W-:Y:S01]  /*13140*/  ISETP.NE.U32.AND P0, PT, RZ, UR4, PT ;  /* 0x00000004ff007c0c */ /* 0x000fe2000bf05070 */
[----:B------:R-:W3:Y:S01]  /*13150*/  LDC R21, c[0x0][0xbe8] ;  /* 0x0002fa00ff157b82 */ /* 0x000ee20000000800 */
[----:B------:R-:W-:Y:S02]  /*13160*/  IADD3 R4, P1, R227, UR4, RZ ;  /* 0x00000004e3047c10 */ /* 0x000fe4000ff3e0ff */
[----:B------:R-:W-:Y:S02]  /*13170*/  ISETP.NE.AND.EX P0, PT, RZ, UR5, PT, P0 ;  /* 0x00000005ff007c0c */ /* 0x000fe4000bf05300 */
[----:B------:R-:W-:Y:S01]  /*13180*/  IADD3.X R5, R228, UR5, RZ, P1, !PT ;  /* 0x00000005e4057c10 */ /* 0x000fe20008ffe4ff */
[----:B------:R-:W-:Y:S02]  /*13190*/  ULDC.64 UR4, c[0x0][0xc08] ;  /* 0x0003020000047ab9 */ /* 0x000fe40000000a00 */
[----:B------:R-:W-:-:S04]  /*131a0*/  ISETP.NE.U32.AND P1, PT, RZ, UR4, PT ;  /* 0x00000004ff007c0c */ /* 0x000fc8000bf25070 */
[----:B------:R-:W-:-:S04]  /*131b0*/  ISETP.NE.AND.EX P1, PT, RZ, UR5, PT, P1 ;  /* 0x00000005ff007c0c */ /* 0x000fc8000bf25310 */
[----:B------:R4:W5:Y:S09]  /*131c0*/  @P0 LDG.E R0, desc[UR40][R4.64] ;  /* 0x0000002804000981 */ /* 0x000972000c1e1900 */
[----:B------:R-:W-:Y:S01]  /*131d0*/  @P1 IADD3 R6, P2, R227, UR4, RZ ;  /* 0x00000004e3061c10 */ /* 0x000fe2000ff5e0ff */
[----:B------:R-:W-:-:S02]  /*131e0*/  ULDC UR4, c[0x0][0xa88] ;  /* 0x0002a20000047ab9 */ /* 0x000fc40000000800 */
[----:B------:R-:W-:Y:S01]  /*131f0*/  IMAD.U32 R8, RZ, RZ, UR4 ;  /* 0x00000004ff087e24 */ /* 0x000fe2000f8e00ff */
[----:B------:R-:W-:-:S05]  /*13200*/  @P1 IADD3.X R7, R228, UR5, RZ, P2, !PT ;  /* 0x00000005e4071c10 */ /* 0x000fca00097fe4ff */
[----:B------:R4:W5:Y:S01]  /*13210*/  @P1 LDG.E R8, desc[UR40][R6.64] ;  /* 0x0000002806081981 */ /* 0x000962000c1e1900 */
[----:B---3--:R-:W-:Y:S01]  /*13220*/  ISETP.NE.AND P2, PT, R21, 0x1, PT ;  /* 0x000000011500780c */ /* 0x008fe20003f45270 */
[----:B------:R-:W3:-:S12]  /*13230*/  S2R R3, SR_TID.X ;  /* 0x0000000000037919 */ /* 0x000ed80000002100 */
[----:B------:R-:W0:Y:S01]  /*13240*/  @P2 LDC R25, c[0x0][0xbec] ;  /* 0x0002fb00ff192b82 */ /* 0x000e220000000800 */
[----:B---3--:R-:W-:-:S05]  /*13250*/  VIADD R3, R3, 0xffffff80 ;  /* 0xffffff8003037836 */ /* 0x008fca0000000000 */
[----:B------:R-:W-:Y:S01]  /*13260*/  ISETP.GE.AND P3, PT, R3, 0x80, PT ;  /* 0x000000800300780c */ /* 0x000fe20003f66270 */
[----:B----4-:R-:W-:-:S12]  /*13270*/  @P1 BRA `(.L_x_4982) ;  /* 0x0000000000101947 */ /* 0x010fd80003800000 */
[----:B------:R-:W-:Y:S05]  /*13280*/  @!P0 BRA `(.L_x_4982) ;  /* 0x00000000000c8947 */ /* 0x000fea0003800000 */
[----:B------:R-:W3:Y:S04]  /*13290*/  LDG.E R3, desc[UR40][R4.64] ;  /* 0x0000002804037981 */ /* 0x000ee8000c1e1900 */
[----:B-----5:R-:W3:Y:S02]  /*132a0*/  LDG.E R8, desc[UR40][R4.64+0x4] ;  /* 0x0000042804087981 */ /* 0x020ee4000c1e1900 */
[----:B---3--:R-:W-:-:S07]  /*132b0*/  IMAD.IADD R8, R8, 0x1, -R3 ;  /* 0x0000000108087824 */ /* 0x008fce00078e0a03 */
.L_x_4982:
        /* <DEDUP_REMOVED lines=29> */
[--C-:B------:R-:W-:Y:S02]  /*13490*/  IMAD.MOV R7, RZ, RZ, -R3.reuse ;  /* 0x000000ffff077224 */ /* 0x100fe400078e0a03 */
        /* <DEDUP_REMOVED lines=15> */
.L_x_4984:
[----:B------:R-:W-:Y:S05]  /*13590*/  BSYNC B1 ;  /* 0x0000000000017941 */ /* 0x000fea0003800000 */
.L_x_4983:
[----:B------:R-:W4:Y:S01]  /*135a0*/  @P2 LDC R9, c[0x0][0xbf0] ;  /* 0x0002fc00ff092b82 */ /* 0x000f220000000800 */
[----:B------:R-:W-:Y:S01]  /*135b0*/  ULDC.64 UR4, c[0x0][0xaa0] ;  /* 0x0002a80000047ab9 */ /* 0x000fe20000000a00 */
[----:B---3--:R-:W-:Y:S02]  /*135c0*/  IMAD R7, R223, 0x20, R234 ;  /* 0x00000020df077824 */ /* 0x008fe400078e02ea */
[----:B------:R-:W-:Y:S02]  /*135d0*/  IMAD R3, R11, UR4, RZ ;  /* 0x000000040b037c24 */ /* 0x000fe4000f8e02ff */
[----:B------:R-:W-:-:S04]  /*135e0*/  IMAD.WIDE.U32 R4, R0, UR4, RZ ;  /* 0x0000000400047c25 */ /* 0x000fc8000f8e00ff */
[----:B------:R-:W-:Y:S01]  /*135f0*/  IMAD R3, R0, UR5, R3 ;  /* 0x0000000500037c24 */ /* 0x000fe2000f8e0203 */
[----:B------:R-:W-:Y:S01]  /*13600*/  ULDC.64 UR4, c[0x0][0xae8] ;  /* 0x0002ba0000047ab9 */ /* 0x000fe20000000a00 */
[----:B------:R-:W-:Y:S02]  /*13610*/  IMAD.IADD R10, R206, 0x1, R7 ;  /* 0x00000001ce0a7824 */ /* 0x000fe400078e0207 */
[----:B------:R-:W-:Y:S02]  /*13620*/  IMAD.IADD R5, R5, 0x1, R3 ;  /* 0x0000000105057824 */ /* 0x000fe400078e0203 */
[----:B------:R-:W-:Y:S02]  /*13630*/  IMAD R3, R12, UR4, RZ ;  /* 0x000000040c037c24 */ /* 0x000fe4000f8e02ff */
[----:B0-----:R-:W-:-:S04]  /*13640*/  @P2 IMAD.HI.U32 R0, R10, R25, RZ ;  /* 0x000000190a002227 */ /* 0x001fc800078e00ff */
        /* <DEDUP_REMOVED lines=31> */
.L_x_5189:
        /* <DEDUP_REMOVED lines=26> */
.L_x_4987:
[----:B------:R-:W-:Y:S05]  /*139e0*/  BSYNC B1 ;  /* 0x0000000000017941 */ /* 0x000fea0003800000 */
.L_x_4986:
[----:B------:R-:W-:-:S03]  /*139f0*/  UMOV UR4, 0xffffffff ;  /* 0xffffffff00047882 */ /* 0x000fc60000000000 */
[----:B------:R-:W-:Y:S05]  /*13a00*/  BRA.DIV UR4, `(.L_x_4988) ;  /* 0x0000008e04c47947 */ /* 0x000fea000b800000 */
[----:B---3--:R3:W0:Y:S04]  /*13a10*/  SHFL.IDX PT, R0, R4, 0x1, 0x181f ;  /* 0x00381f0004007f89 */ /* 0x00862800000e0000 */
[----:B----4-:R3:W4:Y:S02]  /*13a20*/  SHFL.IDX PT, R14, R3, 0x1, 0x181f ;  /* 0x00381f00030e7f89 */ /* 0x01072400000e0000 */
.L_x_5193:
        /* <DEDUP_REMOVED lines=25> */
.L_x_4990:
[----:B------:R-:W-:Y:S05]  /*13bc0*/  BSYNC B1 ;  /* 0x0000000000017941 */ /* 0x000fea0003800000 */
.L_x_4989:
[----:B------:R-:W-:-:S03]  /*13bd0*/  UMOV UR4, 0xffffffff ;  /* 0xffffffff00047882 */ /* 0x000fc60000000000 */
[----:B------:R-:W-:Y:S05]  /*13be0*/  BRA.DIV UR4, `(.L_x_4991) ;  /* 0x0000008e04947947 */ /* 0x000fea000b800000 */
[----:B0-----:R0:W0:Y:S04]  /*13bf0*/  SHFL.IDX PT, R0, R4, 0x2, 0x181f ;  /* 0x00581f0004007f89 */ /* 0x00102800000e0000 */
[----:B----4-:R4:W0:Y:S02]  /*13c00*/  SHFL.IDX PT, R14, R3, 0x2, 0x181f ;  /* 0x00581f00030e7f89 */ /* 0x01082400000e0000 */
.L_x_5197:
        /* <DEDUP_REMOVED lines=25> */
.L_x_4993:
[----:B------:R-:W-:Y:S05]  /*13da0*/  BSYNC B1 ;  /* 0x0000000000017941 */ /* 0x000fea0003800000 */
.L_x_4992:
[----:B------:R-:W-:-:S03]  /*13db0*/  UMOV UR4, 0xffffffff ;  /* 0xffffffff00047882 */ /* 0x000fc60000000000 */
[----:B------:R-:W-:Y:S05]  /*13dc0*/  BRA.DIV UR4, `(.L_x_4994) ;  /* 0x0000008e04647947 */ /* 0x000fea000b800000 */
[----:B0-----:R0:W0:Y:S04]  /*13dd0*/  SHFL.IDX PT, R0, R4, 0x3, 0x181f ;  /* 0x00781f0004007f89 */ /* 0x00102800000e0000 */
[----:B------:R0:W0:Y:S02]  /*13de0*/  SHFL.IDX PT, R14, R3, 0x3, 0x181f ;  /* 0x00781f00030e7f89 */ /* 0x00002400000e0000 */
.L_x_5201:
        /* <DEDUP_REMOVED lines=24> */
.L_x_4981:
[----:B------:R-:W-:Y:S05]  /*13f70*/  BSYNC B0 ;  /* 0x0000000000007941 */ /* 0x000fea0003800000 */
.L_x_4972:
[----:B------:R-:W-:Y:S02]  /*13f80*/  ULDC UR4, c[0x0][0xc3c] ;  /* 0x00030f0000047ab9 */ /* 0x000fe40000000800 */
[----:B--2---:R-:W-:-:S13]  /*13f90*/  ISETP.GE.AND P0, PT, R95, UR4, PT ;  /* 0x000000045f007c0c */ /* 0x004fda000bf06270 */
[----:B------:R-:W-:Y:S05]  /*13fa0*/  @!P0 BRA `(.L_x_4995) ;  /* 0xfffffed000348947 */ /* 0x000fea000383ffff */
[----:B------:R-:W-:Y:S05]  /*13fb0*/  BRA `(.L_x_4848) ;  /* 0x0000007800a87947 */ /* 0x000fea0003800000 */
.L_x_4846:
[----:B------:R-:W-:-:S08]  /*13fc0*/  NOP ;  /* 0x0000000000007918 */ /* 0x000fd00000000000 */
[----:B--2---:R-:W0:-:S00]  /*13fd0*/  USETMAXREG.DEALLOC.CTAPOOL 0x18 ;  /* 0x00000018000079c8 */ /* 0x004e0000080e0500 */
        /* <DEDUP_REMOVED lines=16> */
.L_x_4996:
        /* <DEDUP_REMOVED lines=41> */
.L_x_5002:
        /* <DEDUP_REMOVED lines=12> */
.L_x_5001:
[----:B------:R-:W-:Y:S05]  /*14430*/  BSYNC B0 ;  /* 0x0000000000007941 */ /* 0x000fea0003800000 */
.L_x_5000:
        /* <DEDUP_REMOVED lines=21> */
.L_x_4998:
        /* <DEDUP_REMOVED lines=20> */
.L_x_5003:
        /* <DEDUP_REMOVED lines=56> */
.L_x_4999:
[----:B------:R-:W-:Y:S02]  /*14a50*/  IMAD.MOV.U32 R17, RZ, RZ, RZ ;  /* 0x000000ffff117224 */ /* 0x000fe400078e00ff */
[----:B------:R-:W-:Y:S02]  /*14a60*/  IMAD.U32 R16, RZ, RZ, UR6 ;  /* 0x00000006ff107e24 */ /* 0x000fe4000f8e00ff */
[----:B------:R-:W-:-:S07]  /*14a70*/  IMAD.MOV.U32 R18, RZ, RZ, RZ ;  /* 0x000000ffff127224 */ /* 0x000fce00078e00ff */
.L_x_5004:
[----:B------:R-:W-:-:S13]  /*14a80*/  ISETP.NE.AND P0, PT, R0, RZ, PT ;  /* 0x000000ff0000720c */ /* 0x000fda0003f05270 */
[----:B------:R-:W1:Y:S01]  /*14a90*/  @!P0 S2R R3, SR_CgaCtaId ;  /* 0x0000000000038919 */ /* 0x000e620000008800 */
[----:B------:R-:W-:-:S04]  /*14aa0*/  @!P0 MOV R0, 0x400 ;  /* 0x0000040000008802 */ /* 0x000fc80000000f00 */
[----:B-1----:R-:W-:-:S05]  /*14ab0*/  @!P0 LEA R0, R3, R0, 0x18 ;  /* 0x0000000003008211 */ /* 0x002fca00078ec0ff */
[----:B------:R1:W-:Y:S01]  /*14ac0*/  @!P0 STS.128 [R0+0x228d0], R16 ;  /* 0x0228d01000008388 */ /* 0x0003e20000000c00 */
[----:B------:R-:W-:Y:S06]  /*14ad0*/  BAR.ARV 0x5, 0x180 ;  /* 0x0146000000007b1d */ /* 0x000fec0000002000 */
.L_x_4997:
[----:B-1----:R-:W-:Y:S01]  /*14ae0*/  IMAD.MOV.U32 R0, RZ, RZ, 0x1 ;  /* 0x00000001ff007424 */ /* 0x002fe200078e00ff */
[----:B------:R1:W-:Y:S01]  /*14af0*/  STL [R1+0x40], RZ ;  /* 0x000040ff01007387 */ /* 0x0003e20000100800 */
[----:B------:R-:W-:Y:S02]  /*14b00*/  ULDC UR4, c[0x0][0xc3c] ;  /* 0x00030f0000047ab9 */ /* 0x000fe40000000800 */
[----:B--2---:R-:W-:Y:S01]  /*14b10*/  ISETP.GE.AND P0, PT, R19, UR4, PT ;  /* 0x0000000413007c0c */ /* 0x004fe2000bf06270 */
[----:B------:R1:W-:Y:S04]  /*14b20*/  STL [R1+0x18], R0 ;  /* 0x0000180001007387 */ /* 0x0003e80000100800 */
[----:B------:R1:W-:Y:S08]  /*14b30*/  STL [R1+0xc], RZ ;  /* 0x00000cff01007387 */ /* 0x0003f00000100800 */
[----:B-1----:R-:W-:Y:S05]  /*14b40*/  @P0 BRA `(.L_x_5005) ;  /* 0x0000006800dc0947 */ /* 0x002fea0003800000 */
        /* <DEDUP_REMOVED lines=25> */
.L_x_5145:
[----:B01----:R-:W0:Y:S02]  /*14ce0*/  LDC.64 R2, c[0x0][0xc88] ;  /* 0x00032200ff027b82 */ /* 0x003e240000000a00 */
[----:B0-----:R-:W-:-:S05]  /*14cf0*/  IMAD.WIDE R2, R19, 0x4, R2 ;  /* 0x0000000413027825 */ /* 0x001fca00078e0202 */
[----:B--2---:R-:W2:Y:S01]  /*14d00*/  LDG.E R13, desc[UR40][R2.64] ;  /* 0x00000028020d7981 */ /* 0x004ea2000c1e1900 */
[----:B------:R-:W-:Y:S05]  /*14d10*/  YIELD ;  /* 0x0000000000007946 */ /* 0x000fea0003800000 */
[----:B------:R-:W-:Y:S01]  /*14d20*/  ULDC.64 UR4, c[0x0][0xa28] ;  /* 0x00028a0000047ab9 */ /* 0x000fe20000000a00 */
[----:B------:R-:W-:Y:S01]  /*14d30*/  IMAD.MOV.U32 R0, RZ, RZ, RZ ;  /* 0x000000ffff007224 */ /* 0x000fe200078e00ff */
        /* <DEDUP_REMOVED lines=14> */
[----:B-----5:R1:W5:Y:S01]  /*14e20*/  @P0 LDG.E R0, desc[UR40][R2.64] ;  /* 0x0000002802000981 */ /* 0x020362000c1e1900 */
[----:B------:R-:W-:Y:S01]  /*14e30*/  ISETP.NE.AND.EX P2, PT, RZ, UR5, PT, P2 ;  /* 0x00000005ff007c0c */ /* 0x000fe2000bf45320 */
[----:B------:R-:W-:Y:S01]  /*14e40*/  IMAD.MOV.U32 R12, RZ, RZ, RZ ;  /* 0x000000ffff0c7224 */ /* 0x000fe200078e00ff */
[----:B------:R-:W-:Y:S01]  /*14e50*/  ISETP.NE.U32.AND P3, PT, RZ, UR10, PT ;  /* 0x0000000aff007c0c */ /* 0x000fe2000bf65070 */
[----:B------:R2:W-:Y:S01]  /*14e60*/  STL [R1], R10 ;  /* 0x0000000a01007387 */ /* 0x0005e20000100800 */
[----:B------:R-:W-:-:S02]  /*14e70*/  IADD3 R8, P5, R10, UR6, RZ ;  /* 0x000000060a087c10 */ /* 0x000fc4000ffbe0ff */
[C---:B0-----:R-:W-:Y:S01]  /*14e80*/  IADD3 R4, P4, R10.reuse, UR4, RZ ;  /* 0x000000040a047c10 */ /* 0x041fe2000ff9e0ff */
[----:B------:R-:W-:Y:S01]  /*14e90*/  STL [R1+0x20], R15 ;  /* 0x0000200f01007387 */ /* 0x000fe20000100800 */
[----:B------:R-:W-:Y:S02]  /*14ea0*/  ISETP.NE.AND.EX P3, PT, RZ, UR11, PT, P3 ;  /* 0x0000000bff007c0c */ /* 0x000fe4000bf65330 */
[----:B-1----:R-:W-:Y:S02]  /*14eb0*/  CS2R R2, SRZ ;  /* 0x0000000000027805 */ /* 0x002fe4000001ff00 */
[C---:B------:R-:W-:Y:S02]  /*14ec0*/  IADD3.X R5, R15.reuse, UR5, RZ, P4, !PT ;  /* 0x000000050f057c10 */ /* 0x040fe4000a7fe4ff */
[----:B------:R-:W-:Y:S02]  /*14ed0*/  IADD3 R6, P4, R10, UR8, RZ ;  /* 0x000000080a067c10 */ /* 0x000fe4000ff9e0ff */
[----:B------:R-:W-:Y:S01]  /*14ee0*/  ISETP.NE.U32.AND P0, PT, RZ, UR6, PT ;  /* 0x00000006ff007c0c */ /* 0x000fe2000bf05070 */
[----:B------:R-:W3:Y:S01]  /*14ef0*/  @P2 LDG.E R2, desc[UR40][R4.64] ;  /* 0x0000002804022981 */ /* 0x000ee2000c1e1900 */
[----:B------:R-:W-:Y:S01]  /*14f00*/  IADD3.X R7, R15, UR9, RZ, P4, !PT ;  /* 0x000000090f077c10 */ /* 0x000fe2000a7fe4ff */
[----:B------:R-:W-:Y:S01]  /*14f10*/  ULDC UR4, c[0x0][0x288] ;  /* 0x0000a20000047ab9 */ /* 0x000fe20000000800 */
[----:B------:R-:W-:-:S02]  /*14f20*/  ISETP.NE.U32.AND P1, PT, RZ, UR8, PT ;  /* 0x00000008ff007c0c */ /* 0x000fc4000bf25070 */
[----:B------:R-:W-:Y:S02]  /*14f30*/  ISETP.NE.AND.EX P0, PT, RZ, UR7, PT, P0 ;  /* 0x00000007ff007c0c */ /* 0x000fe4000bf05300 */
[----:B--2---:R-:W-:Y:S02]  /*14f40*/  @P3 IADD3 R10, P4, R10, UR10, RZ ;  /* 0x0000000a0a0a3c10 */ /* 0x004fe4000ff9e0ff */
[----:B------:R-:W-:Y:S02]  /*14f50*/  ISETP.NE.AND.EX P1, PT, RZ, UR9, PT, P1 ;  /* 0x00000009ff007c0c */ /* 0x000fe4000bf25310 */
[C---:B------:R-:W-:Y:S02]  /*14f60*/  @P3 IADD3.X R11, R15.reuse, UR11, RZ, P4, !PT ;  /* 0x0000000b0f0b3c10 */ /* 0x040fe4000a7fe4ff */
[----:B------:R-:W-:-:S05]  /*14f70*/  IADD3.X R9, R15, UR7, RZ, P5, !PT ;  /* 0x000000070f097c10 */ /* 0x000fca000affe4ff */
[----:B------:R0:W5:Y:S04]  /*14f80*/  @P0 LDG.E R12, desc[UR40][R8.64] ;  /* 0x00000028080c0981 */ /* 0x000168000c1e1900 */
[----:B------:R0:W5:Y:S04]  /*14f90*/  @P1 LDG.E R3, desc[UR40][R6.64] ;  /* 0x0000002806031981 */ /* 0x000168000c1e1900 */
[----:B---3--:R1:W-:Y:S02]  /*14fa0*/  STL [R1+0x38], R2 ;  /* 0x0000380201007387 */ /* 0x0083e40000100800 */
[----:B-1----:R-:W-:Y:S01]  /*14fb0*/  IMAD.U32 R2, RZ, RZ, UR4 ;  /* 0x00000004ff027e24 */ /* 0x002fe2000f8e00ff */
[----:B------:R-:W-:-:S05]  /*14fc0*/  ULDC.64 UR4, c[0x0][0x418] ;  /* 0x0001060000047ab9 */ /* 0x000fca0000000a00 */
[----:B------:R-:W2:Y:S01]  /*14fd0*/  @P3 LDG.E R2, desc[UR40][R10.64] ;  /* 0x000000280a023981 */ /* 0x000ea2000c1e1900 */
[----:B------:R-:W-:-:S03]  /*14fe0*/  UISETP.NE.U32.AND UP0, UPT, UR4, URZ, UPT ;  /* 0x0000003f0400728c */ /* 0x000fc6000bf05070 */
[----:B------:R-:W-:Y:S01]  /*14ff0*/  ULDC UR4, c[0x0][0x424] ;  /* 0x0001090000047ab9 */ /* 0x000fe20000000800 */
[----:B------:R-:W-:-:S03]  /*15000*/  UISETP.NE.AND.EX UP0, UPT, UR5, URZ, UPT, UP0 ;  /* 0x0000003f0500728c */ /* 0x000fc6000bf05300 */
[----:B------:R-:W-:Y:S01]  /*15010*/  ULDC UR5, c[0x0][0x2f0] ;  /* 0x0000bc0000057ab9 */ /* 0x000fe20000000800 */
[----:B------:R-:W-:Y:S01]  /*15020*/  USEL UR4, UR4, 0x1, UP0 ;  /* 0x0000000104047887 */ /* 0x000fe20008000000 */
[----:B--2---:R1:W-:Y:S04]  /*15030*/  STL [R1+0x3c], R2 ;  /* 0x00003c0201007387 */ /* 0x0043e80000100800 */
[----:B------:R0:W5:Y:S01]  /*15040*/  LDL R14, [R1+0x3c] ;  /* 0x00003c00010e7983 */ /* 0x0001620000100800 */
[----:B------:R-:W-:-:S03]  /*15050*/  UIMAD UR4, UR4, UR5, URZ ;  /* 0x00000005040472a4 */ /* 0x000fc6000f8e023f */
[----:B------:R-:W-:Y:S02]  /*15060*/  ULDC UR5, c[0x0][0x348] ;  /* 0x0000d20000057ab9 */ /* 0x000fe40000000800 */
[----:B-1----:R-:W-:Y:S02]  /*15070*/  IMAD.U32 R2, RZ, RZ, UR5 ;  /* 0x00000005ff027e24 */ /* 0x002fe4000f8e00ff */
[----:B------:R-:W-:Y:S01]  /*15080*/  IMAD.U32 R10, RZ, RZ, UR4 ;  /* 0x00000004ff0a7e24 */ /* 0x000fe2000f8e00ff */
[----:B0-----:R-:W-:Y:S06]  /*15090*/  @P3 BRA `(.L_x_5006) ;  /* 0x0000000000143947 */ /* 0x001fec0003800000 */
[----:B------:R-:W-:Y:S05]  /*150a0*/  @!P2 BRA `(.L_x_5006) ;  /* 0x000000000010a947 */ /* 0x000fea0003800000 */
[----:B------:R-:W2:Y:S04]  /*150b0*/  LDG.E R11, desc[UR40][R4.64] ;  /* 0x00000028040b7981 */ /* 0x000ea8000c1e1900 */
[----:B------:R-:W2:Y:S02]  /*150c0*/  LDG.E R4, desc[UR40][R4.64+0x4] ;  /* 0x0000042804047981 */ /* 0x000ea4000c1e1900 */
[----:B--2--5:R-:W-:-:S05]  /*150d0*/  IMAD.IADD R14, R4, 0x1, -R11 ;  /* 0x00000001040e7824 */ /* 0x024fca00078e0a0b */
[----:B------:R0:W-:Y:S02]  /*150e0*/  STL [R1+0x3c], R14 ;  /* 0x00003c0e01007387 */ /* 0x0001e40000100800 */
.L_x_5006:
[----:B-----5:R-:W-:Y:S01]  /*150f0*/  IMAD.IADD R4, R12, 0x1, R0 ;  /* 0x000000010c047824 */ /* 0x020fe200078e0200 */
[----:B------:R-:W-:Y:S01]  /*15100*/  ULDC.64 UR4, c[0x0][0xa20] ;  /* 0x0002880000047ab9 */ /* 0x000fe20000000a00 */
[----:B------:R1:W-:Y:S01]  /*15110*/  STL [R1+0x14], R13 ;  /* 0x0000140d01007387 */ /* 0x0003e20000100800 */
[----:B------:R-:W-:-:S03]  /*15120*/  ISETP.NE.U32.AND P2, PT, RZ, UR4, PT ;  /* 0x00000004ff007c0c */ /* 0x000fc6000bf45070 */
[----:B------:R1:W-:Y:S01]  /*15130*/  STL [R1+0x24], R4 ;  /* 0x0000240401007387 */ /* 0x0003e20000100800 */
[----:B------:R-:W-:-:S13]  /*15140*/  ISETP.NE.AND.EX P2, PT, RZ, UR5, PT, P2 ;  /* 0x00000005ff007c0c */ /* 0x000fda000bf45320 */
[----:B-1----:R-:W-:Y:S05]  /*15150*/  @!P2 BRA `(.L_x_5007) ;  /* 0x000000000014a947 */ /* 0x002fea0003800000 */
[----:B------:R-:W2:Y:S02]  /*15160*/  LDL R4, [R1] ;  /* 0x0000000001047983 */ /* 0x000ea40000100800 */
[----:B--2---:R-:W-:-:S04]  /*15170*/  IADD3 R10, P0, R4, UR4, RZ ;  /* 0x00000004040a7c10 */ /* 0x004fc8000ff1e0ff */
[----:B------:R-:W-:-:S05]  /*15180*/  IADD3.X R11, R15, UR5, RZ, P0, !PT ;  /* 0x000000050f0b7c10 */ /* 0x000fca00087fe4ff */
[----:B------:R1:W5:Y:S01]  /*15190*/  LDG.E R10, desc[UR40][R10.64] ;  /* 0x000000280a0a7981 */ /* 0x000362000c1e1900 */
[----:B------:R-:W-:Y:S05]  /*151a0*/  BRA `(.L_x_5008) ;  /* 0x0000000000107947 */ /* 0x000fea0003800000 */
.L_x_5007:
[----:B------:R-:W-:Y:S05]  /*151b0*/  @!P0 BRA `(.L_x_5008) ;  /* 0x00000000000c8947 */ /* 0x000fea0003800000 */
[----:B------:R-:W2:Y:S04]  /*151c0*/  LDG.E R10, desc[UR40][R8.64] ;  /* 0x00000028080a7981 */ /* 0x000ea8000c1e1900 */
[----:B------:R-:W2:Y:S02]  /*151d0*/  LDG.E R8, desc[UR40][R8.64+0x4] ;  /* 0x0000042808087981 */ /* 0x000ea4000c1e1900 */
[----:B--2---:R-:W-:-:S07]  /*151e0*/  IMAD.IADD R10, R8, 0x1, -R10 ;  /* 0x00000001080a7824 */ /* 0x004fce00078e0a0a */
.L_x_5008:
[----:B------:R-:W2:Y:S01]  /*151f0*/  @P1 LDG.E R4, desc[UR40][R6.64] ;  /* 0x0000002806041981 */ /* 0x000ea2000c1e1900 */
[----:B------:R-:W3:Y:S01]  /*15200*/  LDC R5, c[0x0][0x448] ;  /* 0x00011200ff057b82 */ /* 0x000ee20000000800 */
[----:B-----5:R-:W-:Y:S02]  /*15210*/  IMAD.IADD R0, R10, 0x1, -R0 ;  /* 0x000000010a007824 */ /* 0x020fe400078e0a00 */
[----:B------:R4:W2:Y:S01]  /*15220*/  @P1 LDG.E R6, desc[UR40][R6.64+0x4] ;  /* 0x0000042806061981 */ /* 0x0008a2000c1e1900 */
[----:B---3--:R-:W-:-:S13]  /*15230*/  ISETP.NE.AND P0, PT, R5, 0x1, PT ;  /* 0x000000010500780c */ /* 0x008fda0003f05270 */
[----:B----4-:R-:W3:Y:S01]  /*15240*/  @P0 LDC R7, c[0x0][0x450] ;  /* 0x00011400ff070b82 */ /* 0x010ee20000000800 */
[----:B------:R-:W-:Y:S01]  /*15250*/  BSSY B0, `(.L_x_5009) ;  /* 0x0000159000007945 */ /* 0x000fe20003800000 */
[----:B--2---:R-:W-:-:S06]  /*15260*/  @P1 IMAD.IADD R2, R6, 0x1, -R4 ;  /* 0x0000000106021824 */ /* 0x004fcc00078e0a04 */
[----:B------:R-:W2:Y:S01]  /*15270*/  @P0 LDC R6, c[0x0][0x44c] ;  /* 0x00011300ff060b82 */ /* 0x000ea20000000800 */
[----:B------:R-:W-:-:S04]  /*15280*/  IMAD.SHL.U32 R4, R17, 0x80, RZ ;  /* 0x0000008011047824 */ /* 0x000fc800078e00ff */
[----:B------:R-:W-:-:S04]  /*15290*/  VIADD R4, R4, 0x7f ;  /* 0x0000007f04047836 */ /* 0x000fc80000000000 */
[----:B------:R-:W-:Y:S02]  /*152a0*/  IMAD.MOV.U32 R5, RZ, RZ, R4 ;  /* 0x000000ffff057224 */ /* 0x000fe400078e0004 */
[----:B--2---:R-:W-:-:S04]  /*152b0*/  @P0 IMAD.HI.U32 R6, R4, R6, RZ ;  /* 0x0000000604060227 */ /* 0x004fc800078e00ff */
[----:B------:R-:W-:Y:S01]  /*152c0*/  IMAD.IADD R4, R0, 0x1, R2 ;  /* 0x0000000100047824 */ /* 0x000fe200078e0202 */
[----:B---3--:R-:W-:-:S03]  /*152d0*/  @P0 SHF.R.U32.HI R5, RZ, R7, R6 ;  /* 0x00000007ff050219 */ /* 0x008fc60000011606 */
        /* <DEDUP_REMOVED lines=9> */
[----:B------:R-:W-:-:S05]  /*15370*/  VIMNMX R4, R10, R4, PT ;  /* 0x000000040a047248 */ /* 0x000fca0003fe0100 */
[--C-:B------:R-:W-:Y:S02]  /*15380*/  IMAD R4, R4, 0x60, -R0.reuse ;  /* 0x0000006004047824 */ /* 0x100fe400078e0a00 */
[----:B------:R-:W-:-:S03]  /*15390*/  IMAD.MOV R0, RZ, RZ, -R0 ;  /* 0x000000ffff007224 */ /* 0x000fc600078e0a00 */
[----:B------:R-:W-:Y:S02]  /*153a0*/  VIMNMX R2, R4, R2, PT ;  /* 0x0000000204027248 */ /* 0x000fe40003fe0100 */
[----:B------:R-:W-:-:S04]  /*153b0*/  VIMNMX R0, RZ, R0, !PT ;  /* 0x00000000ff007248 */ /* 0x000fc80007fe0100 */
[----:B------:R-:W-:Y:S01]  /*153c0*/  ISETP.GT.AND P0, PT, R2, R0, PT ;  /* 0x000000000200720c */ /* 0x000fe20003f04270 */
[----:B------:R-:W-:-:S12]  /*153d0*/  IMAD.WIDE.U32 R6, R0, -0x55555555, RZ ;  /* 0xaaaaaaab00067825 */ /* 0x000fd800078e00ff */
[----:B------:R-:W-:Y:S01]  /*153e0*/  @P0 VIADD R4, R2, 0x5f ;  /* 0x0000005f02040836 */ /* 0x000fe20000000000 */
[----:B------:R-:W-:-:S03]  /*153f0*/  SHF.R.U32.HI R2, RZ, 0x6, R7 ;  /* 0x00000006ff027819 */ /* 0x000fc60000011607 */
[----:B------:R-:W-:-:S05]  /*15400*/  @P0 IMAD.HI R0, R4, 0x2aaaaaab, RZ ;  /* 0x2aaaaaab04000827 */ /* 0x000fca00078e02ff */
[----:B------:R-:W-:Y:S01]  /*15410*/  @P0 SHF.R.U32.HI R4, RZ, 0x1f, R0 ;  /* 0x0000001fff040819 */ /* 0x000fe20000011600 */
[----:B------:R-:W-:-:S03]  /*15420*/  IMAD.MOV.U32 R8, RZ, RZ, R2 ;  /* 0x000000ffff087224 */ /* 0x000fc600078e0002 */
[----:B------:R-:W-:-:S04]  /*15430*/  @P0 LEA.HI.SX32 R8, R0, R4, 0x1c ;  /* 0x0000000400080211 */ /* 0x000fc800078fe2ff */
[----:B------:R-:W-:Y:S02]  /*15440*/  ISETP.GT.AND P2, PT, R8, R2, PT ;  /* 0x000000020800720c */ /* 0x000fe40003f44270 */
[----:B------:R-:W-:-:S11]  /*15450*/  PLOP3.LUT P0, PT, PT, PT, PT, 0x80, 0x0 ;  /* 0x000000000000781c */ /* 0x000fd60003f0f070 */
[----:B------:R-:W-:Y:S05]  /*15460*/  @!P2 BRA `(.L_x_5010) ;  /* 0x0000001000dca947 */ /* 0x000fea0003800000 */
[----:B------:R-:W-:Y:S01]  /*15470*/  UMOV UR4, 0xffffffff ;  /* 0xffffffff00047882 */ /* 0x000fe20000000000 */
[----:B------:R-:W-:Y:S02]  /*15480*/  SEL R0, R13, RZ, !P1 ;  /* 0x000000ff0d007207 */ /* 0x000fe40004800000 */
[----:B------:R-:W-:Y:S05]  /*15490*/  BRA.DIV UR4, `(.L_x_5011) ;  /* 0x0000007604f87947 */ /* 0x000fea000b800000 */
[----:B------:R-:W2:Y:S02]  /*154a0*/  S2R R4, SR_TID.X ;  /* 0x0000000000047919 */ /* 0x000ea40000002100 */
[----:B--2---:R-:W-:-:S04]  /*154b0*/  SHF.R.U32.HI R4, RZ, 0x5, R4 ;  /* 0x00000005ff047819 */ /* 0x004fc80000011604 */
[----:B------:R-:W-:-:S05]  /*154c0*/  LOP3.LUT R4, R4, 0x3, RZ, 0xc0, !PT ;  /* 0x0000000304047812 */ /* 0x000fca00078ec0ff */
[----:B0-----:R0:W2:Y:S02]  /*154d0*/  SHFL.IDX PT, R14, R4, RZ, 0x1f ;  /* 0x00001fff040e7589 */ /* 0x0010a400000e0000 */
.L_x_5204:
[----:B--2---:R-:W-:Y:S02]  /*154e0*/  ISETP.NE.AND P0, PT, R14, RZ, PT ;  /* 0x000000ff0e00720c */ /* 0x004fe40003f05270 */
[----:B------:R-:W-:-:S11]  /*154f0*/  PLOP3.LUT P6, PT, PT, PT, PT, 0x8, 0x0 ;  /* 0x000000000000781c */ /* 0x000fd60003fce170 */
[----:B------:R-:W-:Y:S05]  /*15500*/  @P0 BRA `(.L_x_5012) ;  /* 0x00000000000c0947 */ /* 0x000fea0003800000 */
[----:B------:R-:W-:-:S03]  /*15510*/  UMOV UR4, 0xffffffff ;  /* 0xffffffff00047882 */ /* 0x000fc60000000000 */
[----:B------:R-:W-:Y:S05]  /*15520*/  BRA.DIV UR4, `(.L_x_5013) ;  /* 0x0000007a04087947 */ /* 0x000fea000b800000 */
[----:B------:R-:W-:-:S13]  /*15530*/  ELECT P6, URZ, PT ;  /* 0x00000000003f782f */ /* 0x000fda00038c0000 */
.L_x_5012:
        /* <DEDUP_REMOVED lines=10> */
.L_x_5207:
[----:B------:R-:W-:Y:S05]  /*155e0*/  BSYNC B1 ;  /* 0x0000000000017941 */ /* 0x000fea0003800000 */
.L_x_5014:
[----:B------:R-:W-:Y:S04]  /*155f0*/  BSSY B1, `(.L_x_5016) ;  /* 0x0000082000017945 */ /* 0x000fe80003800000 */
[----:B------:R-:W-:Y:S05]  /*15600*/  @!P6 BRA `(.L_x_5017) ;  /* 0x000000080000e947 */ /* 0x000fea0003800000 */
[----:B------:R-:W2:Y:S04]  /*15610*/  LDL R9, [R1+0x4] ;  /* 0x0000040001097983 */ /* 0x000ea80000100800 */
[----:B------:R-:W2:Y:S04]  /*15620*/  LDL R7, [R1+0x10] ;  /* 0x0000100001077983 */ /* 0x000ea80000100800 */
[----:B------:R-:W3:Y:S01]  /*15630*/  LDL R6, [R1+0x1c] ;  /* 0x00001c0001067983 */ /* 0x000ee20000100800 */
[----:B------:R-:W-:Y:S01]  /*15640*/  BSSY B2, `(.L_x_5018) ;  /* 0x0000008000027945 */ /* 0x000fe20003800000 */
[----:B0-----:R-:W0:Y:S02]  /*15650*/  S2R R5, SR_TID.X ;  /* 0x0000000000057919 */ /* 0x001e240000002100 */
[----:B0-----:R-:W-:-:S04]  /*15660*/  LOP3.LUT R5, R5, 0x7f, RZ, 0xc0, !PT ;  /* 0x0000007f05057812 */ /* 0x001fc800078ec0ff */
[----:B------:R-:W-:Y:S01]  /*15670*/  ISETP.NE.AND P1, PT, R5, RZ, PT ;  /* 0x000000ff0500720c */ /* 0x000fe20003f25270 */
[----:B--2---:R-:W-:Y:S01]  /*15680*/  IMAD R4, R7, 0x8, R9 ;  /* 0x0000000807047824 */ /* 0x004fe200078e0209 */
[----:B---3--:R-:W-:-:S04]  /*15690*/  SHF.L.U32 R9, R6, 0x1f, RZ ;  /* 0x0000001f06097819 */ /* 0x008fc800000006ff */
[----:B------:R-:W0:Y:S02]  /*156a0*/  SYNCS.PHASECHK.TRANS64.TRYWAIT P0, [R4+URZ+0x228a0], R9 ;  /* 0x0228a009040075a7 */ /* 0x000e24000800017f */
[----:B0-----:R-:W-:Y:S05]  /*156b0*/  @!P0 BRA `(.L_x_5019) ;  /* 0x0000007400dc8947 */ /* 0x001fea0003800000 */
.L_x_5208:
[----:B------:R-:W-:Y:S05]  /*156c0*/  BSYNC B2 ;  /* 0x0000000000027941 */ /* 0x000fea0003800000 */
.L_x_5018:
        /* <DEDUP_REMOVED lines=9> */
.L_x_5021:
[----:B------:R-:W-:Y:S05]  /*15760*/  BSYNC B2 ;  /* 0x0000000000027941 */ /* 0x000fea0003800000 */
.L_x_5020:
[----:B------:R-:W2:Y:S04]  /*15770*/  LDL R7, [R1+0x4] ;  /* 0x0000040001077983 */ /* 0x000ea80000100800 */
[----:B------:R-:W2:Y:S01]  /*15780*/  LDL R6, [R1+0x10] ;  /* 0x0000100001067983 */ /* 0x000ea20000100800 */
[----:B-1----:R-:W-:Y:S01]  /*15790*/  IMAD.MOV.U32 R11, RZ, RZ, RZ ;  /* 0x000000ffff0b7224 */ /* 0x002fe200078e00ff */
        /* <DEDUP_REMOVED lines=11> */
.L_x_5022:
        /* <DEDUP_REMOVED lines=13> */
.L_x_5209:
[----:B------:R-:W-:Y:S05]  /*15920*/  BSYNC B2 ;  /* 0x0000000000027941 */ /* 0x000fea0003800000 */
.L_x_5023:
        /* <DEDUP_REMOVED lines=11> */
.L_x_5026:
[----:B------:R-:W-:Y:S05]  /*159e0*/  BSYNC B2 ;  /* 0x0000000000027941 */ /* 0x000fea0003800000 */
.L_x_5025:
        /* <DEDUP_REMOVED lines=11> */
.L_x_5027:
        /* <DEDUP_REMOVED lines=15> */
.L_x_5028:
        /* <DEDUP_REMOVED lines=15> */
.L_x_5029:
        /* <DEDUP_REMOVED lines=15> */
.L_x_5030:
        /* <DEDUP_REMOVED lines=10> */
.L_x_5017:
[----:B------:R-:W-:Y:S05]  /*15e10*/  BSYNC B1 ;  /* 0x0000000000017941 */ /* 0x000fea0003800000 */
.L_x_5016:
        /* <DEDUP_REMOVED lines=13> */
.L_x_5046:
[----:B------:R-:W-:Y:S05]  /*15ef0*/  YIELD ;  /* 0x0000000000007946 */ /* 0x000fea0003800000 */
[----:B------:R-:W-:Y:S04]  /*15f00*/  BSSY B1, `(.L_x_5031) ;  /* 0x0000081000017945 */ /* 0x000fe80003800000 */
[----:B---3--:R-:W-:Y:S05]  /*15f10*/  @!P6 BRA `(.L_x_5032) ;  /* 0x0000000400fce947 */ /* 0x008fea0003800000 */
[----:B------:R-:W3:Y:S04]  /*15f20*/  LDL R8, [R1+0x4] ;  /* 0x0000040001087983 */ /* 0x000ee80000100800 */
[----:B--2---:R-:W3:Y:S04]  /*15f30*/  LDL R5, [R1+0x10] ;  /* 0x0000100001057983 */ /* 0x004ee80000100800 */
[----:B------:R-:W2:Y:S01]  /*15f40*/  LDL R6, [R1+0x1c] ;  /* 0x00001c0001067983 */ /* 0x000ea20000100800 */
[----:B------:R-:W-:Y:S01]  /*15f50*/  BSSY B2, `(.L_x_5033) ;  /* 0x0000008000027945 */ /* 0x000fe20003800000 */
[----:B------:R-:W0:Y:S02]  /*15f60*/  S2R R7, SR_TID.X ;  /* 0x0000000000077919 */ /* 0x000e240000002100 */
[----:B0-----:R-:W-:-:S04]  /*15f70*/  LOP3.LUT R7, R7, 0x7f, RZ, 0xc0, !PT ;  /* 0x0000007f07077812 */ /* 0x001fc800078ec0ff */
[----:B------:R-:W-:Y:S01]  /*15f80*/  ISETP.NE.AND P2, PT, R7, RZ, PT ;  /* 0x000000ff0700720c */ /* 0x000fe20003f45270 */
[----:B---3--:R-:W-:Y:S01]  /*15f90*/  IMAD R5, R5, 0x8, R8 ;  /* 0x0000000805057824 */ /* 0x008fe200078e0208 */
[----:B--2---:R-:W-:-:S04]  /*15fa0*/  SHF.L.U32 R6, R6, 0x1f, RZ ;  /* 0x0000001f06067819 */ /* 0x004fc800000006ff */
[----:B------:R-:W0:Y:S02]  /*15fb0*/  SYNCS.PHASECHK.TRANS64.TRYWAIT P1, [R5+URZ+0x228a0], R6 ;  /* 0x0228a006050075a7 */ /* 0x000e24000802017f */
[----:B0-----:R-:W-:Y:S05]  /*15fc0*/  @!P1 BRA `(.L_x_5034) ;  /* 0x0000006c00c09947 */ /* 0x001fea0003800000 */
.L_x_5210:
[----:B------:R-:W-:Y:S05]  /*15fd0*/  BSYNC B2 ;  /* 0x0000000000027941 */ /* 0x000fea0003800000 */
.L_x_5033:
        /* <DEDUP_REMOVED lines=9> */
.L_x_5036:
[----:B------:R-:W-:Y:S05]  /*16070*/  BSYNC B2 ;  /* 0x0000000000027941 */ /* 0x000fea0003800000 */
.L_x_5035:
[----:B------:R-:W2:Y:S04]  /*16080*/  LDL R8, [R1+0x4] ;  /* 0x0000040001087983 */ /* 0x000ea80000100800 */
[----:B------:R-:W2:Y:S01]  /*16090*/  LDL R7, [R1+0x10] ;  /* 0x0000100001077983 */ /* 0x000ea20000100800 */
[----:B-1----:R-:W-:Y:S01]  /*160a0*/  IMAD.MOV.U32 R11, RZ, RZ, RZ ;  /* 0x000000ffff0b7224 */ /* 0x002fe200078e00ff */
        /* <DEDUP_REMOVED lines=10> */
.L_x_5037:
        /* <DEDUP_REMOVED lines=13> */
.L_x_5211:
[----:B------:R-:W-:Y:S05]  /*16220*/  BSYNC B2 ;  /* 0x0000000000027941 */ /* 0x000fea0003800000 */
.L_x_5038:
        /* <DEDUP_REMOVED lines=11> */
.L_x_5041:
[----:B------:R-:W-:Y:S05]  /*162e0*/  BSYNC B2 ;  /* 0x0000000000027941 */ /* 0x000fea0003800000 */
.L_x_5040:
        /* <DEDUP_REMOVED lines=11> */
.L_x_5042:
        /* <DEDUP_REMOVED lines=15> */
.L_x_5043:
        /* <DEDUP_REMOVED lines=15> */
.L_x_5044:
        /* <DEDUP_REMOVED lines=15> */
.L_x_5045:
        /* <DEDUP_REMOVED lines=10> */
.L_x_5032:
[----:B------:R-:W-:Y:S05]  /*16710*/  BSYNC B1 ;  /* 0x0000000000017941 */ /* 0x000fea0003800000 */
.L_x_5031:
[----:B------:R-:W3:Y:S04]  /*16720*/  LDL.LU R9, [R1+0x10] ;  /* 0x0000100001097983 */ /* 0x000ee80000300800 */
[----:B--2---:R-:W2:Y:S01]  /*16730*/  LDL.LU R7, [R1+0x1c] ;  /* 0x00001c0001077983 */ /* 0x004ea20000300800 */
[C---:B------:R-:W-:Y:S01]  /*16740*/  ISETP.GT.AND P2, PT, R4.reuse, R2, PT ;  /* 0x000000020400720c */ /* 0x040fe20003f44270 */
[----:B------:R-:W-:Y:S02]  /*16750*/  VIADD R4, R4, 0xffffffff ;  /* 0xffffffff04047836 */ /* 0x000fe40000000000 */
[----:B---3--:R-:W-:-:S05]  /*16760*/  VIADD R5, R9, 0x1 ;  /* 0x0000000109057836 */ /* 0x008fca0000000000 */
[----:B------:R-:W-:-:S04]  /*16770*/  ISETP.NE.AND P1, PT, R5, 0x2, PT ;  /* 0x000000020500780c */ /* 0x000fc80003f25270 */
[----:B------:R-:W-:Y:S02]  /*16780*/  SEL R6, RZ, 0x1, P1 ;  /* 0x00000001ff067807 */ /* 0x000fe40000800000 */
[----:B------:R-:W-:Y:S02]  /*16790*/  SEL R5, R5, RZ, P1 ;  /* 0x000000ff05057207 */ /* 0x000fe40000800000 */
[----:B--2---:R-:W-:-:S05]  /*167a0*/  LOP3.LUT R7, R7, R6, RZ, 0x3c, !PT ;  /* 0x0000000607077212 */ /* 0x004fca00078e3cff */
[----:B------:R3:W-:Y:S04]  /*167b0*/  STL [R1+0x1c], R7 ;  /* 0x00001c0701007387 */ /* 0x0007e80000100800 */
[----:B------:R3:W-:Y:S01]  /*167c0*/  STL [R1+0x10], R5 ;  /* 0x0000100501007387 */ /* 0x0007e20000100800 */
[----:B------:R-:W-:Y:S05]  /*167d0*/  @P2 BRA `(.L_x_5046) ;  /* 0xfffffff400c42947 */ /* 0x000fea000383ffff */
.L_x_5010:
[----:B------:R-:W-:Y:S05]  /*167e0*/  BSYNC B0 ;  /* 0x0000000000007941 */ /* 0x000fea0003800000 */
.L_x_5009:
[----:B------:R-:W4:Y:S01]  /*167f0*/  LDC R0, c[0x0][0x448] ;  /* 0x00011200ff007b82 */ /* 0x000f220000000800 */
[----:B------:R-:W-:Y:S05]  /*16800*/  @!P0 WARPSYNC.ALL ;  /* 0x0000000000008948 */ /* 0x000fea0003800000 */
[----:B------:R-:W-:Y:S02]  /*16810*/  BSSY B7, `(.L_x_5047) ;  /* 0x0000423000077945 */ /* 0x000fe40003800000 */
[----:B------:R-:W-:Y:S01]  /*16820*/  @!P0 BAR.SYNC.DEFER_BLOCKING 0xc, 0x180 ;  /* 0x0306000000008b1d */ /* 0x000fe20000010000 */
[----:B----4-:R-:W-:Y:S02]  /*16830*/  ISETP.NE.AND P1, PT, R0, 0x1, PT ;  /* 0x000000010000780c */ /* 0x010fe40003f25270 */
[----:B------:R-:W-:-:S11]  /*16840*/  LEA R0, R17, 0x7f, 0x7 ;  /* 0x0000007f11007811 */ /* 0x000fd600078e38ff */
[----:B------:R-:W4:Y:S08]  /*16850*/  @P1 LDC R2, c[0x0][0x44c] ;  /* 0x00011300ff021b82 */ /* 0x000f300000000800 */
[----:B------:R-:W5:Y:S01]  /*16860*/  @P1 LDC R3, c[0x0][0x450] ;  /* 0x00011400ff031b82 */ /* 0x000f620000000800 */
[----:B----4-:R-:W-:-:S05]  /*16870*/  @P1 IMAD.HI.U32 R2, R0, R2, RZ ;  /* 0x0000000200021227 */ /* 0x010fca00078e00ff */
[----:B-----5:R-:W-:-:S05]  /*16880*/  @P1 SHF.R.U32.HI R0, RZ, R3, R2 ;  /* 0x00000003ff001219 */ /* 0x020fca0000011602 */
[----:B------:R-:W-:-:S04]  /*16890*/  IMAD.IADD R0, R20, 0x1, R0 ;  /* 0x0000000114007824 */ /* 0x000fc800078e0200 */
[----:B------:R-:W-:-:S05]  /*168a0*/  IMAD.HI R0, R0, 0x2aaaaaab, RZ ;  /* 0x2aaaaaab00007827 */ /* 0x000fca00078e02ff */
[----:B------:R-:W-:-:S04]  /*168b0*/  SHF.R.U32.HI R2, RZ, 0x1f, R0 ;  /* 0x0000001fff027819 */ /* 0x000fc80000011600 */
[----:B------:R-:W-:-:S04]  /*168c0*/  LEA.HI.SX32 R0, R0, R2, 0x1c ;  /* 0x0000000200007211 */ /* 0x000fc800078fe2ff */
[----:B------:R-:W-:-:S04]  /*168d0*/  VIMNMX R4, R10, R0, PT ;  /* 0x000000000a047248 */ /* 0x000fc80003fe0100 */
[----:B------:R-:W-:Y:S01]  /*168e0*/  ISETP.GT.AND P0, PT, R4, RZ, PT ;  /* 0x000000ff0400720c */ /* 0x000fe20003f04270 */
[----:B------:R4:W-:-:S12]  /*168f0*/  STL [R1+0x30], R4 ;  /* 0x0000300401007387 */ /* 0x0009d80000100800 */
[----:B----4-:R-:W-:Y:S05]  /*16900*/  @P0 BRA `(.L_x_5048) ;  /* 0x0000000000440947 */ /* 0x010fea0003800000 */
[----:B--23--:R-:W2:Y:S02]  /*16910*/  S2R R5, SR_TID.X ;  /* 0x0000000000057919 */ /* 0x00cea40000002100 */
[----:B--2---:R-:W-:-:S04]  /*16920*/  LOP3.LUT R5, R5, 0x7f, RZ, 0xc0, !PT ;  /* 0x0000007f05057812 */ /* 0x004fc800078ec0ff */
[----:B------:R-:W-:-:S13]  /*16930*/  ISETP.NE.AND P0, PT, R5, RZ, PT ;  /* 0x000000ff0500720c */ /* 0x000fda0003f05270 */
[----:B------:R-:W-:Y:S05]  /*16940*/  @P0 BRA `(.L_x_5049) ;  /* 0x00000040003c0947 */ /* 0x000fea0003800000 */
[----:B------:R-:W2:Y:S01]  /*16950*/  S2R R3, SR_LANEID ;  /* 0x0000000000037919 */ /* 0x000ea20000000000 */
[----:B------:R-:W-:Y:S02]  /*16960*/  VOTEU.ANY UR4, UPT, PT ;  /* 0x0000000000047886 */ /* 0x000fe400038e0100 */
[----:B------:R-:W2:Y:S08]  /*16970*/  FLO.U32 R0, UR4 ;  /* 0x0000000400007d00 */ /* 0x000eb000080e0000 */
[----:B------:R-:W3:Y:S01]  /*16980*/  POPC R5, UR4 ;  /* 0x0000000400057d09 */ /* 0x000ee20008000000 */
[----:B--2---:R-:W-:-:S02]  /*16990*/  ISETP.EQ.U32.AND P0, PT, R0, R3, PT ;  /* 0x000000030000720c */ /* 0x004fc40003f02070 */
[----:B------:R-:W3:Y:S11]  /*169a0*/  LDC.64 R2, c[0x0][0xc60] ;  /* 0x00031800ff027b82 */ /* 0x000ef60000000a00 */
[----:B---3--:R-:W2:Y:S01]  /*169b0*/  @P0 ATOMG.E.ADD.STRONG.GPU PT, R3, desc[UR40][R2.64], R5 ;  /* 0x00000005020309a8 */ /* 0x008ea200081ee1e8 */
[----:B------:R-:W3:Y:S02]  /*169c0*/  S2R R4, SR_LTMASK ;  /* 0x0000000000047919 */ /* 0x000ee40000003900 */
[----:B---3--:R-:W-:-:S04]  /*169d0*/  LOP3.LUT R4, R4, UR4, RZ, 0xc0, !PT ;  /* 0x0000000404047c12 */ /* 0x008fc8000f8ec0ff */
[----:B------:R-:W3:Y:S01]  /*169e0*/  POPC R7, R4 ;  /* 0x0000000400077309 */ /* 0x000ee20000000000 */
[----:B--2---:R-:W3:Y:S02]  /*169f0*/  SHFL.IDX PT, R0, R3, R0, 0x1f ;  /* 0x00001f0003007589 */ /* 0x004ee400000e0000 */
[----:B---3--:R-:W-:Y:S01]  /*16a00*/  IADD3 R16, R0, UR36, R7 ;  /* 0x0000002400107c10 */ /* 0x008fe2000fffe007 */
[----:B------:R-:W-:Y:S06]  /*16a10*/  BRA `(.L_x_5049) ;  /* 0x0000004000087947 */ /* 0x000fec0003800000 */
.L_x_5048:
[----:B------:R-:W4:Y:S01]  /*16a20*/  LDL R0, [R1+0x4] ;  /* 0x0000040001007983 */ /* 0x000f220000100800 */
[----:B------:R-:W-:Y:S01]  /*16a30*/  BSSY B6, `(.L_x_5050) ;  /* 0x0000014000067945 */ /* 0x000fe20003800000 */
[----:B----4-:R-:W-:-:S05]  /*16a40*/  VIADD R0, R0, 0x1c400 ;  /* 0x0001c40000007836 */ /* 0x010fca0000000000 */
[----:B------:R-:W-:-:S13]  /*16a50*/  LOP3.LUT P0, RZ, R0, 0x3ff, RZ, 0xc0, !PT ;  /* 0x000003ff00ff7812 */ /* 0x000fda000780c0ff */
[----:B------:R-:W-:Y:S05]  /*16a60*/  @!P0 BRA `(.L_x_5051) ;  /* 0x0000000000408947 */ /* 0x000fea0003800000 */
[----:B------:R-:W-:Y:S01]  /*16a70*/  MOV R2, 0x0 ;  /* 0x0000000000027802 */ /* 0x000fe20000000f00 */
[----:B------:R-:W-:Y:S01]  /*16a80*/  ULDC.64 UR6, c[0x4][0x98] ;  /* 0x0100260000067ab9 */ /* 0x000fe20000000a00 */
[----:B------:R-:W-:Y:S01]  /*16a90*/  ULDC.64 UR8, c[0x4][0xa0] ;  /* 0x0100280000087ab9 */ /* 0x000fe20000000a00 */
[----:B------:R-:W-:Y:S01]  /*16aa0*/  ULDC.64 UR4, c[0x4][0x8] ;  /* 0x0100020000047ab9 */ /* 0x000fe20000000a00 */
[----:B------:R-:W-:Y:S02]  /*16ab0*/  IMAD.U32 R4, RZ, RZ, UR6 ;  /* 0x00000006ff047e24 */ /* 0x000fe4000f8e00ff */
[----:B------:R-:W4:Y:S01]  /*16ac0*/  LDC.64 R2, c[0x4][R2] ;  /* 0x0100000002027b82 */ /* 0x000f220000000a00 */
[----:B--23--:R-:W-:Y:S02]  /*16ad0*/  IMAD.U32 R5, RZ, RZ, UR7 ;  /* 0x00000007ff057e24 */ /* 0x00cfe4000f8e00ff */
[----:B------:R-:W-:Y:S02]  /*16ae0*/  IMAD.U32 R6, RZ, RZ, UR8 ;  /* 0x00000008ff067e24 */ /* 0x000fe4000f8e00ff */
[----:B------:R-:W-:-:S02]  /*16af0*/  IMAD.U32 R7, RZ, RZ, UR9 ;  /* 0x00000009ff077e24 */ /* 0x000fc4000f8e00ff */
[----:B------:R-:W-:Y:S02]  /*16b00*/  IMAD.U32 R10, RZ, RZ, UR4 ;  /* 0x00000004ff0a7e24 */ /* 0x000fe4000f8e00ff */
[----:B-1----:R-:W-:Y:S02]  /*16b10*/  IMAD.U32 R11, RZ, RZ, UR5 ;  /* 0x00000005ff0b7e24 */ /* 0x002fe4000f8e00ff */
[----:B------:R-:W-:Y:S02]  /*16b20*/  IMAD.MOV.U32 R8, RZ, RZ, 0x70 ;  /* 0x00000070ff087424 */ /* 0x000fe400078e00ff */
[----:B------:R-:W-:Y:S02]  /*16b30*/  IMAD.MOV.U32 R12, RZ, RZ, 0x1 ;  /* 0x00000001ff0c7424 */ /* 0x000fe400078e00ff */
[----:B------:R-:W-:-:S07]  /*16b40*/  IMAD.MOV.U32 R13, RZ, RZ, RZ ;  /* 0x000000ffff0d7224 */ /* 0x000fce00078e00ff */
[----:B------:R-:W-:-:S07]  /*16b50*/  LEPC R20, `(.L_x_5051) ;  /* 0x000000001014794e */ /* 0x000fce0000000000 */
[----:B0---4-:R-:W-:Y:S05]  /*16b60*/  CALL.ABS.NOINC R2 ;  /* 0x0000000002007343 */ /* 0x011fea0003c00000 */
.L_x_5051:
[----:B------:R-:W-:Y:S05]  /*16b70*/  BSYNC B6 ;  /* 0x0000000000067941 */ /* 0x000fea0003800000 */
.L_x_5050:
        /* <DEDUP_REMOVED lines=9> */
[----:B------:R4:W0:Y:S01]  /*16c10*/  LDC.64 R2, c[0x4][R0] ;  /* 0x0100000000027b82 */ /* 0x0008220000000a00 */
[----:B------:R-:W-:Y:S02]  /*16c20*/  IMAD.U32 R4, RZ, RZ, UR6 ;  /* 0x00000006ff047e24 */ /* 0x000fe4000f8e00ff */
[----:B--23--:R-:W-:Y:S02]  /*16c30*/  IMAD.U32 R5, RZ, RZ, UR7 ;  /* 0x00000007ff057e24 */ /* 0x00cfe4000f8e00ff */
[----:B------:R-:W-:Y:S02]  /*16c40*/  IMAD.U32 R6, RZ, RZ, UR8 ;  /* 0x00000008ff067e24 */ /* 0x000fe4000f8e00ff */
[----:B------:R-:W-:-:S02]  /*16c50*/  IMAD.U32 R7, RZ, RZ, UR9 ;  /* 0x00000009ff077e24 */ /* 0x000fc4000f8e00ff */
[----:B------:R-:W-:Y:S02]  /*16c60*/  IMAD.U32 R10, RZ, RZ, UR4 ;  /* 0x00000004ff0a7e24 */ /* 0x000fe4000f8e00ff */
[----:B-1----:R-:W-:Y:S02]  /*16c70*/  IMAD.U32 R11, RZ, RZ, UR5 ;  /* 0x00000005ff0b7e24 */ /* 0x002fe4000f8e00ff */
[----:B------:R-:W-:Y:S02]  /*16c80*/  IMAD.MOV.U32 R8, RZ, RZ, 0x70 ;  /* 0x00000070ff087424 */ /* 0x000fe400078e00ff */
[----:B------:R-:W-:Y:S02]  /*16c90*/  IMAD.MOV.U32 R12, RZ, RZ, 0x1 ;  /* 0x00000001ff0c7424 */ /* 0x000fe400078e00ff */
[----:B----4-:R-:W-:-:S07]  /*16ca0*/  IMAD.MOV.U32 R13, RZ, RZ, RZ ;  /* 0x000000ffff0d7224 */ /* 0x010fce00078e00ff */
[----:B------:R-:W-:-:S07]  /*16cb0*/  LEPC R20, `(.L_x_5054) ;  /* 0x000000001014794e */ /* 0x000fce0000000000 */
[----:B0-----:R-:W-:Y:S05]  /*16cc0*/  CALL.ABS.NOINC R2 ;  /* 0x0000000002007343 */ /* 0x001fea0003c00000 */
.L_x_5054:
        /* <DEDUP_REMOVED lines=16> */
.L_x_5053:
[----:B------:R-:W-:Y:S05]  /*16dd0*/  BSYNC B6 ;  /* 0x0000000000067941 */ /* 0x000fea0003800000 */
.L_x_5052:
[----:B------:R-:W4:Y:S01]  /*16de0*/  LDL.LU R2, [R1] ;  /* 0x0000000001027983 */ /* 0x000f220000300800 */
[----:B------:R-:W-:-:S03]  /*16df0*/  ULDC.64 UR4, c[0x0][0x9f8] ;  /* 0x00027e0000047ab9 */ /* 0x000fc60000000a00 */
[----:B------:R-:W5:Y:S04]  /*16e00*/  LDL.LU R4, [R1+0x20] ;  /* 0x0000200001047983 */ /* 0x000f680000300800 */
[----:B--23--:R-:W2:Y:S01]  /*16e10*/  LDL R7, [R1+0x14] ;  /* 0x0000140001077983 */ /* 0x00cea20000100800 */
[----:B------:R-:W-:-:S03]  /*16e20*/  ISETP.NE.U32.AND P0, PT, RZ, UR4, PT ;  /* 0x00000004ff007c0c */ /* 0x000fc6000bf05070 */
[----:B------:R-:W3:Y:S01]  /*16e30*/  LDL R0, [R1+0x30] ;  /* 0x0000300001007983 */ /* 0x000ee20000100800 */
[----:B------:R-:W-:-:S13]  /*16e40*/  ISETP.NE.AND.EX P0, PT, RZ, UR5, PT, P0 ;  /* 0x00000005ff007c0c */ /* 0x000fda000bf05300 */
[----:B----4-:R-:W-:-:S04]  /*16e50*/  @P0 IADD3 R2, P1, R2, UR4, RZ ;  /* 0x0000000402020c10 */ /* 0x010fc8000ff3e0ff */
[----:B-----5:R-:W-:Y:S01]  /*16e60*/  @P0 IADD3.X R3, R4, UR5, RZ, P1, !PT ;  /* 0x0000000504030c10 */ /* 0x020fe20008ffe4ff */
[----:B------:R-:W-:-:S04]  /*16e70*/  ULDC.64 UR4, c[0x0][0xa08] ;  /* 0x0002820000047ab9 */ /* 0x000fc80000000a00 */
[----:B--2---:R2:W4:Y:S02]  /*16e80*/  @P0 LDG.E R7, desc[UR40][R2.64] ;  /* 0x0000002802070981 */ /* 0x004524000c1e1900 */
[----:B--2---:R-:W2:Y:S01]  /*16e90*/  LDC.64 R2, c[0x0][0x418] ;  /* 0x00010600ff027b82 */ /* 0x004ea20000000a00 */
[----:B---3--:R-:W-:Y:S01]  /*16ea0*/  VIADD R4, R0, 0xffffffff ;  /* 0xffffffff00047836 */ /* 0x008fe20000000000 */
[----:B----4-:R-:W-:Y:S01]  /*16eb0*/  SHF.R.S32.HI R8, RZ, 0x1f, R7 ;  /* 0x0000001fff087819 */ /* 0x010fe20000011407 */
        /* <DEDUP_REMOVED lines=10> */
[----:B0-----:R0:W2:Y:S02]  /*16f60*/  SHFL.IDX PT, R14, R5, RZ, 0x1f ;  /* 0x00001fff050e7589 */ /* 0x0010a400000e0000 */
.L_x_5214:
[----:B0-----:R-:W3:Y:S01]  /*16f70*/  LDL.LU R5, [R1+0x8] ;  /* 0x0000080001057983 */ /* 0x001ee20000300800 */
[----:B------:R-:W-:Y:S02]  /*16f80*/  PLOP3.LUT P1, PT, PT, PT, PT, 0x8, 0x0 ;  /* 0x000000000000781c */ /* 0x000fe40003f2e170 */
[----:B--2---:R-:W-:Y:S01]  /*16f90*/  ISETP.NE.AND P0, PT, R14, RZ, PT ;  /* 0x000000ff0e00720c */ /* 0x004fe20003f05270 */
[----:B------:R0:W-:Y:S04]  /*16fa0*/  STL [R1], R0 ;  /* 0x0000000001007387 */ /* 0x0001e80000100800 */
[----:B------:R0:W-:Y:S01]  /*16fb0*/  STL [R1+0x2c], R4 ;  /* 0x00002c0401007387 */ /* 0x0001e20000100800 */
[----:B---3--:R-:W-:-:S05]  /*16fc0*/  LOP3.LUT R5, R5, 0xfffffffe, RZ, 0xc0, !PT ;  /* 0xfffffffe05057812 */ /* 0x008fca00078ec0ff */
[----:B------:R-:W-:-:S05]  /*16fd0*/  @P1 LOP3.LUT R5, R5, 0x1, RZ, 0xfc, !PT ;  /* 0x0000000105051812 */ /* 0x000fca00078efcff */
[----:B------:R0:W-:Y:S01]  /*16fe0*/  STL [R1+0x8], R5 ;  /* 0x0000080501007387 */ /* 0x0001e20000100800 */
[----:B------:R-:W-:Y:S05]  /*16ff0*/  @P0 BRA `(.L_x_5056) ;  /* 0x0000000400240947 */ /* 0x000fea0003800000 */
[----:B------:R-:W-:-:S03]  /*17000*/  UMOV UR4, 0xffffffff ;  /* 0xffffffff00047882 */ /* 0x000fc60000000000 */
[----:B------:R-:W-:Y:S05]  /*17010*/  BRA.DIV UR4, `(.L_x_5057) ;  /* 0x0000006204087947 */ /* 0x000fea000b800000 */
[----:B------:R-:W-:-:S13]  /*17020*/  ELECT P6, URZ, PT ;  /* 0x00000000003f782f */ /* 0x000fda00038c0000 */
.L_x_5217:
[----:B------:R-:W-:Y:S05]  /*17030*/  @!P6 BRA `(.L_x_5056) ;  /* 0x000000040014e947 */ /* 0x000fea0003800000 */
[----:B------:R-:W-:-:S04]  /*17040*/  ISETP.NE.U32.AND P0, PT, R2, RZ, PT ;  /* 0x000000ff0200720c */ /* 0x000fc80003f05070 */
[----:B------:R-:W-:-:S13]  /*17050*/  ISETP.NE.AND.EX P0, PT, R3, RZ, PT, P0 ;  /* 0x000000ff0300720c */ /* 0x000fda0003f05300 */
[----:B------:R-:W-:Y:S05]  /*17060*/  @!P0 BRA `(.L_x_5058) ;  /* 0x0000000000548947 */ /* 0x000fea0003800000 */
[----:B------:R-:W2:Y:S01]  /*17070*/  LDC R6, c[0x0][0x43c] ;  /* 0x00010f00ff067b82 */ /* 0x000ea20000000800 */
[----:B------:R-:W-:Y:S01]  /*17080*/  IMAD.MOV.U32 R9, RZ, RZ, R4 ;  /* 0x000000ffff097224 */ /* 0x000fe200078e0004 */
[----:B------:R-:W-:-:S03]  /*17090*/  ULDC.64 UR4, c[0x0][0x428] ;  /* 0x00010a0000047ab9 */ /* 0x000fc60000000a00 */
[----:B0-----:R-:W-:Y:S01]  /*170a0*/  IMAD.MOV.U32 R0, RZ, RZ, R9 ;  /* 0x000000ffff007224 */ /* 0x001fe200078e0009 */
[----:B--2---:R-:W-:-:S13]  /*170b0*/  ISETP.NE.AND P0, PT, R6, 0x1, PT ;  /* 0x000000010600780c */ /* 0x004fda0003f05270 */
        /* <DEDUP_REMOVED lines=14> */
[----:B------:R-:W3:Y:S04]  /*171a0*/  LDG.E R0, desc[UR40][R2.64] ;  /* 0x0000002802007981 */ /* 0x000ee8000c1e1900 */
[----:B---3--:R2:W-:Y:S02]  /*171b0*/  STL [R1], R0 ;  /* 0x0000000001007387 */ /* 0x0085e40000100800 */
.L_x_5058:
[----:B------:R-:W3:Y:S04]  /*171c0*/  LDL R7, [R1+0x4] ;  /* 0x0000040001077983 */ /* 0x000ee80000100800 */
[----:B0-2---:R-:W3:Y:S04]  /*171d0*/  LDL R0, [R1+0xc] ;  /* 0x00000c0001007983 */ /* 0x005ee80000100800 */
[----:B------:R-:W2:Y:S01]  /*171e0*/  LDL R2, [R1+0x18] ;  /* 0x0000180001027983 */ /* 0x000ea20000100800 */
[----:B---3--:R-:W-:Y:S01]  /*171f0*/  IMAD R0, R0, 0x8, R7 ;  /* 0x0000000800007824 */ /* 0x008fe200078e0207 */
[----:B--2---:R-:W-:-:S04]  /*17200*/  SHF.L.U32 R2, R2, 0x1f, RZ ;  /* 0x0000001f02027819 */ /* 0x004fc800000006ff */
[----:B------:R-:W0:Y:S02]  /*17210*/  SYNCS.PHASECHK.TRANS64.TRYWAIT P0, [R0+URZ+0x22840], R2 ;  /* 0x02284002000075a7 */ /* 0x000e24000800017f */
[----:B0-----:R-:W-:Y:S05]  /*17220*/  @!P0 BRA `(.L_x_5059) ;  /* 0x0000005c00a48947 */ /* 0x001fea0003800000 */
.L_x_5218:
        /* <DEDUP_REMOVED lines=11> */
.L_x_5060:
        /* <DEDUP_REMOVED lines=27> */
.L_x_5056:
[----:B--2---:R-:W2:Y:S04]  /*17490*/  LDL R2, [R1+0x4] ;  /* 0x0000040001027983 */ /* 0x004ea80000100800 */
[----:B------:R-:W3:Y:S04]  /*174a0*/  LDL.LU R3, [R1+0x38] ;  /* 0x0000380001037983 */ /* 0x000ee80000300800 */
[----:B0-----:R-:W4:Y:S04]  /*174b0*/  LDL.LU R5, [R1+0x28] ;  /* 0x0000280001057983 */ /* 0x001f280000300800 */
[----:B------:R-:W5:Y:S01]  /*174c0*/  LDL.LU R4, [R1+0x50] ;  /* 0x0000500001047983 */ /* 0x000f620000300800 */
        /* <DEDUP_REMOVED lines=38> */
[----:B0-----:R-:W-:Y:S05]  /*17730*/  CALL.ABS.NOINC R2 ;  /* 0x0000000002007343 */ /* 0x001fea0003c00000 */
.L_x_5062:
[----:B------:R-:W-:Y:S05]  /*17740*/  BSYNC B6 ;  /* 0x0000000000067941 */ /* 0x000fea0003800000 */
.L_x_5061:
[----:B------:R-:W3:Y:S01]  /*17750*/  LDL.LU R6, [R1+0x38] ;  /* 0x0000380001067983 */ /* 0x000ee20000300800 */
[----:B------:R-:W-:Y:S01]  /*17760*/  ULDC.64 UR4, c[0x0][0x2d8] ;  /* 0x0000b60000047ab9 */ /* 0x000fe20000000a00 */
[----:B------:R-:W0:Y:S01]  /*17770*/  LDC R7, c[0x0][0x448] ;  /* 0x00011200ff077b82 */ /* 0x000e220000000800 */
[----:B------:R-:W-:Y:S01]  /*17780*/  ULDC UR6, c[0x0][0x2b8] ;  /* 0x0000ae0000067ab9 */ /* 0x000fe20000000800 */
[----:B--2---:R-:W3:Y:S04]  /*17790*/  LDL.LU.64 R2, [R1+0x48] ;  /* 0x0000480001027983 */ /* 0x004ee80000300a00 */
[----:B------:R-:W2:Y:S04]  /*177a0*/  LDL.LU R0, [R1+0x50] ;  /* 0x0000500001007983 */ /* 0x000ea80000300800 */
[----:B------:R-:W4:Y:S04]  /*177b0*/  LDL.LU R4, [R1+0x54] ;  /* 0x0000540001047983 */ /* 0x000f280000300800 */
[----:B------:R-:W4:Y:S04]  /*177c0*/  LDL.LU R5, [R1+0x28] ;  /* 0x0000280001057983 */ /* 0x000f280000300800 */
[----:B------:R0:W5:Y:S02]  /*177d0*/  LDL R9, [R1+0x34] ;  /* 0x0000340001097983 */ /* 0x0001640000100800 */
[----:B0-----:R-:W-:Y:S01]  /*177e0*/  ISETP.NE.AND P0, PT, R7, 0x1, PT ;  /* 0x000000010700780c */ /* 0x001fe20003f05270 */
[----:B------:R-:W0:Y:S01]  /*177f0*/  S2R R10, SR_TID.X ;  /* 0x00000000000a7919 */ /* 0x000e220000002100 */
[----:B------:R-:W1:Y:S01]  /*17800*/  S2R R8, SR_TID.X ;  /* 0x0000000000087919 */ /* 0x000e620000002100 */
[----:B0-----:R-:W-:-:S05]  /*17810*/  IMAD.SHL.U32 R10, R10, 0x8, RZ ;  /* 0x000000080a0a7824 */ /* 0x001fca00078e00ff */
[----:B------:R-:W-:Y:S02]  /*17820*/  LOP3.LUT R10, R10, 0x38, RZ, 0xc0, !PT ;  /* 0x000000380a0a7812 */ /* 0x000fe400078ec0ff */
[----:B-1----:R-:W-:-:S04]  /*17830*/  LOP3.LUT R8, R8, 0x7f, RZ, 0xc0, !PT ;  /* 0x0000007f08087812 */ /* 0x002fc800078ec0ff */
[----:B------:R-:W-:Y:S01]  /*17840*/  SHF.R.U32.HI R8, RZ, 0x3, R8 ;  /* 0x00000003ff087819 */ /* 0x000fe20000011608 */
[----:B---3--:R-:W-:Y:S02]  /*17850*/  IMAD.MOV.U32 R3, RZ, RZ, R6 ;  /* 0x000000ffff037224 */ /* 0x008fe400078e0006 */
[----:B------:R-:W0:Y:S01]  /*17860*/  @P0 LDC R6, c[0x0][0x450] ;  /* 0x00011400ff060b82 */ /* 0x000e220000000800 */
[----:B--2---:R-:W-:Y:S02]  /*17870*/  IMAD R0, R0, UR4, RZ ;  /* 0x0000000400007c24 */ /* 0x004fe4000f8e02ff */
[----:B------:R-:W-:-:S04]  /*17880*/  IMAD.WIDE.U32 R2, R18, UR4, R2 ;  /* 0x0000000412027c25 */ /* 0x000fc8000f8e0002 */
[----:B------:R-:W-:Y:S01]  /*17890*/  IMAD R0, R18, UR5, R0 ;  /* 0x0000000512007c24 */ /* 0x000fe2000f8e0200 */
[----:B------:R-:W-:-:S03]  /*178a0*/  ULDC.64 UR4, c[0x0][0x2e0] ;  /* 0x0000b80000047ab9 */ /* 0x000fc60000000a00 */
[----:B------:R-:W-:Y:S02]  /*178b0*/  IMAD.IADD R3, R3, 0x1, R0 ;  /* 0x0000000103037824 */ /* 0x000fe400078e0200 */
[----:B----4-:R-:W-:Y:S02]  /*178c0*/  IMAD R0, R4, UR4, RZ ;  /* 0x0000000404007c24 */ /* 0x010fe4000f8e02ff */
[----:B------:R-:W1:Y:S01]  /*178d0*/  S2R R4, SR_TID.X ;  /* 0x0000000000047919 */ /* 0x000e620000002100 */
[----:B------:R-:W-:-:S04]  /*178e0*/  IMAD.WIDE.U32 R2, R5, UR4, R2 ;  /* 0x0000000405027c25 */ /* 0x000fc8000f8e0002 */
[----:B------:R-:W-:Y:S01]  /*178f0*/  IMAD R0, R5, UR5, R0 ;  /* 0x0000000505007c24 */ /* 0x000fe2000f8e0200 */
[----:B------:R-:W-:-:S03]  /*17900*/  ULDC.64 UR4, c[0x0][0x2d0] ;  /* 0x0000b40000047ab9 */ /* 0x000fc60000000a00 */
[----:B------:R-:W-:Y:S01]  /*17910*/  IMAD.IADD R3, R3, 0x1, R0 ;  /* 0x0000000103037824 */ /* 0x000fe200078e0200 */
[----:B-1----:R-:W-:-:S04]  /*17920*/  LOP3.LUT R4, R4, 0x7f, RZ, 0xc0, !PT ;  /* 0x0000007f04047812 */ /* 0x002fc800078ec0ff */
[----:B------:R-:W-:Y:S02]  /*17930*/  SHF.R.U32.HI R5, RZ, 0x3, R4 ;  /* 0x00000003ff057819 */ /* 0x000fe40000011604 */
[----:B------:R-:W1:Y:S02]  /*17940*/  S2R R4, SR_TID.X ;  /* 0x0000000000047919 */ /* 0x000e640000002100 */
[----:B-1----:R-:W-:-:S05]  /*17950*/  IMAD.SHL.U32 R4, R4, 0x10, RZ ;  /* 0x0000001004047824 */ /* 0x002fca00078e00ff */
[----:B------:R-:W-:Y:S02]  /*17960*/  LOP3.LUT R4, R5, 0x70, R4, 0xf8, !PT ;  /* 0x0000007005047812 */ /* 0x000fe400078ef804 */
[----:B------:R-:W1:Y:S03]  /*17970*/  @P0 LDC R5, c[0x0][0x44c] ;  /* 0x00011300ff050b82 */ /* 0x000e660000000800 */
[----:B------:R-:W-:-:S04]  /*17980*/  IMAD R4, R17, 0x80, R4 ;  /* 0x0000008011047824 */ /* 0x000fc800078e0204 */
[----:B------:R-:W-:Y:S02]  /*17990*/  IMAD.MOV.U32 R0, RZ, RZ, R4 ;  /* 0x000000ffff007224 */ /* 0x000fe400078e0004 */
[----:B-1----:R-:W-:-:S05]  /*179a0*/  @P0 IMAD.HI.U32 R5, R4, R5, RZ ;  /* 0x0000000504050227 */ /* 0x002fca00078e00ff */
[----:B0-----:R-:W-:-:S05]  /*179b0*/  @P0 SHF.R.U32.HI R0, RZ, R6, R5 ;  /* 0x00000006ff000219 */ /* 0x001fca0000011605 */
        /* <DEDUP_REMOVED lines=18> */
[----:B------:R-:W-:Y:S09]  /*17ae0*/  BRA.DIV UR4, `(.L_x_5063) ;  /* 0x0000005604887947 */ /* 0x000ff2000b800000 */
[----:B------:R-:W2:Y:S01]  /*17af0*/  LDL.LU R4, [R1+0x3c] ;  /* 0x00003c0001047983 */ /* 0x000ea20000300800 */
[----:B------:R-:W-:-:S03]  /*17b00*/  IMAD R17, R17, 0x80, R8 ;  /* 0x0000008011117824 */ /* 0x000fc600078e0208 */
[----:B------:R-:W0:Y:S04]  /*17b10*/  SHFL.IDX PT, R5, R3, RZ, 0x181f ;  /* 0x00181fff03057589 */ /* 0x000e2800000e0000 */
[----:B------:R-:W-:Y:S01]  /*17b20*/  SHFL.IDX PT, R6, R0, 0x1, 0x181f ;  /* 0x00381f0000067f89 */ /* 0x000fe200000e0000 */
        /* <DEDUP_REMOVED lines=8> */
[----:B-----5:R0:W-:Y:S02]  /*17bb0*/  @!P1 LDGSTS.E.BYPASS.LTC128B.128 [R9+0x18400], desc[UR40][R4.64], !P0 ;  /* 0x1840000004099fae */ /* 0x0201e4000c101d68 */
[----:B0-----:R-:W-:-:S05]  /*17bc0*/  VIADD R4, R17, 0x10 ;  /* 0x0000001011047836 */ /* 0x001fca0000000000 */
[----:B------:R-:W-:Y:S02]  /*17bd0*/  ISETP.GE.AND P1, PT, R4, R2, PT ;  /* 0x000000020400720c */ /* 0x000fe40003f26270 */
[----:B------:R-:W0:Y:S11]  /*17be0*/  SHFL.IDX PT, R4, R3, 0x1, 0x181f ;  /* 0x00381f0003047f89 */ /* 0x000e3600000e0000 */
[----:B0-----:R-:W-:-:S05]  /*17bf0*/  @!P1 LEA R5, P2, R10, R4, 0x1 ;  /* 0x000000040a059211 */ /* 0x001fca00078408ff */
[----:B------:R-:W-:Y:S02]  /*17c00*/  @!P1 IMAD.X R4, RZ, RZ, R6, P2 ;  /* 0x000000ffff049224 */ /* 0x000fe400010e0606 */
[----:B------:R-:W-:Y:S03]  /*17c10*/  SHFL.IDX PT, R6, R0, 0x2, 0x181f ;  /* 0x00581f0000067f89 */ /* 0x000fe600000e0000 */
[----:B------:R-:W-:-:S04]  /*17c20*/  @!P1 LOP3.LUT R5, R5, R4, RZ, 0x3c, !PT ;  /* 0x0000000405059212 */ /* 0x000fc800078e3cff */
[----:B------:R-:W-:-:S04]  /*17c30*/  @!P1 LOP3.LUT R4, R5, R4, RZ, 0x3c, !PT ;  /* 0x0000000405049212 */ /* 0x000fc800078e3cff */
[----:B------:R-:W-:-:S05]  /*17c40*/  @!P1 LOP3.LUT R5, R5, R4, RZ, 0x3c, !PT ;  /* 0x0000000405059212 */ /* 0x000fca00078e3cff */
[----:B------:R0:W-:Y:S02]  /*17c50*/  @!P1 LDGSTS.E.BYPASS.LTC128B.128 [R9+0x18c00], desc[UR40][R4.64], !P0 ;  /* 0x18c0000004099fae */ /* 0x0001e4000c101d68 */
        /* <DEDUP_REMOVED lines=36> */
[-C--:B------:R-:W-:Y:S01]  /*17ea0*/  @!P1 LOP3.LUT R5, R5, R4.reuse, RZ, 0x3c, !PT ;  /* 0x0000000405059212 */ /* 0x080fe200078e3cff */
[----:B------:R-:W-:Y:S03]  /*17eb0*/  SHFL.IDX PT, R0, R0, 0x7, 0x181f ;  /* 0x00f81f0000007f89 */ /* 0x000fe600000e0000 */
[----:B------:R-:W-:-:S04]  /*17ec0*/  @!P1 LOP3.LUT R4, R5, R4, RZ, 0x3c, !PT ;  /* 0x0000000405049212 */ /* 0x000fc800078e3cff */
[----:B------:R-:W-:-:S05]  /*17ed0*/  @!P1 LOP3.LUT R5, R5, R4, RZ, 0x3c, !PT ;  /* 0x0000000405059212 */ /* 0x000fca00078e3cff */
[----:B------:R0:W-:Y:S02]  /*17ee0*/  @!P1 LDGSTS.E.BYPASS.LTC128B.128 [R9+0x1ac00], desc[UR40][R4.64], !P0 ;  /* 0x1ac0000004099fae */ /* 0x0001e4000c101d68 */
[----:B0-----:R-:W-:-:S05]  /*17ef0*/  VIADD R4, R17, 0x60 ;  /* 0x0000006011047836 */ /* 0x001fca0000000000 */
[----:B------:R-:W-:Y:S02]  /*17f00*/  ISETP.GE.AND P1, PT, R4, R2, PT ;  /* 0x000000020400720c */ /* 0x000fe40003f26270 */
[----:B------:R-:W0:Y:S04]  /*17f10*/  SHFL.IDX PT, R4, R3, 0x6, 0x181f ;  /* 0x00d81f0003047f89 */ /* 0x000e2800000e0000 */
[----:B------:R-:W1:Y:S07]  /*17f20*/  SHFL.IDX PT, R3, R3, 0x7, 0x181f ;  /* 0x00f81f0003037f89 */ /* 0x000e6e00000e0000 */
[----:B0-----:R-:W-:-:S05]  /*17f30*/  @!P1 LEA R5, P2, R10, R4, 0x1 ;  /* 0x000000040a059211 */ /* 0x001fca00078408ff */
[----:B------:R-:W-:-:S05]  /*17f40*/  @!P1 IMAD.X R4, RZ, RZ, R6, P2 ;  /* 0x000000ffff049224 */ /* 0x000fca00010e0606 */
[----:B------:R-:W-:-:S04]  /*17f50*/  @!P1 LOP3.LUT R5, R5, R4, RZ, 0x3c, !PT ;  /* 0x0000000405059212 */ /* 0x000fc800078e3cff */
[----:B------:R-:W-:-:S04]  /*17f60*/  @!P1 LOP3.LUT R4, R5, R4, RZ, 0x3c, !PT ;  /* 0x0000000405049212 */ /* 0x000fc800078e3cff */
[----:B------:R-:W-:-:S05]  /*17f70*/  @!P1 LOP3.LUT R5, R5, R4, RZ, 0x3c, !PT ;  /* 0x0000000405059212 */ /* 0x000fca00078e3cff */
[----:B-1----:R2:W-:Y:S02]  /*17f80*/  @!P1 LDGSTS.E.BYPASS.LTC128B.128 [R9+0x1b400], desc[UR40][R4.64], !P0 ;  /* 0x1b40000004099fae */ /* 0x0025e4000c101d68 */
.L_x_5235:
        /* <DEDUP_REMOVED lines=11> */
.L_x_5064:
[----:B-1----:R-:W3:Y:S01]  /*18040*/  LDL R2, [R1+0x4] ;  /* 0x0000040001027983 */ /* 0x002ee20000100800 */
        /* <DEDUP_REMOVED lines=18> */
.L_x_5236:
[----:B------:R-:W-:Y:S05]  /*18170*/  BSYNC B0 ;  /* 0x0000000000007941 */ /* 0x000fea0003800000 */
.L_x_5065:
[----:B-1----:R-:W3:Y:S01]  /*18180*/  LDL R2, [R1+0x8] ;  /* 0x0000080001027983 */ /* 0x002ee20000100800 */
[----:B------:R-:W-:Y:S01]  /*18190*/  BSSY B0, `(.L_x_5067) ;  /* 0x0000062000007945 */ /* 0x000fe20003800000 */
[----:B---3--:R-:W-:-:S13]  /*181a0*/  LOP3.LUT P0, RZ, R2, 0x1, RZ, 0xc0, !PT ;  /* 0x0000000102ff7812 */ /* 0x008fda000780c0ff */
[----:B------:R-:W-:Y:S05]  /*181b0*/  @!P0 BRA `(.L_x_5068) ;  /* 0x00000004007c8947 */ /* 0x000fea0003800000 */
[----:B0-2---:R-:W2:Y:S04]  /*181c0*/  LDL R5, [R1+0x4] ;  /* 0x0000040001057983 */ /* 0x005ea80000100800 */
        /* <DEDUP_REMOVED lines=10> */
.L_x_5237:
[----:B------:R-:W-:Y:S05]  /*18270*/  BSYNC B1 ;  /* 0x0000000000017941 */ /* 0x000fea0003800000 */
.L_x_5069:
        /* <DEDUP_REMOVED lines=9> */
.L_x_5072:
[----:B------:R-:W-:Y:S05]  /*18310*/  BSYNC B1 ;  /* 0x0000000000017941 */ /* 0x000fea0003800000 */
.L_x_5071:
        /* <DEDUP_REMOVED lines=14> */
.L_x_5073:
        /* <DEDUP_REMOVED lines=16> */
.L_x_5074:
        /* <DEDUP_REMOVED lines=16> */
.L_x_5075:
        /* <DEDUP_REMOVED lines=16> */
.L_x_5076:
        /* <DEDUP_REMOVED lines=11> */
.L_x_5068:
[----:B------:R-:W-:Y:S05]  /*187b0*/  BSYNC B0 ;  /* 0x0000000000007941 */ /* 0x000fea0003800000 */
.L_x_5067:
[----:B0-2---:R-:W2:Y:S01]  /*187c0*/  LDL R4, [R1+0x30] ;  /* 0x0000300001047983 */ /* 0x005ea20000100800 */
        /* <DEDUP_REMOVED lines=28> */
[----:B------:R-:W1:Y:S03]  /*18990*/  LDC R6, c[0x0][0x43c] ;  /* 0x00010f00ff067b82 */ /* 0x000e660000000800 */
[----:B------:R-:W3:Y:S01]  /*189a0*/  LDL R7, [R1+0x14] ;  /* 0x0000140001077983 */ /* 0x000ee20000100800 */
[----:B------:R-:W-:Y:S01]  /*189b0*/  IMAD.MOV.U32 R0, RZ, RZ, R4 ;  /* 0x000000ffff007224 */ /* 0x000fe200078e0004 */
[----:B------:R-:W-:Y:S01]  /*189c0*/  ULDC.64 UR6, c[0x0][0x428] ;  /* 0x00010a0000067ab9 */ /* 0x000fe20000000a00 */
[----:B-1----:R-:W-:-:S13]  /*189d0*/  ISETP.NE.AND P0, PT, R6, 0x1, PT ;  /* 0x000000010600780c */ /* 0x002fda0003f05270 */
[----:B------:R-:W1:Y:S02]  /*189e0*/  @P0 LDC.64 R2, c[0x0][0x440] ;  /* 0x00011000ff020b82 */ /* 0x000e640000000a00 */
[----:B-1----:R-:W-:-:S05]  /*189f0*/  @P0 IMAD.HI.U32 R2, R4, R2, RZ ;  /* 0x0000000204020227 */ /* 0x002fca00078e00ff */
[----:B------:R-:W-:-:S04]  /*18a00*/  @P0 SHF.R.U32.HI R0, RZ, R3, R2 ;  /* 0x00000003ff000219 */ /* 0x000fc80000011602 */
[--C-:B------:R-:W-:Y:S01]  /*18a10*/  SHF.R.S32.HI R3, RZ, 0x1f, R0.reuse ;  /* 0x0000001fff037819 */ /* 0x100fe20000011400 */
[----:B------:R-:W-:-:S04]  /*18a20*/  IMAD.MOV R5, RZ, RZ, -R0 ;  /* 0x000000ffff057224 */ /* 0x000fc800078e0a00 */
[----:B------:R-:W-:Y:S02]  /*18a30*/  IMAD R5, R6, R5, R4 ;  /* 0x0000000506057224 */ /* 0x000fe400078e0204 */
[----:B--2---:R-:W-:-:S04]  /*18a40*/  IMAD R2, R10, UR6, RZ ;  /* 0x000000060a027c24 */ /* 0x004fc8000f8e02ff */
[----:B---3--:R-:W-:Y:S02]  /*18a50*/  IMAD R6, R7, UR7, R2 ;  /* 0x0000000707067c24 */ /* 0x008fe4000f8e0202 */
[----:B------:R-:W-:-:S04]  /*18a60*/  IMAD.MOV.U32 R2, RZ, RZ, R0 ;  /* 0x000000ffff027224 */ /* 0x000fc800078e0000 */
[----:B------:R-:W-:-:S04]  /*18a70*/  IMAD.WIDE.U32 R2, R7, UR6, R2 ;  /* 0x0000000607027c25 */ /* 0x000fc8000f8e0002 */
[----:B------:R-:W-:Y:S01]  /*18a80*/  IMAD.IADD R0, R6, 0x1, R3 ;  /* 0x0000000106007824 */ /* 0x000fe200078e0203 */
[----:B------:R-:W-:-:S04]  /*18a90*/  LEA R6, P0, R2, UR4, 0x2 ;  /* 0x0000000402067c11 */ /* 0x000fc8000f8010ff */
[----:B------:R-:W-:-:S05]  /*18aa0*/  LEA.HI.X R7, R2, UR5, R0, 0x2, P0 ;  /* 0x0000000502077c11 */ /* 0x000fca00080f1400 */
[----:B------:R-:W2:Y:S04]  /*18ab0*/  LDG.E R0, desc[UR40][R6.64] ;  /* 0x0000002806007981 */ /* 0x000ea8000c1e1900 */
[----:B--2---:R1:W-:Y:S02]  /*18ac0*/  STL [R1], R0 ;  /* 0x0000000001007387 */ /* 0x0043e40000100800 */
.L_x_5083:
[----:B------:R-:W2:Y:S01]  /*18ad0*/  LDL R2, [R1+0x4] ;  /* 0x0000040001027983 */ /* 0x000ea20000100800 */
[----:B------:R-:W-:Y:S01]  /*18ae0*/  SHF.L.U32 R6, R8, 0x1f, RZ ;  /* 0x0000001f08067819 */ /* 0x000fe200000006ff */
[----:B------:R-:W-:Y:S01]  /*18af0*/  BSSY B3, `(.L_x_5084) ;  /* 0x0000007000037945 */ /* 0x000fe20003800000 */
[----:B-1----:R-:W1:Y:S02]  /*18b00*/  S2R R0, SR_TID.X ;  /* 0x0000000000007919 */ /* 0x002e640000002100 */
[----:B-1----:R-:W-:-:S04]  /*18b10*/  LOP3.LUT R0, R0, 0x7f, RZ, 0xc0, !PT ;  /* 0x0000007f00007812 */ /* 0x002fc800078ec0ff */
[----:B------:R-:W-:Y:S01]  /*18b20*/  ISETP.NE.AND P1, PT, R0, RZ, PT ;  /* 0x000000ff0000720c */ /* 0x000fe20003f25270 */
[----:B--2---:R-:W-:-:S04]  /*18b30*/  IMAD R2, R9, 0x8, R2 ;  /* 0x0000000809027824 */ /* 0x004fc800078e0202 */
[----:B------:R-:W1:Y:S02]  /*18b40*/  SYNCS.PHASECHK.TRANS64.TRYWAIT P0, [R2+URZ+0x22840], R6 ;  /* 0x02284006020075a7 */ /* 0x000e64000800017f */
[----:B-1----:R-:W-:Y:S06]  /*18b50*/  @!P0 BRA `(.L_x_5085) ;  /* 0x0000005000408947 */ /* 0x002fec0003800000 */
.L_x_5238:
[----:B------:R-:W-:Y:S05]  /*18b60*/  BSYNC B3 ;  /* 0x0000000000037941 */ /* 0x000fea0003800000 */
.L_x_5084:
        /* <DEDUP_REMOVED lines=9> */
.L_x_5087:
[----:B------:R-:W-:Y:S05]  /*18c00*/  BSYNC B3 ;  /* 0x0000000000037941 */ /* 0x000fea0003800000 */
.L_x_5086:
        /* <DEDUP_REMOVED lines=14> */
.L_x_5088:
        /* <DEDUP_REMOVED lines=14> */
.L_x_5239:
[----:B------:R-:W-:Y:S05]  /*18dd0*/  BSYNC B3 ;  /* 0x0000000000037941 */ /* 0x000fea0003800000 */
.L_x_5089:
        /* <DEDUP_REMOVED lines=11> */
.L_x_5092:
[----:B------:R-:W-:Y:S05]  /*18e90*/  BSYNC B3 ;  /* 0x0000000000037941 */ /* 0x000fea0003800000 */
.L_x_5091:
        /* <DEDUP_REMOVED lines=11> */
.L_x_5093:
        /* <DEDUP_REMOVED lines=16> */
.L_x_5094:
        /* <DEDUP_REMOVED lines=16> */
.L_x_5095:
        /* <DEDUP_REMOVED lines=16> */
.L_x_5096:
        /* <DEDUP_REMOVED lines=11> */
.L_x_5082:
[----:B------:R-:W-:Y:S05]  /*19300*/  BSYNC B1 ;  /* 0x0000000000017941 */ /* 0x000fea0003800000 */
.L_x_5081:
[----:B------:R-:W2:Y:S02]  /*19310*/  LDL.LU R5, [R1+0x30] ;  /* 0x0000300001057983 */ /* 0x000ea40000300800 */
[----:B--2---:R-:W-:-:S07]  /*19320*/  VIADD R0, R5, 0xfffffffd ;  /* 0xfffffffd05007836 */ /* 0x004fce0000000000 */
.L_x_5080:
[----:B------:R-:W-:Y:S05]  /*19330*/  BSYNC B2 ;  /* 0x0000000000027941 */ /* 0x000fea0003800000 */
.L_x_5079:
[----:B------:R-:W-:-:S13]  /*19340*/  ISETP.NE.AND P0, PT, R4, RZ, PT ;  /* 0x000000ff0400720c */ /* 0x000fda0003f05270 */
[----:B------:R-:W-:Y:S05]  /*19350*/  @!P0 BRA `(.L_x_5078) ;  /* 0x0000001400488947 */ /* 0x000fea0003800000 */
.L_x_5129:
        /* <DEDUP_REMOVED lines=37> */
.L_x_5099:
[----:B0-----:R-:W2:Y:S01]  /*195b0*/  LDL R2, [R1+0x4] ;  /* 0x0000040001027983 */ /* 0x001ea20000100800 */
[----:B------:R-:W-:Y:S01]  /*195c0*/  BSSY B2, `(.L_x_5100) ;  /* 0x0000008000027945 */ /* 0x000fe20003800000 */
[----:B------:R-:W0:Y:S02]  /*195d0*/  S2R R4, SR_TID.X ;  /* 0x0000000000047919 */ /* 0x000e240000002100 */
[----:B0-----:R-:W-:-:S04]  /*195e0*/  LOP3.LUT R4, R4, 0x7f, RZ, 0xc0, !PT ;  /* 0x0000007f04047812 */ /* 0x001fc800078ec0ff */
[----:B------:R-:W-:Y:S01]  /*195f0*/  ISETP.NE.AND P1, PT, R4, RZ, PT ;  /* 0x000000ff0400720c */ /* 0x000fe20003f25270 */
[----:B--2---:R-:W-:Y:S01]  /*19600*/  IMAD R3, R7, 0x8, R2 ;  /* 0x0000000807037824 */ /* 0x004fe200078e0202 */
[----:B------:R-:W-:-:S04]  /*19610*/  SHF.L.U32 R2, R6, 0x1f, RZ ;  /* 0x0000001f06027819 */ /* 0x000fc800000006ff */
[----:B------:R-:W0:Y:S02]  /*19620*/  SYNCS.PHASECHK.TRANS64.TRYWAIT P0, [R3+URZ+0x22840], R2 ;  /* 0x02284002030075a7 */ /* 0x000e24000800017f */
[----:B0-----:R-:W-:Y:S05]  /*19630*/  @!P0 BRA `(.L_x_5101) ;  /* 0x0000004400b08947 */ /* 0x001fea0003800000 */
.L_x_5240:
[----:B------:R-:W-:Y:S05]  /*19640*/  BSYNC B2 ;  /* 0x0000000000027941 */ /* 0x000fea0003800000 */
.L_x_5100:
        /* <DEDUP_REMOVED lines=9> */
.L_x_5103:
[----:B------:R-:W-:Y:S05]  /*196e0*/  BSYNC B2 ;  /* 0x0000000000027941 */ /* 0x000fea0003800000 */
.L_x_5102:
        /* <DEDUP_REMOVED lines=13> */
.L_x_5104:
        /* <DEDUP_REMOVED lines=14> */
.L_x_5241:
[----:B------:R-:W-:Y:S05]  /*198a0*/  BSYNC B2 ;  /* 0x0000000000027941 */ /* 0x000fea0003800000 */
.L_x_5105:
        /* <DEDUP_REMOVED lines=11> */
.L_x_5108:
[----:B------:R-:W-:Y:S05]  /*19960*/  BSYNC B2 ;  /* 0x0000000000027941 */ /* 0x000fea0003800000 */
.L_x_5107:
        /* <DEDUP_REMOVED lines=10> */
.L_x_5109:
        /* <DEDUP_REMOVED lines=16> */
.L_x_5110:
        /* <DEDUP_REMOVED lines=16> */
.L_x_5111:
        /* <DEDUP_REMOVED lines=16> */
.L_x_5112:
        /* <DEDUP_REMOVED lines=11> */
.L_x_5098:
[----:B------:R-:W-:Y:S05]  /*19dc0*/  BSYNC B1 ;  /* 0x0000000000017941 */ /* 0x000fea0003800000 */
.L_x_5097:
[----:B------:R-:W2:Y:S01]  /*19dd0*/  LDL R5, [R1+0x8] ;  /* 0x0000080001057983 */ /* 0x000ea20000100800 */
[----:B------:R-:W-:Y:S01]  /*19de0*/  VIADD R7, R7, 0x1 ;  /* 0x0000000107077836 */ /* 0x000fe20000000000 */
[----:B------:R-:W-:Y:S04]  /*19df0*/  BSSY B1, `(.L_x_5113) ;  /* 0x00000a5000017945 */ /* 0x000fe80003800000 */
[----:B------:R-:W-:-:S04]  /*19e00*/  ISETP.NE.AND P0, PT, R7, 0x2, PT ;  /* 0x000000020700780c */ /* 0x000fc80003f05270 */
[----:B------:R-:W-:Y:S02]  /*19e10*/  SEL R2, RZ, 0x1, P0 ;  /* 0x00000001ff027807 */ /* 0x000fe40000000000 */
[----:B0-----:R-:W-:Y:S02]  /*19e20*/  SEL R9, R7, RZ, P0 ;  /* 0x000000ff07097207 */ /* 0x001fe40000000000 */
        /* <DEDUP_REMOVED lines=30> */
.L_x_5115:
        /* <DEDUP_REMOVED lines=9> */
.L_x_5242:
[----:B------:R-:W-:Y:S05]  /*1a0a0*/  BSYNC B2 ;  /* 0x0000000000027941 */ /* 0x000fea0003800000 */
.L_x_5116:
        /* <DEDUP_REMOVED lines=9> */
.L_x_5119:
[----:B------:R-:W-:Y:S05]  /*1a140*/  BSYNC B2 ;  /* 0x0000000000027941 */ /* 0x000fea0003800000 */
.L_x_5118:
        /* <DEDUP_REMOVED lines=14> */
.L_x_5120:
        /* <DEDUP_REMOVED lines=14> */
.L_x_5243:
[----:B------:R-:W-:Y:S05]  /*1a310*/  BSYNC B2 ;  /* 0x0000000000027941 */ /* 0x000fea0003800000 */
.L_x_5121:
        /* <DEDUP_REMOVED lines=11> */
.L_x_5124:
[----:B------:R-:W-:Y:S05]  /*1a3d0*/  BSYNC B2 ;  /* 0x0000000000027941 */ /* 0x000fea0003800000 */
.L_x_5123:
        /* <DEDUP_REMOVED lines=11> */
.L_x_5125:
        /* <DEDUP_REMOVED lines=16> */
.L_x_5126:
        /* <DEDUP_REMOVED lines=16> */
.L_x_5127:
        /* <DEDUP_REMOVED lines=16> */
.L_x_5128:
        /* <DEDUP_REMOVED lines=11> */
.L_x_5114:
[----:B------:R-:W-:Y:S05]  /*1a840*/  BSYNC B1 ;  /* 0x0000000000017941 */ /* 0x000fea0003800000 */
.L_x_5113:
[C---:B------:R-:W-:Y:S01]  /*1a850*/  ISETP.GT.AND P0, PT, R0.reuse, 0x1, PT ;  /* 0x000000010000780c */ /* 0x040fe20003f04270 */
[----:B------:R-:W-:-:S12]  /*1a860*/  VIADD R0, R0, 0xfffffffe ;  /* 0xfffffffe00007836 */ /* 0x000fd80000000000 */
[----:B------:R-:W-:Y:S05]  /*1a870*/  @P0 BRA `(.L_x_5129) ;  /* 0xffffffe800b80947 */ /* 0x000fea000383ffff */
.L_x_5078:
[----:B------:R-:W-:Y:S05]  /*1a880*/  BSYNC B0 ;  /* 0x0000000000007941 */ /* 0x000fea0003800000 */
.L_x_5077:
        /* <DEDUP_REMOVED lines=21> */
[----:B------:R-:W1:Y:S01]  /*1a9e0*/  POPC R7, R6 ;  /* 0x0000000600077309 */ /* 0x000e620000000000 */
[----:B--2---:R-:W1:Y:S02]  /*1a9f0*/  SHFL.IDX PT, R4, R3, R4, 0x1f ;  /* 0x00001f0403047589 */ /* 0x004e6400000e0000 */
[----:B-1----:R-:W-:-:S07]  /*1aa00*/  IADD3 R16, R4, UR36, R7 ;  /* 0x0000002404107c10 */ /* 0x002fce000fffe007 */
.L_x_5131:
[----:B------:R-:W-:Y:S05]  /*1aa10*/  BSYNC B0 ;  /* 0x0000000000007941 */ /* 0x000fea0003800000 */
.L_x_5130:
[----:B------:R-:W-:-:S05]  /*1aa20*/  SEL R0, R0, RZ, P0 ;  /* 0x000000ff00007207 */ /* 0x000fca0000000000 */
[----:B------:R2:W-:Y:S02]  /*1aa30*/  STL [R1+0xc], R0 ;  /* 0x00000c0001007387 */ /* 0x0005e40000100800 */
.L_x_5049:
[----:B------:R-:W-:Y:S05]  /*1aa40*/  BSYNC B7 ;  /* 0x0000000000077941 */ /* 0x000fea0003800000 */
.L_x_5047:
        /* <DEDUP_REMOVED lines=13> */
.L_x_5132:
        /* <DEDUP_REMOVED lines=19> */
[----:B0-----:R-:W0:Y:S02]  /*1ac50*/  SHFL.UP PT, R14, R2, 0x1, RZ ;  /* 0x04200000020e7989 */ /* 0x001e2400000e00ff */
        /* <DEDUP_REMOVED lines=16> */
.L_x_5253:
[----:B------:R-:W-:Y:S02]  /*1ad60*/  ULDC UR4, c[0x0][0xc38] ;  /* 0x00030e0000047ab9 */ /* 0x000fe40000000800 */
[----:B------:R-:W-:-:S04]  /*1ad70*/  IMAD.U32 R4, RZ, RZ, UR4 ;  /* 0x00000004ff047e24 */ /* 0x000fc8000f8e00ff */
[----:B-1----:R-:W-:-:S04]  /*1ad80*/  IMAD R16, R16, R4, RZ ;  /* 0x0000000410107224 */ /* 0x002fc800078e02ff */
[----:B------:R-:W-:-:S05]  /*1ad90*/  IMAD.IADD R5, R5, 0x1, R16 ;  /* 0x0000000105057824 */ /* 0x000fca00078e0210 */
[----:B------:R-:W-:-:S13]  /*1ada0*/  ISETP.GT.AND P6, PT, R5, R0, PT ;  /* 0x000000000500720c */ /* 0x000fda0003fc4270 */
[----:B------:R-:W-:Y:S05]  /*1adb0*/  @P6 BRA `(.L_x_5135) ;  /* 0x00000000009c6947 */ /* 0x000fea0003800000 */
.L_x_5140:
        /* <DEDUP_REMOVED lines=14> */
.L_x_5138:
[----:B------:R-:W-:Y:S05]  /*1aea0*/  BSYNC B0 ;  /* 0x0000000000007941 */ /* 0x000fea0003800000 */
.L_x_5137:
        /* <DEDUP_REMOVED lines=18> */
.L_x_5261:
[----:B------:R-:W-:Y:S02]  /*1afd0*/  ULDC UR4, c[0x0][0xc38] ;  /* 0x00030e0000047ab9 */ /* 0x000fe40000000800 */
[----:B------:R-:W-:-:S04]  /*1afe0*/  IMAD.U32 R4, RZ, RZ, UR4 ;  /* 0x00000004ff047e24 */ /* 0x000fc8000f8e00ff */
[----:B-1----:R-:W-:-:S04]  /*1aff0*/  IMAD R16, R16, R4, RZ ;  /* 0x0000000410107224 */ /* 0x002fc800078e02ff */
[----:B------:R-:W-:-:S05]  /*1b000*/  IMAD.IADD R5, R16, 0x1, R5 ;  /* 0x0000000110057824 */ /* 0x000fca00078e0205 */
[----:B------:R-:W-:-:S13]  /*1b010*/  ISETP.GT.AND P6, PT, R5, R0, PT ;  /* 0x000000000500720c */ /* 0x000fda0003fc4270 */
[----:B------:R-:W-:Y:S05]  /*1b020*/  @!P6 BRA `(.L_x_5140) ;  /* 0xfffffffc0064e947 */ /* 0x000fea000383ffff */
.L_x_5135:
        /* <DEDUP_REMOVED lines=8> */
.L_x_5265:
[----:B------:R-:W-:Y:S01]  /*1b0b0*/  ISETP.NE.AND P0, PT, R5, RZ, PT ;  /* 0x000000ff0500720c */ /* 0x000fe20003f05270 */
[----:B------:R-:W-:-:S12]  /*1b0c0*/  IMAD.MOV.U32 R5, RZ, RZ, RZ ;  /* 0x000000ffff057224 */ /* 0x000fd800078e00ff */
[----:B------:R-:W-:Y:S05]  /*1b0d0*/  @!P0 BRA `(.L_x_5142) ;  /* 0x0000000000148947 */ /* 0x000fea0003800000 */
[----:B------:R-:W-:Y:S01]  /*1b0e0*/  UMOV UR4, 0xffffffff ;  /* 0xffffffff00047882 */ /* 0x000fe20000000000 */
[----:B------:R-:W-:Y:S02]  /*1b0f0*/  VIADD R12, R6, 0xffffffff ;  /* 0xffffffff060c7836 */ /* 0x000fe40000000000 */
[----:B------:R-:W-:Y:S05]  /*1b100*/  BRA.DIV UR4, `(.L_x_5143) ;  /* 0x0000003604907947 */ /* 0x000fea000b800000 */
[----:B0-----:R0:W3:Y:S02]  /*1b110*/  SHFL.IDX PT, R3, R3, R12, 0x1f ;  /* 0x00001f0c03037589 */ /* 0x0010e400000e0000 */
.L_x_5268:
[----:B---3--:R-:W-:-:S07]  /*1b120*/  IMAD.MOV.U32 R5, RZ, RZ, R3 ;  /* 0x000000ffff057224 */ /* 0x008fce00078e0003 */
.L_x_5142:
        /* <DEDUP_REMOVED lines=66> */
.L_x_5136:
[----:B------:R-:W-:Y:S01]  /*1b550*/  UMOV UR4, URZ ;  /* 0x0000003f00047c82 */ /* 0x000fe20008000000 */
[----:B------:R-:W-:Y:S01]  /*1b560*/  UMOV UR5, URZ ;  /* 0x0000003f00057c82 */ /* 0x000fe20008000000 */
[----:B------:R-:W-:Y:S01]  /*1b570*/  ULDC UR6, c[0x0][0xc3c] ;  /* 0x00030f0000067ab9 */ /* 0x000fe20000000800 */
[----:B------:R-:W-:Y:S02]  /*1b580*/  IMAD.MOV.U32 R16, RZ, RZ, R0 ;  /* 0x000000ffff107224 */ /* 0x000fe400078e0000 */
[----:B------:R-:W-:Y:S02]  /*1b590*/  IMAD.U32 R17, RZ, RZ, UR4 ;  /* 0x00000004ff117e24 */ /* 0x000fe4000f8e00ff */
[----:B------:R-:W-:Y:S02]  /*1b5a0*/  IMAD.U32 R18, RZ, RZ, UR5 ;  /* 0x00000005ff127e24 */ /* 0x000fe4000f8e00ff */
[----:B------:R-:W-:-:S07]  /*1b5b0*/  IMAD.U32 R19, RZ, RZ, UR6 ;  /* 0x00000006ff137e24 */ /* 0x000fce000f8e00ff */
.L_x_5144:
[----:B------:R1:W2:Y:S01]  /*1b5c0*/  LDL R2, [R1+0x4] ;  /* 0x0000040001027983 */ /* 0x0002a20000100800 */
[----:B------:R-:W3:Y:S01]  /*1b5d0*/  S2R R0, SR_TID.X ;  /* 0x0000000000007919 */ /* 0x000ee20000002100 */
[----:B------:R-:W-:Y:S05]  /*1b5e0*/  WARPSYNC.ALL ;  /* 0x0000000000007948 */ /* 0x000fea0003800000 */
[----:B---3--:R-:W-:Y:S01]  /*1b5f0*/  LOP3.LUT R0, R0, 0x1f, RZ, 0xc0, !PT ;  /* 0x0000001f00007812 */ /* 0x008fe200078ec0ff */
[----:B------:R-:W-:Y:S03]  /*1b600*/  BAR.SYNC.DEFER_BLOCKING 0x4, 0x180 ;  /* 0x0106000000007b1d */ /* 0x000fe60000010000 */
[----:B------:R-:W-:-:S13]  /*1b610*/  ISETP.NE.AND P0, PT, R0, RZ, PT ;  /* 0x000000ff0000720c */ /* 0x000fda0003f05270 */
[----:B0-----:R-:W2:Y:S01]  /*1b620*/  @!P0 S2R R3, SR_CgaCtaId ;  /* 0x0000000000038919 */ /* 0x001ea20000008800 */
[----:B------:R-:W-:-:S04]  /*1b630*/  @!P0 MOV R0, 0x400 ;  /* 0x0000040000008802 */ /* 0x000fc80000000f00 */
[----:B--2---:R-:W-:-:S05]  /*1b640*/  @!P0 LEA R2, R3, R0, 0x18 ;  /* 0x0000000003028211 */ /* 0x004fca00078ec0ff */
[----:B------:R1:W-:Y:S04]  /*1b650*/  @!P0 STS.128 [R2+0x228d0], R16 ;  /* 0x0228d01002008388 */ /* 0x0003e80000000c00 */
[----:B------:R1:W-:Y:S01]  /*1b660*/  @!P0 STL [R1+0x4], R2 ;  /* 0x0000040201008387 */ /* 0x0003e20000100800 */
[----:B------:R-:W-:Y:S06]  /*1b670*/  BAR.ARV 0x5, 0x180 ;  /* 0x0146000000007b1d */ /* 0x000fec0000002000 */
.L_x_5133:
[----:B------:R-:W-:Y:S02]  /*1b680*/  ULDC UR4, c[0x0][0xc3c] ;  /* 0x00030f0000047ab9 */ /* 0x000fe40000000800 */
[----:B---3--:R-:W-:-:S13]  /*1b690*/  ISETP.GE.AND P0, PT, R19, UR4, PT ;  /* 0x0000000413007c0c */ /* 0x008fda000bf06270 */
[----:B------:R-:W-:Y:S05]  /*1b6a0*/  @!P0 BRA `(.L_x_5145) ;  /* 0xffffff94008c8947 */ /* 0x000fea000383ffff */
[----:B------:R-:W-:Y:S05]  /*1b6b0*/  BSYNC B8 ;  /* 0x0000000000087941 */ /* 0x000fea0003800000 */
.L_x_5005:
[----:B--2---:R-:W2:Y:S01]  /*1b6c0*/  LDL.LU R0, [R1+0x40] ;  /* 0x0000400001007983 */ /* 0x004ea20000300800 */
[----:B------:R-:W-:Y:S01]  /*1b6d0*/  BSSY B0, `(.L_x_5146) ;  /* 0x000000b000007945 */ /* 0x000fe20003800000 */
[----:B------:R-:W3:Y:S01]  /*1b6e0*/  S2R R5, SR_CgaCtaId ;  /* 0x0000000000057919 */ /* 0x000ee20000008800 */
[----:B--2---:R-:W-:-:S05]  /*1b6f0*/  VIADD R0, R0, 0x1 ;  /* 0x0000000100007836 */ /* 0x004fca0000000000 */
[----:B01----:R-:W-:-:S04]  /*1b700*/  LEA.HI R2, R0, R0, RZ, 0x1 ;  /* 0x0000000000027211 */ /* 0x003fc800078f08ff */
[----:B------:R-:W-:-:S05]  /*1b710*/  LOP3.LUT R3, R2, 0xfffffffe, RZ, 0xc0, !PT ;  /* 0xfffffffe02037812 */ /* 0x000fca00078ec0ff */
[----:B------:R-:W-:Y:S01]  /*1b720*/  IMAD.IADD R3, R0, 0x1, -R3 ;  /* 0x0000000100037824 */ /* 0x000fe200078e0a03 */
[----:B------:R-:W-:-:S04]  /*1b730*/  MOV R0, 0x400 ;  /* 0x0000040000007802 */ /* 0x000fc80000000f00 */
[----:B---3--:R-:W-:Y:S02]  /*1b740*/  LEA R0, R5, R0, 0x18 ;  /* 0x0000000005007211 */ /* 0x008fe400078ec0ff */
[----:B------:R-:W-:-:S04]  /*1b750*/  SHF.L.U32 R3, R3, 0x1f, RZ ;  /* 0x0000001f03037819 */ /* 0x000fc800000006ff */
[----:B------:R-:W0:Y:S02]  /*1b760*/  SYNCS.PHASECHK.TRANS64.TRYWAIT P0, [R0+URZ+0x22820], R3 ;  /* 0x02282003000075a7 */ /* 0x000e24000800017f */
[----:B0-----:R-:W-:Y:S05]  /*1b770*/  @!P0 BRA `(.L_x_5147) ;  /* 0x00000030001c8947 */ /* 0x001fea0003800000 */
.L_x_5269:
[----:B------:R-:W-:Y:S05]  /*1b780*/  BSYNC B0 ;  /* 0x0000000000007941 */ /* 0x000fea0003800000 */
.L_x_5146:
[----:B------:R-:W-:-:S03]  /*1b790*/  UMOV UR4, 0xffffffff ;  /* 0xffffffff00047882 */ /* 0x000fc60000000000 */
[----:B------:R-:W-:Y:S05]  /*1b7a0*/  BRA.DIV UR4, `(.L_x_5148) ;  /* 0x0000003204247947 */ /* 0x000fea000b800000 */
[----:B------:R-:W1:Y:S02]  /*1b7b0*/  S2R R2, SR_TID.X ;  /* 0x0000000000027919 */ /* 0x000e640000002100 */
[----:B-1----:R-:W-:-:S04]  /*1b7c0*/  SHF.R.U32.HI R2, RZ, 0x5, R2 ;  /* 0x00000005ff027819 */ /* 0x002fc80000011602 */
[----:B------:R-:W-:-:S05]  /*1b7d0*/  LOP3.LUT R2, R2, 0x3, RZ, 0xc0, !PT ;  /* 0x0000000302027812 */ /* 0x000fca00078ec0ff */
[----:B------:R1:W2:Y:S02]  /*1b7e0*/  SHFL.IDX PT, R14, R2, RZ, 0x1f ;  /* 0x00001fff020e7589 */ /* 0x0002a400000e0000 */
.L_x_5272:
[----:B--2---:R-:W-:-:S13]  /*1b7f0*/  ISETP.NE.AND P0, PT, R14, RZ, PT ;  /* 0x000000ff0e00720c */ /* 0x004fda0003f05270 */
[----:B------:R-:W-:Y:S05]  /*1b800*/  @P0 BRA `(.L_x_4848) ;  /* 0x0000000000940947 */ /* 0x000fea0003800000 */
[----:B------:R-:W-:-:S03]  /*1b810*/  UMOV UR4, 0xffffffff ;  /* 0xffffffff00047882 */ /* 0x000fc60000000000 */
[----:B------:R-:W-:Y:S05]  /*1b820*/  BRA.DIV UR4, `(.L_x_5149) ;  /* 0x0000003204387947 */ /* 0x000fea000b800000 */
[----:B------:R-:W-:-:S13]  /*1b830*/  ELECT P6, URZ, PT ;  /* 0x00000000003f782f */ /* 0x000fda00038c0000 */
.L_x_5275:
[----:B------:R-:W-:Y:S05]  /*1b840*/  @!P6 BRA `(.L_x_4848) ;  /* 0x000000000084e947 */ /* 0x000fea0003800000 */
[----:B-1----:R-:W2:Y:S02]  /*1b850*/  LDL.LU R2, [R1+0x58] ;  /* 0x0000580001027983 */ /* 0x002ea40000300800 */
[----:B--2---:R-:W-:-:S04]  /*1b860*/  LOP3.LUT R2, R2, 0x2, RZ, 0xfc, !PT ;  /* 0x0000000202027812 */ /* 0x004fc800078efcff */
[----:B------:R-:W-:-:S13]  /*1b870*/  ISETP.NE.AND P2, PT, R2, 0x3, PT ;  /* 0x000000030200780c */ /* 0x000fda0003f45270 */
[----:B------:R-:W-:Y:S05]  /*1b880*/  @!P2 BRA `(.L_x_5150) ;  /* 0x000000000004a947 */ /* 0x000fea0003800000 */
[----:B------:R-:W-:Y:S01]  /*1b890*/  BPT.TRAP 0x1 ;  /* 0x000000040000795c */ /* 0x000fe20000300000 */
.L_x_5150:
        /* <DEDUP_REMOVED lines=14> */
.L_x_5276:
[----:B------:R-:W1:Y:S02]  /*1b980*/  SYNCS.PHASECHK.TRANS64.TRYWAIT P0, [R7+URZ], R2 ;  /* 0x00000002070075a7 */ /* 0x000e64000800017f */
[----:B-1----:R-:W-:Y:S05]  /*1b990*/  @!P0 BRA `(.L_x_5152) ;  /* 0x0000003000108947 */ /* 0x002fea0003800000 */
.L_x_5277:
[----:B------:R-:W-:Y:S05]  /*1b9a0*/  @!P2 BRA `(.L_x_5153) ;  /* 0x000000000004a947 */ /* 0x000fea0003800000 */
[----:B------:R-:W-:Y:S01]  /*1b9b0*/  BPT.TRAP 0x1 ;  /* 0x000000040000795c */ /* 0x000fe20000300000 */
.L_x_5153:
[----:B------:R-:W2:Y:S01]  /*1b9c0*/  LDL.LU R4, [R1+0xc] ;  /* 0x00000c0001047983 */ /* 0x000ea20000300800 */
[----:B------:R-:W-:-:S04]  /*1b9d0*/  VIADD R0, R0, 0x22860 ;  /* 0x0002286000007836 */ /* 0x000fc80000000000 */
[----:B--2---:R-:W-:-:S04]  /*1b9e0*/  IMAD R4, R4, 0x8, R0 ;  /* 0x0000000804047824 */ /* 0x004fc800078e0200 */
[----:B------:R-:W2:Y:S02]  /*1b9f0*/  SYNCS.PHASECHK.TRANS64.TRYWAIT P0, [R4+URZ], R5 ;  /* 0x00000005040075a7 */ /* 0x000ea4000800017f */
[----:B--2---:R-:W-:Y:S05]  /*1ba00*/  @!P0 BRA `(.L_x_5154) ;  /* 0x0000003000088947 */ /* 0x004fea0003800000 */
.L_x_5278:
[----:B------:R-:W-:-:S07]  /*1ba10*/  IMAD R3, R3, 0x8, R0 ;  /* 0x0000000803037824 */ /* 0x000fce00078e0200 */
.L_x_5155:
[----:B---3--:R3:W4:Y:S02]  /*1ba20*/  SYNCS.PHASECHK.TRANS64.TRYWAIT P0, [R3+URZ], R2 ;  /* 0x00000002030075a7 */ /* 0x008724000800017f */
[----:B----4-:R-:W-:Y:S05]  /*1ba30*/  @!P0 NANOSLEEP.SYNCS 0x989680 ;  /* 0x009896800000895d */ /* 0x010fea0003900000 */
[----:B------:R-:W4:Y:S02]  /*1ba40*/  @!P0 SYNCS.PHASECHK.TRANS64 P0, [R3+URZ], R2 ;  /* 0x00000002030085a7 */ /* 0x000f24000800007f */
[----:B----4-:R-:W-:Y:S05]  /*1ba50*/  @!P0 BRA `(.L_x_5155) ;  /* 0xfffffffc00f08947 */ /* 0x010fea000383ffff */
.L_x_4848:
[----:B------:R-:W-:Y:S05]  /*1ba60*/  BSYNC B9 ;  /* 0x0000000000097941 */ /* 0x000fea0003800000 */
.L_x_4845:
[----:B------:R-:W-:Y:S05]  /*1ba70*/  EXIT ;  /* 0x000000000000794d */ /* 0x000fea0003800000 */
.L_x_4866:
[----:B0-----:R0:W1:Y:S02]  /*1ba80*/  SYNCS.PHASECHK.TRANS64.TRYWAIT P6, [R96+URZ+0x22890], R107 ;  /* 0x0228906b600075a7 */ /* 0x00106400080c017f */
[----:B-1----:R-:W-:Y:S05]  /*1ba90*/  @!P6 NANOSLEEP.SYNCS 0x989680 ;  /* 0x009896800000e95d */ /* 0x002fea0003900000 */
[----:B------:R-:W1:Y:S02]  /*1baa0*/  @!P6 SYNCS.PHASECHK.TRANS64 P6, [R96+URZ+0x22890], R107 ;  /* 0x0228906b6000e5a7 */ /* 0x000e6400080c007f */
[----:B-1----:R-:W-:Y:S05]  /*1bab0*/  @!P6 BRA `(.L_x_4866) ;  /* 0xfffffffc00f0e947 */ /* 0x002fea000383ffff */
[----:B------:R-:W-:Y:S05]  /*1bac0*/  BRA `(.L_x_5156) ;  /* 0xfffffe7000787947 */ /* 0x000fea000383ffff */
.L_x_4884:
[----:B0-----:R0:W1:Y:S02]  /*1bad0*/  SYNCS.PHASECHK.TRANS64.TRYWAIT P5, [R96+URZ+0x22890], R107 ;  /* 0x0228906b600075a7 */ /* 0x00106400080a017f */
[----:B-1----:R-:W-:Y:S05]  /*1bae0*/  @!P5 NANOSLEEP.SYNCS 0x989680 ;  /* 0x009896800000d95d */ /* 0x002fea0003900000 */
[----:B------:R-:W1:Y:S02]  /*1baf0*/  @!P5 SYNCS.PHASECHK.TRANS64 P5, [R96+URZ+0x22890], R107 ;  /* 0x0228906b6000d5a7 */ /* 0x000e6400080a007f */
[----:B-1----:R-:W-:Y:S05]  /*1bb00*/  @!P5 BRA `(.L_x_4884) ;  /* 0xfffffffc00f0d947 */ /* 0x002fea000383ffff */
[----:B------:R-:W-:Y:S05]  /*1bb10*/  BRA `(.L_x_5157) ;  /* 0xfffffe8400207947 */ /* 0x000fea000383ffff */
.L_x_4893:
[----:B0-----:R0:W1:Y:S02]  /*1bb20*/  SYNCS.PHASECHK.TRANS64.TRYWAIT P4, [R96+URZ+0x22890], R107 ;  /* 0x0228906b600075a7 */ /* 0x001064000808017f */
[----:B-1----:R-:W-:Y:S05]  /*1bb30*/  @!P4 NANOSLEEP.SYNCS 0x989680 ;  /* 0x009896800000c95d */ /* 0x002fea0003900000 */
[----:B------:R-:W1:Y:S02]  /*1bb40*/  @!P4 SYNCS.PHASECHK.TRANS64 P4, [R96+URZ+0x22890], R107 ;  /* 0x0228906b6000c5a7 */ /* 0x000e64000808007f */
[----:B-1----:R-:W-:Y:S05]  /*1bb50*/  @!P4 BRA `(.L_x_4893) ;  /* 0xfffffffc00f0c947 */ /* 0x002fea000383ffff */
[----:B------:R-:W-:Y:S05]  /*1bb60*/  BRA `(.L_x_5158) ;  /* 0xfffffe9400407947 */ /* 0x000fea000383ffff */
.L_x_4899:
[----:B-1----:R1:W2:Y:S02]  /*1bb70*/  SYNCS.PHASECHK.TRANS64.TRYWAIT P3, [R96+URZ+0x228b0], R107 ;  /* 0x0228b06b600075a7 */ /* 0x0022a4000806017f */
[----:B--2---:R-:W-:Y:S05]  /*1bb80*/  @!P3 NANOSLEEP.SYNCS 0x989680 ;  /* 0x009896800000b95d */ /* 0x004fea0003900000 */
[----:B------:R-:W2:Y:S02]  /*1bb90*/  @!P3 SYNCS.PHASECHK.TRANS64 P3, [R96+URZ+0x228b0], R107 ;  /* 0x0228b06b6000b5a7 */ /* 0x000ea4000806007f */
[----:B--2---:R-:W-:Y:S05]  /*1bba0*/  @!P3 BRA `(.L_x_4899) ;  /* 0xfffffffc00f0b947 */ /* 0x004fea000383ffff */
[----:B------:R-:W-:Y:S05]  /*1bbb0*/  BRA `(.L_x_5159) ;  /* 0xfffffe9400d07947 */ /* 0x000fea000383ffff */
.L_x_4907:
[----:B------:R-:W0:Y:S01]  /*1bbc0*/  S2R R11, SR_TID.X ;  /* 0x00000000000b7919 */ /* 0x000e220000002100 */
[----:B------:R-:W-:Y:S01]  /*1bbd0*/  BSSY B0, `(.L_x_5160) ;  /* 0x000000c000007945 */ /* 0x000fe20003800000 */
[----:B------:R-:W-:Y:S02]  /*1bbe0*/  IMAD.MOV.U32 R12, RZ, RZ, RZ ;  /* 0x000000ffff0c7224 */ /* 0x000fe400078e00ff */
[----:B------:R-:W-:Y:S02]  /*1bbf0*/  IMAD.MOV.U32 R15, RZ, RZ, -0x1 ;  /* 0xffffffffff0f7424 */ /* 0x000fe400078e00ff */
[----:B0-----:R-:W-:-:S05]  /*1bc00*/  VIADD R11, R11, 0xffffff80 ;  /* 0xffffff800b0b7836 */ /* 0x001fca0000000000 */
[----:B------:R-:W-:-:S04]  /*1bc10*/  SHF.R.S32.HI R10, RZ, 0x1f, R11 ;  /* 0x0000001fff0a7819 */ /* 0x000fc8000001140b */
[----:B------:R-:W-:Y:S01]  /*1bc20*/  LEA.HI R10, R10, R11, RZ, 0x7 ;  /* 0x0000000b0a0a7211 */ /* 0x000fe200078f38ff */
[----:B------:R-:W-:-:S03]  /*1bc30*/  IMAD.MOV.U32 R11, RZ, RZ, 0x1f ;  /* 0x0000001fff0b7424 */ /* 0x000fc600078e00ff */
[----:B------:R-:W-:-:S05]  /*1bc40*/  SHF.R.S32.HI R10, RZ, 0x7, R10 ;  /* 0x00000007ff0a7819 */ /* 0x000fca000001140a */
[----:B------:R-:W-:-:S07]  /*1bc50*/  IMAD.MOV.U32 R13, RZ, RZ, R10 ;  /* 0x000000ffff0d7224 */ /* 0x000fce00078e000a */
[----:B-----5:R-:W-:Y:S05]  /*1bc60*/  WARPSYNC.COLLECTIVE R15, `(.L_x_5161) ;  /* 0x000000000f087348 */ /* 0x020fea0003c00000 */
[----:B------:R0:W1:Y:S02]  /*1bc70*/  SHFL.IDX P6, R14, R13, R12, R11 ;  /* 0x0000000c0d0e7389 */ /* 0x00006400000c000b */
[----:B01---5:R-:W-:Y:S01]  /*1bc80*/  ENDCOLLECTIVE ;  /* 0x000000000000791b */ /* 0x023fe20003800000 */
.L_x_5161:
[----:B------:R-:W-:Y:S05]  /*1bc90*/  BSYNC B0 ;  /* 0x0000000000007941 */ /* 0x000fea0003800000 */
.L_x_5160:
[----:B------:R-:W-:Y:S05]  /*1bca0*/  BRA `(.L_x_5162) ;  /* 0xfffffea000a47947 */ /* 0x000fea000383ffff */
.L_x_4919:
        /* <DEDUP_REMOVED lines=8> */
.L_x_5164:
[----:B------:R-:W-:Y:S05]  /*1bd30*/  BSYNC B1 ;  /* 0x0000000000017941 */ /* 0x000fea0003800000 */
.L_x_5163:
        /* <DEDUP_REMOVED lines=8> */
.L_x_5165:
[----:B------:R-:W-:Y:S02]  /*1bdc0*/  IMAD.MOV.U32 R13, RZ, RZ, R8 ;  /* 0x000000ffff0d7224 */ /* 0x000fe400078e0008 */
[----:B------:R-:W-:-:S07]  /*1bdd0*/  IMAD.MOV.U32 R0, RZ, RZ, R14 ;  /* 0x000000ffff007224 */ /* 0x000fce00078e000e */
[----:B------:R-:W-:Y:S05]  /*1bde0*/  WARPSYNC.COLLECTIVE R15, `(.L_x_5166) ;  /* 0x000000000f087348 */ /* 0x000fea0003c00000 */
[----:B------:R0:W1:Y:S02]  /*1bdf0*/  SHFL.IDX P6, R14, R13, R12, R11 ;  /* 0x0000000c0d0e7389 */ /* 0x00006400000c000b */
[----:B01----:R-:W-:Y:S01]  /*1be00*/  ENDCOLLECTIVE ;  /* 0x000000000000791b */ /* 0x003fe20003800000 */
.L_x_5166:
[----:B------:R-:W-:Y:S02]  /*1be10*/  IMAD.MOV.U32 R13, RZ, RZ, R7 ;  /* 0x000000ffff0d7224 */ /* 0x000fe400078e0007 */
[----:B------:R-:W-:-:S07]  /*1be20*/  IMAD.MOV.U32 R5, RZ, RZ, R14 ;  /* 0x000000ffff057224 */ /* 0x000fce00078e000e */
[----:B------:R-:W-:Y:S05]  /*1be30*/  WARPSYNC.COLLECTIVE R15, `(.L_x_5167) ;  /* 0x000000000f087348 */ /* 0x000fea0003c00000 */
[----:B------:R0:W1:Y:S02]  /*1be40*/  SHFL.IDX P6, R14, R13, R12, R11 ;  /* 0x0000000c0d0e7389 */ /* 0x00006400000c000b */
[----:B01----:R-:W-:Y:S01]  /*1be50*/  ENDCOLLECTIVE ;  /* 0x000000000000791b */ /* 0x003fe20003800000 */
.L_x_5167:
[----:B------:R-:W-:Y:S05]  /*1be60*/  BRA `(.L_x_5168) ;  /* 0xfffffea800007947 */ /* 0x000fea000383ffff */
.L_x_4922:
        /* <DEDUP_REMOVED lines=8> */
.L_x_5170:
[----:B------:R-:W-:Y:S05]  /*1bef0*/  BSYNC B1 ;  /* 0x0000000000017941 */ /* 0x000fea0003800000 */
.L_x_5169:
        /* <DEDUP_REMOVED lines=8> */
.L_x_5171:
[----:B------:R-:W-:Y:S02]  /*1bf80*/  IMAD.MOV.U32 R13, RZ, RZ, R8 ;  /* 0x000000ffff0d7224 */ /* 0x000fe400078e0008 */
[----:B------:R-:W-:-:S07]  /*1bf90*/  IMAD.MOV.U32 R0, RZ, RZ, R14 ;  /* 0x000000ffff007224 */ /* 0x000fce00078e000e */
[----:B------:R-:W-:Y:S05]  /*1bfa0*/  WARPSYNC.COLLECTIVE R15, `(.L_x_5172) ;  /* 0x000000000f087348 */ /* 0x000fea0003c00000 */
[----:B------:R0:W1:Y:S02]  /*1bfb0*/  SHFL.IDX P6, R14, R13, R12, R11 ;  /* 0x0000000c0d0e7389 */ /* 0x00006400000c000b */
[----:B01----:R-:W-:Y:S01]  /*1bfc0*/  ENDCOLLECTIVE ;  /* 0x000000000000791b */ /* 0x003fe20003800000 */
.L_x_5172:
[----:B------:R-:W-:Y:S02]  /*1bfd0*/  IMAD.MOV.U32 R13, RZ, RZ, R7 ;  /* 0x000000ffff0d7224 */ /* 0x000fe400078e0007 */
[----:B------:R-:W-:-:S07]  /*1bfe0*/  IMAD.MOV.U32 R5, RZ, RZ, R14 ;  /* 0x000000ffff057224 */ /* 0x000fce00078e000e */
[----:B------:R-:W-:Y:S05]  /*1bff0*/  WARPSYNC.COLLECTIVE R15, `(.L_x_5173) ;  /* 0x000000000f087348 */ /* 0x000fea0003c00000 */
[----:B------:R0:W1:Y:S02]  /*1c000*/  SHFL.IDX P6, R14, R13, R12, R11 ;  /* 0x0000000c0d0e7389 */ /* 0x00006400000c000b */
[----:B01----:R-:W-:Y:S01]  /*1c010*/  ENDCOLLECTIVE ;  /* 0x000000000000791b */ /* 0x003fe20003800000 */
.L_x_5173:
[----:B------:R-:W-:Y:S05]  /*1c020*/  BRA `(.L_x_5174) ;  /* 0xfffffea8005c7947 */ /* 0x000fea000383ffff */
.L_x_4926:
[----:B0-----:R0:W1:Y:S02]  /*1c030*/  SYNCS.PHASECHK.TRANS64.TRYWAIT P0, [R18+URZ+0x22800], R35 ;  /* 0x02280023120075a7 */ /* 0x001064000800017f */
[----:B-1----:R-:W-:Y:S05]  /*1c040*/  @!P0 NANOSLEEP.SYNCS 0x989680 ;  /* 0x009896800000895d */ /* 0x002fea0003900000 */
[----:B------:R-:W1:Y:S02]  /*1c050*/  @!P0 SYNCS.PHASECHK.TRANS64 P0, [R18+URZ+0x22800], R35 ;  /* 0x02280023120085a7 */ /* 0x000e64000800007f */
[----:B-1----:R-:W-:Y:S05]  /*1c060*/  @!P0 BRA `(.L_x_4926) ;  /* 0xfffffffc00f08947 */ /* 0x002fea000383ffff */
[----:B------:R-:W-:Y:S05]  /*1c070*/  BRA `(.L_x_5175) ;  /* 0xfffffeac00447947 */ /* 0x000fea000383ffff */
.L_x_4934:
        /* <DEDUP_REMOVED lines=9> */
.L_x_5177:
[----:B------:R-:W-:Y:S05]  /*1c110*/  BSYNC B1 ;  /* 0x0000000000017941 */ /* 0x000fea0003800000 */
.L_x_5176:
        /* <DEDUP_REMOVED lines=10> */
.L_x_5178:
        /* <DEDUP_REMOVED lines=8> */
.L_x_5179:
        /* <DEDUP_REMOVED lines=8> */
.L_x_5180:
        /* <DEDUP_REMOVED lines=10> */
.L_x_5181:
        /* <DEDUP_REMOVED lines=10> */
.L_x_5182:
        /* <DEDUP_REMOVED lines=8> */
.L_x_5183:
[----:B------:R-:W-:Y:S01]  /*1c480*/  @!P1 IMAD.MOV.U32 R38, RZ, RZ, R6 ;  /* 0x000000ffff269224 */ /* 0x000fe200078e0006 */
[----:B------:R-:W-:Y:S01]  /*1c490*/  CS2R R4, SRZ ;  /* 0x0000000000047805 */ /* 0x000fe2000001ff00 */
[----:B------:R-:W-:Y:S01]  /*1c4a0*/  @!P1 IMAD.MOV.U32 R39, RZ, RZ, R7 ;  /* 0x000000ffff279224 */ /* 0x000fe200078e0007 */
[----:B------:R-:W-:Y:S01]  /*1c4b0*/  CS2R R6, SRZ ;  /* 0x0000000000067805 */ /* 0x000fe2000001ff00 */
[----:B------:R-:W-:Y:S02]  /*1c4c0*/  IMAD.MOV.U32 R10, RZ, RZ, R38 ;  /* 0x000000ffff0a7224 */ /* 0x000fe400078e0026 */
[----:B------:R-:W-:Y:S02]  /*1c4d0*/  IMAD.MOV.U32 R21, RZ, RZ, R39 ;  /* 0x000000ffff157224 */ /* 0x000fe400078e0027 */
[----:B------:R-:W-:Y:S02]  /*1c4e0*/  @!P1 IMAD.MOV.U32 R6, RZ, RZ, R24 ;  /* 0x000000ffff069224 */ /* 0x000fe400078e0018 */
[----:B------:R-:W-:-:S02]  /*1c4f0*/  IMAD.MOV.U32 R13, RZ, RZ, R28 ;  /* 0x000000ffff0d7224 */ /* 0x000fc400078e001c */
        /* <DEDUP_REMOVED lines=9> */
.L_x_5184:
[----:B------:R-:W-:Y:S02]  /*1c590*/  PRMT R10, R21, 0x7610, R10 ;  /* 0x00007610150a7816 */ /* 0x000fe4000000000a */
[----:B------:R-:W-:Y:S01]  /*1c5a0*/  CS2R R24, SRZ ;  /* 0x0000000000187805 */ /* 0x000fe2000001ff00 */
[----:B------:R-:W-:Y:S02]  /*1c5b0*/  IMAD.MOV.U32 R11, RZ, RZ, R7 ;  /* 0x000000ffff0b7224 */ /* 0x000fe400078e0007 */
[----:B------:R-:W-:Y:S02]  /*1c5c0*/  IMAD.MOV.U32 R12, RZ, RZ, R4 ;  /* 0x000000ffff0c7224 */ /* 0x000fe400078e0004 */
[----:B------:R-:W-:Y:S01]  /*1c5d0*/  IMAD.MOV.U32 R13, RZ, RZ, R5 ;  /* 0x000000ffff0d7224 */ /* 0x000fe200078e0005 */
[----:B------:R-:W-:Y:S02]  /*1c5e0*/  PRMT R21, R20, 0x5410, R11 ;  /* 0x0000541014157816 */ /* 0x000fe4000000000b */
[----:B------:R-:W-:-:S02]  /*1c5f0*/  PRMT R9, R9, 0x5410, R12 ;  /* 0x0000541009097816 */ /* 0x000fc4000000000c */
[----:B------:R-:W-:Y:S01]  /*1c600*/  PRMT R42, R13, 0x7610, R42 ;  /* 0x000076100d2a7816 */ /* 0x000fe2000000002a */
[----:B------:R-:W-:Y:S06]  /*1c610*/  BRA `(.L_x_5185) ;  /* 0xfffffeb800507947 */ /* 0x000fec000383ffff */
.L_x_4938:
[----:B-1----:R1:W2:Y:S02]  /*1c620*/  SYNCS.PHASECHK.TRANS64.TRYWAIT P1, [R18+URZ+0x22800], R11 ;  /* 0x0228000b120075a7 */ /* 0x0022a4000802017f */
[----:B--2---:R-:W-:Y:S05]  /*1c630*/  @!P1 NANOSLEEP.SYNCS 0x989680 ;  /* 0x009896800000995d */ /* 0x004fea0003900000 */
[----:B------:R-:W2:Y:S02]  /*1c640*/  @!P1 SYNCS.PHASECHK.TRANS64 P1, [R18+URZ+0x22800], R11 ;  /* 0x0228000b120095a7 */ /* 0x000ea4000802007f */
[----:B--2---:R-:W-:Y:S05]  /*1c650*/  @!P1 BRA `(.L_x_4938) ;  /* 0xfffffffc00f09947 */ /* 0x004fea000383ffff */
[----:B------:R-:W-:Y:S05]  /*1c660*/  BRA `(.L_x_5186) ;  /* 0xfffffeb800ec7947 */ /* 0x000fea000383ffff */
.L_x_4944:
[----:B0-----:R0:W3:Y:S02]  /*1c670*/  SYNCS.PHASECHK.TRANS64.TRYWAIT P2, [R20+URZ+0x22830], R73 ;  /* 0x02283049140075a7 */ /* 0x0010e4000804017f */
[----:B---3--:R-:W-:Y:S05]  /*1c680*/  @!P2 NANOSLEEP.SYNCS 0x989680 ;  /* 0x009896800000a95d */ /* 0x008fea0003900000 */
[----:B------:R-:W3:Y:S02]  /*1c690*/  @!P2 SYNCS.PHASECHK.TRANS64 P2, [R20+URZ+0x22830], R73 ;  /* 0x022830491400a5a7 */ /* 0x000ee4000804007f */
[----:B---3--:R-:W-:Y:S05]  /*1c6a0*/  @!P2 BRA `(.L_x_4944) ;  /* 0xfffffffc00f0a947 */ /* 0x008fea000383ffff */
[----:B------:R-:W-:Y:S05]  /*1c6b0*/  BRA `(.L_x_4943) ;  /* 0xfffffec800987947 */ /* 0x000fea000383ffff */
.L_x_4949:
[----:B-1----:R1:W2:Y:S02]  /*1c6c0*/  SYNCS.PHASECHK.TRANS64.TRYWAIT P2, [R20+URZ+0x22850], R73 ;  /* 0x02285049140075a7 */ /* 0x0022a4000804017f */
[----:B--2---:R-:W-:Y:S05]  /*1c6d0*/  @!P2 NANOSLEEP.SYNCS 0x989680 ;  /* 0x009896800000a95d */ /* 0x004fea0003900000 */
[----:B------:R-:W2:Y:S02]  /*1c6e0*/  @!P2 SYNCS.PHASECHK.TRANS64 P2, [R20+URZ+0x22850], R73 ;  /* 0x022850491400a5a7 */ /* 0x000ea4000804007f */
[----:B--2---:R-:W-:Y:S05]  /*1c6f0*/  @!P2 BRA `(.L_x_4949) ;  /* 0xfffffffc00f0a947 */ /* 0x004fea000383ffff */
[----:B------:R-:W-:Y:S05]  /*1c700*/  BRA `(.L_x_4948) ;  /* 0xfffffee800607947 */ /* 0x000fea000383ffff */
.L_x_4954:
[----:B-1----:R1:W2:Y:S02]  /*1c710*/  SYNCS.PHASECHK.TRANS64.TRYWAIT P2, [R211+URZ+0x22830], R212 ;  /* 0x022830d4d30075a7 */ /* 0x0022a4000804017f */
[----:B--2---:R-:W-:Y:S05]  /*1c720*/  @!P2 NANOSLEEP.SYNCS 0x989680 ;  /* 0x009896800000a95d */ /* 0x004fea0003900000 */
[----:B------:R-:W2:Y:S02]  /*1c730*/  @!P2 SYNCS.PHASECHK.TRANS64 P2, [R211+URZ+0x22830], R212 ;  /* 0x022830d4d300a5a7 */ /* 0x000ea4000804007f */
[----:B--2---:R-:W-:Y:S05]  /*1c740*/  @!P2 BRA `(.L_x_4954) ;  /* 0xfffffffc00f0a947 */ /* 0x004fea000383ffff */
[----:B------:R-:W-:Y:S05]  /*1c750*/  BRA `(.L_x_4953) ;  /* 0xfffffeec00d87947 */ /* 0x000fea000383ffff */
.L_x_4959:
[----:B--2---:R2:W3:Y:S02]  /*1c760*/  SYNCS.PHASECHK.TRANS64.TRYWAIT P2, [R211+URZ+0x22850], R212 ;  /* 0x022850d4d30075a7 */ /* 0x0044e4000804017f */
[----:B---3--:R-:W-:Y:S05]  /*1c770*/  @!P2 NANOSLEEP.SYNCS 0x989680 ;  /* 0x009896800000a95d */ /* 0x008fea0003900000 */
[----:B------:R-:W3:Y:S02]  /*1c780*/  @!P2 SYNCS.PHASECHK.TRANS64 P2, [R211+URZ+0x22850], R212 ;  /* 0x022850d4d300a5a7 */ /* 0x000ee4000804007f */
[----:B---3--:R-:W-:Y:S05]  /*1c790*/  @!P2 BRA `(.L_x_4959) ;  /* 0xfffffffc00f0a947 */ /* 0x008fea000383ffff */
[----:B------:R-:W-:Y:S05]  /*1c7a0*/  BRA `(.L_x_4958) ;  /* 0xffffff1400a87947 */ /* 0x000fea000383ffff */
.L_x_4965:
[----:B-1----:R1:W2:Y:S02]  /*1c7b0*/  SYNCS.PHASECHK.TRANS64.TRYWAIT P2, [R20+URZ+0x22830], R207 ;  /* 0x022830cf140075a7 */ /* 0x0022a4000804017f */
[----:B--2---:R-:W-:Y:S05]  /*1c7c0*/  @!P2 NANOSLEEP.SYNCS 0x989680 ;  /* 0x009896800000a95d */ /* 0x004fea0003900000 */
[----:B------:R-:W2:Y:S02]  /*1c7d0*/  @!P2 SYNCS.PHASECHK.TRANS64 P2, [R20+URZ+0x22830], R207 ;  /* 0x022830cf1400a5a7 */ /* 0x000ea4000804007f */
[----:B--2---:R-:W-:Y:S05]  /*1c7e0*/  @!P2 BRA `(.L_x_4965) ;  /* 0xfffffffc00f0a947 */ /* 0x004fea000383ffff */
[----:B------:R-:W-:Y:S05]  /*1c7f0*/  BRA `(.L_x_4964) ;  /* 0xffffff1800dc7947 */ /* 0x000fea000383ffff */
.L_x_4970:
[----:B-1----:R1:W2:Y:S02]  /*1c800*/  SYNCS.PHASECHK.TRANS64.TRYWAIT P2, [R20+URZ+0x22850], R207 ;  /* 0x022850cf140075a7 */ /* 0x0022a4000804017f */
[----:B--2---:R-:W-:Y:S05]  /*1c810*/  @!P2 NANOSLEEP.SYNCS 0x989680 ;  /* 0x009896800000a95d */ /* 0x004fea0003900000 */
[----:B------:R-:W2:Y:S02]  /*1c820*/  @!P2 SYNCS.PHASECHK.TRANS64 P2, [R20+URZ+0x22850], R207 ;  /* 0x022850cf1400a5a7 */ /* 0x000ea4000804007f */
[----:B--2---:R-:W-:Y:S05]  /*1c830*/  @!P2 BRA `(.L_x_4970) ;  /* 0xfffffffc00f0a947 */ /* 0x004fea000383ffff */
[----:B------:R-:W-:Y:S05]  /*1c840*/  BRA `(.L_x_4969) ;  /* 0xffffff3800b87947 */ /* 0x000fea000383ffff */
.L_x_4985:
[----:B------:R-:W-:Y:S02]  /*1c850*/  IMAD.MOV.U32 R13, RZ, RZ, R4 ;  /* 0x000000ffff0d7224 */ /* 0x000fe400078e0004 */
[----:B------:R-:W-:Y:S02]  /*1c860*/  IMAD.MOV.U32 R12, RZ, RZ, RZ ;  /* 0x000000ffff0c7224 */ /* 0x000fe400078e00ff */
[----:B------:R-:W-:Y:S02]  /*1c870*/  IMAD.MOV.U32 R11, RZ, RZ, 0x181f ;  /* 0x0000181fff0b7424 */ /* 0x000fe400078e00ff */
[----:B------:R-:W-:-:S07]  /*1c880*/  IMAD.MOV.U32 R15, RZ, RZ, -0x1 ;  /* 0xffffffffff0f7424 */ /* 0x000fce00078e00ff */
[----:B-12---:R-:W-:Y:S05]  /*1c890*/  WARPSYNC.COLLECTIVE R15, `(.L_x_5187) ;  /* 0x000000000f087348 */ /* 0x006fea0003c00000 */
[----:B------:R0:W3:Y:S02]  /*1c8a0*/  SHFL.IDX P6, R14, R13, R12, R11 ;  /* 0x0000000c0d0e7389 */ /* 0x0000e400000c000b */
[----:B0123--:R-:W-:Y:S01]  /*1c8b0*/  ENDCOLLECTIVE ;  /* 0x000000000000791b */ /* 0x00ffe20003800000 */
.L_x_5187:
[----:B------:R-:W-:Y:S02]  /*1c8c0*/  IMAD.MOV.U32 R13, RZ, RZ, R3 ;  /* 0x000000ffff0d7224 */ /* 0x000fe400078e0003 */
[----:B------:R-:W-:-:S07]  /*1c8d0*/  IMAD.MOV.U32 R0, RZ, RZ, R14 ;  /* 0x000000ffff007224 */ /* 0x000fce00078e000e */
[----:B------:R-:W-:Y:S05]  /*1c8e0*/  WARPSYNC.COLLECTIVE R15, `(.L_x_5188) ;  /* 0x000000000f087348 */ /* 0x000fea0003c00000 */
[----:B------:R0:W1:Y:S02]  /*1c8f0*/  SHFL.IDX P6, R14, R13, R12, R11 ;  /* 0x0000000c0d0e7389 */ /* 0x00006400000c000b */
[----:B01----:R-:W-:Y:S01]  /*1c900*/  ENDCOLLECTIVE ;  /* 0x000000000000791b */ /* 0x003fe20003800000 */
.L_x_5188:
[----:B------:R-:W-:Y:S05]  /*1c910*/  BRA `(.L_x_5189) ;  /* 0xffffff6c00c87947 */ /* 0x000fea000383ffff */
.L_x_4988:
        /* <DEDUP_REMOVED lines=8> */
.L_x_5191:
[----:B------:R-:W-:Y:S05]  /*1c9a0*/  BSYNC B1 ;  /* 0x0000000000017941 */ /* 0x000fea0003800000 */
.L_x_5190:
        /* <DEDUP_REMOVED lines=8> */
.L_x_5192:
[----:B------:R-:W-:Y:S05]  /*1ca30*/  BRA `(.L_x_5193) ;  /* 0xffffff6c00fc7947 */ /* 0x000fea000383ffff */
.L_x_4991:
        /* <DEDUP_REMOVED lines=8> */
.L_x_5195:
[----:B------:R-:W-:Y:S05]  /*1cac0*/  BSYNC B1 ;  /* 0x0000000000017941 */ /* 0x000fea0003800000 */
.L_x_5194:
        /* <DEDUP_REMOVED lines=8> */
.L_x_5196:
[----:B------:R-:W-:Y:S05]  /*1cb50*/  BRA `(.L_x_5197) ;  /* 0xffffff70002c7947 */ /* 0x000fea000383ffff */
.L_x_4994:
        /* <DEDUP_REMOVED lines=8> */
.L_x_5199:
[----:B------:R-:W-:Y:S05]  /*1cbe0*/  BSYNC B1 ;  /* 0x0000000000017941 */ /* 0x000fea0003800000 */
.L_x_5198:
        /* <DEDUP_REMOVED lines=8> */
.L_x_5200:
[----:B------:R-:W-:Y:S05]  /*1cc70*/  BRA `(.L_x_5201) ;  /* 0xffffff70005c7947 */ /* 0x000fea000383ffff */
.L_x_5011:
[----:B------:R-:W2:Y:S01]  /*1cc80*/  S2R R9, SR_TID.X ;  /* 0x0000000000097919 */ /* 0x000ea20000002100 */
[----:B------:R-:W-:Y:S01]  /*1cc90*/  BSSY B1, `(.L_x_5202) ;  /* 0x000000a000017945 */ /* 0x000fe20003800000 */
[----:B------:R-:W-:Y:S02]  /*1cca0*/  IMAD.MOV.U32 R12, RZ, RZ, RZ ;  /* 0x000000ffff0c7224 */ /* 0x000fe400078e00ff */
[----:B-1----:R-:W-:Y:S02]  /*1ccb0*/  IMAD.MOV.U32 R11, RZ, RZ, 0x1f ;  /* 0x0000001fff0b7424 */ /* 0x002fe400078e00ff */
[----:B------:R-:W-:Y:S01]  /*1ccc0*/  IMAD.MOV.U32 R15, RZ, RZ, -0x1 ;  /* 0xffffffffff0f7424 */ /* 0x000fe200078e00ff */
[----:B--2---:R-:W-:-:S04]  /*1ccd0*/  SHF.R.U32.HI R9, RZ, 0x5, R9 ;  /* 0x00000005ff097819 */ /* 0x004fc80000011609 */
[----:B------:R-:W-:-:S05]  /*1cce0*/  LOP3.LUT R9, R9, 0x3, RZ, 0xc0, !PT ;  /* 0x0000000309097812 */ /* 0x000fca00078ec0ff */
[----:B------:R-:W-:-:S07]  /*1ccf0*/  IMAD.MOV.U32 R13, RZ, RZ, R9 ;  /* 0x000000ffff0d7224 */ /* 0x000fce00078e0009 */
[----:B0-----:R-:W-:Y:S05]  /*1cd00*/  WARPSYNC.COLLECTIVE R15, `(.L_x_5203) ;  /* 0x000000000f087348 */ /* 0x001fea0003c00000 */
[----:B0-----:R0:W1:Y:S02]  /*1cd10*/  SHFL.IDX P6, R14, R13, R12, R11 ;  /* 0x0000000c0d0e7389 */ /* 0x00106400000c000b */
[----:B01----:R-:W-:Y:S01]  /*1cd20*/  ENDCOLLECTIVE ;  /* 0x000000000000791b */ /* 0x003fe20003800000 */
.L_x_5203:
[----:B------:R-:W-:Y:S05]  /*1cd30*/  BSYNC B1 ;  /* 0x0000000000017941 */ /* 0x000fea0003800000 */
.L_x_5202:
[----:B------:R-:W-:Y:S05]  /*1cd40*/  BRA `(.L_x_5204) ;  /* 0xffffff8400e47947 */ /* 0x000fea000383ffff */
.L_x_5013:
[----:B------:R-:W-:Y:S01]  /*1cd50*/  BSSY B1, `(.L_x_5205) ;  /* 0x0000006000017945 */ /* 0x000fe20003800000 */
[----:B------:R-:W-:-:S07]  /*1cd60*/  IMAD.MOV.U32 R15, RZ, RZ, -0x1 ;  /* 0xffffffffff0f7424 */ /* 0x000fce00078e00ff */
[----:B01----:R-:W-:Y:S05]  /*1cd70*/  WARPSYNC.COLLECTIVE R15, `(.L_x_5206) ;  /* 0x000000000f0c7348 */ /* 0x003fea0003c00000 */
[----:B------:R-:W-:Y:S02]  /*1cd80*/  ELECT P6, UR62, PT ;  /* 0x00000000003e782f */ /* 0x000fe400038c0000 */
[----:B------:R-:W-:Y:S01]  /*1cd90*/  MOV R14, UR62 ;  /* 0x0000003e000e7c02 */ /* 0x000fe20008000f00 */
[----:B01----:R-:W-:Y:S10]  /*1cda0*/  ENDCOLLECTIVE ;  /* 0x000000000000791b */ /* 0x003ff40003800000 */
.L_x_5206:
[----:B------:R-:W-:Y:S05]  /*1cdb0*/  BSYNC B1 ;  /* 0x0000000000017941 */ /* 0x000fea0003800000 */
.L_x_5205:
[----:B------:R-:W-:Y:S05]  /*1cdc0*/  BRA `(.L_x_5012) ;  /* 0xffffff8400dc7947 */ /* 0x000fea000383ffff */
.L_x_5015:
[----:B0-----:R-:W2:Y:S02]  /*1cdd0*/  LDL R5, [R1+0x4] ;  /* 0x0000040001057983 */ /* 0x001ea40000100800 */
[----:B--2---:R0:W2:Y:S02]  /*1cde0*/  SYNCS.PHASECHK.TRANS64.TRYWAIT P0, [R5+URZ+0x22820], R4 ;  /* 0x02282004050075a7 */ /* 0x0040a4000800017f */
[----:B--2---:R-:W-:Y:S05]  /*1cdf0*/  @!P0 NANOSLEEP.SYNCS 0x989680 ;  /* 0x009896800000895d */ /* 0x004fea0003900000 */
[----:B------:R-:W2:Y:S02]  /*1ce00*/  @!P0 SYNCS.PHASECHK.TRANS64 P0, [R5+URZ+0x22820], R4 ;  /* 0x02282004050085a7 */ /* 0x000ea4000800007f */
[----:B--2---:R-:W-:Y:S05]  /*1ce10*/  @!P0 BRA `(.L_x_5015) ;  /* 0xfffffffc00ec8947 */ /* 0x004fea000383ffff */
[----:B------:R-:W-:Y:S05]  /*1ce20*/  BRA `(.L_x_5207) ;  /* 0xffffff8400ec7947 */ /* 0x000fea000383ffff */
.L_x_5019:
[----:B0-----:R0:W2:Y:S02]  /*1ce30*/  SYNCS.PHASECHK.TRANS64.TRYWAIT P0, [R4+URZ+0x228a0], R9 ;  /* 0x0228a009040075a7 */ /* 0x0010a4000800017f */
[----:B--2---:R-:W-:Y:S05]  /*1ce40*/  @!P0 NANOSLEEP.SYNCS 0x989680 ;  /* 0x009896800000895d */ /* 0x004fea0003900000 */
[----:B------:R-:W2:Y:S02]  /*1ce50*/  @!P0 SYNCS.PHASECHK.TRANS64 P0, [R4+URZ+0x228a0], R9 ;  /* 0x0228a009040085a7 */ /* 0x000ea4000800007f */
[----:B--2---:R-:W-:Y:S05]  /*1ce60*/  @!P0 BRA `(.L_x_5019) ;  /* 0xfffffffc00f08947 */ /* 0x004fea000383ffff */
[----:B------:R-:W-:Y:S05]  /*1ce70*/  BRA `(.L_x_5208) ;  /* 0xffffff8800107947 */ /* 0x000fea000383ffff */
.L_x_5024:
[----:B-1----:R1:W2:Y:S02]  /*1ce80*/  SYNCS.PHASECHK.TRANS64.TRYWAIT P0, [R4+URZ+0x228c0], R9 ;  /* 0x0228c009040075a7 */ /* 0x0022a4000800017f */
[----:B--2---:R-:W-:Y:S05]  /*1ce90*/  @!P0 NANOSLEEP.SYNCS 0x989680 ;  /* 0x009896800000895d */ /* 0x004fea0003900000 */
[----:B------:R-:W2:Y:S02]  /*1cea0*/  @!P0 SYNCS.PHASECHK.TRANS64 P0, [R4+URZ+0x228c0], R9 ;  /* 0x0228c009040085a7 */ /* 0x000ea4000800007f */
[----:B--2---:R-:W-:Y:S05]  /*1ceb0*/  @!P0 BRA `(.L_x_5024) ;  /* 0xfffffffc00f08947 */ /* 0x004fea000383ffff */
[----:B------:R-:W-:Y:S05]  /*1cec0*/  BRA `(.L_x_5209) ;  /* 0xffffff8800947947 */ /* 0x000fea000383ffff */
.L_x_5034:
[----:B0-----:R0:W2:Y:S02]  /*1ced0*/  SYNCS.PHASECHK.TRANS64.TRYWAIT P1, [R5+URZ+0x228a0], R6 ;  /* 0x0228a006050075a7 */ /* 0x0010a4000802017f */
[----:B--2---:R-:W-:Y:S05]  /*1cee0*/  @!P1 NANOSLEEP.SYNCS 0x989680 ;  /* 0x009896800000995d */ /* 0x004fea0003900000 */
[----:B------:R-:W2:Y:S02]  /*1cef0*/  @!P1 SYNCS.PHASECHK.TRANS64 P1, [R5+URZ+0x228a0], R6 ;  /* 0x0228a006050095a7 */ /* 0x000ea4000802007f */
[----:B--2---:R-:W-:Y:S05]  /*1cf00*/  @!P1 BRA `(.L_x_5034) ;  /* 0xfffffffc00f09947 */ /* 0x004fea000383ffff */
[----:B------:R-:W-:Y:S05]  /*1cf10*/  BRA `(.L_x_5210) ;  /* 0xffffff90002c7947 */ /* 0x000fea000383ffff */
.L_x_5039:
[----:B-1----:R1:W2:Y:S02]  /*1cf20*/  SYNCS.PHASECHK.TRANS64.TRYWAIT P1, [R5+URZ+0x228c0], R6 ;  /* 0x0228c006050075a7 */ /* 0x0022a4000802017f */
[----:B--2---:R-:W-:Y:S05]  /*1cf30*/  @!P1 NANOSLEEP.SYNCS 0x989680 ;  /* 0x009896800000995d */ /* 0x004fea0003900000 */
[----:B------:R-:W2:Y:S02]  /*1cf40*/  @!P1 SYNCS.PHASECHK.TRANS64 P1, [R5+URZ+0x228c0], R6 ;  /* 0x0228c006050095a7 */ /* 0x000ea4000802007f */
[----:B--2---:R-:W-:Y:S05]  /*1cf50*/  @!P1 BRA `(.L_x_5039) ;  /* 0xfffffffc00f09947 */ /* 0x004fea000383ffff */
[----:B------:R-:W-:Y:S05]  /*1cf60*/  BRA `(.L_x_5211) ;  /* 0xffffff9000ac7947 */ /* 0x000fea000383ffff */
.L_x_5055:
        /* <DEDUP_REMOVED lines=11> */
.L_x_5213:
[----:B------:R-:W-:Y:S05]  /*1d020*/  BSYNC B0 ;  /* 0x0000000000007941 */ /* 0x000fea0003800000 */
.L_x_5212:
[----:B------:R-:W-:Y:S05]  /*1d030*/  BRA `(.L_x_5214) ;  /* 0xffffff9c00cc7947 */ /* 0x000fea000383ffff */
.L_x_5057:
[----:B------:R-:W-:Y:S01]  /*1d040*/  BSSY B0, `(.L_x_5215) ;  /* 0x0000006000007945 */ /* 0x000fe20003800000 */
[----:B------:R-:W-:-:S07]  /*1d050*/  IMAD.MOV.U32 R15, RZ, RZ, -0x1 ;  /* 0xffffffffff0f7424 */ /* 0x000fce00078e00ff */
[----:B01----:R-:W-:Y:S05]  /*1d060*/  WARPSYNC.COLLECTIVE R15, `(.L_x_5216) ;  /* 0x000000000f0c7348 */ /* 0x003fea0003c00000 */
[----:B------:R-:W-:Y:S02]  /*1d070*/  ELECT P6, UR62, PT ;  /* 0x00000000003e782f */ /* 0x000fe400038c0000 */
[----:B------:R-:W-:Y:S01]  /*1d080*/  MOV R14, UR62 ;  /* 0x0000003e000e7c02 */ /* 0x000fe20008000f00 */
[----:B01----:R-:W-:Y:S10]  /*1d090*/  ENDCOLLECTIVE ;  /* 0x000000000000791b */ /* 0x003ff40003800000 */
.L_x_5216:
[----:B------:R-:W-:Y:S05]  /*1d0a0*/  BSYNC B0 ;  /* 0x0000000000007941 */ /* 0x000fea0003800000 */
.L_x_5215:
[----:B------:R-:W-:Y:S05]  /*1d0b0*/  BRA `(.L_x_5217) ;  /* 0xffffff9c00dc7947 */ /* 0x000fea000383ffff */
.L_x_5059:
[----:B0-----:R0:W2:Y:S02]  /*1d0c0*/  SYNCS.PHASECHK.TRANS64.TRYWAIT P0, [R0+URZ+0x22840], R2 ;  /* 0x02284002000075a7 */ /* 0x0010a4000800017f */
[----:B--2---:R-:W-:Y:S05]  /*1d0d0*/  @!P0 NANOSLEEP.SYNCS 0x989680 ;  /* 0x009896800000895d */ /* 0x004fea0003900000 */
[----:B------:R-:W2:Y:S02]  /*1d0e0*/  @!P0 SYNCS.PHASECHK.TRANS64 P0, [R0+URZ+0x22840], R2 ;  /* 0x02284002000085a7 */ /* 0x000ea4000800007f */
[----:B--2---:R-:W-:Y:S05]  /*1d0f0*/  @!P0 BRA `(.L_x_5059) ;  /* 0xfffffffc00f08947 */ /* 0x004fea000383ffff */
[----:B------:R-:W-:Y:S05]  /*1d100*/  BRA `(.L_x_5218) ;  /* 0xffffffa000487947 */ /* 0x000fea000383ffff */
.L_x_5063:
[----:B------:R-:W2:Y:S01]  /*1d110*/  LDL.LU R11, [R1+0x3c] ;  /* 0x00003c00010b7983 */ /* 0x000ea20000300800 */
[----:B------:R-:W-:Y:S02]  /*1d120*/  IMAD.MOV.U32 R13, RZ, RZ, R0 ;  /* 0x000000ffff0d7224 */ /* 0x000fe400078e0000 */
[----:B------:R-:W-:Y:S02]  /*1d130*/  IMAD.MOV.U32 R12, RZ, RZ, RZ ;  /* 0x000000ffff0c7224 */ /* 0x000fe400078e00ff */
[----:B------:R-:W-:Y:S02]  /*1d140*/  IMAD.MOV.U32 R15, RZ, RZ, -0x1 ;  /* 0xffffffffff0f7424 */ /* 0x000fe400078e00ff */
[----:B------:R-:W-:Y:S02]  /*1d150*/  IMAD R17, R17, 0x80, R8 ;  /* 0x0000008011117824 */ /* 0x000fe400078e0208 */
[----:B--2---:R-:W-:Y:S02]  /*1d160*/  IMAD R2, R11, R7, RZ ;  /* 0x000000070b027224 */ /* 0x004fe400078e02ff */
[----:B------:R-:W-:-:S03]  /*1d170*/  IMAD.MOV.U32 R11, RZ, RZ, 0x181f ;  /* 0x0000181fff0b7424 */ /* 0x000fc600078e00ff */
[----:B------:R-:W-:-:S13]  /*1d180*/  ISETP.GE.AND P1, PT, R17, R2, PT ;  /* 0x000000021100720c */ /* 0x000fda0003f26270 */
[----:B-----5:R-:W-:Y:S05]  /*1d190*/  WARPSYNC.COLLECTIVE R15, `(.L_x_5219) ;  /* 0x000000000f087348 */ /* 0x020fea0003c00000 */
[----:B------:R0:W1:Y:S02]  /*1d1a0*/  SHFL.IDX P6, R14, R13, R12, R11 ;  /* 0x0000000c0d0e7389 */ /* 0x00006400000c000b */
[----:B01---5:R-:W-:Y:S01]  /*1d1b0*/  ENDCOLLECTIVE ;  /* 0x000000000000791b */ /* 0x023fe20003800000 */
.L_x_5219:
[----:B------:R-:W-:Y:S02]  /*1d1c0*/  IMAD.MOV.U32 R13, RZ, RZ, R3 ;  /* 0x000000ffff0d7224 */ /* 0x000fe400078e0003 */
[----:B------:R-:W-:-:S07]  /*1d1d0*/  IMAD.MOV.U32 R4, RZ, RZ, R14 ;  /* 0x000000ffff047224 */ /* 0x000fce00078e000e */
[----:B------:R-:W-:Y:S05]  /*1d1e0*/  WARPSYNC.COLLECTIVE R15, `(.L_x_5220) ;  /* 0x000000000f087348 */ /* 0x000fea0003c00000 */
[----:B------:R0:W1:Y:S02]  /*1d1f0*/  SHFL.IDX P6, R14, R13, R12, R11 ;  /* 0x0000000c0d0e7389 */ /* 0x00006400000c000b */
[----:B01----:R-:W-:Y:S01]  /*1d200*/  ENDCOLLECTIVE ;  /* 0x000000000000791b */ /* 0x003fe20003800000 */
.L_x_5220:
[----:B------:R-:W-:Y:S02]  /*1d210*/  IMAD.MOV.U32 R13, RZ, RZ, R0 ;  /* 0x000000ffff0d7224 */ /* 0x000fe400078e0000 */
[----:B------:R-:W-:Y:S02]  /*1d220*/  IMAD.MOV.U32 R12, RZ, RZ, 0x1 ;  /* 0x00000001ff0c7424 */ /* 0x000fe400078e00ff */
[----:B------:R-:W-:-:S07]  /*1d230*/  IMAD.MOV.U32 R5, RZ, RZ, R14 ;  /* 0x000000ffff057224 */ /* 0x000fce00078e000e */
[----:B------:R-:W-:Y:S05]  /*1d240*/  WARPSYNC.COLLECTIVE R15, `(.L_x_5221) ;  /* 0x000000000f087348 */ /* 0x000fea0003c00000 */
[----:B------:R0:W1:Y:S02]  /*1d250*/  SHFL.IDX P6, R14, R13, R12, R11 ;  /* 0x0000000c0d0e7389 */ /* 0x00006400000c000b */
[----:B01----:R-:W-:Y:S01]  /*1d260*/  ENDCOLLECTIVE ;  /* 0x000000000000791b */ /* 0x003fe20003800000 */
.L_x_5221:
        /* <DEDUP_REMOVED lines=10> */
.L_x_5222:
        /* <DEDUP_REMOVED lines=8> */
[----:B------:R-:W-:-:S12]  /*1d390*/  IMAD.MOV.U32 R4, RZ, RZ, R14 ;  /* 0x000000ffff047224 */ /* 0x000fd800078e000e */
[----:B------:R-:W-:Y:S05]  /*1d3a0*/  WARPSYNC.COLLECTIVE R15, `(.L_x_5223) ;  /* 0x000000000f087348 */ /* 0x000fea0003c00000 */
[----:B------:R0:W1:Y:S02]  /*1d3b0*/  SHFL.IDX P6, R14, R13, R12, R11 ;  /* 0x0000000c0d0e7389 */ /* 0x00006400000c000b */
[----:B01----:R-:W-:Y:S01]  /*1d3c0*/  ENDCOLLECTIVE ;  /* 0x000000000000791b */ /* 0x003fe20003800000 */
.L_x_5223:
[----:B------:R-:W-:-:S05]  /*1d3d0*/  @!P1 LEA R5, P2, R10, R4, 0x1 ;  /* 0x000000040a059211 */ /* 0x000fca00078408ff */
[----:B------:R-:W-:Y:S02]  /*1d3e0*/  @!P1 IMAD.X R4, RZ, RZ, R6, P2 ;  /* 0x000000ffff049224 */ /* 0x000fe400010e0606 */
[----:B------:R-:W-:-:S03]  /*1d3f0*/  IMAD.MOV.U32 R13, RZ, RZ, R3 ;  /* 0x000000ffff0d7224 */ /* 0x000fc600078e0003 */
[----:B------:R-:W-:-:S04]  /*1d400*/  @!P1 LOP3.LUT R5, R5, R4, RZ, 0x3c, !PT ;  /* 0x0000000405059212 */ /* 0x000fc800078e3cff */
[----:B------:R-:W-:Y:S01]  /*1d410*/  @!P1 LOP3.LUT R4, R5, R4, RZ, 0x3c, !PT ;  /* 0x0000000405049212 */ /* 0x000fe200078e3cff */
[----:B------:R-:W-:-:S07]  /*1d420*/  IMAD.MOV.U32 R6, RZ, RZ, R14 ;  /* 0x000000ffff067224 */ /* 0x000fce00078e000e */
[----:B------:R-:W-:Y:S05]  /*1d430*/  WARPSYNC.COLLECTIVE R15, `(.L_x_5224) ;  /* 0x000000000f087348 */ /* 0x000fea0003c00000 */
[----:B------:R0:W1:Y:S02]  /*1d440*/  SHFL.IDX P6, R14, R13, R12, R11 ;  /* 0x0000000c0d0e7389 */ /* 0x00006400000c000b */
[----:B01----:R-:W-:Y:S01]  /*1d450*/  ENDCOLLECTIVE ;  /* 0x000000000000791b */ /* 0x003fe20003800000 */
.L_x_5224:
        /* <DEDUP_REMOVED lines=8> */
[----:B------:R-:W-:Y:S01]  /*1d4e0*/  ISETP.GE.AND P1, PT, R4, R2, PT ;  /* 0x000000020400720c */ /* 0x000fe20003f26270 */
[----:B------:R-:W-:-:S12]  /*1d4f0*/  IMAD.MOV.U32 R4, RZ, RZ, R14 ;  /* 0x000000ffff047224 */ /* 0x000fd800078e000e */
[----:B------:R-:W-:Y:S05]  /*1d500*/  WARPSYNC.COLLECTIVE R15, `(.L_x_5225) ;  /* 0x000000000f087348 */ /* 0x000fea0003c00000 */
[----:B------:R0:W1:Y:S02]  /*1d510*/  SHFL.IDX P6, R14, R13, R12, R11 ;  /* 0x0000000c0d0e7389 */ /* 0x00006400000c000b */
[----:B01----:R-:W-:Y:S01]  /*1d520*/  ENDCOLLECTIVE ;  /* 0x000000000000791b */ /* 0x003fe20003800000 */
.L_x_5225:
[----:B------:R-:W-:Y:S01]  /*1d530*/  @!P1 LEA R5, P2, R10, R4, 0x1 ;  /* 0x000000040a059211 */ /* 0x000fe200078408ff */
[----:B------:R-:W-:-:S04]  /*1d540*/  IMAD.MOV.U32 R13, RZ, RZ, R3 ;  /* 0x000000ffff0d7224 */ /* 0x000fc800078e0003 */
[----:B------:R-:W-:-:S05]  /*1d550*/  @!P1 IMAD.X R4, RZ, RZ, R6, P2 ;  /* 0x000000ffff049224 */ /* 0x000fca00010e0606 */
[----:B------:R-:W-:Y:S01]  /*1d560*/  @!P1 LOP3.LUT R5, R5, R4, RZ, 0x3c, !PT ;  /* 0x0000000405059212 */ /* 0x000fe200078e3cff */
[----:B------:R-:W-:-:S03]  /*1d570*/  IMAD.MOV.U32 R6, RZ, RZ, R14 ;  /* 0x000000ffff067224 */ /* 0x000fc600078e000e */
[----:B------:R-:W-:-:S07]  /*1d580*/  @!P1 LOP3.LUT R4, R5, R4, RZ, 0x3c, !PT ;  /* 0x0000000405049212 */ /* 0x000fce00078e3cff */
[----:B------:R-:W-:Y:S05]  /*1d590*/  WARPSYNC.COLLECTIVE R15, `(.L_x_5226) ;  /* 0x000000000f087348 */ /* 0x000fea0003c00000 */
[----:B------:R0:W1:Y:S02]  /*1d5a0*/  SHFL.IDX P6, R14, R13, R12, R11 ;  /* 0x0000000c0d0e7389 */ /* 0x00006400000c000b */
[----:B01----:R-:W-:Y:S01]  /*1d5b0*/  ENDCOLLECTIVE ;  /* 0x000000000000791b */ /* 0x003fe20003800000 */
.L_x_5226:
        /* <DEDUP_REMOVED lines=13> */
.L_x_5227:
        /* <DEDUP_REMOVED lines=9> */
.L_x_5228:
        /* <DEDUP_REMOVED lines=13> */
.L_x_5229:
        /* <DEDUP_REMOVED lines=9> */
.L_x_5230:
        /* <DEDUP_REMOVED lines=13> */
.L_x_5231:
        /* <DEDUP_REMOVED lines=9> */
.L_x_5232:
[----:B------:R-:W-:-:S05]  /*1d9e0*/  @!P1 LOP3.LUT R5, R5, R4, RZ, 0x3c, !PT ;  /* 0x0000000405059212 */ /* 0x000fca00078e3cff */
[----:B------:R-:W-:Y:S01]  /*1d9f0*/  @!PT LDS RZ, [RZ] ;  /* 0x00000000fffff984 */ /* 0x000fe20000000800 */
[----:B------:R-:W-:Y:S01]  /*1da00*/  @!PT LDS RZ, [RZ] ;  /* 0x00000000fffff984 */ /* 0x000fe20000000800 */
[----:B------:R-:W-:Y:S01]  /*1da10*/  @!PT LDS RZ, [RZ] ;  /* 0x00000000fffff984 */ /* 0x000fe20000000800 */
[----:B------:R0:W-:Y:S01]  /*1da20*/  @!P1 LDGSTS.E.BYPASS.LTC128B.128 [R9+0x1ac00], desc[UR40][R4.64], !P0 ;  /* 0x1ac0000004099fae */ /* 0x0001e2000c101d68 */
[----:B------:R-:W-:Y:S02]  /*1da30*/  IMAD.MOV.U32 R13, RZ, RZ, R0 ;  /* 0x000000ffff0d7224 */ /* 0x000fe400078e0000 */
[----:B------:R-:W-:Y:S02]  /*1da40*/  IMAD.MOV.U32 R12, RZ, RZ, 0x7 ;  /* 0x00000007ff0c7424 */ /* 0x000fe400078e00ff */
[----:B0-----:R-:W-:Y:S02]  /*1da50*/  VIADD R5, R17, 0x60 ;  /* 0x0000006011057836 */ /* 0x001fe40000000000 */
[----:B------:R-:W-:-:S03]  /*1da60*/  IMAD.MOV.U32 R4, RZ, RZ, R14 ;  /* 0x000000ffff047224 */ /* 0x000fc600078e000e */
[----:B------:R-:W-:-:S13]  /*1da70*/  ISETP.GE.AND P1, PT, R5, R2, PT ;  /* 0x000000020500720c */ /* 0x000fda0003f26270 */
[----:B------:R-:W-:Y:S05]  /*1da80*/  WARPSYNC.COLLECTIVE R15, `(.L_x_5233) ;  /* 0x000000000f087348 */ /* 0x000fea0003c00000 */
[----:B------:R0:W1:Y:S02]  /*1da90*/  SHFL.IDX P6, R14, R13, R12, R11 ;  /* 0x0000000c0d0e7389 */ /* 0x00006400000c000b */
[----:B01----:R-:W-:Y:S01]  /*1daa0*/  ENDCOLLECTIVE ;  /* 0x000000000000791b */ /* 0x003fe20003800000 */
.L_x_5233:
        /* <DEDUP_REMOVED lines=9> */
.L_x_5234:
[----:B------:R-:W-:-:S05]  /*1db40*/  @!P1 LOP3.LUT R5, R5, R4, RZ, 0x3c, !PT ;  /* 0x0000000405059212 */ /* 0x000fca00078e3cff */
[----:B------:R-:W-:Y:S01]  /*1db50*/  @!PT LDS RZ, [RZ] ;  /* 0x00000000fffff984 */ /* 0x000fe20000000800 */
[----:B------:R-:W-:Y:S01]  /*1db60*/  @!PT LDS RZ, [RZ] ;  /* 0x00000000fffff984 */ /* 0x000fe20000000800 */
[----:B------:R-:W-:Y:S01]  /*1db70*/  @!PT LDS RZ, [RZ] ;  /* 0x00000000fffff984 */ /* 0x000fe20000000800 */
[----:B------:R0:W-:Y:S01]  /*1db80*/  @!P1 LDGSTS.E.BYPASS.LTC128B.128 [R9+0x1b400], desc[UR40][R4.64], !P0 ;  /* 0x1b40000004099fae */ /* 0x0001e2000c101d68 */
[----:B------:R-:W-:Y:S01]  /*1db90*/  IMAD.MOV.U32 R3, RZ, RZ, R14 ;  /* 0x000000ffff037224 */ /* 0x000fe200078e000e */
[----:B------:R-:W-:Y:S06]  /*1dba0*/  BRA `(.L_x_5235) ;  /* 0xffffffa000f87947 */ /* 0x000fec000383ffff */
.L_x_5066:
[----:B-1----:R-:W3:Y:S02]  /*1dbb0*/  LDL R2, [R1+0x4] ;  /* 0x0000040001027983 */ /* 0x002ee40000100800 */
[----:B---3--:R1:W3:Y:S02]  /*1dbc0*/  SYNCS.PHASECHK.TRANS64.TRYWAIT P0, [R2+URZ+0x22820], R0 ;  /* 0x02282000020075a7 */ /* 0x0082e4000800017f */
[----:B---3--:R-:W-:Y:S05]  /*1dbd0*/  @!P0 NANOSLEEP.SYNCS 0x989680 ;  /* 0x009896800000895d */ /* 0x008fea0003900000 */
[----:B------:R-:W3:Y:S02]  /*1dbe0*/  @!P0 SYNCS.PHASECHK.TRANS64 P0, [R2+URZ+0x22820], R0 ;  /* 0x02282000020085a7 */ /* 0x000ee4000800007f */
[----:B---3--:R-:W-:Y:S05]  /*1dbf0*/  @!P0 BRA `(.L_x_5066) ;  /* 0xfffffffc00ec8947 */ /* 0x008fea000383ffff */
[----:B------:R-:W-:Y:S05]  /*1dc00*/  BRA `(.L_x_5236) ;  /* 0xffffffa400587947 */ /* 0x000fea000383ffff */
.L_x_5070:
[----:B0-----:R0:W1:Y:S02]  /*1dc10*/  SYNCS.PHASECHK.TRANS64.TRYWAIT P0, [R2+URZ+0x22860], R0 ;  /* 0x02286000020075a7 */ /* 0x001064000800017f */
[----:B-1----:R-:W-:Y:S05]  /*1dc20*/  @!P0 NANOSLEEP.SYNCS 0x989680 ;  /* 0x009896800000895d */ /* 0x002fea0003900000 */
[----:B------:R-:W1:Y:S02]  /*1dc30*/  @!P0 SYNCS.PHASECHK.TRANS64 P0, [R2+URZ+0x22860], R0 ;  /* 0x02286000020085a7 */ /* 0x000e64000800007f */
[----:B-1----:R-:W-:Y:S05]  /*1dc40*/  @!P0 BRA `(.L_x_5070) ;  /* 0xfffffffc00f08947 */ /* 0x002fea000383ffff */
[----:B------:R-:W-:Y:S05]  /*1dc50*/  BRA `(.L_x_5237) ;  /* 0xffffffa400847947 */ /* 0x000fea000383ffff */
.L_x_5085:
[----:B-1----:R1:W2:Y:S02]  /*1dc60*/  SYNCS.PHASECHK.TRANS64.TRYWAIT P0, [R2+URZ+0x22840], R6 ;  /* 0x02284006020075a7 */ /* 0x0022a4000800017f */
[----:B--2---:R-:W-:Y:S05]  /*1dc70*/  @!P0 NANOSLEEP.SYNCS 0x989680 ;  /* 0x009896800000895d */ /* 0x004fea0003900000 */
[----:B------:R-:W2:Y:S02]  /*1dc80*/  @!P0 SYNCS.PHASECHK.TRANS64 P0, [R2+URZ+0x22840], R6 ;  /* 0x02284006020085a7 */ /* 0x000ea4000800007f */
[----:B--2---:R-:W-:Y:S05]  /*1dc90*/  @!P0 BRA `(.L_x_5085) ;  /* 0xfffffffc00f08947 */ /* 0x004fea000383ffff */
[----:B------:R-:W-:Y:S05]  /*1dca0*/  BRA `(.L_x_5238) ;  /* 0xffffffac00ac7947 */ /* 0x000fea000383ffff */
.L_x_5090:
[----:B0-----:R0:W2:Y:S02]  /*1dcb0*/  SYNCS.PHASECHK.TRANS64.TRYWAIT P0, [R2+URZ+0x22860], R6 ;  /* 0x02286006020075a7 */ /* 0x0010a4000800017f */
[----:B--2---:R-:W-:Y:S05]  /*1dcc0*/  @!P0 NANOSLEEP.SYNCS 0x989680 ;  /* 0x009896800000895d */ /* 0x004fea0003900000 */
[----:B------:R-:W2:Y:S02]  /*1dcd0*/  @!P0 SYNCS.PHASECHK.TRANS64 P0, [R2+URZ+0x22860], R6 ;  /* 0x02286006020085a7 */ /* 0x000ea4000800007f */
[----:B--2---:R-:W-:Y:S05]  /*1dce0*/  @!P0 BRA `(.L_x_5090) ;  /* 0xfffffffc00f08947 */ /* 0x004fea000383ffff */
[----:B------:R-:W-:Y:S05]  /*1dcf0*/  BRA `(.L_x_5239) ;  /* 0xffffffb000347947 */ /* 0x000fea000383ffff */
.L_x_5101:
[----:B0-----:R0:W1:Y:S02]  /*1dd00*/  SYNCS.PHASECHK.TRANS64.TRYWAIT P0, [R3+URZ+0x22840], R2 ;  /* 0x02284002030075a7 */ /* 0x001064000800017f */
[----:B-1----:R-:W-:Y:S05]  /*1dd10*/  @!P0 NANOSLEEP.SYNCS 0x989680 ;  /* 0x009896800000895d */ /* 0x002fea0003900000 */
[----:B------:R-:W1:Y:S02]  /*1dd20*/  @!P0 SYNCS.PHASECHK.TRANS64 P0, [R3+URZ+0x22840], R2 ;  /* 0x02284002030085a7 */ /* 0x000e64000800007f */
[----:B-1----:R-:W-:Y:S05]  /*1dd30*/  @!P0 BRA `(.L_x_5101) ;  /* 0xfffffffc00f08947 */ /* 0x002fea000383ffff */
[----:B------:R-:W-:Y:S05]  /*1dd40*/  BRA `(.L_x_5240) ;  /* 0xffffffb8003c7947 */ /* 0x000fea000383ffff */
.L_x_5106:
[----:B-1----:R1:W2:Y:S02]  /*1dd50*/  SYNCS.PHASECHK.TRANS64.TRYWAIT P0, [R3+URZ+0x22860], R2 ;  /* 0x02286002030075a7 */ /* 0x0022a4000800017f */
[----:B--2---:R-:W-:Y:S05]  /*1dd60*/  @!P0 NANOSLEEP.SYNCS 0x989680 ;  /* 0x009896800000895d */ /* 0x004fea0003900000 */
[----:B------:R-:W2:Y:S02]  /*1dd70*/  @!P0 SYNCS.PHASECHK.TRANS64 P0, [R3+URZ+0x22860], R2 ;  /* 0x02286002030085a7 */ /* 0x000ea4000800007f */
[----:B--2---:R-:W-:Y:S05]  /*1dd80*/  @!P0 BRA `(.L_x_5106) ;  /* 0xfffffffc00f08947 */ /* 0x004fea000383ffff */
[----:B------:R-:W-:Y:S05]  /*1dd90*/  BRA `(.L_x_5241) ;  /* 0xffffffb800c07947 */ /* 0x000fea000383ffff */
.L_x_5117:
[----:B0-----:R0:W1:Y:S02]  /*1dda0*/  SYNCS.PHASECHK.TRANS64.TRYWAIT P0, [R3+URZ+0x22840], R2 ;  /* 0x02284002030075a7 */ /* 0x001064000800017f */
[----:B-1----:R-:W-:Y:S05]  /*1ddb0*/  @!P0 NANOSLEEP.SYNCS 0x989680 ;  /* 0x009896800000895d */ /* 0x002fea0003900000 */
[----:B------:R-:W1:Y:S02]  /*1ddc0*/  @!P0 SYNCS.PHASECHK.TRANS64 P0, [R3+URZ+0x22840], R2 ;  /* 0x02284002030085a7 */ /* 0x000e64000800007f */
[----:B-1----:R-:W-:Y:S05]  /*1ddd0*/  @!P0 BRA `(.L_x_5117) ;  /* 0xfffffffc00f08947 */ /* 0x002fea000383ffff */
[----:B------:R-:W-:Y:S05]  /*1dde0*/  BRA `(.L_x_5242) ;  /* 0xffffffc000ac7947 */ /* 0x000fea000383ffff */
.L_x_5122:
[----:B-1----:R1:W2:Y:S02]  /*1ddf0*/  SYNCS.PHASECHK.TRANS64.TRYWAIT P0, [R3+URZ+0x22860], R2 ;  /* 0x02286002030075a7 */ /* 0x0022a4000800017f */
[----:B--2---:R-:W-:Y:S05]  /*1de00*/  @!P0 NANOSLEEP.SYNCS 0x989680 ;  /* 0x009896800000895d */ /* 0x004fea0003900000 */
[----:B------:R-:W2:Y:S02]  /*1de10*/  @!P0 SYNCS.PHASECHK.TRANS64 P0, [R3+URZ+0x22860], R2 ;  /* 0x02286002030085a7 */ /* 0x000ea4000800007f */
[----:B--2---:R-:W-:Y:S05]  /*1de20*/  @!P0 BRA `(.L_x_5122) ;  /* 0xfffffffc00f08947 */ /* 0x004fea000383ffff */
[----:B------:R-:W-:Y:S05]  /*1de30*/  BRA `(.L_x_5243) ;  /* 0xffffffc400347947 */ /* 0x000fea000383ffff */
.L_x_5134:
[----:B------:R-:W-:Y:S01]  /*1de40*/  BSSY B0, `(.L_x_5244) ;  /* 0x0000008000007945 */ /* 0x000fe20003800000 */
[----:B------:R-:W-:Y:S02]  /*1de50*/  IMAD.MOV.U32 R13, RZ, RZ, R16 ;  /* 0x000000ffff0d7224 */ /* 0x000fe400078e0010 */
[----:B------:R-:W-:Y:S02]  /*1de60*/  IMAD.MOV.U32 R12, RZ, RZ, RZ ;  /* 0x000000ffff0c7224 */ /* 0x000fe400078e00ff */
[----:B-1----:R-:W-:Y:S02]  /*1de70*/  IMAD.MOV.U32 R11, RZ, RZ, 0x1f ;  /* 0x0000001fff0b7424 */ /* 0x002fe400078e00ff */
[----:B------:R-:W-:-:S07]  /*1de80*/  IMAD.MOV.U32 R15, RZ, RZ, -0x1 ;  /* 0xffffffffff0f7424 */ /* 0x000fce00078e00ff */
[----:B0----5:R-:W-:Y:S05]  /*1de90*/  WARPSYNC.COLLECTIVE R15, `(.L_x_5245) ;  /* 0x000000000f087348 */ /* 0x021fea0003c00000 */
[----:B0-----:R0:W1:Y:S02]  /*1dea0*/  SHFL.IDX P6, R14, R13, R12, R11 ;  /* 0x0000000c0d0e7389 */ /* 0x00106400000c000b */
[----:B01---5:R-:W-:Y:S01]  /*1deb0*/  ENDCOLLECTIVE ;  /* 0x000000000000791b */ /* 0x023fe20003800000 */
.L_x_5245:
[----:B------:R-:W-:Y:S05]  /*1dec0*/  BSYNC B0 ;  /* 0x0000000000007941 */ /* 0x000fea0003800000 */
.L_x_5244:
        /* <DEDUP_REMOVED lines=9> */
.L_x_5246:
        /* <DEDUP_REMOVED lines=18> */
.L_x_5247:
[----:B------:R-:W-:Y:S01]  /*1e080*/  IMAD.MOV.U32 R12, RZ, RZ, 0x2 ;  /* 0x00000002ff0c7424 */ /* 0x000fe200078e00ff */
[----:B------:R-:W-:-:S05]  /*1e090*/  SEL R7, R14, RZ, P1 ;  /* 0x000000ff0e077207 */ /* 0x000fca0000800000 */
[----:B------:R-:W-:-:S04]  /*1e0a0*/  IMAD.IADD R3, R2, 0x1, R7 ;  /* 0x0000000102037824 */ /* 0x000fc800078e0207 */
[----:B------:R-:W-:-:S07]  /*1e0b0*/  IMAD.MOV.U32 R13, RZ, RZ, R3 ;  /* 0x000000ffff0d7224 */ /* 0x000fce00078e0003 */
[----:B------:R-:W-:Y:S05]  /*1e0c0*/  WARPSYNC.COLLECTIVE R15, `(.L_x_5248) ;  /* 0x000000000f087348 */ /* 0x000fea0003c00000 */
[----:B------:R0:W1:Y:S02]  /*1e0d0*/  SHFL.UP P6, R14, R13, R12, R11 ;  /* 0x0400000c0d0e7389 */ /* 0x00006400000c000b */
[----:B01----:R-:W-:Y:S01]  /*1e0e0*/  ENDCOLLECTIVE ;  /* 0x000000000000791b */ /* 0x003fe20003800000 */
.L_x_5248:
        /* <DEDUP_REMOVED lines=8> */
.L_x_5249:
        /* <DEDUP_REMOVED lines=8> */
.L_x_5250:
        /* <DEDUP_REMOVED lines=8> */
.L_x_5251:
        /* <DEDUP_REMOVED lines=9> */
.L_x_5252:
[----:B------:R-:W-:Y:S01]  /*1e300*/  IMAD.MOV.U32 R16, RZ, RZ, R14 ;  /* 0x000000ffff107224 */ /* 0x000fe200078e000e */
[----:B------:R-:W-:Y:S06]  /*1e310*/  BRA `(.L_x_5253) ;  /* 0xffffffc800907947 */ /* 0x000fec000383ffff */
.L_x_5139:
        /* <DEDUP_REMOVED lines=8> */
.L_x_5255:
[----:B------:R-:W-:Y:S05]  /*1e3a0*/  BSYNC B0 ;  /* 0x0000000000007941 */ /* 0x000fea0003800000 */
.L_x_5254:
        /* <DEDUP_REMOVED lines=9> */
.L_x_5256:
[----:B------:R-:W-:Y:S01]  /*1e440*/  IMAD.MOV.U32 R12, RZ, RZ, 0x4 ;  /* 0x00000004ff0c7424 */ /* 0x000fe200078e00ff */
[----:B------:R-:W-:-:S05]  /*1e450*/  SEL R14, R14, RZ, P2 ;  /* 0x000000ff0e0e7207 */ /* 0x000fca0001000000 */
[----:B------:R-:W-:-:S04]  /*1e460*/  IMAD.IADD R3, R3, 0x1, R14 ;  /* 0x0000000103037824 */ /* 0x000fc800078e020e */
[----:B------:R-:W-:-:S07]  /*1e470*/  IMAD.MOV.U32 R13, RZ, RZ, R3 ;  /* 0x000000ffff0d7224 */ /* 0x000fce00078e0003 */
[----:B------:R-:W-:Y:S05]  /*1e480*/  WARPSYNC.COLLECTIVE R15, `(.L_x_5257) ;  /* 0x000000000f087348 */ /* 0x000fea0003c00000 */
[----:B------:R0:W1:Y:S02]  /*1e490*/  SHFL.UP P6, R14, R13, R12, R11 ;  /* 0x0400000c0d0e7389 */ /* 0x00006400000c000b */
[----:B01----:R-:W-:Y:S01]  /*1e4a0*/  ENDCOLLECTIVE ;  /* 0x000000000000791b */ /* 0x003fe20003800000 */
.L_x_5257:
[----:B------:R-:W-:Y:S01]  /*1e4b0*/  IMAD.MOV.U32 R12, RZ, RZ, 0x8 ;  /* 0x00000008ff0c7424 */ /* 0x000fe200078e00ff */
[----:B------:R-:W-:-:S05]  /*1e4c0*/  SEL R14, R14, RZ, P3 ;  /* 0x000000ff0e0e7207 */ /* 0x000fca0001800000 */
[----:B------:R-:W-:-:S04]  /*1e4d0*/  IMAD.IADD R3, R3, 0x1, R14 ;  /* 0x0000000103037824 */ /* 0x000fc800078e020e */
[----:B------:R-:W-:-:S07]  /*1e4e0*/  IMAD.MOV.U32 R13, RZ, RZ, R3 ;  /* 0x000000ffff0d7224 */ /* 0x000fce00078e0003 */
[----:B------:R-:W-:Y:S05]  /*1e4f0*/  WARPSYNC.COLLECTIVE R15, `(.L_x_5258) ;  /* 0x000000000f087348 */ /* 0x000fea0003c00000 */
[----:B------:R0:W1:Y:S02]  /*1e500*/  SHFL.UP P6, R14, R13, R12, R11 ;  /* 0x0400000c0d0e7389 */ /* 0x00006400000c000b */
[----:B01----:R-:W-:Y:S01]  /*1e510*/  ENDCOLLECTIVE ;  /* 0x000000000000791b */ /* 0x003fe20003800000 */
.L_x_5258:
[----:B------:R-:W-:Y:S01]  /*1e520*/  IMAD.MOV.U32 R12, RZ, RZ, 0x10 ;  /* 0x00000010ff0c7424 */ /* 0x000fe200078e00ff */
[----:B------:R-:W-:-:S05]  /*1e530*/  SEL R14, R14, RZ, P4 ;  /* 0x000000ff0e0e7207 */ /* 0x000fca0002000000 */
[----:B------:R-:W-:-:S04]  /*1e540*/  IMAD.IADD R3, R3, 0x1, R14 ;  /* 0x0000000103037824 */ /* 0x000fc800078e020e */
[----:B------:R-:W-:-:S07]  /*1e550*/  IMAD.MOV.U32 R13, RZ, RZ, R3 ;  /* 0x000000ffff0d7224 */ /* 0x000fce00078e0003 */
[----:B------:R-:W-:Y:S05]  /*1e560*/  WARPSYNC.COLLECTIVE R15, `(.L_x_5259) ;  /* 0x000000000f087348 */ /* 0x000fea0003c00000 */
[----:B------:R0:W1:Y:S02]  /*1e570*/  SHFL.UP P6, R14, R13, R12, R11 ;  /* 0x0400000c0d0e7389 */ /* 0x00006400000c000b */
[----:B01----:R-:W-:Y:S01]  /*1e580*/  ENDCOLLECTIVE ;  /* 0x000000000000791b */ /* 0x003fe20003800000 */
.L_x_5259:
        /* <DEDUP_REMOVED lines=8> */
.L_x_5260:
[----:B------:R-:W-:Y:S01]  /*1e610*/  IMAD.MOV.U32 R16, RZ, RZ, R14 ;  /* 0x000000ffff107224 */ /* 0x000fe200078e000e */
[----:B------:R-:W-:Y:S06]  /*1e620*/  BRA `(.L_x_5261) ;  /* 0xffffffc800687947 */ /* 0x000fec000383ffff */
.L_x_5141:
[----:B------:R-:W-:Y:S01]  /*1e630*/  BSSY B0, `(.L_x_5262) ;  /* 0x0000006000007945 */ /* 0x000fe20003800000 */
[----:B------:R-:W-:Y:S01]  /*1e640*/  PLOP3.LUT P6, PT, P6, PT, PT, 0x8, 0x0 ;  /* 0x000000000000781c */ /* 0x000fe200037ce170 */
[----:B------:R-:W-:-:S12]  /*1e650*/  IMAD.MOV.U32 R15, RZ, RZ, -0x1 ;  /* 0xffffffffff0f7424 */ /* 0x000fd800078e00ff */
[----:B0----5:R-:W-:Y:S05]  /*1e660*/  WARPSYNC.COLLECTIVE R15, `(.L_x_5263) ;  /* 0x000000000f087348 */ /* 0x021fea0003c00000 */
[----:B------:R-:W-:Y:S01]  /*1e670*/  VOTE.ANY R14, PT, P6 ;  /* 0x00000000000e7806 */ /* 0x000fe200030e0100 */
[----:B0----5:R-:W-:Y:S06]  /*1e680*/  ENDCOLLECTIVE ;  /* 0x000000000000791b */ /* 0x021fec0003800000 */
.L_x_5263:
[----:B------:R-:W-:Y:S05]  /*1e690*/  BSYNC B0 ;  /* 0x0000000000007941 */ /* 0x000fea0003800000 */
.L_x_5262:
        /* <DEDUP_REMOVED lines=9> */
.L_x_5264:
[----:B------:R-:W-:Y:S01]  /*1e730*/  IMAD.MOV.U32 R17, RZ, RZ, R14 ;  /* 0x000000ffff117224 */ /* 0x000fe200078e000e */
[----:B------:R-:W-:Y:S06]  /*1e740*/  BRA `(.L_x_5265) ;  /* 0xffffffc800587947 */ /* 0x000fec000383ffff */
.L_x_5143:
[----:B------:R-:W-:Y:S01]  /*1e750*/  BSSY B0, `(.L_x_5266) ;  /* 0x0000007000007945 */ /* 0x000fe20003800000 */
[----:B------:R-:W-:Y:S02]  /*1e760*/  IMAD.MOV.U32 R13, RZ, RZ, R3 ;  /* 0x000000ffff0d7224 */ /* 0x000fe400078e0003 */
[----:B------:R-:W-:Y:S02]  /*1e770*/  IMAD.MOV.U32 R11, RZ, RZ, 0x1f ;  /* 0x0000001fff0b7424 */ /* 0x000fe400078e00ff */
[----:B------:R-:W-:-:S07]  /*1e780*/  IMAD.MOV.U32 R15, RZ, RZ, -0x1 ;  /* 0xffffffffff0f7424 */ /* 0x000fce00078e00ff */
[----:B012--5:R-:W-:Y:S05]  /*1e790*/  WARPSYNC.COLLECTIVE R15, `(.L_x_5267) ;  /* 0x000000000f087348 */ /* 0x027fea0003c00000 */
[----:B------:R3:W4:Y:S02]  /*1e7a0*/  SHFL.IDX P6, R14, R13, R12, R11 ;  /* 0x0000000c0d0e7389 */ /* 0x00072400000c000b */
[----:B012345:R-:W-:Y:S01]  /*1e7b0*/  ENDCOLLECTIVE ;  /* 0x000000000000791b */ /* 0x03ffe20003800000 */
.L_x_5267:
[----:B------:R-:W-:Y:S05]  /*1e7c0*/  BSYNC B0 ;  /* 0x0000000000007941 */ /* 0x000fea0003800000 */
.L_x_5266:
[----:B------:R-:W-:Y:S01]  /*1e7d0*/  IMAD.MOV.U32 R3, RZ, RZ, R14 ;  /* 0x000000ffff037224 */ /* 0x000fe200078e000e */
[----:B------:R-:W-:Y:S06]  /*1e7e0*/  BRA `(.L_x_5268) ;  /* 0xffffffc8004c7947 */ /* 0x000fec000383ffff */
.L_x_5147:
[----:B0-----:R0:W1:Y:S02]  /*1e7f0*/  SYNCS.PHASECHK.TRANS64.TRYWAIT P0, [R0+URZ+0x22820], R3 ;  /* 0x02282003000075a7 */ /* 0x001064000800017f */
[----:B-1----:R-:W-:Y:S05]  /*1e800*/  @!P0 NANOSLEEP.SYNCS 0x989680 ;  /* 0x009896800000895d */ /* 0x002fea0003900000 */
[----:B------:R-:W1:Y:S02]  /*1e810*/  @!P0 SYNCS.PHASECHK.TRANS64 P0, [R0+URZ+0x22820], R3 ;  /* 0x02282003000085a7 */ /* 0x000e64000800007f */
[----:B-1----:R-:W-:Y:S05]  /*1e820*/  @!P0 BRA `(.L_x_5147) ;  /* 0xfffffffc00f08947 */ /* 0x002fea000383ffff */
[----:B------:R-:W-:Y:S05]  /*1e830*/  BRA `(.L_x_5269) ;  /* 0xffffffcc00d07947 */ /* 0x000fea000383ffff */
.L_x_5148:
        /* <DEDUP_REMOVED lines=11> */
.L_x_5271:
[----:B------:R-:W-:Y:S05]  /*1e8f0*/  BSYNC B0 ;  /* 0x0000000000007941 */ /* 0x000fea0003800000 */
.L_x_5270:
[----:B------:R-:W-:Y:S05]  /*1e900*/  BRA `(.L_x_5272) ;  /* 0xffffffcc00b87947 */ /* 0x000fea000383ffff */
.L_x_5149:
[----:B------:R-:W-:Y:S01]  /*1e910*/  BSSY B0, `(.L_x_5273) ;  /* 0x0000006000007945 */ /* 0x000fe20003800000 */
[----:B------:R-:W-:-:S07]  /*1e920*/  IMAD.MOV.U32 R15, RZ, RZ, -0x1 ;  /* 0xffffffffff0f7424 */ /* 0x000fce00078e00ff */
[----:B01---5:R-:W-:Y:S05]  /*1e930*/  WARPSYNC.COLLECTIVE R15, `(.L_x_5274) ;  /* 0x000000000f0c7348 */ /* 0x023fea0003c00000 */
[----:B------:R-:W-:Y:S02]  /*1e940*/  ELECT P6, UR62, PT ;  /* 0x00000000003e782f */ /* 0x000fe400038c0000 */
[----:B------:R-:W-:Y:S01]  /*1e950*/  MOV R14, UR62 ;  /* 0x0000003e000e7c02 */ /* 0x000fe20008000f00 */
[----:B01---5:R-:W-:Y:S10]  /*1e960*/  ENDCOLLECTIVE ;  /* 0x000000000000791b */ /* 0x023ff40003800000 */
.L_x_5274:
[----:B------:R-:W-:Y:S05]  /*1e970*/  BSYNC B0 ;  /* 0x0000000000007941 */ /* 0x000fea0003800000 */
.L_x_5273:
[----:B------:R-:W-:Y:S05]  /*1e980*/  BRA `(.L_x_5275) ;  /* 0xffffffcc00ac7947 */ /* 0x000fea000383ffff */
.L_x_5151:
[----:B0-----:R0:W1:Y:S02]  /*1e990*/  SYNCS.PHASECHK.TRANS64.TRYWAIT P0, [R6+URZ], R5 ;  /* 0x00000005060075a7 */ /* 0x001064000800017f */
[----:B-1----:R-:W-:Y:S05]  /*1e9a0*/  @!P0 NANOSLEEP.SYNCS 0x989680 ;  /* 0x009896800000895d */ /* 0x002fea0003900000 */
[----:B------:R-:W1:Y:S02]  /*1e9b0*/  @!P0 SYNCS.PHASECHK.TRANS64 P0, [R6+URZ], R5 ;  /* 0x00000005060085a7 */ /* 0x000e64000800007f */
[----:B-1----:R-:W-:Y:S05]  /*1e9c0*/  @!P0 BRA `(.L_x_5151) ;  /* 0xfffffffc00f08947 */ /* 0x002fea000383ffff */
[----:B------:R-:W-:Y:S05]  /*1e9d0*/  BRA `(.L_x_5276) ;  /* 0xffffffcc00e87947 */ /* 0x000fea000383ffff */
.L_x_5152:
[----:B-1----:R1:W2:Y:S02]  /*1e9e0*/  SYNCS.PHASECHK.TRANS64.TRYWAIT P0, [R7+URZ], R2 ;  /* 0x00000002070075a7 */ /* 0x0022a4000800017f */
[----:B--2---:R-:W-:Y:S05]  /*1e9f0*/  @!P0 NANOSLEEP.SYNCS 0x989680 ;  /* 0x009896800000895d */ /* 0x004fea0003900000 */
[----:B------:R-:W2:Y:S02]  /*1ea00*/  @!P0 SYNCS.PHASECHK.TRANS64 P0, [R7+URZ], R2 ;  /* 0x00000002070085a7 */ /* 0x000ea4000800007f */
[----:B--2---:R-:W-:Y:S05]  /*1ea10*/  @!P0 BRA `(.L_x_5152) ;  /* 0xfffffffc00f08947 */ /* 0x004fea000383ffff */
[----:B------:R-:W-:Y:S05]  /*1ea20*/  BRA `(.L_x_5277) ;  /* 0xffffffcc00dc7947 */ /* 0x000fea000383ffff */
.L_x_5154:
[----:B--2---:R2:W3:Y:S02]  /*1ea30*/  SYNCS.PHASECHK.TRANS64.TRYWAIT P0, [R4+URZ], R5 ;  /* 0x00000005040075a7 */ /* 0x0044e4000800017f */
[----:B---3--:R-:W-:Y:S05]  /*1ea40*/  @!P0 NANOSLEEP.SYNCS 0x989680 ;  /* 0x009896800000895d */ /* 0x008fea0003900000 */
[----:B------:R-:W3:Y:S02]  /*1ea50*/  @!P0 SYNCS.PHASECHK.TRANS64 P0, [R4+URZ], R5 ;  /* 0x00000005040085a7 */ /* 0x000ee4000800007f */
[----:B---3--:R-:W-:Y:S05]  /*1ea60*/  @!P0 BRA `(.L_x_5154) ;  /* 0xfffffffc00f08947 */ /* 0x008fea000383ffff */
[----:B------:R-:W-:Y:S05]  /*1ea70*/  BRA `(.L_x_5278) ;  /* 0xffffffcc00e47947 */ /* 0x000fea000383ffff */
.L_x_5279:
        /* <DEDUP_REMOVED lines=16> */
.L_x_6048:


//--------------------- .text._ZN7cutlass13device_kernelIN5flash11enable_sm90INS1_16FlashAttnFwdSm90INS1_25CollectiveMainloopFwdSm90ILi2EN4cute5tupleIJNS5_1CILi1EEES8_S8_EEENS6_IJNS7_ILi128EEENS7_ILi96EEENS7_ILi64EEEEEELi256ENS_10bfloat16_tEfNS_4arch4Sm90ELb1ELb0ELb1ELb1ELb0ELb0ELb1ELb1ELb0ELb1ELb0ELb0EEENS1_21CollectiveEpilogueFwdINS6_IJSA_NS7_ILi256EEESB_EEES9_SE_SG_Li256ELb1ELb1ELb0ELb0EEENS1_36VarlenDynamicPersistentTileSchedulerILi128ELi96ELi256ELi128ELb0ELb1ELb1ELb1ELb1ELb1EEEEEEEEEvNT_6ParamsE --------------------------
	.section	.text._ZN7cutlass13device_kernelIN5flash11enable_sm90INS1_16FlashAttnFwdSm90INS1_25CollectiveMainloopFwdSm90ILi2EN4cute5tupleIJNS5_1CILi1EEES8_S8_EEENS6_IJNS7_ILi128EEENS7_ILi96EEENS7_ILi64EEEEEELi256ENS_10bfloat16_tEfNS_4arch4Sm90ELb1ELb0ELb1ELb1ELb0ELb0ELb1ELb1ELb0ELb1ELb0ELb0EEENS1_21CollectiveEpilogueFwdINS6_IJSA_NS7_ILi256EEESB_EEES9_SE_SG_Li256ELb1ELb1ELb0ELb0EEENS1_36VarlenDynamicPersistentTileSchedulerILi128ELi96ELi256ELi128ELb0ELb1ELb1ELb1ELb1ELb1EEEEEEEEEvNT_6ParamsE,"ax",@progbits
	.align	128
.text._ZN7cutlass13device_kernelIN5flash11enable_sm90INS1_16FlashAttnFwdSm90INS1_25CollectiveMainloopFwdSm90ILi2EN4cute5tupleIJNS5_1CILi1EEES8_S8_EEENS6_IJNS7_ILi128EEENS7_ILi96EEENS7_ILi64EEEEEELi256ENS_10bfloat16_tEfNS_4arch4Sm90ELb1ELb0ELb1ELb1ELb0ELb0ELb1ELb1ELb0ELb1ELb0ELb0EEENS1_21CollectiveEpilogueFwdINS6_IJSA_NS7_ILi256EEESB_EEES9_SE_SG_Li256ELb1ELb1ELb0ELb0EEENS1_36VarlenDynamicPersistentTileSchedulerILi128ELi96ELi256ELi128ELb0ELb1ELb1ELb1ELb1ELb1EEEEEEEEEvNT_6ParamsE:
        .type           _ZN7cutlass13device_kernelIN5flash11enable_sm90INS1_16FlashAttnFwdSm90INS1_25CollectiveMainloopFwdSm90ILi2EN4cute5tupleIJNS5_1CILi1EEES8_S8_EEENS6_IJNS7_ILi128EEENS7_ILi96EEENS7_ILi64EEEEEELi256ENS_10bfloat16_tEfNS_4arch4Sm90ELb1ELb0ELb1ELb1ELb0ELb0ELb1ELb1ELb0ELb1ELb0ELb0EEENS1_21CollectiveEpilogueFwdINS6_IJSA_NS7_ILi256EEESB_EEES9_SE_SG_Li256ELb1ELb1ELb0ELb0EEENS1_36VarlenDynamicPersistentTileSchedulerILi128ELi96ELi256ELi128ELb0ELb1ELb1ELb1ELb1ELb1EEEEEEEEEvNT_6ParamsE,@function
        .size           _ZN7cutlass13device_kernelIN5flash11enable_sm90INS1_16FlashAttnFwdSm90INS1_25CollectiveMainloopFwdSm90ILi2EN4cute5tupleIJNS5_1CILi1EEES8_S8_EEENS6_IJNS7_ILi128EEENS7_ILi96EEENS7_ILi64EEEEEELi256ENS_10bfloat16_tEfNS_4arch4Sm90ELb1ELb0ELb1ELb1ELb0ELb0ELb1ELb1ELb0ELb1ELb0ELb0EEENS1_21CollectiveEpilogueFwdINS6_IJSA_NS7_ILi256EEESB_EEES9_SE_SG_Li256ELb1ELb1ELb0ELb0EEENS1_36VarlenDynamicPersistentTileSchedulerILi128ELi96ELi256ELi128ELb0ELb1ELb1ELb1ELb1ELb1EEEEEEEEEvNT_6ParamsE,(.L_x_6049 - _ZN7cutlass13device_kernelIN5flash11enable_sm90INS1_16FlashAttnFwdSm90INS1_25CollectiveMainloopFwdSm90ILi2EN4cute5tupleIJNS5_1CILi1EEES8_S8_EEENS6_IJNS7_ILi128EEENS7_ILi96EEENS7_ILi64EEEEEELi256ENS_10bfloat16_tEfNS_4arch4Sm90ELb1ELb0ELb1ELb1ELb0ELb0ELb1ELb1ELb0ELb1ELb0ELb0EEENS1_21CollectiveEpilogueFwdINS6_IJSA_NS7_ILi256EEESB_EEES9_SE_SG_Li256ELb1ELb1ELb0ELb0EEENS1_36VarlenDynamicPersistentTileSchedulerILi128ELi96ELi256ELi128ELb0ELb1ELb1ELb1ELb1ELb1EEEEEEEEEvNT_6ParamsE)
        .other          _ZN7cutlass13device_kernelIN5flash11enable_sm90INS1_16FlashAttnFwdSm90INS1_25CollectiveMainloopFwdSm90ILi2EN4cute5tupleIJNS5_1CILi1EEES8_S8_EEENS6_IJNS7_ILi128EEENS7_ILi96EEENS7_ILi64EEEEEELi256ENS_10bfloat16_tEfNS_4arch4Sm90ELb1ELb0ELb1ELb1ELb0ELb0ELb1ELb1ELb0ELb1ELb0ELb0EEENS1_21CollectiveEpilogueFwdINS6_IJSA_NS7_ILi256EEESB_EEES9_SE_SG_Li256ELb1ELb1ELb0ELb0EEENS1_36VarlenDynamicPersistentTileSchedulerILi128ELi96ELi256ELi128ELb0ELb1ELb1ELb1ELb1ELb1EEEEEEEEEvNT_6ParamsE,@"STO_CUDA_ENTRY STV_DEFAULT"
_ZN7cutlass13device_kernelIN5flash11enable_sm90INS1_16FlashAttnFwdSm90INS1_25CollectiveMainloopFwdSm90ILi2EN4cute5tupleIJNS5_1CILi1EEES8_S8_EEENS6_IJNS7_ILi128EEENS7_ILi96EEENS7_ILi64EEEEEELi256ENS_10bfloat16_tEfNS_4arch4Sm90ELb1ELb0ELb1ELb1ELb0ELb0ELb1ELb1ELb0ELb1ELb0ELb0EEENS1_21CollectiveEpilogueFwdINS6_IJSA_NS7_ILi256EEESB_EEES9_SE_SG_Li256ELb1ELb1ELb0ELb0EEENS1_36VarlenDynamicPersistentTileSchedulerILi128ELi96ELi256ELi128ELb0ELb1ELb1ELb1ELb1ELb1EEEEEEEEEvNT_6ParamsE:
        /* <DEDUP_REMOVED lines=18> */
.L_x_5281:
[----:B------:R-:W-:Y:S05]  /*0120*/  BSYNC B0 ;  /* 0x0000000000007941 */ /* 0x000fea0003800000 */
.L_x_5280:
        /* <DEDUP_REMOVED lines=43> */
.L_x_5282:
        /* <DEDUP_REMOVED lines=22> */
.L_x_5283:
        /* <DEDUP_REMOVED lines=18> */
.L_x_5284:
        /* <DEDUP_REMOVED lines=22> */
.L_x_5285:
        /* <DEDUP_REMOVED lines=22> */
.L_x_5286:
        /* <DEDUP_REMOVED lines=9> */
.L_x_5288:
        /* <DEDUP_REMOVED lines=40> */
[----:B------:R-:W-:-:S05]  /*0c30*/  IMAD.IADD R6, R237, 0x1, -R6 ;  /* 0x00000001ed067824 */ /* 0x000fca00078e0a06 */
[----:B------:R-:W-:-:S04]  /*0c40*/  LEA.HI R5, R6, R6, RZ, 0x1 ;  /* 0x0000000606057211 */ /* 0x000fc800078f08ff */
[----:B------:R-:W-:-:S05]  /*0c50*/  LOP3.LUT R5, R5, 0x1ffffffe, RZ, 0xc0, !PT ;  /* 0x1ffffffe05057812 */ /* 0x000fca00078ec0ff */
[----:B------:R-:W-:Y:S01]  /*0c60*/  IMAD.IADD R5, R6, 0x1, -R5 ;  /* 0x0000000106057824 */ /* 0x000fe200078e0a05 */
[----:B--2---:R-:W-:Y:S02]  /*0c70*/  R2UR UR4, R2 ;  /* 0x00000000020472ca */ /* 0x004fe400000e0000 */
[CC--:B------:R-:W-:Y:S02]  /*0c80*/  LEA.HI R2, R0.reuse, R237.reuse, RZ, 0x7 ;  /* 0x000000ed00027211 */ /* 0x0c0fe400078f38ff */
[----:B------:R-:W-:Y:S02]  /*0c90*/  LEA.HI R0, R0, R237, RZ, 0x3 ;  /* 0x000000ed00007211 */ /* 0x000fe400078f18ff */
[----:B------:R-:W-:Y:S02]  /*0ca0*/  LOP3.LUT R228, R2, 0xffffff80, RZ, 0xc0, !PT ;  /* 0xffffff8002e47812 */ /* 0x000fe400078ec0ff */
[----:B------:R-:W-:Y:S02]  /*0cb0*/  SHF.R.S32.HI R229, RZ, 0x7, R2 ;  /* 0x00000007ffe57819 */ /* 0x000fe40000011402 */
[----:B------:R-:W-:Y:S01]  /*0cc0*/  LOP3.LUT R208, R0, 0xfffffff8, RZ, 0xc0, !PT ;  /* 0xfffffff800d07812 */ /* 0x000fe200078ec0ff */
[C---:B------:R-:W-:Y:S01]  /*0cd0*/  IMAD.IADD R228, R237.reuse, 0x1, -R228 ;  /* 0x00000001ede47824 */ /* 0x040fe200078e0ae4 */
[----:B------:R-:W-:Y:S01]  /*0ce0*/  LEA.HI R2, R2, R229, RZ, 0x1 ;  /* 0x000000e502027211 */ /* 0x000fe200078f08ff */
[----:B------:R-:W-:Y:S01]  /*0cf0*/  ULOP3.LUT UR4, UR4, 0x1, URZ, 0xfc, !UPT ;  /* 0x0000000104047892 */ /* 0x000fe2000f8efc3f */
[----:B------:R-:W-:Y:S01]  /*0d00*/  SHF.R.S32.HI R225, RZ, 0x3, R0 ;  /* 0x00000003ffe17819 */ /* 0x000fe20000011400 */
[----:B------:R-:W-:Y:S01]  /*0d10*/  IMAD.IADD R208, R237, 0x1, -R208 ;  /* 0x00000001edd07824 */ /* 0x000fe200078e0ad0 */
[----:B------:R-:W-:-:S02]  /*0d20*/  SHF.R.S32.HI R7, RZ, 0x1f, R228 ;  /* 0x0000001fff077819 */ /* 0x000fc400000114e4 */
[----:B------:R-:W-:Y:S01]  /*0d30*/  LOP3.LUT R2, R2, 0x3fffffe, RZ, 0xc0, !PT ;  /* 0x03fffffe02027812 */ /* 0x000fe200078ec0ff */
[----:B------:R-:W-:Y:S01]  /*0d40*/  IMAD.SHL.U32 R200, R208, 0x8, RZ ;  /* 0x00000008d0c87824 */ /* 0x000fe200078e00ff */
[CC--:B------:R-:W-:Y:S01]  /*0d50*/  LEA.HI R8, R7.reuse, R228.reuse, RZ, 0x2 ;  /* 0x000000e407087211 */ /* 0x0c0fe200078f10ff */
[----:B------:R-:W-:Y:S01]  /*0d60*/  IMAD.U32 R232, RZ, RZ, UR4 ;  /* 0x00000004ffe87e24 */ /* 0x000fe2000f8e00ff */
[----:B------:R-:W-:Y:S01]  /*0d70*/  LEA.HI R7, R7, R228, RZ, 0x5 ;  /* 0x000000e407077211 */ /* 0x000fe200078f28ff */
[----:B------:R-:W-:Y:S01]  /*0d80*/  IMAD.IADD R2, R229, 0x1, -R2 ;  /* 0x00000001e5027824 */ /* 0x000fe200078e0a02 */
[--C-:B------:R-:W-:Y:S01]  /*0d90*/  SHF.R.S32.HI R9, RZ, 0x2, R8.reuse ;  /* 0x00000002ff097819 */ /* 0x100fe20000011408 */
[C---:B------:R-:W-:Y:S01]  /*0da0*/  VIADD R206, R200.reuse, 0x40 ;  /* 0x00000040c8ce7836 */ /* 0x040fe20000000000 */
[----:B------:R-:W-:Y:S01]  /*0db0*/  SHF.R.S32.HI R10, RZ, 0x1f, R8 ;  /* 0x0000001fff0a7819 */ /* 0x000fe20000011408 */
[C---:B------:R-:W-:Y:S01]  /*0dc0*/  VIADD R205, R200.reuse, 0x80 ;  /* 0x00000080c8cd7836 */ /* 0x040fe20000000000 */
[----:B------:R-:W-:Y:S01]  /*0dd0*/  SHF.R.S32.HI R7, RZ, 0x5, R7 ;  /* 0x00000005ff077819 */ /* 0x000fe20000011407 */
[----:B------:R-:W-:Y:S01]  /*0de0*/  VIADD R207, R200, 0xc0 ;  /* 0x000000c0c8cf7836 */ /* 0x000fe20000000000 */
[----:B------:R-:W-:Y:S01]  /*0df0*/  LEA.HI R10, R10, R9, RZ, 0x3 ;  /* 0x000000090a0a7211 */ /* 0x000fe200078f18ff */
[----:B------:R-:W-:Y:S01]  /*0e00*/  UMOV UR4, URZ ;  /* 0x0000003f00047c82 */ /* 0x000fe20008000000 */
[----:B------:R-:W-:Y:S01]  /*0e10*/  LOP3.LUT R3, R8, 0x7ffffffc, RZ, 0xc0, !PT ;  /* 0x7ffffffc08037812 */ /* 0x000fe200078ec0ff */
[----:B------:R-:W-:Y:S01]  /*0e20*/  IMAD.U32 R227, RZ, RZ, UR4 ;  /* 0x00000004ffe37e24 */ /* 0x000fe2000f8e00ff */
[----:B------:R-:W-:-:S02]  /*0e30*/  LOP3.LUT R10, R10, 0xfffffff8, RZ, 0xc0, !PT ;  /* 0xfffffff80a0a7812 */ /* 0x000fc400078ec0ff */
[----:B------:R-:W-:Y:S01]  /*0e40*/  SHF.R.S32.HI R236, RZ, 0x1f, R200 ;  /* 0x0000001fffec7819 */ /* 0x000fe200000114c8 */
[----:B------:R-:W-:Y:S01]  /*0e50*/  IMAD.IADD R204, R228, 0x1, -R3 ;  /* 0x00000001e4cc7824 */ /* 0x000fe200078e0a03 */
[----:B------:R-:W-:Y:S01]  /*0e60*/  SHF.R.S32.HI R235, RZ, 0x1f, R206 ;  /* 0x0000001fffeb7819 */ /* 0x000fe200000114ce */
[----:B------:R-:W-:Y:S01]  /*0e70*/  IMAD.IADD R10, R9, 0x1, -R10 ;  /* 0x00000001090a7824 */ /* 0x000fe200078e0a0a */
[----:B------:R-:W-:Y:S02]  /*0e80*/  SHF.R.S32.HI R234, RZ, 0x1f, R205 ;  /* 0x0000001fffea7819 */ /* 0x000fe400000114cd */
[----:B------:R-:W-:Y:S01]  /*0e90*/  SHF.R.S32.HI R233, RZ, 0x1f, R207 ;  /* 0x0000001fffe97819 */ /* 0x000fe200000114cf */
[----:B------:R-:W-:-:S04]  /*0ea0*/  IMAD R7, R7, 0x10, R10 ;  /* 0x0000001007077824 */ /* 0x000fc800078e020a */
[----:B------:R-:W-:Y:S02]  /*0eb0*/  IMAD R230, R2, 0x40, R7 ;  /* 0x0000004002e67824 */ /* 0x000fe400078e0207 */
[----:B------:R-:W-:Y:S02]  /*0ec0*/  IMAD.MOV.U32 R7, RZ, RZ, R15 ;  /* 0x000000ffff077224 */ /* 0x000fe400078e000f */
[----:B------:R-:W-:-:S07]  /*0ed0*/  IMAD R203, R5, 0x8, R230 ;  /* 0x0000000805cb7824 */ /* 0x000fce00078e02e6 */
.L_x_5343:
[----:B0-2-4-:R-:W0:Y:S01]  /*0ee0*/  LDC.64 R2, c[0x0][0xd88] ;  /* 0x00036200ff027b82 */ /* 0x015e220000000a00 */
[----:B------:R-:W-:Y:S01]  /*0ef0*/  ULDC.64 UR8, c[0x0][0xb20] ;  /* 0x0002c80000087ab9 */ /* 0x000fe20000000a00 */
[----:B------:R-:W-:Y:S01]  /*0f00*/  ULDC.64 UR10, c[0x0][0xb10] ;  /* 0x0002c400000a7ab9 */ /* 0x000fe20000000a00 */
[----:B0-----:R-:W-:-:S06]  /*0f10*/  IMAD.WIDE R2, R7, 0x4, R2 ;  /* 0x0000000407027825 */ /* 0x001fcc00078e0202 */
[----:B------:R-:W2:Y:S01]  /*0f20*/  LDG.E R2, desc[UR38][R2.64] ;  /* 0x0000002602027981 */ /* 0x000ea2000c1e1900 */
[----:B------:R-:W-:Y:S01]  /*0f30*/  UISETP.NE.U32.AND UP0, UPT, UR8, URZ, UPT ;  /* 0x0000003f0800728c */ /* 0x000fe2000bf05070 */
[----:B------:R-:W-:Y:S01]  /*0f40*/  IMAD.MOV.U32 R7, RZ, RZ, RZ ;  /* 0x000000ffff077224 */ /* 0x000fe200078e00ff */
[----:B------:R-:W-:Y:S02]  /*0f50*/  UISETP.NE.U32.AND UP1, UPT, UR10, URZ, UPT ;  /* 0x0000003f0a00728c */ /* 0x000fe4000bf25070 */
[----:B------:R-:W-:Y:S02]  /*0f60*/  UISETP.NE.AND.EX UP0, UPT, UR9, URZ, UPT, UP0 ;  /* 0x0000003f0900728c */ /* 0x000fe4000bf05300 */
[----:B------:R-:W-:-:S04]  /*0f70*/  UISETP.NE.AND.EX UP1, UPT, UR11, URZ, UPT, UP1 ;  /* 0x0000003f0b00728c */ /* 0x000fc8000bf25310 */
[----:B------:R-:W-:Y:S02]  /*0f80*/  PLOP3.LUT P0, PT, PT, PT, UP0, 0x80, 0x0 ;  /* 0x000000000000781c */ /* 0x000fe40003f0f008 */
[----:B------:R-:W-:Y:S02]  /*0f90*/  PLOP3.LUT P2, PT, PT, PT, UP1, 0x80, 0x0 ;  /* 0x000000000000781c */ /* 0x000fe40003f4f018 */
[----:B--2---:R-:W-:-:S13]  /*0fa0*/  R2UR UR4, R2 ;  /* 0x00000000020472ca */ /* 0x004fda00000e0000 */
[----:B------:R-:W-:Y:S02]  /*0fb0*/  USHF.R.S32.HI UR7, URZ, 0x1f, UR4 ;  /* 0x0000001f3f077899 */ /* 0x000fe40008011404 */
[----:B------:R-:W-:Y:S01]  /*0fc0*/  IMAD.U32 R209, RZ, RZ, UR4 ;  /* 0x00000004ffd17e24 */ /* 0x000fe2000f8e00ff */
[----:B------:R-:W-:-:S04]  /*0fd0*/  @UP0 ULEA UR8, UP2, UR4, UR8, 0x2 ;  /* 0x0000000804080291 */ /* 0x000fc8000f84103f */
[----:B------:R-:W-:Y:S02]  /*0fe0*/  @UP0 ULEA.HI.X UR9, UR4, UR9, UR7, 0x2, UP2 ;  /* 0x0000000904090291 */ /* 0x000fe400090f1407 */
[----:B------:R-:W-:Y:S01]  /*0ff0*/  IMAD.U32 R226, RZ, RZ, UR7 ;  /* 0x00000007ffe27e24 */ /* 0x000fe2000f8e00ff */
[----:B------:R-:W-:Y:S01]  /*1000*/  @UP1 ULEA UR10, UP0, UR4, UR10, 0x2 ;  /* 0x0000000a040a1291 */ /* 0x000fe2000f80103f */
[----:B------:R-:W-:-:S03]  /*1010*/  IMAD.U32 R2, RZ, RZ, UR8 ;  /* 0x00000008ff027e24 */ /* 0x000fc6000f8e00ff */
[----:B------:R-:W-:Y:S01]  /*1020*/  @UP1 ULEA.HI.X UR11, UR4, UR11, UR7, 0x2, UP0 ;  /* 0x0000000b040b1291 */ /* 0x000fe200080f1407 */
[----:B------:R-:W-:Y:S01]  /*1030*/  IMAD.U32 R3, RZ, RZ, UR9 ;  /* 0x00000009ff037e24 */ /* 0x000fe2000f8e00ff */
[----:B------:R-:W-:Y:S01]  /*1040*/  ULDC.64 UR8, c[0x0][0x418] ;  /* 0x0001060000087ab9 */ /* 0x000fe20000000a00 */
[----:B------:R-:W-:Y:S01]  /*1050*/  ULDC UR4, c[0x0][0x288] ;  /* 0x0000a20000047ab9 */ /* 0x000fe20000000800 */
[----:B---3--:R-:W-:Y:S01]  /*1060*/  IMAD.U32 R4, RZ, RZ, UR10 ;  /* 0x0000000aff047e24 */ /* 0x008fe2000f8e00ff */
[----:B------:R-:W-:Y:S01]  /*1070*/  ULDC UR7, c[0x0][0x2f0] ;  /* 0x0000bc0000077ab9 */ /* 0x000fe20000000800 */
[----:B------:R-:W-:Y:S01]  /*1080*/  IMAD.U32 R201, RZ, RZ, UR4 ;  /* 0x00000004ffc97e24 */ /* 0x000fe2000f8e00ff */
[----:B------:R0:W5:Y:S01]  /*1090*/  @P0 LDG.E R7, desc[UR38][R2.64] ;  /* 0x0000002602070981 */ /* 0x000162000c1e1900 */
[----:B------:R-:W-:Y:S01]  /*10a0*/  IMAD.U32 R5, RZ, RZ, UR11 ;  /* 0x0000000bff057e24 */ /* 0x000fe2000f8e00ff */
[----:B------:R-:W-:Y:S01]  /*10b0*/  UISETP.NE.U32.AND UP0, UPT, UR8, URZ, UPT ;  /* 0x0000003f0800728c */ /* 0x000fe2000bf05070 */
[----:B------:R-:W-:-:S03]  /*10c0*/  ULDC UR4, c[0x0][0x424] ;  /* 0x0001090000047ab9 */ /* 0x000fc60000000800 */
[----:B------:R0:W5:Y:S01]  /*10d0*/  @P2 LDG.E R201, desc[UR38][R4.64] ;  /* 0x0000002604c92981 */ /* 0x000162000c1e1900 */
[----:B------:R-:W-:Y:S01]  /*10e0*/  UISETP.NE.AND.EX UP0, UPT, UR9, URZ, UPT, UP0 ;  /* 0x0000003f0900728c */ /* 0x000fe2000bf05300 */
[----:B------:R-:W-:Y:S02]  /*10f0*/  IMAD.U32 R224, RZ, RZ, UR6 ;  /* 0x00000006ffe07e24 */ /* 0x000fe4000f8e00ff */
[----:B------:R-:W-:Y:S01]  /*1100*/  ULDC.64 UR8, c[0x0][0xb18] ;  /* 0x0002c60000087ab9 */ /* 0x000fe20000000a00 */
[----:B------:R-:W-:Y:S01]  /*1110*/  USEL UR4, UR4, 0x1, UP0 ;  /* 0x0000000104047887 */ /* 0x000fe20008000000 */
[----:B------:R-:W-:-:S03]  /*1120*/  ISETP.NE.U32.AND P1, PT, RZ, UR8, PT ;  /* 0x00000008ff007c0c */ /* 0x000fc6000bf25070 */
[----:B------:R-:W-:Y:S01]  /*1130*/  UIMAD UR4, UR4, UR7, URZ ;  /* 0x00000007040472a4 */ /* 0x000fe2000f8e023f */
[----:B------:R-:W-:Y:S01]  /*1140*/  ISETP.NE.AND.EX P1, PT, RZ, UR9, PT, P1 ;  /* 0x00000009ff007c0c */ /* 0x000fe2000bf25310 */
[----:B01----:R-:W-:-:S12]  /*1150*/  @P2 BRA `(.L_x_5289) ;  /* 0x0000000000302947 */ /* 0x003fd80003800000 */
[----:B------:R-:W-:Y:S02]  /*1160*/  ULDC.64 UR6, c[0x0][0xaf8] ;  /* 0x0002be0000067ab9 */ /* 0x000fe40000000a00 */
[----:B------:R-:W-:-:S04]  /*1170*/  ISETP.NE.U32.AND P0, PT, RZ, UR6, PT ;  /* 0x00000006ff007c0c */ /* 0x000fc8000bf05070 */
[----:B------:R-:W-:-:S13]  /*1180*/  ISETP.NE.AND.EX P0, PT, RZ, UR7, PT, P0 ;  /* 0x00000007ff007c0c */ /* 0x000fda000bf05300 */
[----:B------:R-:W-:Y:S05]  /*1190*/  @!P0 BRA `(.L_x_5289) ;  /* 0x0000000000208947 */ /* 0x000fea0003800000 */
[----:B------:R-:W-:Y:S01]  /*11a0*/  R2UR UR10, R209 ;  /* 0x00000000d10a72ca */ /* 0x000fe200000e0000 */
[----:B------:R-:W-:-:S12]  /*11b0*/  ULDC.64 UR6, c[0x0][0xaf8] ;  /* 0x0002be0000067ab9 */ /* 0x000fd80000000a00 */
[----:B------:R-:W-:-:S06]  /*11c0*/  UIMAD.WIDE UR6, UR10, 0x4, UR6 ;  /* 0x000000040a0678a5 */ /* 0x000fcc000f8e0206 */
[----:B------:R-:W-:Y:S02]  /*11d0*/  IMAD.U32 R2, RZ, RZ, UR6 ;  /* 0x00000006ff027e24 */ /* 0x000fe4000f8e00ff */
[----:B------:R-:W-:-:S05]  /*11e0*/  IMAD.U32 R3, RZ, RZ, UR7 ;  /* 0x00000007ff037e24 */ /* 0x000fca000f8e00ff */
[----:B-----5:R-:W2:Y:S04]  /*11f0*/  LDG.E R201, desc[UR38][R2.64] ;  /* 0x0000002602c97981 */ /* 0x020ea8000c1e1900 */
[----:B------:R-:W2:Y:S02]  /*1200*/  LDG.E R0, desc[UR38][R2.64+0x4] ;  /* 0x0000042602007981 */ /* 0x000ea4000c1e1900 */
[----:B--2---:R-:W-:-:S07]  /*1210*/  IMAD.IADD R201, R0, 0x1, -R201 ;  /* 0x0000000100c97824 */ /* 0x004fce00078e0ac9 */
.L_x_5289:
[----:B------:R-:W-:Y:S01]  /*1220*/  IMAD.U32 R202, RZ, RZ, UR4 ;  /* 0x00000004ffca7e24 */ /* 0x000fe2000f8e00ff */
[----:B------:R-:W-:Y:S06]  /*1230*/  @!P1 BRA `(.L_x_5290) ;  /* 0x0000000000209947 */ /* 0x000fec0003800000 */
[----:B------:R-:W-:Y:S02]  /*1240*/  R2UR UR6, R209 ;  /* 0x00000000d10672ca */ /* 0x000fe400000e0000 */
[----:B------:R-:W-:-:S11]  /*1250*/  R2UR UR7, R226 ;  /* 0x00000000e20772ca */ /* 0x000fd600000e0000 */
[----:B------:R-:W-:-:S04]  /*1260*/  ULEA UR4, UP0, UR6, UR8, 0x2 ;  /* 0x0000000806047291 */ /* 0x000fc8000f80103f */
[----:B------:R-:W-:Y:S02]  /*1270*/  ULEA.HI.X UR6, UR6, UR9, UR7, 0x2, UP0 ;  /* 0x0000000906067291 */ /* 0x000fe400080f1407 */
[----:B------:R-:W-:-:S04]  /*1280*/  IMAD.U32 R2, RZ, RZ, UR4 ;  /* 0x00000004ff027e24 */ /* 0x000fc8000f8e00ff */
[----:B------:R-:W-:-:S05]  /*1290*/  IMAD.U32 R3, RZ, RZ, UR6 ;  /* 0x00000006ff037e24 */ /* 0x000fca000f8e00ff */
[----:B------:R0:W5:Y:S01]  /*12a0*/  LDG.E R202, desc[UR38][R2.64] ;  /* 0x0000002602ca7981 */ /* 0x000162000c1e1900 */
[----:B------:R-:W-:Y:S05]  /*12b0*/  BRA `(.L_x_5291) ;  /* 0x0000000000307947 */ /* 0x000fea0003800000 */
.L_x_5290:
        /* <DEDUP_REMOVED lines=9> */
[----:B------:R-:W2:Y:S04]  /*1350*/  LDG.E R202, desc[UR38][R2.64] ;  /* 0x0000002602ca7981 */ /* 0x000ea8000c1e1900 */
[----:B------:R-:W2:Y:S02]  /*1360*/  LDG.E R5, desc[UR38][R2.64+0x4] ;  /* 0x0000042602057981 */ /* 0x000ea4000c1e1900 */
[----:B--2---:R-:W-:-:S07]  /*1370*/  IMAD.IADD R202, R5, 0x1, -R202 ;  /* 0x0000000105ca7824 */ /* 0x004fce00078e0aca */
.L_x_5291:
[----:B------:R-:W1:Y:S01]  /*1380*/  LDC R0, c[0x0][0x448] ;  /* 0x00011200ff007b82 */ /* 0x000e620000000800 */
[----:B------:R-:W-:Y:S01]  /*1390*/  USHF.L.U32 UR60, UR5, 0x7, URZ ;  /* 0x00000007053c7899 */ /* 0x000fe2000800063f */
[----:B-----5:R-:W-:Y:S01]  /*13a0*/  IMAD.IADD R202, R202, 0x1, -R7 ;  /* 0x00000001caca7824 */ /* 0x020fe200078e0a07 */
[----:B------:R-:W-:Y:S01]  /*13b0*/  CS2R R148, SRZ ;  /* 0x0000000000947805 */ /* 0x000fe2000001ff00 */
[----:B------:R-:W-:Y:S01]  /*13c0*/  IMAD.MOV.U32 R150, RZ, RZ, RZ ;  /* 0x000000ffff967224 */ /* 0x000fe200078e00ff */
[----:B------:R-:W-:Y:S01]  /*13d0*/  UIADD3 UR4, UR60, 0x7f, URZ ;  /* 0x0000007f3c047890 */ /* 0x000fe2000fffe03f */
[----:B------:R-:W-:Y:S02]  /*13e0*/  CS2R R146, SRZ ;  /* 0x0000000000927805 */ /* 0x000fe4000001ff00 */
[----:B0-----:R-:W-:Y:S02]  /*13f0*/  IADD3 R3, R202, 0x60, -R201 ;  /* 0x00000060ca037810 */ /* 0x001fe40007ffe8c9 */
        /* <DEDUP_REMOVED lines=16> */
[----:B-1----:R-:W-:Y:S01]  /*1500*/  ISETP.NE.AND P0, PT, R0, 0x1, PT ;  /* 0x000000010000780c */ /* 0x002fe20003f05270 */
[----:B------:R-:W-:Y:S01]  /*1510*/  IMAD.U32 R0, RZ, RZ, UR4 ;  /* 0x00000004ff007e24 */ /* 0x000fe2000f8e00ff */
        /* <DEDUP_REMOVED lines=36> */
[----:B------:R-:W-:-:S02]  /*1760*/  CS2R R48, SRZ ;  /* 0x0000000000307805 */ /* 0x000fc4000001ff00 */
[----:B------:R-:W-:Y:S02]  /*1770*/  CS2R R42, SRZ ;  /* 0x00000000002a7805 */ /* 0x000fe4000001ff00 */
[----:B------:R-:W-:Y:S02]  /*1780*/  CS2R R44, SRZ ;  /* 0x00000000002c7805 */ /* 0x000fe4000001ff00 */
[----:B------:R-:W-:Y:S02]  /*1790*/  CS2R R162, SRZ ;  /* 0x0000000000a27805 */ /* 0x000fe4000001ff00 */
[----:B------:R-:W-:Y:S02]  /*17a0*/  CS2R R40, SRZ ;  /* 0x0000000000287805 */ /* 0x000fe4000001ff00 */
[----:B------:R-:W-:Y:S02]  /*17b0*/  CS2R R34, SRZ ;  /* 0x0000000000227805 */ /* 0x000fe4000001ff00 */
[----:B------:R-:W-:-:S02]  /*17c0*/  CS2R R36, SRZ ;  /* 0x0000000000247805 */ /* 0x000fc4000001ff00 */
[----:B-1----:R-:W-:Y:S01]  /*17d0*/  @P0 SHF.R.U32.HI R0, RZ, R5, R2 ;  /* 0x00000005ff000219 */ /* 0x002fe20000011602 */
[----:B------:R-:W-:Y:S01]  /*17e0*/  VIADD R2, R202, 0x5f ;  /* 0x0000005fca027836 */ /* 0x000fe20000000000 */
[----:B------:R-:W-:Y:S02]  /*17f0*/  PLOP3.LUT P0, PT, PT, PT, PT, 0x80, 0x0 ;  /* 0x000000000000781c */ /* 0x000fe40003f0f070 */
[----:B------:R-:W-:Y:S02]  /*1800*/  CS2R R164, SRZ ;  /* 0x0000000000a47805 */ /* 0x000fe4000001ff00 */
[----:B------:R-:W-:Y:S01]  /*1810*/  CS2R R32, SRZ ;  /* 0x0000000000207805 */ /* 0x000fe2000001ff00 */
[----:B------:R-:W-:Y:S01]  /*1820*/  IMAD.IADD R0, R3, 0x1, R0 ;  /* 0x0000000103007824 */ /* 0x000fe200078e0200 */
[----:B------:R-:W-:Y:S01]  /*1830*/  CS2R R26, SRZ ;  /* 0x00000000001a7805 */ /* 0x000fe2000001ff00 */
[----:B------:R-:W-:Y:S01]  /*1840*/  IMAD.HI R2, R2, 0x2aaaaaab, RZ ;  /* 0x2aaaaaab02027827 */ /* 0x000fe200078e02ff */
[----:B------:R-:W-:-:S02]  /*1850*/  CS2R R28, SRZ ;  /* 0x00000000001c7805 */ /* 0x000fc4000001ff00 */
[----:B------:R-:W-:Y:S01]  /*1860*/  CS2R R24, SRZ ;  /* 0x0000000000187805 */ /* 0x000fe2000001ff00 */
[----:B------:R-:W-:Y:S01]  /*1870*/  IMAD.HI R0, R0, 0x2aaaaaab, RZ ;  /* 0x2aaaaaab00007827 */ /* 0x000fe200078e02ff */
[----:B------:R-:W-:-:S03]  /*1880*/  SHF.R.U32.HI R3, RZ, 0x1f, R2 ;  /* 0x0000001fff037819 */ /* 0x000fc60000011602 */
[----:B------:R-:W-:Y:S01]  /*1890*/  IMAD.MOV.U32 R10, RZ, RZ, RZ ;  /* 0x000000ffff0a7224 */ /* 0x000fe200078e00ff */
[----:B------:R-:W-:Y:S02]  /*18a0*/  SHF.R.U32.HI R5, RZ, 0x1f, R0 ;  /* 0x0000001fff057819 */ /* 0x000fe40000011600 */
[----:B------:R-:W-:Y:S02]  /*18b0*/  LEA.HI.SX32 R156, R2, R3, 0x1c ;  /* 0x00000003029c7211 */ /* 0x000fe400078fe2ff */
[----:B------:R-:W-:Y:S02]  /*18c0*/  CS2R R2, SRZ ;  /* 0x0000000000027805 */ /* 0x000fe4000001ff00 */
[----:B------:R-:W-:Y:S01]  /*18d0*/  LEA.HI.SX32 R5, R0, R5, 0x1c ;  /* 0x0000000500057211 */ /* 0x000fe200078fe2ff */
[----:B------:R-:W-:-:S03]  /*18e0*/  IMAD.MOV.U32 R0, RZ, RZ, RZ ;  /* 0x000000ffff007224 */ /* 0x000fc600078e00ff */
[----:B------:R-:W-:-:S04]  /*18f0*/  VIMNMX R156, R156, R5, PT ;  /* 0x000000059c9c7248 */ /* 0x000fc80003fe0100 */
[----:B------:R-:W-:-:S13]  /*1900*/  ISETP.GE.AND P1, PT, R156, 0x1, PT ;  /* 0x000000019c00780c */ /* 0x000fda0003f26270 */
[----:B------:R-:W-:Y:S05]  /*1910*/  @!P1 BRA `(.L_x_5292) ;  /* 0x0000009000b89947 */ /* 0x000fea0003800000 */
        /* <DEDUP_REMOVED lines=39> */
.L_x_5293:
        /* <DEDUP_REMOVED lines=14> */
.L_x_5474:
[----:B------:R-:W-:Y:S05]  /*1c70*/  WARPSYNC.ALL ;  /* 0x0000000000007948 */ /* 0x000fea0003800000 */
[----:B------:R-:W-:Y:S01]  /*1c80*/  R2UR UR4, R232 ;  /* 0x00000000e80472ca */ /* 0x000fe200000e0000 */
[----:B------:R1:W-:-:S12]  /*1c90*/  BAR.SYNC.DEFER_BLOCKING R176, 0x100 ;  /* 0x000400b00000751d */ /* 0x0003d80000010000 */
[----:B------:R-:W-:-:S05]  /*1ca0*/  IMAD.U32 R0, RZ, RZ, UR4 ;  /* 0x00000004ff007e24 */ /* 0x000fca000f8e00ff */
[----:B------:R-:W-:-:S13]  /*1cb0*/  ISETP.NE.AND P0, PT, R0, 0x3, PT ;  /* 0x000000030000780c */ /* 0x000fda0003f05270 */
[----:B-1----:R-:W-:Y:S05]  /*1cc0*/  @!P0 BRA `(.L_x_5295) ;  /* 0x0000000000048947 */ /* 0x002fea0003800000 */
[----:B------:R-:W-:Y:S01]  /*1cd0*/  BPT.TRAP 0x1 ;  /* 0x000000040000795c */ /* 0x000fe20000300000 */
.L_x_5295:
[----:B------:R-:W-:Y:S02]  /*1ce0*/  IMAD.U32 R3, RZ, RZ, UR37 ;  /* 0x00000025ff037e24 */ /* 0x000fe4000f8e00ff */
[----:B------:R-:W-:-:S03]  /*1cf0*/  IMAD.U32 R0, RZ, RZ, UR36 ;  /* 0x00000024ff007e24 */ /* 0x000fc6000f8e00ff */
[----:B------:R-:W-:Y:S01]  /*1d00*/  SHF.L.U32 R3, R3, 0x1f, RZ ;  /* 0x0000001f03037819 */ /* 0x000fe200000006ff */
[----:B------:R-:W-:-:S04]  /*1d10*/  IMAD R0, R0, 0x8, R5 ;  /* 0x0000000800007824 */ /* 0x000fc800078e0205 */
[----:B------:R1:W2:Y:S01]  /*1d20*/  SYNCS.PHASECHK.TRANS64.TRYWAIT P1, [R0+URZ+0x32430], R3 ;  /* 0x03243003000075a7 */ /* 0x0002a2000802017f */
[----:B------:R-:W-:Y:S05]  /*1d30*/  @!P0 BRA `(.L_x_5296) ;  /* 0x0000000000048947 */ /* 0x000fea0003800000 */
[----:B------:R-:W-:Y:S01]  /*1d40*/  BPT.TRAP 0x1 ;  /* 0x000000040000795c */ /* 0x000fe20000300000 */
.L_x_5296:
[----:B--2---:R-:W-:Y:S05]  /*1d50*/  @P1 BRA `(.L_x_5297) ;  /* 0x0000000000081947 */ /* 0x004fea0003800000 */
[----:B------:R-:W2:Y:S02]  /*1d60*/  SYNCS.PHASECHK.TRANS64.TRYWAIT P1, [R0+URZ+0x32430], R3 ;  /* 0x03243003000075a7 */ /* 0x000ea4000802017f */
[----:B--2---:R-:W-:Y:S05]  /*1d70*/  @!P1 BRA `(.L_x_5298) ;  /* 0x0000012c009c9947 */ /* 0x004fea0003800000 */
.L_x_5297:
        /* <DEDUP_REMOVED lines=48> */
.L_x_5475:
[----:B------:R-:W-:Y:S05]  /*2080*/  @!P0 BRA `(.L_x_5300) ;  /* 0x0000000000048947 */ /* 0x000fea0003800000 */
[----:B------:R-:W-:Y:S01]  /*2090*/  BPT.TRAP 0x1 ;  /* 0x000000040000795c */ /* 0x000fe20000300000 */
.L_x_5300:
[----:B------:R4:W0:Y:S01]  /*20a0*/  SYNCS.PHASECHK.TRANS64.TRYWAIT P1, [R0+URZ+0x32450], R3 ;  /* 0x03245003000075a7 */ /* 0x000822000802017f */
[----:B------:R-:W-:Y:S05]  /*20b0*/  @!P0 BRA `(.L_x_5301) ;  /* 0x0000000000048947 */ /* 0x000fea0003800000 */
[----:B------:R-:W-:Y:S01]  /*20c0*/  BPT.TRAP 0x1 ;  /* 0x000000040000795c */ /* 0x000fe20000300000 */
.L_x_5301:
[----:B0-----:R-:W-:Y:S05]  /*20d0*/  @P1 BRA `(.L_x_5302) ;  /* 0x0000000000081947 */ /* 0x001fea0003800000 */
[----:B------:R-:W0:Y:S02]  /*20e0*/  SYNCS.PHASECHK.TRANS64.TRYWAIT P1, [R0+URZ+0x32450], R3 ;  /* 0x03245003000075a7 */ /* 0x000e24000802017f */
[----:B0-----:R-:W-:Y:S05]  /*20f0*/  @!P1 BRA `(.L_x_5303) ;  /* 0x0000012800e49947 */ /* 0x001fea0003800000 */
.L_x_5302:
[----:B------:R-:W-:Y:S01]  /*2100*/  R2UR UR4, R5 ;  /* 0x00000000050472ca */ /* 0x000fe200000e0000 */
[----:B------:R-:W-:Y:S01]  /*2110*/  WARPGROUP.ARRIVE ;  /* 0x00000000000079c5 */ /* 0x000fe20000000000 */
        /* <DEDUP_REMOVED lines=16> */
[----:B------:R-:W5:Y:S01]  /*2220*/  S2R R73, SR_TID.X ;  /* 0x0000000000497919 */ /* 0x000f620000002100 */
[----:B------:R-:W-:Y:S01]  /*2230*/  UMOV UR31, 0x40000040 ;  /* 0x40000040001f7882 */ /* 0x000fe20000000000 */
[----:B------:R-:W-:Y:S01]  /*2240*/  UMOV UR33, 0x40000040 ;  /* 0x4000004000217882 */ /* 0x000fe20000000000 */
[----:B------:R-:W-:-:S02]  /*2250*/  ULOP3.LUT UR6, UR4, 0x3fff, URZ, 0xc0, !UPT ;  /* 0x00003fff04067892 */ /* 0x000fc4000f8ec03f */
[----:B------:R-:W-:Y:S02]  /*2260*/  ULOP3.LUT UR4, UR40, 0x10000, URZ, 0xfc, !UPT ;  /* 0x0001000028047892 */ /* 0x000fe4000f8efc3f */
[----:B------:R-:W-:Y:S02]  /*2270*/  ULOP3.LUT UR7, UR6, 0x10000, URZ, 0xfc, !UPT ;  /* 0x0001000006077892 */ /* 0x000fe4000f8efc3f */
[----:B------:R-:W-:Y:S02]  /*2280*/  UIADD3 UR16, UR4, 0x404, URZ ;  /* 0x0000040404107890 */ /* 0x000fe4000fffe03f */
[----:B------:R-:W-:Y:S01]  /*2290*/  UIMAD UR5, UR36, 0xc00, UR7 ;  /* 0x00000c00240578a4 */ /* 0x000fe2000f8e0207 */
[----:B------:R-:W-:Y:S01]  /*22a0*/  UMOV UR8, UR4 ;  /* 0x0000000400087c82 */ /* 0x000fe20008000000 */
[----:B------:R-:W-:Y:S01]  /*22b0*/  UIADD3 UR20, UR4, 0x406, URZ ;  /* 0x0000040604147890 */ /* 0x000fe2000fffe03f */
[----:B------:R-:W-:Y:S01]  /*22c0*/  IMAD.U32 R10, RZ, RZ, UR8 ;  /* 0x00000008ff0a7e24 */ /* 0x000fe2000f8e00ff */
[----:B------:R-:W-:-:S03]  /*22d0*/  UIADD3 UR18, UR5, 0x304, URZ ;  /* 0x0000030405127890 */ /* 0x000fc6000fffe03f */
[----:B------:R-:W-:Y:S01]  /*22e0*/  UMOV UR10, UR5 ;  /* 0x00000005000a7c82 */ /* 0x000fe20008000000 */
[----:B------:R-:W-:Y:S01]  /*22f0*/  UIADD3 UR22, UR5, 0x306, URZ ;  /* 0x0000030605167890 */ /* 0x000fe2000fffe03f */
[----:B------:R-:W-:Y:S01]  /*2300*/  HGMMA.64x96x16.F32.BF16 R24, gdesc[UR8], R24, gsb0 ;  /* 0x01600000081879f0 */ /* 0x000fe20008001818 */
[----:B------:R-:W-:Y:S01]  /*2310*/  UIADD3 UR8, UR4, 0x2, URZ ;  /* 0x0000000204087890 */ /* 0x000fe2000fffe03f */
[----:B0-----:R-:W-:Y:S01]  /*2320*/  ISETP.NE.AND P1, PT, R12, 0x1, PT ;  /* 0x000000010c00780c */ /* 0x001fe20003f25270 */
[----:B------:R-:W-:Y:S01]  /*2330*/  UIADD3 UR9, UR5, 0x2, URZ ;  /* 0x0000000205097890 */ /* 0x000fe2000fffe03f */
[----:B------:R-:W-:Y:S01]  /*2340*/  VIADD R12, R203, UR60 ;  /* 0x0000003ccb0c7c36 */ /* 0x000fe20008000000 */
[----:B------:R-:W-:Y:S01]  /*2350*/  UIADD3 UR10, UR5, 0x300, URZ ;  /* 0x00000300050a7890 */ /* 0x000fe2000fffe03f */
[----:B------:R-:W-:Y:S02]  /*2360*/  UMOV UR11, 0x40000040 ;  /* 0x40000040000b7882 */ /* 0x000fe40000000000 */
[----:B------:R-:W-:Y:S01]  /*2370*/  UMOV UR12, UR8 ;  /* 0x00000008000c7c82 */ /* 0x000fe20008000000 */
[----:B------:R-:W-:Y:S01]  /*2380*/  UIADD3 UR8, UR4, 0x4, URZ ;  /* 0x0000000404087890 */ /* 0x000fe2000fffe03f */
[----:B------:R-:W-:Y:S01]  /*2390*/  IMAD.U32 R8, RZ, RZ, UR12 ;  /* 0x0000000cff087e24 */ /* 0x000fe2000f8e00ff */
[----:B------:R-:W-:Y:S01]  /*23a0*/  UMOV UR14, UR9 ;  /* 0x00000009000e7c82 */ /* 0x000fe20008000000 */
[----:B------:R-:W-:-:S02]  /*23b0*/  UIADD3 UR9, UR5, 0x4, URZ ;  /* 0x0000000405097890 */ /* 0x000fc4000fffe03f */
[----:B------:R-:W-:Y:S01]  /*23c0*/  UIADD3 UR24, UR4, 0x800, URZ ;  /* 0x0000080004187890 */ /* 0x000fe2000fffe03f */
[----:B------:R-:W0:Y:S01]  /*23d0*/  @P1 LDC R13, c[0x0][0x44c] ;  /* 0x00011300ff0d1b82 */ /* 0x000e220000000800 */
[----:B------:R-:W-:Y:S02]  /*23e0*/  UIADD3 UR26, UR5, 0x600, URZ ;  /* 0x00000600051a7890 */ /* 0x000fe4000fffe03f */
[----:B------:R-:W-:Y:S02]  /*23f0*/  UIADD3 UR28, UR4, 0x802, URZ ;  /* 0x00000802041c7890 */ /* 0x000fe4000fffe03f */
[----:B------:R-:W-:Y:S02]  /*2400*/  UIADD3 UR30, UR5, 0x602, URZ ;  /* 0x00000602051e7890 */ /* 0x000fe4000fffe03f */
[----:B------:R-:W-:Y:S01]  /*2410*/  UIADD3 UR32, UR4, 0x804, URZ ;  /* 0x0000080404207890 */ /* 0x000fe2000fffe03f */
[----:B------:R-:W1:Y:S01]  /*2420*/  @P1 LDC R20, c[0x0][0x450] ;  /* 0x00011400ff141b82 */ /* 0x000e620000000800 */
[----:B------:R-:W-:Y:S01]  /*2430*/  UIADD3 UR34, UR5, 0x604, URZ ;  /* 0x0000060405227890 */ /* 0x000fe2000fffe03f */
        /* <DEDUP_REMOVED lines=10> */
[----:B0-----:R-:W-:Y:S01]  /*24e0*/  @P1 IMAD.HI.U32 R13, R12, R13, RZ ;  /* 0x0000000d0c0d1227 */ /* 0x001fe200078e00ff */
[----:B------:R-:W-:Y:S01]  /*24f0*/  UIADD3 UR50, UR5, 0x902, URZ ;  /* 0x0000090205327890 */ /* 0x000fe2000fffe03f */
[----:B------:R-:W-:Y:S01]  /*2500*/  UMOV UR49, 0x40000040 ;  /* 0x4000004000317882 */ /* 0x000fe20000000000 */
[----:B------:R-:W-:Y:S01]  /*2510*/  UMOV UR51, 0x40000040 ;  /* 0x4000004000337882 */ /* 0x000fe20000000000 */
[----:B------:R-:W-:-:S02]  /*2520*/  UIADD3 UR52, UR4, 0xc04, URZ ;  /* 0x00000c0404347890 */ /* 0x000fc4000fffe03f */
[----:B------:R-:W-:Y:S01]  /*2530*/  UIADD3 UR54, UR5, 0x904, URZ ;  /* 0x0000090405367890 */ /* 0x000fe2000fffe03f */
[----:B-1----:R-:W-:Y:S01]  /*2540*/  @P1 SHF.R.U32.HI R12, RZ, R20, R13 ;  /* 0x00000014ff0c1219 */ /* 0x002fe2000001160d */
[----:B------:R-:W-:Y:S01]  /*2550*/  UMOV UR53, 0x40000040 ;  /* 0x4000004000357882 */ /* 0x000fe20000000000 */
[----:B------:R-:W-:Y:S01]  /*2560*/  UMOV UR55, 0x40000040 ;  /* 0x4000004000377882 */ /* 0x000fe20000000000 */
[----:B------:R-:W-:Y:S01]  /*2570*/  UMOV UR57, 0x40000040 ;  /* 0x4000004000397882 */ /* 0x000fe20000000000 */
[----:B------:R-:W-:Y:S01]  /*2580*/  UMOV UR59, 0x40000040 ;  /* 0x40000040003b7882 */ /* 0x000fe20000000000 */
[----:B------:R-:W0:Y:S01]  /*2590*/  SHFL.IDX PT, R21, R12, RZ, 0x1c1f ;  /* 0x001c1fff0c157589 */ /* 0x000e2200000e0000 */
[----:B------:R-:W-:Y:S01]  /*25a0*/  IMAD R13, R156, -0x60, R202 ;  /* 0xffffffa09c0d7824 */ /* 0x000fe200078e02ca */
[----:B------:R-:W-:Y:S01]  /*25b0*/  ULOP3.LUT UR6, UR6, 0x3000000, URZ, 0xfc, !UPT ;  /* 0x0300000006067892 */ /* 0x000fe2000f8efc3f */
[----:B--2-4-:R-:W-:Y:S01]  /*25c0*/  IMAD.U32 R3, RZ, RZ, UR57 ;  /* 0x00000039ff037e24 */ /* 0x014fe2000f8e00ff */
[----:B------:R-:W1:Y:S01]  /*25d0*/  SHFL.IDX PT, R12, R12, 0x1, 0x1c1f ;  /* 0x003c1f000c0c7f89 */ /* 0x000e6200000e0000 */
[----:B------:R-:W-:-:S04]  /*25e0*/  VIADD R13, R13, 0x60 ;  /* 0x000000600d0d7836 */ /* 0x000fc80000000000 */
[----:B------:R-:W-:-:S05]  /*25f0*/  IMAD R20, R204, -0x2, R13 ;  /* 0xfffffffecc147824 */ /* 0x000fca00078e020d */
[----:B------:R-:W-:-:S04]  /*2600*/  IADD3 R13, -R201, 0x1, R20 ;  /* 0x00000001c90d7810 */ /* 0x000fc80007ffe114 */
[----:B0-----:R-:W-:-:S04]  /*2610*/  VIADDMNMX R21, R21, R13, R20, PT ;  /* 0x0000000d15157246 */ /* 0x001fc80003800114 */
[C---:B------:R-:W-:Y:S02]  /*2620*/  ISETP.GT.AND P6, PT, R21.reuse, RZ, PT ;  /* 0x000000ff1500720c */ /* 0x040fe40003fc4270 */
[----:B-1----:R-:W-:Y:S02]  /*2630*/  VIADDMNMX R12, R12, R13, R20, PT ;  /* 0x0000000d0c0c7246 */ /* 0x002fe40003800114 */
[C---:B------:R-:W-:Y:S02]  /*2640*/  ISETP.GT.AND P5, PT, R21.reuse, 0x1, PT ;  /* 0x000000011500780c */ /* 0x040fe40003fa4270 */
[C---:B------:R-:W-:Y:S02]  /*2650*/  ISETP.GT.AND P3, PT, R21.reuse, 0x10, PT ;  /* 0x000000101500780c */ /* 0x040fe40003f64270 */
[C---:B------:R-:W-:Y:S02]  /*2660*/  ISETP.GT.AND P2, PT, R21.reuse, 0x8, PT ;  /* 0x000000081500780c */ /* 0x040fe40003f44270 */
[----:B------:R-:W-:Y:S01]  /*2670*/  ISETP.GT.AND P4, PT, R21, 0x9, PT ;  /* 0x000000091500780c */ /* 0x000fe20003f84270 */
        /* <DEDUP_REMOVED lines=97> */
[----:B0-----:R-:W-:Y:S01]  /*2c90*/  FSEL R13, R24, -INF , P6 ;  /* 0xff800000180d7808 */ /* 0x001fe20003000000 */
[----:B------:R-:W-:Y:S01]  /*2ca0*/  FMUL.FTZ R26, R26, UR4 ;  /* 0x000000041a1a7c20 */ /* 0x000fe20008410000 */
[----:B------:R-:W-:Y:S01]  /*2cb0*/  FMUL.FTZ R65, R65, UR4 ;  /* 0x0000000441417c20 */ /* 0x000fe20008410000 */
[----:B------:R-:W-:Y:S01]  /*2cc0*/  ISETP.GT.AND P6, PT, R21, 0x11, PT ;  /* 0x000000111500780c */ /* 0x000fe20003fc4270 */
[----:B------:R-:W-:Y:S01]  /*2cd0*/  FMUL.FTZ R27, R27, UR4 ;  /* 0x000000041b1b7c20 */ /* 0x000fe20008410000 */
[----:B------:R-:W-:Y:S01]  /*2ce0*/  FMUL.FTZ R60, R60, UR4 ;  /* 0x000000043c3c7c20 */ /* 0x000fe20008410000 */
[----:B------:R-:W-:Y:S01]  /*2cf0*/  FMUL.FTZ R68, R68, UR4 ;  /* 0x0000000444447c20 */ /* 0x000fe20008410000 */
[----:B------:R-:W0:Y:S01]  /*2d00*/  MUFU.TANH R33, R33 ;  /* 0x0000002100217308 */ /* 0x000e220000002400 */
[----:B-1----:R-:W-:Y:S01]  /*2d10*/  FSEL R25, R25, -INF , P5 ;  /* 0xff80000019197808 */ /* 0x002fe20002800000 */
[----:B------:R-:W-:Y:S01]  /*2d20*/  FMUL.FTZ R30, R30, UR4 ;  /* 0x000000041e1e7c20 */ /* 0x000fe20008410000 */
[----:B------:R-:W-:Y:S01]  /*2d30*/  ISETP.GT.AND P5, PT, R21, 0x18, PT ;  /* 0x000000181500780c */ /* 0x000fe20003fa4270 */
[----:B------:R-:W-:Y:S01]  /*2d40*/  FMUL.FTZ R31, R31, UR4 ;  /* 0x000000041f1f7c20 */ /* 0x000fe20008410000 */
[----:B------:R-:W-:Y:S01]  /*2d50*/  FMNMX.FTZ R20, R13, R25, !PT ;  /* 0x000000190d147209 */ /* 0x000fe20007810000 */
[----:B------:R-:W-:Y:S01]  /*2d60*/  FMUL.FTZ R34, R34, UR4 ;  /* 0x0000000422227c20 */ /* 0x000fe20008410000 */
[----:B------:R-:W-:Y:S01]  /*2d70*/  FMUL.FTZ R35, R35, UR4 ;  /* 0x0000000423237c20 */ /* 0x000fe20008410000 */
[----:B------:R-:W-:Y:S01]  /*2d80*/  MUFU.TANH R28, R28 ;  /* 0x0000001c001c7308 */ /* 0x000fe20000002400 */
[----:B--2---:R-:W-:Y:S01]  /*2d90*/  FSEL R181, R32, -INF , P3 ;  /* 0xff80000020b57808 */ /* 0x004fe20001800000 */
[----:B------:R-:W-:Y:S01]  /*2da0*/  FMUL.FTZ R38, R38, UR4 ;  /* 0x0000000426267c20 */ /* 0x000fe20008410000 */
[----:B------:R-:W-:Y:S01]  /*2db0*/  ISETP.GT.AND P3, PT, R21, 0x21, PT ;  /* 0x000000211500780c */ /* 0x000fe20003f64270 */
[----:B------:R-:W-:Y:S01]  /*2dc0*/  FMUL.FTZ R39, R39, UR4 ;  /* 0x0000000427277c20 */ /* 0x000fe20008410000 */
[----:B------:R-:W-:Y:S01]  /*2dd0*/  FMUL.FTZ R42, R42, UR4 ;  /* 0x000000042a2a7c20 */ /* 0x000fe20008410000 */
        /* <DEDUP_REMOVED lines=19> */
[----:B-1----:R-:W-:Y:S01]  /*2f10*/  FSEL R179, R36, -INF , P5 ;  /* 0xff80000024b37808 */ /* 0x002fe20002800000 */
[----:B------:R-:W-:Y:S01]  /*2f20*/  FMUL.FTZ R70, R70, UR4 ;  /* 0x0000000446467c20 */ /* 0x000fe20008410000 */
[----:B------:R-:W-:Y:S01]  /*2f30*/  ISETP.GT.AND P5, PT, R21, 0x29, PT ;  /* 0x000000291500780c */ /* 0x000fe20003fa4270 */
[----:B------:R-:W-:Y:S01]  /*2f40*/  FMUL.FTZ R71, R71, UR4 ;  /* 0x0000000447477c20 */ /* 0x000fe20008410000 */
[----:B------:R-:W-:-:S03]  /*2f50*/  UIMAD UR4, UR36, 0xc00, UR6 ;  /* 0x00000c00240478a4 */ /* 0x000fc6000f8e0206 */
[----:B------:R-:W1:Y:S01]  /*2f60*/  MUFU.TANH R29, R29 ;  /* 0x0000001d001d7308 */ /* 0x000e620000002400 */
[----:B0-----:R-:W-:Y:S02]  /*2f70*/  FSEL R187, R41, -INF , P3 ;  /* 0xff80000029bb7808 */ /* 0x001fe40001800000 */
[----:B------:R-:W-:Y:S01]  /*2f80*/  ISETP.GT.AND P3, PT, R21, 0x38, PT ;  /* 0x000000381500780c */ /* 0x000fe20003f64270 */
[----:B------:R-:W-:-:S04]  /*2f90*/  UMOV UR10, UR4 ;  /* 0x00000004000a7c82 */ /* 0x000fc80008000000 */
[----:B------:R-:W-:Y:S01]  /*2fa0*/  MUFU.TANH R37, R37 ;  /* 0x0000002500257308 */ /* 0x000fe20000002400 */
[----:B--2---:R-:W-:Y:S02]  /*2fb0*/  FSEL R185, R44, -INF , P6 ;  /* 0xff8000002cb97808 */ /* 0x004fe40003000000 */
[----:B------:R-:W-:-:S05]  /*2fc0*/  ISETP.GT.AND P6, PT, R21, 0x39, PT ;  /* 0x000000391500780c */ /* 0x000fca0003fc4270 */
[----:B------:R-:W0:Y:S01]  /*2fd0*/  MUFU.TANH R45, R45 ;  /* 0x0000002d002d7308 */ /* 0x000e220000002400 */
[----:B-1----:R-:W-:Y:S02]  /*2fe0*/  FSEL R29, R29, -INF , P4 ;  /* 0xff8000001d1d7808 */ /* 0x002fe40002000000 */
[----:B------:R-:W-:-:S05]  /*2ff0*/  ISETP.GT.AND P4, PT, R21, 0x20, PT ;  /* 0x000000201500780c */ /* 0x000fca0003f84270 */
[----:B------:R-:W1:Y:S08]  /*3000*/  MUFU.TANH R52, R52 ;  /* 0x0000003400347308 */ /* 0x000e700000002400 */
[----:B------:R-:W2:Y:S01]  /*3010*/  MUFU.TANH R53, R53 ;  /* 0x0000003500357308 */ /* 0x000ea20000002400 */
[----:B0-----:R-:W-:Y:S02]  /*3020*/  FSEL R183, R45, -INF , P5 ;  /* 0xff8000002db77808 */ /* 0x001fe40002800000 */
[----:B------:R-:W-:-:S05]  /*3030*/  ISETP.GT.AND P5, PT, R21, 0x40, PT ;  /* 0x000000401500780c */ /* 0x000fca0003fa4270 */
[----:B------:R-:W0:Y:S01]  /*3040*/  MUFU.TANH R40, R40 ;  /* 0x0000002800287308 */ /* 0x000e220000002400 */
[----:B-1----:R-:W-:Y:S02]  /*3050*/  FSEL R214, R52, -INF , P3 ;  /* 0xff80000034d67808 */ /* 0x002fe40001800000 */
[----:B------:R-:W-:-:S05]  /*3060*/  ISETP.GT.AND P3, PT, R21, 0x49, PT ;  /* 0x000000491500780c */ /* 0x000fca0003f64270 */
[----:B------:R-:W-:Y:S01]  /*3070*/  MUFU.TANH R48, R48 ;  /* 0x0000003000307308 */ /* 0x000fe20000002400 */
[----:B--2---:R-:W-:Y:S02]  /*3080*/  FSEL R215, R53, -INF , P6 ;  /* 0xff80000035d77808 */ /* 0x004fe40003000000 */
[----:B------:R-:W-:-:S05]  /*3090*/  ISETP.GT.AND P6, PT, R21, 0x50, PT ;  /* 0x000000501500780c */ /* 0x000fca0003fc4270 */
[----:B------:R-:W1:Y:S01]  /*30a0*/  MUFU.TANH R56, R56 ;  /* 0x0000003800387308 */ /* 0x000e620000002400 */
[----:B0-----:R-:W-:Y:S02]  /*30b0*/  FSEL R197, R40, -INF , P4 ;  /* 0xff80000028c57808 */ /* 0x001fe40002000000 */
[----:B------:R-:W-:-:S05]  /*30c0*/  ISETP.GT.AND P4, PT, R21, 0x31, PT ;  /* 0x000000311500780c */ /* 0x000fca0003f84270 */
[----:B------:R-:W0:Y:S08]  /*30d0*/  MUFU.TANH R61, R61 ;  /* 0x0000003d003d7308 */ /* 0x000e300000002400 */
[----:B------:R-:W2:Y:S01]  /*30e0*/  MUFU.TANH R64, R64 ;  /* 0x0000004000407308 */ /* 0x000ea20000002400 */
[----:B-1----:R-:W-:Y:S02]  /*30f0*/  FSEL R195, R56, -INF , P5 ;  /* 0xff80000038c37808 */ /* 0x002fe40002800000 */
[----:B------:R-:W-:-:S05]  /*3100*/  ISETP.GT.AND P5, PT, R21, 0x51, PT ;  /* 0x000000511500780c */ /* 0x000fca0003fa4270 */
[----:B------:R-:W1:Y:S01]  /*3110*/  MUFU.TANH R49, R49 ;  /* 0x0000003100317308 */ /* 0x000e620000002400 */
[----:B0-----:R-:W-:Y:S02]  /*3120*/  FSEL R192, R61, -INF , P3 ;  /* 0xff8000003dc07808 */ /* 0x001fe40001800000 */
[----:B------:R-:W-:-:S05]  /*3130*/  ISETP.GT.AND P3, PT, R12, RZ, PT ;  /* 0x000000ff0c00720c */ /* 0x000fca0003f64270 */
[----:B------:R-:W-:Y:S01]  /*3140*/  MUFU.TANH R57, R57 ;  /* 0x0000003900397308 */ /* 0x000fe20000002400 */
[----:B--2---:R-:W-:Y:S02]  /*3150*/  FSEL R164, R64, -INF , P6 ;  /* 0xff80000040a47808 */ /* 0x004fe40003000000 */
[----:B------:R-:W-:-:S05]  /*3160*/  ISETP.GT.AND P6, PT, R12, 0x1, PT ;  /* 0x000000010c00780c */ /* 0x000fca0003fc4270 */
[----:B------:R-:W-:Y:S01]  /*3170*/  MUFU.TANH R26, R26 ;  /* 0x0000001a001a7308 */ /* 0x000fe20000002400 */
[----:B-1----:R-:W-:Y:S02]  /*3180*/  FSEL R213, R49, -INF , P4 ;  /* 0xff80000031d57808 */ /* 0x002fe40002000000 */
[----:B------:R-:W-:-:S05]  /*3190*/  ISETP.GT.AND P4, PT, R21, 0x48, PT ;  /* 0x000000481500780c */ /* 0x000fca0003f84270 */
[----:B------:R0:W-:Y:S08]  /*31a0*/  MUFU.TANH R72, R27 ;  /* 0x0000001b00487308 */ /* 0x0001f00000002400 */
[----:B------:R-:W1:Y:S01]  /*31b0*/  MUFU.TANH R65, R65 ;  /* 0x0000004100417308 */ /* 0x000e620000002400 */
[----:B0-----:R-:W-:Y:S02]  /*31c0*/  FSEL R27, R28, -INF , P2 ;  /* 0xff8000001c1b7808 */ /* 0x001fe40001000000 */
[----:B------:R-:W-:-:S02]  /*31d0*/  ISETP.GT.AND P2, PT, R21, 0x19, PT ;  /* 0x000000191500780c */ /* 0x000fc40003f44270 */
[----:B------:R-:W-:Y:S02]  /*31e0*/  FMNMX.FTZ R20, R27, R20, !PT ;  /* 0x000000141b147209 */ /* 0x000fe40007810000 */
[----:B------:R-:W-:Y:S01]  /*31f0*/  FSEL R177, R37, -INF , P2 ;  /* 0xff80000025b17808 */ /* 0x000fe20001000000 */
[----:B------:R-:W0:Y:S01]  /*3200*/  MUFU.TANH R60, R60 ;  /* 0x0000003c003c7308 */ /* 0x000e220000002400 */
[----:B------:R-:W-:Y:S02]  /*3210*/  ISETP.GT.AND P2, PT, R21, 0x30, PT ;  /* 0x000000301500780c */ /* 0x000fe40003f44270 */
[----:B------:R-:W-:Y:S02]  /*3220*/  FMNMX.FTZ R20, R29, R20, !PT ;  /* 0x000000141d147209 */ /* 0x000fe40007810000 */
[----:B------:R-:W-:Y:S02]  /*3230*/  FSEL R212, R48, -INF , P2 ;  /* 0xff80000030d47808 */ /* 0x000fe40001000000 */
[----:B------:R-:W-:Y:S01]  /*3240*/  ISETP.GT.AND P2, PT, R21, 0x41, PT ;  /* 0x000000411500780c */ /* 0x000fe20003f44270 */
[----:B------:R-:W2:Y:S01]  /*3250*/  MUFU.TANH R68, R68 ;  /* 0x0000004400447308 */ /* 0x000ea20000002400 */
[----:B-1----:R-:W-:-:S02]  /*3260*/  FSEL R165, R65, -INF , P5 ;  /* 0xff80000041a57808 */ /* 0x002fc40002800000 */
[----:B------:R-:W-:Y:S02]  /*3270*/  FSEL R188, R57, -INF , P2 ;  /* 0xff80000039bc7808 */ /* 0x000fe40001000000 */
[----:B------:R-:W-:Y:S02]  /*3280*/  ISETP.GT.AND P2, PT, R21, 0x58, PT ;  /* 0x000000581500780c */ /* 0x000fe40003f44270 */
[----:B------:R-:W-:Y:S01]  /*3290*/  FSEL R24, R26, -INF , P3 ;  /* 0xff8000001a187808 */ /* 0x000fe20001800000 */
[----:B------:R-:W1:Y:S01]  /*32a0*/  MUFU.TANH R30, R30 ;  /* 0x0000001e001e7308 */ /* 0x000e620000002400 */
[----:B------:R-:W-:Y:S02]  /*32b0*/  FMNMX.FTZ R20, R181, R20, !PT ;  /* 0x00000014b5147209 */ /* 0x000fe40007810000 */
[----:B------:R-:W-:Y:S02]  /*32c0*/  ISETP.GT.AND P5, PT, R12, 0x8, PT ;  /* 0x000000080c00780c */ /* 0x000fe40003fa4270 */
[----:B------:R-:W-:-:S02]  /*32d0*/  FSEL R26, R72, -INF , P6 ;  /* 0xff800000481a7808 */ /* 0x000fc40003000000 */
[----:B0-----:R-:W-:Y:S01]  /*32e0*/  FSEL R190, R60, -INF , P4 ;  /* 0xff8000003cbe7808 */ /* 0x001fe20002000000 */
[----:B------:R-:W0:Y:S01]  /*32f0*/  MUFU.TANH R31, R31 ;  /* 0x0000001f001f7308 */ /* 0x000e220000002400 */
[----:B------:R-:W-:Y:S02]  /*3300*/  ISETP.GT.AND P4, PT, R21, 0x59, PT ;  /* 0x000000591500780c */ /* 0x000fe40003f84270 */
[----:B--2---:R-:W-:Y:S02]  /*3310*/  FSEL R166, R68, -INF , P2 ;  /* 0xff80000044a67808 */ /* 0x004fe40001000000 */
[----:B------:R-:W-:Y:S02]  /*3320*/  FMNMX.FTZ R20, R175, R20, !PT ;  /* 0x00000014af147209 */ /* 0x000fe40007810000 */
[----:B------:R-:W-:Y:S01]  /*3330*/  ISETP.GT.AND P2, PT, R12, 0x9, PT ;  /* 0x000000090c00780c */ /* 0x000fe20003f44270 */
[----:B------:R-:W2:Y:S01]  /*3340*/  MUFU.TANH R34, R34 ;  /* 0x0000002200227308 */ /* 0x000ea20000002400 */
        /* <DEDUP_REMOVED lines=8> */
[----:B------:R-:W-:Y:S01]  /*33d0*/  ISETP.GT.AND P6, PT, R12, 0x11, PT ;  /* 0x000000110c00780c */ /* 0x000fe20003fc4270 */
[----:B------:R-:W0:Y:S01]  /*33e0*/  MUFU.TANH R38, R38 ;  /* 0x0000002600267308 */ /* 0x000e220000002400 */
[----:B--2---:R-:W-:Y:S02]  /*33f0*/  FSEL R178, R34, -INF , P3 ;  /* 0xff80000022b27808 */ /* 0x004fe40001800000 */
[----:B------:R-:W-:Y:S02]  /*3400*/  FMNMX.FTZ R21, R30, R21, !PT ;  /* 0x000000151e157209 */ /* 0x000fe40007810000 */
        /* <DEDUP_REMOVED lines=45> */
[----:B------:R-:W-:Y:S02]  /*36e0*/  ISETP.GT.AND P2, PT, R12, 0x39, PT ;  /* 0x000000390c00780c */ /* 0x000fe40003f44270 */
[----:B------:R-:W-:Y:S01]  /*36f0*/  FMNMX.FTZ R21, R199, R20, !PT ;  /* 0x00000014c7157209 */ /* 0x000fe20007810000 */
[----:B------:R-:W2:Y:S01]  /*3700*/  MUFU.TANH R58, R58 ;  /* 0x0000003a003a7308 */ /* 0x000ea20000002400 */
[----:B-1----:R-:W-:-:S02]  /*3710*/  FSEL R210, R54, -INF , P5 ;  /* 0xff80000036d27808 */ /* 0x002fc40002800000 */
[----:B------:R-:W-:Y:S02]  /*3720*/  FMNMX.FTZ R31, R188, R31, !PT ;  /* 0x0000001fbc1f7209 */ /* 0x000fe40007810000 */
[----:B------:R-:W-:Y:S02]  /*3730*/  ISETP.GT.AND P3, PT, R12, 0x40, PT ;  /* 0x000000400c00780c */ /* 0x000fe40003f64270 */
[----:B------:R-:W-:Y:S01]  /*3740*/  FMNMX.FTZ R20, R210, R21, !PT ;  /* 0x00000015d2147209 */ /* 0x000fe20007810000 */
[----:B------:R-:W1:Y:S01]  /*3750*/  MUFU.TANH R59, R59 ;  /* 0x0000003b003b7308 */ /* 0x000e620000002400 */
[----:B0-----:R-:W-:Y:S02]  /*3760*/  FSEL R211, R55, -INF , P2 ;  /* 0xff80000037d37808 */ /* 0x001fe40001000000 */
[----:B------:R-:W-:Y:S02]  /*3770*/  FMNMX.FTZ R31, R190, R31, !PT ;  /* 0x0000001fbe1f7209 */ /* 0x000fe40007810000 */
[----:B------:R-:W-:-:S02]  /*3780*/  ISETP.GT.AND P6, PT, R12, 0x41, PT ;  /* 0x000000410c00780c */ /* 0x000fc40003fc4270 */
[----:B------:R-:W-:Y:S01]  /*3790*/  FMNMX.FTZ R21, R211, R20, !PT ;  /* 0x00000014d3157209 */ /* 0x000fe20007810000 */
        /* <DEDUP_REMOVED lines=22> */
[----:B------:R-:W-:Y:S02]  /*3900*/  ISETP.GT.AND P3, PT, R12, 0x58, PT ;  /* 0x000000580c00780c */ /* 0x000fe40003f64270 */
[----:B------:R-:W-:-:S03]  /*3910*/  FMNMX.FTZ R20, R168, R21, !PT ;  /* 0x00000015a8147209 */ /* 0x000fc60007810000 */
[----:B------:R-:W1:Y:S01]  /*3920*/  MUFU.TANH R70, R70 ;  /* 0x0000004600467308 */ /* 0x000e620000002400 */
[----:B0-----:R-:W-:Y:S02]  /*3930*/  FSEL R169, R67, -INF , P2 ;  /* 0xff80000043a97808 */ /* 0x001fe40001000000 */
[----:B------:R-:W-:Y:S02]  /*3940*/  ISETP.GT.AND P2, PT, R12, 0x59, PT ;  /* 0x000000590c00780c */ /* 0x000fe40003f44270 */
[----:B------:R-:W-:-:S03]  /*3950*/  FMNMX.FTZ R21, R169, R20, !PT ;  /* 0x00000014a9157209 */ /* 0x000fc60007810000 */
[----:B------:R-:W0:Y:S01]  /*3960*/  MUFU.TANH R71, R71 ;  /* 0x0000004700477308 */ /* 0x000e220000002400 */
[----:B--2---:R-:W-:-:S04]  /*3970*/  FSEL R167, R69, -INF , P4 ;  /* 0xff80000045a77808 */ /* 0x004fc80002000000 */
[----:B------:R-:W-:Y:S02]  /*3980*/  FMNMX.FTZ R32, R167, R32, !PT ;  /* 0x00000020a7207209 */ /* 0x000fe40007810000 */
[----:B-1----:R-:W-:-:S03]  /*3990*/  FSEL R170, R70, -INF , P3 ;  /* 0xff80000046aa7808 */ /* 0x002fc60001800000 */
[----:B------:R-:W1:Y:S01]  /*39a0*/  SHFL.BFLY PT, R31, R32, 0x2, 0x1f ;  /* 0x0c401f00201f7f89 */ /* 0x000e6200000e0000 */
[----:B------:R-:W-:Y:S02]  /*39b0*/  FMNMX.FTZ R12, R170, R21, !PT ;  /* 0x00000015aa0c7209 */ /* 0x000fe40007810000 */
[----:B0-----:R-:W-:-:S04]  /*39c0*/  FSEL R171, R71, -INF , P2 ;  /* 0xff80000047ab7808 */ /* 0x001fc80001000000 */
[----:B------:R-:W-:-:S05]  /*39d0*/  FMNMX.FTZ R12, R171, R12, !PT ;  /* 0x0000000cab0c7209 */ /* 0x000fca0007810000 */
[----:B------:R-:W0:Y:S01]  /*39e0*/  SHFL.BFLY PT, R21, R12, 0x2, 0x1f ;  /* 0x0c401f000c157f89 */ /* 0x000e2200000e0000 */
[----:B-1----:R-:W-:-:S05]  /*39f0*/  FMNMX.FTZ R31, R32, R31, !PT ;  /* 0x0000001f201f7209 */ /* 0x002fca0007810000 */
[----:B------:R-:W1:Y:S01]  /*3a00*/  SHFL.BFLY PT, R20, R31, 0x1, 0x1f ;  /* 0x0c201f001f147f89 */ /* 0x000e6200000e0000 */
[----:B0-----:R-:W-:-:S05]  /*3a10*/  FMNMX.FTZ R32, R12, R21, !PT ;  /* 0x000000150c207209 */ /* 0x001fca0007810000 */
[----:B------:R-:W0:Y:S01]  /*3a20*/  SHFL.BFLY PT, R157, R32, 0x1, 0x1f ;  /* 0x0c201f00209d7f89 */ /* 0x000e2200000e0000 */
[----:B-1----:R-:W-:-:S04]  /*3a30*/  FMNMX.FTZ R21, R31, R20, !PT ;  /* 0x000000141f157209 */ /* 0x002fc80007810000 */
[C---:B------:R-:W-:Y:S01]  /*3a40*/  FSETP.NEU.FTZ.AND P2, PT, R21.reuse, -INF , PT ;  /* 0xff8000001500780b */ /* 0x040fe20003f5d000 */
[----:B------:R-:W-:-:S05]  /*3a50*/  FMUL.FTZ R172, R21, UR5 ;  /* 0x0000000515ac7c20 */ /* 0x000fca0008410000 */
[----:B------:R-:W-:-:S05]  /*3a60*/  FSEL R172, R172, RZ, P2 ;  /* 0x000000ffacac7208 */ /* 0x000fca0001000000 */
[--C-:B------:R-:W-:Y:S01]  /*3a70*/  FFMA.FTZ R33, R13, UR5, -R172.reuse ;  /* 0x000000050d217c23 */ /* 0x100fe200080108ac */
[----:B0-----:R-:W-:Y:S01]  /*3a80*/  FMNMX.FTZ R157, R32, R157, !PT ;  /* 0x0000009d209d7209 */ /* 0x001fe20007810000 */
        /* <DEDUP_REMOVED lines=11> */
[----:B-----5:R-:W-:Y:S01]  /*3b40*/  LOP3.LUT P2, RZ, R73, 0x7f, RZ, 0xc0, !PT ;  /* 0x0000007f49ff7812 */ /* 0x020fe2000784c0ff */
[--C-:B------:R-:W-:Y:S01]  /*3b50*/  FFMA.FTZ R212, R212, UR5, -R172.reuse ;  /* 0x00000005d4d47c23 */ /* 0x100fe200080108ac */
        /* <DEDUP_REMOVED lines=9> */
[----:B------:R-:W-:Y:S01]  /*3bf0*/  FFMA.FTZ R181, R182, UR5, -R173 ;  /* 0x00000005b6b57c23 */ /* 0x000fe200080108ad */
[----:B------:R-:W-:Y:S01]  /*3c00*/  FFMA.FTZ R182, R197, UR5, -R172 ;  /* 0x00000005c5b67c23 */ /* 0x000fe200080108ac */
[----:B------:R-:W-:-:S02]  /*3c10*/  @!P2 VIADD R24, R0, 0x32440 ;  /* 0x000324400018a836 */ /* 0x000fc40000000000 */
[----:B------:R-:W-:Y:S01]  /*3c20*/  FFMA.FTZ R197, R187, UR5, -R172 ;  /* 0x00000005bbc57c23 */ /* 0x000fe200080108ac */
[--C-:B------:R-:W-:Y:S01]  /*3c30*/  FFMA.FTZ R184, R184, UR5, -R173.reuse ;  /* 0x00000005b8b87c23 */ /* 0x100fe200080108ad */
[----:B------:R-:W-:Y:S01]  /*3c40*/  MUFU.EX2 R20, R20 ;  /* 0x0000001400147308 */ /* 0x000fe20000000800 */
[--C-:B------:R-:W-:Y:S01]  /*3c50*/  FFMA.FTZ R185, R218, UR5, -R173.reuse ;  /* 0x00000005dab97c23 */ /* 0x100fe200080108ad */
        /* <DEDUP_REMOVED lines=42> */
[----:B------:R-:W-:Y:S01]  /*3f00*/  IMAD.U32 R12, RZ, RZ, UR60 ;  /* 0x0000003cff0c7e24 */ /* 0x000fe2000f8e00ff */
[----:B------:R-:W-:Y:S01]  /*3f10*/  MUFU.EX2 R174, R174 ;  /* 0x000000ae00ae7308 */ /* 0x000fe20000000800 */
[----:B------:R-:W-:Y:S01]  /*3f20*/  FADD.FTZ R20, R20, R13 ;  /* 0x0000000d14147221 */ /* 0x000fe20000010000 */
[----:B------:R-:W-:Y:S01]  /*3f30*/  @!P2 VIADD R0, R0, 0x32460 ;  /* 0x000324600000a836 */ /* 0x000fe20000000000 */
[----:B------:R-:W0:Y:S02]  /*3f40*/  @P1 LDC R13, c[0x0][0x44c] ;  /* 0x00011300ff0d1b82 */ /* 0x000e240000000800 */
[----:B------:R-:W-:-:S02]  /*3f50*/  FADD.FTZ R159, R159, R20 ;  /* 0x000000149f9f7221 */ /* 0x000fc40000010000 */
[----:B------:R-:W-:Y:S01]  /*3f60*/  @!P2 PRMT R0, RZ, 0x654, R0 ;  /* 0x00000654ff00a816 */ /* 0x000fe20000000000 */
[----:B------:R-:W4:Y:S01]  /*3f70*/  MUFU.EX2 R175, R175 ;  /* 0x000000af00af7308 */ /* 0x000f220000000800 */
[C---:B---3--:R-:W-:Y:S01]  /*3f80*/  F2FP.BF16.F32.PACK_AB R155, R163.reuse, R162 ;  /* 0x000000a2a39b723e */ /* 0x048fe200000010ff */
[----:B------:R-:W-:Y:S01]  /*3f90*/  FADD.FTZ R162, R162, R161 ;  /* 0x000000a1a2a27221 */ /* 0x000fe20000010000 */
[----:B------:R-:W3:Y:S02]  /*3fa0*/  @P1 LDC R20, c[0x0][0x450] ;  /* 0x00011400ff141b82 */ /* 0x000ee40000000800 */
[----:B--2---:R-:W-:Y:S01]  /*3fb0*/  WARPGROUP.ARRIVE ;  /* 0x00000000000079c5 */ /* 0x004fe20000000000 */
[----:B------:R-:W-:Y:S02]  /*3fc0*/  FADD.FTZ R163, R163, R162 ;  /* 0x000000a2a3a37221 */ /* 0x000fe40000010000 */
[----:B------:R-:W-:Y:S03]  /*3fd0*/  MUFU.EX2 R176, R176 ;  /* 0x000000b000b07308 */ /* 0x000fe60000000800 */
[----:B------:R-:W-:Y:S01]  /*3fe0*/  HGMMA.64x256x16.F32.BF16 R24, R152, gdesc[UR8].tnspB, RZ, !UPT, gsb0 ;  /* 0x43e0000898187df0 */ /* 0x000fe2000c0018ff */
[----:B------:R-:W-:Y:S01]  /*3ff0*/  UIADD3 UR10, UR4, 0x80, URZ ;  /* 0x00000080040a7890 */ /* 0x000fe2000fffe03f */
[----:B------:R-:W-:-:S03]  /*4000*/  UMOV UR11, 0x40000040 ;  /* 0x40000040000b7882 */ /* 0x000fc60000000000 */
[----:B------:R-:W-:Y:S01]  /*4010*/  MUFU.EX2 R177, R177 ;  /* 0x000000b100b17308 */ /* 0x000fe20000000800 */
[----:B0-----:R-:W-:-:S07]  /*4020*/  @P1 IMAD.HI.U32 R13, R13, UR60, RZ ;  /* 0x0000003c0d0d1c27 */ /* 0x001fce000f8e00ff */
[----:B------:R-:W-:Y:S01]  /*4030*/  MUFU.EX2 R178, R178 ;  /* 0x000000b200b27308 */ /* 0x000fe20000000800 */
[----:B---3--:R-:W-:Y:S01]  /*4040*/  @P1 SHF.R.U32.HI R12, RZ, R20, R13 ;  /* 0x00000014ff0c1219 */ /* 0x008fe2000001160d */
[----:B------:R-:W-:-:S03]  /*4050*/  VIADD R20, R156, 0xfffffffe ;  /* 0xfffffffe9c147836 */ /* 0x000fc60000000000 */
[----:B------:R-:W-:-:S03]  /*4060*/  IADD3 R12, R12, R202, -R201 ;  /* 0x000000ca0c0c7210 */ /* 0x000fc60007ffe8c9 */
[----:B------:R-:W0:Y:S02]  /*4070*/  MUFU.EX2 R179, R179 ;  /* 0x000000b300b37308 */ /* 0x000e240000000800 */
[----:B------:R-:W-:-:S06]  /*4080*/  IMAD.HI R12, R12, 0x2aaaaaab, RZ ;  /* 0x2aaaaaab0c0c7827 */ /* 0x000fcc00078e02ff */
[----:B------:R-:W-:Y:S01]  /*4090*/  MUFU.EX2 R180, R180 ;  /* 0x000000b400b47308 */ /* 0x000fe20000000800 */
[----:B------:R-:W-:-:S04]  /*40a0*/  SHF.R.U32.HI R13, RZ, 0x1f, R12 ;  /* 0x0000001fff0d7819 */ /* 0x000fc8000001160c */
[----:B------:R-:W-:-:S03]  /*40b0*/  LEA.HI.SX32 R13, R12, R13, 0x1c ;  /* 0x0000000d0c0d7211 */ /* 0x000fc600078fe2ff */
[----:B------:R-:W2:Y:S01]  /*40c0*/  MUFU.EX2 R181, R181 ;  /* 0x000000b500b57308 */ /* 0x000ea20000000800 */
[----:B------:R-:W-:-:S04]  /*40d0*/  VIMNMX R13, RZ, R13, !PT ;  /* 0x0000000dff0d7248 */ /* 0x000fc80007fe0100 */
[----:B------:R-:W-:-:S03]  /*40e0*/  ISETP.GE.AND P3, PT, R20, R13, PT ;  /* 0x0000000d1400720c */ /* 0x000fc60003f66270 */
[----:B------:R-:W-:Y:S08]  /*40f0*/  MUFU.EX2 R182, R182 ;  /* 0x000000b600b67308 */ /* 0x000ff00000000800 */
[----:B------:R-:W3:Y:S08]  /*4100*/  MUFU.EX2 R197, R197 ;  /* 0x000000c500c57308 */ /* 0x000ef00000000800 */
        /* <DEDUP_REMOVED lines=28> */
[----:B----4-:R-:W-:Y:S01]  /*42d0*/  F2FP.BF16.F32.PACK_AB R152, R175, R174 ;  /* 0x000000aeaf98723e */ /* 0x010fe200000010ff */
[----:B------:R-:W-:Y:S01]  /*42e0*/  FADD.FTZ R174, R174, R159 ;  /* 0x0000009faeae7221 */ /* 0x000fe20000010000 */
[----:B0-----:R-:W-:Y:S01]  /*42f0*/  F2FP.BF16.F32.PACK_AB R153, R179, R178 ;  /* 0x000000b2b399723e */ /* 0x001fe200000010ff */
[----:B------:R-:W-:Y:S01]  /*4300*/  FADD.FTZ R178, R178, R163 ;  /* 0x000000a3b2b27221 */ /* 0x000fe20000010000 */
[----:B------:R-:W-:Y:S01]  /*4310*/  F2FP.BF16.F32.PACK_AB R154, R177, R176 ;  /* 0x000000b0b19a723e */ /* 0x000fe200000010ff */
[----:B------:R-:W0:Y:S01]  /*4320*/  MUFU.EX2 R167, R167 ;  /* 0x000000a700a77308 */ /* 0x000e220000000800 */
        /* <DEDUP_REMOVED lines=14> */
[----:B---3--:R-:W-:Y:S01]  /*4410*/  F2FP.BF16.F32.PACK_AB R152, R197, R182 ;  /* 0x000000b6c598723e */ /* 0x008fe200000010ff */
        /* <DEDUP_REMOVED lines=52> */
[C---:B0-----:R-:W-:Y:S01]  /*4760*/  F2FP.BF16.F32.PACK_AB R153, R167.reuse, R168 ;  /* 0x000000a8a799723e */ /* 0x041fe200000010ff */
        /* <DEDUP_REMOVED lines=11> */
[----:B------:R0:W-:Y:S02]  /*4820*/  @!P2 SYNCS.ARRIVE.TRANS64.RED.A1T0 RZ, [R0+URZ], RZ ;  /* 0x000000ff00ffa9a7 */ /* 0x0001e4000810043f */
[----:B0-----:R-:W-:Y:S01]  /*4830*/  FADD.FTZ R0, R166, R165 ;  /* 0x000000a5a6007221 */ /* 0x001fe20000010000 */
[----:B------:R-:W-:Y:S06]  /*4840*/  @!P3 BRA `(.L_x_5304) ;  /* 0x000000300010b947 */ /* 0x000fec0003800000 */
[----:B------:R-:W-:Y:S02]  /*4850*/  IMAD.MOV.U32 R211, RZ, RZ, R157 ;  /* 0x000000ffffd37224 */ /* 0x000fe400078e009d */
[----:B------:R-:W-:-:S07]  /*4860*/  IMAD.MOV.U32 R210, RZ, RZ, R21 ;  /* 0x000000ffffd27224 */ /* 0x000fce00078e0015 */
.L_x_5313:
[----:B------:R-:W-:-:S04]  /*4870*/  UIADD3 UR36, UR36, 0x1, URZ ;  /* 0x0000000124247890 */ /* 0x000fc8000fffe03f */
[----:B------:R-:W-:-:S04]  /*4880*/  UISETP.NE.AND UP0, UPT, UR36, 0x2, UPT ;  /* 0x000000022400788c */ /* 0x000fc8000bf05270 */
[----:B------:R-:W-:Y:S02]  /*4890*/  USEL UR4, URZ, 0x1, UP0 ;  /* 0x000000013f047887 */ /* 0x000fe40008000000 */
[----:B------:R-:W-:Y:S02]  /*48a0*/  USEL UR36, UR36, URZ, UP0 ;  /* 0x0000003f24247287 */ /* 0x000fe40008000000 */
[----:B------:R-:W-:Y:S01]  /*48b0*/  ULOP3.LUT UR37, UR37, UR4, URZ, 0x3c, !UPT ;  /* 0x0000000425257292 */ /* 0x000fe2000f8e3c3f */
[----:B0-----:R-:W-:Y:S11]  /*48c0*/  @!P0 BRA `(.L_x_5305) ;  /* 0x0000000000048947 */ /* 0x001ff60003800000 */
[----:B------:R-:W-:Y:S01]  /*48d0*/  BPT.TRAP 0x1 ;  /* 0x000000040000795c */ /* 0x000fe20000300000 */
.L_x_5305:
        /* <DEDUP_REMOVED lines=9> */
.L_x_5306:
[----:B-1----:R-:W-:Y:S05]  /*4970*/  @P3 BRA `(.L_x_5307) ;  /* 0x0000000000083947 */ /* 0x002fea0003800000 */
[----:B------:R-:W1:Y:S02]  /*4980*/  SYNCS.PHASECHK.TRANS64.TRYWAIT P3, [UR4+0x32430], R21 ;  /* 0x03243015ff0075a7 */ /* 0x000e640008060144 */
[----:B-1----:R-:W-:Y:S05]  /*4990*/  @!P3 BRA `(.L_x_5308) ;  /* 0x0000010000d0b947 */ /* 0x002fea0003800000 */
.L_x_5307:
        /* <DEDUP_REMOVED lines=31> */
.L_x_5309:
[----:B------:R1:W2:Y:S01]  /*4b90*/  SYNCS.PHASECHK.TRANS64.TRYWAIT P3, [UR4+0x32450], R21 ;  /* 0x03245015ff0075a7 */ /* 0x0002a20008060144 */
[----:B------:R-:W-:Y:S05]  /*4ba0*/  @!P0 BRA `(.L_x_5310) ;  /* 0x0000000000048947 */ /* 0x000fea0003800000 */
[----:B------:R-:W-:Y:S01]  /*4bb0*/  BPT.TRAP 0x1 ;  /* 0x000000040000795c */ /* 0x000fe20000300000 */
.L_x_5310:
[----:B--2---:R-:W-:Y:S05]  /*4bc0*/  @P3 BRA `(.L_x_5311) ;  /* 0x0000000000083947 */ /* 0x004fea0003800000 */
[----:B------:R-:W2:Y:S02]  /*4bd0*/  SYNCS.PHASECHK.TRANS64.TRYWAIT P3, [UR4+0x32450], R21 ;  /* 0x03245015ff0075a7 */ /* 0x000ea40008060144 */
[----:B--2---:R-:W-:Y:S05]  /*4be0*/  @!P3 BRA `(.L_x_5312) ;  /* 0x000001000054b947 */ /* 0x004fea0003800000 */
.L_x_5311:
        /* <DEDUP_REMOVED lines=13> */
[----:B------:R-:W-:-:S02]  /*4cc0*/  UMOV UR19, 0x40000040 ;  /* 0x4000004000137882 */ /* 0x000fc40000000000 */
[----:B------:R-:W-:Y:S01]  /*4cd0*/  HGMMA.64x96x16.F32.BF16 R152, gdesc[UR56], R152, gsb0 ;  /* 0x01600000389879f0 */ /* 0x000fe20008001898 */
[----:B------:R-:W-:Y:S01]  /*4ce0*/  R2UR UR56, R8 ;  /* 0x00000000083872ca */ /* 0x000fe200000e0000 */
[----:B------:R-:W-:Y:S01]  /*4cf0*/  UIADD3 UR58, UR5, 0x2, URZ ;  /* 0x00000002053a7890 */ /* 0x000fe2000fffe03f */
[----:B------:R-:W-:Y:S01]  /*4d00*/  R2UR UR57, R9 ;  /* 0x00000000093972ca */ /* 0x000fe200000e0000 */
[----:B------:R-:W-:Y:S01]  /*4d10*/  UMOV UR59, 0x40000040 ;  /* 0x40000040003b7882 */ /* 0x000fe20000000000 */
[----:B------:R-:W-:Y:S01]  /*4d20*/  UIADD3 UR22, UR5, 0x306, URZ ;  /* 0x0000030605167890 */ /* 0x000fe2000fffe03f */
[----:B--2---:R-:W2:Y:S01]  /*4d30*/  @P1 LDC R212, c[0x0][0x450] ;  /* 0x00011400ffd41b82 */ /* 0x004ea20000000800 */
        /* <DEDUP_REMOVED lines=11> */
[----:B------:R-:W-:Y:S01]  /*4df0*/  IMAD.MOV.U32 R213, RZ, RZ, R214 ;  /* 0x000000ffffd57224 */ /* 0x000fe200078e00d6 */
[----:B------:R-:W-:Y:S01]  /*4e00*/  UMOV UR47, 0x40000040 ;  /* 0x40000040002f7882 */ /* 0x000fe20000000000 */
[----:B------:R-:W-:Y:S01]  /*4e10*/  UIADD3 UR50, UR5, 0x902, URZ ;  /* 0x0000090205327890 */ /* 0x000fe2000fffe03f */
[----:B------:R-:W-:Y:S01]  /*4e20*/  UMOV UR51, 0x40000040 ;  /* 0x4000004000337882 */ /* 0x000fe20000000000 */
[----:B------:R-:W-:Y:S01]  /*4e30*/  UIADD3 UR54, UR5, 0x904, URZ ;  /* 0x0000090405367890 */ /* 0x000fe2000fffe03f */
[----:B------:R-:W-:Y:S01]  /*4e40*/  UMOV UR55, 0x40000040 ;  /* 0x4000004000377882 */ /* 0x000fe20000000000 */
[----:B--2---:R-:W-:Y:S01]  /*4e50*/  @P1 SHF.R.U32.HI R213, RZ, R212, R215 ;  /* 0x000000d4ffd51219 */ /* 0x004fe200000116d7 */
[----:B------:R-:W-:-:S04]  /*4e60*/  IMAD.MOV.U32 R215, RZ, RZ, -0x60 ;  /* 0xffffffa0ffd77424 */ /* 0x000fc800078e00ff */
[----:B------:R-:W-:-:S04]  /*4e70*/  IMAD R215, R20, R215, 0x1 ;  /* 0x0000000114d77424 */ /* 0x000fc800078e02d7 */
[----:B------:R-:W-:-:S05]  /*4e80*/  IMAD R212, R204, -0x2, R215 ;  /* 0xfffffffeccd47824 */ /* 0x000fca00078e02d7 */
[----:B------:R-:W-:Y:S01]  /*4e90*/  IADD3 R212, -R201, R212, R202 ;  /* 0x000000d4c9d47210 */ /* 0x000fe20007ffe1ca */
[----:B------:R-:W-:Y:S02]  /*4ea0*/  WARPGROUP.DEPBAR.LE gsb0, 0x0 ;  /* 0x00008000000079c5 */ /* 0x000fe40000010000 */
        /* <DEDUP_REMOVED lines=59> */
[----:B01----:R-:W-:Y:S01]  /*5260*/  FMUL.FTZ R21, R152, UR5 ;  /* 0x0000000598157c20 */ /* 0x003fe20008410000 */
        /* <DEDUP_REMOVED lines=24> */
[----:B------:R-:W0:Y:S01]  /*53f0*/  SHFL.IDX PT, R197, R213, RZ, 0x1c1f ;  /* 0x001c1fffd5c57589 */ /* 0x000e2200000e0000 */
[----:B------:R-:W-:Y:S01]  /*5400*/  FMUL.FTZ R167, R167, UR5 ;  /* 0x00000005a7a77c20 */ /* 0x000fe20008410000 */
[----:B------:R-:W-:Y:S01]  /*5410*/  FMUL.FTZ R219, R171, UR5 ;  /* 0x00000005abdb7c20 */ /* 0x000fe20008410000 */
[----:B------:R-:W-:Y:S01]  /*5420*/  FMUL.FTZ R220, R174, UR5 ;  /* 0x00000005aedc7c20 */ /* 0x000fe20008410000 */
[----:B------:R-:W1:Y:S01]  /*5430*/  SHFL.IDX PT, R213, R213, 0x1, 0x1c1f ;  /* 0x003c1f00d5d57f89 */ /* 0x000e6200000e0000 */
        /* <DEDUP_REMOVED lines=19> */
[----:B0-----:R-:W-:-:S02]  /*5570*/  IMAD.IADD R197, R212, 0x1, R197 ;  /* 0x00000001d4c57824 */ /* 0x001fc400078e02c5 */
[----:B------:R-:W-:Y:S01]  /*5580*/  FMUL.FTZ R191, R191, UR5 ;  /* 0x00000005bfbf7c20 */ /* 0x000fe20008410000 */
[----:B------:R-:W-:Y:S01]  /*5590*/  FMUL.FTZ R194, R194, UR5 ;  /* 0x00000005c2c27c20 */ /* 0x000fe20008410000 */
[----:B------:R-:W-:Y:S01]  /*55a0*/  FMUL.FTZ R195, R195, UR5 ;  /* 0x00000005c3c37c20 */ /* 0x000fe20008410000 */
[----:B-1----:R-:W-:Y:S01]  /*55b0*/  IMAD.IADD R170, R212, 0x1, R213 ;  /* 0x00000001d4aa7824 */ /* 0x002fe200078e02d5 */
[C---:B------:R-:W-:Y:S01]  /*55c0*/  ISETP.GT.AND P6, PT, R197.reuse, RZ, PT ;  /* 0x000000ffc500720c */ /* 0x040fe20003fc4270 */
[----:B------:R-:W-:Y:S01]  /*55d0*/  FMUL.FTZ R198, R198, UR5 ;  /* 0x00000005c6c67c20 */ /* 0x000fe20008410000 */
[----:B------:R-:W0:Y:S01]  /*55e0*/  MUFU.TANH R153, R153 ;  /* 0x0000009900997308 */ /* 0x000e220000002400 */
[----:B------:R-:W-:Y:S01]  /*55f0*/  ISETP.GT.AND P4, PT, R197, 0x9, PT ;  /* 0x00000009c500780c */ /* 0x000fe20003f84270 */
[----:B------:R-:W-:Y:S01]  /*5600*/  FMUL.FTZ R199, R199, UR5 ;  /* 0x00000005c7c77c20 */ /* 0x000fe20008410000 */
[----:B------:R-:W-:Y:S01]  /*5610*/  ISETP.GT.AND P5, PT, R197, 0x1, PT ;  /* 0x00000001c500780c */ /* 0x000fe20003fa4270 */
[----:B------:R-:W-:Y:S01]  /*5620*/  ULDC UR5, c[0x0][0xa80] ;  /* 0x0002a00000057ab9 */ /* 0x000fe20000000800 */
[----:B--2---:R-:W-:-:S02]  /*5630*/  FSEL R174, R156, -INF , P4 ;  /* 0xff8000009cae7808 */ /* 0x004fc40002000000 */
[C---:B------:R-:W-:Y:S01]  /*5640*/  ISETP.GT.AND P3, PT, R197.reuse, 0x8, PT ;  /* 0x00000008c500780c */ /* 0x040fe20003f64270 */
[----:B------:R-:W-:Y:S01]  /*5650*/  MUFU.TANH R165, R165 ;  /* 0x000000a500a57308 */ /* 0x000fe20000002400 */
[----:B---3--:R-:W-:Y:S02]  /*5660*/  FSEL R152, R152, -INF , P5 ;  /* 0xff80000098987808 */ /* 0x008fe40002800000 */
[C---:B------:R-:W-:Y:S02]  /*5670*/  ISETP.GT.AND P5, PT, R197.reuse, 0x11, PT ;  /* 0x00000011c500780c */ /* 0x040fe40003fa4270 */
[----:B------:R-:W-:-:S03]  /*5680*/  ISETP.GT.AND P4, PT, R197, 0x19, PT ;  /* 0x00000019c500780c */ /* 0x000fc60003f84270 */
[----:B------:R-:W1:Y:S01]  /*5690*/  MUFU.TANH R160, R160 ;  /* 0x000000a000a07308 */ /* 0x000e620000002400 */
[----:B0-----:R-:W-:Y:S02]  /*56a0*/  FSEL R153, R153, -INF , P3 ;  /* 0xff80000099997808 */ /* 0x001fe40001800000 */
[----:B------:R-:W-:-:S05]  /*56b0*/  ISETP.GT.AND P3, PT, R197, 0x18, PT ;  /* 0x00000018c500780c */ /* 0x000fca0003f64270 */
[----:B------:R-:W0:Y:S08]  /*56c0*/  MUFU.TANH R161, R161 ;  /* 0x000000a100a17308 */ /* 0x000e300000002400 */
[----:B------:R-:W-:Y:S01]  /*56d0*/  MUFU.TANH R173, R173 ;  /* 0x000000ad00ad7308 */ /* 0x000fe20000002400 */
[----:B-1----:R-:W-:Y:S02]  /*56e0*/  FSEL R160, R160, -INF , P5 ;  /* 0xff800000a0a07808 */ /* 0x002fe40002800000 */
[----:B------:R-:W-:-:S05]  /*56f0*/  ISETP.GT.AND P5, PT, R197, 0x21, PT ;  /* 0x00000021c500780c */ /* 0x000fca0003fa4270 */
[----:B------:R-:W1:Y:S01]  /*5700*/  MUFU.TANH R168, R168 ;  /* 0x000000a800a87308 */ /* 0x000e620000002400 */
[----:B0-----:R-:W-:Y:S02]  /*5710*/  FSEL R161, R161, -INF , P3 ;  /* 0xff800000a1a17808 */ /* 0x001fe40001800000 */
[----:B------:R-:W-:-:S05]  /*5720*/  ISETP.GT.AND P3, PT, R197, 0x28, PT ;  /* 0x00000028c500780c */ /* 0x000fca0003f64270 */
[----:B------:R0:W-:Y:S08]  /*5730*/  MUFU.TANH R171, R167 ;  /* 0x000000a700ab7308 */ /* 0x0001f00000002400 */
[----:B------:R-:W2:Y:S01]  /*5740*/  MUFU.TANH R164, R164 ;  /* 0x000000a400a47308 */ /* 0x000ea20000002400 */
[----:B0-----:R-:W-:Y:S02]  /*5750*/  FSEL R167, R21, -INF , P6 ;  /* 0xff80000015a77808 */ /* 0x001fe40003000000 */
[----:B------:R-:W-:-:S02]  /*5760*/  ISETP.GT.AND P6, PT, R197, 0x10, PT ;  /* 0x00000010c500780c */ /* 0x000fc40003fc4270 */
[----:B-1----:R-:W-:Y:S02]  /*5770*/  FSEL R168, R168, -INF , P5 ;  /* 0xff800000a8a87808 */ /* 0x002fe40002800000 */
[----:B------:R-:W-:Y:S01]  /*5780*/  FSEL R156, R157, -INF , P6 ;  /* 0xff8000009d9c7808 */ /* 0x000fe20003000000 */
[----:B------:R-:W0:Y:S01]  /*5790*/  MUFU.TANH R169, R169 ;  /* 0x000000a900a97308 */ /* 0x000e220000002400 */
[C---:B------:R-:W-:Y:S02]  /*57a0*/  ISETP.GT.AND P6, PT, R197.reuse, 0x20, PT ;  /* 0x00000020c500780c */ /* 0x040fe40003fc4270 */
[----:B------:R-:W-:Y:S02]  /*57b0*/  ISETP.GT.AND P5, PT, R197, 0x31, PT ;  /* 0x00000031c500780c */ /* 0x000fe40003fa4270 */
[----:B------:R-:W-:Y:S02]  /*57c0*/  FSEL R165, R165, -INF , P6 ;  /* 0xff800000a5a57808 */ /* 0x000fe40003000000 */
[----:B------:R-:W-:Y:S01]  /*57d0*/  ISETP.GT.AND P6, PT, R197, 0x30, PT ;  /* 0x00000030c500780c */ /* 0x000fe20003fc4270 */
[----:B------:R-:W1:Y:S01]  /*57e0*/  MUFU.TANH R181, R181 ;  /* 0x000000b500b57308 */ /* 0x000e620000002400 */
[----:B--2---:R-:W-:-:S02]  /*57f0*/  FSEL R164, R164, -INF , P4 ;  /* 0xff800000a4a47808 */ /* 0x004fc40002000000 */
[----:B------:R-:W-:Y:S02]  /*5800*/  FSEL R173, R173, -INF , P6 ;  /* 0xff800000adad7808 */ /* 0x000fe40003000000 */
[C---:B------:R-:W-:Y:S02]  /*5810*/  ISETP.GT.AND P6, PT, R197.reuse, 0x40, PT ;  /* 0x00000040c500780c */ /* 0x040fe40003fc4270 */
[----:B------:R-:W-:Y:S01]  /*5820*/  ISETP.GT.AND P4, PT, R197, 0x29, PT ;  /* 0x00000029c500780c */ /* 0x000fe20003f84270 */
[----:B------:R-:W2:Y:S01]  /*5830*/  MUFU.TANH R176, R176 ;  /* 0x000000b000b07308 */ /* 0x000ea20000002400 */
[----:B------:R-:W-:Y:S02]  /*5840*/  FMNMX.FTZ R157, R167, R210, !PT ;  /* 0x000000d2a79d7209 */ /* 0x000fe40007810000 */
[----:B0-----:R-:W-:Y:S02]  /*5850*/  FSEL R169, R169, -INF , P3 ;  /* 0xff800000a9a97808 */ /* 0x001fe40001800000 */
[----:B------:R-:W-:-:S02]  /*5860*/  ISETP.GT.AND P3, PT, R197, 0x38, PT ;  /* 0x00000038c500780c */ /* 0x000fc40003f64270 */
[----:B------:R-:W-:Y:S01]  /*5870*/  FMNMX.FTZ R212, R152, R157, !PT ;  /* 0x0000009d98d47209 */ /* 0x000fe20007810000 */
        /* <DEDUP_REMOVED lines=9> */
[----:B0-----:R-:W-:Y:S02]  /*5910*/  FSEL R172, R172, -INF , P4 ;  /* 0xff800000acac7808 */ /* 0x001fe40002000000 */
[----:B------:R-:W-:Y:S02]  /*5920*/  ISETP.GT.AND P4, PT, R197, 0x39, PT ;  /* 0x00000039c500780c */ /* 0x000fe40003f84270 */
[----:B------:R-:W-:-:S03]  /*5930*/  FMNMX.FTZ R157, R156, R157, !PT ;  /* 0x0000009d9c9d7209 */ /* 0x000fc60007810000 */
[----:B------:R-:W0:Y:S01]  /*5940*/  MUFU.TANH R184, R184 ;  /* 0x000000b800b87308 */ /* 0x000e220000002400 */
[----:B-1----:R-:W-:Y:S02]  /*5950*/  FSEL R177, R177, -INF , P3 ;  /* 0xff800000b1b17808 */ /* 0x002fe40001800000 */
[----:B------:R-:W-:Y:S02]  /*5960*/  ISETP.GT.AND P3, PT, R197, 0x48, PT ;  /* 0x00000048c500780c */ /* 0x000fe40003f64270 */
[----:B------:R-:W-:-:S03]  /*5970*/  FMNMX.FTZ R212, R160, R157, !PT ;  /* 0x0000009da0d47209 */ /* 0x000fc60007810000 */
[----:B------:R-:W1:Y:S01]  /*5980*/  MUFU.TANH R180, R180 ;  /* 0x000000b400b47308 */ /* 0x000e620000002400 */
[----:B--2---:R-:W-:Y:S02]  /*5990*/  FSEL R189, R189, -INF , P6 ;  /* 0xff800000bdbd7808 */ /* 0x004fe40003000000 */
[----:B------:R-:W-:-:S05]  /*59a0*/  ISETP.GT.AND P6, PT, R170, RZ, PT ;  /* 0x000000ffaa00720c */ /* 0x000fca0003fc4270 */
        /* <DEDUP_REMOVED lines=23> */
[----:B------:R-:W-:Y:S02]  /*5b20*/  FMNMX.FTZ R162, R154, R211, !PT ;  /* 0x000000d39aa27209 */ /* 0x000fe40007810000 */
[----:B------:R-:W-:-:S03]  /*5b30*/  ISETP.GT.AND P6, PT, R170, 0x20, PT ;  /* 0x00000020aa00780c */ /* 0x000fc60003fc4270 */
[----:B------:R-:W1:Y:S01]  /*5b40*/  MUFU.TANH R158, R158 ;  /* 0x0000009e009e7308 */ /* 0x000e620000002400 */
[----:B--2---:R-:W-:Y:S02]  /*5b50*/  FSEL R155, R155, -INF , P5 ;  /* 0xff8000009b9b7808 */ /* 0x004fe40002800000 */
[----:B------:R-:W-:Y:S02]  /*5b60*/  ISETP.GT.AND P5, PT, R170, 0x11, PT ;  /* 0x00000011aa00780c */ /* 0x000fe40003fa4270 */
[----:B------:R-:W-:-:S03]  /*5b70*/  FMNMX.FTZ R157, R155, R162, !PT ;  /* 0x000000a29b9d7209 */ /* 0x000fc60007810000 */
[----:B------:R-:W2:Y:S01]  /*5b80*/  MUFU.TANH R159, R159 ;  /* 0x0000009f009f7308 */ /* 0x000ea20000002400 */
[----:B0-----:R-:W-:Y:S02]  /*5b90*/  FSEL R196, R196, -INF , P4 ;  /* 0xff800000c4c47808 */ /* 0x001fe40002000000 */
[----:B------:R-:W-:-:S05]  /*5ba0*/  ISETP.GT.AND P4, PT, R170, 0x9, PT ;  /* 0x00000009aa00780c */ /* 0x000fca0003f84270 */
[----:B------:R-:W0:Y:S01]  /*5bb0*/  MUFU.TANH R163, R163 ;  /* 0x000000a300a37308 */ /* 0x000e220000002400 */
[----:B-1----:R-:W-:Y:S02]  /*5bc0*/  FSEL R158, R158, -INF , P3 ;  /* 0xff8000009e9e7808 */ /* 0x002fe40001800000 */
[----:B------:R-:W-:Y:S02]  /*5bd0*/  ISETP.GT.AND P3, PT, R170, 0x18, PT ;  /* 0x00000018aa00780c */ /* 0x000fe40003f64270 */
[----:B------:R-:W-:-:S03]  /*5be0*/  FMNMX.FTZ R162, R158, R157, !PT ;  /* 0x0000009d9ea27209 */ /* 0x000fc60007810000 */
[----:B------:R-:W1:Y:S01]  /*5bf0*/  MUFU.TANH R166, R166 ;  /* 0x000000a600a67308 */ /* 0x000e620000002400 */
[----:B--2---:R-:W-:Y:S02]  /*5c00*/  FSEL R223, R159, -INF , P4 ;  /* 0xff8000009fdf7808 */ /* 0x004fe40002000000 */
[----:B------:R-:W-:Y:S02]  /*5c10*/  FMNMX.FTZ R159, R161, R212, !PT ;  /* 0x000000d4a19f7209 */ /* 0x000fe40007810000 */
[----:B------:R-:W-:Y:S02]  /*5c20*/  FMNMX.FTZ R162, R223, R162, !PT ;  /* 0x000000a2dfa27209 */ /* 0x000fe40007810000 */
[----:B------:R-:W-:Y:S01]  /*5c30*/  FMNMX.FTZ R212, R164, R159, !PT ;  /* 0x0000009fa4d47209 */ /* 0x000fe20007810000 */
[----:B------:R-:W2:Y:S01]  /*5c40*/  MUFU.TANH R21, R214 ;  /* 0x000000d600157308 */ /* 0x000ea20000002400 */
[----:B0-----:R-:W-:Y:S02]  /*5c50*/  FSEL R215, R163, -INF , P5 ;  /* 0xff800000a3d77808 */ /* 0x001fe40002800000 */
[----:B------:R-:W-:-:S02]  /*5c60*/  FMNMX.FTZ R157, R165, R212, !PT ;  /* 0x000000d4a59d7209 */ /* 0x000fc40007810000 */
[----:B------:R-:W-:Y:S02]  /*5c70*/  FMNMX.FTZ R162, R197, R162, !PT ;  /* 0x000000a2c5a27209 */ /* 0x000fe40007810000 */
[----:B------:R-:W-:Y:S01]  /*5c80*/  ISETP.GT.AND P4, PT, R170, 0x19, PT ;  /* 0x00000019aa00780c */ /* 0x000fe20003f84270 */
[----:B------:R-:W0:Y:S01]  /*5c90*/  MUFU.TANH R219, R219 ;  /* 0x000000db00db7308 */ /* 0x000e220000002400 */
[----:B-1----:R-:W-:Y:S02]  /*5ca0*/  FSEL R218, R166, -INF , P3 ;  /* 0xff800000a6da7808 */ /* 0x002fe40001800000 */
[----:B------:R-:W-:Y:S02]  /*5cb0*/  FMNMX.FTZ R166, R168, R157, !PT ;  /* 0x0000009da8a67209 */ /* 0x000fe40007810000 */
[----:B------:R-:W-:Y:S02]  /*5cc0*/  FMNMX.FTZ R157, R215, R162, !PT ;  /* 0x000000a2d79d7209 */ /* 0x000fe40007810000 */
[----:B------:R-:W-:Y:S01]  /*5cd0*/  FMNMX.FTZ R159, R169, R166, !PT ;  /* 0x000000a6a99f7209 */ /* 0x000fe20007810000 */
[----:B------:R-:W1:Y:S01]  /*5ce0*/  MUFU.TANH R220, R220 ;  /* 0x000000dc00dc7308 */ /* 0x000e620000002400 */
[----:B------:R-:W-:-:S02]  /*5cf0*/  FSEL R222, R171, -INF , P4 ;  /* 0xff800000abde7808 */ /* 0x000fc40002000000 */
[----:B------:R-:W-:Y:S02]  /*5d00*/  FMNMX.FTZ R157, R218, R157, !PT ;  /* 0x0000009dda9d7209 */ /* 0x000fe40007810000 */
[----:B------:R-:W-:Y:S02]  /*5d10*/  FMNMX.FTZ R162, R172, R159, !PT ;  /* 0x0000009faca27209 */ /* 0x000fe40007810000 */
[----:B------:R-:W-:Y:S01]  /*5d20*/  ISETP.GT.AND P5, PT, R170, 0x21, PT ;  /* 0x00000021aa00780c */ /* 0x000fe20003fa4270 */
[----:B------:R-:W3:Y:S01]  /*5d30*/  MUFU.TANH R175, R175 ;  /* 0x000000af00af7308 */ /* 0x000ee20000002400 */
[----:B--2---:R-:W-:Y:S02]  /*5d40*/  FSEL R216, R21, -INF , P6 ;  /* 0xff80000015d87808 */ /* 0x004fe40003000000 */
[----:B------:R-:W-:Y:S02]  /*5d50*/  FMNMX.FTZ R157, R222, R157, !PT ;  /* 0x0000009dde9d7209 */ /* 0x000fe40007810000 */
[----:B------:R-:W-:-:S02]  /*5d60*/  FMNMX.FTZ R159, R173, R162, !PT ;  /* 0x000000a2ad9f7209 */ /* 0x000fc40007810000 */
[----:B------:R-:W-:Y:S01]  /*5d70*/  ISETP.GT.AND P3, PT, R170, 0x28, PT ;  /* 0x00000028aa00780c */ /* 0x000fe20003f64270 */
[----:B------:R-:W2:Y:S01]  /*5d80*/  MUFU.TANH R178, R178 ;  /* 0x000000b200b27308 */ /* 0x000ea20000002400 */
[----:B0-----:R-:W-:Y:S02]  /*5d90*/  FSEL R219, R219, -INF , P5 ;  /* 0xff800000dbdb7808 */ /* 0x001fe40002800000 */
[----:B------:R-:W-:Y:S02]  /*5da0*/  FMNMX.FTZ R162, R216, R157, !PT ;  /* 0x0000009dd8a27209 */ /* 0x000fe40007810000 */
[----:B------:R-:W-:Y:S02]  /*5db0*/  FMNMX.FTZ R166, R176, R159, !PT ;  /* 0x0000009fb0a67209 */ /* 0x000fe40007810000 */
[----:B------:R-:W-:Y:S01]  /*5dc0*/  ISETP.GT.AND P4, PT, R170, 0x29, PT ;  /* 0x00000029aa00780c */ /* 0x000fe20003f84270 */
[----:B------:R-:W0:Y:S01]  /*5dd0*/  MUFU.TANH R179, R179 ;  /* 0x000000b300b37308 */ /* 0x000e220000002400 */
[----:B-1----:R-:W-:-:S02]  /*5de0*/  FSEL R220, R220, -INF , P3 ;  /* 0xff800000dcdc7808 */ /* 0x002fc40001800000 */
[----:B------:R-:W-:Y:S02]  /*5df0*/  FMNMX.FTZ R159, R219, R162, !PT ;  /* 0x000000a2db9f7209 */ /* 0x000fe40007810000 */
[----:B------:R-:W-:Y:S02]  /*5e00*/  ISETP.GT.AND P6, PT, R170, 0x30, PT ;  /* 0x00000030aa00780c */ /* 0x000fe40003fc4270 */
[----:B---3--:R-:W-:Y:S01]  /*5e10*/  FSEL R221, R175, -INF , P4 ;  /* 0xff800000afdd7808 */ /* 0x008fe20002000000 */
[----:B------:R-:W1:Y:S01]  /*5e20*/  MUFU.TANH R182, R182 ;  /* 0x000000b600b67308 */ /* 0x000e620000002400 */
[----:B------:R-:W-:Y:S02]  /*5e30*/  FMNMX.FTZ R162, R220, R159, !PT ;  /* 0x0000009fdca27209 */ /* 0x000fe40007810000 */
[----:B------:R-:W-:Y:S02]  /*5e40*/  FMNMX.FTZ R163, R177, R166, !PT ;  /* 0x000000a6b1a37209 */ /* 0x000fe40007810000 */
[----:B------:R-:W-:-:S02]  /*5e50*/  ISETP.GT.AND P5, PT, R170, 0x31, PT ;  /* 0x00000031aa00780c */ /* 0x000fc40003fa4270 */
[----:B--2---:R-:W-:Y:S01]  /*5e60*/  FSEL R212, R178, -INF , P6 ;  /* 0xff800000b2d47808 */ /* 0x004fe20003000000 */
[----:B------:R-:W2:Y:S01]  /*5e70*/  MUFU.TANH R183, R183 ;  /* 0x000000b700b77308 */ /* 0x000ea20000002400 */
[----:B------:R-:W-:Y:S02]  /*5e80*/  FMNMX.FTZ R159, R221, R162, !PT ;  /* 0x000000a2dd9f7209 */ /* 0x000fe40007810000 */
[----:B------:R-:W-:Y:S02]  /*5e90*/  FMNMX.FTZ R166, R180, R163, !PT ;  /* 0x000000a3b4a67209 */ /* 0x000fe40007810000 */
[----:B------:R-:W-:Y:S02]  /*5ea0*/  ISETP.GT.AND P3, PT, R170, 0x38, PT ;  /* 0x00000038aa00780c */ /* 0x000fe40003f64270 */
[----:B0-----:R-:W-:Y:S01]  /*5eb0*/  FSEL R213, R179, -INF , P5 ;  /* 0xff800000b3d57808 */ /* 0x001fe20002800000 */
[----:B------:R-:W0:Y:S01]  /*5ec0*/  MUFU.TANH R186, R186 ;  /* 0x000000ba00ba7308 */ /* 0x000e220000002400 */
[----:B------:R-:W-:-:S02]  /*5ed0*/  FMNMX.FTZ R162, R212, R159, !PT ;  /* 0x0000009fd4a27209 */ /* 0x000fc40007810000 */
[----:B------:R-:W-:Y:S02]  /*5ee0*/  FMNMX.FTZ R171, R181, R166, !PT ;  /* 0x000000a6b5ab7209 */ /* 0x000fe40007810000 */
[----:B------:R-:W-:Y:S02]  /*5ef0*/  ISETP.GT.AND P4, PT, R170, 0x39, PT ;  /* 0x00000039aa00780c */ /* 0x000fe40003f84270 */
[----:B-1----:R-:W-:Y:S01]  /*5f00*/  FSEL R214, R182, -INF , P3 ;  /* 0xff800000b6d67808 */ /* 0x002fe20001800000 */
[----:B------:R-:W1:Y:S01]  /*5f10*/  MUFU.TANH R187, R187 ;  /* 0x000000bb00bb7308 */ /* 0x000e620000002400 */
[----:B------:R-:W-:Y:S02]  /*5f20*/  FMNMX.FTZ R159, R213, R162, !PT ;  /* 0x000000a2d59f7209 */ /* 0x000fe40007810000 */
[----:B------:R-:W-:Y:S02]  /*5f30*/  FMNMX.FTZ R166, R184, R171, !PT ;  /* 0x000000abb8a67209 */ /* 0x000fe40007810000 */
[----:B------:R-:W-:-:S02]  /*5f40*/  ISETP.GT.AND P6, PT, R170, 0x40, PT ;  /* 0x00000040aa00780c */ /* 0x000fc40003fc4270 */
[----:B--2---:R-:W-:Y:S01]  /*5f50*/  FSEL R217, R183, -INF , P4 ;  /* 0xff800000b7d97808 */ /* 0x004fe20002000000 */
[----:B------:R1:W2:Y:S01]  /*5f60*/  MUFU.TANH R21, R190 ;  /* 0x000000be00157308 */ /* 0x0002a20000002400 */
[----:B------:R-:W-:Y:S02]  /*5f70*/  FMNMX.FTZ R162, R214, R159, !PT ;  /* 0x0000009fd6a27209 */ /* 0x000fe40007810000 */
[----:B------:R-:W-:Y:S02]  /*5f80*/  FMNMX.FTZ R171, R185, R166, !PT ;  /* 0x000000a6b9ab7209 */ /* 0x000fe40007810000 */
[----:B------:R-:W-:Y:S02]  /*5f90*/  ISETP.GT.AND P5, PT, R170, 0x41, PT ;  /* 0x00000041aa00780c */ /* 0x000fe40003fa4270 */
[----:B0-----:R-:W-:Y:S01]  /*5fa0*/  FSEL R183, R186, -INF , P6 ;  /* 0xff800000bab77808 */ /* 0x001fe20003000000 */
[----:B------:R2:W-:Y:S01]  /*5fb0*/  MUFU.TANH R157, R191 ;  /* 0x000000bf009d7308 */ /* 0x0005e20000002400 */
[----:B------:R-:W-:-:S02]  /*5fc0*/  FMNMX.FTZ R162, R217, R162, !PT ;  /* 0x000000a2d9a27209 */ /* 0x000fc40007810000 */
[----:B------:R-:W-:Y:S02]  /*5fd0*/  FMNMX.FTZ R178, R188, R171, !PT ;  /* 0x000000abbcb27209 */ /* 0x000fe40007810000 */
[C---:B------:R-:W-:Y:S02]  /*5fe0*/  ISETP.GT.AND P3, PT, R170.reuse, 0x48, PT ;  /* 0x00000048aa00780c */ /* 0x040fe40003f64270 */
[----:B-1----:R-:W-:Y:S01]  /*5ff0*/  FSEL R190, R187, -INF , P5 ;  /* 0xff800000bbbe7808 */ /* 0x002fe20002800000 */
[----:B------:R0:W1:Y:S01]  /*6000*/  MUFU.TANH R163, R194 ;  /* 0x000000c200a37308 */ /* 0x0000620000002400 */
[----:B------:R-:W-:Y:S01]  /*6010*/  FMNMX.FTZ R171, R183, R162, !PT ;  /* 0x000000a2b7ab7209 */ /* 0x000fe20007810000 */
[----:B------:R-:W-:Y:S01]  /*6020*/  IMAD.U32 R187, RZ, RZ, UR4 ;  /* 0x00000004ffbb7e24 */ /* 0x000fe2000f8e00ff */
[----:B------:R-:W-:Y:S01]  /*6030*/  FMNMX.FTZ R175, R189, R178, !PT ;  /* 0x000000b2bdaf7209 */ /* 0x000fe20007810000 */
[----:B------:R-:W-:Y:S01]  /*6040*/  UIMAD UR4, UR36, 0xc00, UR6 ;  /* 0x00000c00240478a4 */ /* 0x000fe2000f8e0206 */
[----:B------:R-:W-:-:S02]  /*6050*/  ISETP.GT.AND P4, PT, R170, 0x49, PT ;  /* 0x00000049aa00780c */ /* 0x000fc40003f84270 */
[----:B--2---:R-:W-:Y:S01]  /*6060*/  FSEL R191, R21, -INF , P3 ;  /* 0xff80000015bf7808 */ /* 0x004fe20001800000 */
[----:B------:R-:W2:Y:S01]  /*6070*/  MUFU.TANH R166, R195 ;  /* 0x000000c300a67308 */ /* 0x000ea20000002400 */
[----:B------:R-:W-:Y:S01]  /*6080*/  FMNMX.FTZ R162, R190, R171, !PT ;  /* 0x000000abbea27209 */ /* 0x000fe20007810000 */
[----:B0-----:R-:W0:Y:S01]  /*6090*/  S2R R194, SR_TID.X ;  /* 0x0000000000c27919 */ /* 0x001e220000002100 */
[----:B------:R-:W-:Y:S01]  /*60a0*/  FMNMX.FTZ R178, R192, R175, !PT ;  /* 0x000000afc0b27209 */ /* 0x000fe20007810000 */
[----:B------:R-:W-:Y:S01]  /*60b0*/  UMOV UR10, UR4 ;  /* 0x00000004000a7c82 */ /* 0x000fe20008000000 */
[C---:B------:R-:W-:Y:S02]  /*60c0*/  ISETP.GT.AND P5, PT, R170.reuse, 0x50, PT ;  /* 0x00000050aa00780c */ /* 0x040fe40003fa4270 */
[----:B------:R-:W-:Y:S01]  /*60d0*/  FMNMX.FTZ R21, R193, R178, !PT ;  /* 0x000000b2c1157209 */ /* 0x000fe20007810000 */
[----:B------:R3:W4:Y:S01]  /*60e0*/  MUFU.TANH R159, R198 ;  /* 0x000000c6009f7308 */ /* 0x0007220000002400 */
[----:B------:R-:W-:-:S02]  /*60f0*/  ISETP.GT.AND P3, PT, R170, 0x51, PT ;  /* 0x00000051aa00780c */ /* 0x000fc40003f64270 */
[----:B-1----:R-:W-:Y:S02]  /*6100*/  FSEL R163, R163, -INF , P5 ;  /* 0xff800000a3a37808 */ /* 0x002fe40002800000 */
[----:B------:R-:W-:-:S03]  /*6110*/  FMNMX.FTZ R21, R196, R21, !PT ;  /* 0x00000015c4157209 */ /* 0x000fc60007810000 */
[----:B------:R-:W1:Y:S01]  /*6120*/  MUFU.TANH R171, R199 ;  /* 0x000000c700ab7308 */ /* 0x000e620000002400 */
[----:B---3--:R-:W-:Y:S02]  /*6130*/  FSEL R198, R157, -INF , P4 ;  /* 0xff8000009dc67808 */ /* 0x008fe40002000000 */
[----:B------:R-:W-:Y:S02]  /*6140*/  FMNMX.FTZ R157, R191, R162, !PT ;  /* 0x000000a2bf9d7209 */ /* 0x000fe40007810000 */
[----:B------:R-:W-:Y:S01]  /*6150*/  ISETP.GT.AND P4, PT, R170, 0x58, PT ;  /* 0x00000058aa00780c */ /* 0x000fe20003f84270 */
[----:B------:R-:W3:Y:S01]  /*6160*/  SHFL.BFLY PT, R162, R21, 0x2, 0x1f ;  /* 0x0c401f0015a27f89 */ /* 0x000ee200000e0000 */
[----:B------:R-:W-:Y:S02]  /*6170*/  FMNMX.FTZ R178, R198, R157, !PT ;  /* 0x0000009dc6b27209 */ /* 0x000fe40007810000 */
[----:B--2---:R-:W-:Y:S02]  /*6180*/  FSEL R166, R166, -INF , P3 ;  /* 0xff800000a6a67808 */ /* 0x004fe40001800000 */
[----:B------:R-:W-:-:S02]  /*6190*/  FMNMX.FTZ R157, R163, R178, !PT ;  /* 0x000000b2a39d7209 */ /* 0x000fc40007810000 */
[----:B------:R-:W-:Y:S02]  /*61a0*/  ISETP.GT.AND P3, PT, R170, 0x59, PT ;  /* 0x00000059aa00780c */ /* 0x000fe40003f64270 */
[----:B----4-:R-:W-:Y:S02]  /*61b0*/  FSEL R170, R159, -INF , P4 ;  /* 0xff8000009faa7808 */ /* 0x010fe40002000000 */
[----:B------:R-:W-:Y:S02]  /*61c0*/  FMNMX.FTZ R157, R166, R157, !PT ;  /* 0x0000009da69d7209 */ /* 0x000fe40007810000 */
[----:B-1----:R-:W-:Y:S02]  /*61d0*/  FSEL R171, R171, -INF , P3 ;  /* 0xff800000abab7808 */ /* 0x002fe40001800000 */
[----:B------:R-:W-:Y:S02]  /*61e0*/  FMNMX.FTZ R178, R170, R157, !PT ;  /* 0x0000009daab27209 */ /* 0x000fe40007810000 */
[----:B0-----:R-:W-:-:S02]  /*61f0*/  SHF.R.U32.HI R195, RZ, 0x7, R194 ;  /* 0x00000007ffc37819 */ /* 0x001fc400000116c2 */
[----:B------:R-:W-:-:S05]  /*6200*/  FMNMX.FTZ R178, R171, R178, !PT ;  /* 0x000000b2abb27209 */ /* 0x000fca0007810000 */
[----:B------:R-:W0:Y:S01]  /*6210*/  SHFL.BFLY PT, R157, R178, 0x2, 0x1f ;  /* 0x0c401f00b29d7f89 */ /* 0x000e2200000e0000 */
[----:B---3--:R-:W-:-:S05]  /*6220*/  FMNMX.FTZ R162, R21, R162, !PT ;  /* 0x000000a215a27209 */ /* 0x008fca0007810000 */
        /* <DEDUP_REMOVED lines=8> */
[--C-:B------:R-:W-:Y:S01]  /*62b0*/  FFMA.FTZ R167, R153, UR5, -R175.reuse ;  /* 0x0000000599a77c23 */ /* 0x100fe200080108af */
[----:B------:R-:W-:Y:S01]  /*62c0*/  FSEL R153, R21, RZ, P3 ;  /* 0x000000ff15997208 */ /* 0x000fe20001800000 */
[--C-:B------:R-:W-:Y:S01]  /*62d0*/  FFMA.FTZ R162, R152, UR5, -R175.reuse ;  /* 0x0000000598a27c23 */ /* 0x100fe200080108af */
[--C-:B------:R-:W-:Y:S01]  /*62e0*/  FFMA.FTZ R174, R174, UR5, -R175.reuse ;  /* 0x00000005aeae7c23 */ /* 0x100fe200080108af */
[--C-:B------:R-:W-:Y:S01]  /*62f0*/  FFMA.FTZ R156, R156, UR5, -R175.reuse ;  /* 0x000000059c9c7c23 */ /* 0x100fe200080108af */
[----:B------:R-:W-:Y:S01]  /*6300*/  MUFU.EX2 R159, R159 ;  /* 0x0000009f009f7308 */ /* 0x000fe20000000800 */
[----:B------:R-:W-:Y:S01]  /*6310*/  FADD.FTZ R153, -R153, R210 ;  /* 0x000000d299997221 */ /* 0x000fe20000010100 */
[----:B0-----:R-:W-:Y:S01]  /*6320*/  FMNMX.FTZ R157, R179, R182, !PT ;  /* 0x000000b6b39d7209 */ /* 0x001fe20007810000 */
[----:B------:R-:W-:Y:S02]  /*6330*/  VIADD R210, R195, 0x8 ;  /* 0x00000008c3d27836 */ /* 0x000fe40000000000 */
[--C-:B------:R-:W-:Y:S01]  /*6340*/  FFMA.FTZ R160, R160, UR5, -R175.reuse ;  /* 0x00000005a0a07c23 */ /* 0x100fe200080108af */
[----:B------:R-:W-:Y:S01]  /*6350*/  FMUL.FTZ R194, R153, UR5 ;  /* 0x0000000599c27c20 */ /* 0x000fe20008410000 */
[C---:B------:R-:W-:Y:S01]  /*6360*/  FSETP.NEU.FTZ.AND P4, PT, R157.reuse, -INF , PT ;  /* 0xff8000009d00780b */ /* 0x040fe20003f9d000 */
[----:B------:R-:W-:Y:S01]  /*6370*/  FMUL.FTZ R199, R157, UR5 ;  /* 0x000000059dc77c20 */ /* 0x000fe20008410000 */
[----:B------:R-:W-:Y:S01]  /*6380*/  @!P2 VIADD R153, R187, 0x32440 ;  /* 0x00032440bb99a836 */ /* 0x000fe20000000000 */
[----:B------:R-:W0:Y:S01]  /*6390*/  MUFU.EX2 R162, R162 ;  /* 0x000000a200a27308 */ /* 0x000e220000000800 */
[----:B------:R-:W-:Y:S01]  /*63a0*/  FSEL R152, R157, RZ, P4 ;  /* 0x000000ff9d987208 */ /* 0x000fe20002000000 */
[--C-:B------:R-:W-:Y:S01]  /*63b0*/  FFMA.FTZ R161, R161, UR5, -R175.reuse ;  /* 0x00000005a1a17c23 */ /* 0x100fe200080108af */
[----:B------:R-:W-:Y:S01]  /*63c0*/  FSEL R199, R199, RZ, P4 ;  /* 0x000000ffc7c77208 */ /* 0x000fe20002000000 */
[----:B------:R-:W-:Y:S01]  /*63d0*/  FFMA.FTZ R164, R164, UR5, -R175 ;  /* 0x00000005a4a47c23 */ /* 0x000fe200080108af */
[----:B------:R-:W-:Y:S01]  /*63e0*/  @!P2 PRMT R153, RZ, 0x654, R153 ;  /* 0x00000654ff99a816 */ /* 0x000fe20000000099 */
[----:B------:R-:W-:Y:S01]  /*63f0*/  FADD.FTZ R152, -R152, R211 ;  /* 0x000000d398987221 */ /* 0x000fe20000010100 */
[----:B------:R-:W-:Y:S01]  /*6400*/  FFMA.FTZ R165, R165, UR5, -R175 ;  /* 0x00000005a5a57c23 */ /* 0x000fe200080108af */
[--C-:B------:R-:W-:Y:S01]  /*6410*/  FFMA.FTZ R182, R158, UR5, -R199.reuse ;  /* 0x000000059eb67c23 */ /* 0x100fe200080108c7 */
[----:B------:R-:W-:Y:S01]  /*6420*/  IADD3 R158, -R195, 0xb, RZ ;  /* 0x0000000bc39e7810 */ /* 0x000fe20007ffe1ff */
[----:B------:R-:W-:Y:S01]  /*6430*/  FMUL.FTZ R195, R152, UR5 ;  /* 0x0000000598c37c20 */ /* 0x000fe20008410000 */
[--C-:B------:R-:W-:Y:S01]  /*6440*/  FFMA.FTZ R178, R154, UR5, -R199.reuse ;  /* 0x000000059ab27c23 */ /* 0x100fe200080108c7 */
[--C-:B------:R-:W-:Y:S01]  /*6450*/  FFMA.FTZ R179, R155, UR5, -R199.reuse ;  /* 0x000000059bb37c23 */ /* 0x100fe200080108c7 */
[--C-:B------:R-:W-:Y:S01]  /*6460*/  FFMA.FTZ R186, R223, UR5, -R199.reuse ;  /* 0x00000005dfba7c23 */ /* 0x100fe200080108c7 */
        /* <DEDUP_REMOVED lines=8> */
[----:B------:R-:W-:Y:S01]  /*64f0*/  FFMA.FTZ R219, R220, UR5, -R199 ;  /* 0x00000005dcdb7c23 */ /* 0x000fe200080108c7 */
[----:B------:R-:W-:Y:S01]  /*6500*/  FFMA.FTZ R168, R168, UR5, -R175 ;  /* 0x00000005a8a87c23 */ /* 0x000fe200080108af */
[----:B------:R-:W0:Y:S01]  /*6510*/  MUFU.EX2 R195, R195 ;  /* 0x000000c300c37308 */ /* 0x000e220000000800 */
[--C-:B----4-:R-:W-:Y:S01]  /*6520*/  FFMA.FTZ R210, R215, UR5, -R199.reuse ;  /* 0x00000005d7d27c23 */ /* 0x110fe200080108c7 */
[----:B------:R-:W-:Y:S01]  /*6530*/  FFMA.FTZ R215, R222, UR5, -R199 ;  /* 0x00000005ded77c23 */ /* 0x000fe200080108c7 */
[--C-:B------:R-:W-:Y:S01]  /*6540*/  FFMA.FTZ R169, R169, UR5, -R175.reuse ;  /* 0x00000005a9a97c23 */ /* 0x100fe200080108af */
[----:B------:R-:W-:Y:S01]  /*6550*/  FFMA.FTZ R172, R172, UR5, -R175 ;  /* 0x00000005acac7c23 */ /* 0x000fe200080108af */
[--C-:B------:R-:W-:Y:S01]  /*6560*/  FFMA.FTZ R216, R216, UR5, -R199.reuse ;  /* 0x00000005d8d87c23 */ /* 0x100fe200080108c7 */
[----:B------:R-:W-:Y:S01]  /*6570*/  FFMA.FTZ R220, R221, UR5, -R199 ;  /* 0x00000005dddc7c23 */ /* 0x000fe200080108c7 */
[--C-:B------:R-:W-:Y:S01]  /*6580*/  FFMA.FTZ R173, R173, UR5, -R175.reuse ;  /* 0x00000005adad7c23 */ /* 0x100fe200080108af */
[----:B------:R-:W-:Y:S01]  /*6590*/  MUFU.EX2 R167, R167 ;  /* 0x000000a700a77308 */ /* 0x000fe20000000800 */
[-C--:B---3--:R-:W-:Y:S01]  /*65a0*/  FMUL.FTZ R24, R24, R194.reuse ;  /* 0x000000c218187220 */ /* 0x088fe20000410000 */
        /* <DEDUP_REMOVED lines=132> */
[----:B---3--:R-:W-:Y:S01]  /*6df0*/  F2FP.BF16.F32.PACK_AB R154, R174, R167 ;  /* 0x000000a7ae9a723e */ /* 0x008fe200000010ff */
[----:B------:R-:W0:Y:S01]  /*6e00*/  MUFU.EX2 R156, R156 ;  /* 0x0000009c009c7308 */ /* 0x000e220000000800 */
[----:B--2---:R-:W-:Y:S01]  /*6e10*/  F2FP.BF16.F32.PACK_AB R153, R179, R178 ;  /* 0x000000b2b399723e */ /* 0x004fe200000010ff */
[--C-:B------:R-:W-:Y:S01]  /*6e20*/  FFMA.FTZ R176, R176, UR5, -R175.reuse ;  /* 0x00000005b0b07c23 */ /* 0x100fe200080108af */
[----:B----4-:R-:W-:Y:S01]  /*6e30*/  F2FP.BF16.F32.PACK_AB R155, R186, R182 ;  /* 0x000000b6ba9b723e */ /* 0x010fe200000010ff */
[--C-:B------:R-:W-:Y:S01]  /*6e40*/  FFMA.FTZ R177, R177, UR5, -R175.reuse ;  /* 0x00000005b1b17c23 */ /* 0x100fe200080108af */
[----:B------:R-:W-:Y:S01]  /*6e50*/  FFMA.FTZ R180, R180, UR5, -R175 ;  /* 0x00000005b4b47c23 */ /* 0x000fe200080108af */
[--C-:B------:R-:W-:Y:S01]  /*6e60*/  FFMA.FTZ R212, R212, UR5, -R199.reuse ;  /* 0x00000005d4d47c23 */ /* 0x100fe200080108c7 */
[----:B------:R-:W-:Y:S01]  /*6e70*/  WARPGROUP.ARRIVE ;  /* 0x00000000000079c5 */ /* 0x000fe20000000000 */
[----:B------:R-:W2:Y:S01]  /*6e80*/  MUFU.EX2 R160, R160 ;  /* 0x000000a000a07308 */ /* 0x000ea20000000800 */
[--C-:B------:R-:W-:Y:S01]  /*6e90*/  FFMA.FTZ R213, R213, UR5, -R199.reuse ;  /* 0x00000005d5d57c23 */ /* 0x100fe200080108c7 */
[--C-:B------:R-:W-:Y:S01]  /*6ea0*/  FFMA.FTZ R214, R214, UR5, -R199.reuse ;  /* 0x00000005d6d67c23 */ /* 0x100fe200080108c7 */
[----:B------:R-:W-:Y:S01]  /*6eb0*/  FFMA.FTZ R217, R217, UR5, -R199 ;  /* 0x00000005d9d97c23 */ /* 0x000fe200080108c7 */
[--C-:B------:R-:W-:Y:S01]  /*6ec0*/  FFMA.FTZ R181, R181, UR5, -R175.reuse ;  /* 0x00000005b5b57c23 */ /* 0x100fe200080108af */
[----:B------:R-:W-:Y:S01]  /*6ed0*/  HGMMA.64x256x16.F32.BF16 R24, R152, gdesc[UR8].tnspB, R24, gsb0 ;  /* 0x43e0000898187df0 */ /* 0x000fe20008001818 */
[----:B------:R-:W-:Y:S01]  /*6ee0*/  UIADD3 UR10, UR4, 0x80, URZ ;  /* 0x00000080040a7890 */ /* 0x000fe2000fffe03f */
[--C-:B------:R-:W-:Y:S01]  /*6ef0*/  FFMA.FTZ R184, R184, UR5, -R175.reuse ;  /* 0x00000005b8b87c23 */ /* 0x100fe200080108af */
[----:B------:R-:W-:Y:S01]  /*6f00*/  MUFU.EX2 R161, R161 ;  /* 0x000000a100a17308 */ /* 0x000fe20000000800 */
[----:B------:R-:W-:Y:S01]  /*6f10*/  UMOV UR11, 0x40000040 ;  /* 0x40000040000b7882 */ /* 0x000fe20000000000 */
[--C-:B------:R-:W-:Y:S01]  /*6f20*/  FFMA.FTZ R185, R185, UR5, -R175.reuse ;  /* 0x00000005b9b97c23 */ /* 0x100fe200080108af */
[----:B------:R-:W-:Y:S01]  /*6f30*/  FFMA.FTZ R188, R188, UR5, -R175 ;  /* 0x00000005bcbc7c23 */ /* 0x000fe200080108af */
        /* <DEDUP_REMOVED lines=9> */
[--C-:B------:R-:W-:Y:S01]  /*6fd0*/  FFMA.FTZ R163, R163, UR5, -R199.reuse ;  /* 0x00000005a3a37c23 */ /* 0x100fe200080108c7 */
[--C-:B------:R-:W-:Y:S01]  /*6fe0*/  FFMA.FTZ R166, R166, UR5, -R199.reuse ;  /* 0x00000005a6a67c23 */ /* 0x100fe200080108c7 */
[--C-:B------:R-:W-:Y:S01]  /*6ff0*/  FFMA.FTZ R170, R170, UR5, -R199.reuse ;  /* 0x00000005aaaa7c23 */ /* 0x100fe200080108c7 */
[----:B------:R-:W-:Y:S01]  /*7000*/  MUFU.EX2 R197, R197 ;  /* 0x000000c500c57308 */ /* 0x000fe20000000800 */
[----:B------:R-:W-:Y:S01]  /*7010*/  FFMA.FTZ R171, R171, UR5, -R199 ;  /* 0x00000005abab7c23 */ /* 0x000fe200080108c7 */
[----:B------:R-:W-:Y:S01]  /*7020*/  FFMA.FTZ R159, R194, R0, R159 ;  /* 0x00000000c29f7223 */ /* 0x000fe2000001009f */
[----:B------:R-:W-:Y:S01]  /*7030*/  FFMA.FTZ R12, R195, R12, R178 ;  /* 0x0000000cc30c7223 */ /* 0x000fe200000100b2 */
[----:B------:R-:W-:Y:S01]  /*7040*/  ISETP.GT.AND P3, PT, R20, R13, PT ;  /* 0x0000000d1400720c */ /* 0x000fe20003f64270 */
[----:B------:R-:W-:-:S02]  /*7050*/  @!P2 VIADD R187, R187, 0x32460 ;  /* 0x00032460bbbba836 */ /* 0x000fc40000000000 */
[----:B------:R-:W-:Y:S01]  /*7060*/  FADD.FTZ R162, R162, R159 ;  /* 0x0000009fa2a27221 */ /* 0x000fe20000010000 */
[----:B------:R-:W-:Y:S01]  /*7070*/  FADD.FTZ R179, R179, R12 ;  /* 0x0000000cb3b37221 */ /* 0x000fe20000010000 */
[----:B------:R-:W3:Y:S01]  /*7080*/  MUFU.EX2 R210, R210 ;  /* 0x000000d200d27308 */ /* 0x000ee20000000800 */
[----:B------:R-:W-:Y:S02]  /*7090*/  VIADD R20, R20, 0xffffffff ;  /* 0xffffffff14147836 */ /* 0x000fe40000000000 */
[----:B------:R-:W-:Y:S01]  /*70a0*/  FADD.FTZ R167, R167, R162 ;  /* 0x000000a2a7a77221 */ /* 0x000fe20000010000 */
[----:B------:R-:W-:Y:S01]  /*70b0*/  FADD.FTZ R179, R182, R179 ;  /* 0x000000b3b6b37221 */ /* 0x000fe20000010000 */
[----:B------:R-:W-:Y:S02]  /*70c0*/  @!P2 PRMT R187, RZ, 0x654, R187 ;  /* 0x00000654ffbba816 */ /* 0x000fe400000000bb */
[----:B------:R-:W-:Y:S01]  /*70d0*/  FADD.FTZ R167, R174, R167 ;  /* 0x000000a7aea77221 */ /* 0x000fe20000010000 */
[----:B------:R-:W-:Y:S01]  /*70e0*/  FADD.FTZ R186, R186, R179 ;  /* 0x000000b3baba7221 */ /* 0x000fe20000010000 */
[----:B------:R-:W-:Y:S02]  /*70f0*/  MUFU.EX2 R211, R211 ;  /* 0x000000d300d37308 */ /* 0x000fe40000000800 */
[----:B0-----:R-:W-:-:S06]  /*7100*/  FADD.FTZ R167, R156, R167 ;  /* 0x000000a79ca77221 */ /* 0x001fcc0000010000 */
[----:B------:R-:W0:Y:S08]  /*7110*/  MUFU.EX2 R215, R215 ;  /* 0x000000d700d77308 */ /* 0x000e300000000800 */
[----:B------:R-:W-:Y:S08]  /*7120*/  MUFU.EX2 R165, R165 ;  /* 0x000000a500a57308 */ /* 0x000ff00000000800 */
[----:B------:R-:W-:Y:S08]  /*7130*/  MUFU.EX2 R168, R168 ;  /* 0x000000a800a87308 */ /* 0x000ff00000000800 */
[----:B------:R-:W-:Y:S08]  /*7140*/  MUFU.EX2 R169, R169 ;  /* 0x000000a900a97308 */ /* 0x000ff00000000800 */
[----:B------:R-:W-:Y:S08]  /*7150*/  MUFU.EX2 R172, R172 ;  /* 0x000000ac00ac7308 */ /* 0x000ff00000000800 */
[----:B------:R-:W4:Y:S08]  /*7160*/  MUFU.EX2 R216, R216 ;  /* 0x000000d800d87308 */ /* 0x000f300000000800 */
        /* <DEDUP_REMOVED lines=22> */
[----:B------:R-:W-:Y:S01]  /*72d0*/  MUFU.EX2 R196, R196 ;  /* 0x000000c400c47308 */ /* 0x000fe20000000800 */
[----:B------:R-:W-:-:S02]  /*72e0*/  WARPGROUP.DEPBAR.LE gsb0, 0x0 ;  /* 0x00008000000079c5 */ /* 0x000fc40000010000 */
[C---:B--2---:R-:W-:Y:S01]  /*72f0*/  F2FP.BF16.F32.PACK_AB R152, R160.reuse, R156 ;  /* 0x0000009ca098723e */ /* 0x044fe200000010ff */
[----:B------:R-:W-:Y:S01]  /*7300*/  FADD.FTZ R160, R160, R167 ;  /* 0x000000a7a0a07221 */ /* 0x000fe20000010000 */
[----:B---3--:R-:W-:-:S03]  /*7310*/  F2FP.BF16.F32.PACK_AB R153, R210, R197 ;  /* 0x000000c5d299723e */ /* 0x008fc600000010ff */
[----:B------:R-:W-:Y:S01]  /*7320*/  MUFU.EX2 R163, R163 ;  /* 0x000000a300a37308 */ /* 0x000fe20000000800 */
[----:B------:R-:W-:Y:S01]  /*7330*/  F2FP.BF16.F32.PACK_AB R154, R164, R161 ;  /* 0x000000a1a49a723e */ /* 0x000fe200000010ff */
[----:B------:R-:W-:Y:S01]  /*7340*/  FADD.FTZ R197, R197, R186 ;  /* 0x000000bac5c57221 */ /* 0x000fe20000010000 */
[----:B0-----:R-:W-:Y:S01]  /*7350*/  F2FP.BF16.F32.PACK_AB R155, R215, R211 ;  /* 0x000000d3d79b723e */ /* 0x001fe200000010ff */
[----:B------:R-:W-:Y:S02]  /*7360*/  FADD.FTZ R161, R161, R160 ;  /* 0x000000a0a1a17221 */ /* 0x000fe40000010000 */
[----:B------:R-:W-:Y:S01]  /*7370*/  FADD.FTZ R210, R210, R197 ;  /* 0x000000c5d2d27221 */ /* 0x000fe20000010000 */
[----:B------:R-:W-:Y:S01]  /*7380*/  WARPGROUP.ARRIVE ;  /* 0x00000000000079c5 */ /* 0x000fe20000000000 */
[----:B------:R-:W0:Y:S01]  /*7390*/  MUFU.EX2 R166, R166 ;  /* 0x000000a600a67308 */ /* 0x000e220000000800 */
        /* <DEDUP_REMOVED lines=8> */
[----:B------:R-:W-:Y:S02]  /*7420*/  IMAD.MOV.U32 R210, RZ, RZ, R21 ;  /* 0x000000ffffd27224 */ /* 0x000fe400078e0015 */
[----:B----4-:R-:W-:-:S05]  /*7430*/  FADD.FTZ R215, R216, R215 ;  /* 0x000000d7d8d77221 */ /* 0x010fca0000010000 */
        /* <DEDUP_REMOVED lines=13> */
[----:B------:R-:W-:-:S03]  /*7510*/  FADD.FTZ R172, R172, R169 ;  /* 0x000000a9acac7221 */ /* 0x000fc60000010000 */
        /* <DEDUP_REMOVED lines=55> */
.L_x_5304:
[----:B------:R-:W-:-:S13]  /*7890*/  ISETP.GE.AND P1, PT, R20, RZ, PT ;  /* 0x000000ff1400720c */ /* 0x000fda0003f26270 */
[----:B------:R-:W-:Y:S05]  /*78a0*/  @!P1 BRA `(.L_x_5314) ;  /* 0x0000002800409947 */ /* 0x000fea0003800000 */
[----:B------:R-:W-:Y:S02]  /*78b0*/  IMAD.MOV.U32 R201, RZ, RZ, R157 ;  /* 0x000000ffffc97224 */ /* 0x000fe400078e009d */
[----:B------:R-:W-:-:S07]  /*78c0*/  IMAD.MOV.U32 R13, RZ, RZ, R21 ;  /* 0x000000ffff0d7224 */ /* 0x000fce00078e0015 */
.L_x_5323:
[----:B------:R-:W-:-:S04]  /*78d0*/  UIADD3 UR36, UR36, 0x1, URZ ;  /* 0x0000000124247890 */ /* 0x000fc8000fffe03f */
[----:B------:R-:W-:-:S04]  /*78e0*/  UISETP.NE.AND UP0, UPT, UR36, 0x2, UPT ;  /* 0x000000022400788c */ /* 0x000fc8000bf05270 */
[----:B------:R-:W-:Y:S02]  /*78f0*/  USEL UR4, URZ, 0x1, UP0 ;  /* 0x000000013f047887 */ /* 0x000fe40008000000 */
[----:B------:R-:W-:Y:S02]  /*7900*/  USEL UR36, UR36, URZ, UP0 ;  /* 0x0000003f24247287 */ /* 0x000fe40008000000 */
[----:B------:R-:W-:Y:S01]  /*7910*/  ULOP3.LUT UR37, UR37, UR4, URZ, 0x3c, !UPT ;  /* 0x0000000425257292 */ /* 0x000fe2000f8e3c3f */
[----:B-1----:R-:W-:Y:S11]  /*7920*/  @!P0 BRA `(.L_x_5315) ;  /* 0x0000000000048947 */ /* 0x002ff60003800000 */
[----:B------:R-:W-:Y:S01]  /*7930*/  BPT.TRAP 0x1 ;  /* 0x000000040000795c */ /* 0x000fe20000300000 */
.L_x_5315:
        /* <DEDUP_REMOVED lines=9> */
.L_x_5316:
[----:B--2---:R-:W-:Y:S05]  /*79d0*/  @P1 BRA `(.L_x_5317) ;  /* 0x0000000000081947 */ /* 0x004fea0003800000 */
[----:B------:R-:W2:Y:S02]  /*79e0*/  SYNCS.PHASECHK.TRANS64.TRYWAIT P1, [UR4+0x32430], R21 ;  /* 0x03243015ff0075a7 */ /* 0x000ea40008020144 */
[----:B--2---:R-:W-:Y:S05]  /*79f0*/  @!P1 BRA `(.L_x_5318) ;  /* 0x000000d000e89947 */ /* 0x004fea0003800000 */
.L_x_5317:
[----:B------:R-:W-:Y:S01]  /*7a00*/  R2UR UR56, R22 ;  /* 0x00000000163872ca */ /* 0x000fe200000e0000 */
[----:B------:R-:W-:Y:S01]  /*7a10*/  UIMAD UR5, UR36, 0x300, UR61 ;  /* 0x00000300240578a4 */ /* 0x000fe2000f8e023d */
[----:B------:R-:W-:Y:S01]  /*7a20*/  R2UR UR57, R23 ;  /* 0x00000000173972ca */ /* 0x000fe200000e0000 */
[----:B0-2---:R-:W-:Y:S01]  /*7a30*/  WARPGROUP.ARRIVE ;  /* 0x00000000000079c5 */ /* 0x005fe20000000000 */
        /* <DEDUP_REMOVED lines=27> */
.L_x_5319:
[----:B------:R0:W2:Y:S01]  /*7bf0*/  SYNCS.PHASECHK.TRANS64.TRYWAIT P1, [UR4+0x32450], R21 ;  /* 0x03245015ff0075a7 */ /* 0x0000a20008020144 */
[----:B------:R-:W-:Y:S05]  /*7c00*/  @!P0 BRA `(.L_x_5320) ;  /* 0x0000000000048947 */ /* 0x000fea0003800000 */
[----:B------:R-:W-:Y:S01]  /*7c10*/  BPT.TRAP 0x1 ;  /* 0x000000040000795c */ /* 0x000fe20000300000 */
.L_x_5320:
[----:B--2---:R-:W-:Y:S05]  /*7c20*/  @P1 BRA `(.L_x_5321) ;  /* 0x0000000000081947 */ /* 0x004fea0003800000 */
[----:B------:R-:W2:Y:S02]  /*7c30*/  SYNCS.PHASECHK.TRANS64.TRYWAIT P1, [UR4+0x32450], R21 ;  /* 0x03245015ff0075a7 */ /* 0x000ea40008020144 */
[----:B--2---:R-:W-:Y:S05]  /*7c40*/  @!P1 BRA `(.L_x_5322) ;  /* 0x000000d0006c9947 */ /* 0x004fea0003800000 */
.L_x_5321:
        /* <DEDUP_REMOVED lines=99> */
[----:B--2---:R-:W-:Y:S01]  /*8280*/  FMUL.FTZ R202, R156, UR5 ;  /* 0x000000059cca7c20 */ /* 0x004fe20008410000 */
        /* <DEDUP_REMOVED lines=48> */
[----:B------:R-:W-:-:S03]  /*8590*/  FMUL.FTZ R199, R199, UR5 ;  /* 0x00000005c7c77c20 */ /* 0x000fc60008410000 */
        /* <DEDUP_REMOVED lines=28> */
[----:B------:R-:W-:Y:S01]  /*8760*/  FMUL.FTZ R193, R197, UR5 ;  /* 0x00000005c5c17c20 */ /* 0x000fe20008410000 */
[----:B------:R-:W-:-:S04]  /*8770*/  FMUL.FTZ R197, R198, UR5 ;  /* 0x00000005c6c57c20 */ /* 0x000fc80008410000 */
        /* <DEDUP_REMOVED lines=50> */
[----:B0-----:R-:W-:-:S05]  /*8aa0*/  FMNMX.FTZ R196, R193, R196, !PT ;  /* 0x000000c4c1c47209 */ /* 0x001fca0007810000 */
[----:B------:R-:W0:Y:S02]  /*8ab0*/  SHFL.BFLY PT, R157, R196, 0x2, 0x1f ;  /* 0x0c401f00c49d7f89 */ /* 0x000e2400000e0000 */
[----:B------:R-:W3:Y:S01]  /*8ac0*/  MUFU.TANH R191, R191 ;  /* 0x000000bf00bf7308 */ /* 0x000ee20000002400 */
[----:B-1----:R-:W-:-:S07]  /*8ad0*/  FMNMX.FTZ R194, R184, R21, !PT ;  /* 0x00000015b8c27209 */ /* 0x002fce0007810000 */
[----:B------:R-:W1:Y:S01]  /*8ae0*/  MUFU.TANH R190, R190 ;  /* 0x000000be00be7308 */ /* 0x000e620000002400 */
[----:B--2---:R-:W-:-:S07]  /*8af0*/  FMNMX.FTZ R194, R189, R194, !PT ;  /* 0x000000c2bdc27209 */ /* 0x004fce0007810000 */
[----:B------:R-:W2:Y:S01]  /*8b00*/  MUFU.TANH R195, R195 ;  /* 0x000000c300c37308 */ /* 0x000ea20000002400 */
[----:B---3--:R-:W-:Y:S02]  /*8b10*/  FMNMX.FTZ R21, R191, R194, !PT ;  /* 0x000000c2bf157209 */ /* 0x008fe40007810000 */
[----:B0-----:R-:W-:-:S05]  /*8b20*/  FMNMX.FTZ R198, R196, R157, !PT ;  /* 0x0000009dc4c67209 */ /* 0x001fca0007810000 */
[----:B------:R-:W0:Y:S01]  /*8b30*/  MUFU.TANH R197, R197 ;  /* 0x000000c500c57308 */ /* 0x000e220000002400 */
[----:B-1----:R-:W-:Y:S02]  /*8b40*/  FMNMX.FTZ R194, R190, R21, !PT ;  /* 0x00000015bec27209 */ /* 0x002fe40007810000 */
[----:B------:R-:W1:Y:S05]  /*8b50*/  SHFL.BFLY PT, R21, R198, 0x1, 0x1f ;  /* 0x0c201f00c6157f89 */ /* 0x000e6a00000e0000 */
[----:B------:R-:W3:Y:S01]  /*8b60*/  MUFU.TANH R199, R199 ;  /* 0x000000c700c77308 */ /* 0x000ee20000002400 */
[----:B--2---:R-:W-:-:S04]  /*8b70*/  FMNMX.FTZ R194, R195, R194, !PT ;  /* 0x000000c2c3c27209 */ /* 0x004fc80007810000 */
[----:B0-----:R-:W-:-:S04]  /*8b80*/  FMNMX.FTZ R194, R197, R194, !PT ;  /* 0x000000c2c5c27209 */ /* 0x001fc80007810000 */
[----:B---3--:R-:W-:Y:S02]  /*8b90*/  FMNMX.FTZ R194, R199, R194, !PT ;  /* 0x000000c2c7c27209 */ /* 0x008fe40007810000 */
[----:B-1----:R-:W-:-:S03]  /*8ba0*/  FMNMX.FTZ R21, R198, R21, !PT ;  /* 0x00000015c6157209 */ /* 0x002fc60007810000 */
[----:B------:R-:W0:Y:S02]  /*8bb0*/  SHFL.BFLY PT, R157, R194, 0x2, 0x1f ;  /* 0x0c401f00c29d7f89 */ /* 0x000e2400000e0000 */
[C---:B------:R-:W-:Y:S01]  /*8bc0*/  FMUL.FTZ R213, R21.reuse, UR5 ;  /* 0x0000000515d57c20 */ /* 0x040fe20008410000 */
[----:B------:R-:W-:-:S03]  /*8bd0*/  FADD.FTZ R13, -R21, R13 ;  /* 0x0000000d150d7221 */ /* 0x000fc60000010100 */
[--C-:B------:R-:W-:Y:S01]  /*8be0*/  FFMA.FTZ R215, R152, UR5, -R213.reuse ;  /* 0x0000000598d77c23 */ /* 0x100fe200080108d5 */
[--C-:B------:R-:W-:Y:S01]  /*8bf0*/  FFMA.FTZ R196, R153, UR5, -R213.reuse ;  /* 0x0000000599c47c23 */ /* 0x100fe200080108d5 */
[----:B------:R-:W-:Y:S01]  /*8c00*/  FMUL.FTZ R13, R13, UR5 ;  /* 0x000000050d0d7c20 */ /* 0x000fe20008410000 */
[--C-:B------:R-:W-:Y:S01]  /*8c10*/  FFMA.FTZ R198, R202, UR5, -R213.reuse ;  /* 0x00000005cac67c23 */ /* 0x100fe200080108d5 */
[----:B------:R-:W-:Y:S02]  /*8c20*/  VIADD R153, R218, 0x8 ;  /* 0x00000008da997836 */ /* 0x000fe40000000000 */
        /* <DEDUP_REMOVED lines=13> */
[----:B0-----:R-:W-:Y:S01]  /*8d00*/  FMNMX.FTZ R157, R194, R157, !PT ;  /* 0x0000009dc29d7209 */ /* 0x001fe20007810000 */
[--C-:B------:R-:W-:Y:S01]  /*8d10*/  FFMA.FTZ R177, R177, UR5, -R213.reuse ;  /* 0x00000005b1b17c23 */ /* 0x100fe200080108d5 */
[--C-:B------:R-:W-:Y:S01]  /*8d20*/  FFMA.FTZ R179, R179, UR5, -R213.reuse ;  /* 0x00000005b3b37c23 */ /* 0x100fe200080108d5 */
[--C-:B------:R-:W-:Y:S01]  /*8d30*/  FFMA.FTZ R178, R178, UR5, -R213.reuse ;  /* 0x00000005b2b27c23 */ /* 0x100fe200080108d5 */
[--C-:B------:R-:W-:Y:S01]  /*8d40*/  FFMA.FTZ R180, R180, UR5, -R213.reuse ;  /* 0x00000005b4b47c23 */ /* 0x100fe200080108d5 */
[----:B------:R-:W0:Y:S01]  /*8d50*/  SHFL.BFLY PT, R214, R157, 0x1, 0x1f ;  /* 0x0c201f009dd67f89 */ /* 0x000e2200000e0000 */
[----:B------:R2:W-:Y:S01]  /*8d60*/  MUFU.EX2 R194, R215 ;  /* 0x000000d700c27308 */ /* 0x0005e20000000800 */
[--C-:B------:R-:W-:Y:S01]  /*8d70*/  FFMA.FTZ R185, R185, UR5, -R213.reuse ;  /* 0x00000005b9b97c23 */ /* 0x100fe200080108d5 */
[--C-:B------:R-:W-:Y:S01]  /*8d80*/  FFMA.FTZ R187, R187, UR5, -R213.reuse ;  /* 0x00000005bbbb7c23 */ /* 0x100fe200080108d5 */
[--C-:B------:R-:W-:Y:S01]  /*8d90*/  FFMA.FTZ R219, R188, UR5, -R213.reuse ;  /* 0x00000005bcdb7c23 */ /* 0x100fe200080108d5 */
[--C-:B------:R-:W-:Y:S01]  /*8da0*/  FFMA.FTZ R188, R192, UR5, -R213.reuse ;  /* 0x00000005c0bc7c23 */ /* 0x100fe200080108d5 */
[--C-:B------:R-:W-:Y:S01]  /*8db0*/  FFMA.FTZ R186, R186, UR5, -R213.reuse ;  /* 0x00000005baba7c23 */ /* 0x100fe200080108d5 */
[----:B------:R-:W-:-:S02]  /*8dc0*/  FFMA.FTZ R193, R193, UR5, -R213 ;  /* 0x00000005c1c17c23 */ /* 0x000fc400080108d5 */
[----:B------:R-:W-:Y:S01]  /*8dd0*/  MUFU.EX2 R198, R198 ;  /* 0x000000c600c67308 */ /* 0x000fe20000000800 */
        /* <DEDUP_REMOVED lines=14> */
[----:B0-----:R-:W-:Y:S01]  /*8ec0*/  FMNMX.FTZ R157, R157, R214, !PT ;  /* 0x000000d69d9d7209 */ /* 0x001fe20007810000 */
[----:B------:R-:W-:-:S02]  /*8ed0*/  IMAD.U32 R214, RZ, RZ, UR4 ;  /* 0x00000004ffd67e24 */ /* 0x000fc4000f8e00ff */
[-C--:B------:R-:W-:Y:S01]  /*8ee0*/  FMUL.FTZ R49, R49, R13.reuse ;  /* 0x0000000d31317220 */ /* 0x080fe20000410000 */
[-C--:B------:R-:W-:Y:S01]  /*8ef0*/  FMUL.FTZ R52, R52, R13.reuse ;  /* 0x0000000d34347220 */ /* 0x080fe20000410000 */
[-C--:B------:R-:W-:Y:S01]  /*8f00*/  FMUL.FTZ R53, R53, R13.reuse ;  /* 0x0000000d35357220 */ /* 0x080fe20000410000 */
[C---:B------:R-:W-:Y:S01]  /*8f10*/  FADD.FTZ R152, -R157.reuse, R201 ;  /* 0x000000c99d987221 */ /* 0x040fe20000010100 */
[----:B------:R-:W-:Y:S01]  /*8f20*/  FMUL.FTZ R217, R157, UR5 ;  /* 0x000000059dd97c20 */ /* 0x000fe20008410000 */
[-C--:B------:R-:W-:Y:S01]  /*8f30*/  FMUL.FTZ R56, R56, R13.reuse ;  /* 0x0000000d38387220 */ /* 0x080fe20000410000 */
[-C--:B------:R-:W-:Y:S01]  /*8f40*/  FMUL.FTZ R57, R57, R13.reuse ;  /* 0x0000000d39397220 */ /* 0x080fe20000410000 */
[----:B------:R-:W-:Y:S01]  /*8f50*/  FMUL.FTZ R201, R152, UR5 ;  /* 0x0000000598c97c20 */ /* 0x000fe20008410000 */
[----:B------:R-:W-:Y:S02]  /*8f60*/  @!P2 VIADD R152, R214, 0x32440 ;  /* 0x00032440d698a836 */ /* 0x000fe40000000000 */
[--C-:B------:R-:W-:Y:S01]  /*8f70*/  FFMA.FTZ R216, R158, UR5, -R217.reuse ;  /* 0x000000059ed87c23 */ /* 0x100fe200080108d9 */
[----:B------:R-:W-:Y:S01]  /*8f80*/  IADD3 R158, -R218, 0xb, RZ ;  /* 0x0000000bda9e7810 */ /* 0x000fe20007ffe1ff */
[--C-:B------:R-:W-:Y:S01]  /*8f90*/  FFMA.FTZ R210, R154, UR5, -R217.reuse ;  /* 0x000000059ad27c23 */ /* 0x100fe200080108d9 */
[--C-:B--2---:R-:W-:Y:S01]  /*8fa0*/  FFMA.FTZ R215, R155, UR5, -R217.reuse ;  /* 0x000000059bd77c23 */ /* 0x104fe200080108d9 */
[----:B------:R-:W-:Y:S01]  /*8fb0*/  @!P2 PRMT R152, RZ, 0x654, R152 ;  /* 0x00000654ff98a816 */ /* 0x000fe20000000098 */
[--C-:B------:R-:W-:Y:S01]  /*8fc0*/  FFMA.FTZ R211, R211, UR5, -R217.reuse ;  /* 0x00000005d3d37c23 */ /* 0x100fe200080108d9 */
[----:B------:R1:W-:Y:S06]  /*8fd0*/  BAR.ARV R158, 0x100 ;  /* 0x0004009e0000751d */ /* 0x0003ec0000002000 */
[----:B------:R0:W-:Y:S01]  /*8fe0*/  @!P2 SYNCS.ARRIVE.TRANS64.RED.A1T0 RZ, [R152+URZ], RZ ;  /* 0x000000ff98ffa9a7 */ /* 0x0001e2000810043f */
        /* <DEDUP_REMOVED lines=117> */
[----:B------:R-:W-:Y:S01]  /*9740*/  UIMAD UR4, UR36, 0xc00, UR6 ;  /* 0x00000c00240478a4 */ /* 0x000fe2000f8e0206 */
[----:B------:R-:W-:Y:S01]  /*9750*/  F2FP.BF16.F32.PACK_AB R154, R202, R198 ;  /* 0x000000c6ca9a723e */ /* 0x000fe200000010ff */
[--C-:B------:R-:W-:Y:S01]  /*9760*/  FFMA.FTZ R160, R160, UR5, -R217.reuse ;  /* 0x00000005a0a07c23 */ /* 0x100fe200080108d9 */
[----:B---3--:R-:W-:Y:S01]  /*9770*/  F2FP.BF16.F32.PACK_AB R153, R215, R210 ;  /* 0x000000d2d799723e */ /* 0x008fe200000010ff */
[--C-:B------:R-:W-:Y:S01]  /*9780*/  FFMA.FTZ R161, R161, UR5, -R217.reuse ;  /* 0x00000005a1a17c23 */ /* 0x100fe200080108d9 */
[----:B----4-:R-:W-:Y:S01]  /*9790*/  F2FP.BF16.F32.PACK_AB R155, R211, R216 ;  /* 0x000000d8d39b723e */ /* 0x010fe200000010ff */
[--C-:B------:R-:W-:Y:S01]  /*97a0*/  FFMA.FTZ R166, R166, UR5, -R217.reuse ;  /* 0x00000005a6a67c23 */ /* 0x100fe200080108d9 */
[----:B------:R-:W-:Y:S01]  /*97b0*/  UMOV UR10, UR4 ;  /* 0x00000004000a7c82 */ /* 0x000fe20008000000 */
[--C-:B------:R-:W-:Y:S01]  /*97c0*/  FFMA.FTZ R212, R212, UR5, -R217.reuse ;  /* 0x00000005d4d47c23 */ /* 0x100fe200080108d9 */
[----:B------:R-:W-:Y:S01]  /*97d0*/  WARPGROUP.ARRIVE ;  /* 0x00000000000079c5 */ /* 0x000fe20000000000 */
[----:B------:R-:W-:Y:S01]  /*97e0*/  MUFU.EX2 R156, R156 ;  /* 0x0000009c009c7308 */ /* 0x000fe20000000800 */
[--C-:B------:R-:W-:Y:S01]  /*97f0*/  FFMA.FTZ R167, R167, UR5, -R217.reuse ;  /* 0x00000005a7a77c23 */ /* 0x100fe200080108d9 */
[--C-:B------:R-:W-:Y:S01]  /*9800*/  FFMA.FTZ R168, R168, UR5, -R217.reuse ;  /* 0x00000005a8a87c23 */ /* 0x100fe200080108d9 */
[--C-:B------:R-:W-:Y:S01]  /*9810*/  FFMA.FTZ R173, R173, UR5, -R217.reuse ;  /* 0x00000005adad7c23 */ /* 0x100fe200080108d9 */
[--C-:B------:R-:W-:Y:S01]  /*9820*/  FFMA.FTZ R175, R175, UR5, -R217.reuse ;  /* 0x00000005afaf7c23 */ /* 0x100fe200080108d9 */
[----:B------:R-:W-:Y:S01]  /*9830*/  HGMMA.64x256x16.F32.BF16 R24, R152, gdesc[UR8].tnspB, R24, gsb0 ;  /* 0x43e0000898187df0 */ /* 0x000fe20008001818 */
[----:B------:R-:W-:Y:S01]  /*9840*/  UIADD3 UR10, UR4, 0x80, URZ ;  /* 0x00000080040a7890 */ /* 0x000fe2000fffe03f */
[--C-:B------:R-:W-:Y:S01]  /*9850*/  FFMA.FTZ R174, R174, UR5, -R217.reuse ;  /* 0x00000005aeae7c23 */ /* 0x100fe200080108d9 */
[----:B------:R-:W0:Y:S01]  /*9860*/  MUFU.EX2 R159, R159 ;  /* 0x0000009f009f7308 */ /* 0x000e220000000800 */
        /* <DEDUP_REMOVED lines=12> */
[----:B------:R-:W-:Y:S01]  /*9930*/  FFMA.FTZ R197, R199, UR5, -R217 ;  /* 0x00000005c7c57c23 */ /* 0x000fe200080108d9 */
[----:B------:R-:W-:Y:S01]  /*9940*/  FFMA.FTZ R13, R13, R0, R194 ;  /* 0x000000000d0d7223 */ /* 0x000fe200000100c2 */
[----:B------:R-:W-:Y:S01]  /*9950*/  FFMA.FTZ R12, R201, R12, R210 ;  /* 0x0000000cc90c7223 */ /* 0x000fe200000100d2 */
[----:B------:R-:W2:Y:S01]  /*9960*/  MUFU.EX2 R164, R164 ;  /* 0x000000a400a47308 */ /* 0x000ea20000000800 */
[----:B------:R-:W-:-:S02]  /*9970*/  @!P2 VIADD R214, R214, 0x32460 ;  /* 0x00032460d6d6a836 */ /* 0x000fc40000000000 */
[----:B------:R-:W-:Y:S01]  /*9980*/  FADD.FTZ R13, R196, R13 ;  /* 0x0000000dc40d7221 */ /* 0x000fe20000010000 */
[----:B------:R-:W-:Y:S01]  /*9990*/  FADD.FTZ R215, R215, R12 ;  /* 0x0000000cd7d77221 */ /* 0x000fe20000010000 */
[----:B------:R-:W-:Y:S02]  /*99a0*/  IMAD.MOV.U32 R201, RZ, RZ, R157 ;  /* 0x000000ffffc97224 */ /* 0x000fe400078e009d */
[----:B------:R-:W-:Y:S01]  /*99b0*/  FADD.FTZ R13, R198, R13 ;  /* 0x0000000dc60d7221 */ /* 0x000fe20000010000 */
[----:B------:R-:W-:Y:S01]  /*99c0*/  FADD.FTZ R216, R216, R215 ;  /* 0x000000d7d8d87221 */ /* 0x000fe20000010000 */
[----:B------:R-:W-:Y:S01]  /*99d0*/  MUFU.EX2 R160, R160 ;  /* 0x000000a000a07308 */ /* 0x000fe20000000800 */
[----:B------:R-:W-:Y:S01]  /*99e0*/  @!P2 PRMT R214, RZ, 0x654, R214 ;  /* 0x00000654ffd6a816 */ /* 0x000fe200000000d6 */
[----:B------:R-:W-:Y:S01]  /*99f0*/  FADD.FTZ R13, R202, R13 ;  /* 0x0000000dca0d7221 */ /* 0x000fe20000010000 */
[----:B------:R-:W-:-:S05]  /*9a00*/  FADD.FTZ R211, R211, R216 ;  /* 0x000000d8d3d37221 */ /* 0x000fca0000010000 */
[----:B------:R-:W3:Y:S08]  /*9a10*/  MUFU.EX2 R161, R161 ;  /* 0x000000a100a17308 */ /* 0x000ef00000000800 */
[----:B------:R-:W-:Y:S08]  /*9a20*/  MUFU.EX2 R166, R166 ;  /* 0x000000a600a67308 */ /* 0x000ff00000000800 */
[----:B------:R-:W4:Y:S08]  /*9a30*/  MUFU.EX2 R212, R212 ;  /* 0x000000d400d47308 */ /* 0x000f300000000800 */
[----:B------:R-:W5:Y:S08]  /*9a40*/  MUFU.EX2 R163, R163 ;  /* 0x000000a300a37308 */ /* 0x000f700000000800 */
[----:B------:R-:W1:Y:S08]  /*9a50*/  MUFU.EX2 R165, R165 ;  /* 0x000000a500a57308 */ /* 0x000e700000000800 */
[----:B------:R-:W1:Y:S08]  /*9a60*/  MUFU.EX2 R169, R169 ;  /* 0x000000a900a97308 */ /* 0x000e700000000800 */
        /* <DEDUP_REMOVED lines=28> */
[----:B------:R-:W0:Y:S01]  /*9c30*/  MUFU.EX2 R193, R193 ;  /* 0x000000c100c17308 */ /* 0x000e220000000800 */
[----:B---3--:R-:W-:Y:S01]  /*9c40*/  F2FP.BF16.F32.PACK_AB R153, R161, R160 ;  /* 0x000000a0a199723e */ /* 0x008fe200000010ff */
[----:B------:R-:W-:Y:S01]  /*9c50*/  FADD.FTZ R160, R160, R211 ;  /* 0x000000d3a0a07221 */ /* 0x000fe20000010000 */
[----:B----4-:R-:W-:Y:S01]  /*9c60*/  F2FP.BF16.F32.PACK_AB R155, R212, R166 ;  /* 0x000000a6d49b723e */ /* 0x010fe200000010ff */
[----:B------:R-:W-:Y:S01]  /*9c70*/  FADD.FTZ R159, R159, R156 ;  /* 0x0000009c9f9f7221 */ /* 0x000fe20000010000 */
[----:B------:R-:W-:Y:S02]  /*9c80*/  IMAD.MOV.U32 R13, RZ, RZ, R21 ;  /* 0x000000ffff0d7224 */ /* 0x000fe400078e0015 */
        /* <DEDUP_REMOVED lines=9> */
[----:B------:R-:W2:Y:S01]  /*9d20*/  MUFU.EX2 R195, R195 ;  /* 0x000000c300c37308 */ /* 0x000ea20000000800 */
[----:B------:R-:W-:Y:S01]  /*9d30*/  FADD.FTZ R212, R212, R161 ;  /* 0x000000a1d4d47221 */ /* 0x000fe20000010000 */
[----:B-----5:R-:W-:-:S04]  /*9d40*/  FADD.FTZ R164, R163, R164 ;  /* 0x000000a4a3a47221 */ /* 0x020fc80000010000 */
[----:B-1----:R-:W-:Y:S02]  /*9d50*/  FADD.FTZ R164, R165, R164 ;  /* 0x000000a4a5a47221 */ /* 0x002fe40000010000 */
[----:B------:R-:W-:Y:S02]  /*9d60*/  MUFU.EX2 R192, R192 ;  /* 0x000000c000c07308 */ /* 0x000fe40000000800 */
[----:B------:R-:W-:-:S06]  /*9d70*/  FADD.FTZ R164, R169, R164 ;  /* 0x000000a4a9a47221 */ /* 0x000fcc0000010000 */
[----:B------:R-:W1:Y:S01]  /*9d80*/  MUFU.EX2 R197, R197 ;  /* 0x000000c500c57308 */ /* 0x000e620000000800 */
[----:B------:R-:W-:Y:S02]  /*9d90*/  WARPGROUP.DEPBAR.LE gsb0, 0x0 ;  /* 0x00008000000079c5 */ /* 0x000fe40000010000 */
[----:B------:R-:W-:Y:S02]  /*9da0*/  F2FP.BF16.F32.PACK_AB R152, R165, R163 ;  /* 0x000000a3a598723e */ /* 0x000fe400000010ff */
[C---:B------:R-:W-:Y:S01]  /*9db0*/  F2FP.BF16.F32.PACK_AB R154, R171.reuse, R169 ;  /* 0x000000a9ab9a723e */ /* 0x040fe200000010ff */
[----:B------:R-:W-:Y:S01]  /*9dc0*/  FADD.FTZ R171, R171, R164 ;  /* 0x000000a4abab7221 */ /* 0x000fe20000010000 */
[----:B------:R-:W-:Y:S01]  /*9dd0*/  F2FP.BF16.F32.PACK_AB R153, R168, R167 ;  /* 0x000000a7a899723e */ /* 0x000fe200000010ff */
[----:B------:R-:W-:Y:S01]  /*9de0*/  FADD.FTZ R167, R167, R212 ;  /* 0x000000d4a7a77221 */ /* 0x000fe20000010000 */
[----:B------:R-:W-:Y:S01]  /*9df0*/  F2FP.BF16.F32.PACK_AB R155, R175, R173 ;  /* 0x000000adaf9b723e */ /* 0x000fe200000010ff */
[----:B------:R-:W-:-:S02]  /*9e00*/  FADD.FTZ R171, R170, R171 ;  /* 0x000000abaaab7221 */ /* 0x000fc40000010000 */
[----:B------:R-:W-:Y:S01]  /*9e10*/  FADD.FTZ R168, R168, R167 ;  /* 0x000000a7a8a87221 */ /* 0x000fe20000010000 */
[----:B------:R-:W-:-:S03]  /*9e20*/  WARPGROUP.ARRIVE ;  /* 0x00000000000079c5 */ /* 0x000fc60000000000 */
[----:B------:R-:W-:-:S03]  /*9e30*/  FADD.FTZ R168, R173, R168 ;  /* 0x000000a8ada87221 */ /* 0x000fc60000010000 */
        /* <DEDUP_REMOVED lines=21> */
[----:B------:R-:W-:Y:S01]  /*9f90*/  UMOV UR11, 0x40000040 ;  /* 0x40000040000b7882 */ /* 0x000fe20000000000 */
        /* <DEDUP_REMOVED lines=21> */
[----:B-1----:R-:W-:Y:S01]  /*a0f0*/  F2FP.BF16.F32.PACK_AB R155, R197, R192 ;  /* 0x000000c0c59b723e */ /* 0x002fe200000010ff */
        /* <DEDUP_REMOVED lines=11> */
.L_x_5314:
        /* <DEDUP_REMOVED lines=25> */
[----:B------:R-:W-:-:S06]  /*a340*/  IMAD.MOV.U32 R2, RZ, RZ, -0x800000 ;  /* 0xff800000ff027424 */ /* 0x000fcc00078e00ff */
[----:B------:R-:W2:Y:S01]  /*a350*/  @P1 MUFU.LG2 R5, R7 ;  /* 0x0000000700051308 */ /* 0x000ea20000000c00 */
[----:B------:R-:W-:Y:S01]  /*a360*/  FSETP.NE.FTZ.AND P2, PT, R6, RZ, PT ;  /* 0x000000ff0600720b */ /* 0x000fe20003f55000 */
        /* <DEDUP_REMOVED lines=8> */
[----:B------:R-:W-:-:S04]  /*a3f0*/  FMUL.FTZ R40, R40, R4 ;  /* 0x0000000428287220 */ /* 0x000fc80000410000 */
        /* <DEDUP_REMOVED lines=8> */
[----:B------:R-:W3:Y:S01]  /*a480*/  @P2 MUFU.LG2 R6, R6 ;  /* 0x0000000600062308 */ /* 0x000ee20000000c00 */
        /* <DEDUP_REMOVED lines=49> */
[----:B------:R-:W-:Y:S01]  /*a7a0*/  @P2 FMUL.FTZ R11, R11, 0.69314718246459960938 ;  /* 0x3f3172180b0b2820 */ /* 0x000fe20000410000 */
[----:B--2---:R-:W-:Y:S01]  /*a7b0*/  @P1 FMUL.FTZ R5, R5, 0.69314718246459960938 ;  /* 0x3f31721805051820 */ /* 0x004fe20000410000 */
[----:B---3--:R-:W-:Y:S01]  /*a7c0*/  @P2 FMUL.FTZ R6, R6, 0.69314718246459960938 ;  /* 0x3f31721806062820 */ /* 0x008fe20000410000 */
[----:B------:R-:W-:Y:S01]  /*a7d0*/  @P1 FMUL.FTZ R4, R4, 0.69314718246459960938 ;  /* 0x3f31721804041820 */ /* 0x000fe20000410000 */
[-C--:B------:R-:W-:Y:S01]  /*a7e0*/  FMUL.FTZ R8, R83, R0.reuse ;  /* 0x0000000053087220 */ /* 0x080fe20000410000 */
[-C--:B------:R-:W-:Y:S01]  /*a7f0*/  FMUL.FTZ R165, R27, R0.reuse ;  /* 0x000000001ba57220 */ /* 0x080fe20000410000 */
[-C--:B------:R-:W-:Y:S01]  /*a800*/  FMUL.FTZ R164, R35, R0.reuse ;  /* 0x0000000023a47220 */ /* 0x080fe20000410000 */
[-C--:B------:R-:W-:Y:S01]  /*a810*/  FMUL.FTZ R162, R43, R0.reuse ;  /* 0x000000002ba27220 */ /* 0x080fe20000410000 */
[-C--:B------:R-:W-:Y:S01]  /*a820*/  FMUL.FTZ R160, R51, R0.reuse ;  /* 0x0000000033a07220 */ /* 0x080fe20000410000 */
[-C--:B----4-:R-:W-:Y:S01]  /*a830*/  FMUL.FTZ R158, R59, R0.reuse ;  /* 0x000000003b9e7220 */ /* 0x090fe20000410000 */
        /* <DEDUP_REMOVED lines=60> */
.L_x_5292:
[----:B------:R-:W2:Y:S01]  /*ac00*/  S2R R4, SR_CgaCtaId ;  /* 0x0000000000047919 */ /* 0x000ea20000008800 */
[----:B------:R-:W-:Y:S01]  /*ac10*/  MOV R151, 0x400 ;  /* 0x0000040000977802 */ /* 0x000fe20000000f00 */
[----:B------:R-:W-:Y:S01]  /*ac20*/  BSSY B0, `(.L_x_5324) ;  /* 0x00002df000007945 */ /* 0x000fe20003800000 */
[----:B------:R-:W-:Y:S02]  /*ac30*/  BAR.SYNC.DEFER_BLOCKING 0x5, 0x180 ;  /* 0x0146000000007b1d */ /* 0x000fe40000010000 */
[----:B--2---:R-:W-:-:S05]  /*ac40*/  LEA R151, R4, R151, 0x18 ;  /* 0x0000009704977211 */ /* 0x004fca00078ec0ff */
[----:B------:R-:W2:Y:S02]  /*ac50*/  LDS.128 R4, [R151+0x324d0] ;  /* 0x0324d00097047984 */ /* 0x000ea40000000c00 */
[----:B--2---:R-:W-:Y:S02]  /*ac60*/  R2UR UR5, R5 ;  /* 0x00000000050572ca */ /* 0x004fe400000e0000 */
[----:B------:R-:W-:Y:S01]  /*ac70*/  R2UR UR6, R6 ;  /* 0x00000000060672ca */ /* 0x000fe200000e0000 */
[----:B------:R-:W-:Y:S06]  /*ac80*/  BAR.ARV 0x4, 0x180 ;  /* 0x0106000000007b1d */ /* 0x000fec0000002000 */
[----:B------:R-:W-:Y:S08]  /*ac90*/  @P0 BRA `(.L_x_5325) ;  /* 0x0000001c00e80947 */ /* 0x000ff00003800000 */
[----:B------:R-:W2:Y:S01]  /*aca0*/  S2R R6, SR_SWINHI ;  /* 0x0000000000067919 */ /* 0x000ea20000002f00 */
        /* <DEDUP_REMOVED lines=20> */
[----:B--2---:R-:W-:-:S02]  /*adf0*/  MOV R5, R6 ;  /* 0x0000000600057202 */ /* 0x004fc40000000f00 */
[----:B------:R-:W-:Y:S02]  /*ae00*/  F2FP.BF16.F32.PACK_AB R51, R159, R51 ;  /* 0x000000339f33723e */ /* 0x000fe400000010ff */
[----:B------:R-:W-:Y:S01]  /*ae10*/  F2FP.BF16.F32.PACK_AB R57, R158, R58 ;  /* 0x0000003a9e39723e */ /* 0x000fe200000010ff */
[----:B------:R-:W-:Y:S01]  /*ae20*/  IMAD.WIDE R98, R231, 0x2, R4 ;  /* 0x00000002e7627825 */ /* 0x000fe200078e0204 */
[----:B------:R-:W-:Y:S02]  /*ae30*/  F2FP.BF16.F32.PACK_AB R64, R65, R64 ;  /* 0x000000404140723e */ /* 0x000fe400000010ff */
[----:B------:R-:W-:Y:S02]  /*ae40*/  F2FP.BF16.F32.PACK_AB R58, R61, R60 ;  /* 0x0000003c3d3a723e */ /* 0x000fe400000010ff */
[C---:B------:R-:W-:Y:S02]  /*ae50*/  IADD3 R157, P1, R98.reuse, 0x20, RZ ;  /* 0x00000020629d7810 */ /* 0x040fe40007f3e0ff */
[----:B------:R-:W-:-:S02]  /*ae60*/  IADD3 R169, P0, R98, 0x40, RZ ;  /* 0x0000004062a97810 */ /* 0x000fc40007f1e0ff */
[C---:B------:R-:W-:Y:S01]  /*ae70*/  LOP3.LUT R11, R98.reuse, 0x380, RZ, 0xc0, !PT ;  /* 0x00000380620b7812 */ /* 0x040fe200078ec0ff */
[--C-:B------:R-:W-:Y:S01]  /*ae80*/  IMAD.X R13, RZ, RZ, R99.reuse, P1 ;  /* 0x000000ffff0d7224 */ /* 0x100fe200008e0663 */
        /* <DEDUP_REMOVED lines=15> */
[----:B------:R-:W-:-:S02]  /*af80*/  SHF.R.U64 R11, R11, 0x3, RZ ;  /* 0x000000030b0b7819 */ /* 0x000fc400000012ff */
[----:B------:R-:W-:Y:S02]  /*af90*/  LOP3.LUT R16, R171, 0x380, RZ, 0xc0, !PT ;  /* 0x00000380ab107812 */ /* 0x000fe400078ec0ff */
[----:B------:R-:W-:Y:S02]  /*afa0*/  LOP3.LUT R18, R173, 0x380, RZ, 0xc0, !PT ;  /* 0x00000380ad127812 */ /* 0x000fe400078ec0ff */
[----:B------:R-:W-:Y:S02]  /*afb0*/  IADD3 R183, P0, R98, 0x8020, RZ ;  /* 0x0000802062b77810 */ /* 0x000fe40007f1e0ff */
[----:B------:R-:W-:Y:S02]  /*afc0*/  SHF.R.U64 R12, R12, 0x3, RZ ;  /* 0x000000030c0c7819 */ /* 0x000fe400000012ff */
[----:B------:R-:W-:Y:S01]  /*afd0*/  LOP3.LUT R20, R175, 0x380, RZ, 0xc0, !PT ;  /* 0x00000380af147812 */ /* 0x000fe200078ec0ff */
[----:B------:R-:W-:Y:S01]  /*afe0*/  IMAD.X R47, RZ, RZ, R99, P0 ;  /* 0x000000ffff2f7224 */ /* 0x000fe200000e0663 */
[----:B------:R-:W-:-:S02]  /*aff0*/  IADD3 R185, P4, R98, 0x8040, RZ ;  /* 0x0000804062b97810 */ /* 0x000fc40007f9e0ff */
[C---:B0-----:R-:W-:Y:S02]  /*b000*/  IADD3 R187, P3, R98.reuse, 0x8060, RZ ;  /* 0x0000806062bb7810 */ /* 0x041fe40007f7e0ff */
        /* <DEDUP_REMOVED lines=15> */
[----:B------:R-:W-:Y:S02]  /*b100*/  SHF.R.U64 R18, R18, 0x3, RZ ;  /* 0x0000000312127819 */ /* 0x000fe400000012ff */
        /* <DEDUP_REMOVED lines=10> */
[----:B------:R-:W-:Y:S01]  /*b1b0*/  MOV R98, R98 ;  /* 0x0000006200627202 */ /* 0x000fe20000000f00 */
[----:B------:R-:W-:Y:S01]  /*b1c0*/  BAR.SYNC.DEFER_BLOCKING 0x1, 0x100 ;  /* 0x0044000000007b1d */ /* 0x000fe20000010000 */
[----:B------:R-:W-:Y:S02]  /*b1d0*/  LOP3.LUT R18, R18, R173, RZ, 0x3c, !PT ;  /* 0x000000ad12127212 */ /* 0x000fe400078e3cff */
[----:B------:R-:W-:Y:S02]  /*b1e0*/  SHF.R.U64 R38, R38, 0x3, RZ ;  /* 0x0000000326267819 */ /* 0x000fe400000012ff */
[----:B------:R-:W-:-:S02]  /*b1f0*/  LOP3.LUT R70, R189, 0x380, RZ, 0xc0, !PT ;  /* 0x00000380bd467812 */ /* 0x000fc400078ec0ff */
[----:B------:R-:W-:Y:S02]  /*b200*/  LOP3.LUT R99, R94, 0x380, RZ, 0xc0, !PT ;  /* 0x000003805e637812 */ /* 0x000fe400078ec0ff */
[----:B------:R-:W-:Y:S02]  /*b210*/  LOP3.LUT R20, R20, R175, RZ, 0x3c, !PT ;  /* 0x000000af14147212 */ /* 0x000fe400078e3cff */
[----:B------:R-:W-:Y:S02]  /*b220*/  SHF.R.U64 R46, R46, 0x3, RZ ;  /* 0x000000032e2e7819 */ /* 0x000fe400000012ff */
[----:B------:R-:W-:Y:S02]  /*b230*/  LOP3.LUT R78, R6, 0x380, RZ, 0xc0, !PT ;  /* 0x00000380064e7812 */ /* 0x000fe400078ec0ff */
[----:B------:R-:W-:Y:S02]  /*b240*/  MOV R12, R12 ;  /* 0x0000000c000c7202 */ /* 0x000fe40000000f00 */
[----:B------:R-:W-:-:S02]  /*b250*/  LOP3.LUT R22, R22, R177, RZ, 0x3c, !PT ;  /* 0x000000b116167212 */ /* 0x000fc400078e3cff */
[----:B------:R-:W-:Y:S02]  /*b260*/  SHF.R.U64 R54, R54, 0x3, RZ ;  /* 0x0000000336367819 */ /* 0x000fe400000012ff */
[----:B------:R-:W-:Y:S02]  /*b270*/  MOV R14, R14 ;  /* 0x0000000e000e7202 */ /* 0x000fe40000000f00 */
[----:B------:R-:W-:Y:S01]  /*b280*/  LOP3.LUT R30, R30, R179, RZ, 0x3c, !PT ;  /* 0x000000b31e1e7212 */ /* 0x000fe200078e3cff */
[----:B------:R-:W-:Y:S01]  /*b290*/  STSM.16.M88.4 [R98], R24 ;  /* 0x0000001862007844 */ /* 0x000fe20000000200 */
[----:B------:R-:W-:Y:S02]  /*b2a0*/  SHF.R.U64 R62, R62, 0x3, RZ ;  /* 0x000000033e3e7819 */ /* 0x000fe400000012ff */
[----:B------:R-:W-:Y:S01]  /*b2b0*/  LOP3.LUT R157, R156, 0x380, RZ, 0xc0, !PT ;  /* 0x000003809c9d7812 */ /* 0x000fe200078ec0ff */
[----:B------:R-:W-:Y:S01]  /*b2c0*/  STSM.16.M88.4 [R12], R32 ;  /* 0x000000200c007844 */ /* 0x000fe20000000200 */
[----:B------:R-:W-:-:S02]  /*b2d0*/  MOV R16, R16 ;  /* 0x0000001000107202 */ /* 0x000fc40000000f00 */
[----:B------:R-:W-:Y:S01]  /*b2e0*/  LOP3.LUT R38, R38, R181, RZ, 0x3c, !PT ;  /* 0x000000b526267212 */ /* 0x000fe200078e3cff */
[----:B------:R-:W-:Y:S01]  /*b2f0*/  STSM.16.M88.4 [R14], R40 ;  /* 0x000000280e007844 */ /* 0x000fe20000000200 */
[----:B------:R-:W-:Y:S02]  /*b300*/  SHF.R.U64 R70, R70, 0x3, RZ ;  /* 0x0000000346467819 */ /* 0x000fe400000012ff */
[----:B------:R-:W-:Y:S01]  /*b310*/  SHF.R.U64 R99, R99, 0x3, RZ ;  /* 0x0000000363637819 */ /* 0x000fe200000012ff */
[----:B------:R-:W-:Y:S01]  /*b320*/  STSM.16.M88.4 [R16], R48 ;  /* 0x0000003010007844 */ /* 0x000fe20000000200 */
[----:B------:R-:W-:Y:S02]  /*b330*/  MOV R18, R18 ;  /* 0x0000001200127202 */ /* 0x000fe40000000f00 */
[----:B------:R-:W-:Y:S02]  /*b340*/  F2FP.BF16.F32.PACK_AB R59, R155, R59 ;  /* 0x0000003b9b3b723e */ /* 0x000fe400000010ff */
[----:B------:R-:W-:-:S02]  /*b350*/  F2FP.BF16.F32.PACK_AB R65, R154, R66 ;  /* 0x000000429a41723e */ /* 0x000fc400000010ff */
[----:B------:R-:W-:Y:S01]  /*b360*/  F2FP.BF16.F32.PACK_AB R72, R73, R72 ;  /* 0x000000484948723e */ /* 0x000fe200000010ff */
[----:B------:R-:W-:Y:S01]  /*b370*/  STSM.16.M88.4 [R18], R56 ;  /* 0x0000003812007844 */ /* 0x000fe20000000200 */
[----:B------:R-:W-:Y:S02]  /*b380*/  LOP3.LUT R46, R46, R183, RZ, 0x3c, !PT ;  /* 0x000000b72e2e7212 */ /* 0x000fe400078e3cff */
[----:B------:R-:W-:Y:S02]  /*b390*/  SHF.R.U64 R29, R78, 0x3, RZ ;  /* 0x000000034e1d7819 */ /* 0x000fe400000012ff */
[----:B------:R-:W-:Y:S02]  /*b3a0*/  MOV R20, R20 ;  /* 0x0000001400147202 */ /* 0x000fe40000000f00 */
[----:B------:R-:W-:Y:S02]  /*b3b0*/  F2FP.BF16.F32.PACK_AB R66, R69, R68 ;  /* 0x000000444542723e */ /* 0x000fe400000010ff */
[----:B------:R-:W-:-:S02]  /*b3c0*/  F2FP.BF16.F32.PACK_AB R67, R153, R67 ;  /* 0x000000439943723e */ /* 0x000fc400000010ff */
[----:B------:R-:W-:Y:S02]  /*b3d0*/  F2FP.BF16.F32.PACK_AB R73, R152, R74 ;  /* 0x0000004a9849723e */ /* 0x000fe400000010ff */
[----:B------:R-:W-:Y:S01]  /*b3e0*/  F2FP.BF16.F32.PACK_AB R80, R81, R80 ;  /* 0x000000505150723e */ /* 0x000fe200000010ff */
[----:B------:R-:W-:Y:S01]  /*b3f0*/  STSM.16.M88.4 [R20], R64 ;  /* 0x0000004014007844 */ /* 0x000fe20000000200 */
[----:B------:R-:W-:Y:S02]  /*b400*/  LOP3.LUT R54, R54, R185, RZ, 0x3c, !PT ;  /* 0x000000b936367212 */ /* 0x000fe400078e3cff */
[----:B------:R-:W-:Y:S02]  /*b410*/  MOV R22, R22 ;  /* 0x0000001600167202 */ /* 0x000fe40000000f00 */
[----:B------:R-:W-:Y:S02]  /*b420*/  F2FP.BF16.F32.PACK_AB R74, R77, R76 ;  /* 0x0000004c4d4a723e */ /* 0x000fe400000010ff */
[----:B------:R-:W-:-:S02]  /*b430*/  F2FP.BF16.F32.PACK_AB R75, R9, R75 ;  /* 0x0000004b094b723e */ /* 0x000fc400000010ff */
[----:B------:R-:W-:Y:S02]  /*b440*/  F2FP.BF16.F32.PACK_AB R81, R8, R82 ;  /* 0x000000520851723e */ /* 0x000fe400000010ff */
[----:B------:R-:W-:Y:S01]  /*b450*/  LOP3.LUT R62, R62, R187, RZ, 0x3c, !PT ;  /* 0x000000bb3e3e7212 */ /* 0x000fe200078e3cff */
[----:B------:R0:W-:Y:S01]  /*b460*/  STSM.16.M88.4 [R22], R72 ;  /* 0x0000004816007844 */ /* 0x0001e20000000200 */
[----:B------:R-:W-:Y:S02]  /*b470*/  SHF.R.U64 R157, R157, 0x3, RZ ;  /* 0x000000039d9d7819 */ /* 0x000fe400000012ff */
[----:B------:R-:W-:Y:S02]  /*b480*/  MOV R30, R30 ;  /* 0x0000001e001e7202 */ /* 0x000fe40000000f00 */
[----:B------:R-:W-:Y:S02]  /*b490*/  F2FP.BF16.F32.PACK_AB R82, R85, R84 ;  /* 0x000000545552723e */ /* 0x000fe400000010ff */
[----:B------:R-:W-:-:S02]  /*b4a0*/  F2FP.BF16.F32.PACK_AB R83, R83, R86 ;  /* 0x000000565353723e */ /* 0x000fc400000010ff */
[----:B------:R-:W-:Y:S02]  /*b4b0*/  LOP3.LUT R70, R70, R189, RZ, 0x3c, !PT ;  /* 0x000000bd46467212 */ /* 0x000fe400078e3cff */
[----:B------:R-:W-:Y:S01]  /*b4c0*/  LOP3.LUT R94, R99, R94, RZ, 0x3c, !PT ;  /* 0x0000005e635e7212 */ /* 0x000fe200078e3cff */
[----:B------:R2:W-:Y:S01]  /*b4d0*/  STSM.16.M88.4 [R30], R80 ;  /* 0x000000501e007844 */ /* 0x0005e20000000200 */
[----:B------:R-:W-:Y:S02]  /*b4e0*/  MOV R38, R38 ;  /* 0x0000002600267202 */ /* 0x000fe40000000f00 */
[----:B------:R-:W-:Y:S01]  /*b4f0*/  F2FP.BF16.F32.PACK_AB R84, R89, R88 ;  /* 0x000000585954723e */ /* 0x000fe200000010ff */
[----:B0-----:R-:W0:Y:S01]  /*b500*/  LDC R73, c[0x0][0xce8] ;  /* 0x00033a00ff497b82 */ /* 0x001e220000000800 */
[----:B------:R-:W-:Y:S02]  /*b510*/  F2FP.BF16.F32.PACK_AB R85, R91, R90 ;  /* 0x0000005a5b55723e */ /* 0x000fe400000010ff */
[----:B------:R-:W-:-:S02]  /*b520*/  F2FP.BF16.F32.PACK_AB R86, R93, R92 ;  /* 0x0000005c5d56723e */ /* 0x000fc400000010ff */
[----:B------:R-:W-:Y:S02]  /*b530*/  F2FP.BF16.F32.PACK_AB R87, R166, R87 ;  /* 0x00000057a657723e */ /* 0x000fe400000010ff */
[----:B------:R-:W-:Y:S02]  /*b540*/  F2FP.BF16.F32.PACK_AB R96, R97, R96 ;  /* 0x000000606160723e */ /* 0x000fe400000010ff */
[----:B------:R-:W-:Y:S01]  /*b550*/  F2FP.BF16.F32.PACK_AB R104, R105, R104 ;  /* 0x000000686968723e */ /* 0x000fe200000010ff */
[----:B------:R2:W-:Y:S01]  /*b560*/  STSM.16.M88.4 [R38], R84 ;  /* 0x0000005426007844 */ /* 0x0005e20000000200 */
[----:B------:R-:W-:Y:S02]  /*b570*/  LOP3.LUT R78, R29, R6, RZ, 0x3c, !PT ;  /* 0x000000061d4e7212 */ /* 0x000fe400078e3cff */
[----:B------:R-:W-:Y:S02]  /*b580*/  MOV R46, R46 ;  /* 0x0000002e002e7202 */ /* 0x000fe40000000f00 */
[----:B------:R-:W-:-:S02]  /*b590*/  F2FP.BF16.F32.PACK_AB R97, R168, R167 ;  /* 0x000000a7a861723e */ /* 0x000fc400000010ff */
        /* <DEDUP_REMOVED lines=24> */
[----:B------:R-:W-:Y:S02]  /*b720*/  R2UR UR4, R209 ;  /* 0x00000000d10472ca */ /* 0x000fe400000e0000 */
[----:B------:R-:W-:Y:S02]  /*b730*/  MOV R78, R78 ;  /* 0x0000004e004e7202 */ /* 0x000fe40000000f00 */
[----:B------:R-:W-:Y:S02]  /*b740*/  F2FP.BF16.F32.PACK_AB R130, R133, R132 ;  /* 0x000000848582723e */ /* 0x000fe400000010ff */
[----:B------:R-:W-:-:S02]  /*b750*/  F2FP.BF16.F32.PACK_AB R131, R135, R134 ;  /* 0x000000868783723e */ /* 0x000fc400000010ff */
[----:B------:R-:W-:Y:S02]  /*b760*/  F2FP.BF16.F32.PACK_AB R137, R139, R138 ;  /* 0x0000008a8b89723e */ /* 0x000fe400000010ff */
[----:B------:R-:W-:Y:S01]  /*b770*/  F2FP.BF16.F32.PACK_AB R144, R145, R144 ;  /* 0x000000909190723e */ /* 0x000fe200000010ff */
[----:B------:R2:W-:Y:S01]  /*b780*/  STSM.16.M88.4 [R78], R128 ;  /* 0x000000804e007844 */ /* 0x0005e20000000200 */
[----:B------:R-:W-:Y:S01]  /*b790*/  MOV R94, R94 ;  /* 0x0000005e005e7202 */ /* 0x000fe20000000f00 */
[----:B------:R-:W-:Y:S01]  /*b7a0*/  USHF.L.U32 UR10, UR4, 0x2, URZ ;  /* 0x00000002040a7899 */ /* 0x000fe2000800063f */
[----:B------:R-:W-:Y:S02]  /*b7b0*/  F2FP.BF16.F32.PACK_AB R138, R141, R140 ;  /* 0x0000008c8d8a723e */ /* 0x000fe400000010ff */
[----:B------:R-:W-:Y:S02]  /*b7c0*/  F2FP.BF16.F32.PACK_AB R139, R143, R142 ;  /* 0x0000008e8f8b723e */ /* 0x000fe400000010ff */
[----:B------:R-:W-:-:S02]  /*b7d0*/  F2FP.BF16.F32.PACK_AB R145, R147, R146 ;  /* 0x000000929391723e */ /* 0x000fc400000010ff */
[----:B------:R-:W-:Y:S01]  /*b7e0*/  MOV R10, R10 ;  /* 0x0000000a000a7202 */ /* 0x000fe20000000f00 */
[----:B------:R2:W-:Y:S01]  /*b7f0*/  STSM.16.M88.4 [R94], R136 ;  /* 0x000000885e007844 */ /* 0x0005e20000000200 */
[----:B------:R-:W-:Y:S02]  /*b800*/  F2FP.BF16.F32.PACK_AB R146, R149, R148 ;  /* 0x000000949592723e */ /* 0x000fe400000010ff */
[----:B------:R-:W-:Y:S02]  /*b810*/  F2FP.BF16.F32.PACK_AB R147, R0, R150 ;  /* 0x000000960093723e */ /* 0x000fe400000010ff */
[----:B------:R-:W-:Y:S02]  /*b820*/  R2UR UR7, R226 ;  /* 0x00000000e20772ca */ /* 0x000fe400000e0000 */
[----:B------:R-:W-:Y:S01]  /*b830*/  PLOP3.LUT P0, PT, PT, PT, UP0, 0x80, 0x0 ;  /* 0x000000000000781c */ /* 0x000fe20003f0f008 */
[----:B------:R2:W-:Y:S10]  /*b840*/  STSM.16.M88.4 [R10], R144 ;  /* 0x000000900a007844 */ /* 0x0005f40000000200 */
[----:B------:R-:W-:-:S02]  /*b850*/  USHF.L.U64.HI UR11, UR4, 0x2, UR7 ;  /* 0x00000002040b7899 */ /* 0x000fc40008010207 */
        /* <DEDUP_REMOVED lines=8> */
[----:B0-----:R-:W-:Y:S01]  /*b8e0*/  ISETP.NE.AND P1, PT, R73, 0x1, PT ;  /* 0x000000014900780c */ /* 0x001fe20003f25270 */
[----:B------:R-:W-:Y:S01]  /*b8f0*/  ULDC UR7, c[0x0][0xb88] ;  /* 0x0002e20000077ab9 */ /* 0x000fe20000000800 */
[----:B------:R-:W-:Y:S01]  /*b900*/  UMOV UR4, URZ ;  /* 0x0000003f00047c82 */ /* 0x000fe20008000000 */
[----:B------:R-:W-:-:S06]  /*b910*/  UISETP.NE.AND.EX UP1, UPT, UR9, URZ, UPT, UP1 ;  /* 0x0000003f0900728c */ /* 0x000fcc000bf25310 */
[----:B------:R-:W-:-:S04]  /*b920*/  PLOP3.LUT P2, PT, PT, PT, UP1, 0x80, 0x0 ;  /* 0x000000000000781c */ /* 0x000fc80003f4f018 */
[----:B------:R-:W0:Y:S01]  /*b930*/  @P1 LDC R6, c[0x0][0xcec] ;  /* 0x00033b00ff061b82 */ /* 0x000e220000000800 */
[----:B------:R-:W-:-:S04]  /*b940*/  @UP1 UIADD3 UR8, UP2, UR10, UR8, URZ ;  /* 0x000000080a081290 */ /* 0x000fc8000ff5e03f */
[----:B------:R-:W-:Y:S02]  /*b950*/  @UP1 UIADD3.X UR9, UR11, UR9, URZ, UP2, !UPT ;  /* 0x000000090b091290 */ /* 0x000fe400097fe43f */
[----:B------:R-:W-:Y:S01]  /*b960*/  IMAD.U32 R12, RZ, RZ, UR8 ;  /* 0x00000008ff0c7e24 */ /* 0x000fe2000f8e00ff */
[----:B------:R-:W4:Y:S03]  /*b970*/  @P1 LDC R11, c[0x0][0xcf0] ;  /* 0x00033c00ff0b1b82 */ /* 0x000f260000000800 */
[----:B------:R-:W-:Y:S01]  /*b980*/  IMAD.U32 R13, RZ, RZ, UR9 ;  /* 0x00000009ff0d7e24 */ /* 0x000fe2000f8e00ff */
[----:B---3--:R-:W-:Y:S01]  /*b990*/  @P0 R2UR UR4, R0 ;  /* 0x00000000000402ca */ /* 0x008fe200000e0000 */
[----:B------:R-:W-:-:S06]  /*b9a0*/  IMAD.U32 R0, RZ, RZ, UR7 ;  /* 0x00000007ff007e24 */ /* 0x000fcc000f8e00ff */
[----:B------:R2:W5:Y:S01]  /*b9b0*/  @P2 LDG.E R0, desc[UR38][R12.64] ;  /* 0x000000260c002981 */ /* 0x000562000c1e1900 */
[----:B0---4-:R-:W-:Y:S07]  /*b9c0*/  @P2 BRA `(.L_x_5326) ;  /* 0x0000000000102947 */ /* 0x011fee0003800000 */
[----:B------:R-:W-:Y:S05]  /*b9d0*/  @!P0 BRA `(.L_x_5326) ;  /* 0x00000000000c8947 */ /* 0x000fea0003800000 */
[----:B--2---:R-:W2:Y:S04]  /*b9e0*/  LDG.E R13, desc[UR38][R8.64] ;  /* 0x00000026080d7981 */ /* 0x004ea8000c1e1900 */
[----:B-----5:R-:W2:Y:S02]  /*b9f0*/  LDG.E R0, desc[UR38][R8.64+0x4] ;  /* 0x0000042608007981 */ /* 0x020ea4000c1e1900 */
[----:B--2---:R-:W-:-:S07]  /*ba00*/  IMAD.IADD R0, R0, 0x1, -R13 ;  /* 0x0000000100007824 */ /* 0x004fce00078e0a0d */
.L_x_5326:
[----:B------:R-:W-:Y:S01]  /*ba10*/  R2UR UR17, R224 ;  /* 0x00000000e01172ca */ /* 0x000fe200000e0000 */
[----:B------:R-:W-:Y:S01]  /*ba20*/  ULDC.64 UR12, c[0x0][0xc90] ;  /* 0x00032400000c7ab9 */ /* 0x000fe20000000a00 */
[----:B------:R-:W-:Y:S01]  /*ba30*/  R2UR UR16, R226 ;  /* 0x00000000e21072ca */ /* 0x000fe200000e0000 */
[----:B--2---:R-:W-:Y:S01]  /*ba40*/  VIADD R13, R203, UR60 ;  /* 0x0000003ccb0d7c36 */ /* 0x004fe20008000000 */
[----:B------:R-:W-:Y:S01]  /*ba50*/  R2UR UR15, R209 ;  /* 0x00000000d10f72ca */ /* 0x000fe200000e0000 */
[----:B------:R-:W-:Y:S01]  /*ba60*/  USHF.R.S32.HI UR11, URZ, 0x1f, UR4 ;  /* 0x0000001f3f0b7899 */ /* 0x000fe20008011404 */
[----:B------:R-:W-:Y:S01]  /*ba70*/  IMAD R9, R225, 0x40, R200 ;  /* 0x00000040e1097824 */ /* 0x000fe200078e02c8 */
[----:B------:R-:W-:Y:S01]  /*ba80*/  UMOV UR10, UR4 ;  /* 0x00000004000a7c82 */ /* 0x000fe20008000000 */
[----:B------:R-:W-:Y:S01]  /*ba90*/  @P1 IMAD.HI.U32 R6, R13, R6, RZ ;  /* 0x000000060d061227 */ /* 0x000fe200078e00ff */
[----:B------:R-:W0:Y:S03]  /*baa0*/  @P1 LDC R75, c[0x0][0xcf0] ;  /* 0x00033c00ff4b1b82 */ /* 0x000e260000000800 */
[----:B------:R-:W-:Y:S01]  /*bab0*/  IMAD.MOV.U32 R8, RZ, RZ, R13 ;  /* 0x000000ffff087224 */ /* 0x000fe200078e000d */
[----:B------:R-:W-:Y:S01]  /*bac0*/  USHF.R.S32.HI UR14, URZ, 0x1f, UR17 ;  /* 0x0000001f3f0e7899 */ /* 0x000fe20008011411 */
[----:B------:R-:W-:Y:S01]  /*bad0*/  @P1 SHF.R.U32.HI R8, RZ, R11, R6 ;  /* 0x0000000bff081219 */ /* 0x000fe20000011606 */
[----:B------:R-:W-:Y:S01]  /*bae0*/  UIMAD.WIDE.U32 UR8, UR17, UR12, UR10 ;  /* 0x0000000c110872a5 */ /* 0x000fe2000f8e000a */
[----:B------:R-:W-:Y:S01]  /*baf0*/  IMAD.WIDE R4, R9, 0x2, R4 ;  /* 0x0000000209047825 */ /* 0x000fe200078e0204 */
[----:B------:R-:W-:Y:S01]  /*bb00*/  UIMAD UR7, UR14, UR12, URZ ;  /* 0x0000000c0e0772a4 */ /* 0x000fe2000f8e023f */
[--C-:B------:R-:W-:Y:S01]  /*bb10*/  SHF.R.S32.HI R9, RZ, 0x1f, R8.reuse ;  /* 0x0000001fff097819 */ /* 0x100fe20000011408 */
[----:B------:R-:W-:Y:S01]  /*bb20*/  USEL UR16, UR16, URZ, !UP0 ;  /* 0x0000003f10107287 */ /* 0x000fe2000c000000 */
[----:B------:R-:W-:Y:S01]  /*bb30*/  IMAD.MOV R6, RZ, RZ, -R8 ;  /* 0x000000ffff067224 */ /* 0x000fe200078e0a08 */
[----:B------:R-:W-:Y:S01]  /*bb40*/  UIMAD UR7, UR17, UR13, UR7 ;  /* 0x0000000d110772a4 */ /* 0x000fe2000f8e0207 */
[----:B------:R-:W-:Y:S01]  /*bb50*/  IADD3 R29, P2, R4, 0x5000, RZ ;  /* 0x00005000041d7810 */ /* 0x000fe20007f5e0ff */
[----:B------:R-:W-:Y:S01]  /*bb60*/  USEL UR15, UR15, URZ, !UP0 ;  /* 0x0000003f0f0f7287 */ /* 0x000fe2000c000000 */
[----:B------:R-:W-:Y:S01]  /*bb70*/  IMAD R11, R73, R6, R13 ;  /* 0x00000006490b7224 */ /* 0x000fe200078e020d */
[----:B------:R-:W-:Y:S01]  /*bb80*/  ULDC.64 UR12, c[0x0][0xc98] ;  /* 0x00032600000c7ab9 */ /* 0x000fe20000000a00 */
[----:B------:R-:W-:Y:S01]  /*bb90*/  UIADD3 UR9, UR9, UR7, URZ ;  /* 0x0000000709097290 */ /* 0x000fe2000fffe03f */
[----:B------:R-:W-:Y:S01]  /*bba0*/  LOP3.LUT R28, R29, 0x380, RZ, 0xc0, !PT ;  /* 0x000003801d1c7812 */ /* 0x000fe200078ec0ff */
[----:B------:R-:W-:Y:S01]  /*bbb0*/  UIMAD UR7, UR16, UR12, URZ ;  /* 0x0000000c100772a4 */ /* 0x000fe2000f8e023f */
[----:B------:R-:W-:Y:S01]  /*bbc0*/  SHF.R.S32.HI R6, RZ, 0x1f, R11 ;  /* 0x0000001fff067819 */ /* 0x000fe2000001140b */
[----:B------:R-:W-:Y:S01]  /*bbd0*/  UIMAD.WIDE.U32 UR8, UR15, UR12, UR8 ;  /* 0x0000000c0f0872a5 */ /* 0x000fe2000f8e0008 */
[----:B------:R-:W-:Y:S01]  /*bbe0*/  SHF.R.U64 R28, R28, 0x3, RZ ;  /* 0x000000031c1c7819 */ /* 0x000fe200000012ff */
[----:B------:R-:W-:Y:S01]  /*bbf0*/  UIMAD UR7, UR15, UR13, UR7 ;  /* 0x0000000d0f0772a4 */ /* 0x000fe2000f8e0207 */
[----:B------:R-:W-:Y:S01]  /*bc00*/  IADD3 R25, P3, R4, 0x4000, RZ ;  /* 0x0000400004197810 */ /* 0x000fe20007f7e0ff */
[----:B------:R-:W-:Y:S01]  /*bc10*/  VIADD R14, R230, UR60 ;  /* 0x0000003ce60e7c36 */ /* 0x000fe20008000000 */
[----:B------:R-:W-:Y:S01]  /*bc20*/  LOP3.LUT R28, R28, R29, RZ, 0x3c, !PT ;  /* 0x0000001d1c1c7212 */ /* 0x000fe200078e3cff */
[----:B------:R-:W-:Y:S01]  /*bc30*/  IMAD.X R29, RZ, RZ, R5, P2 ;  /* 0x000000ffff1d7224 */ /* 0x000fe200010e0605 */
[----:B------:R-:W-:Y:S01]  /*bc40*/  IADD3 R8, P0, R8, UR8, RZ ;  /* 0x0000000808087c10 */ /* 0x000fe2000ff1e0ff */
[----:B------:R-:W-:Y:S01]  /*bc50*/  IMAD.U32 R10, RZ, RZ, UR7 ;  /* 0x00000007ff0a7e24 */ /* 0x000fe2000f8e00ff */
[----:B------:R-:W-:Y:S01]  /*bc60*/  IADD3 R45, P2, R4, 0xb000, RZ ;  /* 0x0000b000042d7810 */ /* 0x000fe20007f5e0ff */
[----:B-----5:R-:W-:Y:S01]  /*bc70*/  IMAD R77, R0, R73, RZ ;  /* 0x00000049004d7224 */ /* 0x020fe200078e02ff */
[----:B------:R-:W-:Y:S01]  /*bc80*/  LOP3.LUT R24, R25, 0x380, RZ, 0xc0, !PT ;  /* 0x0000038019187812 */ /* 0x000fe200078ec0ff */
[----:B------:R-:W-:Y:S01]  /*bc90*/  ULDC.64 UR12, c[0x0][0xba0] ;  /* 0x0002e800000c7ab9 */ /* 0x000fe20000000a00 */
[----:B------:R-:W-:Y:S01]  /*bca0*/  IADD3.X R9, R9, UR9, R10, P0, !PT ;  /* 0x0000000909097c10 */ /* 0x000fe200087fe40a */
[----:B------:R-:W-:Y:S01]  /*bcb0*/  ULDC.64 UR8, c[0x0][0xc88] ;  /* 0x0003220000087ab9 */ /* 0x000fe20000000a00 */
[----:B------:R-:W-:Y:S01]  /*bcc0*/  LOP3.LUT R44, R45, 0x380, RZ, 0xc0, !PT ;  /* 0x000003802d2c7812 */ /* 0x000fe200078ec0ff */
[----:B------:R-:W-:Y:S01]  /*bcd0*/  IMAD R6, R6, UR8, RZ ;  /* 0x0000000806067c24 */ /* 0x000fe2000f8e02ff */
[----:B------:R-:W-:Y:S01]  /*bce0*/  SHF.R.U64 R24, R24, 0x3, RZ ;  /* 0x0000000318187819 */ /* 0x000fe200000012ff */
[----:B------:R-:W-:Y:S01]  /*bcf0*/  IMAD.WIDE.U32 R8, R11, UR8, R8 ;  /* 0x000000080b087c25 */ /* 0x000fe2000f8e0008 */
[----:B------:R-:W-:-:S02]  /*bd00*/  SHF.R.U64 R44, R44, 0x3, RZ ;  /* 0x000000032c2c7819 */ /* 0x000fc400000012ff */
[----:B------:R-:W-:Y:S01]  /*bd10*/  IADD3 R13, P5, R4, 0x1000, RZ ;  /* 0x00001000040d7810 */ /* 0x000fe20007fbe0ff */
[----:B------:R-:W-:Y:S01]  /*bd20*/  IMAD R15, R11, UR9, R6 ;  /* 0x000000090b0f7c24 */ /* 0x000fe2000f8e0206 */
[----:B------:R-:W-:Y:S01]  /*bd30*/  ULDC.64 UR8, c[0x0][0xc50] ;  /* 0x0003140000087ab9 */ /* 0x000fe20000000a00 */
[----:B------:R-:W-:Y:S01]  /*bd40*/  VIADD R6, R14, 0x8 ;  /* 0x000000080e067836 */ /* 0x000fe20000000000 */
[----:B------:R-:W-:Y:S01]  /*bd50*/  LEA R10, P0, R8, UR8, 0x2 ;  /* 0x00000008080a7c11 */ /* 0x000fe2000f8010ff */
[----:B------:R-:W-:Y:S01]  /*bd60*/  IMAD.IADD R9, R9, 0x1, R15 ;  /* 0x0000000109097824 */ /* 0x000fe200078e020f */
[----:B------:R-:W-:Y:S01]  /*bd70*/  LOP3.LUT R44, R44, R45, RZ, 0x3c, !PT ;  /* 0x0000002d2c2c7212 */ /* 0x000fe200078e3cff */
[----:B------:R-:W-:Y:S01]  /*bd80*/  IMAD.X R45, RZ, RZ, R5, P2 ;  /* 0x000000ffff2d7224 */ /* 0x000fe200010e0605 */
[----:B------:R-:W-:Y:S01]  /*bd90*/  IADD3 R17, P4, R4, 0x2000, RZ ;  /* 0x0000200004117810 */ /* 0x000fe20007f9e0ff */
[----:B------:R-:W-:Y:S01]  /*bda0*/  SHFL.IDX PT, R42, R10, RZ, 0x1c1f ;  /* 0x001c1fff0a2a7589 */ /* 0x000fe200000e0000 */
[----:B------:R-:W-:-:S02]  /*bdb0*/  LEA.HI.X R8, R8, UR9, R9, 0x2, P0 ;  /* 0x0000000908087c11 */ /* 0x000fc400080f1409 */
[----:B------:R-:W-:Y:S01]  /*bdc0*/  IADD3 R21, P0, R4, 0x3000, RZ ;  /* 0x0000300004157810 */ /* 0x000fe20007f1e0ff */
[----:B------:R-:W-:Y:S01]  /*bdd0*/  SHFL.IDX PT, R46, R10, 0x1, 0x1c1f ;  /* 0x003c1f000a2e7f89 */ /* 0x000fe200000e0000 */
[----:B------:R-:W-:Y:S01]  /*bde0*/  LOP3.LUT R24, R24, R25, RZ, 0x3c, !PT ;  /* 0x0000001918187212 */ /* 0x000fe200078e3cff */
[----:B------:R-:W-:Y:S01]  /*bdf0*/  IMAD.X R25, RZ, RZ, R5, P3 ;  /* 0x000000ffff197224 */ /* 0x000fe200018e0605 */
[----:B------:R-:W-:Y:S01]  /*be00*/  LOP3.LUT R20, R21, 0x380, RZ, 0xc0, !PT ;  /* 0x0000038015147812 */ /* 0x000fe200078ec0ff */
[----:B------:R-:W2:Y:S01]  /*be10*/  SHFL.IDX PT, R43, R8, RZ, 0x1c1f ;  /* 0x001c1fff082b7589 */ /* 0x000ea200000e0000 */
[----:B------:R-:W-:Y:S02]  /*be20*/  IADD3 R41, P3, R4, 0xa000, RZ ;  /* 0x0000a00004297810 */ /* 0x000fe40007f7e0ff */
[----:B------:R-:W-:Y:S01]  /*be30*/  SHF.R.U64 R20, R20, 0x3, RZ ;  /* 0x0000000314147819 */ /* 0x000fe200000012ff */
[----:B------:R-:W3:Y:S01]  /*be40*/  SHFL.IDX PT, R47, R8, 0x1, 0x1c1f ;  /* 0x003c1f00082f7f89 */ /* 0x000ee200000e0000 */
[----:B------:R-:W-:-:S02]  /*be50*/  LOP3.LUT R12, R13, 0x380, RZ, 0xc0, !PT ;  /* 0x000003800d0c7812 */ /* 0x000fc400078ec0ff */
[----:B------:R-:W-:Y:S01]  /*be60*/  LOP3.LUT R20, R20, R21, RZ, 0x3c, !PT ;  /* 0x0000001514147212 */ /* 0x000fe200078e3cff */
[----:B------:R-:W-:Y:S01]  /*be70*/  IMAD.X R21, RZ, RZ, R5, P0 ;  /* 0x000000ffff157224 */ /* 0x000fe200000e0605 */
[----:B------:R-:W-:Y:S02]  /*be80*/  IADD3 R53, P0, R4, 0x9000, RZ ;  /* 0x0000900004357810 */ /* 0x000fe40007f1e0ff */
[----:B------:R-:W-:Y:S02]  /*be90*/  LOP3.LUT R16, R17, 0x380, RZ, 0xc0, !PT ;  /* 0x0000038011107812 */ /* 0x000fe400078ec0ff */
[----:B------:R-:W-:Y:S02]  /*bea0*/  LOP3.LUT R52, R53, 0x380, RZ, 0xc0, !PT ;  /* 0x0000038035347812 */ /* 0x000fe400078ec0ff */
[----:B------:R-:W-:Y:S02]  /*beb0*/  LOP3.LUT R40, R41, 0x380, RZ, 0xc0, !PT ;  /* 0x0000038029287812 */ /* 0x000fe400078ec0ff */
[----:B------:R-:W-:-:S02]  /*bec0*/  SHF.R.U64 R52, R52, 0x3, RZ ;  /* 0x0000000334347819 */ /* 0x000fc400000012ff */
[----:B------:R-:W-:Y:S02]  /*bed0*/  SHF.R.U64 R12, R12, 0x3, RZ ;  /* 0x000000030c0c7819 */ /* 0x000fe400000012ff */
[----:B------:R-:W-:Y:S01]  /*bee0*/  LOP3.LUT R52, R52, R53, RZ, 0x3c, !PT ;  /* 0x0000003534347212 */ /* 0x000fe200078e3cff */
[----:B------:R-:W-:Y:S01]  /*bef0*/  IMAD.X R53, RZ, RZ, R5, P0 ;  /* 0x000000ffff357224 */ /* 0x000fe200000e0605 */
[----:B------:R-:W-:Y:S02]  /*bf00*/  LOP3.LUT P0, RZ, R228, 0x3, RZ, 0xc0, !PT ;  /* 0x00000003e4ff7812 */ /* 0x000fe4000780c0ff */
[----:B------:R-:W-:Y:S02]  /*bf10*/  SHF.R.U64 R16, R16, 0x3, RZ ;  /* 0x0000000310107819 */ /* 0x000fe400000012ff */
[-C--:B------:R-:W-:Y:S02]  /*bf20*/  ISETP.GE.OR P2, PT, R14, R77.reuse, P0 ;  /* 0x0000004d0e00720c */ /* 0x080fe40000746670 */
[----:B------:R-:W-:-:S02]  /*bf30*/  ISETP.GE.OR P0, PT, R6, R77, P0 ;  /* 0x0000004d0600720c */ /* 0x000fc40000706670 */
[----:B------:R-:W-:Y:S02]  /*bf40*/  SHF.R.U64 R40, R40, 0x3, RZ ;  /* 0x0000000328287819 */ /* 0x000fe400000012ff */
[----:B------:R-:W-:Y:S01]  /*bf50*/  LOP3.LUT R12, R12, R13, RZ, 0x3c, !PT ;  /* 0x0000000d0c0c7212 */ /* 0x000fe200078e3cff */
[--C-:B------:R-:W-:Y:S01]  /*bf60*/  IMAD.X R13, RZ, RZ, R5.reuse, P5 ;  /* 0x000000ffff0d7224 */ /* 0x100fe200028e0605 */
[----:B------:R-:W-:Y:S01]  /*bf70*/  LOP3.LUT R16, R16, R17, RZ, 0x3c, !PT ;  /* 0x0000001110107212 */ /* 0x000fe200078e3cff */
[----:B------:R-:W-:Y:S01]  /*bf80*/  IMAD.X R17, RZ, RZ, R5, P4 ;  /* 0x000000ffff117224 */ /* 0x000fe200020e0605 */
[C---:B------:R-:W-:Y:S02]  /*bf90*/  IADD3 R33, P6, R4.reuse, 0x6000, RZ ;  /* 0x0000600004217810 */ /* 0x040fe40007fde0ff */
[C---:B------:R-:W-:Y:S01]  /*bfa0*/  IADD3 R37, P5, R4.reuse, 0x7000, RZ ;  /* 0x0000700004257810 */ /* 0x040fe20007fbe0ff */
[----:B--2---:R-:W-:Y:S01]  /*bfb0*/  @!P2 ST.E desc[UR38][R42.64], R2 ;  /* 0x000000022a00a985 */ /* 0x004fe2000c101926 */
[----:B------:R-:W-:-:S02]  /*bfc0*/  IADD3 R61, P4, R4, 0x8000, RZ ;  /* 0x00008000043d7810 */ /* 0x000fc40007f9e0ff */
[----:B------:R-:W-:Y:S01]  /*bfd0*/  LOP3.LUT R40, R40, R41, RZ, 0x3c, !PT ;  /* 0x0000002928287212 */ /* 0x000fe200078e3cff */
[----:B---3--:R2:W-:Y:S01]  /*bfe0*/  @!P0 ST.E desc[UR38][R46.64], R3 ;  /* 0x000000032e008985 */ /* 0x0085e2000c101926 */
[--C-:B------:R-:W-:Y:S01]  /*bff0*/  IMAD.X R41, RZ, RZ, R5.reuse, P3 ;  /* 0x000000ffff297224 */ /* 0x100fe200018e0605 */
[----:B------:R-:W-:Y:S02]  /*c000*/  IADD3 R9, P3, R4, 0xf000, RZ ;  /* 0x0000f00004097810 */ /* 0x000fe40007f7e0ff */
[----:B------:R-:W-:Y:S01]  /*c010*/  LOP3.LUT R32, R33, 0x380, RZ, 0xc0, !PT ;  /* 0x0000038021207812 */ /* 0x000fe200078ec0ff */
[----:B------:R-:W-:Y:S01]  /*c020*/  UIMAD UR7, UR11, UR12, URZ ;  /* 0x0000000c0b0772a4 */ /* 0x000fe2000f8e023f */
[----:B------:R-:W-:Y:S01]  /*c030*/  LOP3.LUT R36, R37, 0x380, RZ, 0xc0, !PT ;  /* 0x0000038025247812 */ /* 0x000fe200078ec0ff */
[----:B------:R-:W-:Y:S01]  /*c040*/  UIMAD.WIDE.U32 UR8, UR4, UR12, URZ ;  /* 0x0000000c040872a5 */ /* 0x000fe2000f8e003f */
[----:B------:R-:W-:Y:S01]  /*c050*/  LOP3.LUT R60, R61, 0x380, RZ, 0xc0, !PT ;  /* 0x000003803d3c7812 */ /* 0x000fe200078ec0ff */
[----:B------:R-:W-:Y:S01]  /*c060*/  ULDC.64 UR10, c[0x0][0xbe8] ;  /* 0x0002fa00000a7ab9 */ /* 0x000fe20000000a00 */
[----:B------:R-:W-:Y:S01]  /*c070*/  LOP3.LUT R0, R9, 0x380, RZ, 0xc0, !PT ;  /* 0x0000038009007812 */ /* 0x000fe200078ec0ff */
[----:B------:R-:W-:Y:S01]  /*c080*/  IMAD.X R49, RZ, RZ, R5, P3 ;  /* 0x000000ffff317224 */ /* 0x000fe200018e0605 */
[----:B--2---:R-:W2:Y:S01]  /*c090*/  @P1 LDC R3, c[0x0][0xcec] ;  /* 0x00033b00ff031b82 */ /* 0x004ea20000000800 */
[----:B------:R-:W-:Y:S01]  /*c0a0*/  SHF.R.U64 R32, R32, 0x3, RZ ;  /* 0x0000000320207819 */ /* 0x000fe200000012ff */
[----:B------:R-:W5:Y:S01]  /*c0b0*/  LD.E.128 R12, desc[UR38][R12.64] ;  /* 0x000000260c0c7980 */ /* 0x000f62000c101d00 */
[----:B------:R-:W-:-:S02]  /*c0c0*/  SHF.R.U64 R36, R36, 0x3, RZ ;  /* 0x0000000324247819 */ /* 0x000fc400000012ff */
[----:B------:R-:W-:Y:S01]  /*c0d0*/  SHF.R.U64 R60, R60, 0x3, RZ ;  /* 0x000000033c3c7819 */ /* 0x000fe200000012ff */
[----:B------:R-:W5:Y:S01]  /*c0e0*/  LD.E.128 R16, desc[UR38][R16.64] ;  /* 0x0000002610107980 */ /* 0x000f62000c101d00 */
[----:B------:R-:W-:Y:S01]  /*c0f0*/  SHF.R.U64 R0, R0, 0x3, RZ ;  /* 0x0000000300007819 */ /* 0x000fe200000012ff */
[----:B------:R-:W-:Y:S01]  /*c100*/  UIMAD UR7, UR4, UR13, UR7 ;  /* 0x0000000d040772a4 */ /* 0x000fe2000f8e0207 */
[----:B------:R-:W-:Y:S01]  /*c110*/  LOP3.LUT R32, R32, R33, RZ, 0x3c, !PT ;  /* 0x0000002120207212 */ /* 0x000fe200078e3cff */
[--C-:B------:R-:W-:Y:S01]  /*c120*/  IMAD.X R33, RZ, RZ, R5.reuse, P6 ;  /* 0x000000ffff217224 */ /* 0x100fe200030e0605 */
[----:B------:R-:W-:Y:S01]  /*c130*/  LOP3.LUT R36, R36, R37, RZ, 0x3c, !PT ;  /* 0x0000002524247212 */ /* 0x000fe200078e3cff */
[--C-:B------:R-:W-:Y:S01]  /*c140*/  IMAD.X R37, RZ, RZ, R5.reuse, P5 ;  /* 0x000000ffff257224 */ /* 0x100fe200028e0605 */
[----:B------:R-:W-:Y:S01]  /*c150*/  LOP3.LUT R60, R60, R61, RZ, 0x3c, !PT ;  /* 0x0000003d3c3c7212 */ /* 0x000fe200078e3cff */
[----:B------:R-:W-:Y:S01]  /*c160*/  IMAD.X R61, RZ, RZ, R5, P4 ;  /* 0x000000ffff3d7224 */ /* 0x000fe200020e0605 */
[C---:B------:R-:W-:Y:S01]  /*c170*/  IADD3 R69, P6, R4.reuse, 0xc000, RZ ;  /* 0x0000c00004457810 */ /* 0x040fe20007fde0ff */
[----:B------:R-:W5:Y:S01]  /*c180*/  LD.E.128 R20, desc[UR38][R20.64] ;  /* 0x0000002614147980 */ /* 0x000f62000c101d00 */
[----:B------:R-:W-:-:S02]  /*c190*/  IADD3 R65, P5, R4, 0xd000, RZ ;  /* 0x0000d00004417810 */ /* 0x000fc40007fbe0ff */
[C---:B------:R-:W-:Y:S01]  /*c1a0*/  IADD3 R57, P4, R4.reuse, 0xe000, RZ ;  /* 0x0000e00004397810 */ /* 0x040fe20007f9e0ff */
[----:B------:R-:W5:Y:S01]  /*c1b0*/  LD.E.128 R24, desc[UR38][R24.64] ;  /* 0x0000002618187980 */ /* 0x000f62000c101d00 */
[----:B------:R-:W-:Y:S02]  /*c1c0*/  LOP3.LUT R11, R4, 0x380, RZ, 0xc0, !PT ;  /* 0x00000380040b7812 */ /* 0x000fe400078ec0ff */
[----:B------:R-:W-:Y:S01]  /*c1d0*/  LOP3.LUT R48, R0, R9, RZ, 0x3c, !PT ;  /* 0x0000000900307212 */ /* 0x000fe200078e3cff */
[----:B------:R-:W-:Y:S01]  /*c1e0*/  IMAD R0, R208, 0x20, R225 ;  /* 0x00000020d0007824 */ /* 0x000fe200078e02e1 */
[----:B------:R-:W-:Y:S01]  /*c1f0*/  UIADD3 UR9, UR9, UR7, URZ ;  /* 0x0000000709097290 */ /* 0x000fe2000fffe03f */
[----:B------:R-:W-:Y:S01]  /*c200*/  LOP3.LUT R68, R69, 0x380, RZ, 0xc0, !PT ;  /* 0x0000038045447812 */ /* 0x000fe200078ec0ff */
[----:B------:R-:W-:Y:S01]  /*c210*/  UIMAD UR4, UR14, UR10, URZ ;  /* 0x0000000a0e0472a4 */ /* 0x000fe2000f8e023f */
[----:B------:R-:W-:Y:S01]  /*c220*/  LOP3.LUT R64, R65, 0x380, RZ, 0xc0, !PT ;  /* 0x0000038041407812 */ /* 0x000fe200078ec0ff */
[----:B------:R-:W5:Y:S01]  /*c230*/  LD.E.128 R28, desc[UR38][R28.64] ;  /* 0x000000261c1c7980 */ /* 0x000f62000c101d00 */
[----:B------:R-:W-:-:S02]  /*c240*/  LOP3.LUT R56, R57, 0x380, RZ, 0xc0, !PT ;  /* 0x0000038039387812 */ /* 0x000fc400078ec0ff */
[----:B------:R-:W-:Y:S01]  /*c250*/  SHF.R.U64 R11, R11, 0x3, RZ ;  /* 0x000000030b0b7819 */ /* 0x000fe200000012ff */
[----:B------:R-:W-:Y:S01]  /*c260*/  VIADD R6, R0, UR60 ;  /* 0x0000003c00067c36 */ /* 0x000fe20008000000 */
[----:B------:R-:W-:Y:S01]  /*c270*/  UIMAD UR4, UR17, UR11, UR4 ;  /* 0x0000000b110472a4 */ /* 0x000fe2000f8e0204 */
[----:B------:R-:W-:Y:S01]  /*c280*/  SHF.R.U64 R68, R68, 0x3, RZ ;  /* 0x0000000344447819 */ /* 0x000fe200000012ff */
[----:B------:R-:W-:Y:S01]  /*c290*/  UIMAD.WIDE.U32 UR8, UR17, UR10, UR8 ;  /* 0x0000000a110872a5 */ /* 0x000fe2000f8e0008 */
[----:B------:R-:W-:Y:S01]  /*c2a0*/  SHF.R.U64 R64, R64, 0x3, RZ ;  /* 0x0000000340407819 */ /* 0x000fe200000012ff */
[----:B------:R-:W5:Y:S01]  /*c2b0*/  LD.E.128 R32, desc[UR38][R32.64] ;  /* 0x0000002620207980 */ /* 0x000f62000c101d00 */
[----:B------:R-:W-:Y:S01]  /*c2c0*/  SHF.R.U64 R56, R56, 0x3, RZ ;  /* 0x0000000338387819 */ /* 0x000fe200000012ff */
[----:B------:R-:W-:Y:S01]  /*c2d0*/  ULDC.64 UR10, c[0x0][0xbf0] ;  /* 0x0002fc00000a7ab9 */ /* 0x000fe20000000a00 */
[----:B------:R-:W-:Y:S01]  /*c2e0*/  LOP3.LUT R4, R11, R4, RZ, 0x3c, !PT ;  /* 0x000000040b047212 */ /* 0x000fe200078e3cff */
[----:B--2---:R-:W-:Y:S01]  /*c2f0*/  @P1 IMAD.HI.U32 R0, R6, R3, RZ ;  /* 0x0000000306001227 */ /* 0x004fe200078e00ff */
[----:B------:R-:W-:Y:S01]  /*c300*/  UIADD3 UR9, UR9, UR4, URZ ;  /* 0x0000000409097290 */ /* 0x000fe2000fffe03f */
[----:B------:R-:W-:Y:S01]  /*c310*/  LOP3.LUT R68, R68, R69, RZ, 0x3c, !PT ;  /* 0x0000004544447212 */ /* 0x000fe200078e3cff */
[----:B------:R-:W-:Y:S01]  /*c320*/  UIMAD UR4, UR16, UR10, URZ ;  /* 0x0000000a100472a4 */ /* 0x000fe2000f8e023f */
[----:B------:R-:W-:Y:S01]  /*c330*/  LOP3.LUT R64, R64, R65, RZ, 0x3c, !PT ;  /* 0x0000004140407212 */ /* 0x000fe200078e3cff */
[--C-:B------:R-:W-:Y:S01]  /*c340*/  IMAD.X R69, RZ, RZ, R5.reuse, P6 ;  /* 0x000000ffff457224 */ /* 0x100fe200030e0605 */
[----:B------:R-:W-:Y:S01]  /*c350*/  LOP3.LUT R56, R56, R57, RZ, 0x3c, !PT ;  /* 0x0000003938387212 */ /* 0x000fe200078e3cff */
[--C-:B------:R-:W-:Y:S01]  /*c360*/  IMAD.X R65, RZ, RZ, R5.reuse, P5 ;  /* 0x000000ffff417224 */ /* 0x100fe200028e0605 */
[----:B------:R2:W5:Y:S01]  /*c370*/  LD.E.128 R8, desc[UR38][R4.64] ;  /* 0x0000002604087980 */ /* 0x000562000c101d00 */
[----:B------:R-:W-:Y:S01]  /*c380*/  IMAD.X R57, RZ, RZ, R5, P4 ;  /* 0x000000ffff397224 */ /* 0x000fe200020e0605 */
[----:B------:R-:W-:-:S02]  /*c390*/  UIMAD UR4, UR15, UR11, UR4 ;  /* 0x0000000b0f0472a4 */ /* 0x000fc4000f8e0204 */
[----:B------:R-:W-:Y:S01]  /*c3a0*/  UIMAD.WIDE.U32 UR8, UR15, UR10, UR8 ;  /* 0x0000000a0f0872a5 */ /* 0x000fe2000f8e0008 */
[----:B------:R-:W5:Y:S02]  /*c3b0*/  LD.E.128 R36, desc[UR38][R36.64] ;  /* 0x0000002624247980 */ /* 0x000f64000c101d00 */
[----:B------:R-:W-:Y:S02]  /*c3c0*/  ULDC.64 UR10, c[0x0][0xbe0] ;  /* 0x0002f800000a7ab9 */ /* 0x000fe40000000a00 */
[----:B------:R-:W5:Y:S01]  /*c3d0*/  LD.E.128 R60, desc[UR38][R60.64] ;  /* 0x000000263c3c7980 */ /* 0x000f62000c101d00 */
[----:B--2---:R-:W-:Y:S01]  /*c3e0*/  IMAD.MOV.U32 R5, RZ, RZ, R6 ;  /* 0x000000ffff057224 */ /* 0x004fe200078e0006 */
[----:B0-----:R-:W-:Y:S01]  /*c3f0*/  @P1 SHF.R.U32.HI R5, RZ, R75, R0 ;  /* 0x0000004bff051219 */ /* 0x001fe20000011600 */
[----:B------:R-:W-:Y:S01]  /*c400*/  UIADD3 UR4, UR9, UR4, URZ ;  /* 0x0000000409047290 */ /* 0x000fe2000fffe03f */
[----:B------:R-:W5:Y:S02]  /*c410*/  LD.E.128 R52, desc[UR38][R52.64] ;  /* 0x0000002634347980 */ /* 0x000f64000c101d00 */
[--C-:B------:R-:W-:Y:S01]  /*c420*/  SHF.R.S32.HI R0, RZ, 0x1f, R5.reuse ;  /* 0x0000001fff007819 */ /* 0x100fe20000011405 */
[----:B------:R-:W-:Y:S01]  /*c430*/  IMAD.MOV R4, RZ, RZ, -R5 ;  /* 0x000000ffff047224 */ /* 0x000fe200078e0a05 */
[----:B------:R-:W5:Y:S01]  /*c440*/  LD.E.128 R40, desc[UR38][R40.64] ;  /* 0x0000002628287980 */ /* 0x000f62000c101d00 */
[----:B------:R-:W-:-:S02]  /*c450*/  IMAD.U32 R3, RZ, RZ, UR9 ;  /* 0x00000009ff037e24 */ /* 0x000fc4000f8e00ff */
[----:B------:R-:W-:Y:S01]  /*c460*/  IMAD R0, R0, UR10, RZ ;  /* 0x0000000a00007c24 */ /* 0x000fe2000f8e02ff */
[----:B------:R-:W5:Y:S01]  /*c470*/  LD.E.128 R44, desc[UR38][R44.64] ;  /* 0x000000262c2c7980 */ /* 0x000f62000c101d00 */
[----:B------:R-:W-:Y:S02]  /*c480*/  IMAD R73, R73, R4, R6 ;  /* 0x0000000449497224 */ /* 0x000fe400078e0206 */
        /* <DEDUP_REMOVED lines=9> */
[----:B------:R-:W5:Y:S01]  /*c520*/  LD.E.128 R48, desc[UR38][R48.64] ;  /* 0x0000002630307980 */ /* 0x000f62000c101d00 */
[----:B------:R-:W-:Y:S01]  /*c530*/  @!PT LDS RZ, [RZ] ;  /* 0x00000000fffff984 */ /* 0x000fe20000000800 */
[----:B------:R-:W-:Y:S01]  /*c540*/  @!PT LDS RZ, [RZ] ;  /* 0x00000000fffff984 */ /* 0x000fe20000000800 */
[----:B------:R-:W-:Y:S01]  /*c550*/  @!PT LDS RZ, [RZ] ;  /* 0x00000000fffff984 */ /* 0x000fe20000000800 */
[----:B------:R-:W-:Y:S01]  /*c560*/  @!PT LDS RZ, [RZ] ;  /* 0x00000000fffff984 */ /* 0x000fe20000000800 */
[----:B------:R0:W-:Y:S06]  /*c570*/  MEMBAR.ALL.CTA ;  /* 0x0000000000007992 */ /* 0x0001ec0000008000 */
[----:B0-----:R-:W0:Y:S01]  /*c580*/  FENCE.VIEW.ASYNC.S ;  /* 0x00000000000073c6 */ /* 0x001e220000000000 */
[----:B------:R-:W-:Y:S02]  /*c590*/  IMAD.IADD R3, R3, 0x1, R75 ;  /* 0x0000000103037824 */ /* 0x000fe400078e024b */
[----:B------:R-:W-:-:S02]  /*c5a0*/  IMAD R4, R0, UR8, RZ ;  /* 0x0000000800047c24 */ /* 0x000fc4000f8e02ff */
        /* <DEDUP_REMOVED lines=13> */
[----:B0-----:R0:W2:Y:S01]  /*c680*/  SHFL.IDX PT, R74, R6, RZ, 0x181f ;  /* 0x00181fff064a7589 */ /* 0x0010a200000e0000 */
[----:B------:R-:W-:Y:S01]  /*c690*/  ISETP.GE.AND P0, PT, R0, R77, PT ;  /* 0x0000004d0000720c */ /* 0x000fe20003f06270 */
[----:B------:R-:W-:Y:S01]  /*c6a0*/  BSSY B1, `(.L_x_5327) ;  /* 0x0000015000017945 */ /* 0x000fe20003800000 */
[----:B------:R0:W-:Y:S01]  /*c6b0*/  SYNCS.ARRIVE.TRANS64.RED.A1T0 RZ, [R151+URZ], RZ ;  /* 0x000000ff97ff79a7 */ /* 0x0001e2000810043f */
[----:B------:R0:W3:Y:S02]  /*c6c0*/  SHFL.IDX PT, R0, R76, RZ, 0x181f ;  /* 0x00181fff4c007589 */ /* 0x0000e400000e0000 */
[----:B------:R-:W-:Y:S08]  /*c6d0*/  @P2 BRA `(.L_x_5328) ;  /* 0x0000000000442947 */ /* 0x000ff00003800000 */
[----:B------:R-:W-:Y:S02]  /*c6e0*/  ULDC UR4, c[0x0][0xbc8] ;  /* 0x0002f20000047ab9 */ /* 0x000fe40000000800 */
        /* <DEDUP_REMOVED lines=16> */
.L_x_5328:
[----:B------:R-:W-:Y:S05]  /*c7f0*/  BSYNC B1 ;  /* 0x0000000000017941 */ /* 0x000fea0003800000 */
.L_x_5327:
[----:B---3--:R3:W0:Y:S01]  /*c800*/  SHFL.IDX PT, R0, R76, 0x1, 0x181f ;  /* 0x00381f004c007f89 */ /* 0x00862200000e0000 */
[----:B------:R-:W-:Y:S03]  /*c810*/  BSSY B1, `(.L_x_5329) ;  /* 0x0000014000017945 */ /* 0x000fe60003800000 */
[----:B----45:R3:W4:Y:S01]  /*c820*/  SHFL.IDX PT, R10, R6, 0x1, 0x181f ;  /* 0x00381f00060a7f89 */ /* 0x03072200000e0000 */
        /* <DEDUP_REMOVED lines=18> */
.L_x_5330:
[----:B------:R-:W-:Y:S05]  /*c950*/  BSYNC B1 ;  /* 0x0000000000017941 */ /* 0x000fea0003800000 */
.L_x_5329:
[----:B0-----:R0:W0:Y:S01]  /*c960*/  SHFL.IDX PT, R0, R76, 0x2, 0x181f ;  /* 0x00581f004c007f89 */ /* 0x00102200000e0000 */
[----:B------:R-:W-:Y:S03]  /*c970*/  BSSY B1, `(.L_x_5331) ;  /* 0x0000014000017945 */ /* 0x000fe60003800000 */
[----:B----4-:R4:W0:Y:S01]  /*c980*/  SHFL.IDX PT, R10, R6, 0x2, 0x181f ;  /* 0x00581f00060a7f89 */ /* 0x01082200000e0000 */
        /* <DEDUP_REMOVED lines=18> */
.L_x_5332:
[----:B------:R-:W-:Y:S05]  /*cab0*/  BSYNC B1 ;  /* 0x0000000000017941 */ /* 0x000fea0003800000 */
.L_x_5331:
[----:B0-----:R-:W-:Y:S01]  /*cac0*/  VIADD R0, R78, 0x60 ;  /* 0x000000604e007836 */ /* 0x001fe20000000000 */
[----:B---3--:R-:W0:Y:S04]  /*cad0*/  SHFL.IDX PT, R76, R76, 0x3, 0x181f ;  /* 0x00781f004c4c7f89 */ /* 0x008e2800000e0000 */
[----:B------:R-:W-:Y:S01]  /*cae0*/  ISETP.GE.AND P0, PT, R0, R77, PT ;  /* 0x0000004d0000720c */ /* 0x000fe20003f06270 */
[----:B----4-:R-:W3:-:S12]  /*caf0*/  SHFL.IDX PT, R6, R6, 0x3, 0x181f ;  /* 0x00781f0006067f89 */ /* 0x010ed800000e0000 */
        /* <DEDUP_REMOVED lines=20> */
.L_x_5325:
[----:B------:R-:W-:Y:S01]  /*cc40*/  R2UR UR4, R209 ;  /* 0x00000000d10472ca */ /* 0x000fe200000e0000 */
[----:B------:R-:W-:Y:S01]  /*cc50*/  ULDC.64 UR8, c[0x0][0xd00] ;  /* 0x0003400000087ab9 */ /* 0x000fe20000000a00 */
[----:B------:R-:W2:Y:S01]  /*cc60*/  LDC R13, c[0x0][0xce8] ;  /* 0x00033a00ff0d7b82 */ /* 0x000ea20000000800 */
[----:B------:R-:W-:Y:S01]  /*cc70*/  UISETP.NE.U32.AND UP0, UPT, UR8, URZ, UPT ;  /* 0x0000003f0800728c */ /* 0x000fe2000bf05070 */
[----:B------:R-:W-:-:S03]  /*cc80*/  R2UR UR7, R224 ;  /* 0x00000000e00772ca */ /* 0x000fc600000e0000 */
[----:B------:R-:W-:-:S03]  /*cc90*/  UISETP.NE.AND.EX UP0, UPT, UR9, URZ, UPT, UP0 ;  /* 0x0000003f0900728c */ /* 0x000fc6000bf05300 */
[----:B------:R-:W-:-:S03]  /*cca0*/  ULDC.64 UR8, c[0x0][0xd00] ;  /* 0x0003400000087ab9 */ /* 0x000fc60000000a00 */
[----:B------:R-:W-:Y:S01]  /*ccb0*/  UIMAD.WIDE UR8, UR4, 0x4, UR8 ;  /* 0x00000004040878a5 */ /* 0x000fe2000f8e0208 */
[----:B------:R-:W-:-:S05]  /*ccc0*/  PLOP3.LUT P2, PT, PT, PT, UP0, 0x80, 0x0 ;  /* 0x000000000000781c */ /* 0x000fca0003f4f008 */
[----:B------:R-:W-:Y:S02]  /*ccd0*/  IMAD.U32 R2, RZ, RZ, UR8 ;  /* 0x00000008ff027e24 */ /* 0x000fe4000f8e00ff */
[----:B------:R-:W-:Y:S01]  /*cce0*/  IMAD.U32 R3, RZ, RZ, UR9 ;  /* 0x00000009ff037e24 */ /* 0x000fe2000f8e00ff */
[----:B------:R-:W-:Y:S02]  /*ccf0*/  ULDC.64 UR8, c[0x0][0xd08] ;  /* 0x0003420000087ab9 */ /* 0x000fe40000000a00 */
[----:B------:R-:W-:-:S03]  /*cd00*/  UISETP.NE.U32.AND UP1, UPT, UR8, URZ, UPT ;  /* 0x0000003f0800728c */ /* 0x000fc6000bf25070 */
[----:B------:R-:W3:Y:S01]  /*cd10*/  @P2 LDG.E R6, desc[UR38][R2.64] ;  /* 0x0000002602062981 */ /* 0x000ee2000c1e1900 */
[----:B------:R-:W-:-:S06]  /*cd20*/  UISETP.NE.AND.EX UP1, UPT, UR9, URZ, UPT, UP1 ;  /* 0x0000003f0900728c */ /* 0x000fcc000bf25310 */
[----:B------:R-:W-:-:S05]  /*cd30*/  PLOP3.LUT P3, PT, PT, PT, UP1, 0x80, 0x0 ;  /* 0x000000000000781c */ /* 0x000fca0003f6f018 */
[----:B------:R-:W-:Y:S02]  /*cd40*/  @UP1 ULDC.64 UR8, c[0x0][0xd08] ;  /* 0x0003420000081ab9 */ /* 0x000fe40000000a00 */
[----:B------:R-:W-:-:S03]  /*cd50*/  @UP1 UIMAD.WIDE UR8, UR4, 0x4, UR8 ;  /* 0x00000004040818a5 */ /* 0x000fc6000f8e0208 */
[----:B------:R-:W-:Y:S02]  /*cd60*/  ULDC UR4, c[0x0][0xb88] ;  /* 0x0002e20000047ab9 */ /* 0x000fe40000000800 */
[----:B------:R-:W-:Y:S02]  /*cd70*/  IMAD.U32 R0, RZ, RZ, UR4 ;  /* 0x00000004ff007e24 */ /* 0x000fe4000f8e00ff */
[----:B------:R-:W-:Y:S02]  /*cd80*/  IMAD.U32 R4, RZ, RZ, UR8 ;  /* 0x00000008ff047e24 */ /* 0x000fe4000f8e00ff */
[----:B------:R-:W-:-:S05]  /*cd90*/  IMAD.U32 R5, RZ, RZ, UR9 ;  /* 0x00000009ff057e24 */ /* 0x000fca000f8e00ff */
[----:B------:R4:W5:Y:S01]  /*cda0*/  @P3 LDG.E R0, desc[UR38][R4.64] ;  /* 0x0000002604003981 */ /* 0x000962000c1e1900 */
[----:B--2---:R-:W-:Y:S01]  /*cdb0*/  ISETP.NE.AND P0, PT, R13, 0x1, PT ;  /* 0x000000010d00780c */ /* 0x004fe20003f05270 */
[----:B------:R-:W-:Y:S01]  /*cdc0*/  UMOV UR4, URZ ;  /* 0x0000003f00047c82 */ /* 0x000fe20008000000 */
[----:B------:R-:W-:Y:S01]  /*cdd0*/  USHF.R.S32.HI UR11, URZ, 0x1f, UR7 ;  /* 0x0000001f3f0b7899 */ /* 0x000fe20008011407 */
[----:B------:R-:W-:-:S10]  /*cde0*/  ISETP.GE.AND P1, PT, R237, 0x80, PT ;  /* 0x00000080ed00780c */ /* 0x000fd40003f26270 */
[----:B------:R-:W2:Y:S01]  /*cdf0*/  @P0 LDC R11, c[0x0][0xcec] ;  /* 0x00033b00ff0b0b82 */ /* 0x000ea20000000800 */
[----:B---3--:R-:W-:-:S13]  /*ce00*/  @P2 R2UR UR4, R6 ;  /* 0x00000000060422ca */ /* 0x008fda00000e0000 */
[----:B------:R-:W-:Y:S01]  /*ce10*/  USHF.R.S32.HI UR10, URZ, 0x1f, UR4 ;  /* 0x0000001f3f0a7899 */ /* 0x000fe20008011404 */
[----:B--2-4-:R-:W-:Y:S11]  /*ce20*/  @P3 BRA `(.L_x_5334) ;  /* 0x0000000000103947 */ /* 0x014ff60003800000 */
[----:B------:R-:W-:Y:S05]  /*ce30*/  @!P2 BRA `(.L_x_5334) ;  /* 0x00000000000ca947 */ /* 0x000fea0003800000 */
[----:B------:R-:W2:Y:S04]  /*ce40*/  LDG.E R5, desc[UR38][R2.64] ;  /* 0x0000002602057981 */ /* 0x000ea8000c1e1900 */
[----:B-----5:R-:W2:Y:S02]  /*ce50*/  LDG.E R0, desc[UR38][R2.64+0x4] ;  /* 0x0000042602007981 */ /* 0x020ea4000c1e1900 */
[----:B--2---:R-:W-:-:S07]  /*ce60*/  IMAD.IADD R0, R0, 0x1, -R5 ;  /* 0x0000000100007824 */ /* 0x004fce00078e0a05 */
.L_x_5334:
[----:B------:R-:W-:Y:S01]  /*ce70*/  R2UR UR8, R209 ;  /* 0x00000000d10872ca */ /* 0x000fe200000e0000 */
[----:B------:R-:W-:Y:S01]  /*ce80*/  BSSY B1, `(.L_x_5335) ;  /* 0x000002f000017945 */ /* 0x000fe20003800000 */
[----:B------:R-:W-:-:S11]  /*ce90*/  R2UR UR7, R226 ;  /* 0x00000000e20772ca */ /* 0x000fd600000e0000 */
[----:B------:R-:W-:Y:S02]  /*cea0*/  USEL UR12, UR8, URZ, !UP0 ;  /* 0x0000003f080c7287 */ /* 0x000fe4000c000000 */
[----:B------:R-:W-:Y:S01]  /*ceb0*/  USEL UR13, UR7, URZ, !UP0 ;  /* 0x0000003f070d7287 */ /* 0x000fe2000c000000 */
[----:B------:R-:W-:Y:S11]  /*cec0*/  @P1 BRA `(.L_x_5336) ;  /* 0x0000000000a81947 */ /* 0x000ff60003800000 */
[----:B------:R-:W2:Y:S01]  /*ced0*/  S2R R3, SR_TID.X ;  /* 0x0000000000037919 */ /* 0x000ea20000002100 */
[----:B------:R-:W3:Y:S01]  /*cee0*/  LDC R9, c[0x0][0xce8] ;  /* 0x00033a00ff097b82 */ /* 0x000ee20000000800 */
[----:B------:R-:W-:Y:S02]  /*cef0*/  IMAD.U32 R4, RZ, RZ, UR60 ;  /* 0x0000003cff047e24 */ /* 0x000fe4000f8e00ff */
[----:B---3-5:R-:W-:-:S03]  /*cf00*/  IMAD R2, R0, R9, RZ ;  /* 0x0000000900027224 */ /* 0x028fc600078e02ff */
[----:B--2---:R-:W-:-:S04]  /*cf10*/  IADD3 R4, R4, -0x80, R3 ;  /* 0xffffff8004047810 */ /* 0x004fc80007ffe003 */
[----:B------:R-:W-:-:S13]  /*cf20*/  ISETP.GE.AND P1, PT, R4, R2, PT ;  /* 0x000000020400720c */ /* 0x000fda0003f26270 */
[----:B------:R-:W-:Y:S05]  /*cf30*/  @P1 BRA `(.L_x_5336) ;  /* 0x00000000008c1947 */ /* 0x000fea0003800000 */
[----:B------:R-:W-:Y:S01]  /*cf40*/  ISETP.NE.AND P1, PT, R9, 0x1, PT ;  /* 0x000000010900780c */ /* 0x000fe20003f25270 */
[----:B------:R-:W-:Y:S01]  /*cf50*/  ULDC.64 UR14, c[0x0][0xc90] ;  /* 0x00032400000e7ab9 */ /* 0x000fe20000000a00 */
[----:B------:R-:W-:Y:S01]  /*cf60*/  R2UR UR16, R224 ;  /* 0x00000000e01072ca */ /* 0x000fe200000e0000 */
[----:B------:R-:W-:Y:S01]  /*cf70*/  UIMAD UR7, UR11, UR14, URZ ;  /* 0x0000000e0b0772a4 */ /* 0x000fe2000f8e023f */
[----:B------:R-:W-:Y:S01]  /*cf80*/  IMAD.MOV.U32 R2, RZ, RZ, R4 ;  /* 0x000000ffff027224 */ /* 0x000fe200078e0004 */
[----:B------:R-:W-:Y:S01]  /*cf90*/  UMOV UR8, UR4 ;  /* 0x0000000400087c82 */ /* 0x000fe20008000000 */
[----:B------:R-:W-:-:S07]  /*cfa0*/  UMOV UR9, UR10 ;  /* 0x0000000a00097c82 */ /* 0x000fce0008000000 */
[----:B------:R-:W2:Y:S02]  /*cfb0*/  @P1 LDC R3, c[0x0][0xcec] ;  /* 0x00033b00ff031b82 */ /* 0x000ea40000000800 */
[----:B------:R-:W-:Y:S02]  /*cfc0*/  UIMAD.WIDE.U32 UR8, UR16, UR14, UR8 ;  /* 0x0000000e100872a5 */ /* 0x000fe4000f8e0008 */
[----:B------:R-:W-:-:S03]  /*cfd0*/  UIMAD UR7, UR16, UR15, UR7 ;  /* 0x0000000f100772a4 */ /* 0x000fc6000f8e0207 */
[----:B------:R-:W-:Y:S01]  /*cfe0*/  ULDC.64 UR14, c[0x0][0xc98] ;  /* 0x00032600000e7ab9 */ /* 0x000fe20000000a00 */
[----:B------:R-:W3:Y:S01]  /*cff0*/  @P1 LDC R6, c[0x0][0xcf0] ;  /* 0x00033c00ff061b82 */ /* 0x000ee20000000800 */
[----:B------:R-:W-:Y:S02]  /*d000*/  UIADD3 UR9, UR9, UR7, URZ ;  /* 0x0000000709097290 */ /* 0x000fe4000fffe03f */
[----:B------:R-:W-:Y:S02]  /*d010*/  UIMAD UR7, UR13, UR14, URZ ;  /* 0x0000000e0d0772a4 */ /* 0x000fe4000f8e023f */
[----:B------:R-:W-:Y:S02]  /*d020*/  UIMAD.WIDE.U32 UR8, UR12, UR14, UR8 ;  /* 0x0000000e0c0872a5 */ /* 0x000fe4000f8e0008 */
[----:B------:R-:W-:-:S03]  /*d030*/  UIMAD UR7, UR12, UR15, UR7 ;  /* 0x0000000f0c0772a4 */ /* 0x000fc6000f8e0207 */
[----:B------:R-:W-:Y:S01]  /*d040*/  ULDC.64 UR14, c[0x0][0xc88] ;  /* 0x00032200000e7ab9 */ /* 0x000fe20000000a00 */
[----:B--2---:R-:W-:-:S05]  /*d050*/  @P1 IMAD.HI.U32 R3, R4, R3, RZ ;  /* 0x0000000304031227 */ /* 0x004fca00078e00ff */
[----:B---3--:R-:W-:Y:S01]  /*d060*/  @P1 SHF.R.U32.HI R2, RZ, R6, R3 ;  /* 0x00000006ff021219 */ /* 0x008fe20000011603 */
        /* <DEDUP_REMOVED lines=16> */
.L_x_5336:
[----:B------:R-:W-:Y:S05]  /*d170*/  BSYNC B1 ;  /* 0x0000000000017941 */ /* 0x000fea0003800000 */
.L_x_5335:
[----:B--2---:R-:W2:Y:S01]  /*d180*/  @P0 LDC R3, c[0x0][0xcf0] ;  /* 0x00033c00ff030b82 */ /* 0x004ea20000000800 */
[----:B------:R-:W-:Y:S01]  /*d190*/  ULDC.64 UR14, c[0x0][0xba0] ;  /* 0x0002e800000e7ab9 */ /* 0x000fe20000000a00 */
[----:B------:R-:W-:Y:S01]  /*d1a0*/  R2UR UR16, R224 ;  /* 0x00000000e01072ca */ /* 0x000fe200000e0000 */
[----:B------:R-:W-:Y:S01]  /*d1b0*/  UIMAD UR7, UR10, UR14, URZ ;  /* 0x0000000e0a0772a4 */ /* 0x000fe2000f8e023f */
[----:B------:R-:W-:Y:S01]  /*d1c0*/  IMAD R2, R208, 0x20, R225 ;  /* 0x00000020d0027824 */ /* 0x000fe200078e02e1 */
[----:B------:R-:W-:Y:S01]  /*d1d0*/  UIMAD.WIDE.U32 UR8, UR4, UR14, URZ ;  /* 0x0000000e040872a5 */ /* 0x000fe2000f8e003f */
[----:B------:R-:W-:Y:S01]  /*d1e0*/  BSSY B1, `(.L_x_5337) ;  /* 0x0000040000017945 */ /* 0x000fe20003800000 */
[----:B------:R-:W-:Y:S01]  /*d1f0*/  UIMAD UR7, UR4, UR15, UR7 ;  /* 0x0000000f040772a4 */ /* 0x000fe2000f8e0207 */
[----:B------:R-:W-:Y:S02]  /*d200*/  VIADD R6, R2, UR60 ;  /* 0x0000003c02067c36 */ /* 0x000fe40008000000 */
        /* <DEDUP_REMOVED lines=10> */
[----:B--2---:R-:W-:Y:S01]  /*d2b0*/  @P0 SHF.R.U32.HI R5, RZ, R3, R2 ;  /* 0x00000003ff050219 */ /* 0x004fe20000011602 */
        /* <DEDUP_REMOVED lines=29> */
[----:B------:R2:W3:Y:S02]  /*d490*/  SHFL.IDX PT, R2, R4, RZ, 0x181f ;  /* 0x00181fff04027589 */ /* 0x0004e400000e0000 */
[----:B------:R-:W-:Y:S02]  /*d4a0*/  ISETP.GE.AND P0, PT, R0, R13, PT ;  /* 0x0000000d0000720c */ /* 0x000fe40003f06270 */
[----:B------:R2:W4:Y:S01]  /*d4b0*/  SHFL.IDX PT, R0, R5, RZ, 0x181f ;  /* 0x00181fff05007589 */ /* 0x00052200000e0000 */
[----:B------:R-:W-:Y:S10]  /*d4c0*/  @P2 BRA `(.L_x_5338) ;  /* 0x0000000000442947 */ /* 0x000ff40003800000 */
        /* <DEDUP_REMOVED lines=17> */
.L_x_5338:
[----:B------:R-:W-:Y:S05]  /*d5e0*/  BSYNC B1 ;  /* 0x0000000000017941 */ /* 0x000fea0003800000 */
.L_x_5337:
        /* <DEDUP_REMOVED lines=21> */
.L_x_5340:
[----:B------:R-:W-:Y:S05]  /*d740*/  BSYNC B1 ;  /* 0x0000000000017941 */ /* 0x000fea0003800000 */
.L_x_5339:
[----:B0-----:R0:W0:Y:S01]  /*d750*/  SHFL.IDX PT, R0, R5, 0x2, 0x181f ;  /* 0x00581f0005007f89 */ /* 0x00102200000e0000 */
[----:B------:R-:W-:Y:S03]  /*d760*/  BSSY B1, `(.L_x_5341) ;  /* 0x0000014000017945 */ /* 0x000fe60003800000 */
[----:B---3--:R3:W0:Y:S01]  /*d770*/  SHFL.IDX PT, R2, R4, 0x2, 0x181f ;  /* 0x00581f0004027f89 */ /* 0x00862200000e0000 */
        /* <DEDUP_REMOVED lines=18> */
.L_x_5342:
[----:B------:R-:W-:Y:S05]  /*d8a0*/  BSYNC B1 ;  /* 0x0000000000017941 */ /* 0x000fea0003800000 */
.L_x_5341:
[----:B0-----:R-:W-:Y:S01]  /*d8b0*/  VIADD R0, R6, 0x60 ;  /* 0x0000006006007836 */ /* 0x001fe20000000000 */
[----:B--2-4-:R-:W0:Y:S04]  /*d8c0*/  SHFL.IDX PT, R5, R5, 0x3, 0x181f ;  /* 0x00781f0005057f89 */ /* 0x014e2800000e0000 */
[----:B------:R-:W-:Y:S01]  /*d8d0*/  ISETP.GE.AND P0, PT, R0, R13, PT ;  /* 0x0000000d0000720c */ /* 0x000fe20003f06270 */
[----:B------:R2:W4:-:S12]  /*d8e0*/  SHFL.IDX PT, R2, R4, 0x3, 0x181f ;  /* 0x00781f0004027f89 */ /* 0x00051800000e0000 */
[----:B--2---:R-:W-:Y:S05]  /*d8f0*/  @P0 BRA `(.L_x_5333) ;  /* 0x0000000000440947 */ /* 0x004fea0003800000 */
[----:B------:R-:W-:Y:S02]  /*d900*/  ULDC UR4, c[0x0][0xbc8] ;  /* 0x0002f20000047ab9 */ /* 0x000fe40000000800 */
[----:B------:R-:W-:Y:S02]  /*d910*/  ISETP.GE.AND P3, PT, R200, UR4, PT ;  /* 0x00000004c8007c0c */ /* 0x000fe4000bf66270 */
[----:B------:R-:W-:Y:S02]  /*d920*/  ISETP.GE.AND P2, PT, R206, UR4, PT ;  /* 0x00000004ce007c0c */ /* 0x000fe4000bf46270 */
[----:B------:R-:W-:Y:S02]  /*d930*/  ISETP.GE.AND P1, PT, R205, UR4, PT ;  /* 0x00000004cd007c0c */ /* 0x000fe4000bf26270 */
[----:B------:R-:W-:-:S07]  /*d940*/  ISETP.GE.AND P0, PT, R207, UR4, PT ;  /* 0x00000004cf007c0c */ /* 0x000fce000bf06270 */
[-C--:B----4-:R-:W-:Y:S02]  /*d950*/  @!P3 LEA R8, P6, R200, R2.reuse, 0x1 ;  /* 0x00000002c808b211 */ /* 0x090fe400078c08ff */
        /* <DEDUP_REMOVED lines=11> */
.L_x_5333:
[----:B------:R-:W-:Y:S05]  /*da10*/  BSYNC B0 ;  /* 0x0000000000007941 */ /* 0x000fea0003800000 */
.L_x_5324:
[----:B------:R-:W-:Y:S02]  /*da20*/  ULDC UR4, c[0x0][0xd3c] ;  /* 0x00034f0000047ab9 */ /* 0x000fe40000000800 */
[----:B------:R-:W-:-:S13]  /*da30*/  ISETP.GE.AND P0, PT, R7, UR4, PT ;  /* 0x0000000407007c0c */ /* 0x000fda000bf06270 */
[----:B------:R-:W-:Y:S05]  /*da40*/  @!P0 BRA `(.L_x_5343) ;  /* 0xffffff3400248947 */ /* 0x000fea000383ffff */
[----:B------:R-:W-:Y:S05]  /*da50*/  EXIT ;  /* 0x000000000000794d */ /* 0x000fea0003800000 */
.L_x_5287:
[----:B------:R-:W-:-:S08]  /*da60*/  NOP ;  /* 0x0000000000007918 */ /* 0x000fd00000000000 */
[----:B0-----:R-:W0:-:S00]  /*da70*/  USETMAXREG.DEALLOC.CTAPOOL 0x18 ;  /* 0x00000018000079c8 */ /* 0x001e0000080e0500 */
        /* <DEDUP_REMOVED lines=16> */
.L_x_5344:
        /* <DEDUP_REMOVED lines=42> */
.L_x_5350:
        /* <DEDUP_REMOVED lines=12> */
.L_x_5349:
[----:B------:R-:W-:Y:S05]  /*dee0*/  BSYNC B0 ;  /* 0x0000000000007941 */ /* 0x000fea0003800000 */
.L_x_5348:
        /* <DEDUP_REMOVED lines=21> */
.L_x_5346:
        /* <DEDUP_REMOVED lines=18> */
[----:B------:R-:W-:-:S05]  /*e160*/  VIADD R11, R6, 0xffffffff ;  /* 0xffffffff060b7836 */ /* 0x000fca0000000000 */
[----:B------:R2:W3:Y:S02]  /*e170*/  SHFL.IDX PT, R16, R4, R11, 0x1f ;  /* 0x00001f0b04107589 */ /* 0x0004e400000e0000 */
.L_x_5351:
[----:B-1----:R-:W-:Y:S01]  /*e180*/  IMAD.MOV R2, RZ, RZ, -R3 ;  /* 0x000000ffff027224 */ /* 0x002fe200078e0a03 */
[----:B--2---:R-:W-:Y:S01]  /*e190*/  IABS R4, R8 ;  /* 0x0000000800047213 */ /* 0x004fe20000000000 */
        /* <DEDUP_REMOVED lines=17> */
[----:B------:R-:W-:-:S04]  /*e2b0*/  IMAD.MOV.U32 R9, RZ, RZ, R2 ;  /* 0x000000ffff097224 */ /* 0x000fc800078e0002 */
[----:B------:R-:W-:Y:S01]  /*e2c0*/  @!P2 IMAD.MOV R9, RZ, RZ, -R9 ;  /* 0x000000ffff09a224 */ /* 0x000fe200078e0a09 */
[----:B------:R-:W-:-:S05]  /*e2d0*/  @!P1 LOP3.LUT R9, RZ, R8, RZ, 0x33, !PT ;  /* 0x00000008ff099212 */ /* 0x000fca00078e33ff */
[----:B------:R-:W-:Y:S02]  /*e2e0*/  IMAD R4, R10, R9, RZ ;  /* 0x000000090a047224 */ /* 0x000fe400078e02ff */
[----:B------:R-:W-:Y:S02]  /*e2f0*/  IMAD.MOV R9, RZ, RZ, -R9 ;  /* 0x000000ffff097224 */ /* 0x000fe400078e0a09 */
[----:B------:R-:W-:Y:S02]  /*e300*/  IMAD.MOV R3, RZ, RZ, -R4 ;  /* 0x000000ffff037224 */ /* 0x000fe400078e0a04 */
[----:B------:R-:W-:-:S03]  /*e310*/  IMAD R7, R8, R9, R7 ;  /* 0x0000000908077224 */ /* 0x000fc600078e0207 */
[----:B------:R-:W-:Y:S01]  /*e320*/  VIADDMNMX R10, R3, UR5, R10, PT ;  /* 0x00000005030a7c46 */ /* 0x000fe2000b80010a */
[----:B------:R-:W-:Y:S01]  /*e330*/  IMAD.IADD R4, R7, 0x1, R4 ;  /* 0x0000000107047824 */ /* 0x000fe200078e0204 */
[----:B------:R-:W-:Y:S02]  /*e340*/  IABS R8, R7 ;  /* 0x0000000700087213 */ /* 0x000fe40000000000 */
[----:B------:R-:W-:-:S04]  /*e350*/  IABS R6, R10 ;  /* 0x0000000a00067213 */ /* 0x000fc80000000000 */
[----:B------:R-:W1:Y:S08]  /*e360*/  I2F.RP R11, R6 ;  /* 0x00000006000b7306 */ /* 0x000e700000209400 */
[----:B-1----:R-:W1:Y:S02]  /*e370*/  MUFU.RCP R11, R11 ;  /* 0x0000000b000b7308 */ /* 0x002e640000001000 */
[----:B-1----:R-:W-:-:S06]  /*e380*/  VIADD R2, R11, 0xffffffe ;  /* 0x0ffffffe0b027836 */ /* 0x002fcc0000000000 */
[----:B------:R1:W2:Y:S02]  /*e390*/  F2I.FTZ.U32.TRUNC.NTZ R3, R2 ;  /* 0x0000000200037305 */ /* 0x0002a4000021f000 */
[----:B-1----:R-:W-:Y:S02]  /*e3a0*/  IMAD.MOV.U32 R2, RZ, RZ, RZ ;  /* 0x000000ffff027224 */ /* 0x002fe400078e00ff */
[----:B--2---:R-:W-:-:S04]  /*e3b0*/  IMAD.MOV R9, RZ, RZ, -R3 ;  /* 0x000000ffff097224 */ /* 0x004fc800078e0a03 */
[----:B------:R-:W-:-:S04]  /*e3c0*/  IMAD R9, R9, R6, RZ ;  /* 0x0000000609097224 */ /* 0x000fc800078e02ff */
[----:B------:R-:W-:Y:S01]  /*e3d0*/  IMAD.HI.U32 R3, R3, R9, R2 ;  /* 0x0000000903037227 */ /* 0x000fe200078e0002 */
[-C--:B------:R-:W-:Y:S02]  /*e3e0*/  IABS R9, R10.reuse ;  /* 0x0000000a00097213 */ /* 0x080fe40000000000 */
[----:B------:R-:W-:-:S03]  /*e3f0*/  LOP3.LUT R2, R7, R10, RZ, 0x3c, !PT ;  /* 0x0000000a07027212 */ /* 0x000fc600078e3cff */
[----:B------:R-:W-:Y:S01]  /*e400*/  IMAD.MOV R9, RZ, RZ, -R9 ;  /* 0x000000ffff097224 */ /* 0x000fe200078e0a09 */
[----:B------:R-:W-:Y:S01]  /*e410*/  ISETP.GE.AND P2, PT, R2, RZ, PT ;  /* 0x000000ff0200720c */ /* 0x000fe20003f46270 */
[----:B------:R-:W-:-:S04]  /*e420*/  IMAD.HI.U32 R3, R3, R8, RZ ;  /* 0x0000000803037227 */ /* 0x000fc800078e00ff */
        /* <DEDUP_REMOVED lines=14> */
.L_x_5347:
[----:B------:R-:W-:Y:S02]  /*e510*/  IMAD.MOV.U32 R17, RZ, RZ, RZ ;  /* 0x000000ffff117224 */ /* 0x000fe400078e00ff */
[----:B------:R-:W-:Y:S02]  /*e520*/  IMAD.U32 R16, RZ, RZ, UR6 ;  /* 0x00000006ff107e24 */ /* 0x000fe4000f8e00ff */
[----:B------:R-:W-:-:S07]  /*e530*/  IMAD.MOV.U32 R18, RZ, RZ, RZ ;  /* 0x000000ffff127224 */ /* 0x000fce00078e00ff */
.L_x_5352:
[----:B------:R-:W-:-:S13]  /*e540*/  ISETP.NE.AND P0, PT, R0, RZ, PT ;  /* 0x000000ff0000720c */ /* 0x000fda0003f05270 */
[----:B------:R-:W1:Y:S01]  /*e550*/  @!P0 S2R R3, SR_CgaCtaId ;  /* 0x0000000000038919 */ /* 0x000e620000008800 */
[----:B------:R-:W-:-:S04]  /*e560*/  @!P0 MOV R0, 0x400 ;  /* 0x0000040000008802 */ /* 0x000fc80000000f00 */
[----:B-1----:R-:W-:-:S05]  /*e570*/  @!P0 LEA R0, R3, R0, 0x18 ;  /* 0x0000000003008211 */ /* 0x002fca00078ec0ff */
[----:B------:R2:W-:Y:S01]  /*e580*/  @!P0 STS.128 [R0+0x324d0], R16 ;  /* 0x0324d01000008388 */ /* 0x0005e20000000c00 */
[----:B------:R-:W-:Y:S06]  /*e590*/  BAR.ARV 0x5, 0x180 ;  /* 0x0146000000007b1d */ /* 0x000fec0000002000 */
.L_x_5345:
        /* <DEDUP_REMOVED lines=35> */
.L_x_5461:
[----:B-1----:R-:W1:Y:S02]  /*e7d0*/  LDC.64 R2, c[0x0][0xd88] ;  /* 0x00036200ff027b82 */ /* 0x002e640000000a00 */
        /* <DEDUP_REMOVED lines=21> */
[----:B0-----:R-:W-:Y:S01]  /*e930*/  IMAD.MOV.U32 R8, RZ, RZ, RZ ;  /* 0x000000ffff087224 */ /* 0x001fe200078e00ff */
        /* <DEDUP_REMOVED lines=17> */
[----:B---3--:R-:W-:-:S05]  /*ea50*/  @P2 IADD3.X R7, R10, UR9, RZ, P3, !PT ;  /* 0x000000090a072c10 */ /* 0x008fca0009ffe4ff */
        /* <DEDUP_REMOVED lines=11> */
[----:B------:R-:W1:Y:S04]  /*eb10*/  LDG.E R7, desc[UR38][R2.64] ;  /* 0x0000002602077981 */ /* 0x000e68000c1e1900 */
[----:B------:R-:W1:Y:S02]  /*eb20*/  LDG.E R2, desc[UR38][R2.64+0x4] ;  /* 0x0000042602027981 */ /* 0x000e64000c1e1900 */
[----:B-1----:R-:W-:-:S05]  /*eb30*/  IMAD.IADD R9, R2, 0x1, -R7 ;  /* 0x0000000102097824 */ /* 0x002fca00078e0a07 */
[----:B------:R2:W-:Y:S02]  /*eb40*/  STL [R1+0x34], R9 ;  /* 0x0000340901007387 */ /* 0x0005e40000100800 */
.L_x_5354:
[----:B------:R-:W-:Y:S01]  /*eb50*/  IMAD.MOV.U32 R2, RZ, RZ, R12 ;  /* 0x000000ffff027224 */ /* 0x000fe200078e000c */
[----:B------:R-:W-:Y:S01]  /*eb60*/  ULDC.64 UR4, c[0x0][0xb18] ;  /* 0x0002c60000047ab9 */ /* 0x000fe20000000a00 */
[----:B-----5:R-:W-:Y:S01]  /*eb70*/  IMAD.IADD R3, R8, 0x1, R0 ;  /* 0x0000000108037824 */ /* 0x020fe200078e0200 */
[----:B------:R-:W-:Y:S02]  /*eb80*/  ISETP.NE.U32.AND P1, PT, RZ, UR4, PT ;  /* 0x00000004ff007c0c */ /* 0x000fe4000bf25070 */
[----:B------:R3:W-:Y:S02]  /*eb90*/  STL [R1+0xc], R2 ;  /* 0x00000c0201007387 */ /* 0x0007e40000100800 */
[----:B------:R-:W-:Y:S02]  /*eba0*/  ISETP.NE.AND.EX P1, PT, RZ, UR5, PT, P1 ;  /* 0x00000005ff007c0c */ /* 0x000fe4000bf25310 */
[----:B------:R3:W-:Y:S11]  /*ebb0*/  STL [R1+0x20], R3 ;  /* 0x0000200301007387 */ /* 0x0007f60000100800 */
[----:B---3--:R-:W-:Y:S05]  /*ebc0*/  @!P1 BRA `(.L_x_5355) ;  /* 0x0000000000109947 */ /* 0x008fea0003800000 */
[----:B------:R-:W-:-:S04]  /*ebd0*/  IADD3 R6, P0, R11, UR4, RZ ;  /* 0x000000040b067c10 */ /* 0x000fc8000ff1e0ff */
[----:B------:R-:W-:-:S05]  /*ebe0*/  IADD3.X R7, R10, UR5, RZ, P0, !PT ;  /* 0x000000050a077c10 */ /* 0x000fca00087fe4ff */
[----:B------:R3:W5:Y:S01]  /*ebf0*/  LDG.E R6, desc[UR38][R6.64] ;  /* 0x0000002606067981 */ /* 0x000762000c1e1900 */
[----:B------:R-:W-:Y:S05]  /*ec00*/  BRA `(.L_x_5356) ;  /* 0x0000000000107947 */ /* 0x000fea0003800000 */
.L_x_5355:
[----:B------:R-:W-:Y:S05]  /*ec10*/  @!P0 BRA `(.L_x_5356) ;  /* 0x00000000000c8947 */ /* 0x000fea0003800000 */
[----:B------:R-:W3:Y:S04]  /*ec20*/  LDG.E R6, desc[UR38][R4.64] ;  /* 0x0000002604067981 */ /* 0x000ee8000c1e1900 */
[----:B------:R-:W3:Y:S02]  /*ec30*/  LDG.E R4, desc[UR38][R4.64+0x4] ;  /* 0x0000042604047981 */ /* 0x000ee4000c1e1900 */
[----:B---3--:R-:W-:-:S07]  /*ec40*/  IMAD.IADD R6, R4, 0x1, -R6 ;  /* 0x0000000104067824 */ /* 0x008fce00078e0a06 */
.L_x_5356:
[----:B-----5:R-:W-:Y:S01]  /*ec50*/  IMAD.IADD R6, R6, 0x1, -R0 ;  /* 0x0000000106067824 */ /* 0x020fe200078e0a00 */
[----:B------:R-:W-:Y:S01]  /*ec60*/  BSSY B7, `(.L_x_5357) ;  /* 0x00004ed000077945 */ /* 0x000fe20003800000 */
[----:B------:R-:W4:Y:S02]  /*ec70*/  LDC R0, c[0x0][0x448] ;  /* 0x00011200ff007b82 */ /* 0x000f240000000800 */
[----:B----4-:R-:W-:Y:S01]  /*ec80*/  ISETP.NE.AND P0, PT, R0, 0x1, PT ;  /* 0x000000010000780c */ /* 0x010fe20003f05270 */
[----:B------:R-:W-:-:S04]  /*ec90*/  IMAD.SHL.U32 R0, R17, 0x80, RZ ;  /* 0x0000008011007824 */ /* 0x000fc800078e00ff */
[----:B------:R-:W-:-:S08]  /*eca0*/  VIADD R0, R0, 0x7f ;  /* 0x0000007f00007836 */ /* 0x000fd00000000000 */
[----:B------:R-:W4:Y:S08]  /*ecb0*/  @P0 LDC R2, c[0x0][0x44c] ;  /* 0x00011300ff020b82 */ /* 0x000f300000000800 */
[----:B------:R-:W0:Y:S01]  /*ecc0*/  @P0 LDC R3, c[0x0][0x450] ;  /* 0x00011400ff030b82 */ /* 0x000e220000000800 */
[----:B----4-:R-:W-:-:S05]  /*ecd0*/  @P0 IMAD.HI.U32 R2, R0, R2, RZ ;  /* 0x0000000200020227 */ /* 0x010fca00078e00ff */
[----:B0-----:R-:W-:Y:S01]  /*ece0*/  @P0 SHF.R.U32.HI R0, RZ, R3, R2 ;  /* 0x00000003ff000219 */ /* 0x001fe20000011602 */
        /* <DEDUP_REMOVED lines=12> */
[----:B0-----:R-:W-:Y:S05]  /*edb0*/  @P0 BRA `(.L_x_5358) ;  /* 0x0000000000440947 */ /* 0x001fea0003800000 */
[----:B------:R-:W0:Y:S02]  /*edc0*/  S2R R4, SR_TID.X ;  /* 0x0000000000047919 */ /* 0x000e240000002100 */
[----:B0-----:R-:W-:-:S04]  /*edd0*/  LOP3.LUT R4, R4, 0x7f, RZ, 0xc0, !PT ;  /* 0x0000007f04047812 */ /* 0x001fc800078ec0ff */
[----:B------:R-:W-:-:S13]  /*ede0*/  ISETP.NE.AND P0, PT, R4, RZ, PT ;  /* 0x000000ff0400720c */ /* 0x000fda0003f05270 */
[----:B------:R-:W-:Y:S05]  /*edf0*/  @P0 BRA `(.L_x_5359) ;  /* 0x0000004c004c0947 */ /* 0x000fea0003800000 */
[----:B------:R-:W0:Y:S01]  /*ee00*/  S2R R3, SR_LANEID ;  /* 0x0000000000037919 */ /* 0x000e220000000000 */
[----:B------:R-:W-:Y:S02]  /*ee10*/  VOTEU.ANY UR4, UPT, PT ;  /* 0x0000000000047886 */ /* 0x000fe400038e0100 */
[----:B------:R-:W0:Y:S08]  /*ee20*/  FLO.U32 R0, UR4 ;  /* 0x0000000400007d00 */ /* 0x000e3000080e0000 */
[----:B------:R-:W4:Y:S01]  /*ee30*/  POPC R5, UR4 ;  /* 0x0000000400057d09 */ /* 0x000f220008000000 */
[----:B0-----:R-:W-:-:S02]  /*ee40*/  ISETP.EQ.U32.AND P0, PT, R0, R3, PT ;  /* 0x000000030000720c */ /* 0x001fc40003f02070 */
[----:B------:R-:W4:Y:S11]  /*ee50*/  LDC.64 R2, c[0x0][0xd60] ;  /* 0x00035800ff027b82 */ /* 0x000f360000000a00 */
[----:B----4-:R-:W4:Y:S01]  /*ee60*/  @P0 ATOMG.E.ADD.STRONG.GPU PT, R3, desc[UR38][R2.64], R5 ;  /* 0x00000005020309a8 */ /* 0x010f2200081ee1e6 */
[----:B------:R-:W0:Y:S02]  /*ee70*/  S2R R4, SR_LTMASK ;  /* 0x0000000000047919 */ /* 0x000e240000003900 */
[----:B0-----:R-:W-:-:S04]  /*ee80*/  LOP3.LUT R4, R4, UR4, RZ, 0xc0, !PT ;  /* 0x0000000404047c12 */ /* 0x001fc8000f8ec0ff */
[----:B---3--:R-:W0:Y:S01]  /*ee90*/  POPC R7, R4 ;  /* 0x0000000400077309 */ /* 0x008e220000000000 */
[----:B----4-:R-:W0:Y:S02]  /*eea0*/  SHFL.IDX PT, R0, R3, R0, 0x1f ;  /* 0x00001f0003007589 */ /* 0x010e2400000e0000 */
[----:B0-----:R-:W-:Y:S01]  /*eeb0*/  IADD3 R16, R0, UR40, R7 ;  /* 0x0000002800107c10 */ /* 0x001fe2000fffe007 */
[----:B------:R-:W-:Y:S06]  /*eec0*/  BRA `(.L_x_5359) ;  /* 0x0000004c00187947 */ /* 0x000fec0003800000 */
.L_x_5358:
        /* <DEDUP_REMOVED lines=13> */
[----:B---3--:R-:W-:-:S02]  /*efa0*/  IMAD.U32 R7, RZ, RZ, UR9 ;  /* 0x00000009ff077e24 */ /* 0x008fc4000f8e00ff */
[----:B------:R-:W-:Y:S02]  /*efb0*/  IMAD.U32 R10, RZ, RZ, UR4 ;  /* 0x00000004ff0a7e24 */ /* 0x000fe4000f8e00ff */
[----:B------:R-:W-:Y:S02]  /*efc0*/  IMAD.U32 R11, RZ, RZ, UR5 ;  /* 0x00000005ff0b7e24 */ /* 0x000fe4000f8e00ff */
[----:B------:R-:W-:Y:S02]  /*efd0*/  IMAD.MOV.U32 R8, RZ, RZ, 0x70 ;  /* 0x00000070ff087424 */ /* 0x000fe400078e00ff */
[----:B------:R-:W-:Y:S02]  /*efe0*/  IMAD.MOV.U32 R12, RZ, RZ, 0x1 ;  /* 0x00000001ff0c7424 */ /* 0x000fe400078e00ff */
[----:B------:R-:W-:-:S07]  /*eff0*/  IMAD.MOV.U32 R13, RZ, RZ, RZ ;  /* 0x000000ffff0d7224 */ /* 0x000fce00078e00ff */
[----:B------:R-:W-:-:S07]  /*f000*/  LEPC R20, `(.L_x_5361) ;  /* 0x000000001014794e */ /* 0x000fce0000000000 */
[----:B012---:R-:W-:Y:S05]  /*f010*/  CALL.ABS.NOINC R2 ;  /* 0x0000000002007343 */ /* 0x007fea0003c00000 */
.L_x_5361:
[----:B------:R-:W-:Y:S05]  /*f020*/  BSYNC B6 ;  /* 0x0000000000067941 */ /* 0x000fea0003800000 */
.L_x_5360:
        /* <DEDUP_REMOVED lines=13> */
[----:B---3--:R-:W-:-:S02]  /*f100*/  IMAD.U32 R7, RZ, RZ, UR9 ;  /* 0x00000009ff077e24 */ /* 0x008fc4000f8e00ff */
[----:B------:R-:W-:Y:S02]  /*f110*/  IMAD.U32 R10, RZ, RZ, UR4 ;  /* 0x00000004ff0a7e24 */ /* 0x000fe4000f8e00ff */
[----:B------:R-:W-:Y:S02]  /*f120*/  IMAD.U32 R11, RZ, RZ, UR5 ;  /* 0x00000005ff0b7e24 */ /* 0x000fe4000f8e00ff */
[----:B------:R-:W-:Y:S02]  /*f130*/  IMAD.MOV.U32 R8, RZ, RZ, 0x70 ;  /* 0x00000070ff087424 */ /* 0x000fe400078e00ff */
[----:B------:R-:W-:Y:S02]  /*f140*/  IMAD.MOV.U32 R12, RZ, RZ, 0x1 ;  /* 0x00000001ff0c7424 */ /* 0x000fe400078e00ff */
[----:B0-----:R-:W-:-:S07]  /*f150*/  IMAD.MOV.U32 R13, RZ, RZ, RZ ;  /* 0x000000ffff0d7224 */ /* 0x001fce00078e00ff */
[----:B------:R-:W-:-:S07]  /*f160*/  LEPC R20, `(.L_x_5364) ;  /* 0x000000001014794e */ /* 0x000fce0000000000 */
[----:B-12-4-:R-:W-:Y:S05]  /*f170*/  CALL.ABS.NOINC R2 ;  /* 0x0000000002007343 */ /* 0x016fea0003c00000 */
.L_x_5364:
        /* <DEDUP_REMOVED lines=16> */
.L_x_5363:
[----:B------:R-:W-:Y:S05]  /*f280*/  BSYNC B6 ;  /* 0x0000000000067941 */ /* 0x000fea0003800000 */
.L_x_5362:
[----:B------:R-:W4:Y:S01]  /*f290*/  LDL.LU R2, [R1] ;  /* 0x0000000001027983 */ /* 0x000f220000300800 */
[----:B------:R-:W-:-:S03]  /*f2a0*/  ULDC.64 UR4, c[0x0][0xaf0] ;  /* 0x0002bc0000047ab9 */ /* 0x000fc60000000a00 */
[----:B------:R-:W5:Y:S04]  /*f2b0*/  LDL.LU R4, [R1+0x1c] ;  /* 0x00001c0001047983 */ /* 0x000f680000300800 */
[----:B---3--:R-:W3:Y:S01]  /*f2c0*/  LDL R7, [R1+0xc] ;  /* 0x00000c0001077983 */ /* 0x008ee20000100800 */
[----:B------:R-:W-:-:S03]  /*f2d0*/  ISETP.NE.U32.AND P0, PT, RZ, UR4, PT ;  /* 0x00000004ff007c0c */ /* 0x000fc6000bf05070 */
[----:B------:R-:W2:Y:S01]  /*f2e0*/  LDL R0, [R1+0x30] ;  /* 0x0000300001007983 */ /* 0x000ea20000100800 */
[----:B------:R-:W-:-:S13]  /*f2f0*/  ISETP.NE.AND.EX P0, PT, RZ, UR5, PT, P0 ;  /* 0x00000005ff007c0c */ /* 0x000fda000bf05300 */
[----:B----4-:R-:W-:-:S04]  /*f300*/  @P0 IADD3 R2, P1, R2, UR4, RZ ;  /* 0x0000000402020c10 */ /* 0x010fc8000ff3e0ff */
[----:B-----5:R-:W-:Y:S01]  /*f310*/  @P0 IADD3.X R3, R4, UR5, RZ, P1, !PT ;  /* 0x0000000504030c10 */ /* 0x020fe20008ffe4ff */
[----:B------:R-:W-:-:S04]  /*f320*/  ULDC.64 UR4, c[0x0][0xb00] ;  /* 0x0002c00000047ab9 */ /* 0x000fc80000000a00 */
[----:B---3--:R0:W3:Y:S02]  /*f330*/  @P0 LDG.E R7, desc[UR38][R2.64] ;  /* 0x0000002602070981 */ /* 0x0080e4000c1e1900 */
[----:B0-----:R-:W0:Y:S01]  /*f340*/  LDC.64 R2, c[0x0][0x418] ;  /* 0x00010600ff027b82 */ /* 0x001e220000000a00 */
[----:B--2---:R-:W-:Y:S01]  /*f350*/  VIADD R4, R0, 0xffffffff ;  /* 0xffffffff00047836 */ /* 0x004fe20000000000 */
[----:B---3--:R-:W-:Y:S01]  /*f360*/  SHF.R.S32.HI R8, RZ, 0x1f, R7 ;  /* 0x0000001fff087819 */ /* 0x008fe20000011407 */
[----:B------:R2:W-:Y:S04]  /*f370*/  @P0 STL [R1+0xc], R7 ;  /* 0x00000c0701000387 */ /* 0x0005e80000100800 */
[----:B------:R2:W-:Y:S01]  /*f380*/  STL [R1+0x1c], R8 ;  /* 0x00001c0801007387 */ /* 0x0005e20000100800 */
[----:B0-----:R-:W-:Y:S01]  /*f390*/  LOP3.LUT P0, RZ, R2, UR4, RZ, 0xfc, !PT ;  /* 0x0000000402ff7c12 */ /* 0x001fe2000f80fcff */
[----:B------:R-:W-:-:S03]  /*f3a0*/  UMOV UR4, 0xffffffff ;  /* 0xffffffff00047882 */ /* 0x000fc60000000000 */
[----:B------:R-:W-:-:S04]  /*f3b0*/  LOP3.LUT P0, RZ, R3, UR5, RZ, 0xfc, P0 ;  /* 0x0000000503ff7c12 */ /* 0x000fc8000800fcff */
[----:B------:R-:W-:Y:S01]  /*f3c0*/  SEL R0, R7, RZ, !P0 ;  /* 0x000000ff07007207 */ /* 0x000fe20004000000 */
[----:B--2---:R-:W-:Y:S08]  /*f3d0*/  BRA.DIV UR4, `(.L_x_5365) ;  /* 0x0000005a04a07947 */ /* 0x004ff0000b800000 */
[----:B------:R-:W0:Y:S02]  /*f3e0*/  S2R R5, SR_TID.X ;  /* 0x0000000000057919 */ /* 0x000e240000002100 */
[----:B0-----:R-:W-:-:S04]  /*f3f0*/  SHF.R.U32.HI R5, RZ, 0x5, R5 ;  /* 0x00000005ff057819 */ /* 0x001fc80000011605 */
[----:B------:R-:W-:-:S05]  /*f400*/  LOP3.LUT R5, R5, 0x3, RZ, 0xc0, !PT ;  /* 0x0000000305057812 */ /* 0x000fca00078ec0ff */
[----:B------:R0:W2:Y:S02]  /*f410*/  SHFL.IDX PT, R14, R5, RZ, 0x1f ;  /* 0x00001fff050e7589 */ /* 0x0000a400000e0000 */
.L_x_5478:
        /* <DEDUP_REMOVED lines=12> */
.L_x_5481:
[----:B------:R-:W-:Y:S05]  /*f4e0*/  @!P6 BRA `(.L_x_5366) ;  /* 0x000000040014e947 */ /* 0x000fea0003800000 */
[----:B------:R-:W-:-:S04]  /*f4f0*/  ISETP.NE.U32.AND P0, PT, R2, RZ, PT ;  /* 0x000000ff0200720c */ /* 0x000fc80003f05070 */
[----:B------:R-:W-:-:S13]  /*f500*/  ISETP.NE.AND.EX P0, PT, R3, RZ, PT, P0 ;  /* 0x000000ff0300720c */ /* 0x000fda0003f05300 */
[----:B------:R-:W-:Y:S05]  /*f510*/  @!P0 BRA `(.L_x_5368) ;  /* 0x0000000000548947 */ /* 0x000fea0003800000 */
[----:B------:R-:W2:Y:S01]  /*f520*/  LDC R6, c[0x0][0x43c] ;  /* 0x00010f00ff067b82 */ /* 0x000ea20000000800 */
[----:B-1----:R-:W-:Y:S01]  /*f530*/  IMAD.MOV.U32 R9, RZ, RZ, R4 ;  /* 0x000000ffff097224 */ /* 0x002fe200078e0004 */
        /* <DEDUP_REMOVED lines=19> */
.L_x_5368:
[----:B------:R-:W3:Y:S04]  /*f670*/  LDL R7, [R1+0x4] ;  /* 0x0000040001077983 */ /* 0x000ee80000100800 */
[----:B0-2---:R-:W3:Y:S04]  /*f680*/  LDL R0, [R1+0x8] ;  /* 0x0000080001007983 */ /* 0x005ee80000100800 */
[----:B------:R-:W2:Y:S01]  /*f690*/  LDL R2, [R1+0x18] ;  /* 0x0000180001027983 */ /* 0x000ea20000100800 */
[----:B---3--:R-:W-:Y:S01]  /*f6a0*/  IMAD R0, R0, 0x8, R7 ;  /* 0x0000000800007824 */ /* 0x008fe200078e0207 */
[----:B--2---:R-:W-:-:S04]  /*f6b0*/  SHF.L.U32 R2, R2, 0x1f, RZ ;  /* 0x0000001f02027819 */ /* 0x004fc800000006ff */
[----:B------:R-:W0:Y:S02]  /*f6c0*/  SYNCS.PHASECHK.TRANS64.TRYWAIT P0, [R0+URZ+0x32440], R2 ;  /* 0x03244002000075a7 */ /* 0x000e24000800017f */
[----:B0-----:R-:W-:Y:S05]  /*f6d0*/  @!P0 BRA `(.L_x_5369) ;  /* 0x0000005800348947 */ /* 0x001fea0003800000 */
.L_x_5482:
        /* <DEDUP_REMOVED lines=11> */
.L_x_5370:
        /* <DEDUP_REMOVED lines=27> */
.L_x_5366:
[----:B0-----:R-:W3:Y:S04]  /*f940*/  LDL R0, [R1+0x4] ;  /* 0x0000040001007983 */ /* 0x001ee80000100800 */
        /* <DEDUP_REMOVED lines=16> */
[----:B0-----:R-:W-:-:S05]  /*fa50*/  SHF.R.S32.HI R0, RZ, 0x1f, R18 ;  /* 0x0000001fff007819 */ /* 0x001fca0000011412 */
        /* <DEDUP_REMOVED lines=18> */
[----:B01----:R-:W-:Y:S05]  /*fb80*/  CALL.ABS.NOINC R2 ;  /* 0x0000000002007343 */ /* 0x003fea0003c00000 */
.L_x_5372:
[----:B------:R-:W-:Y:S05]  /*fb90*/  BSYNC B6 ;  /* 0x0000000000067941 */ /* 0x000fea0003800000 */
.L_x_5371:
[----:B------:R-:W3:Y:S01]  /*fba0*/  LDL R4, [R1+0x40] ;  /* 0x0000400001047983 */ /* 0x000ee20000100800 */
[----:B------:R-:W0:Y:S01]  /*fbb0*/  LDC R7, c[0x0][0x448] ;  /* 0x00011200ff077b82 */ /* 0x000e220000000800 */
[----:B------:R-:W-:Y:S01]  /*fbc0*/  ULDC.64 UR4, c[0x0][0x298] ;  /* 0x0000a60000047ab9 */ /* 0x000fe20000000a00 */
[----:B------:R-:W-:Y:S01]  /*fbd0*/  ULDC.64 UR6, c[0x0][0x280] ;  /* 0x0000a00000067ab9 */ /* 0x000fe20000000a00 */
[----:B------:R-:W4:Y:S04]  /*fbe0*/  LDL R10, [R1+0x28] ;  /* 0x00002800010a7983 */ /* 0x000f280000100800 */
[----:B-1----:R-:W4:Y:S01]  /*fbf0*/  LDL R9, [R1+0x4c] ;  /* 0x00004c0001097983 */ /* 0x002f220000100800 */
[----:B--2---:R-:W1:Y:S01]  /*fc00*/  S2R R2, SR_TID.X ;  /* 0x0000000000027919 */ /* 0x004e620000002100 */
[----:B------:R-:W2:Y:S02]  /*fc10*/  S2R R0, SR_TID.X ;  /* 0x0000000000007919 */ /* 0x000ea40000002100 */
[----:B------:R-:W4:Y:S04]  /*fc20*/  LDL R8, [R1+0x50] ;  /* 0x0000500001087983 */ /* 0x000f280000100800 */
[----:B------:R-:W4:Y:S01]  /*fc30*/  LDL R6, [R1+0x38] ;  /* 0x0000380001067983 */ /* 0x000f220000100800 */
[----:B0-----:R-:W-:-:S13]  /*fc40*/  ISETP.NE.AND P0, PT, R7, 0x1, PT ;  /* 0x000000010700780c */ /* 0x001fda0003f05270 */
[----:B------:R-:W0:Y:S01]  /*fc50*/  @P0 LDC R3, c[0x0][0x450] ;  /* 0x00011400ff030b82 */ /* 0x000e220000000800 */
[----:B-1----:R-:W-:-:S04]  /*fc60*/  LOP3.LUT R2, R2, 0x7f, RZ, 0xc0, !PT ;  /* 0x0000007f02027812 */ /* 0x002fc800078ec0ff */
[----:B------:R-:W-:Y:S01]  /*fc70*/  SHF.R.U32.HI R2, RZ, 0x3, R2 ;  /* 0x00000003ff027819 */ /* 0x000fe20000011602 */
[----:B--2---:R-:W-:-:S05]  /*fc80*/  IMAD.SHL.U32 R0, R0, 0x10, RZ ;  /* 0x0000001000007824 */ /* 0x004fca00078e00ff */
[----:B------:R-:W-:Y:S02]  /*fc90*/  LOP3.LUT R0, R2, 0x70, R0, 0xf8, !PT ;  /* 0x0000007002007812 */ /* 0x000fe400078ef800 */
[----:B------:R-:W1:Y:S03]  /*fca0*/  @P0 LDC R2, c[0x0][0x44c] ;  /* 0x00011300ff020b82 */ /* 0x000e660000000800 */
[----:B------:R-:W-:-:S04]  /*fcb0*/  IMAD R5, R17, 0x80, R0 ;  /* 0x0000008011057824 */ /* 0x000fc800078e0200 */
[----:B------:R-:W-:Y:S01]  /*fcc0*/  IMAD.MOV.U32 R0, RZ, RZ, R5 ;  /* 0x000000ffff007224 */ /* 0x000fe200078e0005 */
[----:B------:R2:W-:Y:S01]  /*fcd0*/  STL [R1+0x24], R5 ;  /* 0x0000240501007387 */ /* 0x0005e20000100800 */
[----:B-1----:R-:W-:-:S05]  /*fce0*/  @P0 IMAD.HI.U32 R2, R5, R2, RZ ;  /* 0x0000000205020227 */ /* 0x002fca00078e00ff */
[----:B0-----:R-:W-:Y:S01]  /*fcf0*/  @P0 SHF.R.U32.HI R0, RZ, R3, R2 ;  /* 0x00000003ff000219 */ /* 0x001fe20000011602 */
[----:B---3--:R-:W-:-:S04]  /*fd00*/  IMAD R2, R4, UR4, RZ ;  /* 0x0000000404027c24 */ /* 0x008fc8000f8e02ff */
[C---:B----4-:R-:W-:Y:S02]  /*fd10*/  IMAD R4, R10.reuse, UR5, R2 ;  /* 0x000000050a047c24 */ /* 0x050fe4000f8e0202 */
        /* <DEDUP_REMOVED lines=26> */
[----:B--2---:R-:W-:Y:S01]  /*fec0*/  IMAD.WIDE.U32 R4, R0, UR4, R2 ;  /* 0x0000000400047c25 */ /* 0x004fe2000f8e0002 */
        /* <DEDUP_REMOVED lines=12> */
[----:B------:R-:W-:-:S03]  /*ff90*/  IMAD R17, R17, 0x80, R8 ;  /* 0x0000008011117824 */ /* 0x000fc600078e0208 */
[----:B------:R-:W0:Y:S01]  /*ffa0*/  SHFL.IDX PT, R5, R3, RZ, 0x181f ;  /* 0x00181fff03057589 */ /* 0x000e2200000e0000 */
[----:B------:R-:W-:-:S03]  /*ffb0*/  VIADD R8, R17, 0x10 ;  /* 0x0000001011087836 */ /* 0x000fc60000000000 */
[----:B------:R-:W-:Y:S04]  /*ffc0*/  SHFL.IDX PT, R6, R3, 0x1, 0x181f ;  /* 0x00381f0003067f89 */ /* 0x000fe800000e0000 */
[----:B------:R1:W-:Y:S01]  /*ffd0*/  STL [R1+0x3c], R8 ;  /* 0x00003c0801007387 */ /* 0x0003e20000100800 */
[----:B--2---:R-:W-:-:S03]  /*ffe0*/  IMAD R2, R4, R7, RZ ;  /* 0x0000000704027224 */ /* 0x004fc600078e02ff */
[----:B------:R-:W2:Y:S02]  /*fff0*/  SHFL.IDX PT, R4, R0, RZ, 0x181f ;  /* 0x00181fff00047589 */ /* 0x000ea400000e0000 */
[CC--:B------:R-:W-:Y:S02]  /*10000*/  ISETP.GE.AND P1, PT, R17.reuse, R2.reuse, PT ;  /* 0x000000021100720c */ /* 0x0c0fe40003f26270 */
[----:B------:R-:W3:Y:S01]  /*10010*/  SHFL.IDX PT, R7, R0, 0x1, 0x181f ;  /* 0x00381f0000077f89 */ /* 0x000ee200000e0000 */
[----:B------:R-:W-:Y:S01]  /*10020*/  ISETP.GE.AND P2, PT, R8, R2, PT ;  /* 0x000000020800720c */ /* 0x000fe20003f46270 */
[----:B-1----:R-:W-:-:S05]  /*10030*/  VIADD R8, R17, 0x20 ;  /* 0x0000002011087836 */ /* 0x002fca0000000000 */
[----:B------:R-:W-:Y:S04]  /*10040*/  STL [R1+0x48], R8 ;  /* 0x0000480801007387 */ /* 0x000fe80000100800 */
[----:B0-----:R-:W-:-:S05]  /*10050*/  @!P1 LEA R5, P3, R10, R5, 0x1 ;  /* 0x000000050a059211 */ /* 0x001fca00078608ff */
[----:B--2---:R-:W-:-:S05]  /*10060*/  @!P1 IMAD.X R4, RZ, RZ, R4, P3 ;  /* 0x000000ffff049224 */ /* 0x004fca00018e0604 */
[----:B------:R-:W-:-:S04]  /*10070*/  @!P1 LOP3.LUT R5, R5, R4, RZ, 0x3c, !PT ;  /* 0x0000000405059212 */ /* 0x000fc800078e3cff */
[----:B------:R-:W-:-:S04]  /*10080*/  @!P1 LOP3.LUT R4, R5, R4, RZ, 0x3c, !PT ;  /* 0x0000000405049212 */ /* 0x000fc800078e3cff */
[----:B------:R-:W-:-:S05]  /*10090*/  @!P1 LOP3.LUT R5, R5, R4, RZ, 0x3c, !PT ;  /* 0x0000000405059212 */ /* 0x000fca00078e3cff */
[----:B-----5:R0:W-:Y:S02]  /*100a0*/  @!P1 LDGSTS.E.BYPASS.LTC128B.128 [R9+0x18400], desc[UR38][R4.64], !P0 ;  /* 0x1840000004099fae */ /* 0x0201e4000c101d66 */
[----:B0-----:R-:W-:Y:S02]  /*100b0*/  @!P2 LEA R5, P1, R10, R6, 0x1 ;  /* 0x000000060a05a211 */ /* 0x001fe400078208ff */
        /* <DEDUP_REMOVED lines=60> */
.L_x_5499:
[----:B------:R2:W5:Y:S01]  /*10480*/  LDL R8, [R1+0x4] ;  /* 0x0000040001087983 */ /* 0x0005620000100800 */
[----:B01----:R-:W-:-:S05]  /*10490*/  VIADD R4, R17, 0x70 ;  /* 0x0000007011047836 */ /* 0x003fca0000000000 */
        /* <DEDUP_REMOVED lines=10> */
.L_x_5374:
[----:B--2---:R-:W2:Y:S01]  /*10540*/  LDL R2, [R1+0x4] ;  /* 0x0000040001027983 */ /* 0x004ea20000100800 */
        /* <DEDUP_REMOVED lines=37> */
.L_x_5376:
[----:B------:R-:W-:Y:S05]  /*107a0*/  BSYNC B6 ;  /* 0x0000000000067941 */ /* 0x000fea0003800000 */
.L_x_5375:
        /* <DEDUP_REMOVED lines=134> */
.L_x_5517:
        /* <DEDUP_REMOVED lines=14> */
.L_x_5379:
[----:B------:R-:W-:Y:S05]  /*110f0*/  BSYNC B0 ;  /* 0x0000000000007941 */ /* 0x000fea0003800000 */
.L_x_5378:
[----:B------:R3:W5:Y:S01]  /*11100*/  LDL R7, [R1+0x4] ;  /* 0x0000040001077983 */ /* 0x0007620000100800 */
[----:B------:R-:W-:Y:S01]  /*11110*/  PLOP3.LUT P0, PT, PT, PT, PT, 0x80, 0x0 ;  /* 0x000000000000781c */ /* 0x000fe20003f0f070 */
[----:B------:R-:W-:-:S12]  /*11120*/  NOP ;  /* 0x0000000000007918 */ /* 0x000fd80000000000 */
.L_x_5380:
        /* <DEDUP_REMOVED lines=19> */
.L_x_5518:
[----:B------:R-:W-:Y:S05]  /*11260*/  BSYNC B0 ;  /* 0x0000000000007941 */ /* 0x000fea0003800000 */
.L_x_5381:
        /* <DEDUP_REMOVED lines=16> */
.L_x_5519:
[----:B------:R-:W-:Y:S05]  /*11370*/  BSYNC B1 ;  /* 0x0000000000017941 */ /* 0x000fea0003800000 */
.L_x_5385:
        /* <DEDUP_REMOVED lines=9> */
.L_x_5388:
[----:B------:R-:W-:Y:S05]  /*11410*/  BSYNC B1 ;  /* 0x0000000000017941 */ /* 0x000fea0003800000 */
.L_x_5387:
        /* <DEDUP_REMOVED lines=14> */
.L_x_5389:
        /* <DEDUP_REMOVED lines=16> */
.L_x_5390:
        /* <DEDUP_REMOVED lines=16> */
.L_x_5391:
        /* <DEDUP_REMOVED lines=16> */
.L_x_5392:
        /* <DEDUP_REMOVED lines=11> */
.L_x_5384:
[----:B------:R-:W-:Y:S05]  /*118b0*/  BSYNC B0 ;  /* 0x0000000000007941 */ /* 0x000fea0003800000 */
.L_x_5383:
[----:B------:R-:W4:Y:S01]  /*118c0*/  LDL R4, [R1+0x30] ;  /* 0x0000300001047983 */ /* 0x000f220000100800 */
[----:B------:R-:W-:Y:S01]  /*118d0*/  BSSY B0, `(.L_x_5393) ;  /* 0x000020a000007945 */ /* 0x000fe20003800000 */
[----:B----4-:R-:W-:-:S13]  /*118e0*/  ISETP.GE.AND P0, PT, R4, 0x2, PT ;  /* 0x000000020400780c */ /* 0x010fda0003f06270 */
[----:B------:R-:W-:Y:S05]  /*118f0*/  @!P0 BRA `(.L_x_5394) ;  /* 0x00000020001c8947 */ /* 0x000fea0003800000 */
[C---:B------:R-:W-:Y:S01]  /*11900*/  LOP3.LUT R0, R4.reuse, 0x1, RZ, 0xc0, !PT ;  /* 0x0000000104007812 */ /* 0x040fe200078ec0ff */
[----:B------:R-:W-:Y:S01]  /*11910*/  VIADD R4, R4, 0xfffffffe ;  /* 0xfffffffe04047836 */ /* 0x000fe20000000000 */
[----:B------:R-:W-:Y:S02]  /*11920*/  BSSY B2, `(.L_x_5395) ;  /* 0x00000b0000027945 */ /* 0x000fe40003800000 */
[----:B------:R-:W-:Y:S01]  /*11930*/  ISETP.NE.U32.AND P0, PT, R0, 0x1, PT ;  /* 0x000000010000780c */ /* 0x000fe20003f05070 */
[----:B------:R-:W-:-:S12]  /*11940*/  IMAD.MOV.U32 R0, RZ, RZ, R4 ;  /* 0x000000ffff007224 */ /* 0x000fd800078e0004 */
[----:B------:R-:W-:Y:S05]  /*11950*/  @!P0 BRA `(.L_x_5396) ;  /* 0x0000000800b08947 */ /* 0x000fea0003800000 */
[----:B--2---:R-:W2:Y:S04]  /*11960*/  LDL R6, [R1+0x14] ;  /* 0x0000140001067983 */ /* 0x004ea80000100800 */
[----:B------:R-:W4:Y:S04]  /*11970*/  LDL.LU R5, [R1+0x8] ;  /* 0x0000080001057983 */ /* 0x000f280000300800 */
[----:B------:R-:W3:Y:S01]  /*11980*/  LDL.LU R8, [R1+0x18] ;  /* 0x0000180001087983 */ /* 0x000ee20000300800 */
        /* <DEDUP_REMOVED lines=15> */
[----:B-----5:R-:W2:Y:S01]  /*11a80*/  LDL R7, [R1+0x1c] ;  /* 0x00001c0001077983 */ /* 0x020ea20000100800 */
        /* <DEDUP_REMOVED lines=19> */
.L_x_5399:
        /* <DEDUP_REMOVED lines=9> */
.L_x_5520:
[----:B------:R-:W-:Y:S05]  /*11c50*/  BSYNC B3 ;  /* 0x0000000000037941 */ /* 0x000fea0003800000 */
.L_x_5400:
        /* <DEDUP_REMOVED lines=9> */
.L_x_5403:
[----:B------:R-:W-:Y:S05]  /*11cf0*/  BSYNC B3 ;  /* 0x0000000000037941 */ /* 0x000fea0003800000 */
.L_x_5402:
[----:B-----5:R-:W2:Y:S04]  /*11d00*/  LDL R7, [R1+0x4] ;  /* 0x0000040001077983 */ /* 0x020ea80000100800 */
        /* <DEDUP_REMOVED lines=13> */
.L_x_5404:
        /* <DEDUP_REMOVED lines=14> */
.L_x_5521:
[----:B------:R-:W-:Y:S05]  /*11ec0*/  BSYNC B3 ;  /* 0x0000000000037941 */ /* 0x000fea0003800000 */
.L_x_5405:
        /* <DEDUP_REMOVED lines=11> */
.L_x_5408:
[----:B------:R-:W-:Y:S05]  /*11f80*/  BSYNC B3 ;  /* 0x0000000000037941 */ /* 0x000fea0003800000 */
.L_x_5407:
        /* <DEDUP_REMOVED lines=11> */
.L_x_5409:
        /* <DEDUP_REMOVED lines=16> */
.L_x_5410:
        /* <DEDUP_REMOVED lines=16> */
.L_x_5411:
        /* <DEDUP_REMOVED lines=16> */
.L_x_5412:
        /* <DEDUP_REMOVED lines=11> */
.L_x_5398:
[----:B------:R-:W-:Y:S05]  /*123f0*/  BSYNC B1 ;  /* 0x0000000000017941 */ /* 0x000fea0003800000 */
.L_x_5397:
[----:B------:R-:W2:Y:S02]  /*12400*/  LDL.LU R5, [R1+0x30] ;  /* 0x0000300001057983 */ /* 0x000ea40000300800 */
[----:B--2---:R-:W-:-:S07]  /*12410*/  VIADD R0, R5, 0xfffffffd ;  /* 0xfffffffd05007836 */ /* 0x004fce0000000000 */
.L_x_5396:
[----:B------:R-:W-:Y:S05]  /*12420*/  BSYNC B2 ;  /* 0x0000000000027941 */ /* 0x000fea0003800000 */
.L_x_5395:
[----:B------:R-:W-:-:S13]  /*12430*/  ISETP.NE.AND P0, PT, R4, RZ, PT ;  /* 0x000000ff0400720c */ /* 0x000fda0003f05270 */
[----:B------:R-:W-:Y:S05]  /*12440*/  @!P0 BRA `(.L_x_5394) ;  /* 0x0000001400488947 */ /* 0x000fea0003800000 */
.L_x_5445:
[----:B------:R-:W4:Y:S04]  /*12450*/  LDL R4, [R1+0x14] ;  /* 0x0000140001047983 */ /* 0x000f280000100800 */
[----:B------:R-:W2:Y:S04]  /*12460*/  LDL.LU R3, [R1+0x8] ;  /* 0x0000080001037983 */ /* 0x000ea80000300800 */
[----:B------:R-:W3:Y:S01]  /*12470*/  LDL.LU R2, [R1+0x18] ;  /* 0x0000180001027983 */ /* 0x000ee20000300800 */
[----:B------:R-:W-:Y:S05]  /*12480*/  YIELD ;  /* 0x0000000000007946 */ /* 0x000fea0003800000 */
[----:B------:R-:W-:Y:S01]  /*12490*/  BSSY B1, `(.L_x_5413) ;  /* 0x00000a2000017945 */ /* 0x000fe20003800000 */
[----:B----4-:R-:W-:Y:S01]  /*124a0*/  LOP3.LUT P1, RZ, R4, 0x1, RZ, 0xc0, !PT ;  /* 0x0000000104ff7812 */ /* 0x010fe2000782c0ff */
[----:B--2--5:R-:W-:-:S05]  /*124b0*/  VIADD R7, R3, 0x1 ;  /* 0x0000000103077836 */ /* 0x024fca0000000000 */
[----:B------:R-:W-:-:S04]  /*124c0*/  ISETP.NE.AND P0, PT, R7, 0x2, PT ;  /* 0x000000020700780c */ /* 0x000fc80003f05270 */
[----:B------:R-:W-:Y:S02]  /*124d0*/  SEL R6, RZ, 0x1, P0 ;  /* 0x00000001ff067807 */ /* 0x000fe40000000000 */
[----:B------:R-:W-:Y:S02]  /*124e0*/  SEL R7, R7, RZ, P0 ;  /* 0x000000ff07077207 */ /* 0x000fe40000000000 */
[----:B---3--:R-:W-:Y:S01]  /*124f0*/  LOP3.LUT R6, R2, R6, RZ, 0x3c, !PT ;  /* 0x0000000602067212 */ /* 0x008fe200078e3cff */
[----:B------:R-:W-:Y:S06]  /*12500*/  @!P1 BRA `(.L_x_5414) ;  /* 0x0000000800689947 */ /* 0x000fec0003800000 */
[----:B------:R-:W-:Y:S01]  /*12510*/  ULDC.64 UR4, c[0x0][0x418] ;  /* 0x0001060000047ab9 */ /* 0x000fe20000000a00 */
[----:B0-----:R-:W-:Y:S01]  /*12520*/  IMAD.MOV.U32 R8, RZ, RZ, R0 ;  /* 0x000000ffff087224 */ /* 0x001fe200078e0000 */
        /* <DEDUP_REMOVED lines=23> */
.L_x_5415:
        /* <DEDUP_REMOVED lines=9> */
.L_x_5522:
[----:B------:R-:W-:Y:S05]  /*12730*/  BSYNC B2 ;  /* 0x0000000000027941 */ /* 0x000fea0003800000 */
.L_x_5416:
        /* <DEDUP_REMOVED lines=9> */
.L_x_5419:
[----:B------:R-:W-:Y:S05]  /*127d0*/  BSYNC B2 ;  /* 0x0000000000027941 */ /* 0x000fea0003800000 */
.L_x_5418:
        /* <DEDUP_REMOVED lines=13> */
.L_x_5420:
        /* <DEDUP_REMOVED lines=14> */
.L_x_5523:
[----:B------:R-:W-:Y:S05]  /*12990*/  BSYNC B2 ;  /* 0x0000000000027941 */ /* 0x000fea0003800000 */
.L_x_5421:
        /* <DEDUP_REMOVED lines=11> */
.L_x_5424:
[----:B------:R-:W-:Y:S05]  /*12a50*/  BSYNC B2 ;  /* 0x0000000000027941 */ /* 0x000fea0003800000 */
.L_x_5423:
        /* <DEDUP_REMOVED lines=10> */
.L_x_5425:
        /* <DEDUP_REMOVED lines=16> */
.L_x_5426:
        /* <DEDUP_REMOVED lines=16> */
.L_x_5427:
        /* <DEDUP_REMOVED lines=16> */
.L_x_5428:
        /* <DEDUP_REMOVED lines=11> */
.L_x_5414:
[----:B------:R-:W-:Y:S05]  /*12eb0*/  BSYNC B1 ;  /* 0x0000000000017941 */ /* 0x000fea0003800000 */
.L_x_5413:
[----:B------:R-:W2:Y:S01]  /*12ec0*/  LDL R2, [R1+0x14] ;  /* 0x0000140001027983 */ /* 0x000ea20000100800 */
[----:B------:R-:W-:Y:S01]  /*12ed0*/  VIADD R7, R7, 0x1 ;  /* 0x0000000107077836 */ /* 0x000fe20000000000 */
[----:B------:R-:W-:Y:S04]  /*12ee0*/  BSSY B1, `(.L_x_5429) ;  /* 0x00000a5000017945 */ /* 0x000fe80003800000 */
[----:B------:R-:W-:-:S04]  /*12ef0*/  ISETP.NE.AND P0, PT, R7, 0x2, PT ;  /* 0x000000020700780c */ /* 0x000fc80003f05270 */
[----:B0-----:R-:W-:Y:S02]  /*12f00*/  SEL R9, R7, RZ, P0 ;  /* 0x000000ff07097207 */ /* 0x001fe40000000000 */
        /* <DEDUP_REMOVED lines=31> */
.L_x_5431:
        /* <DEDUP_REMOVED lines=9> */
.L_x_5524:
[----:B------:R-:W-:Y:S05]  /*13190*/  BSYNC B2 ;  /* 0x0000000000027941 */ /* 0x000fea0003800000 */
.L_x_5432:
        /* <DEDUP_REMOVED lines=9> */
.L_x_5435:
[----:B------:R-:W-:Y:S05]  /*13230*/  BSYNC B2 ;  /* 0x0000000000027941 */ /* 0x000fea0003800000 */
.L_x_5434:
        /* <DEDUP_REMOVED lines=14> */
.L_x_5436:
        /* <DEDUP_REMOVED lines=14> */
.L_x_5525:
[----:B------:R-:W-:Y:S05]  /*13400*/  BSYNC B2 ;  /* 0x0000000000027941 */ /* 0x000fea0003800000 */
.L_x_5437:
        /* <DEDUP_REMOVED lines=11> */
.L_x_5440:
[----:B------:R-:W-:Y:S05]  /*134c0*/  BSYNC B2 ;  /* 0x0000000000027941 */ /* 0x000fea0003800000 */
.L_x_5439:
        /* <DEDUP_REMOVED lines=11> */
.L_x_5441:
        /* <DEDUP_REMOVED lines=16> */
.L_x_5442:
        /* <DEDUP_REMOVED lines=16> */
.L_x_5443:
        /* <DEDUP_REMOVED lines=16> */
.L_x_5444:
        /* <DEDUP_REMOVED lines=11> */
.L_x_5430:
[----:B------:R-:W-:Y:S05]  /*13930*/  BSYNC B1 ;  /* 0x0000000000017941 */ /* 0x000fea0003800000 */
.L_x_5429:
[C---:B------:R-:W-:Y:S01]  /*13940*/  ISETP.GT.AND P0, PT, R0.reuse, 0x1, PT ;  /* 0x000000010000780c */ /* 0x040fe20003f04270 */
[----:B------:R-:W-:-:S12]  /*13950*/  VIADD R0, R0, 0xfffffffe ;  /* 0xfffffffe00007836 */ /* 0x000fd80000000000 */
[----:B------:R-:W-:Y:S05]  /*13960*/  @P0 BRA `(.L_x_5445) ;  /* 0xffffffe800b80947 */ /* 0x000fea000383ffff */
.L_x_5394:
[----:B------:R-:W-:Y:S05]  /*13970*/  BSYNC B0 ;  /* 0x0000000000007941 */ /* 0x000fea0003800000 */
.L_x_5393:
        /* <DEDUP_REMOVED lines=21> */
[----:B-----5:R-:W1:Y:S01]  /*13ad0*/  POPC R7, R6 ;  /* 0x0000000600077309 */ /* 0x020e620000000000 */
[----:B--2---:R-:W1:Y:S02]  /*13ae0*/  SHFL.IDX PT, R4, R3, R4, 0x1f ;  /* 0x00001f0403047589 */ /* 0x004e6400000e0000 */
[----:B-1----:R-:W-:-:S07]  /*13af0*/  IADD3 R16, R4, UR40, R7 ;  /* 0x0000002804107c10 */ /* 0x002fce000fffe007 */
.L_x_5447:
[----:B------:R-:W-:Y:S05]  /*13b00*/  BSYNC B0 ;  /* 0x0000000000007941 */ /* 0x000fea0003800000 */
.L_x_5446:
[----:B------:R-:W-:-:S05]  /*13b10*/  SEL R0, R0, RZ, P0 ;  /* 0x000000ff00007207 */ /* 0x000fca0000000000 */
[----:B------:R2:W-:Y:S02]  /*13b20*/  STL [R1+0x8], R0 ;  /* 0x0000080001007387 */ /* 0x0005e40000100800 */
.L_x_5359:
[----:B------:R-:W-:Y:S05]  /*13b30*/  BSYNC B7 ;  /* 0x0000000000077941 */ /* 0x000fea0003800000 */
.L_x_5357:
        /* <DEDUP_REMOVED lines=13> */
.L_x_5448:
        /* <DEDUP_REMOVED lines=36> */
.L_x_5535:
[----:B------:R-:W-:Y:S02]  /*13e50*/  ULDC UR4, c[0x0][0xd38] ;  /* 0x00034e0000047ab9 */ /* 0x000fe40000000800 */
[----:B------:R-:W-:-:S04]  /*13e60*/  IMAD.U32 R4, RZ, RZ, UR4 ;  /* 0x00000004ff047e24 */ /* 0x000fc8000f8e00ff */
[----:B--2---:R-:W-:-:S04]  /*13e70*/  IMAD R16, R16, R4, RZ ;  /* 0x0000000410107224 */ /* 0x004fc800078e02ff */
[----:B------:R-:W-:-:S05]  /*13e80*/  IMAD.IADD R5, R5, 0x1, R16 ;  /* 0x0000000105057824 */ /* 0x000fca00078e0210 */
[----:B------:R-:W-:-:S13]  /*13e90*/  ISETP.GT.AND P6, PT, R5, R0, PT ;  /* 0x000000000500720c */ /* 0x000fda0003fc4270 */
[----:B------:R-:W-:Y:S05]  /*13ea0*/  @P6 BRA `(.L_x_5451) ;  /* 0x00000000009c6947 */ /* 0x000fea0003800000 */
.L_x_5456:
[----:B-1----:R-:W1:Y:S01]  /*13eb0*/  LDC R3, c[0x0][0xd3c] ;  /* 0x00034f00ff037b82 */ /* 0x002e620000000800 */
        /* <DEDUP_REMOVED lines=13> */
.L_x_5454:
[----:B------:R-:W-:Y:S05]  /*13f90*/  BSYNC B0 ;  /* 0x0000000000007941 */ /* 0x000fea0003800000 */
.L_x_5453:
[----:B------:R-:W-:-:S03]  /*13fa0*/  UMOV UR4, 0xffffffff ;  /* 0xffffffff00047882 */ /* 0x000fc60000000000 */
[----:B------:R-:W-:Y:S05]  /*13fb0*/  BRA.DIV UR4, `(.L_x_5455) ;  /* 0x0000003204007947 */ /* 0x000fea000b800000 */
[----:B-----5:R-:W1:Y:S02]  /*13fc0*/  SHFL.UP PT, R14, R2, 0x1, RZ ;  /* 0x04200000020e7989 */ /* 0x020e6400000e00ff */
        /* <DEDUP_REMOVED lines=15> */
.L_x_5543:
[----:B------:R-:W-:Y:S02]  /*140c0*/  ULDC UR4, c[0x0][0xd38] ;  /* 0x00034e0000047ab9 */ /* 0x000fe40000000800 */
[----:B------:R-:W-:-:S04]  /*140d0*/  IMAD.U32 R4, RZ, RZ, UR4 ;  /* 0x00000004ff047e24 */ /* 0x000fc8000f8e00ff */
[----:B--2---:R-:W-:-:S04]  /*140e0*/  IMAD R16, R16, R4, RZ ;  /* 0x0000000410107224 */ /* 0x004fc800078e02ff */
[----:B------:R-:W-:-:S05]  /*140f0*/  IMAD.IADD R5, R16, 0x1, R5 ;  /* 0x0000000110057824 */ /* 0x000fca00078e0205 */
[----:B------:R-:W-:-:S13]  /*14100*/  ISETP.GT.AND P6, PT, R5, R0, PT ;  /* 0x000000000500720c */ /* 0x000fda0003fc4270 */
[----:B------:R-:W-:Y:S05]  /*14110*/  @!P6 BRA `(.L_x_5456) ;  /* 0xfffffffc0064e947 */ /* 0x000fea000383ffff */
.L_x_5451:
[----:B------:R-:W-:Y:S01]  /*14120*/  IMAD.IADD R16, R5, 0x1, -R16 ;  /* 0x0000000105107824 */ /* 0x000fe200078e0a10 */
[----:B------:R-:W-:-:S03]  /*14130*/  UMOV UR4, 0xffffffff ;  /* 0xffffffff00047882 */ /* 0x000fc60000000000 */
[----:B------:R-:W-:-:S05]  /*14140*/  IMAD R5, R3, R4, R16 ;  /* 0x0000000403057224 */ /* 0x000fca00078e0210 */
[----:B------:R-:W-:Y:S01]  /*14150*/  ISETP.GT.AND P6, PT, R5, R0, PT ;  /* 0x000000000500720c */ /* 0x000fe20003fc4270 */
[----:B------:R-:W-:-:S12]  /*14160*/  BRA.DIV UR4, `(.L_x_5457) ;  /* 0x0000003204687947 */ /* 0x000fd8000b800000 */
[----:B------:R-:W-:-:S04]  /*14170*/  VOTE.ANY R5, PT, !P6 ;  /* 0x0000000000057806 */ /* 0x000fc800070e0100 */
[----:B------:R-:W2:Y:S02]  /*14180*/  POPC R6, R5 ;  /* 0x0000000500067309 */ /* 0x000ea40000000000 */
[----:B--2---:R2:W4:Y:S02]  /*14190*/  SHFL.IDX PT, R17, R2, R6, 0x1f ;  /* 0x00001f0602117589 */ /* 0x00452400000e0000 */
.L_x_5547:
[----:B------:R-:W-:Y:S01]  /*141a0*/  ISETP.NE.AND P0, PT, R5, RZ, PT ;  /* 0x000000ff0500720c */ /* 0x000fe20003f05270 */
[----:B------:R-:W-:-:S12]  /*141b0*/  IMAD.MOV.U32 R5, RZ, RZ, RZ ;  /* 0x000000ffff057224 */ /* 0x000fd800078e00ff */
[----:B------:R-:W-:Y:S05]  /*141c0*/  @!P0 BRA `(.L_x_5458) ;  /* 0x0000000000148947 */ /* 0x000fea0003800000 */
[----:B------:R-:W-:Y:S01]  /*141d0*/  UMOV UR4, 0xffffffff ;  /* 0xffffffff00047882 */ /* 0x000fe20000000000 */
[----:B------:R-:W-:Y:S02]  /*141e0*/  VIADD R12, R6, 0xffffffff ;  /* 0xffffffff060c7836 */ /* 0x000fe40000000000 */
[----:B------:R-:W-:Y:S05]  /*141f0*/  BRA.DIV UR4, `(.L_x_5459) ;  /* 0x00000032048c7947 */ /* 0x000fea000b800000 */
[----:B-1----:R1:W0:Y:S02]  /*14200*/  SHFL.IDX PT, R3, R3, R12, 0x1f ;  /* 0x00001f0c03037589 */ /* 0x00222400000e0000 */
.L_x_5550:
[----:B0-----:R-:W-:-:S07]  /*14210*/  IMAD.MOV.U32 R5, RZ, RZ, R3 ;  /* 0x000000ffff057224 */ /* 0x001fce00078e0003 */
.L_x_5458:
[----:B-12---:R-:W1:Y:S01]  /*14220*/  LDC.64 R2, c[0x0][0xd90] ;  /* 0x00036400ff027b82 */ /* 0x006e620000000a00 */
[----:B------:R-:W-:-:S04]  /*14230*/  IMAD.IADD R19, R6, 0x1, R19 ;  /* 0x0000000106137824 */ /* 0x000fc800078e0213 */
[----:B-1----:R-:W-:-:S05]  /*14240*/  IMAD.WIDE R2, R19, 0x4, R2 ;  /* 0x0000000413027825 */ /* 0x002fca00078e0202 */
[----:B---3-5:R-:W4:Y:S01]  /*14250*/  LDG.E R7, desc[UR38][R2.64] ;  /* 0x0000002602077981 */ /* 0x028f22000c1e1900 */
[----:B------:R-:W-:-:S04]  /*14260*/  IMAD R16, R5, R4, R16 ;  /* 0x0000000405107224 */ /* 0x000fc800078e0210 */
[----:B------:R-:W-:Y:S02]  /*14270*/  IMAD.IADD R0, R0, 0x1, -R16 ;  /* 0x0000000100007824 */ /* 0x000fe400078e0a10 */
[----:B----4-:R-:W-:-:S05]  /*14280*/  IMAD R6, R17, R7, RZ ;  /* 0x0000000711067224 */ /* 0x010fca00078e02ff */
[----:B0-----:R-:W-:-:S04]  /*14290*/  IABS R8, R6 ;  /* 0x0000000600087213 */ /* 0x001fc80000000000 */
        /* <DEDUP_REMOVED lines=58> */
.L_x_5452:
[----:B------:R-:W-:Y:S01]  /*14640*/  UMOV UR4, URZ ;  /* 0x0000003f00047c82 */ /* 0x000fe20008000000 */
[----:B------:R-:W-:Y:S01]  /*14650*/  UMOV UR5, URZ ;  /* 0x0000003f00057c82 */ /* 0x000fe20008000000 */
[----:B------:R-:W-:Y:S01]  /*14660*/  ULDC UR6, c[0x0][0xd3c] ;  /* 0x00034f0000067ab9 */ /* 0x000fe20000000800 */
[----:B------:R-:W-:Y:S02]  /*14670*/  IMAD.MOV.U32 R16, RZ, RZ, R0 ;  /* 0x000000ffff107224 */ /* 0x000fe400078e0000 */
[----:B------:R-:W-:Y:S02]  /*14680*/  IMAD.U32 R17, RZ, RZ, UR4 ;  /* 0x00000004ff117e24 */ /* 0x000fe4000f8e00ff */
[----:B------:R-:W-:Y:S02]  /*14690*/  IMAD.U32 R18, RZ, RZ, UR5 ;  /* 0x00000005ff127e24 */ /* 0x000fe4000f8e00ff */
[----:B------:R-:W-:-:S07]  /*146a0*/  IMAD.U32 R19, RZ, RZ, UR6 ;  /* 0x00000006ff137e24 */ /* 0x000fce000f8e00ff */
.L_x_5460:
[----:B------:R1:W2:Y:S01]  /*146b0*/  LDL R3, [R1+0x4] ;  /* 0x0000040001037983 */ /* 0x0002a20000100800 */
[----:B------:R-:W4:Y:S01]  /*146c0*/  S2R R0, SR_TID.X ;  /* 0x0000000000007919 */ /* 0x000f220000002100 */
[----:B------:R-:W-:Y:S05]  /*146d0*/  WARPSYNC.ALL ;  /* 0x0000000000007948 */ /* 0x000fea0003800000 */
[----:B----4-:R-:W-:Y:S01]  /*146e0*/  LOP3.LUT R0, R0, 0x1f, RZ, 0xc0, !PT ;  /* 0x0000001f00007812 */ /* 0x010fe200078ec0ff */
        /* <DEDUP_REMOVED lines=8> */
.L_x_5449:
[----:B------:R-:W-:Y:S02]  /*14770*/  ULDC UR4, c[0x0][0xd3c] ;  /* 0x00034f0000047ab9 */ /* 0x000fe40000000800 */
[----:B----4-:R-:W-:-:S13]  /*14780*/  ISETP.GE.AND P0, PT, R19, UR4, PT ;  /* 0x0000000413007c0c */ /* 0x010fda000bf06270 */
[----:B------:R-:W-:Y:S05]  /*14790*/  @!P0 BRA `(.L_x_5461) ;  /* 0xffffffa0000c8947 */ /* 0x000fea000383ffff */
[----:B------:R-:W-:Y:S05]  /*147a0*/  BSYNC B8 ;  /* 0x0000000000087941 */ /* 0x000fea0003800000 */
.L_x_5353:
[----:B--2---:R-:W2:Y:S01]  /*147b0*/  LDL.LU R0, [R1+0x68] ;  /* 0x0000680001007983 */ /* 0x004ea20000300800 */
[----:B------:R-:W-:Y:S01]  /*147c0*/  BSSY B0, `(.L_x_5462) ;  /* 0x000000b000007945 */ /* 0x000fe20003800000 */
[----:B------:R-:W4:Y:S01]  /*147d0*/  S2R R5, SR_CgaCtaId ;  /* 0x0000000000057919 */ /* 0x000f220000008800 */
[----:B--2---:R-:W-:-:S05]  /*147e0*/  VIADD R0, R0, 0x1 ;  /* 0x0000000100007836 */ /* 0x004fca0000000000 */
        /* <DEDUP_REMOVED lines=8> */
.L_x_5551:
[----:B------:R-:W-:Y:S05]  /*14870*/  BSYNC B0 ;  /* 0x0000000000007941 */ /* 0x000fea0003800000 */
.L_x_5462:
[----:B------:R-:W-:-:S03]  /*14880*/  UMOV UR4, 0xffffffff ;  /* 0xffffffff00047882 */ /* 0x000fc60000000000 */
[----:B------:R-:W-:Y:S05]  /*14890*/  BRA.DIV UR4, `(.L_x_5464) ;  /* 0x0000002e04207947 */ /* 0x000fea000b800000 */
[----:B------:R-:W1:Y:S02]  /*148a0*/  S2R R2, SR_TID.X ;  /* 0x0000000000027919 */ /* 0x000e640000002100 */
[----:B-1----:R-:W-:-:S04]  /*148b0*/  SHF.R.U32.HI R2, RZ, 0x5, R2 ;  /* 0x00000005ff027819 */ /* 0x002fc80000011602 */
[----:B------:R-:W-:-:S05]  /*148c0*/  LOP3.LUT R2, R2, 0x3, RZ, 0xc0, !PT ;  /* 0x0000000302027812 */ /* 0x000fca00078ec0ff */
[----:B------:R1:W2:Y:S02]  /*148d0*/  SHFL.IDX PT, R14, R2, RZ, 0x1f ;  /* 0x00001fff020e7589 */ /* 0x0002a400000e0000 */
.L_x_5554:
[----:B--2---:R-:W-:Y:S01]  /*148e0*/  ISETP.NE.AND P0, PT, R14, RZ, PT ;  /* 0x000000ff0e00720c */ /* 0x004fe20003f05270 */
[----:B------:R-:W-:-:S12]  /*148f0*/  BSSY B0, `(.L_x_5465) ;  /* 0x0000029000007945 */ /* 0x000fd80003800000 */
[----:B------:R-:W-:Y:S05]  /*14900*/  @P0 BRA `(.L_x_5466) ;  /* 0x00000000009c0947 */ /* 0x000fea0003800000 */
[----:B------:R-:W-:-:S03]  /*14910*/  UMOV UR4, 0xffffffff ;  /* 0xffffffff00047882 */ /* 0x000fc60000000000 */
[----:B------:R-:W-:Y:S05]  /*14920*/  BRA.DIV UR4, `(.L_x_5467) ;  /* 0x0000002e04307947 */ /* 0x000fea000b800000 */
[----:B------:R-:W-:-:S13]  /*14930*/  ELECT P6, URZ, PT ;  /* 0x00000000003f782f */ /* 0x000fda00038c0000 */
.L_x_5557:
        /* <DEDUP_REMOVED lines=8> */
.L_x_5468:
[----:B0-----:R-:W2:Y:S04]  /*149c0*/  LDL R3, [R1+0x8] ;  /* 0x0000080001037983 */ /* 0x001ea80000100800 */
[----:B---3-5:R-:W3:Y:S01]  /*149d0*/  LDL.LU R7, [R1+0x18] ;  /* 0x0000180001077983 */ /* 0x028ee20000300800 */
        /* <DEDUP_REMOVED lines=12> */
.L_x_5558:
[----:B------:R-:W1:Y:S02]  /*14aa0*/  SYNCS.PHASECHK.TRANS64.TRYWAIT P0, [R7+URZ], R2 ;  /* 0x00000002070075a7 */ /* 0x000e64000800017f */
[----:B-1----:R-:W-:Y:S05]  /*14ab0*/  @!P0 BRA `(.L_x_5470) ;  /* 0x0000002c00008947 */ /* 0x002fea0003800000 */
.L_x_5559:
[----:B------:R-:W-:Y:S05]  /*14ac0*/  @!P2 BRA `(.L_x_5471) ;  /* 0x000000000004a947 */ /* 0x000fea0003800000 */
[----:B------:R-:W-:Y:S01]  /*14ad0*/  BPT.TRAP 0x1 ;  /* 0x000000040000795c */ /* 0x000fe20000300000 */
.L_x_5471:
[----:B------:R-:W2:Y:S01]  /*14ae0*/  LDL.LU R4, [R1+0x8] ;  /* 0x0000080001047983 */ /* 0x000ea20000300800 */
[----:B------:R-:W-:-:S04]  /*14af0*/  VIADD R0, R0, 0x32460 ;  /* 0x0003246000007836 */ /* 0x000fc80000000000 */
[----:B--2---:R-:W-:-:S04]  /*14b00*/  IMAD R4, R4, 0x8, R0 ;  /* 0x0000000804047824 */ /* 0x004fc800078e0200 */
[----:B------:R-:W2:Y:S02]  /*14b10*/  SYNCS.PHASECHK.TRANS64.TRYWAIT P0, [R4+URZ], R5 ;  /* 0x00000005040075a7 */ /* 0x000ea4000800017f */
[----:B--2---:R-:W-:Y:S05]  /*14b20*/  @!P0 BRA `(.L_x_5472) ;  /* 0x0000002800f88947 */ /* 0x004fea0003800000 */
.L_x_5560:
[----:B------:R-:W-:-:S07]  /*14b30*/  IMAD R3, R3, 0x8, R0 ;  /* 0x0000000803037824 */ /* 0x000fce00078e0200 */
.L_x_5473:
[----:B---3--:R3:W4:Y:S02]  /*14b40*/  SYNCS.PHASECHK.TRANS64.TRYWAIT P0, [R3+URZ], R2 ;  /* 0x00000002030075a7 */ /* 0x008724000800017f */
[----:B----4-:R-:W-:Y:S05]  /*14b50*/  @!P0 NANOSLEEP.SYNCS 0x989680 ;  /* 0x009896800000895d */ /* 0x010fea0003900000 */
[----:B------:R-:W4:Y:S02]  /*14b60*/  @!P0 SYNCS.PHASECHK.TRANS64 P0, [R3+URZ], R2 ;  /* 0x00000002030085a7 */ /* 0x000f24000800007f */
[----:B----4-:R-:W-:Y:S05]  /*14b70*/  @!P0 BRA `(.L_x_5473) ;  /* 0xfffffffc00f08947 */ /* 0x010fea000383ffff */
.L_x_5466:
[----:B------:R-:W-:Y:S05]  /*14b80*/  BSYNC B0 ;  /* 0x0000000000007941 */ /* 0x000fea0003800000 */
.L_x_5465:
[----:B------:R-:W-:Y:S05]  /*14b90*/  EXIT ;  /* 0x000000000000794d */ /* 0x000fea0003800000 */
.L_x_5294:
[----:B0-----:R0:W1:Y:S02]  /*14ba0*/  SYNCS.PHASECHK.TRANS64.TRYWAIT P0, [R5+URZ+0x32400], R2 ;  /* 0x03240002050075a7 */ /* 0x001064000800017f */
[----:B-1----:R-:W-:Y:S05]  /*14bb0*/  @!P0 NANOSLEEP.SYNCS 0x989680 ;  /* 0x009896800000895d */ /* 0x002fea0003900000 */
[----:B------:R-:W1:Y:S02]  /*14bc0*/  @!P0 SYNCS.PHASECHK.TRANS64 P0, [R5+URZ+0x32400], R2 ;  /* 0x03240002050085a7 */ /* 0x000e64000800007f */
[----:B-1----:R-:W-:Y:S05]  /*14bd0*/  @!P0 BRA `(.L_x_5294) ;  /* 0xfffffffc00f08947 */ /* 0x002fea000383ffff */
[----:B------:R-:W-:Y:S05]  /*14be0*/  BRA `(.L_x_5474) ;  /* 0xfffffed000207947 */ /* 0x000fea000383ffff */
.L_x_5298:
[----:B--2---:R2:W3:Y:S02]  /*14bf0*/  SYNCS.PHASECHK.TRANS64.TRYWAIT P1, [R0+URZ+0x32430], R3 ;  /* 0x03243003000075a7 */ /* 0x0044e4000802017f */
[----:B---3--:R-:W-:Y:S05]  /*14c00*/  @!P1 NANOSLEEP.SYNCS 0x989680 ;  /* 0x009896800000995d */ /* 0x008fea0003900000 */
[----:B------:R-:W3:Y:S02]  /*14c10*/  @!P1 SYNCS.PHASECHK.TRANS64 P1, [R0+URZ+0x32430], R3 ;  /* 0x03243003000095a7 */ /* 0x000ee4000802007f */
[----:B---3--:R-:W-:Y:S05]  /*14c20*/  @!P1 BRA `(.L_x_5298) ;  /* 0xfffffffc00f09947 */ /* 0x008fea000383ffff */
[----:B------:R-:W-:Y:S05]  /*14c30*/  BRA `(.L_x_5297) ;  /* 0xfffffed000507947 */ /* 0x000fea000383ffff */
.L_x_5299:
[----:B---3--:R3:W4:Y:S02]  /*14c40*/  SYNCS.PHASECHK.TRANS64.TRYWAIT P1, [R5+URZ+0x32410], R2 ;  /* 0x03241002050075a7 */ /* 0x008724000802017f */
[----:B----4-:R-:W-:Y:S05]  /*14c50*/  @!P1 NANOSLEEP.SYNCS 0x989680 ;  /* 0x009896800000995d */ /* 0x010fea0003900000 */
[----:B------:R-:W4:Y:S02]  /*14c60*/  @!P1 SYNCS.PHASECHK.TRANS64 P1, [R5+URZ+0x32410], R2 ;  /* 0x03241002050095a7 */ /* 0x000f24000802007f */
[----:B----4-:R-:W-:Y:S05]  /*14c70*/  @!P1 BRA `(.L_x_5299) ;  /* 0xfffffffc00f09947 */ /* 0x010fea000383ffff */
[----:B------:R-:W-:Y:S05]  /*14c80*/  BRA `(.L_x_5475) ;  /* 0xfffffed000fc7947 */ /* 0x000fea000383ffff */
.L_x_5303:
[----:B------:R0:W0:Y:S02]  /*14c90*/  SYNCS.PHASECHK.TRANS64.TRYWAIT P1, [R0+URZ+0x32450], R3 ;  /* 0x03245003000075a7 */ /* 0x000024000802017f */
[----:B0-----:R-:W-:Y:S05]  /*14ca0*/  @!P1 NANOSLEEP.SYNCS 0x989680 ;  /* 0x009896800000995d */ /* 0x001fea0003900000 */
[----:B------:R-:W0:Y:S02]  /*14cb0*/  @!P1 SYNCS.PHASECHK.TRANS64 P1, [R0+URZ+0x32450], R3 ;  /* 0x03245003000095a7 */ /* 0x000e24000802007f */
[----:B0-----:R-:W-:Y:S05]  /*14cc0*/  @!P1 BRA `(.L_x_5303) ;  /* 0xfffffffc00f09947 */ /* 0x001fea000383ffff */
[----:B------:R-:W-:Y:S05]  /*14cd0*/  BRA `(.L_x_5302) ;  /* 0xfffffed400087947 */ /* 0x000fea000383ffff */
.L_x_5308:
[----:B-1----:R-:W-:-:S04]  /*14ce0*/  IMAD.U32 R152, RZ, RZ, UR4 ;  /* 0x00000004ff987e24 */ /* 0x002fc8000f8e00ff */
[----:B------:R1:W2:Y:S03]  /*14cf0*/  SYNCS.PHASECHK.TRANS64.TRYWAIT P3, [R152+URZ+0x32430], R21 ;  /* 0x03243015980075a7 */ /* 0x0002a6000806017f */
[----:B--2---:R-:W-:Y:S05]  /*14d00*/  @!P3 NANOSLEEP.SYNCS 0x989680 ;  /* 0x009896800000b95d */ /* 0x004fea0003900000 */
[----:B------:R-:W2:Y:S02]  /*14d10*/  @!P3 SYNCS.PHASECHK.TRANS64 P3, [R152+URZ+0x32430], R21 ;  /* 0x032430159800b5a7 */ /* 0x000ea4000806007f */
[----:B--2---:R-:W-:Y:S05]  /*14d20*/  @!P3 BRA `(.L_x_5308) ;  /* 0xfffffffc00ecb947 */ /* 0x004fea000383ffff */
[----:B------:R-:W-:Y:S05]  /*14d30*/  BRA `(.L_x_5307) ;  /* 0xfffffefc00187947 */ /* 0x000fea000383ffff */
.L_x_5312:
[----:B--2---:R-:W-:-:S04]  /*14d40*/  IMAD.U32 R212, RZ, RZ, UR4 ;  /* 0x00000004ffd47e24 */ /* 0x004fc8000f8e00ff */
[----:B------:R2:W3:Y:S03]  /*14d50*/  SYNCS.PHASECHK.TRANS64.TRYWAIT P3, [R212+URZ+0x32450], R21 ;  /* 0x03245015d40075a7 */ /* 0x0004e6000806017f */
[----:B---3--:R-:W-:Y:S05]  /*14d60*/  @!P3 NANOSLEEP.SYNCS 0x989680 ;  /* 0x009896800000b95d */ /* 0x008fea0003900000 */
[----:B------:R-:W3:Y:S02]  /*14d70*/  @!P3 SYNCS.PHASECHK.TRANS64 P3, [R212+URZ+0x32450], R21 ;  /* 0x03245015d400b5a7 */ /* 0x000ee4000806007f */
[----:B---3--:R-:W-:Y:S05]  /*14d80*/  @!P3 BRA `(.L_x_5312) ;  /* 0xfffffffc00ecb947 */ /* 0x008fea000383ffff */
[----:B------:R-:W-:Y:S05]  /*14d90*/  BRA `(.L_x_5311) ;  /* 0xfffffefc00947947 */ /* 0x000fea000383ffff */
.L_x_5318:
[----:B--2---:R-:W-:-:S04]  /*14da0*/  IMAD.U32 R152, RZ, RZ, UR4 ;  /* 0x00000004ff987e24 */ /* 0x004fc8000f8e00ff */
[----:B------:R2:W3:Y:S03]  /*14db0*/  SYNCS.PHASECHK.TRANS64.TRYWAIT P1, [R152+URZ+0x32430], R21 ;  /* 0x03243015980075a7 */ /* 0x0004e6000802017f */
[----:B---3--:R-:W-:Y:S05]  /*14dc0*/  @!P1 NANOSLEEP.SYNCS 0x989680 ;  /* 0x009896800000995d */ /* 0x008fea0003900000 */
[----:B------:R-:W3:Y:S02]  /*14dd0*/  @!P1 SYNCS.PHASECHK.TRANS64 P1, [R152+URZ+0x32430], R21 ;  /* 0x03243015980095a7 */ /* 0x000ee4000802007f */
[----:B---3--:R-:W-:Y:S05]  /*14de0*/  @!P1 BRA `(.L_x_5318) ;  /* 0xfffffffc00ec9947 */ /* 0x008fea000383ffff */
[----:B------:R-:W-:Y:S05]  /*14df0*/  BRA `(.L_x_5317) ;  /* 0xffffff2c00007947 */ /* 0x000fea000383ffff */
.L_x_5322:
[----:B--2---:R-:W-:-:S04]  /*14e00*/  IMAD.U32 R202, RZ, RZ, UR4 ;  /* 0x00000004ffca7e24 */ /* 0x004fc8000f8e00ff */
[----:B------:R2:W3:Y:S03]  /*14e10*/  SYNCS.PHASECHK.TRANS64.TRYWAIT P1, [R202+URZ+0x32450], R21 ;  /* 0x03245015ca0075a7 */ /* 0x0004e6000802017f */
[----:B---3--:R-:W-:Y:S05]  /*14e20*/  @!P1 NANOSLEEP.SYNCS 0x989680 ;  /* 0x009896800000995d */ /* 0x008fea0003900000 */
[----:B------:R-:W3:Y:S02]  /*14e30*/  @!P1 SYNCS.PHASECHK.TRANS64 P1, [R202+URZ+0x32450], R21 ;  /* 0x03245015ca0095a7 */ /* 0x000ee4000802007f */
[----:B---3--:R-:W-:Y:S05]  /*14e40*/  @!P1 BRA `(.L_x_5322) ;  /* 0xfffffffc00ec9947 */ /* 0x008fea000383ffff */
[----:B------:R-:W-:Y:S05]  /*14e50*/  BRA `(.L_x_5321) ;  /* 0xffffff2c007c7947 */ /* 0x000fea000383ffff */
.L_x_5365:
        /* <DEDUP_REMOVED lines=8> */
[----:B-1----:R-:W-:Y:S05]  /*14ee0*/  WARPSYNC.COLLECTIVE R15, `(.L_x_5477) ;  /* 0x000000000f087348 */ /* 0x002fea0003c00000 */
[----:B------:R0:W2:Y:S02]  /*14ef0*/  SHFL.IDX P6, R14, R13, R12, R11 ;  /* 0x0000000c0d0e7389 */ /* 0x0000a400000c000b */
[----:B012---:R-:W-:Y:S01]  /*14f00*/  ENDCOLLECTIVE ;  /* 0x000000000000791b */ /* 0x007fe20003800000 */
.L_x_5477:
[----:B------:R-:W-:Y:S05]  /*14f10*/  BSYNC B0 ;  /* 0x0000000000007941 */ /* 0x000fea0003800000 */
.L_x_5476:
[----:B------:R-:W-:Y:S05]  /*14f20*/  BRA `(.L_x_5478) ;  /* 0xffffffa4003c7947 */ /* 0x000fea000383ffff */
.L_x_5367:
[----:B------:R-:W-:Y:S01]  /*14f30*/  BSSY B0, `(.L_x_5479) ;  /* 0x0000006000007945 */ /* 0x000fe20003800000 */
[----:B------:R-:W-:-:S07]  /*14f40*/  IMAD.MOV.U32 R15, RZ, RZ, -0x1 ;  /* 0xffffffffff0f7424 */ /* 0x000fce00078e00ff */
[----:B01----:R-:W-:Y:S05]  /*14f50*/  WARPSYNC.COLLECTIVE R15, `(.L_x_5480) ;  /* 0x000000000f0c7348 */ /* 0x003fea0003c00000 */
[----:B------:R-:W-:Y:S02]  /*14f60*/  ELECT P6, UR62, PT ;  /* 0x00000000003e782f */ /* 0x000fe400038c0000 */
[----:B------:R-:W-:Y:S01]  /*14f70*/  MOV R14, UR62 ;  /* 0x0000003e000e7c02 */ /* 0x000fe20008000f00 */
[----:B01----:R-:W-:Y:S10]  /*14f80*/  ENDCOLLECTIVE ;  /* 0x000000000000791b */ /* 0x003ff40003800000 */
.L_x_5480:
[----:B------:R-:W-:Y:S05]  /*14f90*/  BSYNC B0 ;  /* 0x0000000000007941 */ /* 0x000fea0003800000 */
.L_x_5479:
[----:B------:R-:W-:Y:S05]  /*14fa0*/  BRA `(.L_x_5481) ;  /* 0xffffffa4004c7947 */ /* 0x000fea000383ffff */
.L_x_5369:
[----:B0-----:R0:W2:Y:S02]  /*14fb0*/  SYNCS.PHASECHK.TRANS64.TRYWAIT P0, [R0+URZ+0x32440], R2 ;  /* 0x03244002000075a7 */ /* 0x0010a4000800017f */
[----:B--2---:R-:W-:Y:S05]  /*14fc0*/  @!P0 NANOSLEEP.SYNCS 0x989680 ;  /* 0x009896800000895d */ /* 0x004fea0003900000 */
[----:B------:R-:W2:Y:S02]  /*14fd0*/  @!P0 SYNCS.PHASECHK.TRANS64 P0, [R0+URZ+0x32440], R2 ;  /* 0x03244002000085a7 */ /* 0x000ea4000800007f */
[----:B--2---:R-:W-:Y:S05]  /*14fe0*/  @!P0 BRA `(.L_x_5369) ;  /* 0xfffffffc00f08947 */ /* 0x004fea000383ffff */
[----:B------:R-:W-:Y:S05]  /*14ff0*/  BRA `(.L_x_5482) ;  /* 0xffffffa400b87947 */ /* 0x000fea000383ffff */
.L_x_5373:
[----:B------:R0:W5:Y:S01]  /*15000*/  LDL R2, [R1+0x34] ;  /* 0x0000340001027983 */ /* 0x0001620000100800 */
[----:B------:R-:W-:Y:S02]  /*15010*/  IMAD.MOV.U32 R13, RZ, RZ, R0 ;  /* 0x000000ffff0d7224 */ /* 0x000fe400078e0000 */
[----:B------:R-:W-:Y:S02]  /*15020*/  IMAD.MOV.U32 R12, RZ, RZ, RZ ;  /* 0x000000ffff0c7224 */ /* 0x000fe400078e00ff */
[----:B------:R-:W-:Y:S02]  /*15030*/  IMAD.MOV.U32 R11, RZ, RZ, 0x181f ;  /* 0x0000181fff0b7424 */ /* 0x000fe400078e00ff */
[----:B------:R-:W-:Y:S02]  /*15040*/  IMAD.MOV.U32 R15, RZ, RZ, -0x1 ;  /* 0xffffffffff0f7424 */ /* 0x000fe400078e00ff */
[----:B0-----:R-:W-:-:S07]  /*15050*/  IMAD R17, R17, 0x80, R8 ;  /* 0x0000008011117824 */ /* 0x001fce00078e0208 */
[----:B-----5:R-:W-:Y:S05]  /*15060*/  WARPSYNC.COLLECTIVE R15, `(.L_x_5483) ;  /* 0x000000000f087348 */ /* 0x020fea0003c00000 */
[----:B------:R0:W1:Y:S02]  /*15070*/  SHFL.IDX P6, R14, R13, R12, R11 ;  /* 0x0000000c0d0e7389 */ /* 0x00006400000c000b */
[----:B01---5:R-:W-:Y:S01]  /*15080*/  ENDCOLLECTIVE ;  /* 0x000000000000791b */ /* 0x023fe20003800000 */
.L_x_5483:
[----:B------:R-:W-:-:S05]  /*15090*/  VIADD R8, R17, 0x10 ;  /* 0x0000001011087836 */ /* 0x000fca0000000000 */
[----:B------:R0:W-:Y:S01]  /*150a0*/  STL [R1+0x3c], R8 ;  /* 0x00003c0801007387 */ /* 0x0001e20000100800 */
[----:B------:R-:W-:Y:S02]  /*150b0*/  IMAD.MOV.U32 R13, RZ, RZ, R3 ;  /* 0x000000ffff0d7224 */ /* 0x000fe400078e0003 */
[----:B------:R-:W-:-:S07]  /*150c0*/  IMAD.MOV.U32 R4, RZ, RZ, R14 ;  /* 0x000000ffff047224 */ /* 0x000fce00078e000e */
[----:B0-----:R-:W-:Y:S05]  /*150d0*/  WARPSYNC.COLLECTIVE R15, `(.L_x_5484) ;  /* 0x000000000f087348 */ /* 0x001fea0003c00000 */
[----:B------:R1:W2:Y:S02]  /*150e0*/  SHFL.IDX P6, R14, R13, R12, R11 ;  /* 0x0000000c0d0e7389 */ /* 0x0002a400000c000b */
[----:B012---:R-:W-:Y:S01]  /*150f0*/  ENDCOLLECTIVE ;  /* 0x000000000000791b */ /* 0x007fe20003800000 */
.L_x_5484:
[----:B------:R-:W-:Y:S02]  /*15100*/  IMAD.MOV.U32 R13, RZ, RZ, R0 ;  /* 0x000000ffff0d7224 */ /* 0x000fe400078e0000 */
[----:B------:R-:W-:Y:S02]  /*15110*/  IMAD.MOV.U32 R12, RZ, RZ, 0x1 ;  /* 0x00000001ff0c7424 */ /* 0x000fe400078e00ff */
[----:B------:R-:W-:-:S07]  /*15120*/  IMAD.MOV.U32 R5, RZ, RZ, R14 ;  /* 0x000000ffff057224 */ /* 0x000fce00078e000e */
[----:B------:R-:W-:Y:S05]  /*15130*/  WARPSYNC.COLLECTIVE R15, `(.L_x_5485) ;  /* 0x000000000f087348 */ /* 0x000fea0003c00000 */
[----:B------:R0:W1:Y:S02]  /*15140*/  SHFL.IDX P6, R14, R13, R12, R11 ;  /* 0x0000000c0d0e7389 */ /* 0x00006400000c000b */
[----:B01----:R-:W-:Y:S01]  /*15150*/  ENDCOLLECTIVE ;  /* 0x000000000000791b */ /* 0x003fe20003800000 */
.L_x_5485:
[----:B------:R-:W-:Y:S02]  /*15160*/  IMAD.MOV.U32 R13, RZ, RZ, R3 ;  /* 0x000000ffff0d7224 */ /* 0x000fe400078e0003 */
[----:B------:R-:W-:Y:S02]  /*15170*/  IMAD R2, R2, R7, RZ ;  /* 0x0000000702027224 */ /* 0x000fe400078e02ff */
[----:B------:R-:W-:-:S07]  /*15180*/  IMAD.MOV.U32 R7, RZ, RZ, R14 ;  /* 0x000000ffff077224 */ /* 0x000fce00078e000e */
[----:B------:R-:W-:Y:S05]  /*15190*/  WARPSYNC.COLLECTIVE R15, `(.L_x_5486) ;  /* 0x000000000f087348 */ /* 0x000fea0003c00000 */
[----:B------:R0:W1:Y:S02]  /*151a0*/  SHFL.IDX P6, R14, R13, R12, R11 ;  /* 0x0000000c0d0e7389 */ /* 0x00006400000c000b */
[----:B01----:R-:W-:Y:S01]  /*151b0*/  ENDCOLLECTIVE ;  /* 0x000000000000791b */ /* 0x003fe20003800000 */
.L_x_5486:
        /* <DEDUP_REMOVED lines=13> */
.L_x_5487:
        /* <DEDUP_REMOVED lines=12> */
.L_x_5488:
        /* <DEDUP_REMOVED lines=17> */
.L_x_5489:
        /* <DEDUP_REMOVED lines=10> */
.L_x_5490:
        /* <DEDUP_REMOVED lines=13> */
.L_x_5491:
        /* <DEDUP_REMOVED lines=10> */
.L_x_5492:
        /* <DEDUP_REMOVED lines=13> */
.L_x_5493:
        /* <DEDUP_REMOVED lines=10> */
.L_x_5494:
        /* <DEDUP_REMOVED lines=13> */
.L_x_5495:
        /* <DEDUP_REMOVED lines=10> */
.L_x_5496:
        /* <DEDUP_REMOVED lines=11> */
.L_x_5497:
        /* <DEDUP_REMOVED lines=10> */
.L_x_5498:
[----:B------:R-:W-:Y:S01]  /*15aa0*/  @!PT LDS RZ, [RZ] ;  /* 0x00000000fffff984 */ /* 0x000fe20000000800 */
[----:B------:R-:W-:Y:S01]  /*15ab0*/  @!PT LDS RZ, [RZ] ;  /* 0x00000000fffff984 */ /* 0x000fe20000000800 */
[----:B------:R-:W-:Y:S01]  /*15ac0*/  @!PT LDS RZ, [RZ] ;  /* 0x00000000fffff984 */ /* 0x000fe20000000800 */
[----:B------:R1:W-:Y:S01]  /*15ad0*/  @!P1 LDGSTS.E.BYPASS.LTC128B.128 [R9+0x1b400], desc[UR38][R4.64], !P0 ;  /* 0x1b40000004099fae */ /* 0x0003e2000c101d66 */
[----:B------:R-:W-:Y:S01]  /*15ae0*/  IMAD.MOV.U32 R3, RZ, RZ, R14 ;  /* 0x000000ffff037224 */ /* 0x000fe200078e000e */
[----:B------:R-:W-:Y:S06]  /*15af0*/  BRA `(.L_x_5499) ;  /* 0xffffffa800607947 */ /* 0x000fec000383ffff */
.L_x_5377:
        /* <DEDUP_REMOVED lines=35> */
.L_x_5501:
[----:B------:R-:W-:Y:S05]  /*15d30*/  BSYNC B0 ;  /* 0x0000000000007941 */ /* 0x000fea0003800000 */
.L_x_5500:
        /* <DEDUP_REMOVED lines=12> */
.L_x_5502:
        /* <DEDUP_REMOVED lines=14> */
.L_x_5503:
[----:B------:R-:W-:-:S04]  /*15ee0*/  @!P5 LOP3.LUT R2, R3, R2, RZ, 0x3c, !PT ;  /* 0x000000020302d212 */ /* 0x000fc800078e3cff */
[----:B------:R-:W-:Y:S01]  /*15ef0*/  @!P5 LOP3.LUT R3, R3, R2, RZ, 0x3c, !PT ;  /* 0x000000020303d212 */ /* 0x000fe200078e3cff */
[----:B------:R-:W-:Y:S02]  /*15f00*/  IMAD.MOV.U32 R13, RZ, RZ, R4 ;  /* 0x000000ffff0d7224 */ /* 0x000fe400078e0004 */
[----:B------:R-:W-:-:S07]  /*15f10*/  IMAD.MOV.U32 R6, RZ, RZ, R14 ;  /* 0x000000ffff067224 */ /* 0x000fce00078e000e */
[----:B------:R-:W-:Y:S05]  /*15f20*/  WARPSYNC.COLLECTIVE R15, `(.L_x_5504) ;  /* 0x000000000f087348 */ /* 0x000fea0003c00000 */
[----:B------:R0:W1:Y:S02]  /*15f30*/  SHFL.IDX P6, R14, R13, R12, R11 ;  /* 0x0000000c0d0e7389 */ /* 0x00006400000c000b */
[----:B01----:R-:W-:Y:S01]  /*15f40*/  ENDCOLLECTIVE ;  /* 0x000000000000791b */ /* 0x003fe20003800000 */
.L_x_5504:
        /* <DEDUP_REMOVED lines=17> */
.L_x_5505:
        /* <DEDUP_REMOVED lines=12> */
.L_x_5506:
        /* <DEDUP_REMOVED lines=12> */
.L_x_5507:
        /* <DEDUP_REMOVED lines=12> */
.L_x_5508:
        /* <DEDUP_REMOVED lines=12> */
.L_x_5509:
        /* <DEDUP_REMOVED lines=12> */
.L_x_5510:
        /* <DEDUP_REMOVED lines=12> */
.L_x_5511:
        /* <DEDUP_REMOVED lines=11> */
.L_x_5512:
        /* <DEDUP_REMOVED lines=16> */
.L_x_5513:
[----:B------:R-:W-:Y:S02]  /*16690*/  IMAD.MOV.U32 R13, RZ, RZ, R4 ;  /* 0x000000ffff0d7224 */ /* 0x000fe400078e0004 */
[----:B------:R-:W-:-:S07]  /*166a0*/  IMAD.MOV.U32 R6, RZ, RZ, R14 ;  /* 0x000000ffff067224 */ /* 0x000fce00078e000e */
[----:B------:R-:W-:Y:S05]  /*166b0*/  WARPSYNC.COLLECTIVE R15, `(.L_x_5514) ;  /* 0x000000000f087348 */ /* 0x000fea0003c00000 */
[----:B------:R0:W1:Y:S02]  /*166c0*/  SHFL.IDX P6, R14, R13, R12, R11 ;  /* 0x0000000c0d0e7389 */ /* 0x00006400000c000b */
[----:B01----:R-:W-:Y:S01]  /*166d0*/  ENDCOLLECTIVE ;  /* 0x000000000000791b */ /* 0x003fe20003800000 */
.L_x_5514:
[----:B------:R-:W-:Y:S02]  /*166e0*/  IMAD.MOV.U32 R13, RZ, RZ, R0 ;  /* 0x000000ffff0d7224 */ /* 0x000fe400078e0000 */
[----:B------:R-:W-:Y:S02]  /*166f0*/  IMAD.MOV.U32 R12, RZ, RZ, 0x7 ;  /* 0x00000007ff0c7424 */ /* 0x000fe400078e00ff */
[----:B------:R-:W-:-:S07]  /*16700*/  IMAD.MOV.U32 R2, RZ, RZ, R14 ;  /* 0x000000ffff027224 */ /* 0x000fce00078e000e */
[----:B------:R-:W-:Y:S05]  /*16710*/  WARPSYNC.COLLECTIVE R15, `(.L_x_5515) ;  /* 0x000000000f087348 */ /* 0x000fea0003c00000 */
[----:B------:R0:W1:Y:S02]  /*16720*/  SHFL.IDX P6, R14, R13, R12, R11 ;  /* 0x0000000c0d0e7389 */ /* 0x00006400000c000b */
[----:B01----:R-:W-:Y:S01]  /*16730*/  ENDCOLLECTIVE ;  /* 0x000000000000791b */ /* 0x003fe20003800000 */
.L_x_5515:
        /* <DEDUP_REMOVED lines=14> */
.L_x_5516:
[----:B------:R-:W-:Y:S01]  /*16820*/  IMAD.MOV.U32 R2, RZ, RZ, R14 ;  /* 0x000000ffff027224 */ /* 0x000fe200078e000e */
[----:B------:R-:W-:Y:S06]  /*16830*/  BRA `(.L_x_5517) ;  /* 0xffffffa400f47947 */ /* 0x000fec000383ffff */
.L_x_5382:
[----:B0-----:R-:W4:Y:S02]  /*16840*/  LDL R2, [R1+0x4] ;  /* 0x0000040001027983 */ /* 0x001f240000100800 */
[----:B----4-:R0:W1:Y:S02]  /*16850*/  SYNCS.PHASECHK.TRANS64.TRYWAIT P0, [R2+URZ+0x32420], R0 ;  /* 0x03242000020075a7 */ /* 0x010064000800017f */
[----:B-1----:R-:W-:Y:S05]  /*16860*/  @!P0 NANOSLEEP.SYNCS 0x989680 ;  /* 0x009896800000895d */ /* 0x002fea0003900000 */
[----:B------:R-:W1:Y:S02]  /*16870*/  @!P0 SYNCS.PHASECHK.TRANS64 P0, [R2+URZ+0x32420], R0 ;  /* 0x03242000020085a7 */ /* 0x000e64000800007f */
[----:B-1----:R-:W-:Y:S05]  /*16880*/  @!P0 BRA `(.L_x_5382) ;  /* 0xfffffffc00ec8947 */ /* 0x002fea000383ffff */
[----:B------:R-:W-:Y:S05]  /*16890*/  BRA `(.L_x_5518) ;  /* 0xffffffa800707947 */ /* 0x000fea000383ffff */
.L_x_5386:
[----:B0-----:R0:W1:Y:S02]  /*168a0*/  SYNCS.PHASECHK.TRANS64.TRYWAIT P0, [R2+URZ+0x32460], R0 ;  /* 0x03246000020075a7 */ /* 0x001064000800017f */
[----:B-1----:R-:W-:Y:S05]  /*168b0*/  @!P0 NANOSLEEP.SYNCS 0x989680 ;  /* 0x009896800000895d */ /* 0x002fea0003900000 */
[----:B------:R-:W1:Y:S02]  /*168c0*/  @!P0 SYNCS.PHASECHK.TRANS64 P0, [R2+URZ+0x32460], R0 ;  /* 0x03246000020085a7 */ /* 0x000e64000800007f */
[----:B-1----:R-:W-:Y:S05]  /*168d0*/  @!P0 BRA `(.L_x_5386) ;  /* 0xfffffffc00f08947 */ /* 0x002fea000383ffff */
[----:B------:R-:W-:Y:S05]  /*168e0*/  BRA `(.L_x_5519) ;  /* 0xffffffa800a07947 */ /* 0x000fea000383ffff */
.L_x_5401:
[----:B-1----:R1:W2:Y:S02]  /*168f0*/  SYNCS.PHASECHK.TRANS64.TRYWAIT P0, [R3+URZ+0x32440], R2 ;  /* 0x03244002030075a7 */ /* 0x0022a4000800017f */
[----:B--2---:R-:W-:Y:S05]  /*16900*/  @!P0 NANOSLEEP.SYNCS 0x989680 ;  /* 0x009896800000895d */ /* 0x004fea0003900000 */
[----:B------:R-:W2:Y:S02]  /*16910*/  @!P0 SYNCS.PHASECHK.TRANS64 P0, [R3+URZ+0x32440], R2 ;  /* 0x03244002030085a7 */ /* 0x000ea4000800007f */
[----:B--2---:R-:W-:Y:S05]  /*16920*/  @!P0 BRA `(.L_x_5401) ;  /* 0xfffffffc00f08947 */ /* 0x004fea000383ffff */
[----:B------:R-:W-:Y:S05]  /*16930*/  BRA `(.L_x_5520) ;  /* 0xffffffb000c47947 */ /* 0x000fea000383ffff */
.L_x_5406:
[----:B0-----:R0:W2:Y:S02]  /*16940*/  SYNCS.PHASECHK.TRANS64.TRYWAIT P0, [R3+URZ+0x32460], R2 ;  /* 0x03246002030075a7 */ /* 0x0010a4000800017f */
[----:B--2---:R-:W-:Y:S05]  /*16950*/  @!P0 NANOSLEEP.SYNCS 0x989680 ;  /* 0x009896800000895d */ /* 0x004fea0003900000 */
[----:B------:R-:W2:Y:S02]  /*16960*/  @!P0 SYNCS.PHASECHK.TRANS64 P0, [R3+URZ+0x32460], R2 ;  /* 0x03246002030085a7 */ /* 0x000ea4000800007f */
[----:B--2---:R-:W-:Y:S05]  /*16970*/  @!P0 BRA `(.L_x_5406) ;  /* 0xfffffffc00f08947 */ /* 0x004fea000383ffff */
[----:B------:R-:W-:Y:S05]  /*16980*/  BRA `(.L_x_5521) ;  /* 0xffffffb4004c7947 */ /* 0x000fea000383ffff */
.L_x_5417:
[----:B0-----:R0:W1:Y:S02]  /*16990*/  SYNCS.PHASECHK.TRANS64.TRYWAIT P0, [R4+URZ+0x32440], R2 ;  /* 0x03244002040075a7 */ /* 0x001064000800017f */
[----:B-1----:R-:W-:Y:S05]  /*169a0*/  @!P0 NANOSLEEP.SYNCS 0x989680 ;  /* 0x009896800000895d */ /* 0x002fea0003900000 */
[----:B------:R-:W1:Y:S02]  /*169b0*/  @!P0 SYNCS.PHASECHK.TRANS64 P0, [R4+URZ+0x32440], R2 ;  /* 0x03244002040085a7 */ /* 0x000e64000800007f */
[----:B-1----:R-:W-:Y:S05]  /*169c0*/  @!P0 BRA `(.L_x_5417) ;  /* 0xfffffffc00f08947 */ /* 0x002fea000383ffff */
[----:B------:R-:W-:Y:S05]  /*169d0*/  BRA `(.L_x_5522) ;  /* 0xffffffbc00547947 */ /* 0x000fea000383ffff */
.L_x_5422:
[----:B-1----:R1:W2:Y:S02]  /*169e0*/  SYNCS.PHASECHK.TRANS64.TRYWAIT P0, [R4+URZ+0x32460], R2 ;  /* 0x03246002040075a7 */ /* 0x0022a4000800017f */
[----:B--2---:R-:W-:Y:S05]  /*169f0*/  @!P0 NANOSLEEP.SYNCS 0x989680 ;  /* 0x009896800000895d */ /* 0x004fea0003900000 */
[----:B------:R-:W2:Y:S02]  /*16a00*/  @!P0 SYNCS.PHASECHK.TRANS64 P0, [R4+URZ+0x32460], R2 ;  /* 0x03246002040085a7 */ /* 0x000ea4000800007f */
[----:B--2---:R-:W-:Y:S05]  /*16a10*/  @!P0 BRA `(.L_x_5422) ;  /* 0xfffffffc00f08947 */ /* 0x004fea000383ffff */
[----:B------:R-:W-:Y:S05]  /*16a20*/  BRA `(.L_x_5523) ;  /* 0xffffffbc00d87947 */ /* 0x000fea000383ffff */
.L_x_5433:
[----:B-1----:R1:W2:Y:S02]  /*16a30*/  SYNCS.PHASECHK.TRANS64.TRYWAIT P0, [R4+URZ+0x32440], R2 ;  /* 0x03244002040075a7 */ /* 0x0022a4000800017f */
[----:B--2---:R-:W-:Y:S05]  /*16a40*/  @!P0 NANOSLEEP.SYNCS 0x989680 ;  /* 0x009896800000895d */ /* 0x004fea0003900000 */
[----:B------:R-:W2:Y:S02]  /*16a50*/  @!P0 SYNCS.PHASECHK.TRANS64 P0, [R4+URZ+0x32440], R2 ;  /* 0x03244002040085a7 */ /* 0x000ea4000800007f */
[----:B--2---:R-:W-:Y:S05]  /*16a60*/  @!P0 BRA `(.L_x_5433) ;  /* 0xfffffffc00f08947 */ /* 0x004fea000383ffff */
[----:B------:R-:W-:Y:S05]  /*16a70*/  BRA `(.L_x_5524) ;  /* 0xffffffc400c47947 */ /* 0x000fea000383ffff */
.L_x_5438:
[----:B0-----:R0:W2:Y:S02]  /*16a80*/  SYNCS.PHASECHK.TRANS64.TRYWAIT P0, [R4+URZ+0x32460], R2 ;  /* 0x03246002040075a7 */ /* 0x0010a4000800017f */
[----:B--2---:R-:W-:Y:S05]  /*16a90*/  @!P0 NANOSLEEP.SYNCS 0x989680 ;  /* 0x009896800000895d */ /* 0x004fea0003900000 */
[----:B------:R-:W2:Y:S02]  /*16aa0*/  @!P0 SYNCS.PHASECHK.TRANS64 P0, [R4+URZ+0x32460], R2 ;  /* 0x03246002040085a7 */ /* 0x000ea4000800007f */
[----:B--2---:R-:W-:Y:S05]  /*16ab0*/  @!P0 BRA `(.L_x_5438) ;  /* 0xfffffffc00f08947 */ /* 0x004fea000383ffff */
[----:B------:R-:W-:Y:S05]  /*16ac0*/  BRA `(.L_x_5525) ;  /* 0xffffffc8004c7947 */ /* 0x000fea000383ffff */
.L_x_5450:
[----:B------:R-:W-:Y:S01]  /*16ad0*/  BSSY B0, `(.L_x_5526) ;  /* 0x0000008000007945 */ /* 0x000fe20003800000 */
[----:B------:R-:W-:Y:S02]  /*16ae0*/  IMAD.MOV.U32 R13, RZ, RZ, R16 ;  /* 0x000000ffff0d7224 */ /* 0x000fe400078e0010 */
[----:B------:R-:W-:Y:S02]  /*16af0*/  IMAD.MOV.U32 R12, RZ, RZ, RZ ;  /* 0x000000ffff0c7224 */ /* 0x000fe400078e00ff */
[----:B------:R-:W-:Y:S02]  /*16b00*/  IMAD.MOV.U32 R11, RZ, RZ, 0x1f ;  /* 0x0000001fff0b7424 */ /* 0x000fe400078e00ff */
[----:B------:R-:W-:-:S07]  /*16b10*/  IMAD.MOV.U32 R15, RZ, RZ, -0x1 ;  /* 0xffffffffff0f7424 */ /* 0x000fce00078e00ff */
[----:B01-3-5:R-:W-:Y:S05]  /*16b20*/  WARPSYNC.COLLECTIVE R15, `(.L_x_5527) ;  /* 0x000000000f087348 */ /* 0x02bfea0003c00000 */
[----:B------:R2:W4:Y:S02]  /*16b30*/  SHFL.IDX P6, R14, R13, R12, R11 ;  /* 0x0000000c0d0e7389 */ /* 0x00052400000c000b */
[----:B012345:R-:W-:Y:S01]  /*16b40*/  ENDCOLLECTIVE ;  /* 0x000000000000791b */ /* 0x03ffe20003800000 */
.L_x_5527:
[----:B------:R-:W-:Y:S05]  /*16b50*/  BSYNC B0 ;  /* 0x0000000000007941 */ /* 0x000fea0003800000 */
.L_x_5526:
        /* <DEDUP_REMOVED lines=9> */
.L_x_5528:
        /* <DEDUP_REMOVED lines=18> */
.L_x_5529:
        /* <DEDUP_REMOVED lines=8> */
.L_x_5530:
        /* <DEDUP_REMOVED lines=8> */
.L_x_5531:
        /* <DEDUP_REMOVED lines=8> */
.L_x_5532:
        /* <DEDUP_REMOVED lines=8> */
.L_x_5533:
        /* <DEDUP_REMOVED lines=9> */
.L_x_5534:
[----:B------:R-:W-:Y:S01]  /*16fa0*/  IMAD.MOV.U32 R16, RZ, RZ, R14 ;  /* 0x000000ffff107224 */ /* 0x000fe200078e000e */
[----:B------:R-:W-:Y:S06]  /*16fb0*/  BRA `(.L_x_5535) ;  /* 0xffffffcc00a47947 */ /* 0x000fec000383ffff */
.L_x_5455:
[----:B------:R-:W-:Y:S01]  /*16fc0*/  BSSY B0, `(.L_x_5536) ;  /* 0x0000008000007945 */ /* 0x000fe20003800000 */
[----:B-----5:R-:W-:Y:S02]  /*16fd0*/  IMAD.MOV.U32 R13, RZ, RZ, R2 ;  /* 0x000000ffff0d7224 */ /* 0x020fe400078e0002 */
[----:B------:R-:W-:Y:S02]  /*16fe0*/  IMAD.MOV.U32 R12, RZ, RZ, 0x1 ;  /* 0x00000001ff0c7424 */ /* 0x000fe400078e00ff */
[----:B------:R-:W-:Y:S02]  /*16ff0*/  IMAD.MOV.U32 R11, RZ, RZ, RZ ;  /* 0x000000ffff0b7224 */ /* 0x000fe400078e00ff */
[----:B------:R-:W-:-:S07]  /*17000*/  IMAD.MOV.U32 R15, RZ, RZ, -0x1 ;  /* 0xffffffffff0f7424 */ /* 0x000fce00078e00ff */
[----:B01-3--:R-:W-:Y:S05]  /*17010*/  WARPSYNC.COLLECTIVE R15, `(.L_x_5537) ;  /* 0x000000000f087348 */ /* 0x00bfea0003c00000 */
[----:B------:R2:W4:Y:S02]  /*17020*/  SHFL.UP P6, R14, R13, R12, R11 ;  /* 0x0400000c0d0e7389 */ /* 0x00052400000c000b */
[----:B01234-:R-:W-:Y:S01]  /*17030*/  ENDCOLLECTIVE ;  /* 0x000000000000791b */ /* 0x01ffe20003800000 */
.L_x_5537:
[----:B------:R-:W-:Y:S05]  /*17040*/  BSYNC B0 ;  /* 0x0000000000007941 */ /* 0x000fea0003800000 */
.L_x_5536:
        /* <DEDUP_REMOVED lines=9> */
.L_x_5538:
        /* <DEDUP_REMOVED lines=8> */
.L_x_5539:
        /* <DEDUP_REMOVED lines=8> */
.L_x_5540:
        /* <DEDUP_REMOVED lines=8> */
.L_x_5541:
        /* <DEDUP_REMOVED lines=9> */
.L_x_5542:
[----:B------:R-:W-:Y:S01]  /*172f0*/  IMAD.MOV.U32 R16, RZ, RZ, R14 ;  /* 0x000000ffff107224 */ /* 0x000fe200078e000e */
[----:B------:R-:W-:Y:S06]  /*17300*/  BRA `(.L_x_5543) ;  /* 0xffffffcc006c7947 */ /* 0x000fec000383ffff */
.L_x_5457:
[----:B------:R-:W-:Y:S01]  /*17310*/  BSSY B0, `(.L_x_5544) ;  /* 0x0000006000007945 */ /* 0x000fe20003800000 */
[----:B------:R-:W-:Y:S01]  /*17320*/  PLOP3.LUT P6, PT, P6, PT, PT, 0x8, 0x0 ;  /* 0x000000000000781c */ /* 0x000fe200037ce170 */
[----:B------:R-:W-:-:S12]  /*17330*/  IMAD.MOV.U32 R15, RZ, RZ, -0x1 ;  /* 0xffffffffff0f7424 */ /* 0x000fd800078e00ff */
[----:B01-3-5:R-:W-:Y:S05]  /*17340*/  WARPSYNC.COLLECTIVE R15, `(.L_x_5545) ;  /* 0x000000000f087348 */ /* 0x02bfea0003c00000 */
[----:B------:R-:W-:Y:S01]  /*17350*/  VOTE.ANY R14, PT, P6 ;  /* 0x00000000000e7806 */ /* 0x000fe200030e0100 */
[----:B01-3-5:R-:W-:Y:S06]  /*17360*/  ENDCOLLECTIVE ;  /* 0x000000000000791b */ /* 0x02bfec0003800000 */
.L_x_5545:
[----:B------:R-:W-:Y:S05]  /*17370*/  BSYNC B0 ;  /* 0x0000000000007941 */ /* 0x000fea0003800000 */
.L_x_5544:
        /* <DEDUP_REMOVED lines=9> */
.L_x_5546:
[----:B------:R-:W-:Y:S01]  /*17410*/  IMAD.MOV.U32 R17, RZ, RZ, R14 ;  /* 0x000000ffff117224 */ /* 0x000fe200078e000e */
[----:B------:R-:W-:Y:S06]  /*17420*/  BRA `(.L_x_5547) ;  /* 0xffffffcc005c7947 */ /* 0x000fec000383ffff */
.L_x_5459:
[----:B------:R-:W-:Y:S01]  /*17430*/  BSSY B0, `(.L_x_5548) ;  /* 0x0000007000007945 */ /* 0x000fe20003800000 */
[----:B------:R-:W-:Y:S02]  /*17440*/  IMAD.MOV.U32 R13, RZ, RZ, R3 ;  /* 0x000000ffff0d7224 */ /* 0x000fe400078e0003 */
[----:B------:R-:W-:Y:S02]  /*17450*/  IMAD.MOV.U32 R11, RZ, RZ, 0x1f ;  /* 0x0000001fff0b7424 */ /* 0x000fe400078e00ff */
[----:B------:R-:W-:-:S07]  /*17460*/  IMAD.MOV.U32 R15, RZ, RZ, -0x1 ;  /* 0xffffffffff0f7424 */ /* 0x000fce00078e00ff */
[----:B012345:R-:W-:Y:S05]  /*17470*/  WARPSYNC.COLLECTIVE R15, `(.L_x_5549) ;  /* 0x000000000f087348 */ /* 0x03ffea0003c00000 */
[----:B------:R0:W0:Y:S02]  /*17480*/  SHFL.IDX P6, R14, R13, R12, R11 ;  /* 0x0000000c0d0e7389 */ /* 0x00002400000c000b */
[----:B012345:R-:W-:Y:S01]  /*17490*/  ENDCOLLECTIVE ;  /* 0x000000000000791b */ /* 0x03ffe20003800000 */
.L_x_5549:
[----:B------:R-:W-:Y:S05]  /*174a0*/  BSYNC B0 ;  /* 0x0000000000007941 */ /* 0x000fea0003800000 */
.L_x_5548:
[----:B------:R-:W-:Y:S01]  /*174b0*/  IMAD.MOV.U32 R3, RZ, RZ, R14 ;  /* 0x000000ffff037224 */ /* 0x000fe200078e000e */
[----:B------:R-:W-:Y:S06]  /*174c0*/  BRA `(.L_x_5550) ;  /* 0xffffffcc00507947 */ /* 0x000fec000383ffff */
.L_x_5463:
[----:B0-----:R0:W1:Y:S02]  /*174d0*/  SYNCS.PHASECHK.TRANS64.TRYWAIT P0, [R0+URZ+0x32420], R3 ;  /* 0x03242003000075a7 */ /* 0x001064000800017f */
[----:B-1----:R-:W-:Y:S05]  /*174e0*/  @!P0 NANOSLEEP.SYNCS 0x989680 ;  /* 0x009896800000895d */ /* 0x002fea0003900000 */
[----:B------:R-:W1:Y:S02]  /*174f0*/  @!P0 SYNCS.PHASECHK.TRANS64 P0, [R0+URZ+0x32420], R3 ;  /* 0x03242003000085a7 */ /* 0x000e64000800007f */
[----:B-1----:R-:W-:Y:S05]  /*17500*/  @!P0 BRA `(.L_x_5463) ;  /* 0xfffffffc00f08947 */ /* 0x002fea000383ffff */
[----:B------:R-:W-:Y:S05]  /*17510*/  BRA `(.L_x_5551) ;  /* 0xffffffd000d47947 */ /* 0x000fea000383ffff */
.L_x_5464:
        /* <DEDUP_REMOVED lines=11> */
.L_x_5553:
[----:B------:R-:W-:Y:S05]  /*175d0*/  BSYNC B0 ;  /* 0x0000000000007941 */ /* 0x000fea0003800000 */
.L_x_5552:
[----:B------:R-:W-:Y:S05]  /*175e0*/  BRA `(.L_x_5554) ;  /* 0xffffffd000bc7947 */ /* 0x000fea000383ffff */
.L_x_5467:
[----:B------:R-:W-:Y:S01]  /*175f0*/  BSSY B1, `(.L_x_5555) ;  /* 0x0000006000017945 */ /* 0x000fe20003800000 */
[----:B------:R-:W-:-:S07]  /*17600*/  IMAD.MOV.U32 R15, RZ, RZ, -0x1 ;  /* 0xffffffffff0f7424 */ /* 0x000fce00078e00ff */
[----:B01-3-5:R-:W-:Y:S05]  /*17610*/  WARPSYNC.COLLECTIVE R15, `(.L_x_5556) ;  /* 0x000000000f0c7348 */ /* 0x02bfea0003c00000 */
[----:B------:R-:W-:Y:S02]  /*17620*/  ELECT P6, UR62, PT ;  /* 0x00000000003e782f */ /* 0x000fe400038c0000 */
[----:B------:R-:W-:Y:S01]  /*17630*/  MOV R14, UR62 ;  /* 0x0000003e000e7c02 */ /* 0x000fe20008000f00 */
[----:B01-3-5:R-:W-:Y:S10]  /*17640*/  ENDCOLLECTIVE ;  /* 0x000000000000791b */ /* 0x02bff40003800000 */
.L_x_5556:
[----:B------:R-:W-:Y:S05]  /*17650*/  BSYNC B1 ;  /* 0x0000000000017941 */ /* 0x000fea0003800000 */
.L_x_5555:
[----:B------:R-:W-:Y:S05]  /*17660*/  BRA `(.L_x_5557) ;  /* 0xffffffd000b47947 */ /* 0x000fea000383ffff */
.L_x_5469:
[----:B0-----:R0:W1:Y:S02]  /*17670*/  SYNCS.PHASECHK.TRANS64.TRYWAIT P0, [R6+URZ], R5 ;  /* 0x00000005060075a7 */ /* 0x001064000800017f */
[----:B-1----:R-:W-:Y:S05]  /*17680*/  @!P0 NANOSLEEP.SYNCS 0x989680 ;  /* 0x009896800000895d */ /* 0x002fea0003900000 */
[----:B------:R-:W1:Y:S02]  /*17690*/  @!P0 SYNCS.PHASECHK.TRANS64 P0, [R6+URZ], R5 ;  /* 0x00000005060085a7 */ /* 0x000e64000800007f */
[----:B-1----:R-:W-:Y:S05]  /*176a0*/  @!P0 BRA `(.L_x_5469) ;  /* 0xfffffffc00f08947 */ /* 0x002fea000383ffff */
[----:B------:R-:W-:Y:S05]  /*176b0*/  BRA `(.L_x_5558) ;  /* 0xffffffd000f87947 */ /* 0x000fea000383ffff */
.L_x_5470:
[----:B-1----:R1:W2:Y:S02]  /*176c0*/  SYNCS.PHASECHK.TRANS64.TRYWAIT P0, [R7+URZ], R2 ;  /* 0x00000002070075a7 */ /* 0x0022a4000800017f */
[----:B--2---:R-:W-:Y:S05]  /*176d0*/  @!P0 NANOSLEEP.SYNCS 0x989680 ;  /* 0x009896800000895d */ /* 0x004fea0003900000 */
[----:B------:R-:W2:Y:S02]  /*176e0*/  @!P0 SYNCS.PHASECHK.TRANS64 P0, [R7+URZ], R2 ;  /* 0x00000002070085a7 */ /* 0x000ea4000800007f */
[----:B--2---:R-:W-:Y:S05]  /*176f0*/  @!P0 BRA `(.L_x_5470) ;  /* 0xfffffffc00f08947 */ /* 0x004fea000383ffff */
[----:B------:R-:W-:Y:S05]  /*17700*/  BRA `(.L_x_5559) ;  /* 0xffffffd000ec7947 */ /* 0x000fea000383ffff */
.L_x_5472:
[----:B--2---:R2:W3:Y:S02]  /*17710*/  SYNCS.PHASECHK.TRANS64.TRYWAIT P0, [R4+URZ], R5 ;  /* 0x00000005040075a7 */ /* 0x0044e4000800017f */
[----:B---3--:R-:W-:Y:S05]  /*17720*/  @!P0 NANOSLEEP.SYNCS 0x989680 ;  /* 0x009896800000895d */ /* 0x008fea0003900000 */
[----:B------:R-:W3:Y:S02]  /*17730*/  @!P0 SYNCS.PHASECHK.TRANS64 P0, [R4+URZ], R5 ;  /* 0x00000005040085a7 */ /* 0x000ee4000800007f */
[----:B---3--:R-:W-:Y:S05]  /*17740*/  @!P0 BRA `(.L_x_5472) ;  /* 0xfffffffc00f08947 */ /* 0x008fea000383ffff */
[----:B------:R-:W-:Y:S05]  /*17750*/  BRA `(.L_x_5560) ;  /* 0xffffffd000f47947 */ /* 0x000fea000383ffff */
.L_x_5561:
        /* <DEDUP_REMOVED lines=10> */
.L_x_6049:


//--------------------- .text._ZN7cutlass13device_kernelIN5flash11enable_sm90INS1_16FlashAttnFwdSm90INS1_25CollectiveMainloopFwdSm90ILi2EN4cute5tupleIJNS5_1CILi1EEES8_S8_EEENS6_IJNS7_ILi128EEENS7_ILi96EEENS7_ILi64EEEEEELi256ENS_10bfloat16_tEfNS_4arch4Sm90ELb1ELb0ELb1ELb1ELb0ELb1ELb1ELb1ELb0ELb1ELb0ELb0EEENS1_21CollectiveEpilogueFwdINS6_IJSA_NS7_ILi256EEESB_EEES9_SE_SG_Li256ELb1ELb1ELb0ELb0EEENS1_36VarlenDynamicPersistentTileSchedulerILi128ELi96ELi256ELi128ELb0ELb1ELb1ELb1ELb1ELb1EEEEEEEEEvNT_6ParamsE --------------------------
	.section	.text._ZN7cutlass13device_kernelIN5flash11enable_sm90INS1_16FlashAttnFwdSm90INS1_25CollectiveMainloopFwdSm90ILi2EN4cute5tupleIJNS5_1CILi1EEES8_S8_EEENS6_IJNS7_ILi128EEENS7_ILi96EEENS7_ILi64EEEEEELi256ENS_10bfloat16_tEfNS_4arch4Sm90ELb1ELb0ELb1ELb1ELb0ELb1ELb1ELb1ELb0ELb1ELb0ELb0EEENS1_21CollectiveEpilogueFwdINS6_IJSA_NS7_ILi256EEESB_EEES9_SE_SG_Li256ELb1ELb1ELb0ELb0EEENS1_36VarlenDynamicPersistentTileSchedulerILi128ELi96ELi256ELi128ELb0ELb1ELb1ELb1ELb1ELb1EEEEEEEEEvNT_6ParamsE,"ax",@progbits
	.align	128
.text._ZN7cutlass13device_kernelIN5flash11enable_sm90INS1_16FlashAttnFwdSm90INS1_25CollectiveMainloopFwdSm90ILi2EN4cute5tupleIJNS5_1CILi1EEES8_S8_EEENS6_IJNS7_ILi128EEENS7_ILi96EEENS7_ILi64EEEEEELi256ENS_10bfloat16_tEfNS_4arch4Sm90ELb1ELb0ELb1ELb1ELb0ELb1ELb1ELb1ELb0ELb1ELb0ELb0EEENS1_21CollectiveEpilogueFwdINS6_IJSA_NS7_ILi256EEESB_EEES9_SE_SG_Li256ELb1ELb1ELb0ELb0EEENS1_36VarlenDynamicPersistentTileSchedulerILi128ELi96ELi256ELi128ELb0ELb1ELb1ELb1ELb1ELb1EEEEEEEEEvNT_6ParamsE:
        .type           _ZN7cutlass13device_kernelIN5flash11enable_sm90INS1_16FlashAttnFwdSm90INS1_25CollectiveMainloopFwdSm90ILi2EN4cute5tupleIJNS5_1CILi1EEES8_S8_EEENS6_IJNS7_ILi128EEENS7_ILi96EEENS7_ILi64EEEEEELi256ENS_10bfloat16_tEfNS_4arch4Sm90ELb1ELb0ELb1ELb1ELb0ELb1ELb1ELb1ELb0ELb1ELb0ELb0EEENS1_21CollectiveEpilogueFwdINS6_IJSA_NS7_ILi256EEESB_EEES9_SE_SG_Li256ELb1ELb1ELb0ELb0EEENS1_36VarlenDynamicPersistentTileSchedulerILi128ELi96ELi256ELi128ELb0ELb1ELb1ELb1ELb1ELb1EEEEEEEEEvNT_6ParamsE,@function
        .size           _ZN7cutlass13device_kernelIN5flash11enable_sm90INS1_16FlashAttnFwdSm90INS1_25CollectiveMainloopFwdSm90ILi2EN4cute5tupleIJNS5_1CILi1EEES8_S8_EEENS6_IJNS7_ILi128EEENS7_ILi96EEENS7_ILi64EEEEEELi256ENS_10bfloat16_tEfNS_4arch4Sm90ELb1ELb0ELb1ELb1ELb0ELb1ELb1ELb1ELb0ELb1ELb0ELb0EEENS1_21CollectiveEpilogueFwdINS6_IJSA_NS7_ILi256EEESB_EEES9_SE_SG_Li256ELb1ELb1ELb0ELb0EEENS1_36VarlenDynamicPersistentTileSchedulerILi128ELi96ELi256ELi128ELb0ELb1ELb1ELb1ELb1ELb1EEEEEEEEEvNT_6ParamsE,(.L_x_6050 - _ZN7cutlass13device_kernelIN5flash11enable_sm90INS1_16FlashAttnFwdSm90INS1_25CollectiveMainloopFwdSm90ILi2EN4cute5tupleIJNS5_1CILi1EEES8_S8_EEENS6_IJNS7_ILi128EEENS7_ILi96EEENS7_ILi64EEEEEELi256ENS_10bfloat16_tEfNS_4arch4Sm90ELb1ELb0ELb1ELb1ELb0ELb1ELb1ELb1ELb0ELb1ELb0ELb0EEENS1_21CollectiveEpilogueFwdINS6_IJSA_NS7_ILi256EEESB_EEES9_SE_SG_Li256ELb1ELb1ELb0ELb0EEENS1_36VarlenDynamicPersistentTileSchedulerILi128ELi96ELi256ELi128ELb0ELb1ELb1ELb1ELb1ELb1EEEEEEEEEvNT_6ParamsE)
        .other          _ZN7cutlass13device_kernelIN5flash11enable_sm90INS1_16FlashAttnFwdSm90INS1_25CollectiveMainloopFwdSm90ILi2EN4cute5tupleIJNS5_1CILi1EEES8_S8_EEENS6_IJNS7_ILi128EEENS7_ILi96EEENS7_ILi64EEEEEELi256ENS_10bfloat16_tEfNS_4arch4Sm90ELb1ELb0ELb1ELb1ELb0ELb1ELb1ELb1ELb0ELb1ELb0ELb0EEENS1_21CollectiveEpilogueFwdINS6_IJSA_NS7_ILi256EEESB_EEES9_SE_SG_Li256ELb1ELb1ELb0ELb0EEENS1_36VarlenDynamicPersistentTileSchedulerILi128ELi96ELi256ELi128ELb0ELb1ELb1ELb1ELb1ELb1EEEEEEEEEvNT_6ParamsE,@"STO_CUDA_ENTRY STV_DEFAULT"
_ZN7cutlass13device_kernelIN5flash11enable_sm90INS1_16FlashAttnFwdSm90INS1_25CollectiveMainloopFwdSm90ILi2EN4cute5tupleIJNS5_1CILi1EEES8_S8_EEENS6_IJNS7_ILi128EEENS7_ILi96EEENS7_ILi64EEEEEELi256ENS_10bfloat16_tEfNS_4arch4Sm90ELb1ELb0ELb1ELb1ELb0ELb1ELb1ELb1ELb0ELb1ELb0ELb0EEENS1_21CollectiveEpilogueFwdINS6_IJSA_NS7_ILi256EEESB_EEES9_SE_SG_Li256ELb1ELb1ELb0ELb0EEENS1_36VarlenDynamicPersistentTileSchedulerILi128ELi96ELi256ELi128ELb0ELb1ELb1ELb1ELb1ELb1EEEEEEEEEvNT_6ParamsE:
        /* <DEDUP_REMOVED lines=23> */
.L_x_5563:
[----:B------:R-:W-:Y:S05]  /*0170*/  BSYNC B0 ;  /* 0x0000000000007941 */ /* 0x000fea0003800000 */
.L_x_5562:
        /* <DEDUP_REMOVED lines=42> */
.L_x_5564:
        /* <DEDUP_REMOVED lines=22> */
.L_x_5565:
        /* <DEDUP_REMOVED lines=18> */
.L_x_5566:
        /* <DEDUP_REMOVED lines=22> */
.L_x_5567:
        /* <DEDUP_REMOVED lines=22> */
.L_x_5568:
        /* <DEDUP_REMOVED lines=9> */
.L_x_5571:
[----:B------:R-:W-:-:S08]  /*09f0*/  NOP ;  /* 0x0000000000007918 */ /* 0x000fd00000000000 */
[----:B------:R-:W0:Y:S02]  /*0a00*/  USETMAXREG.TRY_ALLOC.CTAPOOL UP0, 0xf0 ;  /* 0x000000f0000079c8 */ /* 0x000e240008000600 */
[----:B0-----:R-:W-:-:S13]  /*0a10*/  PLOP3.LUT P0, PT, PT, PT, UP0, 0x80, 0x0 ;  /* 0x000000000000781c */ /* 0x001fda0003f0f008 */
[----:B------:R-:W-:Y:S05]  /*0a20*/  @!P0 BRA `(.L_x_5571) ;  /* 0xfffffffc00f08947 */ /* 0x000fea000383ffff */
[----:B------:R-:W3:Y:S01]  /*0a30*/  LDL.LU R0, [R1+0x38] ;  /* 0x0000380001007983 */ /* 0x000ee20000300800 */
[----:B--2---:R-:W0:Y:S01]  /*0a40*/  S2R R2, SR_TID.X ;  /* 0x0000000000027919 */ /* 0x004e220000002100 */
[----:B------:R-:W1:Y:S01]  /*0a50*/  S2UR UR5, SR_CgaCtaId ;  /* 0x00000000000579c3 */ /* 0x000e620000008800 */
[----:B------:R-:W-:Y:S01]  /*0a60*/  UMOV UR4, 0x400 ;  /* 0x0000040000047882 */ /* 0x000fe20000000000 */
[----:B0-----:R-:W-:-:S06]  /*0a70*/  SHF.R.U32.HI R2, RZ, 0x7, R2 ;  /* 0x00000007ff027819 */ /* 0x001fcc0000011602 */
[----:B------:R-:W-:Y:S06]  /*0a80*/  BAR.ARV 0x8, 0x180 ;  /* 0x0206000000007b1d */ /* 0x000fec0000002000 */
[----:B------:R-:W-:-:S13]  /*0a90*/  ISETP.NE.AND P0, PT, R2, 0x1, PT ;  /* 0x000000010200780c */ /* 0x000fda0003f05270 */
[----:B------:R-:W-:Y:S08]  /*0aa0*/  @!P0 BAR.ARV 0x9, 0x100 ;  /* 0x0244000000008b1d */ /* 0x000ff00000002000 */
[----:B------:R-:W-:Y:S01]  /*0ab0*/  BAR.SYNC.DEFER_BLOCKING 0x5, 0x180 ;  /* 0x0146000000007b1d */ /* 0x000fe20000010000 */
[----:B-1----:R-:W-:-:S06]  /*0ac0*/  ULEA UR4, UR5, UR4, 0x18 ;  /* 0x0000000405047291 */ /* 0x002fcc000f8ec03f */
[----:B------:R-:W-:Y:S01]  /*0ad0*/  IMAD.U32 R19, RZ, RZ, UR4 ;  /* 0x00000004ff137e24 */ /* 0x000fe2000f8e00ff */
[----:B------:R-:W-:-:S04]  /*0ae0*/  ULDC UR4, c[0x0][0xd3c] ;  /* 0x00034f0000047ab9 */ /* 0x000fc80000000800 */
[----:B------:R-:W0:Y:S01]  /*0af0*/  LDS.128 R84, [R19+0x324d0] ;  /* 0x0324d00013547984 */ /* 0x000e220000000c00 */
[----:B------:R-:W-:Y:S06]  /*0b00*/  BAR.ARV 0x4, 0x180 ;  /* 0x0106000000007b1d */ /* 0x000fec0000002000 */
[----:B---3--:R-:W-:-:S04]  /*0b10*/  LOP3.LUT R0, R0, 0xfffffffb, RZ, 0xc0, !PT ;  /* 0xfffffffb00007812 */ /* 0x008fc800078ec0ff */
[----:B------:R-:W-:-:S05]  /*0b20*/  @P0 LOP3.LUT R0, R0, 0x4, RZ, 0xfc, !PT ;  /* 0x0000000400000812 */ /* 0x000fca00078efcff */
[----:B------:R1:W-:Y:S01]  /*0b30*/  STL [R1+0x38], R0 ;  /* 0x0000380001007387 */ /* 0x0003e20000100800 */
[----:B0-----:R-:W-:-:S13]  /*0b40*/  ISETP.GE.AND P0, PT, R87, UR4, PT ;  /* 0x0000000457007c0c */ /* 0x001fda000bf06270 */
[----:B-1----:R-:W-:Y:S05]  /*0b50*/  @P0 BRA `(.L_x_5572) ;  /* 0x000001e4004c0947 */ /* 0x002fea0003800000 */
[----:B------:R-:W2:Y:S01]  /*0b60*/  LDL.LU R12, [R1+0x8c] ;  /* 0x00008c00010c7983 */ /* 0x000ea20000300800 */
        /* <DEDUP_REMOVED lines=17> */
[----:B------:R-:W-:Y:S01]  /*0c80*/  LEA.HI R3, R3, R6, RZ, 0x1 ;  /* 0x0000000603037211 */ /* 0x000fe200078f08ff */
[----:B------:R-:W-:Y:S01]  /*0c90*/  IMAD.IADD R4, R13, 0x1, -R4 ;  /* 0x000000010d047824 */ /* 0x000fe200078e0a04 */
[----:B------:R-:W-:Y:S02]  /*0ca0*/  SHF.R.S32.HI R15, RZ, 0x5, R5 ;  /* 0x00000005ff0f7819 */ /* 0x000fe40000011405 */
[----:B------:R-:W-:-:S03]  /*0cb0*/  LOP3.LUT R3, R3, 0x1ffffffe, RZ, 0xc0, !PT ;  /* 0x1ffffffe03037812 */ /* 0x000fc600078ec0ff */
[----:B------:R-:W-:Y:S02]  /*0cc0*/  IMAD R4, R15, 0x10, R4 ;  /* 0x000000100f047824 */ /* 0x000fe400078e0204 */
[----:B------:R-:W-:Y:S01]  /*0cd0*/  IMAD.IADD R3, R6, 0x1, -R3 ;  /* 0x0000000106037824 */ /* 0x000fe200078e0a03 */
[----:B------:R-:W-:-:S03]  /*0ce0*/  SHF.R.S32.HI R14, RZ, 0x7, R2 ;  /* 0x00000007ff0e7819 */ /* 0x000fc60000011402 */
[----:B------:R-:W-:Y:S01]  /*0cf0*/  IMAD R6, R4, 0x8, R3 ;  /* 0x0000000804067824 */ /* 0x000fe200078e0203 */
[----:B------:R-:W-:Y:S02]  /*0d00*/  LEA.HI R4, R0, R13, RZ, 0x2 ;  /* 0x0000000d00047211 */ /* 0x000fe400078f10ff */
[----:B------:R-:W-:Y:S02]  /*0d10*/  LEA.HI R7, R7, R11, RZ, 0x5 ;  /* 0x0000000b07077211 */ /* 0x000fe400078f28ff */
[----:B------:R-:W-:Y:S02]  /*0d20*/  LEA.HI R2, R2, R14, RZ, 0x1 ;  /* 0x0000000e02027211 */ /* 0x000fe400078f08ff */
[----:B------:R-:W-:Y:S02]  /*0d30*/  LEA.HI R3, R0, R13, RZ, 0x3 ;  /* 0x0000000d00037211 */ /* 0x000fe400078f18ff */
[--C-:B------:R-:W-:Y:S02]  /*0d40*/  SHF.R.S32.HI R22, RZ, 0x2, R4.reuse ;  /* 0x00000002ff167819 */ /* 0x100fe40000011404 */
[----:B------:R-:W-:-:S02]  /*0d50*/  SHF.R.S32.HI R5, RZ, 0x1f, R4 ;  /* 0x0000001fff057819 */ /* 0x000fc40000011404 */
[----:B------:R-:W-:Y:S02]  /*0d60*/  SHF.R.S32.HI R7, RZ, 0x5, R7 ;  /* 0x00000005ff077819 */ /* 0x000fe40000011407 */
[----:B------:R-:W-:Y:S02]  /*0d70*/  LOP3.LUT R2, R2, 0x3fffffe, RZ, 0xc0, !PT ;  /* 0x03fffffe02027812 */ /* 0x000fe400078ec0ff */
[----:B------:R-:W-:Y:S02]  /*0d80*/  LOP3.LUT R0, R3, 0xfffffff8, RZ, 0xc0, !PT ;  /* 0xfffffff803007812 */ /* 0x000fe400078ec0ff */
[----:B------:R-:W-:Y:S01]  /*0d90*/  LEA.HI R5, R5, R22, RZ, 0x3 ;  /* 0x0000001605057211 */ /* 0x000fe200078f18ff */
[----:B------:R-:W-:Y:S01]  /*0da0*/  IMAD R7, R7, 0x10, R10 ;  /* 0x0000001007077824 */ /* 0x000fe200078e020a */
[----:B------:R-:W-:Y:S01]  /*0db0*/  LOP3.LUT R4, R4, 0xfffffffc, RZ, 0xc0, !PT ;  /* 0xfffffffc04047812 */ /* 0x000fe200078ec0ff */
[----:B------:R-:W-:Y:S01]  /*0dc0*/  IMAD.IADD R2, R14, 0x1, -R2 ;  /* 0x000000010e027824 */ /* 0x000fe200078e0a02 */
[----:B------:R-:W-:Y:S01]  /*0dd0*/  LOP3.LUT R5, R5, 0xfffffff8, RZ, 0xc0, !PT ;  /* 0xfffffff805057812 */ /* 0x000fe200078ec0ff */
[----:B------:R-:W-:-:S02]  /*0de0*/  VIADD R10, R22, 0x40 ;  /* 0x00000040160a7836 */ /* 0x000fc40000000000 */
[----:B------:R-:W-:Y:S02]  /*0df0*/  IMAD R7, R2, 0x40, R7 ;  /* 0x0000004002077824 */ /* 0x000fe400078e0207 */
[----:B------:R-:W-:Y:S01]  /*0e00*/  IMAD.IADD R9, R13, 0x1, -R4 ;  /* 0x000000010d097824 */ /* 0x000fe200078e0a04 */
[----:B------:R-:W-:Y:S01]  /*0e10*/  SHF.R.S32.HI R4, RZ, 0x1f, R10 ;  /* 0x0000001fff047819 */ /* 0x000fe2000001140a */
[----:B------:R-:W-:Y:S01]  /*0e20*/  IMAD.IADD R5, R22, 0x1, -R5 ;  /* 0x0000000116057824 */ /* 0x000fe200078e0a05 */
[----:B------:R-:W-:Y:S01]  /*0e30*/  STL [R1+0xa0], R7 ;  /* 0x0000a00701007387 */ /* 0x000fe20000100800 */
[----:B------:R-:W-:Y:S01]  /*0e40*/  IMAD.SHL.U32 R200, R9, 0x4, RZ ;  /* 0x0000000409c87824 */ /* 0x000fe200078e00ff */
[----:B------:R-:W-:Y:S02]  /*0e50*/  LEA.HI R4, R4, R10, RZ, 0x3 ;  /* 0x0000000a04047211 */ /* 0x000fe400078f18ff */
[----:B------:R-:W-:Y:S01]  /*0e60*/  STL [R1+0x8c], RZ ;  /* 0x00008cff01007387 */ /* 0x000fe20000100800 */
[----:B------:R-:W-:Y:S01]  /*0e70*/  SHF.R.S32.HI R3, RZ, 0x3, R3 ;  /* 0x00000003ff037819 */ /* 0x000fe20000011403 */
[----:B------:R-:W-:-:S02]  /*0e80*/  IMAD.SHL.U32 R3, R10, 0x40, RZ ;  /* 0x000000400a037824 */ /* 0x000fc400078e00ff */
[----:B------:R-:W-:Y:S02]  /*0e90*/  VIADD R211, R200, 0x10 ;  /* 0x00000010c8d37836 */ /* 0x000fe40000000000 */
[----:B------:R-:W-:Y:S01]  /*0ea0*/  IMAD.SHL.U32 R4, R4, 0x40, RZ ;  /* 0x0000004004047824 */ /* 0x000fe200078e00ff */
[----:B------:R-:W-:Y:S01]  /*0eb0*/  LOP3.LUT R3, R3, 0x1c0, RZ, 0xc0, !PT ;  /* 0x000001c003037812 */ /* 0x000fe200078ec0ff */
[----:B------:R-:W-:-:S03]  /*0ec0*/  IMAD.SHL.U32 R16, R9, 0x8, RZ ;  /* 0x0000000809107824 */ /* 0x000fc600078e00ff */
[----:B------:R-:W-:Y:S02]  /*0ed0*/  LOP3.LUT R4, R4, 0xfffffe00, RZ, 0xc0, !PT ;  /* 0xfffffe0004047812 */ /* 0x000fe400078ec0ff */
[----:B------:R-:W-:-:S05]  /*0ee0*/  LOP3.LUT R8, R8, 0x7ffffffc, RZ, 0xc0, !PT ;  /* 0x7ffffffc08087812 */ /* 0x000fca00078ec0ff */
[----:B------:R-:W-:Y:S01]  /*0ef0*/  IMAD.IADD R8, R11, 0x1, -R8 ;  /* 0x000000010b087824 */ /* 0x000fe200078e0a08 */
[----:B------:R-:W-:Y:S01]  /*0f00*/  SHF.R.S32.HI R17, RZ, 0x1f, R16 ;  /* 0x0000001fff117819 */ /* 0x000fe20000011410 */
[----:B------:R-:W-:Y:S02]  /*0f10*/  IMAD.MOV.U32 R18, RZ, RZ, RZ ;  /* 0x000000ffff127224 */ /* 0x000fe400078e00ff */
[----:B------:R-:W-:Y:S02]  /*0f20*/  IMAD.MOV.U32 R202, RZ, RZ, RZ ;  /* 0x000000ffffca7224 */ /* 0x000fe400078e00ff */
[----:B------:R-:W-:Y:S02]  /*0f30*/  IMAD.MOV.U32 R23, RZ, RZ, RZ ;  /* 0x000000ffff177224 */ /* 0x000fe400078e00ff */
[----:B------:R-:W-:Y:S01]  /*0f40*/  IMAD.MOV.U32 R2, RZ, RZ, RZ ;  /* 0x000000ffff027224 */ /* 0x000fe200078e00ff */
[----:B--2---:R-:W-:Y:S01]  /*0f50*/  LOP3.LUT R232, R12, 0x1, RZ, 0xfc, !PT ;  /* 0x000000010ce87812 */ /* 0x004fe200078efcff */
[----:B------:R-:W-:-:S04]  /*0f60*/  IMAD.IADD R12, R13, 0x1, -R0 ;  /* 0x000000010d0c7824 */ /* 0x000fc800078e0a00 */
[----:B------:R-:W-:Y:S01]  /*0f70*/  IMAD.SHL.U32 R13, R12, 0x8, RZ ;  /* 0x000000080c0d7824 */ /* 0x000fe200078e00ff */
[----:B------:R-:W-:Y:S02]  /*0f80*/  SHF.R.S32.HI R0, RZ, 0x1f, R22 ;  /* 0x0000001fff007819 */ /* 0x000fe40000011416 */
[----:B------:R-:W-:Y:S02]  /*0f90*/  LEA.HI R0, R9, R9, RZ, 0x1 ;  /* 0x0000000909007211 */ /* 0x000fe400078f08ff */
[----:B------:R-:W-:Y:S04]  /*0fa0*/  STL [R1+0x3c], R13 ;  /* 0x00003c0d01007387 */ /* 0x000fe80000100800 */
[----:B------:R0:W-:Y:S01]  /*0fb0*/  STL [R1+0x90], R5 ;  /* 0x0000900501007387 */ /* 0x0001e20000100800 */
[----:B------:R-:W-:Y:S01]  /*0fc0*/  LOP3.LUT R0, R0, 0x1ffffffe, RZ, 0xc0, !PT ;  /* 0x1ffffffe00007812 */ /* 0x000fe200078ec0ff */
[----:B------:R-:W-:-:S02]  /*0fd0*/  VIADD R12, R13, 0x40 ;  /* 0x000000400d0c7836 */ /* 0x000fc40000000000 */
[----:B------:R-:W-:Y:S01]  /*0fe0*/  VIADD R10, R13, 0x80 ;  /* 0x000000800d0a7836 */ /* 0x000fe20000000000 */
[----:B0-----:R-:W-:Y:S01]  /*0ff0*/  SHF.R.S32.HI R5, RZ, 0x1f, R13 ;  /* 0x0000001fff057819 */ /* 0x001fe2000001140d */
[----:B------:R-:W-:-:S04]  /*1000*/  IMAD.IADD R0, R9, 0x1, -R0 ;  /* 0x0000000109007824 */ /* 0x000fc800078e0a00 */
[----:B------:R0:W-:Y:S01]  /*1010*/  STL [R1+0xb4], R5 ;  /* 0x0000b40501007387 */ /* 0x0001e20000100800 */
[----:B------:R-:W-:Y:S02]  /*1020*/  SHF.R.U32.HI R9, RZ, 0x3, R3 ;  /* 0x00000003ff097819 */ /* 0x000fe40000011603 */
[----:B------:R-:W-:Y:S01]  /*1030*/  LOP3.LUT R3, R3, 0x38, R16, 0xf8, !PT ;  /* 0x0000003803037812 */ /* 0x000fe200078ef810 */
[----:B------:R1:W-:Y:S01]  /*1040*/  STL [R1+0x70], R12 ;  /* 0x0000700c01007387 */ /* 0x0003e20000100800 */
[----:B0-----:R-:W-:Y:S01]  /*1050*/  VIADD R5, R13, 0xc0 ;  /* 0x000000c00d057836 */ /* 0x001fe20000000000 */
[----:B------:R-:W-:Y:S02]  /*1060*/  SHF.R.S32.HI R13, RZ, 0x1f, R211 ;  /* 0x0000001fff0d7819 */ /* 0x000fe400000114d3 */
[----:B------:R0:W-:Y:S01]  /*1070*/  STL [R1+0x6c], R10 ;  /* 0x00006c0a01007387 */ /* 0x0001e20000100800 */
[----:B-1----:R-:W-:-:S03]  /*1080*/  SHF.R.S32.HI R12, RZ, 0x1f, R12 ;  /* 0x0000001fff0c7819 */ /* 0x002fc6000001140c */
[----:B------:R-:W-:Y:S04]  /*1090*/  STL [R1+0x74], R5 ;  /* 0x0000740501007387 */ /* 0x000fe80000100800 */
[----:B------:R-:W-:Y:S01]  /*10a0*/  STL [R1+0x98], R13 ;  /* 0x0000980d01007387 */ /* 0x000fe20000100800 */
[----:B0-----:R-:W-:-:S03]  /*10b0*/  SHF.R.S32.HI R10, RZ, 0x1f, R10 ;  /* 0x0000001fff0a7819 */ /* 0x001fc6000001140a */
[----:B------:R0:W-:Y:S01]  /*10c0*/  STL [R1+0x60], R4 ;  /* 0x0000600401007387 */ /* 0x0001e20000100800 */
[----:B------:R-:W-:-:S03]  /*10d0*/  IMAD R0, R0, 0x8, R7 ;  /* 0x0000000800007824 */ /* 0x000fc600078e0207 */
[----:B------:R-:W-:Y:S01]  /*10e0*/  STL [R1+0xb0], R12 ;  /* 0x0000b00c01007387 */ /* 0x000fe20000100800 */
[----:B0-----:R-:W-:Y:S02]  /*10f0*/  LOP3.LUT R4, R4, R3, R9, 0xf6, !PT ;  /* 0x0000000304047212 */ /* 0x001fe400078ef609 */
[----:B------:R-:W-:Y:S01]  /*1100*/  SHF.R.S32.HI R3, RZ, 0x1f, R5 ;  /* 0x0000001fff037819 */ /* 0x000fe20000011405 */
[----:B------:R-:W-:Y:S01]  /*1110*/  STL [R1+0xac], R10 ;  /* 0x0000ac0a01007387 */ /* 0x000fe20000100800 */
[----:B------:R-:W-:-:S03]  /*1120*/  IMAD.SHL.U32 R5, R6, 0x8, RZ ;  /* 0x0000000806057824 */ /* 0x000fc600078e00ff */
[----:B------:R0:W-:Y:S04]  /*1130*/  STL [R1+0xa8], R3 ;  /* 0x0000a80301007387 */ /* 0x0001e80000100800 */
[----:B------:R1:W-:Y:S01]  /*1140*/  STL [R1+0x68], R8 ;  /* 0x0000680801007387 */ /* 0x0003e20000100800 */
[----:B0-----:R-:W-:-:S03]  /*1150*/  IMAD R3, R4, 0x2, R19 ;  /* 0x0000000204037824 */ /* 0x001fc600078e0213 */
[----:B------:R1:W-:Y:S04]  /*1160*/  STL [R1+0xa4], R5 ;  /* 0x0000a40501007387 */ /* 0x0003e80000100800 */
[----:B------:R1:W-:Y:S04]  /*1170*/  STL [R1+0x64], R0 ;  /* 0x0000640001007387 */ /* 0x0003e80000100800 */
[----:B------:R1:W-:Y:S02]  /*1180*/  STL [R1+0x9c], R3 ;  /* 0x00009c0301007387 */ /* 0x0003e40000100800 */
.L_x_5721:
[----:B01--4-:R-:W0:Y:S02]  /*1190*/  LDC.64 R4, c[0x0][0xd88] ;  /* 0x00036200ff047b82 */ /* 0x013e240000000a00 */
        /* <DEDUP_REMOVED lines=8> */
[----:B------:R-:W-:-:S02]  /*1220*/  ISETP.NE.U32.AND P0, PT, RZ, UR6, PT ;  /* 0x00000006ff007c0c */ /* 0x000fc4000bf05070 */
[----:B------:R-:W-:Y:S02]  /*1230*/  ISETP.NE.AND.EX P1, PT, RZ, UR5, PT, P1 ;  /* 0x00000005ff007c0c */ /* 0x000fe4000bf25310 */
[----:B------:R-:W-:Y:S02]  /*1240*/  ISETP.NE.AND.EX P0, PT, RZ, UR7, PT, P0 ;  /* 0x00000007ff007c0c */ /* 0x000fe4000bf05300 */
[----:B--2---:R-:W-:Y:S01]  /*1250*/  SHF.R.S32.HI R3, RZ, 0x1f, R0 ;  /* 0x0000001fff037819 */ /* 0x004fe20000011400 */
[----:B------:R-:W-:Y:S08]  /*1260*/  STL [R1+0x88], R0 ;  /* 0x0000880001007387 */ /* 0x000ff00000100800 */
[C---:B------:R-:W-:Y:S01]  /*1270*/  @P1 LEA R6, P2, R0.reuse, UR4, 0x2 ;  /* 0x0000000400061c11 */ /* 0x040fe2000f8410ff */
[C---:B------:R-:W-:Y:S01]  /*1280*/  IMAD.SHL.U32 R36, R0.reuse, 0x4, RZ ;  /* 0x0000000400247824 */ /* 0x040fe200078e00ff */
[C-C-:B------:R-:W-:Y:S01]  /*1290*/  SHF.L.U64.HI R35, R0.reuse, 0x2, R3.reuse ;  /* 0x0000000200237819 */ /* 0x140fe20000010203 */
[----:B------:R0:W-:Y:S01]  /*12a0*/  STL [R1+0x94], R3 ;  /* 0x0000940301007387 */ /* 0x0001e20000100800 */
[----:B------:R-:W-:-:S02]  /*12b0*/  @P1 LEA.HI.X R7, R0, UR5, R3, 0x2, P2 ;  /* 0x0000000500071c11 */ /* 0x000fc400090f1403 */
[----:B------:R-:W-:Y:S01]  /*12c0*/  ISETP.NE.U32.AND P2, PT, RZ, UR8, PT ;  /* 0x00000008ff007c0c */ /* 0x000fe2000bf45070 */
[----:B------:R-:W-:Y:S01]  /*12d0*/  ULDC UR4, c[0x0][0x288] ;  /* 0x0000a20000047ab9 */ /* 0x000fe20000000800 */
[C---:B------:R-:W-:Y:S01]  /*12e0*/  IADD3 R8, P3, R36.reuse, UR6, RZ ;  /* 0x0000000624087c10 */ /* 0x040fe2000ff7e0ff */
[----:B------:R1:W-:Y:S01]  /*12f0*/  STL [R1+0x80], R36 ;  /* 0x0000802401007387 */ /* 0x0003e20000100800 */
[----:B------:R-:W-:Y:S01]  /*1300*/  ISETP.NE.AND.EX P2, PT, RZ, UR9, PT, P2 ;  /* 0x00000009ff007c0c */ /* 0x000fe2000bf45320 */
[----:B0-----:R-:W-:Y:S01]  /*1310*/  IMAD.MOV.U32 R3, RZ, RZ, RZ ;  /* 0x000000ffff037224 */ /* 0x001fe200078e00ff */
[C---:B------:R-:W-:Y:S01]  /*1320*/  IADD3.X R9, R35.reuse, UR7, RZ, P3, !PT ;  /* 0x0000000723097c10 */ /* 0x040fe20009ffe4ff */
[----:B---3--:R-:W-:Y:S01]  /*1330*/  IMAD.U32 R10, RZ, RZ, UR4 ;  /* 0x00000004ff0a7e24 */ /* 0x008fe2000f8e00ff */
[----:B------:R-:W-:Y:S01]  /*1340*/  ULDC.64 UR4, c[0x0][0x418] ;  /* 0x0001060000047ab9 */ /* 0x000fe20000000a00 */
[----:B------:R1:W-:Y:S04]  /*1350*/  STL [R1+0x84], R35 ;  /* 0x0000842301007387 */ /* 0x0003e80000100800 */
[----:B------:R1:W5:Y:S04]  /*1360*/  @P1 LDG.E R3, desc[UR40][R6.64] ;  /* 0x0000002806031981 */ /* 0x000368000c1e1900 */
[----:B------:R-:W-:Y:S01]  /*1370*/  @P2 IADD3 R4, P1, R36, UR8, RZ ;  /* 0x0000000824042c10 */ /* 0x000fe2000ff3e0ff */
[----:B------:R1:W5:Y:S03]  /*1380*/  @P0 LDG.E R33, desc[UR40][R8.64] ;  /* 0x0000002808210981 */ /* 0x000366000c1e1900 */
[----:B------:R-:W-:-:S05]  /*1390*/  @P2 IADD3.X R5, R35, UR9, RZ, P1, !PT ;  /* 0x0000000923052c10 */ /* 0x000fca0008ffe4ff */
[----:B------:R-:W2:Y:S01]  /*13a0*/  @P2 LDG.E R10, desc[UR40][R4.64] ;  /* 0x00000028040a2981 */ /* 0x000ea2000c1e1900 */
[----:B------:R-:W-:Y:S01]  /*13b0*/  UISETP.NE.U32.AND UP0, UPT, UR4, URZ, UPT ;  /* 0x0000003f0400728c */ /* 0x000fe2000bf05070 */
[----:B------:R-:W-:Y:S02]  /*13c0*/  IMAD.MOV.U32 R31, RZ, RZ, R0 ;  /* 0x000000ffff1f7224 */ /* 0x000fe400078e0000 */
        /* <DEDUP_REMOVED lines=8> */
[----:B--2---:R1:W-:Y:S01]  /*1450*/  STL [R1+0x30], R10 ;  /* 0x0000300a01007387 */ /* 0x0043e20000100800 */
[----:B------:R-:W-:Y:S05]  /*1460*/  @P2 BRA `(.L_x_5573) ;  /* 0x0000000000282947 */ /* 0x000fea0003800000 */
[----:B------:R-:W-:Y:S02]  /*1470*/  ULDC.64 UR4, c[0x0][0xaf8] ;  /* 0x0002be0000047ab9 */ /* 0x000fe40000000a00 */
[----:B------:R-:W-:-:S04]  /*1480*/  ISETP.NE.U32.AND P1, PT, RZ, UR4, PT ;  /* 0x00000004ff007c0c */ /* 0x000fc8000bf25070 */
[----:B------:R-:W-:-:S13]  /*1490*/  ISETP.NE.AND.EX P1, PT, RZ, UR5, PT, P1 ;  /* 0x00000005ff007c0c */ /* 0x000fda000bf25310 */
[----:B------:R-:W-:Y:S05]  /*14a0*/  @!P1 BRA `(.L_x_5573) ;  /* 0x0000000000189947 */ /* 0x000fea0003800000 */
[----:B------:R-:W0:Y:S02]  /*14b0*/  LDC.64 R4, c[0x0][0xaf8] ;  /* 0x0002be00ff047b82 */ /* 0x000e240000000a00 */
[----:B0-----:R-:W-:-:S05]  /*14c0*/  IMAD.WIDE R4, R31, 0x4, R4 ;  /* 0x000000041f047825 */ /* 0x001fca00078e0204 */
[----:B------:R-:W2:Y:S04]  /*14d0*/  LDG.E R0, desc[UR40][R4.64] ;  /* 0x0000002804007981 */ /* 0x000ea8000c1e1900 */
[----:B-1----:R-:W2:Y:S02]  /*14e0*/  LDG.E R7, desc[UR40][R4.64+0x4] ;  /* 0x0000042804077981 */ /* 0x002ea4000c1e1900 */
[----:B--2---:R-:W-:-:S05]  /*14f0*/  IMAD.IADD R10, R7, 0x1, -R0 ;  /* 0x00000001070a7824 */ /* 0x004fca00078e0a00 */
[----:B------:R0:W-:Y:S02]  /*1500*/  STL [R1+0x30], R10 ;  /* 0x0000300a01007387 */ /* 0x0001e40000100800 */
.L_x_5573:
[----:B------:R-:W-:Y:S01]  /*1510*/  ULDC.64 UR4, c[0x0][0xb18] ;  /* 0x0002c60000047ab9 */ /* 0x000fe20000000a00 */
[----:B------:R2:W-:Y:S01]  /*1520*/  STL [R1+0x7c], R86 ;  /* 0x00007c5601007387 */ /* 0x0005e20000100800 */
[----:B------:R-:W-:-:S04]  /*1530*/  ISETP.NE.U32.AND P1, PT, RZ, UR4, PT ;  /* 0x00000004ff007c0c */ /* 0x000fc8000bf25070 */
[----:B------:R-:W-:-:S13]  /*1540*/  ISETP.NE.AND.EX P1, PT, RZ, UR5, PT, P1 ;  /* 0x00000005ff007c0c */ /* 0x000fda000bf25310 */
[----:B--2---:R-:W-:Y:S05]  /*1550*/  @!P1 BRA `(.L_x_5574) ;  /* 0x0000000000109947 */ /* 0x004fea0003800000 */
[----:B------:R-:W-:-:S04]  /*1560*/  IADD3 R4, P0, R36, UR4, RZ ;  /* 0x0000000424047c10 */ /* 0x000fc8000ff1e0ff */
[----:B------:R-:W-:-:S05]  /*1570*/  IADD3.X R5, R35, UR5, RZ, P0, !PT ;  /* 0x0000000523057c10 */ /* 0x000fca00087fe4ff */
[----:B------:R2:W5:Y:S01]  /*1580*/  LDG.E R32, desc[UR40][R4.64] ;  /* 0x0000002804207981 */ /* 0x000562000c1e1900 */
[----:B------:R-:W-:Y:S05]  /*1590*/  BRA `(.L_x_5575) ;  /* 0x0000000000107947 */ /* 0x000fea0003800000 */
.L_x_5574:
[----:B------:R-:W-:Y:S05]  /*15a0*/  @!P0 BRA `(.L_x_5575) ;  /* 0x00000000000c8947 */ /* 0x000fea0003800000 */
[----:B------:R-:W2:Y:S04]  /*15b0*/  LDG.E R5, desc[UR40][R8.64] ;  /* 0x0000002808057981 */ /* 0x000ea8000c1e1900 */
[----:B------:R-:W2:Y:S02]  /*15c0*/  LDG.E R32, desc[UR40][R8.64+0x4] ;  /* 0x0000042808207981 */ /* 0x000ea4000c1e1900 */
[----:B--2---:R-:W-:-:S07]  /*15d0*/  IMAD.IADD R32, R32, 0x1, -R5 ;  /* 0x0000000120207824 */ /* 0x004fce00078e0a05 */
.L_x_5575:
[----:B------:R-:W-:Y:S01]  /*15e0*/  ULDC.64 UR4, c[0x0][0xb08] ;  /* 0x0002c20000047ab9 */ /* 0x000fe20000000a00 */
[----:B-1----:R-:W1:Y:S01]  /*15f0*/  LDC R8, c[0x0][0x448] ;  /* 0x00011200ff087b82 */ /* 0x002e620000000800 */
[----:B------:R-:W-:-:S04]  /*1600*/  ISETP.NE.U32.AND P0, PT, RZ, UR4, PT ;  /* 0x00000004ff007c0c */ /* 0x000fc8000bf05070 */
[----:B------:R-:W-:Y:S01]  /*1610*/  ISETP.NE.AND.EX P0, PT, RZ, UR5, PT, P0 ;  /* 0x00000005ff007c0c */ /* 0x000fe2000bf05300 */
[----:B------:R-:W-:-:S12]  /*1620*/  ULDC.64 UR4, c[0x0][0xb28] ;  /* 0x0002ca0000047ab9 */ /* 0x000fd80000000a00 */
[----:B--2---:R-:W2:Y:S02]  /*1630*/  @P0 LDC.64 R4, c[0x0][0xb08] ;  /* 0x0002c200ff040b82 */ /* 0x004ea40000000a00 */
[----:B--2---:R-:W-:-:S05]  /*1640*/  @P0 IMAD.WIDE R4, R31, 0x4, R4 ;  /* 0x000000041f040825 */ /* 0x004fca00078e0204 */
        /* <DEDUP_REMOVED lines=9> */
[----:B------:R-:W-:-:S04]  /*16e0*/  IMAD.SHL.U32 R12, R85, 0x80, RZ ;  /* 0x00000080550c7824 */ /* 0x000fc800078e00ff */
[----:B---3--:R-:W-:Y:S01]  /*16f0*/  VIADD R4, R12, 0x7f ;  /* 0x0000007f0c047836 */ /* 0x008fe20000000000 */
[----:B------:R1:W-:Y:S07]  /*1700*/  STL [R1+0x50], R12 ;  /* 0x0000500c01007387 */ /* 0x0003ee0000100800 */
[----:B------:R-:W3:Y:S08]  /*1710*/  @P1 LDC R11, c[0x0][0x44c] ;  /* 0x00011300ff0b1b82 */ /* 0x000ef00000000800 */
[----:B------:R-:W0:Y:S01]  /*1720*/  @P1 LDC R5, c[0x0][0x450] ;  /* 0x00011400ff051b82 */ /* 0x000e220000000800 */
[----:B--2---:R-:W-:-:S02]  /*1730*/  @P0 IMAD.IADD R24, R9, 0x1, -R0 ;  /* 0x0000000109180824 */ /* 0x004fc400078e0a00 */
[----:B------:R-:W-:Y:S02]  /*1740*/  IMAD.IADD R9, R32, 0x1, -R3 ;  /* 0x0000000120097824 */ /* 0x000fe400078e0a03 */
[----:B---3--:R-:W-:-:S04]  /*1750*/  @P1 IMAD.HI.U32 R0, R4, R11, RZ ;  /* 0x0000000b04001227 */ /* 0x008fc800078e00ff */
[----:B----4-:R-:W-:Y:S01]  /*1760*/  IMAD.IADD R6, R9, 0x1, R24 ;  /* 0x0000000109067824 */ /* 0x010fe200078e0218 */
[----:B0-----:R-:W-:-:S03]  /*1770*/  @P1 SHF.R.U32.HI R4, RZ, R5, R0 ;  /* 0x00000005ff041219 */ /* 0x001fc60000011600 */
[C---:B------:R-:W-:Y:S01]  /*1780*/  VIADD R0, R6.reuse, 0x5f ;  /* 0x0000005f06007836 */ /* 0x040fe20000000000 */
[----:B------:R-:W-:Y:S01]  /*1790*/  IADD3 R29, R6, 0x60, -R10 ;  /* 0x00000060061d7810 */ /* 0x000fe20007ffe80a */
[----:B------:R1:W-:Y:S02]  /*17a0*/  STL [R1+0x34], R6 ;  /* 0x0000340601007387 */ /* 0x0003e40000100800 */
[----:B------:R-:W-:-:S04]  /*17b0*/  IMAD.HI R0, R0, 0x2aaaaaab, RZ ;  /* 0x2aaaaaab00007827 */ /* 0x000fc800078e02ff */
[----:B------:R-:W-:Y:S01]  /*17c0*/  IMAD.IADD R4, R29, 0x1, R4 ;  /* 0x000000011d047824 */ /* 0x000fe200078e0204 */
[----:B------:R-:W-:-:S03]  /*17d0*/  SHF.R.U32.HI R203, RZ, 0x1f, R0 ;  /* 0x0000001fffcb7819 */ /* 0x000fc60000011600 */
[----:B------:R-:W-:Y:S01]  /*17e0*/  IMAD.HI R4, R4, 0x2aaaaaab, RZ ;  /* 0x2aaaaaab04047827 */ /* 0x000fe200078e02ff */
[----:B------:R-:W-:-:S03]  /*17f0*/  LEA.HI.SX32 R203, R0, R203, 0x1c ;  /* 0x000000cb00cb7211 */ /* 0x000fc600078fe2ff */
[----:B------:R-:W-:Y:S01]  /*1800*/  IMAD.MOV R0, RZ, RZ, -R9 ;  /* 0x000000ffff007224 */ /* 0x000fe200078e0a09 */
[----:B------:R-:W-:-:S04]  /*1810*/  SHF.R.U32.HI R3, RZ, 0x1f, R4 ;  /* 0x0000001fff037819 */ /* 0x000fc80000011604 */
[----:B------:R-:W-:-:S04]  /*1820*/  LEA.HI.SX32 R4, R4, R3, 0x1c ;  /* 0x0000000304047211 */ /* 0x000fc800078fe2ff */
[----:B------:R-:W-:-:S05]  /*1830*/  VIMNMX R4, R203, R4, PT ;  /* 0x00000004cb047248 */ /* 0x000fca0003fe0100 */
[----:B------:R-:W-:Y:S01]  /*1840*/  IMAD R3, R4, 0x60, -R9 ;  /* 0x0000006004037824 */ /* 0x000fe200078e0a09 */
[----:B------:R-:W-:-:S04]  /*1850*/  VIMNMX R4, RZ, R0, !PT ;  /* 0x00000000ff047248 */ /* 0x000fc80007fe0100 */
        /* <DEDUP_REMOVED lines=11> */
[----:B-1----:R-:W-:Y:S05]  /*1910*/  @!P1 BRA `(.L_x_5576) ;  /* 0x0000004000f89947 */ /* 0x002fea0003800000 */
        /* <DEDUP_REMOVED lines=20> */
.L_x_5578:
[----:B------:R-:W-:Y:S05]  /*1a60*/  BSYNC B6 ;  /* 0x0000000000067941 */ /* 0x000fea0003800000 */
.L_x_5577:
        /* <DEDUP_REMOVED lines=20> */
.L_x_5580:
[----:B------:R-:W-:Y:S05]  /*1bb0*/  BSYNC B6 ;  /* 0x0000000000067941 */ /* 0x000fea0003800000 */
.L_x_5579:
[----:B------:R-:W-:Y:S01]  /*1bc0*/  ULDC.64 UR4, c[0x0][0xaf0] ;  /* 0x0002bc0000047ab9 */ /* 0x000fe20000000a00 */
[----:B------:R-:W0:Y:S01]  /*1bd0*/  S2R R44, SR_TID.X ;  /* 0x00000000002c7919 */ /* 0x000e220000002100 */
[----:B------:R-:W-:Y:S01]  /*1be0*/  ISETP.NE.U32.AND P0, PT, RZ, UR4, PT ;  /* 0x00000004ff007c0c */ /* 0x000fe2000bf05070 */
[----:B------:R-:W1:Y:S01]  /*1bf0*/  LDC.64 R8, c[0x0][0x300] ;  /* 0x0000c000ff087b82 */ /* 0x000e620000000a00 */
[----:B------:R-:W-:Y:S01]  /*1c00*/  IMAD.IADD R61, R33, 0x1, R32 ;  /* 0x00000001213d7824 */ /* 0x000fe200078e0220 */
[----:B------:R-:W-:Y:S01]  /*1c10*/  ULDC.64 UR6, c[0x0][0xb00] ;  /* 0x0002c00000067ab9 */ /* 0x000fe20000000a00 */
[----:B------:R-:W-:Y:S01]  /*1c20*/  ISETP.NE.AND.EX P0, PT, RZ, UR5, PT, P0 ;  /* 0x00000005ff007c0c */ /* 0x000fe2000bf05300 */
[----:B------:R-:W2:Y:S01]  /*1c30*/  LDL R45, [R1+0x90] ;  /* 0x00009000012d7983 */ /* 0x000ea20000100800 */
[----:B------:R-:W-:Y:S02]  /*1c40*/  SHF.R.S32.HI R11, RZ, 0x1f, R86 ;  /* 0x0000001fff0b7819 */ /* 0x000fe40000011456 */
[----:B------:R-:W-:Y:S01]  /*1c50*/  SHF.R.S32.HI R42, RZ, 0x1f, R22 ;  /* 0x0000001fff2a7819 */ /* 0x000fe20000011416 */
[----:B------:R-:W-:Y:S01]  /*1c60*/  VIADD R62, R16, 0x20 ;  /* 0x00000020103e7836 */ /* 0x000fe20000000000 */
[----:B------:R-:W3:Y:S07]  /*1c70*/  LDC.64 R14, c[0x0][0x408] ;  /* 0x00010200ff0e7b82 */ /* 0x000eee0000000a00 */
[----:B------:R-:W-:Y:S01]  /*1c80*/  @P0 IADD3 R4, P1, R36, UR4, RZ ;  /* 0x0000000424040c10 */ /* 0x000fe2000ff3e0ff */
[----:B------:R-:W-:Y:S01]  /*1c90*/  VIADD R63, R16, 0x40 ;  /* 0x00000040103f7836 */ /* 0x000fe20000000000 */
[----:B------:R-:W4:Y:S02]  /*1ca0*/  LDC.64 R58, c[0x0][0x3f8] ;  /* 0x0000fe00ff3a7b82 */ /* 0x000f240000000a00 */
[----:B------:R-:W-:Y:S01]  /*1cb0*/  @P0 IADD3.X R5, R35, UR5, RZ, P1, !PT ;  /* 0x0000000523050c10 */ /* 0x000fe20008ffe4ff */
[----:B------:R-:W-:-:S04]  /*1cc0*/  ULDC.64 UR4, c[0x0][0x308] ;  /* 0x0000c20000047ab9 */ /* 0x000fc80000000a00 */
[----:B------:R0:W3:Y:S01]  /*1cd0*/  @P0 LDG.E R31, desc[UR40][R4.64] ;  /* 0x00000028041f0981 */ /* 0x0000e2000c1e1900 */
[----:B------:R-:W-:Y:S01]  /*1ce0*/  SHF.R.S32.HI R43, RZ, 0x1f, R61 ;  /* 0x0000001fff2b7819 */ /* 0x000fe2000001143d */
[-C--:B-1----:R-:W-:Y:S01]  /*1cf0*/  IMAD.WIDE.U32 R6, R61, R8.reuse, RZ ;  /* 0x000000083d067225 */ /* 0x082fe200078e00ff */
[----:B------:R-:W1:Y:S03]  /*1d00*/  LDC R41, c[0x0][0x3f4] ;  /* 0x0000fd00ff297b82 */ /* 0x000e660000000800 */
[----:B------:R-:W-:Y:S01]  /*1d10*/  IMAD R0, R43, R8, RZ ;  /* 0x000000082b007224 */ /* 0x000fe200078e02ff */
[----:B------:R-:W-:Y:S02]  /*1d20*/  ISETP.NE.U32.AND P0, PT, RZ, UR6, PT ;  /* 0x00000006ff007c0c */ /* 0x000fe4000bf05070 */
[----:B0-----:R-:W-:Y:S01]  /*1d30*/  SHF.R.U32.HI R40, RZ, 0x7, R44 ;  /* 0x00000007ff287819 */ /* 0x001fe2000001162c */
[----:B------:R-:W-:Y:S01]  /*1d40*/  IMAD R3, R61, R9, R0 ;  /* 0x000000093d037224 */ /* 0x000fe200078e0200 */
[----:B------:R-:W-:-:S02]  /*1d50*/  ISETP.NE.AND.EX P0, PT, RZ, UR7, PT, P0 ;  /* 0x00000007ff007c0c */ /* 0x000fc4000bf05300 */
[----:B------:R-:W-:Y:S01]  /*1d60*/  ISETP.NE.AND P6, PT, R40, 0x1, PT ;  /* 0x000000012800780c */ /* 0x000fe20003fc5270 */
[----:B------:R-:W-:Y:S02]  /*1d70*/  IMAD.IADD R7, R7, 0x1, R3 ;  /* 0x0000000107077824 */ /* 0x000fe400078e0203 */
[----:B------:R-:W-:Y:S02]  /*1d80*/  IMAD R3, R11, UR4, RZ ;  /* 0x000000040b037c24 */ /* 0x000fe4000f8e02ff */
[----:B------:R-:W-:-:S04]  /*1d90*/  IMAD.WIDE.U32 R4, R86, UR4, R6 ;  /* 0x0000000456047c25 */ /* 0x000fc8000f8e0006 */
[----:B------:R-:W-:Y:S01]  /*1da0*/  IMAD R3, R86, UR5, R3 ;  /* 0x0000000556037c24 */ /* 0x000fe2000f8e0203 */
[----:B------:R-:W-:-:S03]  /*1db0*/  ULDC.64 UR4, c[0x0][0x310] ;  /* 0x0000c40000047ab9 */ /* 0x000fc60000000a00 */
[----:B------:R-:W-:Y:S02]  /*1dc0*/  IMAD.IADD R5, R5, 0x1, R3 ;  /* 0x0000000105057824 */ /* 0x000fe400078e0203 */
[-C--:B------:R-:W-:Y:S02]  /*1dd0*/  IMAD R10, R42, R8.reuse, RZ ;  /* 0x000000082a0a7224 */ /* 0x080fe400078e02ff */
[----:B------:R-:W-:-:S04]  /*1de0*/  IMAD.WIDE.U32 R6, R22, R8, R16 ;  /* 0x0000000816067225 */ /* 0x000fc800078e0010 */
[C---:B------:R-:W-:Y:S02]  /*1df0*/  VIADD R64, R16.reuse, 0x60 ;  /* 0x0000006010407836 */ /* 0x040fe40000000000 */
[C---:B------:R-:W-:Y:S02]  /*1e00*/  VIADD R12, R16.reuse, 0xc0 ;  /* 0x000000c0100c7836 */ /* 0x040fe40000000000 */
[C---:B------:R-:W-:Y:S02]  /*1e10*/  VIADD R65, R16.reuse, 0x80 ;  /* 0x0000008010417836 */ /* 0x040fe40000000000 */
[C---:B------:R-:W-:Y:S02]  /*1e20*/  VIADD R66, R16.reuse, 0xa0 ;  /* 0x000000a010427836 */ /* 0x040fe40000000000 */
[----:B------:R-:W-:Y:S01]  /*1e30*/  VIADD R32, R16, 0xe0 ;  /* 0x000000e010207836 */ /* 0x000fe20000000000 */
[----:B------:R-:W-:Y:S02]  /*1e40*/  SHF.R.S32.HI R201, RZ, 0x1f, R200 ;  /* 0x0000001fffc97819 */ /* 0x000fe400000114c8 */
[----:B---3--:R-:W-:-:S04]  /*1e50*/  SHF.R.S32.HI R0, RZ, 0x1f, R31 ;  /* 0x0000001fff007819 */ /* 0x008fc8000001141f */
[----:B------:R-:W-:Y:S02]  /*1e60*/  SEL R20, R0, RZ, !P0 ;  /* 0x000000ff00147207 */ /* 0x000fe40004000000 */
[----:B------:R-:W-:-:S03]  /*1e70*/  SEL R21, R31, RZ, !P0 ;  /* 0x000000ff1f157207 */ /* 0x000fc60004000000 */
[----:B------:R-:W-:Y:S02]  /*1e80*/  IMAD R0, R20, UR4, RZ ;  /* 0x0000000414007c24 */ /* 0x000fe4000f8e02ff */
[----:B------:R-:W-:-:S04]  /*1e90*/  IMAD.WIDE.U32 R4, R21, UR4, R4 ;  /* 0x0000000415047c25 */ /* 0x000fc8000f8e0004 */
[----:B------:R-:W-:Y:S01]  /*1ea0*/  IMAD R3, R21, UR5, R0 ;  /* 0x0000000515037c24 */ /* 0x000fe2000f8e0200 */
[----:B------:R-:W-:Y:S05]  /*1eb0*/  @!P6 WARPSYNC.ALL ;  /* 0x000000000000e948 */ /* 0x000fea0003800000 */
[----:B------:R-:W-:Y:S01]  /*1ec0*/  ULDC UR4, c[0x0][0x320] ;  /* 0x0000c80000047ab9 */ /* 0x000fe20000000800 */
[----:B------:R-:W-:Y:S01]  /*1ed0*/  IMAD R0, R22, R9, R10 ;  /* 0x0000000916007224 */ /* 0x000fe200078e020a */
[----:B------:R-:W-:Y:S01]  /*1ee0*/  ISETP.GE.AND P1, PT, R62, UR4, PT ;  /* 0x000000043e007c0c */ /* 0x000fe2000bf26270 */
[----:B------:R-:W-:Y:S01]  /*1ef0*/  IMAD.IADD R3, R5, 0x1, R3 ;  /* 0x0000000105037824 */ /* 0x000fe200078e0203 */
[----:B------:R-:W-:Y:S01]  /*1f00*/  IADD3 R31, P0, R4, R6, RZ ;  /* 0x00000006041f7210 */ /* 0x000fe20007f1e0ff */
[----:B------:R-:W-:Y:S01]  /*1f10*/  ULDC.64 UR6, c[0x0][0x330] ;  /* 0x0000cc0000067ab9 */ /* 0x000fe20000000a00 */
[----:B------:R-:W-:-:S02]  /*1f20*/  SEL R6, RZ, 0xffffffff, P1 ;  /* 0xffffffffff067807 */ /* 0x000fc40000800000 */
[----:B------:R-:W-:Y:S02]  /*1f30*/  IADD3.X R0, R3, R7, R0, P0, !PT ;  /* 0x0000000703007210 */ /* 0x000fe400007fe400 */
[----:B------:R-:W-:Y:S01]  /*1f40*/  ISETP.GE.AND P0, PT, R16, UR4, PT ;  /* 0x0000000410007c0c */ /* 0x000fe2000bf06270 */
[----:B------:R-:W-:Y:S02]  /*1f50*/  IMAD R7, R11, UR6, RZ ;  /* 0x000000060b077c24 */ /* 0x000fe4000f8e02ff */
[----:B------:R-:W-:Y:S01]  /*1f60*/  IMAD.SHL.U32 R11, R6, 0x2, RZ ;  /* 0x00000002060b7824 */ /* 0x000fe200078e00ff */
[----:B------:R-:W-:Y:S02]  /*1f70*/  SEL R10, RZ, 0x1, P0 ;  /* 0x00000001ff0a7807 */ /* 0x000fe40000000000 */
[----:B------:R-:W-:Y:S02]  /*1f80*/  ISETP.GE.AND P0, PT, R63, UR4, PT ;  /* 0x000000043f007c0c */ /* 0x000fe4000bf06270 */
[----:B------:R-:W-:-:S02]  /*1f90*/  ISETP.GE.AND P1, PT, R64, UR4, PT ;  /* 0x0000000440007c0c */ /* 0x000fc4000bf26270 */
[----:B------:R-:W-:Y:S02]  /*1fa0*/  ISETP.GE.AND P2, PT, R12, UR4, PT ;  /* 0x000000040c007c0c */ /* 0x000fe4000bf46270 */
[----:B------:R-:W-:Y:S02]  /*1fb0*/  LOP3.LUT R10, R11, 0x2, R10, 0xe2, !PT ;  /* 0x000000020b0a7812 */ /* 0x000fe400078ee20a */
[----:B------:R-:W-:Y:S02]  /*1fc0*/  SEL R11, RZ, 0x4, P0 ;  /* 0x00000004ff0b7807 */ /* 0x000fe40000000000 */
[----:B------:R-:W-:Y:S02]  /*1fd0*/  SEL R12, RZ, 0x8, P1 ;  /* 0x00000008ff0c7807 */ /* 0x000fe40000800000 */
[----:B------:R-:W-:Y:S02]  /*1fe0*/  ISETP.GE.AND P0, PT, R65, UR4, PT ;  /* 0x0000000441007c0c */ /* 0x000fe4000bf06270 */
[----:B------:R-:W-:-:S02]  /*1ff0*/  ISETP.GE.AND P1, PT, R66, UR4, PT ;  /* 0x0000000442007c0c */ /* 0x000fc4000bf26270 */
[----:B------:R-:W-:Y:S02]  /*2000*/  LOP3.LUT R10, R12, R10, R11, 0xfe, !PT ;  /* 0x0000000a0c0a7212 */ /* 0x000fe400078efe0b */
[----:B------:R-:W-:Y:S02]  /*2010*/  SEL R11, RZ, 0x10, P0 ;  /* 0x00000010ff0b7807 */ /* 0x000fe40000000000 */
[----:B------:R-:W-:Y:S01]  /*2020*/  SEL R12, RZ, 0x20, P1 ;  /* 0x00000020ff0c7807 */ /* 0x000fe20000800000 */
[----:B------:R-:W-:Y:S01]  /*2030*/  IMAD R13, R86, UR7, R7 ;  /* 0x00000007560d7c24 */ /* 0x000fe2000f8e0207 */
[----:B------:R-:W-:Y:S02]  /*2040*/  ISETP.GE.AND P3, PT, R32, UR4, PT ;  /* 0x0000000420007c0c */ /* 0x000fe4000bf66270 */
[----:B------:R-:W-:Y:S01]  /*2050*/  LOP3.LUT R11, R12, R10, R11, 0xfe, !PT ;  /* 0x0000000a0c0b7212 */ /* 0x000fe200078efe0b */
[----:B------:R-:W-:Y:S01]  /*2060*/  IMAD.WIDE.U32 R6, R86, UR6, R16 ;  /* 0x0000000656067c25 */ /* 0x000fe2000f8e0010 */
[----:B------:R-:W-:Y:S01]  /*2070*/  SEL R10, RZ, 0x40, P2 ;  /* 0x00000040ff0a7807 */ /* 0x000fe20001000000 */
[----:B------:R-:W-:-:S02]  /*2080*/  ULDC.64 UR4, c[0x0][0x338] ;  /* 0x0000ce0000047ab9 */ /* 0x000fc40000000a00 */
[----:B------:R-:W-:Y:S01]  /*2090*/  IMAD R12, R20, UR4, RZ ;  /* 0x00000004140c7c24 */ /* 0x000fe2000f8e02ff */
[----:B------:R-:W-:Y:S01]  /*20a0*/  LOP3.LUT R95, R11, R10, RZ, 0xfc, !PT ;  /* 0x0000000a0b5f7212 */ /* 0x000fe200078efcff */
[----:B------:R-:W-:Y:S02]  /*20b0*/  IMAD.IADD R7, R7, 0x1, R13 ;  /* 0x0000000107077824 */ /* 0x000fe400078e020d */
[C---:B------:R-:W-:Y:S02]  /*20c0*/  IMAD R10, R42.reuse, R14, RZ ;  /* 0x0000000e2a0a7224 */ /* 0x040fe400078e02ff */
[----:B----4-:R-:W-:Y:S02]  /*20d0*/  IMAD R32, R42, R58, RZ ;  /* 0x0000003a2a207224 */ /* 0x010fe400078e02ff */
[C---:B------:R-:W-:Y:S02]  /*20e0*/  IMAD R93, R21.reuse, UR5, R12 ;  /* 0x00000005155d7c24 */ /* 0x040fe4000f8e020c */
[----:B------:R-:W-:Y:S01]  /*20f0*/  IMAD.WIDE.U32 R6, R21, UR4, R6 ;  /* 0x0000000415067c25 */ /* 0x000fe2000f8e0006 */
[----:B-1----:R-:W-:Y:S01]  /*2100*/  ISETP.GE.AND P0, PT, R16, R41, PT ;  /* 0x000000291000720c */ /* 0x002fe20003f06270 */
[----:B------:R-:W-:-:S02]  /*2110*/  ULDC UR4, c[0x0][0x2f4] ;  /* 0x0000bd0000047ab9 */ /* 0x000fc40000000800 */
[C---:B------:R-:W-:Y:S02]  /*2120*/  IMAD R35, R22.reuse, R15, R10 ;  /* 0x0000000f16237224 */ /* 0x040fe400078e020a */
[----:B------:R-:W-:-:S04]  /*2130*/  IMAD.WIDE.U32 R12, R22, R14, R200 ;  /* 0x0000000e160c7225 */ /* 0x000fc800078e00c8 */
[----:B------:R-:W-:-:S04]  /*2140*/  IMAD.WIDE.U32 R20, R22, R14, R16 ;  /* 0x0000000e16147225 */ /* 0x000fc800078e0010 */
        /* <DEDUP_REMOVED lines=9> */
[----:B------:R-:W-:Y:S02]  /*21e0*/  IMAD R38, R11, R58, RZ ;  /* 0x0000003a0b267224 */ /* 0x000fe400078e02ff */
[C---:B------:R-:W-:Y:S02]  /*21f0*/  IMAD R85, R30.reuse, R15, R10 ;  /* 0x0000000f1e557224 */ /* 0x040fe400078e020a */
[----:B------:R-:W-:-:S04]  /*2200*/  IMAD.WIDE.U32 R10, R30, R14, R12 ;  /* 0x0000000e1e0a7225 */ /* 0x000fc800078e000c */
[----:B------:R-:W-:Y:S02]  /*2210*/  IMAD.WIDE.U32 R12, R30, R14, R34 ;  /* 0x0000000e1e0c7225 */ /* 0x000fe400078e0022 */
[----:B------:R-:W3:Y:S01]  /*2220*/  LDL R34, [R1+0x60] ;  /* 0x0000600001227983 */ /* 0x000ee20000100800 */
[----:B------:R-:W-:Y:S02]  /*2230*/  IADD3 R60, P2, R22, R61, RZ ;  /* 0x0000003d163c7210 */ /* 0x000fe40007f5e0ff */
[----:B------:R-:W-:-:S03]  /*2240*/  SEL R37, R41, RZ, P0 ;  /* 0x000000ff29257207 */ /* 0x000fc60000000000 */
[----:B------:R-:W-:Y:S02]  /*2250*/  IMAD.X R61, R42, 0x1, R43, P2 ;  /* 0x000000012a3d7824 */ /* 0x000fe400010e062b */
[----:B------:R-:W-:Y:S02]  /*2260*/  IMAD.IADD R37, R16, 0x1, R37 ;  /* 0x0000000110257824 */ /* 0x000fe400078e0225 */
[C---:B------:R-:W-:Y:S02]  /*2270*/  VIADD R42, R22.reuse, 0x40 ;  /* 0x00000040162a7836 */ /* 0x040fe40000000000 */
[----:B------:R-:W-:Y:S01]  /*2280*/  IMAD.WIDE.U32 R32, R22, R58, R16 ;  /* 0x0000003a16207225 */ /* 0x000fe200078e0010 */
[----:B------:R-:W-:-:S03]  /*2290*/  SHF.R.S32.HI R36, RZ, 0x1f, R37 ;  /* 0x0000001fff247819 */ /* 0x000fc60000011425 */
[----:B------:R-:W-:Y:S01]  /*22a0*/  IMAD.SHL.U32 R42, R42, 0x40, RZ ;  /* 0x000000402a2a7824 */ /* 0x000fe200078e00ff */
[----:B------:R-:W-:Y:S01]  /*22b0*/  LEA.HI R36, R36, R37, RZ, 0x3 ;  /* 0x0000002524247211 */ /* 0x000fe200078f18ff */
[----:B------:R-:W-:Y:S02]  /*22c0*/  IMAD.IADD R33, R39, 0x1, R33 ;  /* 0x0000000127217824 */ /* 0x000fe400078e0221 */
[----:B--2---:R-:W-:Y:S01]  /*22d0*/  IMAD.SHL.U32 R71, R45, 0x40, RZ ;  /* 0x000000402d477824 */ /* 0x004fe200078e00ff */
[----:B------:R-:W-:Y:S01]  /*22e0*/  LOP3.LUT R42, R42, 0x1c0, RZ, 0xc0, !PT ;  /* 0x000001c02a2a7812 */ /* 0x000fe200078ec0ff */
[----:B------:R-:W-:Y:S02]  /*22f0*/  VIADD R44, R44, 0xffffff80 ;  /* 0xffffff802c2c7836 */ /* 0x000fe40000000000 */
[----:B------:R-:W-:Y:S01]  /*2300*/  IMAD.WIDE.U32 R56, R30, R58, R32 ;  /* 0x0000003a1e387225 */ /* 0x000fe200078e0020 */
[----:B------:R-:W-:Y:S02]  /*2310*/  LOP3.LUT R71, R71, 0x1c0, RZ, 0xc0, !PT ;  /* 0x000001c047477812 */ /* 0x000fe400078ec0ff */
[----:B------:R-:W-:Y:S01]  /*2320*/  LOP3.LUT R32, R42, 0x38, R36, 0xf8, !PT ;  /* 0x000000382a207812 */ /* 0x000fe200078ef824 */
[----:B------:R-:W-:Y:S01]  /*2330*/  VIADD R76, R40, 0x8 ;  /* 0x00000008284c7836 */ /* 0x000fe20000000000 */
[----:B------:R-:W-:Y:S01]  /*2340*/  SHF.R.S32.HI R40, RZ, 0x1f, R44 ;  /* 0x0000001fff287819 */ /* 0x000fe2000001142c */
[----:B------:R-:W-:Y:S01]  /*2350*/  VIADD R42, R22, 0x40 ;  /* 0x00000040162a7836 */ /* 0x000fe20000000000 */
[----:B------:R-:W-:-:S02]  /*2360*/  SHF.R.U32.HI R74, RZ, 0x3, R71 ;  /* 0x00000003ff4a7819 */ /* 0x000fc40000011647 */
[----:B------:R-:W-:Y:S01]  /*2370*/  LOP3.LUT R33, R71, 0x18, R16, 0xf8, !PT ;  /* 0x0000001847217812 */ /* 0x000fe200078ef810 */
[----:B------:R-:W-:Y:S01]  /*2380*/  IMAD.SHL.U32 R42, R42, 0x40, RZ ;  /* 0x000000402a2a7824 */ /* 0x000fe200078e00ff */
[----:B------:R-:W-:Y:S02]  /*2390*/  LEA.HI R40, R40, R44, RZ, 0x5 ;  /* 0x0000002c28287211 */ /* 0x000fe400078f28ff */
[----:B------:R-:W-:Y:S02]  /*23a0*/  LOP3.LUT R33, R33, R74, RZ, 0x3c, !PT ;  /* 0x0000004a21217212 */ /* 0x000fe400078e3cff */
[----:B------:R-:W-:Y:S02]  /*23b0*/  SHF.R.S32.HI R40, RZ, 0x5, R40 ;  /* 0x00000005ff287819 */ /* 0x000fe40000011428 */
[----:B------:R-:W-:Y:S01]  /*23c0*/  LOP3.LUT R42, R42, 0x1c0, RZ, 0xc0, !PT ;  /* 0x000001c02a2a7812 */ /* 0x000fe200078ec0ff */
[----:B------:R-:W-:Y:S01]  /*23d0*/  IMAD.MOV.U32 R77, RZ, RZ, 0x20 ;  /* 0x00000020ff4d7424 */ /* 0x000fe200078e00ff */
[----:B------:R-:W-:Y:S01]  /*23e0*/  LOP3.LUT P1, RZ, R45, 0x4, RZ, 0xc0, !PT ;  /* 0x000000042dff7812 */ /* 0x000fe2000782c0ff */
[----:B------:R-:W-:Y:S01]  /*23f0*/  IMAD R79, R40, 0x200, R33 ;  /* 0x00000200284f7824 */ /* 0x000fe200078e0221 */
[----:B------:R-:W-:-:S02]  /*2400*/  LOP3.LUT R33, R71, 0x38, R36, 0xf8, !PT ;  /* 0x0000003847217812 */ /* 0x000fc400078ef824 */
[----:B------:R-:W-:Y:S01]  /*2410*/  SHF.R.U32.HI R42, RZ, 0x3, R42 ;  /* 0x00000003ff2a7819 */ /* 0x000fe2000001162a */
[----:B------:R-:W-:Y:S01]  /*2420*/  IMAD R37, R9, 0x60, RZ ;  /* 0x0000006009257824 */ /* 0x000fe200078e02ff */
[C---:B------:R-:W-:Y:S01]  /*2430*/  SHF.L.U64.HI R67, R8.reuse, 0x6, R9 ;  /* 0x0000000608437819 */ /* 0x040fe20000010209 */
[----:B------:R-:W-:Y:S01]  /*2440*/  IMAD.SHL.U32 R68, R8, 0x40, RZ ;  /* 0x0000004008447824 */ /* 0x000fe200078e00ff */
[----:B------:R-:W-:Y:S01]  /*2450*/  SHF.L.U64.HI R69, R14, 0x6, R15 ;  /* 0x000000060e457819 */ /* 0x000fe2000001020f */
[----:B------:R-:W-:Y:S01]  /*2460*/  IMAD R81, R15, 0x60, RZ ;  /* 0x000000600f517824 */ /* 0x000fe200078e02ff */
[----:B------:R-:W-:Y:S01]  /*2470*/  SHF.L.U64.HI R72, R58, 0x6, R59 ;  /* 0x000000063a487819 */ /* 0x000fe2000001023b */
[----:B------:R-:W-:Y:S01]  /*2480*/  IMAD.SHL.U32 R70, R14, 0x40, RZ ;  /* 0x000000400e467824 */ /* 0x000fe200078e00ff */
[----:B------:R-:W-:Y:S01]  /*2490*/  SEL R77, R77, 0xffffffe0, !P1 ;  /* 0xffffffe04d4d7807 */ /* 0x000fe20004800000 */
[----:B------:R-:W-:Y:S01]  /*24a0*/  IMAD R87, R30, R59, R38 ;  /* 0x0000003b1e577224 */ /* 0x000fe200078e0226 */
[----:B------:R-:W-:Y:S01]  /*24b0*/  LOP3.LUT R33, R33, R74, RZ, 0x3c, !PT ;  /* 0x0000004a21217212 */ /* 0x000fe200078e3cff */
[----:B------:R-:W-:Y:S01]  /*24c0*/  IMAD R35, R59, 0x60, RZ ;  /* 0x000000603b237824 */ /* 0x000fe200078e02ff */
[----:B------:R-:W-:Y:S01]  /*24d0*/  LOP3.LUT R32, R32, R42, RZ, 0x3c, !PT ;  /* 0x0000002a20207212 */ /* 0x000fe200078e3cff */
[----:B------:R-:W-:Y:S01]  /*24e0*/  IMAD.SHL.U32 R73, R58, 0x40, RZ ;  /* 0x000000403a497824 */ /* 0x000fe200078e00ff */
[----:B------:R-:W-:Y:S01]  /*24f0*/  SEL R94, RZ, 0xffffff80, P3 ;  /* 0xffffff80ff5e7807 */ /* 0x000fe20001800000 */
[----:B------:R-:W-:Y:S01]  /*2500*/  IMAD.WIDE.U32 R20, R30, R58, R20 ;  /* 0x0000003a1e147225 */ /* 0x000fe200078e0014 */
[----:B------:R-:W-:-:S03]  /*2510*/  LOP3.LUT R89, R36, 0xfffffff8, RZ, 0xc0, !PT ;  /* 0xfffffff824597812 */ /* 0x000fc600078ec0ff */
[----:B------:R-:W-:Y:S02]  /*2520*/  VIADD R45, R22, 0x40 ;  /* 0x00000040162d7836 */ /* 0x000fe40000000000 */
[----:B------:R-:W-:Y:S01]  /*2530*/  IMAD.WIDE.U32 R8, R8, 0x60, RZ ;  /* 0x0000006008087825 */ /* 0x000fe200078e00ff */
[----:B------:R-:W-:-:S03]  /*2540*/  LOP3.LUT R94, R95, 0x80, R94, 0xc8, !PT ;  /* 0x000000805f5e7812 */ /* 0x000fc600078ec85e */
[----:B------:R-:W-:-:S04]  /*2550*/  IMAD.WIDE.U32 R14, R14, 0x60, RZ ;  /* 0x000000600e0e7825 */ /* 0x000fc800078e00ff */
[----:B------:R-:W-:Y:S01]  /*2560*/  IMAD.WIDE.U32 R58, R58, 0x60, RZ ;  /* 0x000000603a3a7825 */ /* 0x000fe200078e00ff */
[----:B------:R-:W-:Y:S02]  /*2570*/  SHF.R.S32.HI R75, RZ, 0x1f, R45 ;  /* 0x0000001fff4b7819 */ /* 0x000fe4000001142d */
[----:B------:R-:W-:Y:S01]  /*2580*/  SHF.R.S32.HI R88, RZ, 0x3, R36 ;  /* 0x00000003ff587819 */ /* 0x000fe20000011424 */
[----:B------:R-:W-:Y:S01]  /*2590*/  IMAD.IADD R84, R11, 0x1, R85 ;  /* 0x000000010b547824 */ /* 0x000fe200078e0255 */
[----:B------:R-:W-:Y:S01]  /*25a0*/  SHF.R.S32.HI R90, RZ, 0x1f, R89 ;  /* 0x0000001fff5a7819 */ /* 0x000fe20000011459 */
[----:B------:R-:W-:Y:S01]  /*25b0*/  IMAD.IADD R86, R21, 0x1, R87 ;  /* 0x0000000115567824 */ /* 0x000fe200078e0257 */
[----:B------:R-:W-:Y:S01]  /*25c0*/  ISETP.GE.AND P1, PT, R16, UR4, PT ;  /* 0x0000000410007c0c */ /* 0x000fe2000bf26270 */
[----:B------:R-:W-:Y:S01]  /*25d0*/  IMAD.SHL.U32 R78, R41, 0x2, RZ ;  /* 0x00000002294e7824 */ /* 0x000fe200078e00ff */
[----:B------:R-:W-:Y:S01]  /*25e0*/  ISETP.GE.AND P2, PT, R62, UR4, PT ;  /* 0x000000043e007c0c */ /* 0x000fe2000bf46270 */
[----:B------:R-:W-:Y:S01]  /*25f0*/  IMAD.IADD R80, R9, 0x1, R37 ;  /* 0x0000000109507824 */ /* 0x000fe200078e0225 */
[----:B------:R-:W-:Y:S01]  /*2600*/  LOP3.LUT R95, R95, 0x40, RZ, 0xc0, !PT ;  /* 0x000000405f5f7812 */ /* 0x000fe200078ec0ff */
[----:B------:R-:W-:-:S02]  /*2610*/  IMAD.IADD R81, R15, 0x1, R81 ;  /* 0x000000010f517824 */ /* 0x000fc400078e0251 */
[----:B------:R-:W-:Y:S02]  /*2620*/  IMAD.IADD R82, R59, 0x1, R35 ;  /* 0x000000013b527824 */ /* 0x000fe400078e0223 */
[----:B------:R-:W-:Y:S02]  /*2630*/  IMAD.IADD R83, R77, 0x1, R79 ;  /* 0x000000014d537824 */ /* 0x000fe400078e024f */
[----:B------:R-:W-:Y:S02]  /*2640*/  IMAD.IADD R85, R85, 0x1, R13 ;  /* 0x0000000155557824 */ /* 0x000fe400078e020d */
[----:B------:R-:W-:Y:S02]  /*2650*/  IMAD.IADD R87, R87, 0x1, R57 ;  /* 0x0000000157577824 */ /* 0x000fe400078e0239 */
[----:B------:R-:W-:Y:S02]  /*2660*/  IMAD R91, R40, 0x200, R33 ;  /* 0x00000200285b7824 */ /* 0x000fe400078e0221 */
[----:B------:R-:W-:Y:S01]  /*2670*/  IMAD.IADD R93, R7, 0x1, R93 ;  /* 0x00000001075d7824 */ /* 0x000fe200078e025d */
[----:B------:R-:W-:Y:S01]  /*2680*/  @!P6 BAR.SYNC.DEFER_BLOCKING 0x9, 0x100 ;  /* 0x024400000000eb1d */ /* 0x000fe20000010000 */
[----:B---3--:R-:W-:-:S07]  /*2690*/  IMAD.IADD R92, R34, 0x1, R32 ;  /* 0x00000001225c7824 */ /* 0x008fce00078e0220 */
.L_x_5628:
        /* <DEDUP_REMOVED lines=26> */
[----:B---3--:R-:W-:Y:S05]  /*2840*/  @!P3 BRA `(.L_x_5582) ;  /* 0x0000002800c4b947 */ /* 0x008fea0003800000 */
        /* <DEDUP_REMOVED lines=41> */
.L_x_5585:
[----:B------:R-:W-:Y:S05]  /*2ae0*/  BSYNC B1 ;  /* 0x0000000000017941 */ /* 0x000fea0003800000 */
.L_x_5584:
[----:B0-----:R-:W-:Y:S01]  /*2af0*/  VIADD R36, R22, 0x40 ;  /* 0x0000004016247836 */ /* 0x001fe20000000000 */
[----:B------:R-:W-:Y:S01]  /*2b00*/  BSSY B1, `(.L_x_5586) ;  /* 0x000001c000017945 */ /* 0x000fe20003800000 */
[----:B------:R-:W-:Y:S01]  /*2b10*/  CS2R R44, SRZ ;  /* 0x00000000002c7805 */ /* 0x000fe2000001ff00 */
[----:B-----5:R-:W-:Y:S01]  /*2b20*/  IMAD.MOV.U32 R98, RZ, RZ, R50 ;  /* 0x000000ffff627224 */ /* 0x020fe200078e0032 */
[----:B------:R-:W-:Y:S02]  /*2b30*/  CS2R R46, SRZ ;  /* 0x00000000002e7805 */ /* 0x000fe4000001ff00 */
[----:B------:R-:W-:Y:S02]  /*2b40*/  ISETP.GE.AND P5, PT, R36, R106, PT ;  /* 0x0000006a2400720c */ /* 0x000fe40003fa6270 */
[----:B------:R-:W-:Y:S01]  /*2b50*/  CS2R R36, SRZ ;  /* 0x0000000000247805 */ /* 0x000fe2000001ff00 */
[----:B------:R-:W-:-:S10]  /*2b60*/  IMAD.MOV.U32 R99, RZ, RZ, R51 ;  /* 0x000000ffff637224 */ /* 0x000fd400078e0033 */
        /* <DEDUP_REMOVED lines=21> */
.L_x_5587:
[----:B------:R-:W-:Y:S05]  /*2cc0*/  BSYNC B1 ;  /* 0x0000000000017941 */ /* 0x000fea0003800000 */
.L_x_5586:
        /* <DEDUP_REMOVED lines=33> */
.L_x_5588:
[----:B------:R-:W-:Y:S01]  /*2ee0*/  IMAD R96, R18, 0x8, R19 ;  /* 0x0000000812607824 */ /* 0x000fe200078e0213 */
[----:B------:R-:W-:Y:S01]  /*2ef0*/  SHF.L.U32 R107, R202, 0x1f, RZ ;  /* 0x0000001fca6b7819 */ /* 0x000fe200000006ff */
[----:B------:R-:W-:Y:S03]  /*2f00*/  BSSY B1, `(.L_x_5589) ;  /* 0x0000003000017945 */ /* 0x000fe60003800000 */
[----:B------:R-:W0:Y:S02]  /*2f10*/  SYNCS.PHASECHK.TRANS64.TRYWAIT P6, [R96+URZ+0x32490], R107 ;  /* 0x0324906b600075a7 */ /* 0x000e2400080c017f */
[----:B0-----:R-:W-:Y:S05]  /*2f20*/  @!P6 BRA `(.L_x_5590) ;  /* 0x000001c00060e947 */ /* 0x001fea0003800000 */
.L_x_5888:
[----:B------:R-:W-:Y:S05]  /*2f30*/  BSYNC B1 ;  /* 0x0000000000017941 */ /* 0x000fea0003800000 */
.L_x_5589:
        /* <DEDUP_REMOVED lines=54> */
.L_x_5596:
[----:B------:R-:W-:Y:S05]  /*32a0*/  BSYNC B3 ;  /* 0x0000000000037941 */ /* 0x000fea0003800000 */
.L_x_5595:
[----:B--2---:R1:W-:Y:S02]  /*32b0*/  STG.E.128 desc[UR40][R42.64], R32 ;  /* 0x000000202a007986 */ /* 0x0043e4000c101d28 */
.L_x_5594:
[----:B------:R-:W-:Y:S05]  /*32c0*/  BSYNC B2 ;  /* 0x0000000000027941 */ /* 0x000fea0003800000 */
.L_x_5593:
        /* <DEDUP_REMOVED lines=51> */
.L_x_5598:
[----:B------:R-:W-:Y:S05]  /*3600*/  BSYNC B2 ;  /* 0x0000000000027941 */ /* 0x000fea0003800000 */
.L_x_5597:
[----:B--2---:R2:W-:Y:S02]  /*3610*/  STG.E.128 desc[UR40][R42.64+0x40], R32 ;  /* 0x000040202a007986 */ /* 0x0045e4000c101d28 */
.L_x_5592:
[----:B------:R-:W-:Y:S05]  /*3620*/  BSYNC B1 ;  /* 0x0000000000017941 */ /* 0x000fea0003800000 */
.L_x_5591:
        /* <DEDUP_REMOVED lines=53> */
.L_x_5603:
[----:B------:R-:W-:Y:S05]  /*3980*/  BSYNC B2 ;  /* 0x0000000000027941 */ /* 0x000fea0003800000 */
.L_x_5602:
[----:B--2---:R3:W-:Y:S02]  /*3990*/  STG.E.128 desc[UR40][R40.64], R32 ;  /* 0x0000002028007986 */ /* 0x0047e4000c101d28 */
.L_x_5601:
[----:B------:R-:W-:Y:S05]  /*39a0*/  BSYNC B1 ;  /* 0x0000000000017941 */ /* 0x000fea0003800000 */
.L_x_5600:
        /* <DEDUP_REMOVED lines=51> */
.L_x_5605:
[----:B------:R-:W-:Y:S05]  /*3ce0*/  BSYNC B1 ;  /* 0x0000000000017941 */ /* 0x000fea0003800000 */
.L_x_5604:
[----:B--2---:R1:W-:Y:S01]  /*3cf0*/  STG.E.128 desc[UR40][R40.64+0x40], R32 ;  /* 0x0000402028007986 */ /* 0x0043e2000c101d28 */
[----:B------:R-:W-:Y:S05]  /*3d00*/  BRA `(.L_x_5599) ;  /* 0x0000001400fc7947 */ /* 0x000fea0003800000 */
.L_x_5583:
[----:B------:R-:W-:Y:S01]  /*3d10*/  VIADD R36, R22, 0x40 ;  /* 0x0000004016247836 */ /* 0x000fe20000000000 */
[----:B------:R-:W-:-:S04]  /*3d20*/  CS2R R38, SRZ ;  /* 0x0000000000267805 */ /* 0x000fc8000001ff00 */
[----:B------:R-:W-:Y:S02]  /*3d30*/  ISETP.GE.AND P3, PT, R36, R106, PT ;  /* 0x0000006a2400720c */ /* 0x000fe40003f66270 */
        /* <DEDUP_REMOVED lines=40> */
[----:B---3--:R-:W-:Y:S01]  /*3fc0*/  IMAD.MOV.U32 R53, RZ, RZ, R35 ;  /* 0x000000ffff357224 */ /* 0x008fe200078e0023 */
[----:B------:R-:W-:Y:S02]  /*3fd0*/  PRMT R116, R116, 0x5410, R50 ;  /* 0x0000541074747816 */ /* 0x000fe40000000032 */
[----:B------:R-:W-:Y:S02]  /*3fe0*/  PRMT R132, R48, 0x7610, R132 ;  /* 0x0000761030847816 */ /* 0x000fe40000000084 */
[----:B------:R-:W-:Y:S02]  /*3ff0*/  PRMT R133, R49, 0x7610, R133 ;  /* 0x0000761031857816 */ /* 0x000fe40000000085 */
[----:B------:R-:W-:Y:S01]  /*4000*/  PRMT R117, R117, 0x5410, R51 ;  /* 0x0000541075757816 */ /* 0x000fe20000000033 */
[----:B----4-:R-:W-:Y:S01]  /*4010*/  IMAD.MOV.U32 R48, RZ, RZ, R42 ;  /* 0x000000ffff307224 */ /* 0x010fe200078e002a */
[----:B------:R-:W-:Y:S01]  /*4020*/  PRMT R114, R114, 0x5410, R53 ;  /* 0x0000541072727816 */ /* 0x000fe20000000035 */
[----:B------:R-:W-:-:S02]  /*4030*/  IMAD.MOV.U32 R49, RZ, RZ, R43 ;  /* 0x000000ffff317224 */ /* 0x000fc400078e002b */
[----:B------:R-:W-:Y:S02]  /*4040*/  IMAD.MOV.U32 R50, RZ, RZ, R40 ;  /* 0x000000ffff327224 */ /* 0x000fe400078e0028 */
[----:B------:R-:W-:Y:S02]  /*4050*/  IMAD.MOV.U32 R51, RZ, RZ, R41 ;  /* 0x000000ffff337224 */ /* 0x000fe400078e0029 */
        /* <DEDUP_REMOVED lines=10> */
[----:B------:R-:W-:-:S02]  /*4100*/  IMAD.MOV.U32 R50, RZ, RZ, R44 ;  /* 0x000000ffff327224 */ /* 0x000fc400078e002c */
[----:B------:R-:W-:Y:S01]  /*4110*/  IMAD.MOV.U32 R51, RZ, RZ, R45 ;  /* 0x000000ffff337224 */ /* 0x000fe200078e002d */
[----:B------:R-:W-:Y:S02]  /*4120*/  PRMT R124, R52, 0x7610, R124 ;  /* 0x00007610347c7816 */ /* 0x000fe4000000007c */
[----:B------:R-:W-:Y:S02]  /*4130*/  PRMT R129, R55, 0x7610, R129 ;  /* 0x0000761037817816 */ /* 0x000fe40000000081 */
[----:B------:R-:W-:Y:S02]  /*4140*/  PRMT R115, R48, 0x7610, R115 ;  /* 0x0000761030737816 */ /* 0x000fe40000000073 */
[----:B------:R-:W-:Y:S02]  /*4150*/  PRMT R116, R49, 0x7610, R116 ;  /* 0x0000761031747816 */ /* 0x000fe40000000074 */
[----:B------:R-:W-:Y:S02]  /*4160*/  PRMT R121, R50, 0x7610, R121 ;  /* 0x0000761032797816 */ /* 0x000fe40000000079 */
[----:B------:R-:W-:Y:S01]  /*4170*/  PRMT R117, R51, 0x7610, R117 ;  /* 0x0000761033757816 */ /* 0x000fe20000000075 */
[----:B------:R-:W-:Y:S06]  /*4180*/  @!P3 BRA `(.L_x_5606) ;  /* 0x000000000004b947 */ /* 0x000fec0003800000 */
[----:B------:R-:W-:Y:S01]  /*4190*/  BPT.TRAP 0x1 ;  /* 0x000000040000795c */ /* 0x000fe20000300000 */
.L_x_5606:
        /* <DEDUP_REMOVED lines=9> */
.L_x_5889:
[----:B------:R-:W-:Y:S05]  /*4230*/  BSYNC B1 ;  /* 0x0000000000017941 */ /* 0x000fea0003800000 */
.L_x_5607:
[----:B------:R-:W-:Y:S01]  /*4240*/  ISETP.GE.OR P5, PT, R22, R106, P1 ;  /* 0x0000006a1600720c */ /* 0x000fe20000fa6670 */
[----:B------:R-:W-:-:S12]  /*4250*/  BSSY B1, `(.L_x_5609) ;  /* 0x0000086000017945 */ /* 0x000fd80003800000 */
[----:B------:R-:W-:Y:S05]  /*4260*/  @P5 BRA `(.L_x_5610) ;  /* 0x0000000800105947 */ /* 0x000fea0003800000 */
[----:B------:R-:W1:Y:S01]  /*4270*/  S2R R50, SR_TID.X ;  /* 0x0000000000327919 */ /* 0x000e620000002100 */
[----:B------:R-:W-:Y:S01]  /*4280*/  SHF.R.S32.HI R48, RZ, 0x1f, R22 ;  /* 0x0000001fff307819 */ /* 0x000fe20000011416 */
[-C--:B--2---:R-:W-:Y:S01]  /*4290*/  IMAD.WIDE.U32 R104, R22, R102.reuse, R100 ;  /* 0x0000006616687225 */ /* 0x084fe200078e0064 */
[----:B------:R-:W-:Y:S03]  /*42a0*/  BSSY B2, `(.L_x_5611) ;  /* 0x0000074000027945 */ /* 0x000fe60003800000 */
[----:B------:R-:W-:Y:S01]  /*42b0*/  IMAD R48, R48, R102, RZ ;  /* 0x0000006630307224 */ /* 0x000fe200078e02ff */
[----:B------:R-:W-:-:S03]  /*42c0*/  IADD3 R108, P5, P6, R4, R104, R89 ;  /* 0x00000068046c7210 */ /* 0x000fc60007ebe059 */
[----:B------:R-:W-:Y:S01]  /*42d0*/  IMAD R49, R22, R103, R48 ;  /* 0x0000006716317224 */ /* 0x000fe200078e0230 */
[----:B------:R-:W-:-:S03]  /*42e0*/  SEL R48, R78, R111, !P0 ;  /* 0x0000006f4e307207 */ /* 0x000fc60004000000 */
[----:B------:R-:W-:Y:S01]  /*42f0*/  IMAD.IADD R112, R49, 0x1, R105 ;  /* 0x0000000131707824 */ /* 0x000fe200078e0269 */
[----:B------:R-:W-:-:S04]  /*4300*/  SHF.R.S32.HI R49, RZ, 0x1f, R48 ;  /* 0x0000001fff317819 */ /* 0x000fc80000011430 */
[----:B------:R-:W-:Y:S01]  /*4310*/  LEA.HI R49, R49, R48, RZ, 0x4 ;  /* 0x0000003031317211 */ /* 0x000fe200078f20ff */
[----:B------:R-:W-:Y:S01]  /*4320*/  IMAD R48, R18, 0x1800, R91 ;  /* 0x0000180012307824 */ /* 0x000fe200078e025b */
[----:B------:R-:W-:Y:S02]  /*4330*/  IADD3.X R110, R3, R112, R90, P5, P6 ;  /* 0x00000070036e7210 */ /* 0x000fe40002fec45a */
[----:B------:R-:W-:Y:S01]  /*4340*/  LEA.HI.SX32 R49, R49, R88, 0x1c ;  /* 0x0000005831317211 */ /* 0x000fe200078fe2ff */
[----:B------:R-:W-:-:S04]  /*4350*/  IMAD R48, R48, 0x2, R19 ;  /* 0x0000000230307824 */ /* 0x000fc800078e0213 */
[----:B------:R-:W-:Y:S02]  /*4360*/  IMAD.SHL.U32 R113, R49, 0x8, RZ ;  /* 0x0000000831717824 */ /* 0x000fe400078e00ff */
[----:B-1----:R-:W-:-:S03]  /*4370*/  VIADD R51, R50, 0xffffff80 ;  /* 0xffffff8032337836 */ /* 0x002fc60000000000 */
[----:B------:R-:W-:Y:S02]  /*4380*/  LOP3.LUT R49, R71, 0x38, R113, 0xf8, !PT ;  /* 0x0000003847317812 */ /* 0x000fe400078ef871 */
[----:B------:R-:W-:Y:S02]  /*4390*/  SHF.R.S32.HI R50, RZ, 0x1f, R51 ;  /* 0x0000001fff327819 */ /* 0x000fe40000011433 */
[----:B------:R-:W-:Y:S02]  /*43a0*/  LOP3.LUT R49, R49, R74, RZ, 0x3c, !PT ;  /* 0x0000004a31317212 */ /* 0x000fe400078e3cff */
[----:B------:R-:W-:-:S04]  /*43b0*/  LEA.HI R50, R50, R51, RZ, 0x5 ;  /* 0x0000003332327211 */ /* 0x000fc800078f28ff */
[----:B------:R-:W-:-:S05]  /*43c0*/  SHF.R.S32.HI R50, RZ, 0x5, R50 ;  /* 0x00000005ff327819 */ /* 0x000fca0000011432 */
[----:B------:R-:W-:-:S04]  /*43d0*/  IMAD R49, R50, 0x200, R49 ;  /* 0x0000020032317824 */ /* 0x000fc800078e0231 */
        /* <DEDUP_REMOVED lines=96> */
.L_x_5612:
[----:B------:R-:W-:Y:S05]  /*49e0*/  BSYNC B2 ;  /* 0x0000000000027941 */ /* 0x000fea0003800000 */
.L_x_5611:
        /* <DEDUP_REMOVED lines=12> */
.L_x_5610:
[----:B------:R-:W-:Y:S05]  /*4ab0*/  BSYNC B1 ;  /* 0x0000000000017941 */ /* 0x000fea0003800000 */
.L_x_5609:
[----:B-1----:R-:W-:Y:S02]  /*4ac0*/  VIADD R33, R22, 0x40 ;  /* 0x0000004016217836 */ /* 0x002fe40000000000 */
[-C--:B--2---:R-:W-:Y:S02]  /*4ad0*/  IMAD R32, R75, R102.reuse, RZ ;  /* 0x000000664b207224 */ /* 0x084fe400078e02ff */
[C---:B------:R-:W-:Y:S01]  /*4ae0*/  IMAD.WIDE.U32 R100, R33.reuse, R102, R100 ;  /* 0x0000006621647225 */ /* 0x040fe200078e0064 */
[----:B------:R-:W-:-:S03]  /*4af0*/  ISETP.GE.OR P5, PT, R33, R106, P1 ;  /* 0x0000006a2100720c */ /* 0x000fc60000fa6670 */
[----:B------:R-:W-:-:S10]  /*4b00*/  IMAD R103, R33, R103, R32 ;  /* 0x0000006721677224 */ /* 0x000fd400078e0220 */
[----:B------:R-:W-:Y:S05]  /*4b10*/  @P5 BRA `(.L_x_5599) ;  /* 0x0000000800785947 */ /* 0x000fea0003800000 */
[----:B------:R-:W2:Y:S01]  /*4b20*/  LDL R34, [R1+0x60] ;  /* 0x0000600001227983 */ /* 0x000ea20000100800 */
[----:B------:R-:W-:Y:S01]  /*4b30*/  IMAD.IADD R50, R101, 0x1, R103 ;  /* 0x0000000165327824 */ /* 0x000fe200078e0267 */
[----:B------:R-:W-:Y:S01]  /*4b40*/  IADD3 R32, P5, P6, R4, R100, R89 ;  /* 0x0000006404207210 */ /* 0x000fe20007ebe059 */
[----:B------:R-:W-:Y:S01]  /*4b50*/  VIADD R35, R22, 0x40 ;  /* 0x0000004016237836 */ /* 0x000fe20000000000 */
[----:B------:R-:W-:Y:S01]  /*4b60*/  SEL R111, R78, R111, !P0 ;  /* 0x0000006f4e6f7207 */ /* 0x000fe20004000000 */
[----:B------:R-:W-:Y:S01]  /*4b70*/  VIADD R36, R22, 0x40 ;  /* 0x0000004016247836 */ /* 0x000fe20000000000 */
[----:B------:R-:W-:Y:S01]  /*4b80*/  IADD3.X R33, R3, R50, R90, P5, P6 ;  /* 0x0000003203217210 */ /* 0x000fe20002fec45a */
[----:B------:R-:W-:Y:S01]  /*4b90*/  IMAD.SHL.U32 R35, R35, 0x40, RZ ;  /* 0x0000004023237824 */ /* 0x000fe200078e00ff */
[----:B------:R-:W-:Y:S01]  /*4ba0*/  LEA R48, P5, R32, R98, 0x1 ;  /* 0x0000006220307211 */ /* 0x000fe200078a08ff */
[----:B------:R-:W-:Y:S01]  /*4bb0*/  IMAD.SHL.U32 R36, R36, 0x40, RZ ;  /* 0x0000004024247824 */ /* 0x000fe200078e00ff */
[----:B------:R-:W-:Y:S02]  /*4bc0*/  BSSY B1, `(.L_x_5613) ;  /* 0x000006f000017945 */ /* 0x000fe40003800000 */
[----:B------:R-:W-:-:S02]  /*4bd0*/  LEA.HI.X R49, R32, R99, R33, 0x1, P5 ;  /* 0x0000006320317211 */ /* 0x000fc400028f0c21 */
[----:B------:R-:W-:Y:S02]  /*4be0*/  SHF.R.S32.HI R32, RZ, 0x1f, R111 ;  /* 0x0000001fff207819 */ /* 0x000fe4000001146f */
[----:B------:R-:W-:Y:S02]  /*4bf0*/  LOP3.LUT R35, R35, 0x1c0, RZ, 0xc0, !PT ;  /* 0x000001c023237812 */ /* 0x000fe400078ec0ff */
[----:B------:R-:W-:Y:S02]  /*4c00*/  LEA.HI R111, R32, R111, RZ, 0x4 ;  /* 0x0000006f206f7211 */ /* 0x000fe400078f20ff */
[----:B------:R-:W-:Y:S02]  /*4c10*/  LOP3.LUT R36, R36, 0x1c0, RZ, 0xc0, !PT ;  /* 0x000001c024247812 */ /* 0x000fe400078ec0ff */
[----:B------:R-:W-:Y:S02]  /*4c20*/  LEA.HI.SX32 R51, R111, R88, 0x1c ;  /* 0x000000586f337211 */ /* 0x000fe400078fe2ff */
[----:B------:R-:W-:-:S03]  /*4c30*/  SHF.R.U32.HI R35, RZ, 0x3, R35 ;  /* 0x00000003ff237819 */ /* 0x000fc60000011623 */
[----:B------:R-:W-:-:S05]  /*4c40*/  IMAD.SHL.U32 R51, R51, 0x8, RZ ;  /* 0x0000000833337824 */ /* 0x000fca00078e00ff */
[----:B------:R-:W-:-:S04]  /*4c50*/  LOP3.LUT R32, R36, 0x38, R51, 0xf8, !PT ;  /* 0x0000003824207812 */ /* 0x000fc800078ef833 */
[----:B------:R-:W-:-:S05]  /*4c60*/  LOP3.LUT R32, R32, R35, RZ, 0x3c, !PT ;  /* 0x0000002320207212 */ /* 0x000fca00078e3cff */
[----:B--2---:R-:W-:Y:S02]  /*4c70*/  IMAD.IADD R33, R34, 0x1, R32 ;  /* 0x0000000122217824 */ /* 0x004fe400078e0220 */
        /* <DEDUP_REMOVED lines=8> */
[--C-:B------:R-:W-:Y:S02]  /*4d00*/  SHF.R.U32.HI R55, RZ, 0x10, R41.reuse ;  /* 0x00000010ff377819 */ /* 0x100fe40000011629 */
[----:B------:R-:W-:Y:S02]  /*4d10*/  PRMT R117, R117, 0x5410, R54 ;  /* 0x0000541075757816 */ /* 0x000fe40000000036 */
[----:B------:R-:W-:Y:S01]  /*4d20*/  SHF.R.U64 R103, R40, 0x10, R41 ;  /* 0x0000001028677819 */ /* 0x000fe20000001229 */
[----:B-1----:R-:W-:Y:S01]  /*4d30*/  IMAD.U32 R40, R33, 0x10000, RZ ;  /* 0x0001000021287824 */ /* 0x002fe200078e00ff */
[----:B------:R-:W-:Y:S02]  /*4d40*/  SHF.R.U32.HI R53, RZ, 0x10, R43 ;  /* 0x00000010ff357819 */ /* 0x000fe4000001162b */
[----:B------:R-:W-:Y:S01]  /*4d50*/  SHF.R.U64 R102, R44, 0x10, R45 ;  /* 0x000000102c667819 */ /* 0x000fe2000000122d */
[----:B--2---:R-:W-:Y:S01]  /*4d60*/  IMAD.U32 R44, R37, 0x10000, RZ ;  /* 0x00010000252c7824 */ /* 0x004fe200078e00ff */
[----:B------:R-:W-:Y:S01]  /*4d70*/  PRMT R120, R120, 0x5410, R55 ;  /* 0x0000541078787816 */ /* 0x000fe20000000037 */
[----:B------:R-:W-:Y:S01]  /*4d80*/  IMAD.U32 R55, R117, 0x10000, RZ ;  /* 0x0001000075377824 */ /* 0x000fe200078e00ff */
[----:B------:R-:W-:-:S02]  /*4d90*/  SHF.R.U32.HI R105, RZ, 0x10, R47 ;  /* 0x00000010ff697819 */ /* 0x000fc4000001162f */
[----:B------:R-:W-:Y:S01]  /*4da0*/  PRMT R118, R118, 0x5410, R103 ;  /* 0x0000541076767816 */ /* 0x000fe20000000067 */
[----:B------:R-:W-:Y:S01]  /*4db0*/  FMUL.FTZ R103, R44, R55 ;  /* 0x000000372c677220 */ /* 0x000fe20000410000 */
[----:B------:R-:W-:Y:S01]  /*4dc0*/  PRMT R114, R114, 0x5410, R53 ;  /* 0x0000541072727816 */ /* 0x000fe20000000035 */
[----:B------:R-:W-:Y:S01]  /*4dd0*/  IMAD.U32 R53, R120, 0x10000, RZ ;  /* 0x0001000078357824 */ /* 0x000fe200078e00ff */
[----:B------:R-:W-:Y:S01]  /*4de0*/  SHF.R.U64 R52, R46, 0x10, R47 ;  /* 0x000000102e347819 */ /* 0x000fe2000000122f */
[----:B------:R-:W-:Y:S01]  /*4df0*/  IMAD.U32 R46, R39, 0x10000, RZ ;  /* 0x00010000272e7824 */ /* 0x000fe200078e00ff */
        /* <DEDUP_REMOVED lines=9> */
[----:B------:R-:W-:Y:S01]  /*4e90*/  FFMA.FTZ R105, R40, R55, R105 ;  /* 0x0000003728697223 */ /* 0x000fe20000010069 */
[----:B------:R-:W-:Y:S01]  /*4ea0*/  SHF.R.U64 R104, R42, 0x10, R43 ;  /* 0x000000102a687819 */ /* 0x000fe2000000122b */
[----:B------:R-:W-:Y:S01]  /*4eb0*/  IMAD.U32 R42, R36, 0x10000, RZ ;  /* 0x00010000242a7824 */ /* 0x000fe200078e00ff */
[----:B------:R-:W-:Y:S01]  /*4ec0*/  LOP3.LUT R41, R33, 0xffff0000, RZ, 0xc0, !PT ;  /* 0xffff000021297812 */ /* 0x000fe200078ec0ff */
[----:B------:R-:W-:Y:S01]  /*4ed0*/  FMUL.FTZ R55, R46, R103 ;  /* 0x000000672e377220 */ /* 0x000fe20000410000 */
[----:B------:R-:W-:Y:S01]  /*4ee0*/  LOP3.LUT R43, R36, 0xffff0000, RZ, 0xc0, !PT ;  /* 0xffff0000242b7812 */ /* 0x000fe200078ec0ff */
[----:B------:R-:W-:Y:S01]  /*4ef0*/  IMAD.U32 R36, R35, 0x10000, RZ ;  /* 0x0001000023247824 */ /* 0x000fe200078e00ff */
[----:B------:R-:W-:Y:S01]  /*4f00*/  LOP3.LUT R47, R39, 0xffff0000, RZ, 0xc0, !PT ;  /* 0xffff0000272f7812 */ /* 0x000fe200078ec0ff */
[----:B------:R-:W-:Y:S01]  /*4f10*/  FMUL.FTZ R44, R45, R52 ;  /* 0x000000342d2c7220 */ /* 0x000fe20000410000 */
[----:B------:R-:W-:Y:S01]  /*4f20*/  LOP3.LUT R116, R116, 0xffff0000, RZ, 0xc0, !PT ;  /* 0xffff000074747812 */ /* 0x000fe200078ec0ff */
[-C--:B------:R-:W-:Y:S01]  /*4f30*/  FMUL.FTZ R46, R46, R53.reuse ;  /* 0x000000352e2e7220 */ /* 0x080fe20000410000 */
[----:B------:R-:W-:Y:S01]  /*4f40*/  PRMT R121, R121, 0x5410, R102 ;  /* 0x0000541079797816 */ /* 0x000fe20000000066 */
[-C--:B------:R-:W-:Y:S01]  /*4f50*/  FMUL.FTZ R40, R45, R120.reuse ;  /* 0x000000782d287220 */ /* 0x080fe20000410000 */
[----:B------:R-:W-:Y:S01]  /*4f60*/  LOP3.LUT R114, R114, 0xffff0000, RZ, 0xc0, !PT ;  /* 0xffff000072727812 */ /* 0x000fe200078ec0ff */
[----:B------:R-:W-:Y:S01]  /*4f70*/  FFMA.FTZ R45, R41, R120, -R44 ;  /* 0x00000078292d7223 */ /* 0x000fe2000001082c */
[----:B------:R-:W-:Y:S01]  /*4f80*/  LOP3.LUT R37, R35, 0xffff0000, RZ, 0xc0, !PT ;  /* 0xffff000023257812 */ /* 0x000fe200078ec0ff */
[C---:B------:R-:W-:Y:S01]  /*4f90*/  FFMA.FTZ R55, R36.reuse, R53, -R55 ;  /* 0x0000003524377223 */ /* 0x040fe20000010837 */
        /* <DEDUP_REMOVED lines=49> */
.L_x_5614:
[----:B------:R-:W-:Y:S05]  /*52b0*/  BSYNC B1 ;  /* 0x0000000000017941 */ /* 0x000fea0003800000 */
.L_x_5613:
        /* <DEDUP_REMOVED lines=10> */
.L_x_5582:
[----:B------:R-:W-:-:S13]  /*5360*/  ISETP.NE.AND P3, PT, R232, 0x3, PT ;  /* 0x00000003e800780c */ /* 0x000fda0003f65270 */
[----:B------:R-:W-:Y:S05]  /*5370*/  @!P3 BRA `(.L_x_5615) ;  /* 0x000000000004b947 */ /* 0x000fea0003800000 */
[----:B------:R-:W-:Y:S01]  /*5380*/  BPT.TRAP 0x1 ;  /* 0x000000040000795c */ /* 0x000fe20000300000 */
.L_x_5615:
[----:B------:R-:W-:Y:S01]  /*5390*/  IMAD R96, R18, 0x8, R19 ;  /* 0x0000000812607824 */ /* 0x000fe200078e0213 */
[----:B------:R-:W-:Y:S01]  /*53a0*/  SHF.L.U32 R107, R202, 0x1f, RZ ;  /* 0x0000001fca6b7819 */ /* 0x000fe200000006ff */
[----:B------:R-:W-:Y:S01]  /*53b0*/  IMAD R106, R27, -0x60, R24 ;  /* 0xffffffa01b6a7824 */ /* 0x000fe200078e0218 */
[----:B------:R-:W-:Y:S02]  /*53c0*/  BSSY B1, `(.L_x_5616) ;  /* 0x0000004000017945 */ /* 0x000fe40003800000 */
[----:B------:R-:W0:Y:S02]  /*53d0*/  SYNCS.PHASECHK.TRANS64.TRYWAIT P4, [R96+URZ+0x32490], R107 ;  /* 0x0324906b600075a7 */ /* 0x000e24000808017f */
[----:B------:R-:W-:Y:S01]  /*53e0*/  VIMNMX R106, R106, 0x60, PT ;  /* 0x000000606a6a7848 */ /* 0x000fe20003fe0100 */
[----:B0-----:R-:W-:Y:S06]  /*53f0*/  @!P4 BRA `(.L_x_5617) ;  /* 0x0000019c0054c947 */ /* 0x001fec0003800000 */
.L_x_5890:
[----:B------:R-:W-:Y:S05]  /*5400*/  BSYNC B1 ;  /* 0x0000000000017941 */ /* 0x000fea0003800000 */
.L_x_5616:
[CC--:B------:R-:W-:Y:S01]  /*5410*/  ISETP.GE.AND P5, PT, R22.reuse, R106.reuse, PT ;  /* 0x0000006a1600720c */ /* 0x0c0fe20003fa6270 */
[----:B------:R-:W-:Y:S01]  /*5420*/  VIADD R32, R22, 0x40 ;  /* 0x0000004016207836 */ /* 0x000fe20000000000 */
[----:B------:R-:W-:Y:S04]  /*5430*/  BSSY B1, `(.L_x_5618) ;  /* 0x0000007000017945 */ /* 0x000fe80003800000 */
[----:B------:R-:W-:-:S07]  /*5440*/  ISETP.GE.AND P4, PT, R32, R106, PT ;  /* 0x0000006a2000720c */ /* 0x000fce0003f86270 */
[----:B------:R-:W-:Y:S06]  /*5450*/  @P5 BRA `(.L_x_5619) ;  /* 0x0000000000105947 */ /* 0x000fec0003800000 */
[----:B------:R-:W1:Y:S04]  /*5460*/  @!P1 LDS.128 R32, [R104] ;  /* 0x0000000068209984 */ /* 0x000e680000000c00 */
[----:B------:R-:W2:Y:S04]  /*5470*/  @!P2 LDS.128 R36, [R102] ;  /* 0x000000006624a984 */ /* 0x000ea80000000c00 */
[----:B-1----:R1:W-:Y:S04]  /*5480*/  @!P1 STG.E.128 desc[UR40][R42.64], R32 ;  /* 0x000000202a009986 */ /* 0x0023e8000c101d28 */
[----:B--2---:R1:W-:Y:S02]  /*5490*/  @!P2 STG.E.128 desc[UR40][R42.64+0x40], R36 ;  /* 0x000040242a00a986 */ /* 0x0043e4000c101d28 */
.L_x_5619:
[----:B------:R-:W-:Y:S05]  /*54a0*/  BSYNC B1 ;  /* 0x0000000000017941 */ /* 0x000fea0003800000 */
.L_x_5618:
[----:B------:R-:W-:Y:S05]  /*54b0*/  @P4 BRA `(.L_x_5599) ;  /* 0x0000000000104947 */ /* 0x000fea0003800000 */
[----:B-1----:R-:W1:Y:S04]  /*54c0*/  @!P1 LDS.128 R32, [R104+0x2000] ;  /* 0x0020000068209984 */ /* 0x002e680000000c00 */
[----:B------:R-:W2:Y:S04]  /*54d0*/  @!P2 LDS.128 R36, [R102+0x2000] ;  /* 0x002000006624a984 */ /* 0x000ea80000000c00 */
[----:B-1----:R3:W-:Y:S04]  /*54e0*/  @!P1 STG.E.128 desc[UR40][R40.64], R32 ;  /* 0x0000002028009986 */ /* 0x0027e8000c101d28 */
[----:B--2---:R3:W-:Y:S02]  /*54f0*/  @!P2 STG.E.128 desc[UR40][R40.64+0x40], R36 ;  /* 0x000040242800a986 */ /* 0x0047e4000c101d28 */
.L_x_5599:
[----:B------:R-:W-:Y:S05]  /*5500*/  BSYNC B0 ;  /* 0x0000000000007941 */ /* 0x000fea0003800000 */
.L_x_5581:
        /* <DEDUP_REMOVED lines=17> */
.L_x_5621:
[----:B------:R-:W-:Y:S05]  /*5620*/  BSYNC B0 ;  /* 0x0000000000007941 */ /* 0x000fea0003800000 */
.L_x_5620:
[----:B------:R-:W2:Y:S01]  /*5630*/  SYNCS.PHASECHK.TRANS64.TRYWAIT P3, [R96+URZ+0x324b0], R107 ;  /* 0x0324b06b600075a7 */ /* 0x000ea2000806017f */
[----:B------:R-:W-:Y:S01]  /*5640*/  ULDC UR44, c[0x0][0x320] ;  /* 0x0000c800002c7ab9 */ /* 0x000fe20000000800 */
[----:B------:R-:W-:Y:S01]  /*5650*/  ULDC.64 UR38, c[0x0][0x328] ;  /* 0x0000ca0000267ab9 */ /* 0x000fe20000000a00 */
[----:B------:R-:W-:Y:S01]  /*5660*/  ULDC.64 UR36, c[0x0][0x318] ;  /* 0x0000c60000247ab9 */ /* 0x000fe20000000a00 */
[----:B------:R-:W-:Y:S01]  /*5670*/  BSSY B0, `(.L_x_5622) ;  /* 0x0000003000007945 */ /* 0x000fe20003800000 */
[----:B-1----:R-:W-:-:S03]  /*5680*/  IMAD R32, R18, 0x6000, R79 ;  /* 0x0000600012207824 */ /* 0x002fc600078e024f */
[----:B--2---:R-:W-:Y:S05]  /*5690*/  @!P3 BRA `(.L_x_5623) ;  /* 0x0000019800c0b947 */ /* 0x004fea0003800000 */
.L_x_5891:
[----:B------:R-:W-:Y:S05]  /*56a0*/  BSYNC B0 ;  /* 0x0000000000007941 */ /* 0x000fea0003800000 */
.L_x_5622:
        /* <DEDUP_REMOVED lines=39> */
.L_x_5625:
[----:B------:R-:W-:Y:S05]  /*5920*/  BSYNC B0 ;  /* 0x0000000000007941 */ /* 0x000fea0003800000 */
.L_x_5624:
[----:B--2---:R-:W-:Y:S01]  /*5930*/  VIADD R32, R22, 0x40 ;  /* 0x0000004016207836 */ /* 0x004fe20000000000 */
[----:B------:R-:W-:Y:S04]  /*5940*/  BSSY B0, `(.L_x_5626) ;  /* 0x0000025000007945 */ /* 0x000fe80003800000 */
[----:B------:R-:W-:-:S13]  /*5950*/  ISETP.GE.AND P3, PT, R32, R106, PT ;  /* 0x0000006a2000720c */ /* 0x000fda0003f66270 */
[----:B------:R-:W-:Y:S05]  /*5960*/  @P3 BRA `(.L_x_5627) ;  /* 0x0000000000883947 */ /* 0x000fea0003800000 */
[----:B------:R-:W-:Y:S01]  /*5970*/  IADD3 R35, P3, R36, 0x40, RZ ;  /* 0x0000004024237810 */ /* 0x000fe20007f7e0ff */
        /* <DEDUP_REMOVED lines=33> */
.L_x_5627:
[----:B------:R-:W-:Y:S05]  /*5b90*/  BSYNC B0 ;  /* 0x0000000000007941 */ /* 0x000fea0003800000 */
.L_x_5626:
[----:B------:R-:W-:Y:S01]  /*5ba0*/  @!PT LDS RZ, [RZ] ;  /* 0x00000000fffff984 */ /* 0x000fe20000000800 */
[----:B------:R-:W-:Y:S01]  /*5bb0*/  @!PT LDS RZ, [RZ] ;  /* 0x00000000fffff984 */ /* 0x000fe20000000800 */
[----:B------:R-:W-:Y:S01]  /*5bc0*/  @!PT LDS RZ, [RZ] ;  /* 0x00000000fffff984 */ /* 0x000fe20000000800 */
[----:B------:R-:W-:Y:S01]  /*5bd0*/  @!PT LDS RZ, [RZ] ;  /* 0x00000000fffff984 */ /* 0x000fe20000000800 */
[----:B------:R3:W-:Y:S06]  /*5be0*/  MEMBAR.ALL.CTA ;  /* 0x0000000000007992 */ /* 0x0007ec0000008000 */
[----:B---3--:R-:W3:Y:S02]  /*5bf0*/  FENCE.VIEW.ASYNC.S ;  /* 0x00000000000073c6 */ /* 0x008ee40000000000 */
[----:B---3--:R3:W-:Y:S01]  /*5c00*/  BAR.SYNC.DEFER_BLOCKING R76, 0x80 ;  /* 0x0002004c0000751d */ /* 0x0087e20000010000 */
[----:B------:R-:W-:Y:S01]  /*5c10*/  ISETP.NE.AND P5, PT, R97, RZ, PT ;  /* 0x000000ff6100720c */ /* 0x000fe20003fa5270 */
[----:B------:R-:W-:-:S02]  /*5c20*/  VIADD R18, R18, 0x1 ;  /* 0x0000000112127836 */ /* 0x000fc40000000000 */
[----:B01----:R-:W-:-:S03]  /*5c30*/  @!P4 VIADD R96, R96, 0x324c0 ;  /* 0x000324c06060c836 */ /* 0x003fc60000000000 */
[C---:B------:R-:W-:Y:S02]  /*5c40*/  ISETP.NE.AND P3, PT, R18.reuse, 0x2, PT ;  /* 0x000000021200780c */ /* 0x040fe40003f65270 */
[----:B------:R-:W-:Y:S02]  /*5c50*/  @!P4 PRMT R96, RZ, 0x654, R96 ;  /* 0x00000654ff60c816 */ /* 0x000fe40000000060 */
[----:B--2---:R-:W-:Y:S02]  /*5c60*/  SEL R33, RZ, 0x1, P3 ;  /* 0x00000001ff217807 */ /* 0x004fe40001800000 */
        /* <DEDUP_REMOVED lines=9> */
.L_x_5576:
[----:B------:R-:W2:Y:S01]  /*5d00*/  LDL R5, [R1+0x50] ;  /* 0x0000500001057983 */ /* 0x000ea20000100800 */
[----:B------:R-:W0:Y:S01]  /*5d10*/  LDC R0, c[0x0][0x448] ;  /* 0x00011200ff007b82 */ /* 0x000e220000000800 */
        /* <DEDUP_REMOVED lines=23> */
[----:B0-----:R-:W-:Y:S02]  /*5e90*/  ISETP.NE.AND P1, PT, R0, 0x1, PT ;  /* 0x000000010000780c */ /* 0x001fe40003f25270 */
        /* <DEDUP_REMOVED lines=9> */
[----:B---3--:R-:W-:Y:S02]  /*5f30*/  CS2R R96, SRZ ;  /* 0x0000000000607805 */ /* 0x008fe4000001ff00 */
[----:B------:R-:W-:Y:S02]  /*5f40*/  CS2R R92, SRZ ;  /* 0x00000000005c7805 */ /* 0x000fe4000001ff00 */
[----:B------:R-:W-:Y:S01]  /*5f50*/  CS2R R166, SRZ ;  /* 0x0000000000a67805 */ /* 0x000fe2000001ff00 */
[----:B------:R-:W0:Y:S01]  /*5f60*/  @P1 LDC R3, c[0x0][0x44c] ;  /* 0x00011300ff031b82 */ /* 0x000e220000000800 */
[----:B------:R-:W-:-:S02]  /*5f70*/  CS2R R78, SRZ ;  /* 0x00000000004e7805 */ /* 0x000fc4000001ff00 */
[----:B------:R-:W-:Y:S02]  /*5f80*/  CS2R R70, SRZ ;  /* 0x0000000000467805 */ /* 0x000fe4000001ff00 */
[----:B------:R-:W-:Y:S02]  /*5f90*/  CS2R R88, SRZ ;  /* 0x0000000000587805 */ /* 0x000fe4000001ff00 */
[----:B------:R-:W-:Y:S02]  /*5fa0*/  CS2R R62, SRZ ;  /* 0x00000000003e7805 */ /* 0x000fe4000001ff00 */
[----:B------:R-:W-:Y:S02]  /*5fb0*/  CS2R R54, SRZ ;  /* 0x0000000000367805 */ /* 0x000fe4000001ff00 */
[----:B------:R-:W-:Y:S02]  /*5fc0*/  CS2R R82, SRZ ;  /* 0x0000000000527805 */ /* 0x000fe4000001ff00 */
[----:B------:R-:W-:Y:S01]  /*5fd0*/  CS2R R80, SRZ ;  /* 0x0000000000507805 */ /* 0x000fe2000001ff00 */
[----:B------:R-:W1:Y:S01]  /*5fe0*/  @P1 LDC R4, c[0x0][0x450] ;  /* 0x00011400ff041b82 */ /* 0x000e620000000800 */
        /* <DEDUP_REMOVED lines=20> */
[----:B--2---:R-:W-:-:S04]  /*6130*/  VIADD R0, R5, 0x7f ;  /* 0x0000007f05007836 */ /* 0x004fc80000000000 */
[----:B0-----:R-:W-:-:S05]  /*6140*/  @P1 IMAD.HI.U32 R3, R0, R3, RZ ;  /* 0x0000000300031227 */ /* 0x001fca00078e00ff */
        /* <DEDUP_REMOVED lines=16> */
.L_x_5629:
        /* <DEDUP_REMOVED lines=10> */
.L_x_5894:
[----:B01----:R-:W-:Y:S01]  /*62f0*/  LEA.HI R0, R14, R14, RZ, 0x1 ;  /* 0x0000000e0e007211 */ /* 0x003fe200078f08ff */
[----:B------:R-:W-:Y:S01]  /*6300*/  VIADD R24, R19, 0x18400 ;  /* 0x0001840013187836 */ /* 0x000fe20000000000 */
[----:B------:R-:W-:Y:S01]  /*6310*/  BSSY B6, `(.L_x_5632) ;  /* 0x000001d000067945 */ /* 0x000fe20003800000 */
[----:B------:R-:W-:Y:S01]  /*6320*/  IMAD.MOV.U32 R225, RZ, RZ, 0x40000040 ;  /* 0x40000040ffe17424 */ /* 0x000fe200078e00ff */
[----:B------:R-:W-:Y:S02]  /*6330*/  LOP3.LUT R3, R0, 0x7fffe, RZ, 0xc0, !PT ;  /* 0x0007fffe00037812 */ /* 0x000fe400078ec0ff */
[----:B------:R-:W-:-:S03]  /*6340*/  LOP3.LUT P0, RZ, R24, 0x1bf, RZ, 0xc0, !PT ;  /* 0x000001bf18ff7812 */ /* 0x000fc6000780c0ff */
[----:B------:R-:W-:-:S04]  /*6350*/  IMAD.IADD R3, R14, 0x1, -R3 ;  /* 0x000000010e037824 */ /* 0x000fc800078e0a03 */
[----:B------:R-:W-:-:S05]  /*6360*/  IMAD R3, R3, 0x2000, R24 ;  /* 0x0000200003037824 */ /* 0x000fca00078e0218 */
[----:B------:R-:W-:Y:S01]  /*6370*/  SHF.R.U32.HI R0, RZ, 0x4, R3 ;  /* 0x00000004ff007819 */ /* 0x000fe20000011603 */
[----:B------:R-:W-:-:S03]  /*6380*/  VIADD R3, R3, 0xa000 ;  /* 0x0000a00003037836 */ /* 0x000fc60000000000 */
[----:B------:R-:W-:Y:S02]  /*6390*/  LOP3.LUT R0, R0, 0x3fff, RZ, 0xc0, !PT ;  /* 0x00003fff00007812 */ /* 0x000fe400078ec0ff */
[----:B------:R-:W-:Y:S02]  /*63a0*/  SHF.R.U32.HI R3, RZ, 0x4, R3 ;  /* 0x00000004ff037819 */ /* 0x000fe40000011603 */
[----:B------:R-:W-:Y:S02]  /*63b0*/  LOP3.LUT R224, R0, 0x10000, RZ, 0xfc, !PT ;  /* 0x0001000000e07812 */ /* 0x000fe400078efcff */
        /* <DEDUP_REMOVED lines=18> */
.L_x_5633:
[----:B------:R-:W-:Y:S05]  /*64e0*/  BSYNC B6 ;  /* 0x0000000000067941 */ /* 0x000fea0003800000 */
.L_x_5632:
[----:B------:R-:W-:Y:S02]  /*64f0*/  ULDC UR4, c[0x0][0x3f4] ;  /* 0x0000fd0000047ab9 */ /* 0x000fe40000000800 */
[----:B------:R-:W-:-:S13]  /*6500*/  ISETP.LT.AND P0, PT, RZ, UR4, PT ;  /* 0x00000004ff007c0c */ /* 0x000fda000bf01270 */
[----:B------:R-:W-:Y:S05]  /*6510*/  @P0 BRA `(.L_x_5634) ;  /* 0x0000000000400947 */ /* 0x000fea0003800000 */
[----:B------:R-:W2:Y:S02]  /*6520*/  LDL R20, [R1+0x8c] ;  /* 0x00008c0001147983 */ /* 0x000ea40000100800 */
[----:B--2---:R-:W-:-:S04]  /*6530*/  LEA.HI R0, R20, R20, RZ, 0x1 ;  /* 0x0000001414007211 */ /* 0x004fc800078f08ff */
        /* <DEDUP_REMOVED lines=8> */
.L_x_5637:
[----:B-1----:R1:W2:Y:S02]  /*65c0*/  SYNCS.PHASECHK.TRANS64.TRYWAIT P0, [R19+URZ+0x32400], R0 ;  /* 0x03240000130075a7 */ /* 0x0022a4000800017f */
[----:B--2---:R-:W-:Y:S05]  /*65d0*/  @!P0 NANOSLEEP.SYNCS 0x989680 ;  /* 0x009896800000895d */ /* 0x004fea0003900000 */
[----:B------:R-:W2:Y:S02]  /*65e0*/  @!P0 SYNCS.PHASECHK.TRANS64 P0, [R19+URZ+0x32400], R0 ;  /* 0x03240000130085a7 */ /* 0x000ea4000800007f */
[----:B--2---:R-:W-:Y:S05]  /*65f0*/  @!P0 BRA `(.L_x_5637) ;  /* 0xfffffffc00f08947 */ /* 0x004fea000383ffff */
.L_x_5636:
[----:B------:R-:W-:Y:S05]  /*6600*/  BSYNC B0 ;  /* 0x0000000000007941 */ /* 0x000fea0003800000 */
.L_x_5635:
[----:B------:R-:W-:Y:S05]  /*6610*/  BRA `(.L_x_5638) ;  /* 0x00000030000c7947 */ /* 0x000fea0003800000 */
.L_x_5634:
        /* <DEDUP_REMOVED lines=30> */
.L_x_5640:
[----:B------:R-:W-:Y:S05]  /*6800*/  BSYNC B6 ;  /* 0x0000000000067941 */ /* 0x000fea0003800000 */
.L_x_5639:
[----:B------:R-:W2:Y:S01]  /*6810*/  LDL R47, [R1+0x50] ;  /* 0x00005000012f7983 */ /* 0x000ea20000100800 */
[----:B------:R-:W-:Y:S01]  /*6820*/  ULDC.U8 UR4, c[0x0][0x410] ;  /* 0x0001040000047ab9 */ /* 0x000fe20000000000 */
[----:B------:R-:W-:Y:S01]  /*6830*/  BSSY B0, `(.L_x_5641) ;  /* 0x00002d9000007945 */ /* 0x000fe20003800000 */
[----:B------:R-:W-:Y:S01]  /*6840*/  ISETP.NE.AND P0, PT, RZ, UR4, PT ;  /* 0x00000004ff007c0c */ /* 0x000fe2000bf05270 */
[----:B--2---:R-:W-:-:S12]  /*6850*/  IMAD.IADD R41, R22, 0x1, R47 ;  /* 0x0000000116297824 */ /* 0x004fd800078e022f */
[----:B------:R-:W-:Y:S05]  /*6860*/  @!P0 BRA `(.L_x_5642) ;  /* 0x0000001400d08947 */ /* 0x000fea0003800000 */
[----:B------:R-:W0:Y:S01]  /*6870*/  LDC R35, c[0x0][0x448] ;  /* 0x00011200ff237b82 */ /* 0x000e220000000800 */
[----:B------:R-:W1:Y:S01]  /*6880*/  S2R R20, SR_TID.X ;  /* 0x0000000000147919 */ /* 0x000e620000002100 */
[----:B------:R-:W-:Y:S01]  /*6890*/  ULDC.64 UR4, c[0x0][0x3f8] ;  /* 0x0000fe0000047ab9 */ /* 0x000fe20000000a00 */
[----:B------:R-:W-:Y:S01]  /*68a0*/  ULDC.64 UR6, c[0x0][0x408] ;  /* 0x0001020000067ab9 */ /* 0x000fe20000000a00 */
[----:B------:R-:W-:Y:S02]  /*68b0*/  IMAD.MOV.U32 R6, RZ, RZ, R24 ;  /* 0x000000ffff067224 */ /* 0x000fe400078e0018 */
[----:B------:R-:W-:Y:S02]  /*68c0*/  IMAD.MOV.U32 R7, RZ, RZ, R29 ;  /* 0x000000ffff077224 */ /* 0x000fe400078e001d */
[----:B------:R-:W-:Y:S02]  /*68d0*/  IMAD.MOV.U32 R8, RZ, RZ, R30 ;  /* 0x000000ffff087224 */ /* 0x000fe400078e001e */
[----:B------:R-:W-:Y:S01]  /*68e0*/  IMAD.MOV.U32 R9, RZ, RZ, R27 ;  /* 0x000000ffff097224 */ /* 0x000fe200078e001b */
[----:B0-----:R-:W-:Y:S01]  /*68f0*/  ISETP.NE.AND P0, PT, R35, 0x1, PT ;  /* 0x000000012300780c */ /* 0x001fe20003f05270 */
[----:B-1----:R-:W-:-:S12]  /*6900*/  VIADD R21, R20, 0xffffff80 ;  /* 0xffffff8014157836 */ /* 0x002fd80000000000 */
[----:B------:R-:W0:Y:S01]  /*6910*/  @P0 LDC R0, c[0x0][0x44c] ;  /* 0x00011300ff000b82 */ /* 0x000e220000000800 */
[----:B------:R-:W-:-:S04]  /*6920*/  SHF.R.S32.HI R20, RZ, 0x1f, R21 ;  /* 0x0000001fff147819 */ /* 0x000fc80000011415 */
[----:B------:R-:W-:-:S03]  /*6930*/  LEA.HI R20, R20, R21, RZ, 0x2 ;  /* 0x0000001514147211 */ /* 0x000fc600078f10ff */
[----:B------:R-:W1:Y:S01]  /*6940*/  @P0 LDC R5, c[0x0][0x450] ;  /* 0x00011400ff050b82 */ /* 0x000e620000000800 */
[----:B------:R-:W-:-:S05]  /*6950*/  LOP3.LUT R20, R20, 0xfffffffc, RZ, 0xc0, !PT ;  /* 0xfffffffc14147812 */ /* 0x000fca00078ec0ff */
[----:B------:R-:W-:-:S04]  /*6960*/  IMAD.IADD R20, R21, 0x1, -R20 ;  /* 0x0000000115147824 */ /* 0x000fc800078e0a14 */
[----:B------:R-:W-:-:S04]  /*6970*/  IMAD R3, R20, 0x40, R41 ;  /* 0x0000004014037824 */ /* 0x000fc800078e0229 */
        /* <DEDUP_REMOVED lines=23> */
.L_x_5900:
[----:B------:R-:W5:Y:S01]  /*6af0*/  LDL R9, [R1+0x30] ;  /* 0x0000300001097983 */ /* 0x000f620000100800 */
[----:B------:R-:W-:Y:S01]  /*6b00*/  BSSY B1, `(.L_x_5644) ;  /* 0x000001f000017945 */ /* 0x000fe20003800000 */
[----:B------:R-:W-:Y:S02]  /*6b10*/  CS2R R30, SRZ ;  /* 0x00000000001e7805 */ /* 0x000fe4000001ff00 */
[----:B------:R-:W-:Y:S02]  /*6b20*/  CS2R R20, SRZ ;  /* 0x0000000000147805 */ /* 0x000fe4000001ff00 */
[----:B------:R-:W-:Y:S02]  /*6b30*/  CS2R R28, SRZ ;  /* 0x00000000001c7805 */ /* 0x000fe4000001ff00 */
[----:B------:R-:W-:Y:S01]  /*6b40*/  CS2R R24, SRZ ;  /* 0x0000000000187805 */ /* 0x000fe2000001ff00 */
[----:B-----5:R-:W-:-:S05]  /*6b50*/  IMAD R35, R9, R35, RZ ;  /* 0x0000002309237224 */ /* 0x020fca00078e02ff */
[----:B------:R-:W-:-:S13]  /*6b60*/  ISETP.GE.AND P0, PT, R41, R35, PT ;  /* 0x000000232900720c */ /* 0x000fda0003f06270 */
[----:B------:R-:W-:Y:S05]  /*6b70*/  @P0 BRA `(.L_x_5645) ;  /* 0x00000000005c0947 */ /* 0x000fea0003800000 */
[----:B------:R-:W4:Y:S01]  /*6b80*/  LDL R9, [R1+0x98] ;  /* 0x0000980001097983 */ /* 0x000f220000100800 */
        /* <DEDUP_REMOVED lines=8> */
[----:B------:R-:W-:Y:S02]  /*6c10*/  CS2R R30, SRZ ;  /* 0x00000000001e7805 */ /* 0x000fe4000001ff00 */
[----:B------:R-:W-:Y:S01]  /*6c20*/  CS2R R24, SRZ ;  /* 0x0000000000187805 */ /* 0x000fe2000001ff00 */
[----:B------:R-:W-:Y:S01]  /*6c30*/  @!P2 IMAD.WIDE R10, R200, 0x2, R10 ;  /* 0x00000002c80aa825 */ /* 0x000fe200078e020a */
[-C--:B------:R-:W-:Y:S02]  /*6c40*/  @!P3 IADD3 R26, P0, R0, R33.reuse, RZ ;  /* 0x00000021001ab210 */ /* 0x080fe40007f1e0ff */
[----:B----4-:R-:W-:Y:S01]  /*6c50*/  @!P3 IADD3 R32, P1, R14, R33, RZ ;  /* 0x000000210e20b210 */ /* 0x010fe20007f3e0ff */
[----:B------:R-:W-:Y:S01]  /*6c60*/  @!P2 IMAD.WIDE R12, R200, 0x2, R14 ;  /* 0x00000002c80ca825 */ /* 0x000fe200078e020e */
[----:B------:R1:W5:Y:S04]  /*6c70*/  @!P2 LD.E.64 R28, desc[UR40][R10.64] ;  /* 0x000000280a1ca980 */ /* 0x000368000c101b00 */
[----:B------:R1:W5:Y:S01]  /*6c80*/  @!P2 LD.E.64 R30, desc[UR40][R12.64] ;  /* 0x000000280c1ea980 */ /* 0x000362000c101b00 */
[----:B------:R-:W-:-:S05]  /*6c90*/  @!P3 SHF.L.U64.HI R20, R211, 0x1, R9 ;  /* 0x00000001d314b819 */ /* 0x000fca0000010209 */
[--C-:B------:R-:W-:Y:S02]  /*6ca0*/  @!P3 IMAD.X R27, R3, 0x1, R20.reuse, P0 ;  /* 0x00000001031bb824 */ /* 0x100fe400000e0614 */
[----:B------:R-:W-:Y:S01]  /*6cb0*/  @!P3 IMAD.X R33, R5, 0x1, R20, P1 ;  /* 0x000000010521b824 */ /* 0x000fe200008e0614 */
[----:B------:R-:W-:Y:S02]  /*6cc0*/  CS2R R20, SRZ ;  /* 0x0000000000147805 */ /* 0x000fe4000001ff00 */
[----:B------:R1:W5:Y:S04]  /*6cd0*/  @!P3 LD.E.64 R24, desc[UR40][R26.64] ;  /* 0x000000281a18b980 */ /* 0x000368000c101b00 */
[----:B------:R1:W5:Y:S02]  /*6ce0*/  @!P3 LD.E.64 R20, desc[UR40][R32.64] ;  /* 0x000000282014b980 */ /* 0x000364000c101b00 */
.L_x_5645:
[----:B------:R-:W-:Y:S05]  /*6cf0*/  BSYNC B1 ;  /* 0x0000000000017941 */ /* 0x000fea0003800000 */
.L_x_5644:
        /* <DEDUP_REMOVED lines=20> */
.L_x_5906:
[----:B01----:R-:W5:Y:S04]  /*6e40*/  LDL R7, [R1+0x8c] ;  /* 0x00008c0001077983 */ /* 0x003f680000100800 */
[----:B------:R-:W2:Y:S01]  /*6e50*/  LDL R46, [R1+0x90] ;  /* 0x00009000012e7983 */ /* 0x000ea20000100800 */
[----:B------:R-:W-:Y:S01]  /*6e60*/  VIADD R4, R41, 0x40 ;  /* 0x0000004029047836 */ /* 0x000fe20000000000 */
[----:B------:R-:W-:Y:S01]  /*6e70*/  BSSY B1, `(.L_x_5647) ;  /* 0x0000022000017945 */ /* 0x000fe20003800000 */
[----:B------:R-:W-:Y:S02]  /*6e80*/  CS2R R8, SRZ ;  /* 0x0000000000087805 */ /* 0x000fe4000001ff00 */
[----:B------:R-:W-:Y:S02]  /*6e90*/  CS2R R12, SRZ ;  /* 0x00000000000c7805 */ /* 0x000fe4000001ff00 */
[----:B------:R-:W-:-:S02]  /*6ea0*/  CS2R R10, SRZ ;  /* 0x00000000000a7805 */ /* 0x000fc4000001ff00 */
[----:B------:R-:W-:Y:S02]  /*6eb0*/  ISETP.GE.AND P0, PT, R4, R35, PT ;  /* 0x000000230400720c */ /* 0x000fe40003f06270 */
[----:B-----5:R-:W-:-:S04]  /*6ec0*/  LEA.HI R6, R7, R7, RZ, 0x1 ;  /* 0x0000000707067211 */ /* 0x020fc800078f08ff */
[----:B------:R-:W-:Y:S01]  /*6ed0*/  LOP3.LUT R6, R6, 0xfffffffe, RZ, 0xc0, !PT ;  /* 0xfffffffe06067812 */ /* 0x000fe200078ec0ff */
[----:B--2---:R-:W-:-:S04]  /*6ee0*/  IMAD.SHL.U32 R36, R46, 0x40, RZ ;  /* 0x000000402e247824 */ /* 0x004fc800078e00ff */
[----:B------:R-:W-:-:S05]  /*6ef0*/  IMAD.IADD R73, R7, 0x1, -R6 ;  /* 0x0000000107497824 */ /* 0x000fca00078e0a06 */
[----:B------:R-:W-:Y:S01]  /*6f00*/  SHF.L.U32 R34, R73, 0x1f, RZ ;  /* 0x0000001f49227819 */ /* 0x000fe200000006ff */
[----:B------:R-:W-:Y:S06]  /*6f10*/  @P0 BRA `(.L_x_5648) ;  /* 0x00000000005c0947 */ /* 0x000fec0003800000 */
[----:B------:R-:W2:Y:S01]  /*6f20*/  LDL R15, [R1+0x98] ;  /* 0x00009800010f7983 */ /* 0x000ea20000100800 */
[----:B------:R-:W-:Y:S01]  /*6f30*/  ULDC UR4, c[0x0][0x3f4] ;  /* 0x0000fd0000047ab9 */ /* 0x000fe20000000800 */
[----:B---3--:R-:W-:Y:S01]  /*6f40*/  IMAD.MOV.U32 R6, RZ, RZ, R0 ;  /* 0x000000ffff067224 */ /* 0x008fe200078e0000 */
[----:B------:R-:W-:Y:S01]  /*6f50*/  ISETP.GE.AND P3, PT, R211, UR4, PT ;  /* 0x00000004d3007c0c */ /* 0x000fe2000bf66270 */
[----:B------:R-:W-:Y:S01]  /*6f60*/  IMAD.MOV.U32 R7, RZ, RZ, R3 ;  /* 0x000000ffff077224 */ /* 0x000fe200078e0003 */
[----:B------:R-:W-:Y:S02]  /*6f70*/  ISETP.GE.AND P2, PT, R200, UR4, PT ;  /* 0x00000004c8007c0c */ /* 0x000fe4000bf46270 */
[----:B------:R-:W-:-:S09]  /*6f80*/  CS2R R12, SRZ ;  /* 0x00000000000c7805 */ /* 0x000fd2000001ff00 */
[C---:B------:R-:W-:Y:S01]  /*6f90*/  @!P3 IMAD.SHL.U32 R9, R211.reuse, 0x2, RZ ;  /* 0x00000002d309b824 */ /* 0x040fe200078e00ff */
[----:B------:R-:W-:Y:S02]  /*6fa0*/  CS2R R26, SRZ ;  /* 0x00000000001a7805 */ /* 0x000fe4000001ff00 */
[----:B------:R-:W-:Y:S01]  /*6fb0*/  CS2R R10, SRZ ;  /* 0x00000000000a7805 */ /* 0x000fe2000001ff00 */
[----:B------:R-:W-:Y:S01]  /*6fc0*/  @!P2 IMAD.WIDE R6, R200, 0x2, R6 ;  /* 0x00000002c806a825 */ /* 0x000fe200078e0206 */
[-C--:B------:R-:W-:Y:S02]  /*6fd0*/  @!P3 IADD3 R32, P0, R0, R9.reuse, RZ ;  /* 0x000000090020b210 */ /* 0x080fe40007f1e0ff */
[----:B----4-:R-:W-:Y:S02]  /*6fe0*/  @!P3 IADD3 R4, P1, R14, R9, RZ ;  /* 0x000000090e04b210 */ /* 0x010fe40007f3e0ff */
[----:B------:R0:W5:Y:S01]  /*6ff0*/  @!P2 LD.E.64 R12, desc[UR40][R6.64] ;  /* 0x00000028060ca980 */ /* 0x000162000c101b00 */
[----:B--2---:R-:W-:Y:S01]  /*7000*/  @!P3 SHF.L.U64.HI R8, R211, 0x1, R15 ;  /* 0x00000001d308b819 */ /* 0x004fe2000001020f */
[----:B------:R-:W-:-:S04]  /*7010*/  IMAD.MOV.U32 R15, RZ, RZ, R5 ;  /* 0x000000ffff0f7224 */ /* 0x000fc800078e0005 */
[--C-:B------:R-:W-:Y:S02]  /*7020*/  @!P3 IMAD.X R33, R3, 0x1, R8.reuse, P0 ;  /* 0x000000010321b824 */ /* 0x100fe400000e0608 */
[----:B------:R-:W-:Y:S01]  /*7030*/  @!P3 IMAD.X R5, R5, 0x1, R8, P1 ;  /* 0x000000010505b824 */ /* 0x000fe200008e0608 */
[----:B------:R-:W-:Y:S01]  /*7040*/  CS2R R8, SRZ ;  /* 0x0000000000087805 */ /* 0x000fe2000001ff00 */
[----:B------:R-:W-:Y:S01]  /*7050*/  @!P2 IMAD.WIDE R14, R200, 0x2, R14 ;  /* 0x00000002c80ea825 */ /* 0x000fe200078e020e */
[----:B------:R0:W5:Y:S04]  /*7060*/  @!P3 LD.E.64 R10, desc[UR40][R32.64] ;  /* 0x00000028200ab980 */ /* 0x000168000c101b00 */
[----:B------:R0:W5:Y:S04]  /*7070*/  @!P2 LD.E.64 R26, desc[UR40][R14.64] ;  /* 0x000000280e1aa980 */ /* 0x000168000c101b00 */
[----:B------:R0:W5:Y:S02]  /*7080*/  @!P3 LD.E.64 R8, desc[UR40][R4.64] ;  /* 0x000000280408b980 */ /* 0x000164000c101b00 */
.L_x_5648:
[----:B------:R-:W-:Y:S05]  /*7090*/  BSYNC B1 ;  /* 0x0000000000017941 */ /* 0x000fea0003800000 */
.L_x_5647:
[----:B0-----:R-:W4:Y:S01]  /*70a0*/  S2R R7, SR_TID.X ;  /* 0x0000000000077919 */ /* 0x001f220000002100 */
[----:B------:R-:W0:Y:S01]  /*70b0*/  SYNCS.PHASECHK.TRANS64.TRYWAIT P0, [R19+URZ+0x32400], R34 ;  /* 0x03240022130075a7 */ /* 0x000e22000800017f */
[----:B------:R-:W-:Y:S01]  /*70c0*/  LOP3.LUT R3, R36, 0x1c0, RZ, 0xc0, !PT ;  /* 0x000001c024037812 */ /* 0x000fe200078ec0ff */
[----:B-----5:R-:W-:Y:S01]  /*70d0*/  IMAD.MOV.U32 R4, RZ, RZ, R26 ;  /* 0x000000ffff047224 */ /* 0x020fe200078e001a */
        /* <DEDUP_REMOVED lines=12> */
[----:B------:R-:W-:Y:S01]  /*71a0*/  IMAD.MOV.U32 R4, RZ, RZ, R13 ;  /* 0x000000ffff047224 */ /* 0x000fe200078e000d */
[----:B------:R-:W-:Y:S01]  /*71b0*/  PRMT R43, R5, 0x5410, R3 ;  /* 0x00005410052b7816 */ /* 0x000fe20000000003 */
[----:B------:R-:W-:Y:S01]  /*71c0*/  IMAD.MOV.U32 R5, RZ, RZ, R10 ;  /* 0x000000ffff057224 */ /* 0x000fe200078e000a */
[----:B------:R-:W-:Y:S02]  /*71d0*/  LOP3.LUT P2, RZ, R46, 0x4, RZ, 0xc0, !PT ;  /* 0x000000042eff7812 */ /* 0x000fe4000784c0ff */
[----:B------:R-:W-:Y:S02]  /*71e0*/  PRMT R44, R4, 0x7610, R44 ;  /* 0x00007610042c7816 */ /* 0x000fe4000000002c */
[----:B------:R-:W-:Y:S01]  /*71f0*/  PRMT R45, R5, 0x7610, R45 ;  /* 0x00007610052d7816 */ /* 0x000fe2000000002d */
[----:B------:R-:W-:Y:S01]  /*7200*/  IMAD.MOV.U32 R5, RZ, RZ, R11 ;  /* 0x000000ffff057224 */ /* 0x000fe200078e000b */
[----:B------:R-:W-:Y:S01]  /*7210*/  ISETP.GE.AND P1, PT, R22, R41, PT ;  /* 0x000000291600720c */ /* 0x000fe20003f26270 */
[----:B----4-:R-:W-:-:S05]  /*7220*/  VIADD R14, R7, 0xffffff80 ;  /* 0xffffff80070e7836 */ /* 0x010fca0000000000 */
[----:B------:R-:W-:-:S04]  /*7230*/  SHF.R.S32.HI R7, RZ, 0x1f, R14 ;  /* 0x0000001fff077819 */ /* 0x000fc8000001140e */
[----:B------:R-:W-:-:S04]  /*7240*/  LEA.HI R7, R7, R14, RZ, 0x5 ;  /* 0x0000000e07077211 */ /* 0x000fc800078f28ff */
[----:B------:R-:W-:-:S05]  /*7250*/  SHF.R.S32.HI R7, RZ, 0x5, R7 ;  /* 0x00000005ff077819 */ /* 0x000fca0000011407 */
[----:B------:R-:W-:-:S04]  /*7260*/  IMAD R0, R7, 0x200, R0 ;  /* 0x0000020007007824 */ /* 0x000fc800078e0200 */
[----:B------:R-:W-:-:S04]  /*7270*/  IMAD R3, R0, 0x2, R19 ;  /* 0x0000000200037824 */ /* 0x000fc800078e0213 */
[C---:B------:R-:W-:Y:S02]  /*7280*/  VIADD R4, R3.reuse, 0x18400 ;  /* 0x0001840003047836 */ /* 0x040fe40000000000 */
[----:B------:R-:W-:Y:S01]  /*7290*/  VIADD R0, R3, 0x18440 ;  /* 0x0001844003007836 */ /* 0x000fe20000000000 */
[----:B0-----:R-:W-:Y:S06]  /*72a0*/  @!P0 BRA `(.L_x_5650) ;  /* 0x0000018000ec8947 */ /* 0x001fec0003800000 */
.L_x_5907:
[----:B------:R-:W-:Y:S05]  /*72b0*/  BSYNC B1 ;  /* 0x0000000000017941 */ /* 0x000fea0003800000 */
.L_x_5649:
        /* <DEDUP_REMOVED lines=10> */
[----:B------:R-:W-:Y:S02]  /*7360*/  SHF.R.U64 R14, R28, 0x10, R29 ;  /* 0x000000101c0e7819 */ /* 0x000fe4000000121d */
[----:B0-----:R-:W-:Y:S02]  /*7370*/  SHF.R.U32.HI R34, RZ, 0x10, R31 ;  /* 0x00000010ff227819 */ /* 0x001fe4000001161f */
[----:B------:R-:W-:Y:S02]  /*7380*/  SHF.R.U32.HI R28, RZ, 0x10, R29 ;  /* 0x00000010ff1c7819 */ /* 0x000fe4000001161d */
[----:B------:R-:W-:Y:S02]  /*7390*/  SHF.R.U64 R33, R30, 0x10, R31 ;  /* 0x000000101e217819 */ /* 0x000fe4000000121f */
[----:B------:R-:W-:Y:S02]  /*73a0*/  PRMT R34, R37, 0x5432, R34 ;  /* 0x0000543225227816 */ /* 0x000fe40000000022 */
[----:B------:R-:W-:-:S02]  /*73b0*/  PRMT R31, R40, 0x5432, R28 ;  /* 0x00005432281f7816 */ /* 0x000fc4000000001c */
[----:B------:R-:W-:Y:S01]  /*73c0*/  PRMT R30, R39, 0x5432, R14 ;  /* 0x00005432271e7816 */ /* 0x000fe2000000000e */
[C---:B------:R-:W-:Y:S01]  /*73d0*/  IMAD.U32 R35, R34.reuse, 0x10000, RZ ;  /* 0x0001000022237824 */ /* 0x040fe200078e00ff */
[----:B------:R-:W-:Y:S01]  /*73e0*/  LOP3.LUT R34, R34, 0xffff0000, RZ, 0xc0, !PT ;  /* 0xffff000022227812 */ /* 0x000fe200078ec0ff */
[----:B------:R-:W-:Y:S01]  /*73f0*/  IMAD.U32 R32, R31, 0x10000, RZ ;  /* 0x000100001f207824 */ /* 0x000fe200078e00ff */
        /* <DEDUP_REMOVED lines=35> */
.L_x_5654:
[----:B------:R-:W-:Y:S05]  /*7630*/  BSYNC B2 ;  /* 0x0000000000027941 */ /* 0x000fea0003800000 */
.L_x_5653:
        /* <DEDUP_REMOVED lines=47> */
.L_x_5652:
[----:B------:R-:W-:Y:S05]  /*7930*/  BSYNC B1 ;  /* 0x0000000000017941 */ /* 0x000fea0003800000 */
.L_x_5651:
[----:B-12---:R-:W-:-:S05]  /*7940*/  VIADD R4, R22, 0x40 ;  /* 0x0000004016047836 */ /* 0x006fca0000000000 */
[----:B------:R-:W-:-:S13]  /*7950*/  ISETP.GE.AND P0, PT, R4, R41, PT ;  /* 0x000000290400720c */ /* 0x000fda0003f06270 */
[----:B------:R-:W-:Y:S05]  /*7960*/  @P0 BRA `(.L_x_5655) ;  /* 0x0000001c00140947 */ /* 0x000fea0003800000 */
[----:B------:R-:W1:Y:S01]  /*7970*/  LDC R4, c[0x0][0x3f4] ;  /* 0x0000fd00ff047b82 */ /* 0x000e620000000800 */
        /* <DEDUP_REMOVED lines=50> */
.L_x_5657:
[----:B------:R-:W-:Y:S05]  /*7ca0*/  BSYNC B1 ;  /* 0x0000000000017941 */ /* 0x000fea0003800000 */
.L_x_5656:
[----:B------:R-:W-:Y:S05]  /*7cb0*/  @P1 BRA `(.L_x_5655) ;  /* 0x0000001800401947 */ /* 0x000fea0003800000 */
[----:B-1----:R-:W1:Y:S01]  /*7cc0*/  LDS.128 R4, [R0+0x2000] ;  /* 0x0020000000047984 */ /* 0x002e620000000c00 */
[----:B------:R-:W-:Y:S02]  /*7cd0*/  SHF.R.U32.HI R15, RZ, 0x10, R9 ;  /* 0x00000010ff0f7819 */ /* 0x000fe40000011609 */
[----:B------:R-:W-:Y:S02]  /*7ce0*/  SHF.R.U32.HI R12, RZ, 0x10, R11 ;  /* 0x00000010ff0c7819 */ /* 0x000fe4000001160b */
[----:B------:R-:W-:Y:S02]  /*7cf0*/  PRMT R15, R43, 0x5410, R15 ;  /* 0x000054102b0f7816 */ /* 0x000fe4000000000f */
[----:B------:R-:W-:Y:S02]  /*7d00*/  PRMT R12, R46, 0x5432, R12 ;  /* 0x000054322e0c7816 */ /* 0x000fe4000000000c */
[----:B------:R-:W-:Y:S01]  /*7d10*/  SHF.R.U64 R14, R8, 0x10, R9 ;  /* 0x00000010080e7819 */ /* 0x000fe20000001209 */
        /* <DEDUP_REMOVED lines=41> */
.L_x_5642:
[----:B------:R-:W0:Y:S01]  /*7fb0*/  S2R R0, SR_TID.X ;  /* 0x0000000000007919 */ /* 0x000e220000002100 */
[----:B------:R-:W1:Y:S01]  /*7fc0*/  LDC R6, c[0x0][0x448] ;  /* 0x00011200ff067b82 */ /* 0x000e620000000800 */
[----:B------:R-:W-:Y:S01]  /*7fd0*/  ULDC.64 UR4, c[0x0][0x3f8] ;  /* 0x0000fe0000047ab9 */ /* 0x000fe20000000a00 */
[----:B------:R-:W-:Y:S01]  /*7fe0*/  ULDC.64 UR6, c[0x0][0x408] ;  /* 0x0001020000067ab9 */ /* 0x000fe20000000a00 */
[----:B------:R-:W-:Y:S02]  /*7ff0*/  IMAD.MOV.U32 R28, RZ, RZ, R24 ;  /* 0x000000ffff1c7224 */ /* 0x000fe400078e0018 */
[----:B------:R-:W-:Y:S02]  /*8000*/  IMAD.MOV.U32 R20, RZ, RZ, R30 ;  /* 0x000000ffff147224 */ /* 0x000fe400078e001e */
[----:B------:R-:W-:Y:S01]  /*8010*/  IMAD.MOV.U32 R21, RZ, RZ, R27 ;  /* 0x000000ffff157224 */ /* 0x000fe200078e001b */
[----:B-1----:R-:W-:Y:S01]  /*8020*/  ISETP.NE.AND P0, PT, R6, 0x1, PT ;  /* 0x000000010600780c */ /* 0x002fe20003f05270 */
[----:B0-----:R-:W-:-:S05]  /*8030*/  VIADD R0, R0, 0xffffff80 ;  /* 0xffffff8000007836 */ /* 0x001fca0000000000 */
[----:B------:R-:W-:-:S07]  /*8040*/  SHF.R.S32.HI R3, RZ, 0x1f, R0 ;  /* 0x0000001fff037819 */ /* 0x000fce0000011400 */
[----:B------:R-:W0:Y:S01]  /*8050*/  @P0 LDC R5, c[0x0][0x450] ;  /* 0x00011400ff050b82 */ /* 0x000e220000000800 */
[----:B------:R-:W-:-:S04]  /*8060*/  LEA.HI R3, R3, R0, RZ, 0x2 ;  /* 0x0000000003037211 */ /* 0x000fc800078f10ff */
[----:B------:R-:W-:-:S05]  /*8070*/  LOP3.LUT R3, R3, 0xfffffffc, RZ, 0xc0, !PT ;  /* 0xfffffffc03037812 */ /* 0x000fca00078ec0ff */
[----:B------:R-:W-:Y:S02]  /*8080*/  IMAD.IADD R3, R0, 0x1, -R3 ;  /* 0x0000000100037824 */ /* 0x000fe400078e0a03 */
[----:B------:R-:W1:Y:S02]  /*8090*/  @P0 LDC R0, c[0x0][0x44c] ;  /* 0x00011300ff000b82 */ /* 0x000e640000000800 */
[----:B------:R-:W-:-:S04]  /*80a0*/  IMAD R3, R3, 0x40, R41 ;  /* 0x0000004003037824 */ /* 0x000fc800078e0229 */
[----:B-1----:R-:W-:-:S05]  /*80b0*/  @P0 IMAD.HI.U32 R0, R3, R0, RZ ;  /* 0x0000000003000227 */ /* 0x002fca00078e00ff */
[----:B0-----:R-:W-:-:S04]  /*80c0*/  @P0 SHF.R.U32.HI R3, RZ, R5, R0 ;  /* 0x00000005ff030219 */ /* 0x001fc80000011600 */
        /* <DEDUP_REMOVED lines=17> */
[----:B------:R-:W2:Y:S01]  /*81e0*/  LDL R11, [R1+0x30] ;  /* 0x00003000010b7983 */ /* 0x000ea20000100800 */
[----:B------:R-:W0:Y:S03]  /*81f0*/  LDC R35, c[0x0][0x3f4] ;  /* 0x0000fd00ff237b82 */ /* 0x000e260000000800 */
[----:B------:R-:W1:Y:S04]  /*8200*/  SHFL.IDX PT, R3, R10, RZ, 0x1c1f ;  /* 0x001c1fff0a037589 */ /* 0x000e6800000e0000 */
[----:B------:R-:W3:Y:S04]  /*8210*/  SHFL.IDX PT, R0, R28, RZ, 0x1c1f ;  /* 0x001c1fff1c007589 */ /* 0x000ee800000e0000 */
[----:B------:R-:W4:Y:S04]  /*8220*/  SHFL.IDX PT, R14, R29, RZ, 0x1c1f ;  /* 0x001c1fff1d0e7589 */ /* 0x000f2800000e0000 */
[----:B------:R-:W5:Y:S01]  /*8230*/  SHFL.IDX PT, R8, R20, RZ, 0x1c1f ;  /* 0x001c1fff14087589 */ /* 0x000f6200000e0000 */
[----:B0-----:R-:W-:Y:S01]  /*8240*/  ISETP.GE.AND P0, PT, R16, R35, PT ;  /* 0x000000231000720c */ /* 0x001fe20003f06270 */
[----:B--2---:R-:W-:-:S05]  /*8250*/  IMAD R30, R11, R6, RZ ;  /* 0x000000060b1e7224 */ /* 0x004fca00078e02ff */
[----:B------:R-:W-:-:S13]  /*8260*/  ISETP.GE.OR P1, PT, R41, R30, P0 ;  /* 0x0000001e2900720c */ /* 0x000fda0000726670 */
[C---:B------:R-:W-:Y:S01]  /*8270*/  @!P1 IMAD.SHL.U32 R9, R16.reuse, 0x2, RZ ;  /* 0x0000000210099824 */ /* 0x040fe200078e00ff */
[----:B------:R-:W-:-:S04]  /*8280*/  @!P1 SHF.L.U64.HI R21, R16, 0x1, R17 ;  /* 0x0000000110159819 */ /* 0x000fc80000010211 */
[----:B-1----:R-:W-:-:S05]  /*8290*/  @!P1 IADD3 R4, P2, R3, R9, RZ ;  /* 0x0000000903049210 */ /* 0x002fca0007f5e0ff */
[----:B---3--:R-:W-:-:S06]  /*82a0*/  @!P1 IMAD.X R5, R0, 0x1, R21, P2 ;  /* 0x0000000100059824 */ /* 0x008fcc00010e0615 */
[----:B------:R-:W2:Y:S01]  /*82b0*/  @!P1 LD.E.128 R4, desc[UR40][R4.64] ;  /* 0x0000002804049980 */ /* 0x000ea2000c101d00 */
[----:B----4-:R-:W-:-:S05]  /*82c0*/  @!P1 IADD3 R14, P2, R14, R9, RZ ;  /* 0x000000090e0e9210 */ /* 0x010fca0007f5e0ff */
[----:B-----5:R-:W-:-:S04]  /*82d0*/  @!P1 IMAD.X R3, R8, 0x1, R21, P2 ;  /* 0x0000000108039824 */ /* 0x020fc800010e0615 */
[----:B------:R-:W-:-:S05]  /*82e0*/  @!P1 IMAD.MOV.U32 R15, RZ, RZ, R3 ;  /* 0x000000ffff0f9224 */ /* 0x000fca00078e0003 */
[----:B------:R-:W3:Y:S01]  /*82f0*/  @!P1 LD.E.128 R24, desc[UR40][R14.64] ;  /* 0x000000280e189980 */ /* 0x000ee2000c101d00 */
[----:B------:R-:W-:Y:S02]  /*8300*/  CS2R R38, SRZ ;  /* 0x0000000000267805 */ /* 0x000fe4000001ff00 */
[----:B------:R-:W-:Y:S01]  /*8310*/  CS2R R36, SRZ ;  /* 0x0000000000247805 */ /* 0x000fe2000001ff00 */
[----:B------:R-:W0:Y:S04]  /*8320*/  SHFL.IDX PT, R21, R29, 0x1, 0x1c1f ;  /* 0x003c1f001d157f89 */ /* 0x000e2800000e0000 */
[----:B------:R-:W1:Y:S01]  /*8330*/  SHFL.IDX PT, R20, R20, 0x1, 0x1c1f ;  /* 0x003c1f0014147f89 */ /* 0x000e6200000e0000 */
[----:B--2---:R-:W-:Y:S02]  /*8340*/  @!P1 IMAD.MOV.U32 R38, RZ, RZ, R4 ;  /* 0x000000ffff269224 */ /* 0x004fe400078e0004 */
[----:B------:R-:W-:Y:S01]  /*8350*/  @!P1 IMAD.MOV.U32 R39, RZ, RZ, R5 ;  /* 0x000000ffff279224 */ /* 0x000fe200078e0005 */
[----:B------:R-:W-:Y:S01]  /*8360*/  CS2R R4, SRZ ;  /* 0x0000000000047805 */ /* 0x000fe2000001ff00 */
[----:B------:R-:W-:-:S02]  /*8370*/  IMAD.MOV.U32 R0, RZ, RZ, R38 ;  /* 0x000000ffff007224 */ /* 0x000fc400078e0026 */
[----:B------:R-:W-:Y:S02]  /*8380*/  @!P1 IMAD.MOV.U32 R36, RZ, RZ, R6 ;  /* 0x000000ffff249224 */ /* 0x000fe400078e0006 */
[----:B------:R-:W-:Y:S01]  /*8390*/  @!P1 IMAD.MOV.U32 R37, RZ, RZ, R7 ;  /* 0x000000ffff259224 */ /* 0x000fe200078e0007 */
[----:B------:R-:W-:Y:S01]  /*83a0*/  PRMT R40, R40, 0x5410, R0 ;  /* 0x0000541028287816 */ /* 0x000fe20000000000 */
[----:B------:R-:W-:Y:S01]  /*83b0*/  IMAD.MOV.U32 R3, RZ, RZ, R39 ;  /* 0x000000ffff037224 */ /* 0x000fe200078e0027 */
[----:B------:R-:W2:Y:S01]  /*83c0*/  SHFL.IDX PT, R0, R28, 0x1, 0x1c1f ;  /* 0x003c1f001c007f89 */ /* 0x000ea200000e0000 */
[----:B------:R-:W-:Y:S01]  /*83d0*/  CS2R R6, SRZ ;  /* 0x0000000000067805 */ /* 0x000fe2000001ff00 */
[----:B------:R-:W-:Y:S02]  /*83e0*/  IMAD.MOV.U32 R8, RZ, RZ, R36 ;  /* 0x000000ffff087224 */ /* 0x000fe400078e0024 */
[----:B------:R-:W-:Y:S01]  /*83f0*/  IMAD.MOV.U32 R9, RZ, RZ, R37 ;  /* 0x000000ffff097224 */ /* 0x000fe200078e0025 */
[----:B------:R-:W-:Y:S01]  /*8400*/  PRMT R45, R45, 0x5410, R3 ;  /* 0x000054102d2d7816 */ /* 0x000fe20000000003 */
[----:B---3--:R-:W-:Y:S01]  /*8410*/  @!P1 IMAD.MOV.U32 R6, RZ, RZ, R24 ;  /* 0x000000ffff069224 */ /* 0x008fe200078e0018 */
[----:B------:R-:W-:Y:S01]  /*8420*/  PRMT R32, R8, 0x7610, R32 ;  /* 0x0000761008207816 */ /* 0x000fe20000000020 */
[----:B------:R-:W-:Y:S01]  /*8430*/  @!P1 IMAD.MOV.U32 R7, RZ, RZ, R25 ;  /* 0x000000ffff079224 */ /* 0x000fe200078e0019 */
[----:B------:R-:W-:Y:S01]  /*8440*/  PRMT R33, R9, 0x7610, R33 ;  /* 0x0000761009217816 */ /* 0x000fe20000000021 */
[----:B------:R-:W-:Y:S01]  /*8450*/  @!P1 IMAD.MOV.U32 R4, RZ, RZ, R26 ;  /* 0x000000ffff049224 */ /* 0x000fe200078e001a */
[----:B------:R3:W4:Y:S01]  /*8460*/  SHFL.IDX PT, R3, R10, 0x1, 0x1c1f ;  /* 0x003c1f000a037f89 */ /* 0x00072200000e0000 */
[----:B------:R-:W-:-:S02]  /*8470*/  @!P1 IMAD.MOV.U32 R5, RZ, RZ, R27 ;  /* 0x000000ffff059224 */ /* 0x000fc400078e001b */
[----:B------:R-:W-:Y:S02]  /*8480*/  IMAD.MOV.U32 R8, RZ, RZ, R6 ;  /* 0x000000ffff087224 */ /* 0x000fe400078e0006 */
[----:B------:R-:W-:Y:S02]  /*8490*/  IMAD.MOV.U32 R9, RZ, RZ, R7 ;  /* 0x000000ffff097224 */ /* 0x000fe400078e0007 */
[----:B------:R-:W-:Y:S01]  /*84a0*/  IMAD.MOV.U32 R11, RZ, RZ, R5 ;  /* 0x000000ffff0b7224 */ /* 0x000fe200078e0005 */
[----:B------:R-:W-:Y:S01]  /*84b0*/  PRMT R40, R8, 0x7610, R40 ;  /* 0x0000761008287816 */ /* 0x000fe20000000028 */
[----:B---3--:R-:W-:Y:S01]  /*84c0*/  IMAD.MOV.U32 R10, RZ, RZ, R4 ;  /* 0x000000ffff0a7224 */ /* 0x008fe200078e0004 */
[----:B------:R-:W-:Y:S02]  /*84d0*/  PRMT R32, R32, 0x5410, R9 ;  /* 0x0000541020207816 */ /* 0x000fe40000000009 */
[----:B------:R-:W-:Y:S02]  /*84e0*/  CS2R R8, SRZ ;  /* 0x0000000000087805 */ /* 0x000fe4000001ff00 */
[----:B------:R-:W-:-:S02]  /*84f0*/  PRMT R33, R33, 0x5410, R11 ;  /* 0x0000541021217816 */ /* 0x000fc4000000000b */
[----:B012---:R-:W-:-:S07]  /*8500*/  PRMT R45, R10, 0x7610, R45 ;  /* 0x000076100a2d7816 */ /* 0x007fce000000002d */
.L_x_5917:
        /* <DEDUP_REMOVED lines=23> */
[----:B------:R-:W5:Y:S02]  /*8680*/  LD.E.128 R8, desc[UR40][R8.64] ;  /* 0x0000002808087980 */ /* 0x000f64000c101d00 */
.L_x_5660:
[----:B------:R-:W-:Y:S05]  /*8690*/  BSYNC B1 ;  /* 0x0000000000017941 */ /* 0x000fea0003800000 */
.L_x_5659:
[----:B------:R-:W4:Y:S01]  /*86a0*/  LDL R0, [R1+0x50] ;  /* 0x0000500001007983 */ /* 0x000f220000100800 */
[----:B------:R-:W0:Y:S01]  /*86b0*/  SYNCS.PHASECHK.TRANS64.TRYWAIT P1, [R19+URZ+0x32400], R24 ;  /* 0x03240018130075a7 */ /* 0x000e22000802017f */
[----:B------:R-:W-:Y:S01]  /*86c0*/  VIADD R21, R22, 0x40 ;  /* 0x0000004016157836 */ /* 0x000fe20000000000 */
[----:B------:R-:W-:Y:S01]  /*86d0*/  BSSY B1, `(.L_x_5661) ;  /* 0x0000011000017945 */ /* 0x000fe20003800000 */
[----:B-----5:R-:W-:Y:S02]  /*86e0*/  IMAD.MOV.U32 R20, RZ, RZ, R9 ;  /* 0x000000ffff147224 */ /* 0x020fe400078e0009 */
[----:B------:R-:W-:Y:S02]  /*86f0*/  IMAD.MOV.U32 R54, RZ, RZ, R14 ;  /* 0x000000ffff367224 */ /* 0x000fe400078e000e */
[----:B------:R-:W-:Y:S01]  /*8700*/  IMAD.MOV.U32 R55, RZ, RZ, R15 ;  /* 0x000000ffff377224 */ /* 0x000fe200078e000f */
[----:B----4-:R-:W-:Y:S01]  /*8710*/  VIADDMNMX R3, R30, -R0, 0x80, PT ;  /* 0x000000801e037446 */ /* 0x010fe20003800900 */
[----:B------:R-:W-:-:S03]  /*8720*/  IMAD.MOV.U32 R0, RZ, RZ, R8 ;  /* 0x000000ffff007224 */ /* 0x000fc600078e0008 */
[-C--:B------:R-:W-:Y:S02]  /*8730*/  ISETP.GE.OR P2, PT, R22, R3.reuse, P0 ;  /* 0x000000031600720c */ /* 0x080fe40000746670 */
[----:B------:R-:W-:Y:S01]  /*8740*/  ISETP.GE.OR P0, PT, R21, R3, P0 ;  /* 0x000000031500720c */ /* 0x000fe20000706670 */
[----:B------:R-:W-:Y:S01]  /*8750*/  IMAD.MOV.U32 R3, RZ, RZ, R11 ;  /* 0x000000ffff037224 */ /* 0x000fe200078e000b */
[----:B------:R-:W-:Y:S01]  /*8760*/  PRMT R50, R20, 0x5410, R0 ;  /* 0x0000541014327816 */ /* 0x000fe20000000000 */
[----:B------:R-:W-:Y:S02]  /*8770*/  IMAD.MOV.U32 R0, RZ, RZ, R10 ;  /* 0x000000ffff007224 */ /* 0x000fe400078e000a */
[----:B------:R-:W-:Y:S02]  /*8780*/  IMAD.MOV.U32 R20, RZ, RZ, R12 ;  /* 0x000000ffff147224 */ /* 0x000fe400078e000c */
[----:B------:R-:W-:Y:S01]  /*8790*/  IMAD.MOV.U32 R21, RZ, RZ, R13 ;  /* 0x000000ffff157224 */ /* 0x000fe200078e000d */
[----:B------:R-:W-:-:S02]  /*87a0*/  PRMT R51, R0, 0x5410, R3 ;  /* 0x0000541000337816 */ /* 0x000fc40000000003 */
[----:B------:R-:W-:Y:S02]  /*87b0*/  PRMT R52, R20, 0x7610, R52 ;  /* 0x0000761014347816 */ /* 0x000fe40000000034 */
[----:B------:R-:W-:Y:S01]  /*87c0*/  PRMT R53, R21, 0x7610, R53 ;  /* 0x0000761015357816 */ /* 0x000fe20000000035 */
[----:B0-----:R-:W-:Y:S06]  /*87d0*/  @!P1 BRA `(.L_x_5662) ;  /* 0x0000017400289947 */ /* 0x001fec0003800000 */
.L_x_5918:
[----:B------:R-:W-:Y:S05]  /*87e0*/  BSYNC B1 ;  /* 0x0000000000017941 */ /* 0x000fea0003800000 */
.L_x_5661:
[----:B------:R-:W-:Y:S04]  /*87f0*/  BSSY B1, `(.L_x_5663) ;  /* 0x0000070000017945 */ /* 0x000fe80003800000 */
[----:B------:R-:W-:Y:S05]  /*8800*/  @P2 BRA `(.L_x_5664) ;  /* 0x0000000400b82947 */ /* 0x000fea0003800000 */
[----:B------:R-:W2:Y:S01]  /*8810*/  LDL R0, [R1+0x90] ;  /* 0x0000900001007983 */ /* 0x000ea20000100800 */
[----:B------:R-:W-:Y:S02]  /*8820*/  SHF.R.U64 R34, R38, 0x10, R39 ;  /* 0x0000001026227819 */ /* 0x000fe40000001227 */
[----:B------:R-:W-:Y:S01]  /*8830*/  SHF.R.U32.HI R38, RZ, 0x10, R37 ;  /* 0x00000010ff267819 */ /* 0x000fe20000011625 */
[----:B------:R-:W1:Y:S01]  /*8840*/  S2R R3, SR_TID.X ;  /* 0x0000000000037919 */ /* 0x000e620000002100 */
[----:B------:R-:W-:Y:S02]  /*8850*/  SHF.R.U32.HI R44, RZ, 0x10, R5 ;  /* 0x00000010ff2c7819 */ /* 0x000fe40000011605 */
[----:B------:R-:W-:Y:S02]  /*8860*/  PRMT R34, R40, 0x5432, R34 ;  /* 0x0000543228227816 */ /* 0x000fe40000000022 */
[----:B------:R-:W-:Y:S02]  /*8870*/  SHF.R.U32.HI R42, RZ, 0x10, R7 ;  /* 0x00000010ff2a7819 */ /* 0x000fe40000011607 */
[----:B------:R-:W-:-:S02]  /*8880*/  SHF.R.U64 R43, R4, 0x10, R5 ;  /* 0x00000010042b7819 */ /* 0x000fc40000001205 */
[C---:B------:R-:W-:Y:S02]  /*8890*/  PRMT R38, R33.reuse, 0x5410, R38 ;  /* 0x0000541021267816 */ /* 0x040fe40000000026 */
[----:B------:R-:W-:Y:S01]  /*88a0*/  PRMT R44, R33, 0x5432, R44 ;  /* 0x00005432212c7816 */ /* 0x000fe2000000002c */
[----:B------:R-:W-:Y:S01]  /*88b0*/  IMAD.U32 R33, R34, 0x10000, RZ ;  /* 0x0001000022217824 */ /* 0x000fe200078e00ff */
[----:B------:R-:W-:Y:S02]  /*88c0*/  PRMT R42, R32, 0x5432, R42 ;  /* 0x00005432202a7816 */ /* 0x000fe4000000002a */
[----:B------:R-:W-:Y:S02]  /*88d0*/  PRMT R43, R45, 0x5410, R43 ;  /* 0x000054102d2b7816 */ /* 0x000fe4000000002b */
[----:B------:R-:W-:Y:S01]  /*88e0*/  LOP3.LUT R34, R34, 0xffff0000, RZ, 0xc0, !PT ;  /* 0xffff000022227812 */ /* 0x000fe200078ec0ff */
[----:B-1----:R-:W-:-:S05]  /*88f0*/  VIADD R3, R3, 0xffffff80 ;  /* 0xffffff8003037836 */ /* 0x002fca0000000000 */
[----:B------:R-:W-:-:S04]  /*8900*/  SHF.R.S32.HI R25, RZ, 0x1f, R3 ;  /* 0x0000001fff197819 */ /* 0x000fc80000011403 */
[----:B------:R-:W-:Y:S01]  /*8910*/  LEA.HI R25, R25, R3, RZ, 0x5 ;  /* 0x0000000319197211 */ /* 0x000fe200078f28ff */
[----:B------:R-:W-:-:S03]  /*8920*/  IMAD.IADD R3, R16, 0x1, R35 ;  /* 0x0000000110037824 */ /* 0x000fc600078e0223 */
[----:B------:R-:W-:Y:S01]  /*8930*/  SHF.R.S32.HI R25, RZ, 0x5, R25 ;  /* 0x00000005ff197819 */ /* 0x000fe20000011419 */
[----:B--2---:R-:W-:-:S05]  /*8940*/  IMAD.SHL.U32 R0, R0, 0x40, RZ ;  /* 0x0000004000007824 */ /* 0x004fca00078e00ff */
[----:B------:R-:W-:-:S04]  /*8950*/  LOP3.LUT R20, R0, 0x1c0, RZ, 0xc0, !PT ;  /* 0x000001c000147812 */ /* 0x000fc800078ec0ff */
[C---:B------:R-:W-:Y:S02]  /*8960*/  LOP3.LUT R0, R20.reuse, 0x38, R16, 0xf8, !PT ;  /* 0x0000003814007812 */ /* 0x040fe400078ef810 */
[----:B------:R-:W-:Y:S02]  /*8970*/  SHF.R.U32.HI R21, RZ, 0x3, R20 ;  /* 0x00000003ff157819 */ /* 0x000fe40000011614 */
[----:B------:R-:W-:Y:S02]  /*8980*/  LOP3.LUT R3, R20, 0x38, R3, 0xf8, !PT ;  /* 0x0000003814037812 */ /* 0x000fe400078ef803 */
[-C--:B------:R-:W-:Y:S02]  /*8990*/  LOP3.LUT R0, R0, R21.reuse, RZ, 0x3c, !PT ;  /* 0x0000001500007212 */ /* 0x080fe400078e3cff */
[----:B------:R-:W-:-:S03]  /*89a0*/  LOP3.LUT R3, R3, R21, RZ, 0x3c, !PT ;  /* 0x0000001503037212 */ /* 0x000fc600078e3cff */
[----:B------:R-:W-:-:S04]  /*89b0*/  IMAD R0, R25, 0x200, R0 ;  /* 0x0000020019007824 */ /* 0x000fc800078e0200 */
[----:B------:R-:W-:Y:S02]  /*89c0*/  IMAD R47, R0, 0x2, R19 ;  /* 0x00000002002f7824 */ /* 0x000fe400078e0213 */
[----:B------:R-:W-:Y:S01]  /*89d0*/  IMAD R0, R25, 0x200, R3 ;  /* 0x0000020019007824 */ /* 0x000fe200078e0203 */
[----:B------:R-:W-:Y:S02]  /*89e0*/  SHF.R.U64 R3, R36, 0x10, R37 ;  /* 0x0000001024037819 */ /* 0x000fe40000001225 */
[----:B0-----:R-:W0:Y:S01]  /*89f0*/  LDS.128 R24, [R47+0x18400] ;  /* 0x018400002f187984 */ /* 0x001e220000000c00 */
[----:B------:R-:W-:Y:S01]  /*8a00*/  IMAD R49, R0, 0x2, R19 ;  /* 0x0000000200317824 */ /* 0x000fe200078e0213 */
[----:B------:R-:W-:Y:S02]  /*8a10*/  SHF.R.U32.HI R0, RZ, 0x10, R39 ;  /* 0x00000010ff007819 */ /* 0x000fe40000011627 */
[----:B------:R-:W-:Y:S02]  /*8a20*/  SHF.R.U64 R39, R6, 0x10, R7 ;  /* 0x0000001006277819 */ /* 0x000fe40000001207 */
[----:B------:R-:W1:Y:S01]  /*8a30*/  LDS.128 R28, [R49+0x18400] ;  /* 0x01840000311c7984 */ /* 0x000e620000000c00 */
[----:B------:R-:W-:-:S02]  /*8a40*/  PRMT R36, R45, 0x5432, R0 ;  /* 0x000054322d247816 */ /* 0x000fc40000000000 */
[----:B------:R-:W-:Y:S02]  /*8a50*/  PRMT R39, R40, 0x5410, R39 ;  /* 0x0000541028277816 */ /* 0x000fe40000000027 */
[----:B------:R-:W-:Y:S02]  /*8a60*/  PRMT R37, R32, 0x5410, R3 ;  /* 0x0000541020257816 */ /* 0x000fe40000000003 */
[C---:B------:R-:W-:Y:S01]  /*8a70*/  LOP3.LUT R40, R39.reuse, 0xffff0000, RZ, 0xc0, !PT ;  /* 0xffff000027287812 */ /* 0x040fe200078ec0ff */
[----:B------:R-:W-:Y:S02]  /*8a80*/  IMAD.U32 R41, R39, 0x10000, RZ ;  /* 0x0001000027297824 */ /* 0x000fe400078e00ff */
        /* <DEDUP_REMOVED lines=19> */
[C---:B------:R-:W-:Y:S01]  /*8bc0*/  FMUL.FTZ R46, R21.reuse, R40 ;  /* 0x00000028152e7220 */ /* 0x040fe20000410000 */
[C---:B------:R-:W-:Y:S01]  /*8bd0*/  FFMA.FTZ R45, R0.reuse, R33, -R45 ;  /* 0x00000021002d7223 */ /* 0x040fe2000001082d */
[----:B------:R-:W-:Y:S01]  /*8be0*/  FFMA.FTZ R31, R0, R41, R31 ;  /* 0x00000029001f7223 */ /* 0x000fe2000001001f */
[----:B------:R-:W-:Y:S02]  /*8bf0*/  IMAD.U32 R0, R36, 0x10000, RZ ;  /* 0x0001000024007824 */ /* 0x000fe400078e00ff */
[----:B------:R-:W-:Y:S01]  /*8c00*/  FMUL.FTZ R48, R21, R34 ;  /* 0x0000002215307220 */ /* 0x000fe20000410000 */
[----:B------:R-:W-:Y:S01]  /*8c10*/  FMUL.FTZ R33, R25, R20 ;  /* 0x0000001419217220 */ /* 0x000fe20000410000 */
[----:B------:R-:W-:Y:S01]  /*8c20*/  FFMA.FTZ R46, R3, R34, -R46 ;  /* 0x00000022032e7223 */ /* 0x000fe2000001082e */
[----:B------:R-:W-:Y:S01]  /*8c30*/  LOP3.LUT R21, R42, 0xffff0000, RZ, 0xc0, !PT ;  /* 0xffff00002a157812 */ /* 0x000fe200078ec0ff */
[----:B------:R-:W-:Y:S01]  /*8c40*/  FMUL.FTZ R25, R25, R0 ;  /* 0x0000000019197220 */ /* 0x000fe20000410000 */
        /* <DEDUP_REMOVED lines=11> */
[----:B------:R-:W-:Y:S02]  /*8d00*/  IMAD.U32 R3, R38, 0x10000, RZ ;  /* 0x0001000026037824 */ /* 0x000fe400078e00ff */
[----:B------:R-:W-:Y:S01]  /*8d10*/  FMUL.FTZ R27, R27, R0 ;  /* 0x000000001b1b7220 */ /* 0x000fe20000410000 */
[----:B------:R-:W-:Y:S01]  /*8d20*/  FFMA.FTZ R34, R24, R21, R41 ;  /* 0x0000001518227223 */ /* 0x000fe20000010029 */
[C---:B------:R-:W-:Y:S01]  /*8d30*/  FMUL.FTZ R24, R32.reuse, R20 ;  /* 0x0000001420187220 */ /* 0x040fe20000410000 */
[C---:B------:R-:W-:Y:S01]  /*8d40*/  FFMA.FTZ R36, R5.reuse, R0, -R36 ;  /* 0x0000000005247223 */ /* 0x040fe20000010824 */
[----:B------:R-:W-:Y:S01]  /*8d50*/  FFMA.FTZ R27, R5, R4, R27 ;  /* 0x00000004051b7223 */ /* 0x000fe2000001001b */
[-C--:B------:R-:W-:Y:S01]  /*8d60*/  FMUL.FTZ R32, R32, R3.reuse ;  /* 0x0000000320207220 */ /* 0x080fe20000410000 */
[----:B------:R-:W-:Y:S01]  /*8d70*/  LOP3.LUT R43, R43, 0xffff0000, RZ, 0xc0, !PT ;  /* 0xffff00002b2b7812 */ /* 0x000fe200078ec0ff */
[----:B------:R-:W-:Y:S01]  /*8d80*/  FFMA.FTZ R21, R7, R3, -R24 ;  /* 0x0000000307157223 */ /* 0x000fe20000010818 */
[----:B------:R-:W-:Y:S01]  /*8d90*/  LOP3.LUT R37, R37, 0xffff0000, RZ, 0xc0, !PT ;  /* 0xffff000025257812 */ /* 0x000fe200078ec0ff */
[----:B------:R-:W-:Y:S01]  /*8da0*/  FFMA.FTZ R32, R7, R20, R32 ;  /* 0x0000001407207223 */ /* 0x000fe20000010020 */
[----:B------:R-:W-:Y:S01]  /*8db0*/  LOP3.LUT R5, R44, 0xffff0000, RZ, 0xc0, !PT ;  /* 0xffff00002c057812 */ /* 0x000fe200078ec0ff */
[C---:B------:R-:W-:Y:S01]  /*8dc0*/  FMUL.FTZ R7, R29.reuse, R43 ;  /* 0x0000002b1d077220 */ /* 0x040fe20000410000 */
[----:B------:R-:W-:Y:S01]  /*8dd0*/  LOP3.LUT R3, R38, 0xffff0000, RZ, 0xc0, !PT ;  /* 0xffff000026037812 */ /* 0x000fe200078ec0ff */
[----:B------:R-:W-:Y:S01]  /*8de0*/  FMUL.FTZ R0, R29, R37 ;  /* 0x000000251d007220 */ /* 0x000fe20000410000 */
[----:B------:R-:W-:Y:S01]  /*8df0*/  F2FP.BF16.F32.PACK_AB R4, R46, R45 ;  /* 0x0000002d2e04723e */ /* 0x000fe200000010ff */
[----:B------:R-:W-:Y:S01]  /*8e00*/  FMUL.FTZ R29, R30, R5 ;  /* 0x000000051e1d7220 */ /* 0x000fe20000410000 */
[----:B------:R-:W-:Y:S01]  /*8e10*/  FFMA.FTZ R7, R6, R37, -R7 ;  /* 0x0000002506077223 */ /* 0x000fe20000010807 */
[----:B------:R-:W-:Y:S01]  /*8e20*/  FMUL.FTZ R30, R30, R3 ;  /* 0x000000031e1e7220 */ /* 0x000fe20000410000 */
[----:B------:R-:W-:Y:S01]  /*8e30*/  FFMA.FTZ R0, R6, R43, R0 ;  /* 0x0000002b06007223 */ /* 0x000fe20000010000 */
[----:B------:R-:W-:Y:S01]  /*8e40*/  FFMA.FTZ R20, R26, R3, -R29 ;  /* 0x000000031a147223 */ /* 0x000fe2000001081d */
[----:B------:R-:W-:Y:S01]  /*8e50*/  F2FP.BF16.F32.PACK_AB R24, R48, R31 ;  /* 0x0000001f3018723e */ /* 0x000fe200000010ff */
[----:B------:R-:W-:Y:S01]  /*8e60*/  FFMA.FTZ R3, R26, R5, R30 ;  /* 0x000000051a037223 */ /* 0x000fe2000001001e */
[----:B------:R-:W-:-:S02]  /*8e70*/  F2FP.BF16.F32.PACK_AB R6, R7, R36 ;  /* 0x000000240706723e */ /* 0x000fc400000010ff */
[----:B------:R-:W-:Y:S02]  /*8e80*/  F2FP.BF16.F32.PACK_AB R5, R28, R33 ;  /* 0x000000211c05723e */ /* 0x000fe400000010ff */
[----:B------:R-:W-:Y:S02]  /*8e90*/  F2FP.BF16.F32.PACK_AB R26, R0, R27 ;  /* 0x0000001b001a723e */ /* 0x000fe400000010ff */
[----:B------:R-:W-:Y:S02]  /*8ea0*/  F2FP.BF16.F32.PACK_AB R7, R20, R21 ;  /* 0x000000151407723e */ /* 0x000fe400000010ff */
[----:B------:R-:W-:Y:S02]  /*8eb0*/  F2FP.BF16.F32.PACK_AB R25, R34, R25 ;  /* 0x000000192219723e */ /* 0x000fe400000010ff */
[----:B------:R-:W-:Y:S01]  /*8ec0*/  F2FP.BF16.F32.PACK_AB R27, R3, R32 ;  /* 0x00000020031b723e */ /* 0x000fe200000010ff */
[----:B------:R1:W-:Y:S04]  /*8ed0*/  STS.128 [R47+0x18400], R4 ;  /* 0x018400042f007388 */ /* 0x0003e80000000c00 */
[----:B------:R1:W-:Y:S02]  /*8ee0*/  STS.128 [R49+0x18400], R24 ;  /* 0x0184001831007388 */ /* 0x0003e40000000c00 */
.L_x_5664:
[----:B------:R-:W-:Y:S05]  /*8ef0*/  BSYNC B1 ;  /* 0x0000000000017941 */ /* 0x000fea0003800000 */
.L_x_5663:
[----:B------:R-:W-:Y:S01]  /*8f00*/  PRMT R3, R55, 0x5410, R54 ;  /* 0x0000541037037816 */ /* 0x000fe20000000036 */
[----:B------:R-:W-:Y:S06]  /*8f10*/  @P0 BRA `(.L_x_5655) ;  /* 0x0000000400a80947 */ /* 0x000fec0003800000 */
[----:B-1----:R-:W2:Y:S01]  /*8f20*/  LDL R4, [R1+0x60] ;  /* 0x0000600001047983 */ /* 0x002ea20000100800 */
[C---:B------:R-:W-:Y:S02]  /*8f30*/  VIADD R5, R22.reuse, 0x40 ;  /* 0x0000004016057836 */ /* 0x040fe40000000000 */
[----:B------:R-:W-:Y:S01]  /*8f40*/  VIADD R6, R22, 0x40 ;  /* 0x0000004016067836 */ /* 0x000fe20000000000 */
[----:B------:R-:W3:Y:S01]  /*8f50*/  LDL R41, [R1+0x9c] ;  /* 0x00009c0001297983 */ /* 0x000ee20000100800 */
[----:B------:R-:W-:Y:S02]  /*8f60*/  IMAD.SHL.U32 R5, R5, 0x40, RZ ;  /* 0x0000004005057824 */ /* 0x000fe400078e00ff */
[----:B------:R-:W-:Y:S02]  /*8f70*/  IMAD.SHL.U32 R6, R6, 0x40, RZ ;  /* 0x0000004006067824 */ /* 0x000fe400078e00ff */
[----:B------:R-:W-:Y:S01]  /*8f80*/  IMAD.IADD R0, R16, 0x1, R35 ;  /* 0x0000000110007824 */ /* 0x000fe200078e0223 */
[----:B------:R-:W-:-:S02]  /*8f90*/  LOP3.LUT R5, R5, 0x1c0, RZ, 0xc0, !PT ;  /* 0x000001c005057812 */ /* 0x000fc400078ec0ff */
[----:B------:R-:W-:Y:S02]  /*8fa0*/  LOP3.LUT R6, R6, 0x1c0, RZ, 0xc0, !PT ;  /* 0x000001c006067812 */ /* 0x000fe400078ec0ff */
[----:B------:R-:W-:Y:S02]  /*8fb0*/  SHF.R.U32.HI R5, RZ, 0x3, R5 ;  /* 0x00000003ff057819 */ /* 0x000fe40000011605 */
[----:B------:R-:W-:-:S04]  /*8fc0*/  LOP3.LUT R0, R6, 0x38, R0, 0xf8, !PT ;  /* 0x0000003806007812 */ /* 0x000fc800078ef800 */
[----:B------:R-:W-:Y:S02]  /*8fd0*/  LOP3.LUT R0, R0, R5, RZ, 0x3c, !PT ;  /* 0x0000000500007212 */ /* 0x000fe400078e3cff */
[----:B------:R-:W-:Y:S02]  /*8fe0*/  SHF.R.U64 R21, R12, 0x10, R13 ;  /* 0x000000100c157819 */ /* 0x000fe4000000120d */
[--C-:B------:R-:W-:Y:S02]  /*8ff0*/  SHF.R.U64 R32, R8, 0x10, R9.reuse ;  /* 0x0000001008207819 */ /* 0x100fe40000001209 */
[----:B------:R-:W-:Y:S02]  /*9000*/  SHF.R.U32.HI R33, RZ, 0x10, R9 ;  /* 0x00000010ff217819 */ /* 0x000fe40000011609 */
[----:B------:R-:W-:Y:S02]  /*9010*/  PRMT R21, R52, 0x5410, R21 ;  /* 0x0000541034157816 */ /* 0x000fe40000000015 */
[----:B------:R-:W-:-:S02]  /*9020*/  PRMT R32, R50, 0x5432, R32 ;  /* 0x0000543232207816 */ /* 0x000fc40000000020 */
[----:B------:R-:W-:Y:S02]  /*9030*/  SHF.R.U32.HI R29, RZ, 0x10, R13 ;  /* 0x00000010ff1d7819 */ /* 0x000fe4000001160d */
[----:B------:R-:W-:Y:S02]  /*9040*/  PRMT R33, R50, 0x5410, R33 ;  /* 0x0000541032217816 */ /* 0x000fe40000000021 */
[--C-:B------:R-:W-:Y:S02]  /*9050*/  SHF.R.U32.HI R36, RZ, 0x10, R11.reuse ;  /* 0x00000010ff247819 */ /* 0x100fe4000001160b */
[----:B------:R-:W-:Y:S01]  /*9060*/  SHF.R.U64 R35, R10, 0x10, R11 ;  /* 0x000000100a237819 */ /* 0x000fe2000000120b */
[----:B------:R-:W-:Y:S01]  /*9070*/  IMAD.U32 R34, R32, 0x10000, RZ ;  /* 0x0001000020227824 */ /* 0x000fe200078e00ff */
[--C-:B------:R-:W-:Y:S01]  /*9080*/  SHF.R.U64 R30, R14, 0x10, R15.reuse ;  /* 0x000000100e1e7819 */ /* 0x100fe2000000120f */
[----:B------:R-:W-:Y:S01]  /*9090*/  IMAD.U32 R28, R21, 0x10000, RZ ;  /* 0x00010000151c7824 */ /* 0x000fe200078e00ff */
[----:B------:R-:W-:-:S02]  /*90a0*/  SHF.R.U32.HI R31, RZ, 0x10, R15 ;  /* 0x00000010ff1f7819 */ /* 0x000fc4000001160f */
[----:B------:R-:W-:Y:S02]  /*90b0*/  PRMT R29, R53, 0x5410, R29 ;  /* 0x00005410351d7816 */ /* 0x000fe4000000001d */
[----:B------:R-:W-:Y:S02]  /*90c0*/  PRMT R36, R51, 0x5432, R36 ;  /* 0x0000543233247816 */ /* 0x000fe40000000024 */
[C---:B------:R-:W-:Y:S02]  /*90d0*/  PRMT R30, R3.reuse, 0x5432, R30 ;  /* 0x00005432031e7816 */ /* 0x040fe4000000001e */
[----:B------:R-:W-:Y:S02]  /*90e0*/  PRMT R31, R3, 0x5410, R31 ;  /* 0x00005410031f7816 */ /* 0x000fe4000000001f */
[----:B------:R-:W-:Y:S02]  /*90f0*/  LOP3.LUT R21, R21, 0xffff0000, RZ, 0xc0, !PT ;  /* 0xffff000015157812 */ /* 0x000fe400078ec0ff */
[----:B------:R-:W-:Y:S01]  /*9100*/  PRMT R35, R51, 0x5410, R35 ;  /* 0x0000541033237816 */ /* 0x000fe20000000023 */
[----:B--2---:R-:W-:-:S04]  /*9110*/  IMAD.IADD R0, R4, 0x1, R0 ;  /* 0x0000000104007824 */ /* 0x004fc800078e0200 */
[----:B------:R-:W-:Y:S01]  /*9120*/  IMAD R0, R0, 0x2, R19 ;  /* 0x0000000200007824 */ /* 0x000fe200078e0213 */
[----:B---3--:R-:W-:Y:S04]  /*9130*/  LDS.128 R4, [R41+0x18400] ;  /* 0x0184000029047984 */ /* 0x008fe80000000c00 */
[----:B0-----:R-:W0:Y:S02]  /*9140*/  LDS.128 R24, [R0+0x18400] ;  /* 0x0184000000187984 */ /* 0x001e240000000c00 */
[C---:B0-----:R-:W-:Y:S01]  /*9150*/  IMAD.U32 R11, R24.reuse, 0x10000, RZ ;  /* 0x00010000180b7824 */ /* 0x041fe200078e00ff */
[----:B------:R-:W-:Y:S01]  /*9160*/  LOP3.LUT R12, R24, 0xffff0000, RZ, 0xc0, !PT ;  /* 0xffff0000180c7812 */ /* 0x000fe200078ec0ff */
[C---:B------:R-:W-:Y:S01]  /*9170*/  IMAD.U32 R13, R25.reuse, 0x10000, RZ ;  /* 0x00010000190d7824 */ /* 0x040fe200078e00ff */
[----:B------:R-:W-:Y:S01]  /*9180*/  LOP3.LUT R24, R25, 0xffff0000, RZ, 0xc0, !PT ;  /* 0xffff000019187812 */ /* 0x000fe200078ec0ff */
[----:B------:R-:W-:Y:S01]  /*9190*/  IMAD.U32 R25, R33, 0x10000, RZ ;  /* 0x0001000021197824 */ /* 0x000fe200078e00ff */
[C---:B------:R-:W-:Y:S01]  /*91a0*/  LOP3.LUT R15, R26.reuse, 0xffff0000, RZ, 0xc0, !PT ;  /* 0xffff00001a0f7812 */ /* 0x040fe200078ec0ff */
[----:B------:R-:W-:-:S02]  /*91b0*/  IMAD.U32 R14, R26, 0x10000, RZ ;  /* 0x000100001a0e7824 */ /* 0x000fc400078e00ff */
[C---:B------:R-:W-:Y:S01]  /*91c0*/  FMUL.FTZ R38, R11.reuse, R34 ;  /* 0x000000220b267220 */ /* 0x040fe20000410000 */
[----:B------:R-:W-:Y:S01]  /*91d0*/  FMUL.FTZ R40, R11, R28 ;  /* 0x0000001c0b287220 */ /* 0x000fe20000410000 */
[----:B------:R-:W-:Y:S01]  /*91e0*/  IMAD.U32 R3, R4, 0x10000, RZ ;  /* 0x0001000004037824 */ /* 0x000fe200078e00ff */
[----:B------:R-:W-:Y:S01]  /*91f0*/  LOP3.LUT R26, R27, 0xffff0000, RZ, 0xc0, !PT ;  /* 0xffff00001b1a7812 */ /* 0x000fe200078ec0ff */
[----:B------:R-:W-:Y:S02]  /*9200*/  IMAD.U32 R8, R5, 0x10000, RZ ;  /* 0x0001000005087824 */ /* 0x000fe400078e00ff */
[----:B------:R-:W-:Y:S01]  /*9210*/  FMUL.FTZ R37, R13, R25 ;  /* 0x000000190d257220 */ /* 0x000fe20000410000 */
[----:B------:R-:W-:Y:S02]  /*9220*/  IMAD.U32 R20, R27, 0x10000, RZ ;  /* 0x000100001b147824 */ /* 0x000fe400078e00ff */
[----:B------:R-:W-:Y:S02]  /*9230*/  IMAD.U32 R11, R29, 0x10000, RZ ;  /* 0x000100001d0b7824 */ /* 0x000fe400078e00ff */
[----:B------:R-:W-:-:S02]  /*9240*/  IMAD.U32 R27, R36, 0x10000, RZ ;  /* 0x00010000241b7824 */ /* 0x000fc400078e00ff */
[C---:B------:R-:W-:Y:S01]  /*9250*/  FFMA.FTZ R38, R3.reuse, R28, -R38 ;  /* 0x0000001c03267223 */ /* 0x040fe20000010826 */
[----:B------:R-:W-:Y:S01]  /*9260*/  FFMA.FTZ R40, R3, R34, R40 ;  /* 0x0000002203287223 */ /* 0x000fe20000010028 */
[-C--:B------:R-:W-:Y:S01]  /*9270*/  FMUL.FTZ R13, R13, R11.reuse ;  /* 0x0000000b0d0d7220 */ /* 0x080fe20000410000 */
[----:B------:R-:W-:Y:S01]  /*9280*/  FFMA.FTZ R37, R8, R11, -R37 ;  /* 0x0000000b08257223 */ /* 0x000fe20000010825 */
[----:B------:R-:W-:Y:S02]  /*9290*/  IMAD.U32 R10, R7, 0x10000, RZ ;  /* 0x00010000070a7824 */ /* 0x000fe400078e00ff */
[----:B------:R-:W-:Y:S01]  /*92a0*/  FMUL.FTZ R39, R20, R27 ;  /* 0x0000001b14277220 */ /* 0x000fe20000410000 */
[----:B------:R-:W-:Y:S01]  /*92b0*/  IMAD.U32 R3, R31, 0x10000, RZ ;  /* 0x000100001f037824 */ /* 0x000fe200078e00ff */
[----:B------:R-:W-:Y:S02]  /*92c0*/  LOP3.LUT R11, R32, 0xffff0000, RZ, 0xc0, !PT ;  /* 0xffff0000200b7812 */ /* 0x000fe400078ec0ff */
[----:B------:R-:W-:Y:S01]  /*92d0*/  LOP3.LUT R4, R4, 0xffff0000, RZ, 0xc0, !PT ;  /* 0xffff000004047812 */ /* 0x000fe200078ec0ff */
[-C--:B------:R-:W-:Y:S01]  /*92e0*/  FMUL.FTZ R20, R20, R3.reuse ;  /* 0x0000000314147220 */ /* 0x080fe20000410000 */
[----:B------:R-:W-:Y:S01]  /*92f0*/  FFMA.FTZ R39, R10, R3, -R39 ;  /* 0x000000030a277223 */ /* 0x000fe20000010827 */
[----:B------:R-:W-:Y:S01]  /*9300*/  FMUL.FTZ R3, R12, R11 ;  /* 0x0000000b0c037220 */ /* 0x000fe20000410000 */
[----:B------:R-:W-:Y:S01]  /*9310*/  FFMA.FTZ R25, R8, R25, R13 ;  /* 0x0000001908197223 */ /* 0x000fe2000001000d */
[----:B------:R-:W-:Y:S01]  /*9320*/  LOP3.LUT R33, R33, 0xffff0000, RZ, 0xc0, !PT ;  /* 0xffff000021217812 */ /* 0x000fe200078ec0ff */
[-C--:B------:R-:W-:Y:S01]  /*9330*/  FMUL.FTZ R13, R12, R21.reuse ;  /* 0x000000150c0d7220 */ /* 0x080fe20000410000 */
[----:B------:R-:W-:Y:S01]  /*9340*/  LOP3.LUT R29, R29, 0xffff0000, RZ, 0xc0, !PT ;  /* 0xffff00001d1d7812 */ /* 0x000fe200078ec0ff */
[----:B------:R-:W-:Y:S01]  /*9350*/  FFMA.FTZ R21, R4, R21, -R3 ;  /* 0x0000001504157223 */ /* 0x000fe20000010803 */
[----:B------:R-:W-:-:S02]  /*9360*/  IMAD.U32 R8, R35, 0x10000, RZ ;  /* 0x0001000023087824 */ /* 0x000fc400078e00ff */
[----:B------:R-:W-:Y:S02]  /*9370*/  IMAD.U32 R3, R30, 0x10000, RZ ;  /* 0x000100001e037824 */ /* 0x000fe400078e00ff */
[----:B------:R-:W-:Y:S01]  /*9380*/  FFMA.FTZ R20, R10, R27, R20 ;  /* 0x0000001b0a147223 */ /* 0x000fe20000010014 */
[----:B------:R-:W-:Y:S01]  /*9390*/  FFMA.FTZ R13, R4, R11, R13 ;  /* 0x0000000b040d7223 */ /* 0x000fe2000001000d */
[----:B------:R-:W-:Y:S01]  /*93a0*/  LOP3.LUT R5, R5, 0xffff0000, RZ, 0xc0, !PT ;  /* 0xffff000005057812 */ /* 0x000fe200078ec0ff */
[----:B------:R-:W-:Y:S01]  /*93b0*/  FMUL.FTZ R10, R24, R33 ;  /* 0x00000021180a7220 */ /* 0x000fe20000410000 */
[----:B------:R-:W-:Y:S01]  /*93c0*/  FMUL.FTZ R4, R14, R8 ;  /* 0x000000080e047220 */ /* 0x000fe20000410000 */
[----:B------:R-:W-:Y:S02]  /*93d0*/  IMAD.U32 R9, R6, 0x10000, RZ ;  /* 0x0001000006097824 */ /* 0x000fe400078e00ff */
[----:B------:R-:W-:Y:S01]  /*93e0*/  FMUL.FTZ R24, R24, R29 ;  /* 0x0000001d18187220 */ /* 0x000fe20000410000 */
[----:B------:R-:W-:Y:S01]  /*93f0*/  FMUL.FTZ R14, R14, R3 ;  /* 0x000000030e0e7220 */ /* 0x000fe20000410000 */
[----:B------:R-:W-:-:S02]  /*9400*/  LOP3.LUT R35, R35, 0xffff0000, RZ, 0xc0, !PT ;  /* 0xffff000023237812 */ /* 0x000fc400078ec0ff */
[----:B------:R-:W-:Y:S02]  /*9410*/  LOP3.LUT R36, R36, 0xffff0000, RZ, 0xc0, !PT ;  /* 0xffff000024247812 */ /* 0x000fe400078ec0ff */
[----:B------:R-:W-:Y:S02]  /*9420*/  LOP3.LUT R30, R30, 0xffff0000, RZ, 0xc0, !PT ;  /* 0xffff00001e1e7812 */ /* 0x000fe400078ec0ff */
[----:B------:R-:W-:Y:S01]  /*9430*/  LOP3.LUT R31, R31, 0xffff0000, RZ, 0xc0, !PT ;  /* 0xffff00001f1f7812 */ /* 0x000fe200078ec0ff */
[C---:B------:R-:W-:Y:S01]  /*9440*/  FFMA.FTZ R10, R5.reuse, R29, -R10 ;  /* 0x0000001d050a7223 */ /* 0x040fe2000001080a */
[----:B------:R-:W-:Y:S01]  /*9450*/  LOP3.LUT R6, R6, 0xffff0000, RZ, 0xc0, !PT ;  /* 0xffff000006067812 */ /* 0x000fe200078ec0ff */
[----:B------:R-:W-:Y:S01]  /*9460*/  FFMA.FTZ R24, R5, R33, R24 ;  /* 0x0000002105187223 */ /* 0x000fe20000010018 */
[----:B------:R-:W-:Y:S01]  /*9470*/  LOP3.LUT R7, R7, 0xffff0000, RZ, 0xc0, !PT ;  /* 0xffff000007077812 */ /* 0x000fe200078ec0ff */
[C---:B------:R-:W-:Y:S01]  /*9480*/  FFMA.FTZ R14, R9.reuse, R8, R14 ;  /* 0x00000008090e7223 */ /* 0x040fe2000001000e */
[----:B------:R-:W-:Y:S01]  /*9490*/  FFMA.FTZ R3, R9, R3, -R4 ;  /* 0x0000000309037223 */ /* 0x000fe20000010804 */
        /* <DEDUP_REMOVED lines=18> */
.L_x_5655:
[----:B------:R-:W-:Y:S05]  /*95c0*/  BSYNC B0 ;  /* 0x0000000000007941 */ /* 0x000fea0003800000 */
.L_x_5641:
        /* <DEDUP_REMOVED lines=8> */
.L_x_5638:
[----:B0123--:R-:W0:Y:S01]  /*9650*/  S2R R0, SR_TID.X ;  /* 0x0000000000007919 */ /* 0x00fe220000002100 */
[----:B------:R-:W-:Y:S01]  /*9660*/  ISETP.NE.AND P1, PT, R232, 0x3, PT ;  /* 0x00000003e800780c */ /* 0x000fe20003f25270 */
[----:B------:R-:W-:Y:S05]  /*9670*/  WARPSYNC.ALL ;  /* 0x0000000000007948 */ /* 0x000fea0003800000 */
[----:B0-----:R-:W-:-:S05]  /*9680*/  SHF.R.U32.HI R0, RZ, 0x7, R0 ;  /* 0x00000007ff007819 */ /* 0x001fca0000011600 */
[----:B------:R-:W-:-:S05]  /*9690*/  VIADD R0, R0, 0x8 ;  /* 0x0000000800007836 */ /* 0x000fca0000000000 */
[----:B------:R0:W-:Y:S06]  /*96a0*/  BAR.SYNC.DEFER_BLOCKING R0, 0x100 ;  /* 0x000400000000751d */ /* 0x0001ec0000010000 */
[----:B------:R-:W-:Y:S05]  /*96b0*/  @!P1 BRA `(.L_x_5665) ;  /* 0x0000000000049947 */ /* 0x000fea0003800000 */
[----:B------:R-:W-:Y:S01]  /*96c0*/  BPT.TRAP 0x1 ;  /* 0x000000040000795c */ /* 0x000fe20000300000 */
.L_x_5665:
[----:B------:R-:W-:Y:S01]  /*96d0*/  IMAD R180, R2, 0x8, R19 ;  /* 0x0000000802b47824 */ /* 0x000fe200078e0213 */
[----:B------:R-:W-:-:S04]  /*96e0*/  SHF.L.U32 R7, R23, 0x1f, RZ ;  /* 0x0000001f17077819 */ /* 0x000fc800000006ff */
[----:B------:R1:W2:Y:S01]  /*96f0*/  SYNCS.PHASECHK.TRANS64.TRYWAIT P0, [R180+URZ+0x32430], R7 ;  /* 0x03243007b40075a7 */ /* 0x0002a2000800017f */
[----:B------:R-:W-:Y:S05]  /*9700*/  @!P1 BRA `(.L_x_5666) ;  /* 0x0000000000049947 */ /* 0x000fea0003800000 */
[----:B------:R-:W-:Y:S01]  /*9710*/  BPT.TRAP 0x1 ;  /* 0x000000040000795c */ /* 0x000fe20000300000 */
.L_x_5666:
[----:B------:R-:W-:-:S05]  /*9720*/  VIADD R3, R19, 0x1c400 ;  /* 0x0001c40013037836 */ /* 0x000fca0000000000 */
[----:B------:R-:W-:-:S04]  /*9730*/  SHF.R.U32.HI R3, RZ, 0x4, R3 ;  /* 0x00000004ff037819 */ /* 0x000fc80000011603 */
[----:B------:R-:W-:-:S04]  /*9740*/  LOP3.LUT R3, R3, 0x3fff, RZ, 0xc0, !PT ;  /* 0x00003fff03037812 */ /* 0x000fc800078ec0ff */
[----:B------:R-:W-:-:S05]  /*9750*/  LOP3.LUT R3, R3, 0x10000, RZ, 0xfc, !PT ;  /* 0x0001000003037812 */ /* 0x000fca00078efcff */
[----:B------:R3:W-:Y:S01]  /*9760*/  STL [R1+0x44], R3 ;  /* 0x0000440301007387 */ /* 0x0007e20000100800 */
[----:B--2---:R-:W-:Y:S05]  /*9770*/  @P0 BRA `(.L_x_5667) ;  /* 0x0000000000080947 */ /* 0x004fea0003800000 */
[----:B------:R-:W2:Y:S02]  /*9780*/  SYNCS.PHASECHK.TRANS64.TRYWAIT P0, [R180+URZ+0x32430], R7 ;  /* 0x03243007b40075a7 */ /* 0x000ea4000800017f */
[----:B--2---:R-:W-:Y:S05]  /*9790*/  @!P0 BRA `(.L_x_5668) ;  /* 0x00000164004c8947 */ /* 0x004fea0003800000 */
.L_x_5667:
[----:B---3--:R-:W3:Y:S01]  /*97a0*/  LDL R3, [R1+0x44] ;  /* 0x0000440001037983 */ /* 0x008ee20000100800 */
[----:B------:R-:W-:Y:S01]  /*97b0*/  IMAD.MOV.U32 R5, RZ, RZ, 0x40000040 ;  /* 0x40000040ff057424 */ /* 0x000fe200078e00ff */
[----:B------:R-:W-:Y:S05]  /*97c0*/  WARPSYNC.ALL ;  /* 0x0000000000007948 */ /* 0x000fea0003800000 */
[C---:B------:R-:W-:Y:S01]  /*97d0*/  R2UR UR4, R224.reuse ;  /* 0x00000000e00472ca */ /* 0x040fe200000e0000 */
[----:B-----5:R-:W-:Y:S01]  /*97e0*/  WARPGROUP.ARRIVE ;  /* 0x00000000000079c5 */ /* 0x020fe20000000000 */
[----:B------:R-:W-:Y:S01]  /*97f0*/  R2UR UR5, R225 ;  /* 0x00000000e10572ca */ /* 0x000fe200000e0000 */
[----:B------:R-:W-:Y:S01]  /*9800*/  VIADD R14, R224, 0x2 ;  /* 0x00000002e00e7836 */ /* 0x000fe20000000000 */
[----:B------:R-:W-:Y:S01]  /*9810*/  R2UR UR7, R5 ;  /* 0x00000000050772ca */ /* 0x000fe200000e0000 */
[----:B------:R-:W-:Y:S01]  /*9820*/  IMAD.MOV.U32 R15, RZ, RZ, 0x40000040 ;  /* 0x40000040ff0f7424 */ /* 0x000fe200078e00ff */
[----:B------:R-:W-:Y:S01]  /*9830*/  BSSY B0, `(.L_x_5669) ;  /* 0x000002a000007945 */ /* 0x000fe20003800000 */
[----:B------:R-:W-:-:S02]  /*9840*/  IMAD.MOV.U32 R9, RZ, RZ, 0x40000040 ;  /* 0x40000040ff097424 */ /* 0x000fc400078e00ff */
[C---:B------:R-:W-:Y:S01]  /*9850*/  VIADD R12, R224.reuse, 0x4 ;  /* 0x00000004e00c7836 */ /* 0x040fe20000000000 */
[----:B------:R4:W-:Y:S01]  /*9860*/  STL.64 [R1+0x18], R14 ;  /* 0x0000180e01007387 */ /* 0x0009e20000100a00 */
[----:B------:R-:W-:Y:S02]  /*9870*/  IMAD.MOV.U32 R13, RZ, RZ, 0x40000040 ;  /* 0x40000040ff0d7424 */ /* 0x000fe400078e00ff */
[----:B------:R-:W-:Y:S02]  /*9880*/  VIADD R10, R224, 0x6 ;  /* 0x00000006e00a7836 */ /* 0x000fe40000000000 */
[----:B------:R-:W-:Y:S01]  /*9890*/  IMAD.MOV.U32 R11, RZ, RZ, 0x40000040 ;  /* 0x40000040ff0b7424 */ /* 0x000fe200078e00ff */
[----:B------:R4:W-:Y:S01]  /*98a0*/  STL.64 [R1+0x10], R12 ;  /* 0x0000100c01007387 */ /* 0x0009e20000100a00 */
[----:B------:R-:W-:-:S03]  /*98b0*/  IMAD.MOV.U32 R5, RZ, RZ, 0x40000040 ;  /* 0x40000040ff057424 */ /* 0x000fc600078e00ff */
[----:B------:R4:W-:Y:S01]  /*98c0*/  STL.64 [R1+0x8], R10 ;  /* 0x0000080a01007387 */ /* 0x0009e20000100a00 */
[----:B---3--:R-:W-:-:S04]  /*98d0*/  IMAD R4, R2, 0x300, R3 ;  /* 0x0000030002047824 */ /* 0x008fc800078e0203 */
[C---:B------:R-:W-:Y:S01]  /*98e0*/  VIADD R8, R4.reuse, 0x2 ;  /* 0x0000000204087836 */ /* 0x040fe20000000000 */
[----:B------:R-:W-:-:S13]  /*98f0*/  R2UR UR6, R4 ;  /* 0x00000000040672ca */ /* 0x000fda00000e0000 */
        /* <DEDUP_REMOVED lines=22> */
[----:B------:R-:W-:Y:S01]  /*9a60*/  SHF.L.U32 R4, R73, 0x1f, RZ ;  /* 0x0000001f49047819 */ /* 0x000fe200000006ff */
[----:B------:R-:W-:-:S02]  /*9a70*/  WARPGROUP.DEPBAR.LE gsb0, 0x0 ;  /* 0x00008000000079c5 */ /* 0x000fc40000010000 */
[----:B------:R-:W-:-:S08]  /*9a80*/  WARPGROUP.ARRIVE ;  /* 0x00000000000079c5 */ /* 0x000fd00000000000 */
[----:B------:R-:W-:Y:S03]  /*9a90*/  HGMMA.64x96x16.F32.BF16 R24, gdesc[UR4], R24, gsb0 ;  /* 0x01600000041879f0 */ /* 0x000fe60008001818 */
[----:B------:R-:W-:Y:S02]  /*9aa0*/  WARPGROUP.DEPBAR.LE gsb0, 0x0 ;  /* 0x00008000000079c5 */ /* 0x000fe40000010000 */
[----:B------:R-:W3:Y:S02]  /*9ab0*/  SYNCS.PHASECHK.TRANS64.TRYWAIT P0, [R19+URZ+0x32410], R4 ;  /* 0x03241004130075a7 */ /* 0x000ee4000800017f */
[----:B---34-:R-:W-:Y:S05]  /*9ac0*/  @!P0 BRA `(.L_x_5670) ;  /* 0x0000016000948947 */ /* 0x018fea0003800000 */
.L_x_5919:
[----:B------:R-:W-:Y:S05]  /*9ad0*/  BSYNC B0 ;  /* 0x0000000000007941 */ /* 0x000fea0003800000 */
.L_x_5669:
[----:B------:R-:W-:Y:S05]  /*9ae0*/  @!P1 BRA `(.L_x_5671) ;  /* 0x0000000000049947 */ /* 0x000fea0003800000 */
[----:B------:R-:W-:Y:S01]  /*9af0*/  BPT.TRAP 0x1 ;  /* 0x000000040000795c */ /* 0x000fe20000300000 */
.L_x_5671:
[----:B------:R4:W0:Y:S01]  /*9b00*/  SYNCS.PHASECHK.TRANS64.TRYWAIT P2, [R180+URZ+0x32450], R7 ;  /* 0x03245007b40075a7 */ /* 0x000822000804017f */
[----:B------:R-:W-:Y:S05]  /*9b10*/  @!P1 BRA `(.L_x_5672) ;  /* 0x0000000000049947 */ /* 0x000fea0003800000 */
[----:B------:R-:W-:Y:S01]  /*9b20*/  BPT.TRAP 0x1 ;  /* 0x000000040000795c */ /* 0x000fe20000300000 */
.L_x_5672:
[----:B------:R-:W5:Y:S01]  /*9b30*/  S2R R3, SR_TID.X ;  /* 0x0000000000037919 */ /* 0x000f620000002100 */
[----:B------:R-:W-:Y:S01]  /*9b40*/  BSSY B0, `(.L_x_5673) ;  /* 0x0000006000007945 */ /* 0x000fe20003800000 */
[----:B-----5:R-:W-:-:S04]  /*9b50*/  LOP3.LUT R3, R3, 0x7f, RZ, 0xc0, !PT ;  /* 0x0000007f03037812 */ /* 0x020fc800078ec0ff */
[----:B------:R-:W-:Y:S01]  /*9b60*/  ISETP.NE.AND P0, PT, R3, RZ, PT ;  /* 0x000000ff0300720c */ /* 0x000fe20003f05270 */
[----:B0-----:R-:W-:-:S12]  /*9b70*/  @P2 BRA `(.L_x_5674) ;  /* 0x0000000000082947 */ /* 0x001fd80003800000 */
[----:B------:R-:W0:Y:S02]  /*9b80*/  SYNCS.PHASECHK.TRANS64.TRYWAIT P2, [R180+URZ+0x32450], R7 ;  /* 0x03245007b40075a7 */ /* 0x000e24000804017f */
[----:B0-----:R-:W-:Y:S05]  /*9b90*/  @!P2 BRA `(.L_x_5675) ;  /* 0x000001600074a947 */ /* 0x001fea0003800000 */
.L_x_5674:
[----:B------:R-:W-:Y:S05]  /*9ba0*/  BSYNC B0 ;  /* 0x0000000000007941 */ /* 0x000fea0003800000 */
.L_x_5673:
[----:B------:R-:W-:Y:S05]  /*9bb0*/  WARPSYNC.ALL ;  /* 0x0000000000007948 */ /* 0x000fea0003800000 */
[----:B------:R-:W-:Y:S01]  /*9bc0*/  VIADD R3, R19, 0x400 ;  /* 0x0000040013037836 */ /* 0x000fe20000000000 */
[----:B---3--:R-:W-:Y:S01]  /*9bd0*/  LOP3.LUT R4, R72, 0x10000, RZ, 0xfc, !PT ;  /* 0x0001000048047812 */ /* 0x008fe200078efcff */
[----:B------:R-:W-:Y:S01]  /*9be0*/  IMAD.MOV.U32 R5, RZ, RZ, 0x40000040 ;  /* 0x40000040ff057424 */ /* 0x000fe200078e00ff */
[----:B------:R-:W-:Y:S01]  /*9bf0*/  WARPGROUP.ARRIVE ;  /* 0x00000000000079c5 */ /* 0x000fe20000000000 */
[----:B------:R-:W-:Y:S01]  /*9c00*/  IMAD.MOV.U32 R73, RZ, RZ, 0x40000040 ;  /* 0x40000040ff497424 */ /* 0x000fe200078e00ff */
[----:B------:R-:W-:Y:S01]  /*9c10*/  SHF.R.U32.HI R3, RZ, 0x4, R3 ;  /* 0x00000004ff037819 */ /* 0x000fe20000011603 */
[C---:B------:R-:W-:Y:S01]  /*9c20*/  VIADD R74, R4.reuse, 0x2 ;  /* 0x00000002044a7836 */ /* 0x040fe20000000000 */
[----:B------:R-:W-:Y:S01]  /*9c30*/  R2UR UR4, R4 ;  /* 0x00000000040472ca */ /* 0x000fe200000e0000 */
[----:B------:R-:W-:Y:S01]  /*9c40*/  IMAD.MOV.U32 R75, RZ, RZ, 0x40000040 ;  /* 0x40000040ff4b7424 */ /* 0x000fe200078e00ff */
[----:B------:R-:W-:Y:S01]  /*9c50*/  LOP3.LUT R3, R3, 0x3fff, RZ, 0xc0, !PT ;  /* 0x00003fff03037812 */ /* 0x000fe200078ec0ff */
[----:B-12-4-:R-:W-:Y:S01]  /*9c60*/  IMAD.MOV.U32 R7, RZ, RZ, 0x40000040 ;  /* 0x40000040ff077424 */ /* 0x016fe200078e00ff */
[----:B------:R-:W-:Y:S01]  /*9c70*/  R2UR UR5, R5 ;  /* 0x00000000050572ca */ /* 0x000fe200000e0000 */
[----:B------:R-:W-:Y:S01]  /*9c80*/  IMAD.MOV.U32 R231, RZ, RZ, 0x40000040 ;  /* 0x40000040ffe77424 */ /* 0x000fe200078e00ff */
[----:B------:R-:W-:Y:S01]  /*9c90*/  LOP3.LUT R6, R3, 0x10000, RZ, 0xfc, !PT ;  /* 0x0001000003067812 */ /* 0x000fe200078efcff */
[----:B------:R-:W-:Y:S01]  /*9ca0*/  IMAD.MOV.U32 R229, RZ, RZ, 0x40000040 ;  /* 0x40000040ffe57424 */ /* 0x000fe200078e00ff */
[----:B------:R-:W-:Y:S01]  /*9cb0*/  R2UR UR7, R73 ;  /* 0x00000000490772ca */ /* 0x000fe200000e0000 */
[----:B------:R-:W-:Y:S01]  /*9cc0*/  IMAD.MOV.U32 R227, RZ, RZ, 0x40000040 ;  /* 0x40000040ffe37424 */ /* 0x000fe200078e00ff */
[----:B------:R-:W0:Y:S01]  /*9cd0*/  LDC R77, c[0x0][0x448] ;  /* 0x00011200ff4d7b82 */ /* 0x000e220000000800 */
[----:B------:R-:W-:Y:S01]  /*9ce0*/  IMAD R72, R2, 0xc00, R6 ;  /* 0x00000c0002487824 */ /* 0x000fe200078e0206 */
[----:B------:R1:W-:Y:S01]  /*9cf0*/  STL [R1+0x48], R6 ;  /* 0x0000480601007387 */ /* 0x0003e20000100800 */
[----:B------:R-:W-:Y:S01]  /*9d00*/  IMAD.MOV.U32 R215, RZ, RZ, 0x40000040 ;  /* 0x40000040ffd77424 */ /* 0x000fe200078e00ff */
[----:B------:R-:W-:Y:S01]  /*9d10*/  ULDC UR42, c[0x0][0xad0] ;  /* 0x0002b400002a7ab9 */ /* 0x000fe20000000800 */
[----:B------:R-:W-:Y:S01]  /*9d20*/  IMAD.MOV.U32 R213, RZ, RZ, 0x40000040 ;  /* 0x40000040ffd57424 */ /* 0x000fe200078e00ff */
[----:B------:R-:W-:Y:S01]  /*9d30*/  R2UR UR6, R72 ;  /* 0x00000000480672ca */ /* 0x000fe200000e0000 */
[----:B------:R-:W-:Y:S01]  /*9d40*/  VIADD R230, R4, 0x4 ;  /* 0x0000000404e67836 */ /* 0x000fe20000000000 */
[----:B------:R2:W-:Y:S01]  /*9d50*/  STL.64 [R1], R74 ;  /* 0x0000004a01007387 */ /* 0x0005e20000100a00 */
[----:B------:R-:W-:Y:S01]  /*9d60*/  IMAD.MOV.U32 R209, RZ, RZ, 0x40000040 ;  /* 0x40000040ffd17424 */ /* 0x000fe200078e00ff */
[----:B------:R-:W-:Y:S01]  /*9d70*/  ULDC UR43, c[0x0][0xad0] ;  /* 0x0002b400002b7ab9 */ /* 0x000fe20000000800 */
[----:B-1----:R-:W-:-:S08]  /*9d80*/  VIADD R6, R72, 0x2 ;  /* 0x0000000248067836 */ /* 0x002fd00000000000 */
[----:B------:R-:W-:Y:S01]  /*9d90*/  HGMMA.64x96x16.F32.BF16 R24, gdesc[UR4], R24, gsb0 ;  /* 0x01600000041879f0 */ /* 0x000fe20008001818 */
[----:B------:R-:W-:Y:S02]  /*9da0*/  R2UR UR4, R74 ;  /* 0x000000004a0472ca */ /* 0x000fe400000e0000 */
[----:B------:R-:W-:Y:S02]  /*9db0*/  R2UR UR5, R75 ;  /* 0x000000004b0572ca */ /* 0x000fe400000e0000 */
[----:B------:R-:W-:Y:S02]  /*9dc0*/  R2UR UR6, R6 ;  /* 0x00000000060672ca */ /* 0x000fe400000e0000 */
[----:B------:R-:W-:Y:S01]  /*9dd0*/  R2UR UR7, R7 ;  /* 0x00000000070772ca */ /* 0x000fe200000e0000 */
[----:B------:R-:W-:Y:S01]  /*9de0*/  VIADD R6, R72, 0x4 ;  /* 0x0000000448067836 */ /* 0x000fe20000000000 */
[----:B--2---:R-:W2:Y:S01]  /*9df0*/  LDL.LU R75, [R1+0x38] ;  /* 0x00003800014b7983 */ /* 0x004ea20000300800 */
[----:B------:R-:W-:-:S02]  /*9e00*/  IMAD.MOV.U32 R7, RZ, RZ, 0x40000040 ;  /* 0x40000040ff077424 */ /* 0x000fc400078e00ff */
[C---:B------:R-:W-:Y:S01]  /*9e10*/  VIADD R228, R4.reuse, 0x6 ;  /* 0x0000000604e47836 */ /* 0x040fe20000000000 */
[----:B------:R-:W3:Y:S01]  /*9e20*/  LDL R79, [R1+0x64] ;  /* 0x00006400014f7983 */ /* 0x000ee20000100800 */
[C---:B------:R-:W-:Y:S02]  /*9e30*/  VIADD R226, R4.reuse, 0x400 ;  /* 0x0000040004e27836 */ /* 0x040fe40000000000 */
[C---:B------:R-:W-:Y:S01]  /*9e40*/  VIADD R214, R4.reuse, 0x402 ;  /* 0x0000040204d67836 */ /* 0x040fe20000000000 */
[----:B------:R-:W3:Y:S01]  /*9e50*/  LDL R76, [R1+0x50] ;  /* 0x00005000014c7983 */ /* 0x000ee20000100800 */
[C---:B------:R-:W-:Y:S02]  /*9e60*/  VIADD R212, R4.reuse, 0x404 ;  /* 0x0000040404d47836 */ /* 0x040fe40000000000 */
[C---:B------:R-:W-:Y:S01]  /*9e70*/  VIADD R208, R4.reuse, 0x406 ;  /* 0x0000040604d07836 */ /* 0x040fe20000000000 */
[----:B------:R-:W4:Y:S01]  /*9e80*/  LDL R182, [R1+0x34] ;  /* 0x0000340001b67983 */ /* 0x000f220000100800 */
[----:B------:R-:W-:-:S02]  /*9e90*/  VIADD R206, R4, 0x800 ;  /* 0x0000080004ce7836 */ /* 0x000fc40000000000 */
[----:B------:R-:W-:Y:S01]  /*9ea0*/  IMAD.MOV.U32 R207, RZ, RZ, 0x40000040 ;  /* 0x40000040ffcf7424 */ /* 0x000fe200078e00ff */
[----:B------:R-:W5:Y:S01]  /*9eb0*/  LDL R78, [R1+0x68] ;  /* 0x00006800014e7983 */ /* 0x000f620000100800 */
[----:B------:R-:W-:Y:S02]  /*9ec0*/  VIADD R204, R4, 0x802 ;  /* 0x0000080204cc7836 */ /* 0x000fe40000000000 */
[----:B------:R-:W-:Y:S01]  /*9ed0*/  IMAD.MOV.U32 R205, RZ, RZ, 0x40000040 ;  /* 0x40000040ffcd7424 */ /* 0x000fe200078e00ff */
[----:B------:R-:W5:Y:S01]  /*9ee0*/  LDL R183, [R1+0x30] ;  /* 0x0000300001b77983 */ /* 0x000f620000100800 */
[----:B------:R-:W-:Y:S02]  /*9ef0*/  WARPGROUP.DEPBAR.LE gsb0, 0x0 ;  /* 0x00008000000079c5 */ /* 0x000fe40000010000 */
[----:B------:R-:W-:-:S06]  /*9f00*/  WARPGROUP.ARRIVE ;  /* 0x00000000000079c5 */ /* 0x000fcc0000000000 */
        /* <DEDUP_REMOVED lines=69> */
[----:B------:R-:W-:-:S02]  /*a360*/  VIADD R6, R72, 0x604 ;  /* 0x0000060448067836 */ /* 0x000fc40000000000 */
[----:B------:R-:W-:Y:S02]  /*a370*/  IMAD.MOV.U32 R21, RZ, RZ, 0x40000040 ;  /* 0x40000040ff157424 */ /* 0x000fe400078e00ff */
[----:B------:R-:W-:Y:S01]  /*a380*/  IMAD.MOV.U32 R7, RZ, RZ, 0x40000040 ;  /* 0x40000040ff077424 */ /* 0x000fe200078e00ff */
        /* <DEDUP_REMOVED lines=61> */
[----:B------:R-:W-:Y:S02]  /*a760*/  R2UR UR7, R73 ;  /* 0x00000000490772ca */ /* 0x000fe400000e0000 */
[----:B0-----:R-:W-:-:S13]  /*a770*/  ISETP.NE.AND P5, PT, R77, 0x1, PT ;  /* 0x000000014d00780c */ /* 0x001fda0003fa5270 */
[----:B------:R-:W0:Y:S01]  /*a780*/  @P5 LDC R77, c[0x0][0x44c] ;  /* 0x00011300ff4d5b82 */ /* 0x000e220000000800 */
[----:B------:R-:W-:Y:S02]  /*a790*/  WARPGROUP.DEPBAR.LE gsb0, 0x0 ;  /* 0x00008000000079c5 */ /* 0x000fe40000010000 */
[----:B------:R-:W-:-:S06]  /*a7a0*/  WARPGROUP.ARRIVE ;  /* 0x00000000000079c5 */ /* 0x000fcc0000000000 */
[----:B------:R-:W-:Y:S01]  /*a7b0*/  HGMMA.64x96x16.F32.BF16 R24, gdesc[UR4], R24, gsb0 ;  /* 0x01600000041879f0 */ /* 0x000fe20008001818 */
[----:B------:R-:W-:Y:S01]  /*a7c0*/  ULDC UR4, c[0x0][0xad0] ;  /* 0x0002b40000047ab9 */ /* 0x000fe20000000800 */
[----:B--2---:R-:W-:-:S04]  /*a7d0*/  LOP3.LUT R75, R75, 0xfffffffe, RZ, 0xc0, !PT ;  /* 0xfffffffe4b4b7812 */ /* 0x004fc800078ec0ff */
[----:B------:R-:W-:-:S05]  /*a7e0*/  @P5 LOP3.LUT R75, R75, 0x1, RZ, 0xfc, !PT ;  /* 0x000000014b4b5812 */ /* 0x000fca00078efcff */
[----:B------:R1:W-:Y:S01]  /*a7f0*/  STL [R1+0x38], R75 ;  /* 0x0000384b01007387 */ /* 0x0003e20000100800 */
[----:B------:R-:W-:Y:S02]  /*a800*/  WARPGROUP.DEPBAR.LE gsb0, 0x0 ;  /* 0x00008000000079c5 */ /* 0x000fe40000010000 */
[----:B------:R-:W-:-:S04]  /*a810*/  FMUL.FTZ R72, R24, UR4 ;  /* 0x0000000418487c20 */ /* 0x000fc80008410000 */
[----:B------:R2:W5:Y:S01]  /*a820*/  MUFU.TANH R74, R72 ;  /* 0x00000048004a7308 */ /* 0x0005620000002400 */
[----:B------:R-:W-:Y:S01]  /*a830*/  FMUL.FTZ R28, R28, UR4 ;  /* 0x000000041c1c7c20 */ /* 0x000fe20008410000 */
[----:B--2---:R-:W2:Y:S06]  /*a840*/  @P5 LDC R72, c[0x0][0x450] ;  /* 0x00011400ff485b82 */ /* 0x004eac0000000800 */
[----:B------:R3:W-:Y:S01]  /*a850*/  MUFU.TANH R87, R28 ;  /* 0x0000001c00577308 */ /* 0x0007e20000002400 */
[----:B------:R-:W-:Y:S01]  /*a860*/  FMUL.FTZ R33, R33, UR4 ;  /* 0x0000000421217c20 */ /* 0x000fe20008410000 */
[----:B---3--:R-:W-:Y:S01]  /*a870*/  FMUL.FTZ R28, R35, UR4 ;  /* 0x00000004231c7c20 */ /* 0x008fe20008410000 */
[----:B------:R-:W-:Y:S01]  /*a880*/  FMUL.FTZ R35, R36, UR4 ;  /* 0x0000000424237c20 */ /* 0x000fe20008410000 */
[----:B------:R-:W-:-:S04]  /*a890*/  IMAD.IADD R36, R79, 0x1, R76 ;  /* 0x000000014f247824 */ /* 0x000fc800078e024c */
[----:B------:R0:W-:Y:S02]  /*a8a0*/  MUFU.TANH R81, R33 ;  /* 0x0000002100517308 */ /* 0x0001e40000002400 */
[----:B0-----:R-:W-:-:S06]  /*a8b0*/  @P5 IMAD.HI.U32 R33, R36, R77, RZ ;  /* 0x0000004d24215227 */ /* 0x001fcc00078e00ff */
[----:B-1----:R0:W-:Y:S01]  /*a8c0*/  MUFU.TANH R75, R35 ;  /* 0x00000023004b7308 */ /* 0x0021e20000002400 */
[----:B--2---:R-:W-:-:S05]  /*a8d0*/  @P5 SHF.R.U32.HI R36, RZ, R72, R33 ;  /* 0x00000048ff245219 */ /* 0x004fca0000011621 */
[----:B0-----:R-:W0:Y:S01]  /*a8e0*/  SHFL.IDX PT, R35, R36, RZ, 0x1c1f ;  /* 0x001c1fff24237589 */ /* 0x001e2200000e0000 */
[----:B----4-:R-:W-:Y:S02]  /*a8f0*/  IMAD R33, R203, -0x60, R182 ;  /* 0xffffffa0cb217824 */ /* 0x010fe400078e02b6 */
[----:B------:R-:W-:Y:S01]  /*a900*/  FMUL.FTZ R73, R25, UR4 ;  /* 0x0000000419497c20 */ /* 0x000fe20008410000 */
[----:B------:R-:W-:Y:S01]  /*a910*/  FMUL.FTZ R40, R40, UR4 ;  /* 0x0000000428287c20 */ /* 0x000fe20008410000 */
[----:B------:R-:W-:Y:S01]  /*a920*/  FMUL.FTZ R25, R27, UR4 ;  /* 0x000000041b197c20 */ /* 0x000fe20008410000 */
[----:B------:R-:W-:Y:S02]  /*a930*/  VIADD R33, R33, 0x60 ;  /* 0x0000006021217836 */ /* 0x000fe40000000000 */
[----:B------:R-:W-:Y:S01]  /*a940*/  FMUL.FTZ R27, R30, UR4 ;  /* 0x000000041e1b7c20 */ /* 0x000fe20008410000 */
[----:B------:R-:W-:Y:S01]  /*a950*/  FMUL.FTZ R30, R39, UR4 ;  /* 0x00000004271e7c20 */ /* 0x000fe20008410000 */
[----:B------:R-:W1:Y:S01]  /*a960*/  MUFU.TANH R73, R73 ;  /* 0x0000004900497308 */ /* 0x000e620000002400 */
[----:B------:R-:W-:-:S07]  /*a970*/  FMUL.FTZ R29, R29, UR4 ;  /* 0x000000041d1d7c20 */ /* 0x000fce0008410000 */
[----:B------:R5:W-:Y:S01]  /*a980*/  MUFU.TANH R39, R40 ;  /* 0x0000002800277308 */ /* 0x000be20000002400 */
[----:B------:R-:W-:Y:S01]  /*a990*/  FMUL.FTZ R32, R32, UR4 ;  /* 0x0000000420207c20 */ /* 0x000fe20008410000 */
[----:B-----5:R-:W-:-:S06]  /*a9a0*/  IMAD R40, R78, -0x2, R33 ;  /* 0xfffffffe4e287824 */ /* 0x020fcc00078e0221 */
[----:B------:R-:W2:Y:S01]  /*a9b0*/  MUFU.TANH R85, R29 ;  /* 0x0000001d00557308 */ /* 0x000ea20000002400 */
[----:B------:R-:W-:-:S04]  /*a9c0*/  IADD3 R91, -R183, 0x1, R40 ;  /* 0x00000001b75b7810 */ /* 0x000fc80007ffe128 */
[----:B0-----:R-:W-:-:S03]  /*a9d0*/  VIADDMNMX R72, R35, R91, R40, PT ;  /* 0x0000005b23487246 */ /* 0x001fc60003800128 */
[----:B------:R0:W3:Y:S01]  /*a9e0*/  MUFU.TANH R83, R32 ;  /* 0x0000002000537308 */ /* 0x0000e20000002400 */
[----:B------:R-:W-:Y:S01]  /*a9f0*/  FMUL.FTZ R24, R26, UR4 ;  /* 0x000000041a187c20 */ /* 0x000fe20008410000 */
[C---:B------:R-:W-:Y:S02]  /*aa00*/  ISETP.GT.AND P3, PT, R72.reuse, RZ, PT ;  /* 0x000000ff4800720c */ /* 0x040fe40003f64270 */
[----:B------:R-:W-:Y:S01]  /*aa10*/  ISETP.GT.AND P4, PT, R72, 0x1, PT ;  /* 0x000000014800780c */ /* 0x000fe20003f84270 */
[----:B------:R-:W-:Y:S01]  /*aa20*/  FMUL.FTZ R26, R31, UR4 ;  /* 0x000000041f1a7c20 */ /* 0x000fe20008410000 */
[----:B------:R-:W-:Y:S01]  /*aa30*/  FMUL.FTZ R31, R38, UR4 ;  /* 0x00000004261f7c20 */ /* 0x000fe20008410000 */
[----:B------:R-:W-:Y:S01]  /*aa40*/  ISETP.GT.AND P2, PT, R72, 0x8, PT ;  /* 0x000000084800780c */ /* 0x000fe20003f44270 */
[----:B------:R-:W-:Y:S01]  /*aa50*/  FMUL.FTZ R37, R37, UR4 ;  /* 0x0000000425257c20 */ /* 0x000fe20008410000 */
[----:B------:R-:W-:Y:S02]  /*aa60*/  FSEL R38, R74, -INF , P3 ;  /* 0xff8000004a267808 */ /* 0x000fe40001800000 */
[----:B-1----:R-:W-:Y:S01]  /*aa70*/  FSEL R89, R73, -INF , P4 ;  /* 0xff80000049597808 */ /* 0x002fe20002000000 */
[----:B0-----:R-:W-:Y:S01]  /*aa80*/  FMUL.FTZ R32, R42, UR4 ;  /* 0x000000042a207c20 */ /* 0x001fe20008410000 */
[----:B------:R-:W-:-:S02]  /*aa90*/  ISETP.GT.AND P3, PT, R72, 0x9, PT ;  /* 0x000000094800780c */ /* 0x000fc40003f64270 */
[----:B------:R-:W-:Y:S02]  /*aaa0*/  FSEL R87, R87, -INF , P2 ;  /* 0xff80000057577808 */ /* 0x000fe40001000000 */
[----:B------:R-:W-:Y:S01]  /*aab0*/  FMNMX.FTZ R42, R38, R89, !PT ;  /* 0x00000059262a7209 */ /* 0x000fe20007810000 */
[----:B------:R-:W0:Y:S01]  /*aac0*/  MUFU.TANH R37, R37 ;  /* 0x0000002500257308 */ /* 0x000e220000002400 */
[----:B------:R-:W-:Y:S01]  /*aad0*/  ISETP.GT.AND P2, PT, R72, 0x10, PT ;  /* 0x000000104800780c */ /* 0x000fe20003f44270 */
[----:B------:R-:W-:Y:S01]  /*aae0*/  FMUL.FTZ R41, R41, UR4 ;  /* 0x0000000429297c20 */ /* 0x000fe20008410000 */
[----:B--2---:R-:W-:Y:S02]  /*aaf0*/  FSEL R85, R85, -INF , P3 ;  /* 0xff80000055557808 */ /* 0x004fe40001800000 */
[----:B------:R-:W-:Y:S01]  /*ab00*/  FMNMX.FTZ R42, R87, R42, !PT ;  /* 0x0000002a572a7209 */ /* 0x000fe20007810000 */
[----:B------:R-:W-:Y:S01]  /*ab10*/  FMUL.FTZ R44, R44, UR4 ;  /* 0x000000042c2c7c20 */ /* 0x000fe20008410000 */
[----:B------:R-:W-:-:S02]  /*ab20*/  ISETP.GT.AND P3, PT, R72, 0x11, PT ;  /* 0x000000114800780c */ /* 0x000fc40003f64270 */
[----:B---3--:R-:W-:Y:S02]  /*ab30*/  FSEL R83, R83, -INF , P2 ;  /* 0xff80000053537808 */ /* 0x008fe40001000000 */
[----:B------:R-:W-:Y:S01]  /*ab40*/  FMNMX.FTZ R42, R85, R42, !PT ;  /* 0x0000002a552a7209 */ /* 0x000fe20007810000 */
[----:B------:R-:W1:Y:S01]  /*ab50*/  MUFU.TANH R41, R41 ;  /* 0x0000002900297308 */ /* 0x000e620000002400 */
[----:B------:R-:W-:Y:S01]  /*ab60*/  ISETP.GT.AND P2, PT, R72, 0x18, PT ;  /* 0x000000184800780c */ /* 0x000fe20003f44270 */
[----:B------:R-:W-:Y:S01]  /*ab70*/  FMUL.FTZ R45, R45, UR4 ;  /* 0x000000042d2d7c20 */ /* 0x000fe20008410000 */
[----:B------:R-:W-:Y:S02]  /*ab80*/  FSEL R81, R81, -INF , P3 ;  /* 0xff80000051517808 */ /* 0x000fe40001800000 */
[----:B------:R-:W-:Y:S01]  /*ab90*/  FMNMX.FTZ R42, R83, R42, !PT ;  /* 0x0000002a532a7209 */ /* 0x000fe20007810000 */
[----:B------:R-:W-:Y:S01]  /*aba0*/  FMUL.FTZ R34, R34, UR4 ;  /* 0x0000000422227c20 */ /* 0x000fe20008410000 */
[----:B------:R-:W-:Y:S01]  /*abb0*/  ISETP.GT.AND P3, PT, R72, 0x19, PT ;  /* 0x000000194800780c */ /* 0x000fe20003f64270 */
[----:B------:R-:W2:Y:S01]  /*abc0*/  MUFU.TANH R44, R44 ;  /* 0x0000002c002c7308 */ /* 0x000ea20000002400 */
[----:B------:R-:W-:Y:S01]  /*abd0*/  FSEL R73, R75, -INF , P2 ;  /* 0xff8000004b497808 */ /* 0x000fe20001000000 */
[----:B------:R-:W-:Y:S01]  /*abe0*/  FMUL.FTZ R48, R48, UR4 ;  /* 0x0000000430307c20 */ /* 0x000fe20008410000 */
[----:B------:R-:W-:Y:S01]  /*abf0*/  FMNMX.FTZ R42, R81, R42, !PT ;  /* 0x0000002a512a7209 */ /* 0x000fe20007810000 */
[----:B------:R-:W-:Y:S01]  /*ac00*/  FMUL.FTZ R49, R49, UR4 ;  /* 0x0000000431317c20 */ /* 0x000fe20008410000 */
[----:B------:R-:W-:-:S03]  /*ac10*/  ISETP.GT.AND P2, PT, R72, 0x20, PT ;  /* 0x000000204800780c */ /* 0x000fc60003f44270 */
[----:B------:R3:W-:Y:S01]  /*ac20*/  MUFU.TANH R29, R34 ;  /* 0x00000022001d7308 */ /* 0x0007e20000002400 */
[----:B------:R-:W-:Y:S01]  /*ac30*/  FMNMX.FTZ R42, R73, R42, !PT ;  /* 0x0000002a492a7209 */ /* 0x000fe20007810000 */
[----:B------:R-:W-:-:S06]  /*ac40*/  FMUL.FTZ R52, R52, UR4 ;  /* 0x0000000434347c20 */ /* 0x000fcc0008410000 */
[----:B------:R-:W4:Y:S01]  /*ac50*/  MUFU.TANH R45, R45 ;  /* 0x0000002d002d7308 */ /* 0x000f220000002400 */
[----:B---3--:R-:W-:Y:S01]  /*ac60*/  FMUL.FTZ R34, R43, UR4 ;  /* 0x000000042b227c20 */ /* 0x008fe20008410000 */
[----:B0-----:R-:W-:Y:S02]  /*ac70*/  FSEL R43, R37, -INF , P3 ;  /* 0xff800000252b7808 */ /* 0x001fe40001800000 */
[C---:B------:R-:W-:Y:S02]  /*ac80*/  ISETP.GT.AND P3, PT, R72.reuse, 0x21, PT ;  /* 0x000000214800780c */ /* 0x040fe40003f64270 */
[----:B------:R-:W-:Y:S02]  /*ac90*/  FSEL R37, R39, -INF , P2 ;  /* 0xff80000027257808 */ /* 0x000fe40001000000 */
[----:B------:R-:W0:Y:S01]  /*aca0*/  MUFU.TANH R48, R48 ;  /* 0x0000003000307308 */ /* 0x000e220000002400 */
[----:B------:R-:W-:Y:S01]  /*acb0*/  FMNMX.FTZ R42, R43, R42, !PT ;  /* 0x0000002a2b2a7209 */ /* 0x000fe20007810000 */
[----:B------:R-:W-:Y:S01]  /*acc0*/  FMUL.FTZ R53, R53, UR4 ;  /* 0x0000000435357c20 */ /* 0x000fe20008410000 */
[----:B------:R-:W-:-:S02]  /*acd0*/  ISETP.GT.AND P2, PT, R72, 0x28, PT ;  /* 0x000000284800780c */ /* 0x000fc40003f44270 */
[----:B-1----:R-:W-:Y:S02]  /*ace0*/  FSEL R35, R41, -INF , P3 ;  /* 0xff80000029237808 */ /* 0x002fe40001800000 */
[----:B------:R-:W-:Y:S01]  /*acf0*/  FMNMX.FTZ R42, R37, R42, !PT ;  /* 0x0000002a252a7209 */ /* 0x000fe20007810000 */
[----:B------:R-:W1:Y:S01]  /*ad00*/  MUFU.TANH R49, R49 ;  /* 0x0000003100317308 */ /* 0x000e620000002400 */
[----:B------:R-:W-:Y:S01]  /*ad10*/  ISETP.GT.AND P3, PT, R72, 0x29, PT ;  /* 0x000000294800780c */ /* 0x000fe20003f64270 */
[----:B------:R-:W-:Y:S01]  /*ad20*/  FMUL.FTZ R56, R56, UR4 ;  /* 0x0000000438387c20 */ /* 0x000fe20008410000 */
[----:B--2---:R-:W-:Y:S02]  /*ad30*/  FSEL R33, R44, -INF , P2 ;  /* 0xff8000002c217808 */ /* 0x004fe40001000000 */
[----:B------:R-:W-:-:S03]  /*ad40*/  FMNMX.FTZ R42, R35, R42, !PT ;  /* 0x0000002a232a7209 */ /* 0x000fc60007810000 */
[----:B------:R-:W2:Y:S01]  /*ad50*/  MUFU.TANH R52, R52 ;  /* 0x0000003400347308 */ /* 0x000ea20000002400 */
[----:B------:R-:W-:Y:S02]  /*ad60*/  ISETP.GT.AND P2, PT, R72, 0x30, PT ;  /* 0x000000304800780c */ /* 0x000fe40003f44270 */
[----:B----4-:R-:W-:Y:S02]  /*ad70*/  FSEL R39, R45, -INF , P3 ;  /* 0xff8000002d277808 */ /* 0x010fe40001800000 */
[----:B------:R-:W-:-:S03]  /*ad80*/  FMNMX.FTZ R42, R33, R42, !PT ;  /* 0x0000002a212a7209 */ /* 0x000fc60007810000 */
[----:B------:R-:W3:Y:S01]  /*ad90*/  MUFU.TANH R53, R53 ;  /* 0x0000003500357308 */ /* 0x000ee20000002400 */
[----:B------:R-:W-:Y:S01]  /*ada0*/  FMUL.FTZ R57, R57, UR4 ;  /* 0x0000000439397c20 */ /* 0x000fe20008410000 */
[----:B------:R-:W-:Y:S01]  /*adb0*/  ISETP.GT.AND P3, PT, R72, 0x31, PT ;  /* 0x000000314800780c */ /* 0x000fe20003f64270 */
[----:B------:R-:W-:Y:S01]  /*adc0*/  FMUL.FTZ R60, R60, UR4 ;  /* 0x000000043c3c7c20 */ /* 0x000fe20008410000 */
[----:B0-----:R-:W-:Y:S02]  /*add0*/  FSEL R41, R48, -INF , P2 ;  /* 0xff80000030297808 */ /* 0x001fe40001000000 */
[----:B------:R-:W-:Y:S02]  /*ade0*/  FMNMX.FTZ R42, R39, R42, !PT ;  /* 0x0000002a272a7209 */ /* 0x000fe40007810000 */
[----:B------:R-:W0:Y:S01]  /*adf0*/  MUFU.TANH R56, R56 ;  /* 0x0000003800387308 */ /* 0x000e220000002400 */
[----:B------:R-:W-:Y:S02]  /*ae00*/  ISETP.GT.AND P2, PT, R72, 0x38, PT ;  /* 0x000000384800780c */ /* 0x000fe40003f44270 */
[----:B-1----:R-:W-:-:S02]  /*ae10*/  FSEL R45, R49, -INF , P3 ;  /* 0xff800000312d7808 */ /* 0x002fc40001800000 */
[----:B------:R-:W-:-:S03]  /*ae20*/  FMNMX.FTZ R42, R41, R42, !PT ;  /* 0x0000002a292a7209 */ /* 0x000fc60007810000 */
[----:B------:R0:W1:Y:S01]  /*ae30*/  MUFU.TANH R74, R57 ;  /* 0x00000039004a7308 */ /* 0x0000620000002400 */
[----:B------:R-:W-:Y:S01]  /*ae40*/  FMUL.FTZ R61, R61, UR4 ;  /* 0x000000043d3d7c20 */ /* 0x000fe20008410000 */
[----:B------:R-:W-:Y:S01]  /*ae50*/  ISETP.GT.AND P3, PT, R72, 0x39, PT ;  /* 0x000000394800780c */ /* 0x000fe20003f64270 */
[----:B------:R-:W-:Y:S01]  /*ae60*/  FMUL.FTZ R64, R64, UR4 ;  /* 0x0000000440407c20 */ /* 0x000fe20008410000 */
[----:B--2---:R-:W-:Y:S02]  /*ae70*/  FSEL R49, R52, -INF , P2 ;  /* 0xff80000034317808 */ /* 0x004fe40001000000 */
[----:B------:R-:W-:Y:S02]  /*ae80*/  FMNMX.FTZ R42, R45, R42, !PT ;  /* 0x0000002a2d2a7209 */ /* 0x000fe40007810000 */
[----:B------:R-:W2:Y:S01]  /*ae90*/  MUFU.TANH R60, R60 ;  /* 0x0000003c003c7308 */ /* 0x000ea20000002400 */
[----:B------:R-:W-:Y:S02]  /*aea0*/  ISETP.GT.AND P2, PT, R72, 0x40, PT ;  /* 0x000000404800780c */ /* 0x000fe40003f44270 */
[----:B---3--:R-:W-:-:S02]  /*aeb0*/  FSEL R53, R53, -INF , P3 ;  /* 0xff80000035357808 */ /* 0x008fc40001800000 */
[----:B------:R-:W-:-:S03]  /*aec0*/  FMNMX.FTZ R42, R49, R42, !PT ;  /* 0x0000002a312a7209 */ /* 0x000fc60007810000 */
[----:B------:R1:W3:Y:S01]  /*aed0*/  MUFU.TANH R75, R61 ;  /* 0x0000003d004b7308 */ /* 0x0002e20000002400 */
        /* <DEDUP_REMOVED lines=11> */
[----:B------:R-:W-:Y:S02]  /*af90*/  ISETP.GT.AND P3, PT, R72, 0x49, PT ;  /* 0x000000494800780c */ /* 0x000fe40003f64270 */
[----:B------:R-:W-:-:S04]  /*afa0*/  FMNMX.FTZ R44, R61, R44, !PT ;  /* 0x0000002c3d2c7209 */ /* 0x000fc80007810000 */
[----:B------:R-:W4:Y:S01]  /*afb0*/  MUFU.TANH R68, R68 ;  /* 0x0000004400447308 */ /* 0x000f220000002400 */
[----:B--2---:R-:W-:Y:S02]  /*afc0*/  FSEL R65, R60, -INF , P2 ;  /* 0xff8000003c417808 */ /* 0x004fe40001000000 */
[C---:B------:R-:W-:Y:S02]  /*afd0*/  ISETP.GT.AND P2, PT, R72.reuse, 0x50, PT ;  /* 0x000000504800780c */ /* 0x040fe40003f44270 */
[----:B---3--:R-:W-:Y:S02]  /*afe0*/  FSEL R69, R75, -INF , P3 ;  /* 0xff8000004b457808 */ /* 0x008fe40001800000 */
[----:B------:R-:W-:Y:S01]  /*aff0*/  FMNMX.FTZ R44, R65, R44, !PT ;  /* 0x0000002c412c7209 */ /* 0x000fe20007810000 */
[----:B------:R2:W3:Y:S01]  /*b000*/  MUFU.TANH R79, R42 ;  /* 0x0000002a004f7308 */ /* 0x0004e20000002400 */
[----:B------:R-:W-:Y:S02]  /*b010*/  ISETP.GT.AND P3, PT, R72, 0x51, PT ;  /* 0x000000514800780c */ /* 0x000fe40003f64270 */
[----:B0-----:R-:W-:-:S02]  /*b020*/  FSEL R75, R64, -INF , P2 ;  /* 0xff800000404b7808 */ /* 0x001fc40001000000 */
[----:B------:R-:W-:Y:S02]  /*b030*/  FMNMX.FTZ R44, R69, R44, !PT ;  /* 0x0000002c452c7209 */ /* 0x000fe40007810000 */
[C---:B------:R-:W-:Y:S02]  /*b040*/  ISETP.GT.AND P2, PT, R72.reuse, 0x58, PT ;  /* 0x000000584800780c */ /* 0x040fe40003f44270 */
[----:B-1----:R-:W-:Y:S02]  /*b050*/  FSEL R77, R77, -INF , P3 ;  /* 0xff8000004d4d7808 */ /* 0x002fe40001800000 */
[----:B------:R-:W-:Y:S01]  /*b060*/  FMNMX.FTZ R44, R75, R44, !PT ;  /* 0x0000002c4b2c7209 */ /* 0x000fe20007810000 */
[----:B--2---:R-:W-:Y:S01]  /*b070*/  FMUL.FTZ R42, R47, UR4 ;  /* 0x000000042f2a7c20 */ /* 0x004fe20008410000 */
[----:B------:R-:W-:Y:S02]  /*b080*/  ISETP.GT.AND P3, PT, R72, 0x59, PT ;  /* 0x000000594800780c */ /* 0x000fe40003f64270 */
[----:B----4-:R-:W-:-:S02]  /*b090*/  FSEL R47, R68, -INF , P2 ;  /* 0xff800000442f7808 */ /* 0x010fc40001000000 */
[----:B------:R-:W-:Y:S02]  /*b0a0*/  FMNMX.FTZ R44, R77, R44, !PT ;  /* 0x0000002c4d2c7209 */ /* 0x000fe40007810000 */
[----:B---3--:R-:W-:Y:S02]  /*b0b0*/  FSEL R79, R79, -INF , P3 ;  /* 0xff8000004f4f7808 */ /* 0x008fe40001800000 */
[----:B------:R-:W-:Y:S01]  /*b0c0*/  FMNMX.FTZ R44, R47, R44, !PT ;  /* 0x0000002c2f2c7209 */ /* 0x000fe20007810000 */
[----:B------:R-:W0:Y:S03]  /*b0d0*/  SHFL.IDX PT, R36, R36, 0x1, 0x1c1f ;  /* 0x003c1f0024247f89 */ /* 0x000e2600000e0000 */
[----:B------:R-:W-:-:S05]  /*b0e0*/  FMNMX.FTZ R44, R79, R44, !PT ;  /* 0x0000002c4f2c7209 */ /* 0x000fca0007810000 */
[----:B------:R-:W1:Y:S01]  /*b0f0*/  SHFL.BFLY PT, R93, R44, 0x2, 0x1f ;  /* 0x0c401f002c5d7f89 */ /* 0x000e6200000e0000 */
[----:B------:R-:W-:Y:S08]  /*b100*/  MUFU.TANH R24, R24 ;  /* 0x0000001800187308 */ /* 0x000ff00000002400 */
[----:B------:R-:W2:Y:S08]  /*b110*/  MUFU.TANH R25, R25 ;  /* 0x0000001900197308 */ /* 0x000eb00000002400 */
[----:B------:R-:W3:Y:S01]  /*b120*/  MUFU.TANH R27, R27 ;  /* 0x0000001b001b7308 */ /* 0x000ee20000002400 */
[----:B0-----:R-:W-:Y:S01]  /*b130*/  VIADDMNMX R36, R36, R91, R40, PT ;  /* 0x0000005b24247246 */ /* 0x001fe20003800128 */
[----:B------:R-:W-:-:S06]  /*b140*/  FMUL.FTZ R51, R51, UR4 ;  /* 0x0000000433337c20 */ /* 0x000fcc0008410000 */
[----:B------:R-:W0:Y:S01]  /*b150*/  MUFU.TANH R26, R26 ;  /* 0x0000001a001a7308 */ /* 0x000e220000002400 */
[----:B-1----:R-:W-:Y:S02]  /*b160*/  FMNMX.FTZ R93, R44, R93, !PT ;  /* 0x0000005d2c5d7209 */ /* 0x002fe40007810000 */
[C---:B------:R-:W-:Y:S02]  /*b170*/  ISETP.GT.AND P2, PT, R36.reuse, RZ, PT ;  /* 0x000000ff2400720c */ /* 0x040fe40003f44270 */
[C---:B------:R-:W-:Y:S01]  /*b180*/  ISETP.GT.AND P3, PT, R36.reuse, 0x1, PT ;  /* 0x000000012400780c */ /* 0x040fe20003f64270 */
[----:B------:R-:W-:Y:S01]  /*b190*/  FMUL.FTZ R55, R55, UR4 ;  /* 0x0000000437377c20 */ /* 0x000fe20008410000 */
[----:B------:R-:W-:Y:S01]  /*b1a0*/  ISETP.GT.AND P4, PT, R36, 0x8, PT ;  /* 0x000000082400780c */ /* 0x000fe20003f84270 */
[----:B------:R-:W1:Y:S01]  /*b1b0*/  MUFU.TANH R28, R28 ;  /* 0x0000001c001c7308 */ /* 0x000e620000002400 */
[----:B--2---:R-:W-:Y:S01]  /*b1c0*/  FSEL R25, R25, -INF , P3 ;  /* 0xff80000019197808 */ /* 0x004fe20001800000 */
[----:B------:R-:W-:-:S06]  /*b1d0*/  FMUL.FTZ R59, R59, UR4 ;  /* 0x000000043b3b7c20 */ /* 0x000fcc0008410000 */
[----:B------:R2:W-:Y:S08]  /*b1e0*/  MUFU.TANH R48, R42 ;  /* 0x0000002a00307308 */ /* 0x0005f00000002400 */
[----:B------:R4:W-:Y:S01]  /*b1f0*/  MUFU.TANH R52, R51 ;  /* 0x0000003300347308 */ /* 0x0009e20000002400 */
[----:B--2---:R-:W2:Y:S01]  /*b200*/  SHFL.BFLY PT, R42, R93, 0x1, 0x1f ;  /* 0x0c201f005d2a7f89 */ /* 0x004ea200000e0000 */
[----:B----4-:R-:W-:-:S06]  /*b210*/  FSEL R51, R24, -INF , P2 ;  /* 0xff80000018337808 */ /* 0x010fcc0001000000 */
[----:B------:R-:W-:Y:S01]  /*b220*/  MUFU.TANH R31, R31 ;  /* 0x0000001f001f7308 */ /* 0x000fe20000002400 */
[----:B------:R-:W-:Y:S02]  /*b230*/  ISETP.GT.AND P2, PT, R36, 0x9, PT ;  /* 0x000000092400780c */ /* 0x000fe40003f44270 */
[----:B------:R-:W-:-:S05]  /*b240*/  FMNMX.FTZ R40, R51, R25, !PT ;  /* 0x0000001933287209 */ /* 0x000fca0007810000 */
[----:B------:R3:W-:Y:S01]  /*b250*/  MUFU.TANH R56, R55 ;  /* 0x0000003700387308 */ /* 0x0007e20000002400 */
[----:B------:R-:W-:Y:S01]  /*b260*/  ISETP.GT.AND P3, PT, R36, 0x10, PT ;  /* 0x000000102400780c */ /* 0x000fe20003f64270 */
[----:B------:R-:W-:Y:S01]  /*b270*/  FMUL.FTZ R63, R63, UR4 ;  /* 0x000000043f3f7c20 */ /* 0x000fe20008410000 */
[----:B---3--:R-:W-:-:S05]  /*b280*/  FSEL R55, R27, -INF , P4 ;  /* 0xff8000001b377808 */ /* 0x008fca0002000000 */
[----:B------:R-:W3:Y:S01]  /*b290*/  MUFU.TANH R30, R30 ;  /* 0x0000001e001e7308 */ /* 0x000ee20000002400 */
[----:B------:R-:W-:-:S07]  /*b2a0*/  FMNMX.FTZ R40, R55, R40, !PT ;  /* 0x0000002837287209 */ /* 0x000fce0007810000 */
[----:B------:R0:W-:Y:S01]  /*b2b0*/  MUFU.TANH R44, R59 ;  /* 0x0000003b002c7308 */ /* 0x0001e20000002400 */
[----:B------:R-:W-:Y:S01]  /*b2c0*/  FSEL R29, R29, -INF , P3 ;  /* 0xff8000001d1d7808 */ /* 0x000fe20001800000 */
[----:B------:R-:W-:Y:S01]  /*b2d0*/  FMUL.FTZ R46, R46, UR4 ;  /* 0x000000042e2e7c20 */ /* 0x000fe20008410000 */
[----:B0-----:R-:W-:-:S05]  /*b2e0*/  FSEL R59, R26, -INF , P2 ;  /* 0xff8000001a3b7808 */ /* 0x001fca0001000000 */
[----:B------:R-:W0:Y:S01]  /*b2f0*/  MUFU.TANH R32, R32 ;  /* 0x0000002000207308 */ /* 0x000e220000002400 */
[C---:B------:R-:W-:Y:S02]  /*b300*/  ISETP.GT.AND P2, PT, R36.reuse, 0x11, PT ;  /* 0x000000112400780c */ /* 0x040fe40003f44270 */
[----:B------:R-:W-:Y:S01]  /*b310*/  FMNMX.FTZ R40, R59, R40, !PT ;  /* 0x000000283b287209 */ /* 0x000fe20007810000 */
[----:B------:R-:W-:Y:S01]  /*b320*/  FMUL.FTZ R67, R67, UR4 ;  /* 0x0000000443437c20 */ /* 0x000fe20008410000 */
[----:B------:R-:W-:Y:S02]  /*b330*/  ISETP.GT.AND P3, PT, R36, 0x18, PT ;  /* 0x000000182400780c */ /* 0x000fe40003f64270 */
[----:B------:R-:W-:Y:S01]  /*b340*/  FMNMX.FTZ R40, R29, R40, !PT ;  /* 0x000000281d287209 */ /* 0x000fe20007810000 */
[----:B------:R-:W4:Y:S01]  /*b350*/  MUFU.TANH R34, R34 ;  /* 0x0000002200227308 */ /* 0x000f220000002400 */
[----:B------:R-:W-:-:S07]  /*b360*/  FMUL.FTZ R50, R50, UR4 ;  /* 0x0000000432327c20 */ /* 0x000fce0008410000 */
[----:B------:R1:W-:Y:S01]  /*b370*/  MUFU.TANH R103, R63 ;  /* 0x0000003f00677308 */ /* 0x0003e20000002400 */
[----:B------:R-:W-:Y:S01]  /*b380*/  FMUL.FTZ R54, R54, UR4 ;  /* 0x0000000436367c20 */ /* 0x000fe20008410000 */
[----:B------:R-:W-:Y:S01]  /*b390*/  FMUL.FTZ R58, R58, UR4 ;  /* 0x000000043a3a7c20 */ /* 0x000fe20008410000 */
[----:B------:R-:W-:Y:S01]  /*b3a0*/  FMUL.FTZ R62, R62, UR4 ;  /* 0x000000043e3e7c20 */ /* 0x000fe20008410000 */
[----:B-1----:R-:W-:-:S04]  /*b3b0*/  FSEL R63, R28, -INF , P2 ;  /* 0xff8000001c3f7808 */ /* 0x002fc80001000000 */
[----:B------:R-:W1:Y:S01]  /*b3c0*/  MUFU.TANH R46, R46 ;  /* 0x0000002e002e7308 */ /* 0x000e620000002400 */
[----:B------:R-:W-:Y:S01]  /*b3d0*/  ISETP.GT.AND P2, PT, R36, 0x19, PT ;  /* 0x000000192400780c */ /* 0x000fe20003f44270 */
[----:B------:R-:W-:Y:S01]  /*b3e0*/  FMUL.FTZ R66, R66, UR4 ;  /* 0x0000000442427c20 */ /* 0x000fe20008410000 */
[----:B------:R-:W-:Y:S01]  /*b3f0*/  FMNMX.FTZ R40, R63, R40, !PT ;  /* 0x000000283f287209 */ /* 0x000fe20007810000 */
[----:B------:R-:W-:Y:S01]  /*b400*/  FMUL.FTZ R70, R70, UR4 ;  /* 0x0000000446467c20 */ /* 0x000fe20008410000 */
[----:B------:R-:W-:Y:S01]  /*b410*/  FMUL.FTZ R71, R71, UR4 ;  /* 0x0000000447477c20 */ /* 0x000fe20008410000 */
[----:B------:R-:W-:Y:S02]  /*b420*/  ULDC UR4, c[0x0][0xa80] ;  /* 0x0002a00000047ab9 */ /* 0x000fe40000000800 */
[----:B------:R5:W-:Y:S01]  /*b430*/  MUFU.TANH R107, R67 ;  /* 0x00000043006b7308 */ /* 0x000be20000002400 */
[----:B--2---:R-:W-:Y:S01]  /*b440*/  FMNMX.FTZ R177, R93, R42, !PT ;  /* 0x0000002a5db17209 */ /* 0x004fe20007810000 */
[----:B------:R-:W-:Y:S01]  /*b450*/  IMAD.U32 R176, RZ, RZ, UR4 ;  /* 0x00000004ffb07e24 */ /* 0x000fe2000f8e00ff */
[----:B---3--:R-:W-:Y:S01]  /*b460*/  FSEL R95, R30, -INF , P2 ;  /* 0xff8000001e5f7808 */ /* 0x008fe20001000000 */
[----:B------:R-:W2:Y:S01]  /*b470*/  S2R R78, SR_TID.X ;  /* 0x00000000004e7919 */ /* 0x000ea20000002100 */
[----:B------:R-:W3:Y:S01]  /*b480*/  @P5 LDC R28, c[0x0][0x450] ;  /* 0x00011400ff1c5b82 */ /* 0x000ee20000000800 */
[----:B-----5:R-:W-:-:S02]  /*b490*/  FSEL R67, R31, -INF , P3 ;  /* 0xff8000001f437808 */ /* 0x020fc40001800000 */
[C---:B------:R-:W-:Y:S02]  /*b4a0*/  ISETP.GT.AND P3, PT, R36.reuse, 0x20, PT ;  /* 0x000000202400780c */ /* 0x040fe40003f64270 */
[----:B------:R-:W-:Y:S01]  /*b4b0*/  FMNMX.FTZ R40, R67, R40, !PT ;  /* 0x0000002843287209 */ /* 0x000fe20007810000 */
[----:B------:R-:W5:Y:S01]  /*b4c0*/  MUFU.TANH R50, R50 ;  /* 0x0000003200327308 */ /* 0x000f620000002400 */
[----:B------:R-:W-:Y:S01]  /*b4d0*/  ISETP.GT.AND P2, PT, R36, 0x21, PT ;  /* 0x000000212400780c */ /* 0x000fe20003f44270 */
[----:B------:R-:W-:Y:S01]  /*b4e0*/  FMUL.FTZ R24, R177, R176 ;  /* 0x000000b0b1187220 */ /* 0x000fe20000410000 */
[----:B0-----:R-:W-:Y:S02]  /*b4f0*/  FSEL R97, R32, -INF , P3 ;  /* 0xff80000020617808 */ /* 0x001fe40001800000 */
[----:B------:R-:W-:Y:S02]  /*b500*/  FMNMX.FTZ R40, R95, R40, !PT ;  /* 0x000000285f287209 */ /* 0x000fe40007810000 */
[----:B------:R-:W-:-:S02]  /*b510*/  FSETP.NEU.FTZ.AND P4, PT, R177, -INF , PT ;  /* 0xff800000b100780b */ /* 0x000fc40003f9d000 */
[----:B------:R-:W-:Y:S02]  /*b520*/  ISETP.GT.AND P3, PT, R36, 0x28, PT ;  /* 0x000000282400780c */ /* 0x000fe40003f64270 */
[----:B----4-:R-:W-:Y:S02]  /*b530*/  FSEL R99, R34, -INF , P2 ;  /* 0xff80000022637808 */ /* 0x010fe40001000000 */
[----:B------:R-:W-:Y:S01]  /*b540*/  FMNMX.FTZ R40, R97, R40, !PT ;  /* 0x0000002861287209 */ /* 0x000fe20007810000 */
[----:B------:R-:W0:Y:S01]  /*b550*/  MUFU.TANH R54, R54 ;  /* 0x0000003600367308 */ /* 0x000e220000002400 */
[----:B------:R-:W-:Y:S02]  /*b560*/  FSEL R24, R24, RZ, P4 ;  /* 0x000000ff18187208 */ /* 0x000fe40002000000 */
[----:B------:R-:W-:Y:S02]  /*b570*/  ISETP.GT.AND P2, PT, R36, 0x29, PT ;  /* 0x000000292400780c */ /* 0x000fe40003f44270 */
[----:B-1----:R-:W-:-:S02]  /*b580*/  FSEL R101, R46, -INF , P3 ;  /* 0xff8000002e657808 */ /* 0x002fc40001800000 */
[----:B------:R-:W-:Y:S01]  /*b590*/  FMNMX.FTZ R40, R99, R40, !PT ;  /* 0x0000002863287209 */ /* 0x000fe20007810000 */
[--C-:B------:R-:W-:Y:S01]  /*b5a0*/  FFMA.FTZ R154, R87, R176, -R24.reuse ;  /* 0x000000b0579a7223 */ /* 0x100fe20000010818 */
[----:B------:R-:W-:Y:S02]  /*b5b0*/  ISETP.GT.AND P3, PT, R36, 0x30, PT ;  /* 0x000000302400780c */ /* 0x000fe40003f64270 */
[----:B------:R-:W-:Y:S02]  /*b5c0*/  FSEL R87, R48, -INF , P2 ;  /* 0xff80000030577808 */ /* 0x000fe40001000000 */
[----:B------:R-:W-:Y:S01]  /*b5d0*/  FMNMX.FTZ R40, R101, R40, !PT ;  /* 0x0000002865287209 */ /* 0x000fe20007810000 */
[----:B------:R-:W1:Y:S01]  /*b5e0*/  MUFU.TANH R58, R58 ;  /* 0x0000003a003a7308 */ /* 0x000e620000002400 */
[----:B------:R-:W-:Y:S01]  /*b5f0*/  FFMA.FTZ R31, R85, R176, -R24 ;  /* 0x000000b0551f7223 */ /* 0x000fe20000010818 */
[----:B------:R-:W-:Y:S02]  /*b600*/  ISETP.GT.AND P2, PT, R36, 0x31, PT ;  /* 0x000000312400780c */ /* 0x000fe40003f44270 */
[----:B-----5:R-:W-:-:S02]  /*b610*/  FSEL R85, R50, -INF , P3 ;  /* 0xff80000032557808 */ /* 0x020fc40001800000 */
[----:B------:R-:W-:Y:S01]  /*b620*/  FMNMX.FTZ R40, R87, R40, !PT ;  /* 0x0000002857287209 */ /* 0x000fe20007810000 */
[--C-:B------:R-:W-:Y:S01]  /*b630*/  FFMA.FTZ R156, R83, R176, -R24.reuse ;  /* 0x000000b0539c7223 */ /* 0x100fe20000010818 */
[----:B------:R-:W-:Y:S02]  /*b640*/  ISETP.GT.AND P3, PT, R36, 0x38, PT ;  /* 0x000000382400780c */ /* 0x000fe40003f64270 */
[----:B------:R-:W-:Y:S02]  /*b650*/  FSEL R83, R52, -INF , P2 ;  /* 0xff80000034537808 */ /* 0x000fe40001000000 */
[----:B------:R-:W-:Y:S01]  /*b660*/  FMNMX.FTZ R40, R85, R40, !PT ;  /* 0x0000002855287209 */ /* 0x000fe20007810000 */
[----:B------:R-:W4:Y:S01]  /*b670*/  MUFU.TANH R62, R62 ;  /* 0x0000003e003e7308 */ /* 0x000f220000002400 */
[----:B------:R-:W-:Y:S01]  /*b680*/  FFMA.FTZ R27, R89, R176, -R24 ;  /* 0x000000b0591b7223 */ /* 0x000fe20000010818 */
[----:B------:R-:W-:Y:S02]  /*b690*/  ISETP.GT.AND P2, PT, R36, 0x39, PT ;  /* 0x000000392400780c */ /* 0x000fe40003f44270 */
[----:B0-----:R-:W-:-:S02]  /*b6a0*/  FSEL R89, R54, -INF , P3 ;  /* 0xff80000036597808 */ /* 0x001fc40001800000 */
[----:B------:R-:W-:Y:S02]  /*b6b0*/  FMNMX.FTZ R40, R83, R40, !PT ;  /* 0x0000002853287209 */ /* 0x000fe40007810000 */
[----:B------:R0:W-:Y:S01]  /*b6c0*/  MUFU.TANH R111, R71 ;  /* 0x00000047006f7308 */ /* 0x0001e20000002400 */
[----:B------:R-:W-:Y:S02]  /*b6d0*/  ISETP.GT.AND P3, PT, R36, 0x40, PT ;  /* 0x000000402400780c */ /* 0x000fe40003f64270 */
[----:B------:R-:W-:Y:S01]  /*b6e0*/  FMNMX.FTZ R40, R89, R40, !PT ;  /* 0x0000002859287209 */ /* 0x000fe20007810000 */
[----:B0-----:R-:W-:Y:S01]  /*b6f0*/  FFMA.FTZ R71, R81, R176, -R24 ;  /* 0x000000b051477223 */ /* 0x001fe20000010818 */
[----:B------:R-:W-:-:S03]  /*b700*/  FSEL R81, R56, -INF , P2 ;  /* 0xff80000038517808 */ /* 0x000fc60001000000 */
[----:B------:R-:W0:Y:S01]  /*b710*/  MUFU.TANH R66, R66 ;  /* 0x0000004200427308 */ /* 0x000e220000002400 */
[----:B------:R-:W-:Y:S02]  /*b720*/  ISETP.GT.AND P2, PT, R36, 0x41, PT ;  /* 0x000000412400780c */ /* 0x000fe40003f44270 */
[----:B-1----:R-:W-:Y:S02]  /*b730*/  FSEL R91, R58, -INF , P3 ;  /* 0xff8000003a5b7808 */ /* 0x002fe40001800000 */
[----:B------:R-:W-:Y:S01]  /*b740*/  FMNMX.FTZ R40, R81, R40, !PT ;  /* 0x0000002851287209 */ /* 0x000fe20007810000 */
[----:B------:R-:W-:Y:S01]  /*b750*/  FFMA.FTZ R158, R73, R176, -R24 ;  /* 0x000000b0499e7223 */ /* 0x000fe20000010818 */
[----:B------:R-:W-:Y:S02]  /*b760*/  ISETP.GT.AND P3, PT, R36, 0x48, PT ;  /* 0x000000482400780c */ /* 0x000fe40003f64270 */
[----:B------:R-:W-:Y:S02]  /*b770*/  FSEL R73, R44, -INF , P2 ;  /* 0xff8000002c497808 */ /* 0x000fe40001000000 */
[----:B------:R-:W-:Y:S01]  /*b780*/  FMNMX.FTZ R40, R91, R40, !PT ;  /* 0x000000285b287209 */ /* 0x000fe20007810000 */
[----:B------:R-:W1:Y:S01]  /*b790*/  MUFU.TANH R70, R70 ;  /* 0x0000004600467308 */ /* 0x000e620000002400 */
[----:B------:R-:W-:-:S02]  /*b7a0*/  ISETP.GT.AND P2, PT, R36, 0x49, PT ;  /* 0x000000492400780c */ /* 0x000fc40003f44270 */
[----:B----4-:R-:W-:Y:S02]  /*b7b0*/  FSEL R93, R62, -INF , P3 ;  /* 0xff8000003e5d7808 */ /* 0x010fe40001800000 */
[----:B------:R-:W-:Y:S02]  /*b7c0*/  FMNMX.FTZ R40, R73, R40, !PT ;  /* 0x0000002849287209 */ /* 0x000fe40007810000 */
[C---:B------:R-:W-:Y:S02]  /*b7d0*/  ISETP.GT.AND P3, PT, R36.reuse, 0x50, PT ;  /* 0x000000502400780c */ /* 0x040fe40003f64270 */
[----:B------:R-:W-:Y:S02]  /*b7e0*/  FSEL R103, R103, -INF , P2 ;  /* 0xff80000067677808 */ /* 0x000fe40001000000 */
[----:B------:R-:W-:Y:S02]  /*b7f0*/  FMNMX.FTZ R40, R93, R40, !PT ;  /* 0x000000285d287209 */ /* 0x000fe40007810000 */
[----:B------:R-:W-:-:S02]  /*b800*/  ISETP.GT.AND P2, PT, R36, 0x51, PT ;  /* 0x000000512400780c */ /* 0x000fc40003f44270 */
[----:B0-----:R-:W-:Y:S02]  /*b810*/  FSEL R105, R66, -INF , P3 ;  /* 0xff80000042697808 */ /* 0x001fe40001800000 */
[----:B------:R-:W-:Y:S02]  /*b820*/  FMNMX.FTZ R40, R103, R40, !PT ;  /* 0x0000002867287209 */ /* 0x000fe40007810000 */
[C---:B------:R-:W-:Y:S02]  /*b830*/  ISETP.GT.AND P3, PT, R36.reuse, 0x58, PT ;  /* 0x000000582400780c */ /* 0x040fe40003f64270 */
[----:B------:R-:W-:Y:S02]  /*b840*/  FSEL R107, R107, -INF , P2 ;  /* 0xff8000006b6b7808 */ /* 0x000fe40001000000 */
[----:B------:R-:W-:Y:S02]  /*b850*/  FMNMX.FTZ R40, R105, R40, !PT ;  /* 0x0000002869287209 */ /* 0x000fe40007810000 */
[----:B------:R-:W-:-:S02]  /*b860*/  ISETP.GT.AND P2, PT, R36, 0x59, PT ;  /* 0x000000592400780c */ /* 0x000fc40003f44270 */
[----:B-1----:R-:W-:Y:S02]  /*b870*/  FSEL R109, R70, -INF , P3 ;  /* 0xff800000466d7808 */ /* 0x002fe40001800000 */
[----:B------:R-:W-:Y:S02]  /*b880*/  FMNMX.FTZ R40, R107, R40, !PT ;  /* 0x000000286b287209 */ /* 0x000fe40007810000 */
[----:B------:R-:W-:Y:S02]  /*b890*/  FSEL R111, R111, -INF , P2 ;  /* 0xff8000006f6f7808 */ /* 0x000fe40001000000 */
[----:B------:R-:W-:-:S04]  /*b8a0*/  FMNMX.FTZ R40, R109, R40, !PT ;  /* 0x000000286d287209 */ /* 0x000fc80007810000 */
[----:B------:R-:W-:Y:S01]  /*b8b0*/  FMNMX.FTZ R40, R111, R40, !PT ;  /* 0x000000286f287209 */ /* 0x000fe20007810000 */
[----:B------:R-:W-:-:S04]  /*b8c0*/  FFMA.FTZ R162, R33, R176, -R24 ;  /* 0x000000b021a27223 */ /* 0x000fc80000010818 */
[----:B------:R-:W0:Y:S02]  /*b8d0*/  SHFL.BFLY PT, R33, R40, 0x2, 0x1f ;  /* 0x0c401f0028217f89 */ /* 0x000e2400000e0000 */
[----:B0-----:R-:W-:-:S05]  /*b8e0*/  FMNMX.FTZ R33, R40, R33, !PT ;  /* 0x0000002128217209 */ /* 0x001fca0007810000 */
[----:B------:R-:W0:Y:S02]  /*b8f0*/  SHFL.BFLY PT, R178, R33, 0x1, 0x1f ;  /* 0x0c201f0021b27f89 */ /* 0x000e2400000e0000 */
[----:B0-----:R-:W-:-:S04]  /*b900*/  FMNMX.FTZ R178, R33, R178, !PT ;  /* 0x000000b221b27209 */ /* 0x001fc80007810000 */
[C---:B------:R-:W-:Y:S01]  /*b910*/  FSETP.NEU.FTZ.AND P2, PT, R178.reuse, -INF , PT ;  /* 0xff800000b200780b */ /* 0x040fe20003f5d000 */
[----:B------:R-:W-:-:S05]  /*b920*/  FMUL.FTZ R26, R178, R176 ;  /* 0x000000b0b21a7220 */ /* 0x000fca0000410000 */
[----:B------:R-:W-:-:S05]  /*b930*/  FSEL R26, R26, RZ, P2 ;  /* 0x000000ff1a1a7208 */ /* 0x000fca0001000000 */
[----:B------:R-:W-:-:S04]  /*b940*/  FFMA.FTZ R25, R25, R176, -R26 ;  /* 0x000000b019197223 */ /* 0x000fc8000001081a */
[----:B------:R0:W-:Y:S01]  /*b950*/  MUFU.EX2 R30, R25 ;  /* 0x00000019001e7308 */ /* 0x0001e20000000800 */
[-C--:B------:R-:W-:Y:S01]  /*b960*/  FFMA.FTZ R152, R38, R176.reuse, -R24 ;  /* 0x000000b026987223 */ /* 0x080fe20000010818 */
[----:B0-----:R-:W0:Y:S01]  /*b970*/  @P5 LDC R25, c[0x0][0x44c] ;  /* 0x00011300ff195b82 */ /* 0x001e220000000800 */
[----:B------:R-:W-:-:S05]  /*b980*/  FFMA.FTZ R153, R51, R176, -R26 ;  /* 0x000000b033997223 */ /* 0x000fca000001081a */
[----:B------:R-:W-:Y:S01]  /*b990*/  MUFU.EX2 R152, R152 ;  /* 0x0000009800987308 */ /* 0x000fe20000000800 */
[----:B------:R-:W-:-:S07]  /*b9a0*/  FFMA.FTZ R55, R55, R176, -R26 ;  /* 0x000000b037377223 */ /* 0x000fce000001081a */
[----:B------:R-:W1:Y:S01]  /*b9b0*/  MUFU.EX2 R27, R27 ;  /* 0x0000001b001b7308 */ /* 0x000e620000000800 */
[-CC-:B------:R-:W-:Y:S01]  /*b9c0*/  FFMA.FTZ R160, R37, R176.reuse, -R24.reuse ;  /* 0x000000b025a07223 */ /* 0x180fe20000010818 */
[-CC-:B------:R-:W-:Y:S01]  /*b9d0*/  FFMA.FTZ R37, R39, R176.reuse, -R24.reuse ;  /* 0x000000b027257223 */ /* 0x180fe20000010818 */
[-C--:B------:R-:W-:Y:S01]  /*b9e0*/  FFMA.FTZ R164, R41, R176.reuse, -R24 ;  /* 0x000000b029a47223 */ /* 0x080fe20000010818 */
[----:B------:R-:W-:-:S04]  /*b9f0*/  FFMA.FTZ R59, R59, R176, -R26 ;  /* 0x000000b03b3b7223 */ /* 0x000fc8000001081a */
[----:B------:R-:W-:Y:S01]  /*ba00*/  MUFU.EX2 R154, R154 ;  /* 0x0000009a009a7308 */ /* 0x000fe20000000800 */
[-CC-:B------:R-:W-:Y:S01]  /*ba10*/  FFMA.FTZ R39, R45, R176.reuse, -R24.reuse ;  /* 0x000000b02d277223 */ /* 0x180fe20000010818 */
[-CC-:B------:R-:W-:Y:S01]  /*ba20*/  FFMA.FTZ R166, R49, R176.reuse, -R24.reuse ;  /* 0x000000b031a67223 */ /* 0x180fe20000010818 */
[----:B------:R-:W-:-:S05]  /*ba30*/  FFMA.FTZ R41, R53, R176, -R24 ;  /* 0x000000b035297223 */ /* 0x000fca0000010818 */
[----:B------:R-:W4:Y:S01]  /*ba40*/  MUFU.EX2 R153, R153 ;  /* 0x0000009900997308 */ /* 0x000f220000000800 */
[-CC-:B------:R-:W-:Y:S01]  /*ba50*/  FFMA.FTZ R174, R47, R176.reuse, -R24.reuse ;  /* 0x000000b02fae7223 */ /* 0x180fe20000010818 */
[-CC-:B------:R-:W-:Y:S01]  /*ba60*/  FFMA.FTZ R43, R43, R176.reuse, -R24.reuse ;  /* 0x000000b02b2b7223 */ /* 0x180fe20000010818 */
[-CC-:B------:R-:W-:Y:S01]  /*ba70*/  FFMA.FTZ R35, R35, R176.reuse, -R24.reuse ;  /* 0x000000b023237223 */ /* 0x180fe20000010818 */
[-CC-:B------:R-:W-:Y:S01]  /*ba80*/  FFMA.FTZ R168, R57, R176.reuse, -R24.reuse ;  /* 0x000000b039a87223 */ /* 0x180fe20000010818 */
[-CC-:B------:R-:W-:Y:S01]  /*ba90*/  FFMA.FTZ R45, R61, R176.reuse, -R24.reuse ;  /* 0x000000b03d2d7223 */ /* 0x180fe20000010818 */
[-CC-:B------:R-:W-:Y:S02]  /*baa0*/  FFMA.FTZ R170, R65, R176.reuse, -R24.reuse ;  /* 0x000000b041aa7223 */ /* 0x180fe40000010818 */
[----:B------:R-:W-:Y:S01]  /*bab0*/  MUFU.EX2 R31, R31 ;  /* 0x0000001f001f7308 */ /* 0x000fe20000000800 */
[-CC-:B------:R-:W-:Y:S01]  /*bac0*/  FFMA.FTZ R49, R69, R176.reuse, -R24.reuse ;  /* 0x000000b045317223 */ /* 0x180fe20000010818 */
[-CC-:B------:R-:W-:Y:S01]  /*bad0*/  FFMA.FTZ R172, R75, R176.reuse, -R24.reuse ;  /* 0x000000b04bac7223 */ /* 0x180fe20000010818 */
[-CC-:B------:R-:W-:Y:S01]  /*bae0*/  FFMA.FTZ R53, R77, R176.reuse, -R24.reuse ;  /* 0x000000b04d357223 */ /* 0x180fe20000010818 */
[----:B------:R-:W-:Y:S01]  /*baf0*/  FFMA.FTZ R47, R79, R176, -R24 ;  /* 0x000000b04f2f7223 */ /* 0x000fe20000010818 */
[----:B--2---:R-:W-:-:S03]  /*bb00*/  SHF.R.U32.HI R78, RZ, 0x7, R78 ;  /* 0x00000007ff4e7819 */ /* 0x004fc6000001164e */
[----:B------:R-:W2:Y:S01]  /*bb10*/  MUFU.EX2 R55, R55 ;  /* 0x0000003700377308 */ /* 0x000ea20000000800 */
[----:B------:R-:W-:Y:S01]  /*bb20*/  LOP3.LUT R32, R3, 0x3000000, RZ, 0xfc, !PT ;  /* 0x0300000003207812 */ /* 0x000fe200078efcff */
[----:B------:R-:W-:Y:S02]  /*bb30*/  @!P0 VIADD R24, R180, 0x32440 ;  /* 0x00032440b4188836 */ /* 0x000fe40000000000 */
[-C--:B------:R-:W-:Y:S01]  /*bb40*/  FFMA.FTZ R29, R29, R176.reuse, -R26 ;  /* 0x000000b01d1d7223 */ /* 0x080fe2000001081a */
[----:B0-----:R-:W-:Y:S01]  /*bb50*/  @P5 IMAD.HI.U32 R3, R76, R25, RZ ;  /* 0x000000194c035227 */ /* 0x001fe200078e00ff */
[----:B------:R-:W-:Y:S02]  /*bb60*/  IADD3 R179, -R78, 0xb, RZ ;  /* 0x0000000b4eb37810 */ /* 0x000fe40007ffe1ff */
[----:B------:R-:W-:Y:S01]  /*bb70*/  MUFU.EX2 R156, R156 ;  /* 0x0000009c009c7308 */ /* 0x000fe20000000800 */
[----:B------:R-:W-:Y:S02]  /*bb80*/  IMAD.MOV.U32 R181, RZ, RZ, R76 ;  /* 0x000000ffffb57224 */ /* 0x000fe400078e004c */
[-C--:B------:R-:W-:Y:S01]  /*bb90*/  FFMA.FTZ R63, R63, R176.reuse, -R26 ;  /* 0x000000b03f3f7223 */ /* 0x080fe2000001081a */
[----:B------:R-:W-:Y:S01]  /*bba0*/  @!P0 PRMT R24, RZ, 0x654, R24 ;  /* 0x00000654ff188816 */ /* 0x000fe20000000018 */
[----:B------:R-:W-:-:S03]  /*bbb0*/  FFMA.FTZ R67, R67, R176, -R26 ;  /* 0x000000b043437223 */ /* 0x000fc6000001081a */
[----:B------:R-:W0:Y:S01]  /*bbc0*/  MUFU.EX2 R34, R59 ;  /* 0x0000003b00227308 */ /* 0x000e220000000800 */
[----:B---3--:R-:W-:Y:S01]  /*bbd0*/  @P5 SHF.R.U32.HI R181, RZ, R28, R3 ;  /* 0x0000001cffb55219 */ /* 0x008fe20000011603 */
[----:B-1----:R-:W-:Y:S01]  /*bbe0*/  FADD.FTZ R3, R152, R27 ;  /* 0x0000001b98037221 */ /* 0x002fe20000010000 */
[----:B------:R1:W-:Y:S06]  /*bbf0*/  BAR.ARV R179, 0x100 ;  /* 0x000400b30000751d */ /* 0x0003ec0000002000 */
[----:B------:R-:W-:Y:S01]  /*bc00*/  MUFU.EX2 R71, R71 ;  /* 0x0000004700477308 */ /* 0x000fe20000000800 */
[----:B------:R-:W-:-:S02]  /*bc10*/  IMAD.MOV.U32 R25, RZ, RZ, 0x40000040 ;  /* 0x40000040ff197424 */ /* 0x000fc400078e00ff */
[-CC-:B------:R-:W-:Y:S01]  /*bc20*/  FFMA.FTZ R95, R95, R176.reuse, -R26.reuse ;  /* 0x000000b05f5f7223 */ /* 0x180fe2000001081a */
[-CC-:B------:R-:W-:Y:S01]  /*bc30*/  FFMA.FTZ R161, R97, R176.reuse, -R26.reuse ;  /* 0x000000b061a17223 */ /* 0x180fe2000001081a */
[-CC-:B------:R-:W-:Y:S01]  /*bc40*/  FFMA.FTZ R99, R99, R176.reuse, -R26.reuse ;  /* 0x000000b063637223 */ /* 0x180fe2000001081a */
[-CC-:B------:R-:W-:Y:S01]  /*bc50*/  FFMA.FTZ R101, R101, R176.reuse, -R26.reuse ;  /* 0x000000b065657223 */ /* 0x180fe2000001081a */
[----:B------:R3:W-:Y:S01]  /*bc60*/  @!P0 SYNCS.ARRIVE.TRANS64.RED.A1T0 RZ, [R24+URZ], RZ ;  /* 0x000000ff18ff89a7 */ /* 0x0007e2000810043f */
        /* <DEDUP_REMOVED lines=14> */
[----:B------:R-:W-:Y:S01]  /*bd50*/  FFMA.FTZ R111, R111, R176, -R26 ;  /* 0x000000b06f6f7223 */ /* 0x000fe2000001081a */
[----:B---3--:R-:W-:Y:S01]  /*bd60*/  IMAD R24, R2, 0xc00, R32 ;  /* 0x00000c0002187824 */ /* 0x008fe200078e0220 */
[----:B------:R-:W3:Y:S01]  /*bd70*/  MUFU.EX2 R36, R63 ;  /* 0x0000003f00247308 */ /* 0x000ee20000000800 */
[----:B----4-:R-:W-:Y:S01]  /*bd80*/  FADD.FTZ R26, R153, R30 ;  /* 0x0000001e991a7221 */ /* 0x010fe20000010000 */
[----:B------:R-:W-:Y:S01]  /*bd90*/  FADD.FTZ R44, R154, R3 ;  /* 0x000000039a2c7221 */ /* 0x000fe20000010000 */
[----:B------:R4:W-:Y:S01]  /*bda0*/  STL [R1+0x40], R32 ;  /* 0x0000402001007387 */ /* 0x0009e20000100800 */
[----:B------:R-:W-:Y:S01]  /*bdb0*/  R2UR UR7, R25 ;  /* 0x00000000190772ca */ /* 0x000fe200000e0000 */
[----:B--2---:R-:W-:Y:S01]  /*bdc0*/  FADD.FTZ R3, R55, R26 ;  /* 0x0000001a37037221 */ /* 0x004fe20000010000 */
[----:B------:R-:W-:Y:S01]  /*bdd0*/  FADD.FTZ R25, R31, R44 ;  /* 0x0000002c1f197221 */ /* 0x000fe20000010000 */
[----:B------:R2:W-:Y:S06]  /*bde0*/  BAR.SYNC.DEFER_BLOCKING R0, 0x100 ;  /* 0x000400000000751d */ /* 0x0005ec0000010000 */
[----:B------:R-:W-:Y:S01]  /*bdf0*/  MUFU.EX2 R43, R43 ;  /* 0x0000002b002b7308 */ /* 0x000fe20000000800 */
[----:B----4-:R-:W-:-:S02]  /*be00*/  VIADD R32, R24, 0x80 ;  /* 0x0000008018207836 */ /* 0x010fc40000000000 */
[----:B0-----:R-:W-:Y:S01]  /*be10*/  FADD.FTZ R44, R34, R3 ;  /* 0x00000003222c7221 */ /* 0x001fe20000010000 */
[----:B------:R-:W-:-:S04]  /*be20*/  FADD.FTZ R46, R156, R25 ;  /* 0x000000199c2e7221 */ /* 0x000fc80000010000 */
[----:B------:R-:W0:Y:S01]  /*be30*/  MUFU.EX2 R67, R67 ;  /* 0x0000004300437308 */ /* 0x000e220000000800 */
[----:B------:R-:W-:Y:S01]  /*be40*/  R2UR UR10, R32 ;  /* 0x00000000200a72ca */ /* 0x000fe200000e0000 */
[----:B------:R-:W-:Y:S02]  /*be50*/  VIADD R32, R24, 0x180 ;  /* 0x0000018018207836 */ /* 0x000fe40000000000 */
[----:B-----5:R-:W-:-:S04]  /*be60*/  FADD.FTZ R3, R157, R44 ;  /* 0x0000002c9d037221 */ /* 0x020fc80000010000 */
[----:B------:R-:W-:Y:S01]  /*be70*/  MUFU.EX2 R160, R160 ;  /* 0x000000a000a07308 */ /* 0x000fe20000000800 */
[----:B------:R-:W-:Y:S02]  /*be80*/  VIADD R28, R24, 0x100 ;  /* 0x00000100181c7836 */ /* 0x000fe40000000000 */
[----:B------:R-:W-:-:S05]  /*be90*/  FADD.FTZ R25, R71, R46 ;  /* 0x0000002e47197221 */ /* 0x000fca0000010000 */
[----:B------:R-:W4:Y:S01]  /*bea0*/  MUFU.EX2 R38, R95 ;  /* 0x0000005f00267308 */ /* 0x000f220000000800 */
[----:B------:R-:W-:Y:S01]  /*beb0*/  R2UR UR18, R32 ;  /* 0x00000000201272ca */ /* 0x000fe200000e0000 */
[----:B---3--:R-:W-:Y:S01]  /*bec0*/  FADD.FTZ R44, R36, R3 ;  /* 0x00000003242c7221 */ /* 0x008fe20000010000 */
[----:B------:R-:W-:-:S05]  /*bed0*/  FADD.FTZ R32, R158, R25 ;  /* 0x000000199e207221 */ /* 0x000fca0000010000 */
[----:B------:R-:W3:Y:S01]  /*bee0*/  MUFU.EX2 R161, R161 ;  /* 0x000000a100a17308 */ /* 0x000ee20000000800 */
[----:B------:R-:W-:Y:S01]  /*bef0*/  R2UR UR14, R28 ;  /* 0x000000001c0e72ca */ /* 0x000fe200000e0000 */
[----:B------:R-:W-:-:S06]  /*bf00*/  VIADD R28, R24, 0x200 ;  /* 0x00000200181c7836 */ /* 0x000fcc0000000000 */
[----:B------:R-:W5:Y:S01]  /*bf10*/  MUFU.EX2 R35, R35 ;  /* 0x0000002300237308 */ /* 0x000f620000000800 */
[----:B0-----:R-:W-:Y:S01]  /*bf20*/  FADD.FTZ R3, R67, R44 ;  /* 0x0000002c43037221 */ /* 0x001fe20000010000 */
[----:B------:R-:W-:-:S06]  /*bf30*/  FADD.FTZ R25, R43, R32 ;  /* 0x000000202b197221 */ /* 0x000fcc0000010000 */
[----:B------:R-:W0:Y:S01]  /*bf40*/  MUFU.EX2 R40, R99 ;  /* 0x0000006300287308 */ /* 0x000e220000000800 */
[----:B------:R-:W-:Y:S01]  /*bf50*/  R2UR UR22, R28 ;  /* 0x000000001c1672ca */ /* 0x000fe200000e0000 */
[----:B----4-:R-:W-:-:S06]  /*bf60*/  FADD.FTZ R44, R38, R3 ;  /* 0x00000003262c7221 */ /* 0x010fcc0000010000 */
[----:B------:R-:W4:Y:S01]  /*bf70*/  MUFU.EX2 R162, R162 ;  /* 0x000000a200a27308 */ /* 0x000f220000000800 */
[----:B------:R-:W-:Y:S01]  /*bf80*/  FADD.FTZ R28, R160, R25 ;  /* 0x00000019a01c7221 */ /* 0x000fe20000010000 */
[----:B------:R-:W-:-:S06]  /*bf90*/  R2UR UR6, R24 ;  /* 0x00000000180672ca */ /* 0x000fcc00000e0000 */
[----:B------:R-:W1:Y:S01]  /*bfa0*/  MUFU.EX2 R101, R101 ;  /* 0x0000006500657308 */ /* 0x000e620000000800 */
[----:B------:R-:W-:Y:S02]  /*bfb0*/  IMAD.MOV.U32 R25, RZ, RZ, 0x40000040 ;  /* 0x40000040ff197424 */ /* 0x000fe400078e00ff */
[----:B------:R-:W-:-:S05]  /*bfc0*/  VIADD R24, R24, 0x280 ;  /* 0x0000028018187836 */ /* 0x000fca0000000000 */
[----:B------:R-:W2:Y:S01]  /*bfd0*/  MUFU.EX2 R37, R37 ;  /* 0x0000002500257308 */ /* 0x000ea20000000800 */
[----:B---3--:R-:W-:-:S07]  /*bfe0*/  FADD.FTZ R3, R161, R44 ;  /* 0x0000002ca1037221 */ /* 0x008fce0000010000 */
[----:B------:R-:W3:Y:S01]  /*bff0*/  MUFU.EX2 R42, R87 ;  /* 0x00000057002a7308 */ /* 0x000ee20000000800 */
[----:B------:R-:W-:Y:S01]  /*c000*/  R2UR UR27, R25 ;  /* 0x00000000191b72ca */ /* 0x000fe200000e0000 */
[----:B-----5:R-:W-:Y:S01]  /*c010*/  FADD.FTZ R25, R35, R28 ;  /* 0x0000001c23197221 */ /* 0x020fe20000010000 */
[----:B------:R-:W-:-:S05]  /*c020*/  R2UR UR26, R24 ;  /* 0x00000000181a72ca */ /* 0x000fca00000e0000 */
[----:B------:R-:W5:Y:S01]  /*c030*/  MUFU.EX2 R164, R164 ;  /* 0x000000a400a47308 */ /* 0x000f620000000800 */
[----:B0-----:R-:W-:-:S07]  /*c040*/  FADD.FTZ R24, R40, R3 ;  /* 0x0000000328187221 */ /* 0x001fce0000010000 */
[----:B------:R-:W0:Y:S01]  /*c050*/  MUFU.EX2 R85, R85 ;  /* 0x0000005500557308 */ /* 0x000e220000000800 */
[----:B----4-:R-:W-:Y:S01]  /*c060*/  FADD.FTZ R28, R162, R25 ;  /* 0x00000019a21c7221 */ /* 0x010fe20000010000 */
[----:B-1----:R-:W-:-:S06]  /*c070*/  FADD.FTZ R3, R101, R24 ;  /* 0x0000001865037221 */ /* 0x002fcc0000010000 */
[----:B------:R-:W1:Y:S08]  /*c080*/  MUFU.EX2 R39, R39 ;  /* 0x0000002700277308 */ /* 0x000e700000000800 */
[----:B--2---:R-:W2:Y:S01]  /*c090*/  MUFU.EX2 R0, R83 ;  /* 0x0000005300007308 */ /* 0x004ea20000000800 */
[----:B------:R-:W-:Y:S01]  /*c0a0*/  FADD.FTZ R25, R37, R28 ;  /* 0x0000001c25197221 */ /* 0x000fe20000010000 */
[----:B---3--:R-:W-:-:S06]  /*c0b0*/  FADD.FTZ R28, R42, R3 ;  /* 0x000000032a1c7221 */ /* 0x008fcc0000010000 */
[----:B------:R-:W3:Y:S01]  /*c0c0*/  MUFU.EX2 R166, R166 ;  /* 0x000000a600a67308 */ /* 0x000ee20000000800 */
[----:B------:R-:W-:-:S07]  /*c0d0*/  F2FP.BF16.F32.PACK_AB R153, R30, R153 ;  /* 0x000000991e99723e */ /* 0x000fce00000010ff */
[----:B------:R-:W4:Y:S01]  /*c0e0*/  MUFU.EX2 R89, R89 ;  /* 0x0000005900597308 */ /* 0x000f220000000800 */
[----:B-----5:R-:W-:Y:S01]  /*c0f0*/  FADD.FTZ R30, R164, R25 ;  /* 0x00000019a41e7221 */ /* 0x020fe20000010000 */
[----:B0-----:R-:W-:-:S06]  /*c100*/  FADD.FTZ R3, R85, R28 ;  /* 0x0000001c55037221 */ /* 0x001fcc0000010000 */
[----:B------:R-:W0:Y:S08]  /*c110*/  MUFU.EX2 R41, R41 ;  /* 0x0000002900297308 */ /* 0x000e300000000800 */
[----:B------:R-:W5:Y:S01]  /*c120*/  MUFU.EX2 R26, R81 ;  /* 0x00000051001a7308 */ /* 0x000f620000000800 */
[----:B-1----:R-:W-:Y:S01]  /*c130*/  FADD.FTZ R25, R39, R30 ;  /* 0x0000001e27197221 */ /* 0x002fe20000010000 */
[----:B--2---:R-:W-:-:S06]  /*c140*/  FADD.FTZ R28, R0, R3 ;  /* 0x00000003001c7221 */ /* 0x004fcc0000010000 */
[----:B------:R-:W1:Y:S08]  /*c150*/  MUFU.EX2 R168, R168 ;  /* 0x000000a800a87308 */ /* 0x000e700000000800 */
[----:B------:R-:W2:Y:S01]  /*c160*/  MUFU.EX2 R91, R91 ;  /* 0x0000005b005b7308 */ /* 0x000ea20000000800 */
[----:B---3--:R-:W-:Y:S01]  /*c170*/  FADD.FTZ R30, R166, R25 ;  /* 0x00000019a61e7221 */ /* 0x008fe20000010000 */
[----:B----4-:R-:W-:-:S06]  /*c180*/  FADD.FTZ R3, R89, R28 ;  /* 0x0000001c59037221 */ /* 0x010fcc0000010000 */
[----:B------:R-:W3:Y:S08]  /*c190*/  MUFU.EX2 R45, R45 ;  /* 0x0000002d002d7308 */ /* 0x000ef00000000800 */
[----:B------:R-:W4:Y:S01]  /*c1a0*/  MUFU.EX2 R32, R73 ;  /* 0x0000004900207308 */ /* 0x000f220000000800 */
[----:B0-----:R-:W-:Y:S01]  /*c1b0*/  FADD.FTZ R25, R41, R30 ;  /* 0x0000001e29197221 */ /* 0x001fe20000010000 */
[----:B-----5:R-:W-:-:S06]  /*c1c0*/  FADD.FTZ R30, R26, R3 ;  /* 0x000000031a1e7221 */ /* 0x020fcc0000010000 */
[----:B------:R-:W0:Y:S01]  /*c1d0*/  MUFU.EX2 R170, R170 ;  /* 0x000000aa00aa7308 */ /* 0x000e220000000800 */
[----:B------:R-:W-:-:S07]  /*c1e0*/  F2FP.BF16.F32.PACK_AB R155, R34, R55 ;  /* 0x00000037229b723e */ /* 0x000fce00000010ff */
        /* <DEDUP_REMOVED lines=13> */
[----:B------:R-:W-:Y:S01]  /*c2c0*/  F2FP.BF16.F32.PACK_AB R165, R0, R85 ;  /* 0x0000005500a5723e */ /* 0x000fe200000010ff */
[----:B-1----:R-:W-:-:S06]  /*c2d0*/  FADD.FTZ R25, R49, R34 ;  /* 0x0000002231197221 */ /* 0x002fcc0000010000 */
[----:B------:R-:W1:Y:S01]  /*c2e0*/  MUFU.EX2 R174, R174 ;  /* 0x000000ae00ae7308 */ /* 0x000e620000000800 */
[----:B--2---:R-:W-:-:S07]  /*c2f0*/  FADD.FTZ R0, R24, R3 ;  /* 0x0000000318007221 */ /* 0x004fce0000010000 */
[----:B------:R-:W2:Y:S01]  /*c300*/  MUFU.EX2 R109, R109 ;  /* 0x0000006d006d7308 */ /* 0x000ea20000000800 */
[----:B------:R-:W-:Y:S01]  /*c310*/  F2FP.BF16.F32.PACK_AB R167, R26, R89 ;  /* 0x000000591aa7723e */ /* 0x000fe200000010ff */
[----:B---3--:R-:W-:Y:S01]  /*c320*/  FADD.FTZ R26, R172, R25 ;  /* 0x00000019ac1a7221 */ /* 0x008fe20000010000 */
[----:B----4-:R-:W-:-:S05]  /*c330*/  FADD.FTZ R3, R105, R0 ;  /* 0x0000000069037221 */ /* 0x010fca0000010000 */
[----:B------:R-:W3:Y:S01]  /*c340*/  MUFU.EX2 R47, R47 ;  /* 0x0000002f002f7308 */ /* 0x000ee20000000800 */
[----:B------:R-:W-:-:S07]  /*c350*/  IMAD.MOV.U32 R33, RZ, RZ, 0x40000040 ;  /* 0x40000040ff217424 */ /* 0x000fce00078e00ff */
[----:B------:R-:W4:Y:S01]  /*c360*/  MUFU.EX2 R30, R111 ;  /* 0x0000006f001e7308 */ /* 0x000f220000000800 */
[----:B------:R-:W-:Y:S02]  /*c370*/  IMAD.MOV.U32 R29, RZ, RZ, 0x40000040 ;  /* 0x40000040ff1d7424 */ /* 0x000fe400078e00ff */
[----:B0-----:R-:W-:Y:S01]  /*c380*/  FADD.FTZ R25, R53, R26 ;  /* 0x0000001a35197221 */ /* 0x001fe20000010000 */
[----:B-----5:R-:W-:Y:S01]  /*c390*/  FADD.FTZ R0, R28, R3 ;  /* 0x000000031c007221 */ /* 0x020fe20000010000 */
[----:B------:R-:W-:Y:S01]  /*c3a0*/  R2UR UR11, R33 ;  /* 0x00000000210b72ca */ /* 0x000fe200000e0000 */
[----:B------:R-:W-:Y:S01]  /*c3b0*/  IMAD.MOV.U32 R33, RZ, RZ, 0x40000040 ;  /* 0x40000040ff217424 */ /* 0x000fe200078e00ff */
[----:B------:R-:W-:Y:S01]  /*c3c0*/  R2UR UR15, R29 ;  /* 0x000000001d0f72ca */ /* 0x000fe200000e0000 */
[----:B------:R-:W-:Y:S01]  /*c3d0*/  IMAD.MOV.U32 R29, RZ, RZ, 0x40000040 ;  /* 0x40000040ff1d7424 */ /* 0x000fe200078e00ff */
[----:B------:R-:W-:Y:S01]  /*c3e0*/  F2FP.BF16.F32.PACK_AB R171, R24, R93 ;  /* 0x0000005d18ab723e */ /* 0x000fe200000010ff */
[----:B-1----:R-:W-:Y:S01]  /*c3f0*/  FADD.FTZ R24, R174, R25 ;  /* 0x00000019ae187221 */ /* 0x002fe20000010000 */
[----:B--2---:R-:W-:Y:S01]  /*c400*/  FADD.FTZ R3, R109, R0 ;  /* 0x000000006d037221 */ /* 0x004fe20000010000 */
[----:B------:R-:W-:-:S02]  /*c410*/  F2FP.BF16.F32.PACK_AB R152, R27, R152 ;  /* 0x000000981b98723e */ /* 0x000fc400000010ff */
[----:B------:R-:W-:Y:S01]  /*c420*/  F2FP.BF16.F32.PACK_AB R154, R31, R154 ;  /* 0x0000009a1f9a723e */ /* 0x000fe200000010ff */
[----:B---3--:R-:W-:Y:S01]  /*c430*/  FADD.FTZ R0, R47, R24 ;  /* 0x000000182f007221 */ /* 0x008fe20000010000 */
[----:B------:R-:W-:Y:S02]  /*c440*/  R2UR UR19, R33 ;  /* 0x00000000211372ca */ /* 0x000fe400000e0000 */
[----:B------:R-:W-:Y:S01]  /*c450*/  R2UR UR23, R29 ;  /* 0x000000001d1772ca */ /* 0x000fe200000e0000 */
[----:B----4-:R-:W-:Y:S01]  /*c460*/  FADD.FTZ R3, R30, R3 ;  /* 0x000000031e037221 */ /* 0x010fe20000010000 */
        /* <DEDUP_REMOVED lines=17> */
[----:B------:R-:W-:-:S06]  /*c580*/  WARPGROUP.ARRIVE ;  /* 0x00000000000079c5 */ /* 0x000fcc0000000000 */
[----:B------:R-:W-:Y:S03]  /*c590*/  HGMMA.64x256x16.F32.BF16 R24, R152, gdesc[UR4].tnspB, RZ, !UPT, gsb0 ;  /* 0x43e0000498187df0 */ /* 0x000fe6000c0018ff */
[----:B------:R-:W-:Y:S02]  /*c5a0*/  WARPGROUP.DEPBAR.LE gsb0, 0x0 ;  /* 0x00008000000079c5 */ /* 0x000fe40000010000 */
[----:B------:R-:W-:-:S15]  /*c5b0*/  WARPGROUP.ARRIVE ;  /* 0x00000000000079c5 */ /* 0x000fde0000000000 */
[----:B------:R-:W-:-:S08]  /*c5c0*/  NOP ;  /* 0x0000000000007918 */ /* 0x000fd00000000000 */
[----:B------:R-:W-:Y:S03]  /*c5d0*/  HGMMA.64x256x16.F32.BF16 R24, R156, gdesc[UR8].tnspB, R24, gsb0 ;  /* 0x43e000089c187df0 */ /* 0x000fe60008001818 */
        /* <DEDUP_REMOVED lines=11> */
[----:B------:R-:W-:Y:S01]  /*c690*/  HGMMA.64x256x16.F32.BF16 R24, R168, gdesc[UR20].tnspB, R24, gsb0 ;  /* 0x43e00014a8187df0 */ /* 0x000fe20008001818 */
[----:B------:R-:W-:-:S05]  /*c6a0*/  IADD3 R152, R181, R182, -R183 ;  /* 0x000000b6b5987210 */ /* 0x000fca0007ffe8b7 */
[----:B------:R-:W-:-:S05]  /*c6b0*/  IMAD.HI R152, R152, 0x2aaaaaab, RZ ;  /* 0x2aaaaaab98987827 */ /* 0x000fca00078e02ff */
[----:B------:R-:W-:-:S04]  /*c6c0*/  SHF.R.U32.HI R153, RZ, 0x1f, R152 ;  /* 0x0000001fff997819 */ /* 0x000fc80000011698 */
[----:B------:R-:W-:-:S04]  /*c6d0*/  LEA.HI.SX32 R153, R152, R153, 0x1c ;  /* 0x0000009998997211 */ /* 0x000fc800078fe2ff */
[----:B------:R-:W-:Y:S01]  /*c6e0*/  VIMNMX R154, RZ, R153, !PT ;  /* 0x00000099ff9a7248 */ /* 0x000fe20007fe0100 */
[----:B------:R-:W-:-:S04]  /*c6f0*/  VIADD R203, R203, 0xfffffffe ;  /* 0xfffffffecbcb7836 */ /* 0x000fc80000000000 */
[----:B------:R0:W-:Y:S01]  /*c700*/  STL [R1+0x54], R154 ;  /* 0x0000549a01007387 */ /* 0x0001e20000100800 */
[----:B------:R-:W-:Y:S01]  /*c710*/  ISETP.GE.AND P2, PT, R203, R154, PT ;  /* 0x0000009acb00720c */ /* 0x000fe20003f46270 */
[----:B------:R-:W-:-:S05]  /*c720*/  @!P0 VIADD R180, R180, 0x32460 ;  /* 0x00032460b4b48836 */ /* 0x000fca0000000000 */
[----:B------:R-:W-:Y:S01]  /*c730*/  @!P0 PRMT R180, RZ, 0x654, R180 ;  /* 0x00000654ffb48816 */ /* 0x000fe200000000b4 */
[----:B------:R-:W-:Y:S02]  /*c740*/  WARPGROUP.DEPBAR.LE gsb0, 0x0 ;  /* 0x00008000000079c5 */ /* 0x000fe40000010000 */
[----:B------:R-:W-:-:S06]  /*c750*/  WARPGROUP.ARRIVE ;  /* 0x00000000000079c5 */ /* 0x000fcc0000000000 */
[----:B------:R-:W-:Y:S03]  /*c760*/  HGMMA.64x256x16.F32.BF16 R24, R172, gdesc[UR24].tnspB, R24, gsb0 ;  /* 0x43e00018ac187df0 */ /* 0x000fe60008001818 */
[----:B------:R-:W-:Y:S02]  /*c770*/  WARPGROUP.DEPBAR.LE gsb0, 0x0 ;  /* 0x00008000000079c5 */ /* 0x000fe40000010000 */
[----:B------:R0:W-:Y:S01]  /*c780*/  @!P0 SYNCS.ARRIVE.TRANS64.RED.A1T0 RZ, [R180+URZ], RZ ;  /* 0x000000ffb4ff89a7 */ /* 0x0001e2000810043f */
[----:B------:R-:W-:Y:S05]  /*c790*/  @!P2 BRA `(.L_x_5676) ;  /* 0x000000340080a947 */ /* 0x000fea0003800000 */
[----:B------:R-:W-:Y:S02]  /*c7a0*/  IMAD.MOV.U32 R216, RZ, RZ, R178 ;  /* 0x000000ffffd87224 */ /* 0x000fe400078e00b2 */
[----:B------:R-:W-:-:S07]  /*c7b0*/  IMAD.MOV.U32 R217, RZ, RZ, R177 ;  /* 0x000000ffffd97224 */ /* 0x000fce00078e00b1 */
.L_x_5686:
        /* <DEDUP_REMOVED lines=8> */
.L_x_5677:
[----:B------:R-:W-:Y:S01]  /*c840*/  IMAD R210, R2, 0x8, R19 ;  /* 0x0000000802d27824 */ /* 0x000fe200078e0213 */
[----:B------:R-:W-:-:S04]  /*c850*/  SHF.L.U32 R218, R23, 0x1f, RZ ;  /* 0x0000001f17da7819 */ /* 0x000fc800000006ff */
[----:B------:R1:W2:Y:S01]  /*c860*/  SYNCS.PHASECHK.TRANS64.TRYWAIT P2, [R210+URZ+0x32430], R218 ;  /* 0x032430dad20075a7 */ /* 0x0002a2000804017f */
[----:B------:R-:W-:Y:S05]  /*c870*/  @!P1 BRA `(.L_x_5678) ;  /* 0x0000000000049947 */ /* 0x000fea0003800000 */
[----:B------:R-:W-:Y:S01]  /*c880*/  BPT.TRAP 0x1 ;  /* 0x000000040000795c */ /* 0x000fe20000300000 */
.L_x_5678:
[----:B------:R-:W3:Y:S01]  /*c890*/  LDL R152, [R1+0x44] ;  /* 0x0000440001987983 */ /* 0x000ee20000100800 */
[----:B------:R-:W-:Y:S02]  /*c8a0*/  IMAD.MOV.U32 R157, RZ, RZ, 0x40000040 ;  /* 0x40000040ff9d7424 */ /* 0x000fe400078e00ff */
[----:B---3--:R-:W-:Y:S01]  /*c8b0*/  IMAD R156, R2, 0x300, R152 ;  /* 0x00000300029c7824 */ /* 0x008fe200078e0298 */
[----:B--2---:R-:W-:Y:S06]  /*c8c0*/  @P2 BRA `(.L_x_5679) ;  /* 0x0000000000082947 */ /* 0x004fec0003800000 */
[----:B------:R-:W2:Y:S02]  /*c8d0*/  SYNCS.PHASECHK.TRANS64.TRYWAIT P2, [R210+URZ+0x32430], R218 ;  /* 0x032430dad20075a7 */ /* 0x000ea4000804017f */
[----:B--2---:R-:W-:Y:S05]  /*c8e0*/  @!P2 BRA `(.L_x_5680) ;  /* 0x000001340034a947 */ /* 0x004fea0003800000 */
.L_x_5679:
[----:B------:R-:W3:Y:S04]  /*c8f0*/  LDL.64 R234, [R1+0x18] ;  /* 0x0000180001ea7983 */ /* 0x000ee80000100a00 */
[----:B------:R-:W4:Y:S01]  /*c900*/  LDL.64 R222, [R1+0x10] ;  /* 0x0000100001de7983 */ /* 0x000f220000100a00 */
[----:B------:R-:W-:Y:S05]  /*c910*/  WARPSYNC.ALL ;  /* 0x0000000000007948 */ /* 0x000fea0003800000 */
[----:B------:R-:W5:Y:S01]  /*c920*/  LDL.64 R220, [R1+0x8] ;  /* 0x0000080001dc7983 */ /* 0x000f620000100a00 */
[C---:B------:R-:W-:Y:S01]  /*c930*/  R2UR UR6, R156.reuse ;  /* 0x000000009c0672ca */ /* 0x040fe200000e0000 */
[C---:B0-----:R-:W-:Y:S01]  /*c940*/  VIADD R154, R156.reuse, 0x2 ;  /* 0x000000029c9a7836 */ /* 0x041fe20000000000 */
        /* <DEDUP_REMOVED lines=14> */
[----:B------:R-:W-:-:S06]  /*ca30*/  WARPGROUP.ARRIVE ;  /* 0x00000000000079c5 */ /* 0x000fcc0000000000 */
[----:B------:R-:W-:Y:S03]  /*ca40*/  HGMMA.64x96x16.F32.BF16 R152, gdesc[UR4], RZ, !UPT, gsb0 ;  /* 0x01600000049879f0 */ /* 0x000fe6000c0018ff */
[----:B------:R-:W-:Y:S02]  /*ca50*/  WARPGROUP.DEPBAR.LE gsb0, 0x0 ;  /* 0x00008000000079c5 */ /* 0x000fe40000010000 */
[----:B------:R-:W-:Y:S01]  /*ca60*/  WARPGROUP.ARRIVE ;  /* 0x00000000000079c5 */ /* 0x000fe20000000000 */
[----:B---3--:R-:W-:Y:S02]  /*ca70*/  R2UR UR8, R234 ;  /* 0x00000000ea0872ca */ /* 0x008fe400000e0000 */
[----:B------:R-:W-:Y:S02]  /*ca80*/  R2UR UR9, R235 ;  /* 0x00000000eb0972ca */ /* 0x000fe400000e0000 */
[----:B----4-:R-:W-:-:S02]  /*ca90*/  R2UR UR12, R222 ;  /* 0x00000000de0c72ca */ /* 0x010fc400000e0000 */
[----:B------:R-:W-:Y:S02]  /*caa0*/  R2UR UR13, R223 ;  /* 0x00000000df0d72ca */ /* 0x000fe400000e0000 */
[----:B-----5:R-:W-:Y:S02]  /*cab0*/  R2UR UR16, R220 ;  /* 0x00000000dc1072ca */ /* 0x020fe400000e0000 */
[----:B------:R-:W-:-:S05]  /*cac0*/  R2UR UR17, R221 ;  /* 0x00000000dd1172ca */ /* 0x000fca00000e0000 */
        /* <DEDUP_REMOVED lines=10> */
.L_x_5681:
[----:B------:R0:W3:Y:S01]  /*cb70*/  SYNCS.PHASECHK.TRANS64.TRYWAIT P2, [R210+URZ+0x32450], R218 ;  /* 0x032450dad20075a7 */ /* 0x0000e2000804017f */
[----:B------:R-:W-:Y:S05]  /*cb80*/  @!P1 BRA `(.L_x_5682) ;  /* 0x0000000000049947 */ /* 0x000fea0003800000 */
[----:B------:R-:W-:Y:S01]  /*cb90*/  BPT.TRAP 0x1 ;  /* 0x000000040000795c */ /* 0x000fe20000300000 */
.L_x_5682:
[----:B------:R-:W-:Y:S04]  /*cba0*/  BSSY B0, `(.L_x_5683) ;  /* 0x0000004000007945 */ /* 0x000fe80003800000 */
[----:B---3--:R-:W-:Y:S05]  /*cbb0*/  @P2 BRA `(.L_x_5684) ;  /* 0x0000000000082947 */ /* 0x008fea0003800000 */
[----:B------:R-:W3:Y:S02]  /*cbc0*/  SYNCS.PHASECHK.TRANS64.TRYWAIT P2, [R210+URZ+0x32450], R218 ;  /* 0x032450dad20075a7 */ /* 0x000ee4000804017f */
[----:B---3--:R-:W-:Y:S05]  /*cbd0*/  @!P2 BRA `(.L_x_5685) ;  /* 0x00000130008ca947 */ /* 0x008fea0003800000 */
.L_x_5684:
[----:B------:R-:W-:Y:S05]  /*cbe0*/  BSYNC B0 ;  /* 0x0000000000007941 */ /* 0x000fea0003800000 */
.L_x_5683:
[----:B------:R-:W-:Y:S05]  /*cbf0*/  WARPSYNC.ALL ;  /* 0x0000000000007948 */ /* 0x000fea0003800000 */
[----:B0123--:R-:W2:Y:S01]  /*cc00*/  LDL R218, [R1+0x50] ;  /* 0x0000500001da7983 */ /* 0x00fea20000100800 */
[----:B------:R-:W0:Y:S03]  /*cc10*/  LDC R219, c[0x0][0x448] ;  /* 0x00011200ffdb7b82 */ /* 0x000e260000000800 */
[----:B------:R-:W2:Y:S04]  /*cc20*/  LDL R233, [R1+0x64] ;  /* 0x0000640001e97983 */ /* 0x000ea80000100800 */
[----:B------:R-:W3:Y:S04]  /*cc30*/  LDL R222, [R1+0x48] ;  /* 0x0000480001de7983 */ /* 0x000ee80000100800 */
[----:B------:R-:W4:Y:S01]  /*cc40*/  LDL.64 R234, [R1] ;  /* 0x0000000001ea7983 */ /* 0x000f220000100a00 */
[----:B------:R-:W-:Y:S01]  /*cc50*/  IMAD.MOV.U32 R221, RZ, RZ, 0x40000040 ;  /* 0x40000040ffdd7424 */ /* 0x000fe200078e00ff */
[----:B------:R-:W-:Y:S01]  /*cc60*/  R2UR UR4, R4 ;  /* 0x00000000040472ca */ /* 0x000fe200000e0000 */
[----:B------:R-:W-:Y:S01]  /*cc70*/  WARPGROUP.ARRIVE ;  /* 0x00000000000079c5 */ /* 0x000fe20000000000 */
[----:B------:R-:W-:Y:S01]  /*cc80*/  R2UR UR5, R5 ;  /* 0x00000000050572ca */ /* 0x000fe200000e0000 */
[----:B------:R-:W-:Y:S01]  /*cc90*/  IMAD.MOV.U32 R223, RZ, RZ, 0x40000040 ;  /* 0x40000040ffdf7424 */ /* 0x000fe200078e00ff */
[----:B------:R-:W-:Y:S01]  /*cca0*/  R2UR UR7, R221 ;  /* 0x00000000dd0772ca */ /* 0x000fe200000e0000 */
[----:B------:R-:W-:Y:S01]  /*ccb0*/  IMAD.MOV.U32 R221, RZ, RZ, 0x40000040 ;  /* 0x40000040ffdd7424 */ /* 0x000fe200078e00ff */
[----:B0-----:R-:W-:-:S13]  /*ccc0*/  ISETP.NE.AND P2, PT, R219, 0x1, PT ;  /* 0x00000001db00780c */ /* 0x001fda0003f45270 */
[----:B------:R-:W0:Y:S08]  /*ccd0*/  @P2 LDC R220, c[0x0][0x44c] ;  /* 0x00011300ffdc2b82 */ /* 0x000e300000000800 */
[----:B------:R-:W1:Y:S01]  /*cce0*/  @P2 LDC R219, c[0x0][0x450] ;  /* 0x00011400ffdb2b82 */ /* 0x000e620000000800 */
[----:B--2---:R-:W-:-:S04]  /*ccf0*/  IMAD.IADD R218, R233, 0x1, R218 ;  /* 0x00000001e9da7824 */ /* 0x004fc800078e02da */
[----:B0-----:R-:W-:-:S05]  /*cd00*/  @P2 IMAD.HI.U32 R220, R218, R220, RZ ;  /* 0x000000dcdadc2227 */ /* 0x001fca00078e00ff */
[----:B-1----:R-:W-:Y:S01]  /*cd10*/  @P2 SHF.R.U32.HI R218, RZ, R219, R220 ;  /* 0x000000dbffda2219 */ /* 0x002fe200000116dc */
[----:B---3--:R-:W-:-:S04]  /*cd20*/  IMAD R220, R2, 0xc00, R222 ;  /* 0x00000c0002dc7824 */ /* 0x008fc800078e02de */
[C---:B------:R-:W-:Y:S01]  /*cd30*/  VIADD R222, R220.reuse, 0x2 ;  /* 0x00000002dcde7836 */ /* 0x040fe20000000000 */
[----:B------:R-:W-:-:S13]  /*cd40*/  R2UR UR6, R220 ;  /* 0x00000000dc0672ca */ /* 0x000fda00000e0000 */
[----:B------:R-:W-:Y:S01]  /*cd50*/  HGMMA.64x96x16.F32.BF16 R152, gdesc[UR4], R152, gsb0 ;  /* 0x01600000049879f0 */ /* 0x000fe20008001898 */
[----:B------:R-:W-:Y:S01]  /*cd60*/  R2UR UR6, R222 ;  /* 0x00000000de0672ca */ /* 0x000fe200000e0000 */
[----:B------:R-:W-:Y:S01]  /*cd70*/  VIADD R222, R220, 0x4 ;  /* 0x00000004dcde7836 */ /* 0x000fe20000000000 */
[----:B------:R-:W-:Y:S01]  /*cd80*/  R2UR UR7, R223 ;  /* 0x00000000df0772ca */ /* 0x000fe200000e0000 */
[----:B------:R-:W-:Y:S01]  /*cd90*/  IMAD.MOV.U32 R223, RZ, RZ, 0x40000040 ;  /* 0x40000040ffdf7424 */ /* 0x000fe200078e00ff */
[----:B----4-:R-:W-:Y:S02]  /*cda0*/  R2UR UR4, R234 ;  /* 0x00000000ea0472ca */ /* 0x010fe400000e0000 */
[----:B------:R-:W-:Y:S01]  /*cdb0*/  R2UR UR5, R235 ;  /* 0x00000000eb0572ca */ /* 0x000fe200000e0000 */
[----:B------:R-:W-:Y:S02]  /*cdc0*/  WARPGROUP.DEPBAR.LE gsb0, 0x0 ;  /* 0x00008000000079c5 */ /* 0x000fe40000010000 */
[----:B------:R-:W-:-:S10]  /*cdd0*/  WARPGROUP.ARRIVE ;  /* 0x00000000000079c5 */ /* 0x000fd40000000000 */
[----:B------:R-:W-:Y:S01]  /*cde0*/  HGMMA.64x96x16.F32.BF16 R152, gdesc[UR4], R152, gsb0 ;  /* 0x01600000049879f0 */ /* 0x000fe20008001898 */
[----:B------:R-:W-:Y:S01]  /*cdf0*/  R2UR UR6, R222 ;  /* 0x00000000de0672ca */ /* 0x000fe200000e0000 */
[----:B------:R-:W-:Y:S01]  /*ce00*/  VIADD R222, R220, 0x6 ;  /* 0x00000006dcde7836 */ /* 0x000fe20000000000 */
[----:B------:R-:W-:Y:S01]  /*ce10*/  R2UR UR7, R223 ;  /* 0x00000000df0772ca */ /* 0x000fe200000e0000 */
[----:B------:R-:W-:Y:S01]  /*ce20*/  IMAD.MOV.U32 R223, RZ, RZ, 0x40000040 ;  /* 0x40000040ffdf7424 */ /* 0x000fe200078e00ff */
[----:B------:R-:W-:Y:S02]  /*ce30*/  R2UR UR4, R230 ;  /* 0x00000000e60472ca */ /* 0x000fe400000e0000 */
        /* <DEDUP_REMOVED lines=98> */
[----:B------:R-:W-:Y:S01]  /*d460*/  R2UR UR4, R10 ;  /* 0x000000000a0472ca */ /* 0x000fe200000e0000 */
[----:B------:R-:W-:Y:S01]  /*d470*/  VIADD R220, R220, 0x906 ;  /* 0x00000906dcdc7836 */ /* 0x000fe20000000000 */
[----:B------:R-:W-:Y:S01]  /*d480*/  R2UR UR5, R11 ;  /* 0x000000000b0572ca */ /* 0x000fe200000e0000 */
[----:B------:R-:W-:Y:S02]  /*d490*/  WARPGROUP.DEPBAR.LE gsb0, 0x0 ;  /* 0x00008000000079c5 */ /* 0x000fe40000010000 */
[----:B------:R-:W-:-:S10]  /*d4a0*/  WARPGROUP.ARRIVE ;  /* 0x00000000000079c5 */ /* 0x000fd40000000000 */
        /* <DEDUP_REMOVED lines=14> */
[----:B------:R-:W-:Y:S03]  /*d590*/  HGMMA.64x96x16.F32.BF16 R152, gdesc[UR4], R152, gsb0 ;  /* 0x01600000049879f0 */ /* 0x000fe60008001898 */
[----:B------:R-:W-:Y:S02]  /*d5a0*/  WARPGROUP.DEPBAR.LE gsb0, 0x0 ;  /* 0x00008000000079c5 */ /* 0x000fe40000010000 */
[----:B------:R-:W-:Y:S01]  /*d5b0*/  FMUL.FTZ R158, R158, UR43 ;  /* 0x0000002b9e9e7c20 */ /* 0x000fe20008410000 */
[----:B------:R-:W-:Y:S01]  /*d5c0*/  FMUL.FTZ R159, R159, UR43 ;  /* 0x0000002b9f9f7c20 */ /* 0x000fe20008410000 */
[----:B------:R-:W-:Y:S01]  /*d5d0*/  FMUL.FTZ R219, R162, UR43 ;  /* 0x0000002ba2db7c20 */ /* 0x000fe20008410000 */
[----:B------:R-:W-:Y:S01]  /*d5e0*/  FMUL.FTZ R162, R168, UR43 ;  /* 0x0000002ba8a27c20 */ /* 0x000fe20008410000 */
[----:B------:R0:W1:Y:S01]  /*d5f0*/  MUFU.TANH R234, R158 ;  /* 0x0000009e00ea7308 */ /* 0x0000620000002400 */
[----:B------:R-:W-:Y:S01]  /*d600*/  FMUL.FTZ R235, R170, UR43 ;  /* 0x0000002baaeb7c20 */ /* 0x000fe20008410000 */
[----:B------:R-:W2:Y:S01]  /*d610*/  LDL R168, [R1+0x68] ;  /* 0x0000680001a87983 */ /* 0x000ea20000100800 */
[----:B------:R-:W-:Y:S01]  /*d620*/  FMUL.FTZ R154, R154, UR43 ;  /* 0x0000002b9a9a7c20 */ /* 0x000fe20008410000 */
[----:B------:R-:W-:Y:S01]  /*d630*/  FMUL.FTZ R152, R152, UR43 ;  /* 0x0000002b98987c20 */ /* 0x000fe20008410000 */
[----:B------:R-:W-:Y:S01]  /*d640*/  FMUL.FTZ R155, R155, UR43 ;  /* 0x0000002b9b9b7c20 */ /* 0x000fe20008410000 */
[----:B------:R-:W-:Y:S01]  /*d650*/  FMUL.FTZ R163, R163, UR43 ;  /* 0x0000002ba3a37c20 */ /* 0x000fe20008410000 */
[----:B------:R-:W-:Y:S01]  /*d660*/  FMUL.FTZ R153, R153, UR43 ;  /* 0x0000002b99997c20 */ /* 0x000fe20008410000 */
[----:B------:R3:W4:Y:S01]  /*d670*/  MUFU.TANH R223, R159 ;  /* 0x0000009f00df7308 */ /* 0x0007220000002400 */
[----:B0-----:R-:W-:Y:S01]  /*d680*/  FMUL.FTZ R158, R164, UR43 ;  /* 0x0000002ba49e7c20 */ /* 0x001fe20008410000 */
[----:B------:R-:W-:Y:S01]  /*d690*/  FMUL.FTZ R164, R173, UR43 ;  /* 0x0000002bada47c20 */ /* 0x000fe20008410000 */
[----:B------:R-:W-:Y:S01]  /*d6a0*/  FMUL.FTZ R237, R166, UR43 ;  /* 0x0000002ba6ed7c20 */ /* 0x000fe20008410000 */
[----:B------:R-:W5:Y:S01]  /*d6b0*/  LDL R173, [R1+0x30] ;  /* 0x0000300001ad7983 */ /* 0x000f620000100800 */
[----:B------:R-:W-:-:S03]  /*d6c0*/  FMUL.FTZ R236, R167, UR43 ;  /* 0x0000002ba7ec7c20 */ /* 0x000fc60008410000 */
[----:B------:R0:W-:Y:S01]  /*d6d0*/  MUFU.TANH R221, R154 ;  /* 0x0000009a00dd7308 */ /* 0x0001e20000002400 */
[----:B-1----:R-:W-:Y:S02]  /*d6e0*/  IMAD.MOV.U32 R170, RZ, RZ, R234 ;  /* 0x000000ffffaa7224 */ /* 0x002fe400078e00ea */
[----:B------:R-:W-:Y:S01]  /*d6f0*/  FMUL.FTZ R234, R171, UR43 ;  /* 0x0000002babea7c20 */ /* 0x000fe20008410000 */
[----:B---3--:R-:W-:Y:S01]  /*d700*/  FMUL.FTZ R159, R161, UR43 ;  /* 0x0000002ba19f7c20 */ /* 0x008fe20008410000 */
[----:B------:R-:W-:-:S03]  /*d710*/  FMUL.FTZ R161, R169, UR43 ;  /* 0x0000002ba9a17c20 */ /* 0x000fc60008410000 */
[----:B------:R-:W-:Y:S01]  /*d720*/  MUFU.TANH R152, R152 ;  /* 0x0000009800987308 */ /* 0x000fe20000002400 */
[----:B----4-:R-:W-:Y:S02]  /*d730*/  IMAD.MOV.U32 R171, RZ, RZ, R223 ;  /* 0x000000ffffab7224 */ /* 0x010fe400078e00df */
[----:B------:R-:W-:Y:S01]  /*d740*/  FMUL.FTZ R223, R174, UR43 ;  /* 0x0000002baedf7c20 */ /* 0x000fe20008410000 */
[----:B0-----:R-:W-:Y:S01]  /*d750*/  FMUL.FTZ R154, R157, UR43 ;  /* 0x0000002b9d9a7c20 */ /* 0x001fe20008410000 */
[----:B------:R-:W5:Y:S01]  /*d760*/  LDL R174, [R1+0x34] ;  /* 0x0000340001ae7983 */ /* 0x000f620000100800 */
[----:B------:R-:W-:-:S03]  /*d770*/  FMUL.FTZ R157, R165, UR43 ;  /* 0x0000002ba59d7c20 */ /* 0x000fc60008410000 */
[----:B------:R-:W0:Y:S01]  /*d780*/  SHFL.IDX PT, R169, R218, RZ, 0x1c1f ;  /* 0x001c1fffdaa97589 */ /* 0x000e2200000e0000 */
[----:B------:R-:W-:Y:S01]  /*d790*/  FMUL.FTZ R165, R176, UR43 ;  /* 0x0000002bb0a57c20 */ /* 0x000fe20008410000 */
[----:B------:R-:W-:Y:S01]  /*d7a0*/  IMAD.MOV.U32 R176, RZ, RZ, -0x60 ;  /* 0xffffffa0ffb07424 */ /* 0x000fe200078e00ff */
[----:B------:R1:W-:Y:S03]  /*d7b0*/  MUFU.TANH R220, R155 ;  /* 0x0000009b00dc7308 */ /* 0x0003e60000002400 */
[----:B------:R-:W-:-:S05]  /*d7c0*/  IMAD R176, R203, R176, 0x1 ;  /* 0x00000001cbb07424 */ /* 0x000fca00078e02b0 */
[----:B------:R-:W3:Y:S01]  /*d7d0*/  MUFU.TANH R233, R163 ;  /* 0x000000a300e97308 */ /* 0x000ee20000002400 */
[----:B-1----:R-:W-:Y:S01]  /*d7e0*/  FMUL.FTZ R155, R156, UR43 ;  /* 0x0000002b9c9b7c20 */ /* 0x002fe20008410000 */
[----:B------:R-:W-:Y:S01]  /*d7f0*/  FMUL.FTZ R156, R160, UR43 ;  /* 0x0000002ba09c7c20 */ /* 0x000fe20008410000 */
[----:B------:R-:W-:-:S05]  /*d800*/  FMUL.FTZ R160, R172, UR43 ;  /* 0x0000002baca07c20 */ /* 0x000fca0008410000 */
[----:B------:R-:W1:Y:S08]  /*d810*/  MUFU.TANH R154, R154 ;  /* 0x0000009a009a7308 */ /* 0x000e700000002400 */
[----:B------:R-:W4:Y:S01]  /*d820*/  MUFU.TANH R153, R153 ;  /* 0x0000009900997308 */ /* 0x000f220000002400 */
[----:B---3--:R-:W-:-:S07]  /*d830*/  IMAD.MOV.U32 R172, RZ, RZ, R233 ;  /* 0x000000ffffac7224 */ /* 0x008fce00078e00e9 */
[----:B------:R-:W3:Y:S08]  /*d840*/  MUFU.TANH R155, R155 ;  /* 0x0000009b009b7308 */ /* 0x000ef00000002400 */
[----:B------:R-:W3:Y:S01]  /*d850*/  MUFU.TANH R158, R158 ;  /* 0x0000009e009e7308 */ /* 0x000ee20000002400 */
[----:B------:R-:W-:-:S07]  /*d860*/  FMUL.FTZ R166, R181, UR43 ;  /* 0x0000002bb5a67c20 */ /* 0x000fce0008410000 */
[----:B------:R-:W3:Y:S08]  /*d870*/  MUFU.TANH R156, R156 ;  /* 0x0000009c009c7308 */ /* 0x000ef00000002400 */
[----:B------:R-:W3:Y:S01]  /*d880*/  MUFU.TANH R159, R159 ;  /* 0x0000009f009f7308 */ /* 0x000ee20000002400 */
[----:B------:R-:W-:-:S07]  /*d890*/  FMUL.FTZ R163, R177, UR43 ;  /* 0x0000002bb1a37c20 */ /* 0x000fce0008410000 */
[----:B------:R-:W3:Y:S01]  /*d8a0*/  MUFU.TANH R161, R161 ;  /* 0x000000a100a17308 */ /* 0x000ee20000002400 */
[----:B------:R-:W-:Y:S01]  /*d8b0*/  FMUL.FTZ R167, R180, UR43 ;  /* 0x0000002bb4a77c20 */ /* 0x000fe20008410000 */
[----:B------:R-:W-:-:S06]  /*d8c0*/  IMAD.MOV.U32 R180, RZ, RZ, R172 ;  /* 0x000000ffffb47224 */ /* 0x000fcc00078e00ac */
[----:B------:R-:W3:Y:S01]  /*d8d0*/  MUFU.TANH R157, R157 ;  /* 0x0000009d009d7308 */ /* 0x000ee20000002400 */
[----:B------:R-:W3:Y:S01]  /*d8e0*/  SHFL.IDX PT, R218, R218, 0x1, 0x1c1f ;  /* 0x003c1f00dada7f89 */ /* 0x000ee200000e0000 */
[----:B------:R-:W-:-:S06]  /*d8f0*/  FMUL.FTZ R172, R188, UR43 ;  /* 0x0000002bbcac7c20 */ /* 0x000fcc0008410000 */
[----:B------:R-:W3:Y:S08]  /*d900*/  MUFU.TANH R162, R162 ;  /* 0x000000a200a27308 */ /* 0x000ef00000002400 */
[----:B------:R-:W3:Y:S08]  /*d910*/  MUFU.TANH R165, R165 ;  /* 0x000000a500a57308 */ /* 0x000ef00000002400 */
[----:B------:R-:W3:Y:S08]  /*d920*/  MUFU.TANH R160, R160 ;  /* 0x000000a000a07308 */ /* 0x000ef00000002400 */
[----:B------:R-:W3:Y:S01]  /*d930*/  MUFU.TANH R164, R164 ;  /* 0x000000a400a47308 */ /* 0x000ee20000002400 */
[----:B------:R-:W-:-:S07]  /*d940*/  IMAD.MOV.U32 R181, RZ, RZ, R171 ;  /* 0x000000ffffb57224 */ /* 0x000fce00078e00ab */
[----:B------:R-:W3:Y:S01]  /*d950*/  MUFU.TANH R166, R166 ;  /* 0x000000a600a67308 */ /* 0x000ee20000002400 */
[----:B------:R-:W-:-:S07]  /*d960*/  FMUL.FTZ R171, R189, UR43 ;  /* 0x0000002bbdab7c20 */ /* 0x000fce0008410000 */
[----:B------:R-:W3:Y:S08]  /*d970*/  MUFU.TANH R163, R163 ;  /* 0x000000a300a37308 */ /* 0x000ef00000002400 */
[----:B------:R-:W3:Y:S08]  /*d980*/  MUFU.TANH R167, R167 ;  /* 0x000000a700a77308 */ /* 0x000ef00000002400 */
[----:B------:R-:W3:Y:S08]  /*d990*/  MUFU.TANH R172, R172 ;  /* 0x000000ac00ac7308 */ /* 0x000ef00000002400 */
[----:B------:R-:W-:Y:S01]  /*d9a0*/  MUFU.TANH R171, R171 ;  /* 0x000000ab00ab7308 */ /* 0x000fe20000002400 */
[----:B------:R-:W-:-:S07]  /*d9b0*/  FMUL.FTZ R222, R178, UR43 ;  /* 0x0000002bb2de7c20 */ /* 0x000fce0008410000 */
[----:B------:R-:W-:Y:S01]  /*d9c0*/  MUFU.TANH R237, R237 ;  /* 0x000000ed00ed7308 */ /* 0x000fe20000002400 */
[----:B------:R-:W-:-:S07]  /*d9d0*/  FMUL.FTZ R177, R183, UR43 ;  /* 0x0000002bb7b17c20 */ /* 0x000fce0008410000 */
[----:B------:R-:W-:Y:S01]  /*d9e0*/  MUFU.TANH R234, R234 ;  /* 0x000000ea00ea7308 */ /* 0x000fe20000002400 */
[----:B------:R-:W-:Y:S01]  /*d9f0*/  FMUL.FTZ R233, R175, UR43 ;  /* 0x0000002bafe97c20 */ /* 0x000fe20008410000 */
[----:B------:R-:W-:-:S06]  /*da00*/  IMAD.MOV.U32 R175, RZ, RZ, R170 ;  /* 0x000000ffffaf7224 */ /* 0x000fcc00078e00aa */
[----:B------:R-:W-:Y:S01]  /*da10*/  MUFU.TANH R222, R222 ;  /* 0x000000de00de7308 */ /* 0x000fe20000002400 */
[----:B------:R-:W-:Y:S02]  /*da20*/  IMAD.MOV.U32 R170, RZ, RZ, R220 ;  /* 0x000000ffffaa7224 */ /* 0x000fe400078e00dc */
[----:B------:R-:W-:-:S05]  /*da30*/  FMUL.FTZ R220, R182, UR43 ;  /* 0x0000002bb6dc7c20 */ /* 0x000fca0008410000 */
[----:B------:R-:W-:Y:S01]  /*da40*/  MUFU.TANH R177, R177 ;  /* 0x000000b100b17308 */ /* 0x000fe20000002400 */
[----:B------:R-:W-:Y:S01]  /*da50*/  FMUL.FTZ R188, R197, UR43 ;  /* 0x0000002bc5bc7c20 */ /* 0x000fe20008410000 */
[----:B------:R-:W-:-:S06]  /*da60*/  FMUL.FTZ R197, R191, UR43 ;  /* 0x0000002bbfc57c20 */ /* 0x000fcc0008410000 */
[----:B------:R-:W-:Y:S08]  /*da70*/  MUFU.TANH R219, R219 ;  /* 0x000000db00db7308 */ /* 0x000ff00000002400 */
[----:B------:R-:W-:Y:S08]  /*da80*/  MUFU.TANH R236, R236 ;  /* 0x000000ec00ec7308 */ /* 0x000ff00000002400 */
[----:B------:R-:W-:Y:S01]  /*da90*/  MUFU.TANH R235, R235 ;  /* 0x000000eb00eb7308 */ /* 0x000fe20000002400 */
[----:B--2---:R-:W-:-:S02]  /*daa0*/  IMAD R176, R168, -0x2, R176 ;  /* 0xfffffffea8b07824 */ /* 0x004fc400078e02b0 */
[----:B------:R-:W-:-:S03]  /*dab0*/  FMUL.FTZ R168, R184, UR43 ;  /* 0x0000002bb8a87c20 */ /* 0x000fc60008410000 */
[----:B-----5:R-:W-:-:S05]  /*dac0*/  IADD3 R176, -R173, R176, R174 ;  /* 0x000000b0adb07210 */ /* 0x020fca0007ffe1ae */
[----:B0-----:R-:W-:-:S05]  /*dad0*/  IMAD.IADD R169, R176, 0x1, R169 ;  /* 0x00000001b0a97824 */ /* 0x001fca00078e02a9 */
[----:B------:R-:W-:-:S04]  /*dae0*/  ISETP.GT.AND P3, PT, R169, RZ, PT ;  /* 0x000000ffa900720c */ /* 0x000fc80003f64270 */
[----:B------:R-:W-:Y:S02]  /*daf0*/  FSEL R152, R152, -INF , P3 ;  /* 0xff80000098987808 */ /* 0x000fe40001800000 */
[C---:B------:R-:W-:Y:S02]  /*db00*/  ISETP.GT.AND P3, PT, R169.reuse, 0x9, PT ;  /* 0x00000009a900780c */ /* 0x040fe40003f64270 */
[C---:B------:R-:W-:Y:S02]  /*db10*/  ISETP.GT.AND P4, PT, R169.reuse, 0x1, PT ;  /* 0x00000001a900780c */ /* 0x040fe40003f84270 */
[C---:B------:R-:W-:Y:S02]  /*db20*/  ISETP.GT.AND P2, PT, R169.reuse, 0x8, PT ;  /* 0x00000008a900780c */ /* 0x040fe40003f44270 */
[----:B-1----:R-:W-:Y:S02]  /*db30*/  FSEL R154, R154, -INF , P3 ;  /* 0xff8000009a9a7808 */ /* 0x002fe40001800000 */
[----:B------:R-:W-:-:S02]  /*db40*/  ISETP.GT.AND P3, PT, R169, 0x18, PT ;  /* 0x00000018a900780c */ /* 0x000fc40003f64270 */
[----:B----4-:R-:W-:Y:S02]  /*db50*/  FSEL R153, R153, -INF , P4 ;  /* 0xff80000099997808 */ /* 0x010fe40002000000 */
[----:B---3--:R-:W-:Y:S01]  /*db60*/  FSEL R155, R155, -INF , P2 ;  /* 0xff8000009b9b7808 */ /* 0x008fe20001000000 */
[----:B------:R-:W-:Y:S01]  /*db70*/  FMUL.FTZ R174, R185, UR43 ;  /* 0x0000002bb9ae7c20 */ /* 0x000fe20008410000 */
[C---:B------:R-:W-:Y:S02]  /*db80*/  ISETP.GT.AND P4, PT, R169.reuse, 0x10, PT ;  /* 0x00000010a900780c */ /* 0x040fe40003f84270 */
[----:B------:R-:W-:Y:S02]  /*db90*/  ISETP.GT.AND P2, PT, R169, 0x11, PT ;  /* 0x00000011a900780c */ /* 0x000fe40003f44270 */
[----:B------:R-:W-:Y:S01]  /*dba0*/  FSEL R158, R158, -INF , P3 ;  /* 0xff8000009e9e7808 */ /* 0x000fe20001800000 */
[----:B------:R-:W-:Y:S01]  /*dbb0*/  FMUL.FTZ R185, R193, UR43 ;  /* 0x0000002bc1b97c20 */ /* 0x000fe20008410000 */
[----:B------:R-:W-:-:S02]  /*dbc0*/  ISETP.GT.AND P3, PT, R169, 0x21, PT ;  /* 0x00000021a900780c */ /* 0x000fc40003f64270 */
[----:B------:R-:W-:Y:S02]  /*dbd0*/  FSEL R156, R156, -INF , P4 ;  /* 0xff8000009c9c7808 */ /* 0x000fe40002000000 */
[----:B------:R-:W-:Y:S01]  /*dbe0*/  FSEL R159, R159, -INF , P2 ;  /* 0xff8000009f9f7808 */ /* 0x000fe20001000000 */
[----:B------:R-:W-:Y:S01]  /*dbf0*/  FMUL.FTZ R173, R192, UR43 ;  /* 0x0000002bc0ad7c20 */ /* 0x000fe20008410000 */
[C---:B------:R-:W-:Y:S02]  /*dc00*/  ISETP.GT.AND P4, PT, R169.reuse, 0x19, PT ;  /* 0x00000019a900780c */ /* 0x040fe40003f84270 */
[----:B------:R-:W-:Y:S01]  /*dc10*/  ISETP.GT.AND P2, PT, R169, 0x20, PT ;  /* 0x00000020a900780c */ /* 0x000fe20003f44270 */
[----:B------:R-:W0:Y:S01]  /*dc20*/  MUFU.TANH R168, R168 ;  /* 0x000000a800a87308 */ /* 0x000e220000002400 */
[----:B------:R-:W-:Y:S02]  /*dc30*/  FSEL R161, R161, -INF , P3 ;  /* 0xff800000a1a17808 */ /* 0x000fe40001800000 */
[----:B------:R-:W-:-:S02]  /*dc40*/  ISETP.GT.AND P3, PT, R169, 0x30, PT ;  /* 0x00000030a900780c */ /* 0x000fc40003f64270 */
[----:B------:R-:W-:-:S03]  /*dc50*/  FSEL R157, R157, -INF , P4 ;  /* 0xff8000009d9d7808 */ /* 0x000fc60002000000 */
[----:B------:R-:W1:Y:S01]  /*dc60*/  MUFU.TANH R174, R174 ;  /* 0x000000ae00ae7308 */ /* 0x000e620000002400 */
[----:B------:R-:W-:Y:S02]  /*dc70*/  FSEL R162, R162, -INF , P2 ;  /* 0xff800000a2a27808 */ /* 0x000fe40001000000 */
[C---:B------:R-:W-:Y:S02]  /*dc80*/  ISETP.GT.AND P4, PT, R169.reuse, 0x28, PT ;  /* 0x00000028a900780c */ /* 0x040fe40003f84270 */
[----:B------:R-:W-:-:S03]  /*dc90*/  ISETP.GT.AND P2, PT, R169, 0x29, PT ;  /* 0x00000029a900780c */ /* 0x000fc60003f44270 */
[----:B------:R-:W2:Y:S01]  /*dca0*/  MUFU.TANH R185, R185 ;  /* 0x000000b900b97308 */ /* 0x000ea20000002400 */
[----:B------:R-:W-:Y:S02]  /*dcb0*/  FSEL R165, R165, -INF , P3 ;  /* 0xff800000a5a57808 */ /* 0x000fe40001800000 */
[----:B------:R-:W-:Y:S02]  /*dcc0*/  ISETP.GT.AND P3, PT, R169, 0x39, PT ;  /* 0x00000039a900780c */ /* 0x000fe40003f64270 */
[----:B------:R-:W-:-:S03]  /*dcd0*/  FSEL R160, R160, -INF , P4 ;  /* 0xff800000a0a07808 */ /* 0x000fc60002000000 */
[----:B------:R-:W3:Y:S01]  /*dce0*/  MUFU.TANH R173, R173 ;  /* 0x000000ad00ad7308 */ /* 0x000ee20000002400 */
[----:B------:R-:W-:Y:S02]  /*dcf0*/  FSEL R164, R164, -INF , P2 ;  /* 0xff800000a4a47808 */ /* 0x000fe40001000000 */
[C---:B------:R-:W-:Y:S02]  /*dd00*/  ISETP.GT.AND P4, PT, R169.reuse, 0x31, PT ;  /* 0x00000031a900780c */ /* 0x040fe40003f84270 */
[C---:B------:R-:W-:Y:S02]  /*dd10*/  ISETP.GT.AND P2, PT, R169.reuse, 0x38, PT ;  /* 0x00000038a900780c */ /* 0x040fe40003f44270 */
[----:B------:R-:W-:Y:S02]  /*dd20*/  FSEL R166, R166, -INF , P3 ;  /* 0xff800000a6a67808 */ /* 0x000fe40001800000 */
[----:B------:R-:W-:Y:S02]  /*dd30*/  ISETP.GT.AND P3, PT, R169, 0x48, PT ;  /* 0x00000048a900780c */ /* 0x000fe40003f64270 */
[----:B------:R-:W-:-:S02]  /*dd40*/  FSEL R163, R163, -INF , P4 ;  /* 0xff800000a3a37808 */ /* 0x000fc40002000000 */
[----:B------:R-:W-:Y:S02]  /*dd50*/  FSEL R167, R167, -INF , P2 ;  /* 0xff800000a7a77808 */ /* 0x000fe40001000000 */
[C---:B------:R-:W-:Y:S02]  /*dd60*/  ISETP.GT.AND P4, PT, R169.reuse, 0x40, PT ;  /* 0x00000040a900780c */ /* 0x040fe40003f84270 */
[C---:B------:R-:W-:Y:S01]  /*dd70*/  ISETP.GT.AND P2, PT, R169.reuse, 0x41, PT ;  /* 0x00000041a900780c */ /* 0x040fe20003f44270 */
[----:B------:R-:W-:Y:S01]  /*dd80*/  IMAD.IADD R176, R176, 0x1, R218 ;  /* 0x00000001b0b07824 */ /* 0x000fe200078e02da */
[----:B------:R-:W-:Y:S02]  /*dd90*/  FSEL R172, R172, -INF , P3 ;  /* 0xff800000acac7808 */ /* 0x000fe40001800000 */
[----:B------:R-:W-:Y:S02]  /*dda0*/  ISETP.GT.AND P3, PT, R169, 0x51, PT ;  /* 0x00000051a900780c */ /* 0x000fe40003f64270 */
[----:B0-----:R-:W-:-:S02]  /*ddb0*/  FSEL R168, R168, -INF , P4 ;  /* 0xff800000a8a87808 */ /* 0x001fc40002000000 */
[----:B-1----:R-:W-:Y:S01]  /*ddc0*/  FSEL R174, R174, -INF , P2 ;  /* 0xff800000aeae7808 */ /* 0x002fe20001000000 */
[----:B------:R-:W-:Y:S01]  /*ddd0*/  IMAD.MOV.U32 R184, RZ, RZ, R221 ;  /* 0x000000ffffb87224 */ /* 0x000fe200078e00dd */
[C---:B------:R-:W-:Y:S02]  /*dde0*/  ISETP.GT.AND P4, PT, R169.reuse, 0x49, PT ;  /* 0x00000049a900780c */ /* 0x040fe40003f84270 */
[----:B------:R-:W-:Y:S02]  /*ddf0*/  ISETP.GT.AND P2, PT, R169, 0x50, PT ;  /* 0x00000050a900780c */ /* 0x000fe40003f44270 */
[----:B--2---:R-:W-:Y:S02]  /*de00*/  FSEL R185, R185, -INF , P3 ;  /* 0xff800000b9b97808 */ /* 0x004fe40001800000 */
[----:B------:R-:W-:Y:S02]  /*de10*/  ISETP.GT.AND P3, PT, R176, RZ, PT ;  /* 0x000000ffb000720c */ /* 0x000fe40003f64270 */
[----:B------:R-:W-:-:S02]  /*de20*/  FSEL R171, R171, -INF , P4 ;  /* 0xff800000abab7808 */ /* 0x000fc40002000000 */
[----:B---3--:R-:W-:Y:S02]  /*de30*/  FSEL R173, R173, -INF , P2 ;  /* 0xff800000adad7808 */ /* 0x008fe40001000000 */
[C---:B------:R-:W-:Y:S02]  /*de40*/  ISETP.GT.AND P4, PT, R169.reuse, 0x58, PT ;  /* 0x00000058a900780c */ /* 0x040fe40003f84270 */
[----:B------:R-:W-:Y:S02]  /*de50*/  ISETP.GT.AND P2, PT, R169, 0x59, PT ;  /* 0x00000059a900780c */ /* 0x000fe40003f44270 */
[----:B------:R-:W-:Y:S02]  /*de60*/  FSEL R169, R184, -INF , P3 ;  /* 0xff800000b8a97808 */ /* 0x000fe40001800000 */
[----:B------:R-:W-:Y:S01]  /*de70*/  ISETP.GT.AND P3, PT, R176, 0x9, PT ;  /* 0x00000009b000780c */ /* 0x000fe20003f64270 */
[----:B------:R-:W-:-:S03]  /*de80*/  FMUL.FTZ R221, R179, UR43 ;  /* 0x0000002bb3dd7c20 */ /* 0x000fc60008410000 */
[----:B------:R-:W-:Y:S02]  /*de90*/  FSEL R179, R181, -INF , P3 ;  /* 0xff800000b5b37808 */ /* 0x000fe40001800000 */
[----:B------:R-:W-:-:S04]  /*dea0*/  ISETP.GT.AND P3, PT, R176, 0x18, PT ;  /* 0x00000018b000780c */ /* 0x000fc80003f64270 */
[----:B------:R-:W-:Y:S02]  /*deb0*/  FSEL R182, R237, -INF , P3 ;  /* 0xff800000edb67808 */ /* 0x000fe40001800000 */
[----:B------:R-:W-:-:S04]  /*dec0*/  ISETP.GT.AND P3, PT, R176, 0x21, PT ;  /* 0x00000021b000780c */ /* 0x000fc80003f64270 */
[----:B------:R-:W-:Y:S02]  /*ded0*/  FSEL R193, R234, -INF , P3 ;  /* 0xff800000eac17808 */ /* 0x000fe40001800000 */
[----:B------:R-:W-:-:S04]  /*dee0*/  ISETP.GT.AND P3, PT, R176, 0x30, PT ;  /* 0x00000030b000780c */ /* 0x000fc80003f64270 */
[----:B------:R-:W-:Y:S02]  /*def0*/  FSEL R189, R222, -INF , P3 ;  /* 0xff800000debd7808 */ /* 0x000fe40001800000 */
[----:B------:R-:W-:-:S04]  /*df00*/  ISETP.GT.AND P3, PT, R176, 0x39, PT ;  /* 0x00000039b000780c */ /* 0x000fc80003f64270 */
[----:B------:R-:W-:Y:S02]  /*df10*/  FSEL R191, R177, -INF , P3 ;  /* 0xff800000b1bf7808 */ /* 0x000fe40001800000 */
[----:B------:R-:W-:-:S04]  /*df20*/  FMNMX.FTZ R177, R152, R217, !PT ;  /* 0x000000d998b17209 */ /* 0x000fc80007810000 */
[----:B------:R-:W-:-:S04]  /*df30*/  FMNMX.FTZ R177, R153, R177, !PT ;  /* 0x000000b199b17209 */ /* 0x000fc80007810000 */
[----:B------:R-:W-:-:S04]  /*df40*/  FMNMX.FTZ R177, R155, R177, !PT ;  /* 0x000000b19bb17209 */ /* 0x000fc80007810000 */
[----:B------:R-:W-:-:S04]  /*df50*/  FMNMX.FTZ R177, R154, R177, !PT ;  /* 0x000000b19ab17209 */ /* 0x000fc80007810000 */
[----:B------:R-:W-:-:S04]  /*df60*/  FMNMX.FTZ R177, R156, R177, !PT ;  /* 0x000000b19cb17209 */ /* 0x000fc80007810000 */
[----:B------:R-:W-:-:S04]  /*df70*/  FMNMX.FTZ R177, R159, R177, !PT ;  /* 0x000000b19fb17209 */ /* 0x000fc80007810000 */
[----:B------:R-:W-:Y:S01]  /*df80*/  FMNMX.FTZ R177, R158, R177, !PT ;  /* 0x000000b19eb17209 */ /* 0x000fe20007810000 */
[----:B------:R-:W-:-:S03]  /*df90*/  FMUL.FTZ R178, R196, UR43 ;  /* 0x0000002bc4b27c20 */ /* 0x000fc60008410000 */
[----:B------:R-:W-:-:S04]  /*dfa0*/  FMNMX.FTZ R177, R157, R177, !PT ;  /* 0x000000b19db17209 */ /* 0x000fc80007810000 */
[----:B------:R-:W-:Y:S01]  /*dfb0*/  FMNMX.FTZ R177, R162, R177, !PT ;  /* 0x000000b1a2b17209 */ /* 0x000fe20007810000 */
[----:B------:R-:W0:Y:S03]  /*dfc0*/  MUFU.TANH R178, R178 ;  /* 0x000000b200b27308 */ /* 0x000e260000002400 */
[----:B------:R-:W-:-:S04]  /*dfd0*/  FMNMX.FTZ R177, R161, R177, !PT ;  /* 0x000000b1a1b17209 */ /* 0x000fc80007810000 */
[----:B------:R-:W-:Y:S01]  /*dfe0*/  FMNMX.FTZ R177, R160, R177, !PT ;  /* 0x000000b1a0b17209 */ /* 0x000fe20007810000 */
[----:B------:R-:W1:Y:S03]  /*dff0*/  MUFU.TANH R188, R188 ;  /* 0x000000bc00bc7308 */ /* 0x000e660000002400 */
[----:B------:R-:W-:-:S04]  /*e000*/  FMNMX.FTZ R177, R164, R177, !PT ;  /* 0x000000b1a4b17209 */ /* 0x000fc80007810000 */
[----:B------:R-:W-:Y:S02]  /*e010*/  FMNMX.FTZ R177, R165, R177, !PT ;  /* 0x000000b1a5b17209 */ /* 0x000fe40007810000 */
[----:B0-----:R-:W-:Y:S02]  /*e020*/  FSEL R178, R178, -INF , P4 ;  /* 0xff800000b2b27808 */ /* 0x001fe40002000000 */
[----:B------:R-:W-:Y:S02]  /*e030*/  ISETP.GT.AND P4, PT, R176, 0x1, PT ;  /* 0x00000001b000780c */ /* 0x000fe40003f84270 */
[----:B------:R-:W-:Y:S01]  /*e040*/  FMNMX.FTZ R177, R163, R177, !PT ;  /* 0x000000b1a3b17209 */ /* 0x000fe20007810000 */
[----:B------:R-:W0:Y:S01]  /*e050*/  MUFU.TANH R223, R223 ;  /* 0x000000df00df7308 */ /* 0x000e220000002400 */
[----:B------:R-:W-:Y:S02]  /*e060*/  FSEL R170, R170, -INF , P4 ;  /* 0xff800000aaaa7808 */ /* 0x000fe40002000000 */
[----:B-1----:R-:W-:-:S02]  /*e070*/  FSEL R188, R188, -INF , P2 ;  /* 0xff800000bcbc7808 */ /* 0x002fc40001000000 */
[----:B------:R-:W-:Y:S01]  /*e080*/  FMNMX.FTZ R177, R167, R177, !PT ;  /* 0x000000b1a7b17209 */ /* 0x000fe20007810000 */
[----:B------:R-:W-:Y:S01]  /*e090*/  FMUL.FTZ R192, R186, UR43 ;  /* 0x0000002bbac07c20 */ /* 0x000fe20008410000 */
[C---:B------:R-:W-:Y:S02]  /*e0a0*/  ISETP.GT.AND P2, PT, R176.reuse, 0x8, PT ;  /* 0x00000008b000780c */ /* 0x040fe40003f44270 */
[----:B------:R-:W-:Y:S01]  /*e0b0*/  ISETP.GT.AND P4, PT, R176, 0x10, PT ;  /* 0x00000010b000780c */ /* 0x000fe20003f84270 */
[----:B------:R-:W1:Y:S01]  /*e0c0*/  MUFU.TANH R233, R233 ;  /* 0x000000e900e97308 */ /* 0x000e620000002400 */
[----:B------:R-:W-:Y:S02]  /*e0d0*/  FMNMX.FTZ R177, R166, R177, !PT ;  /* 0x000000b1a6b17209 */ /* 0x000fe40007810000 */
[----:B------:R-:W-:Y:S02]  /*e0e0*/  FSEL R175, R175, -INF , P2 ;  /* 0xff800000afaf7808 */ /* 0x000fe40001000000 */
[----:B------:R-:W-:-:S03]  /*e0f0*/  FSEL R181, R219, -INF , P4 ;  /* 0xff800000dbb57808 */ /* 0x000fc60002000000 */
[----:B------:R-:W2:Y:S01]  /*e100*/  MUFU.TANH R221, R221 ;  /* 0x000000dd00dd7308 */ /* 0x000ea20000002400 */
[----:B------:R-:W-:Y:S01]  /*e110*/  ISETP.GT.AND P2, PT, R176, 0x11, PT ;  /* 0x00000011b000780c */ /* 0x000fe20003f44270 */
[----:B------:R-:W-:Y:S01]  /*e120*/  FMUL.FTZ R196, R190, UR43 ;  /* 0x0000002bbec47c20 */ /* 0x000fe20008410000 */
[----:B------:R-:W-:Y:S01]  /*e130*/  ISETP.GT.AND P4, PT, R176, 0x19, PT ;  /* 0x00000019b000780c */ /* 0x000fe20003f84270 */
[----:B------:R-:W-:Y:S01]  /*e140*/  FMUL.FTZ R187, R187, UR43 ;  /* 0x0000002bbbbb7c20 */ /* 0x000fe20008410000 */
[----:B------:R-:W-:-:S03]  /*e150*/  FMNMX.FTZ R177, R168, R177, !PT ;  /* 0x000000b1a8b17209 */ /* 0x000fc60007810000 */
[----:B------:R-:W3:Y:S01]  /*e160*/  MUFU.TANH R220, R220 ;  /* 0x000000dc00dc7308 */ /* 0x000ee20000002400 */
[----:B------:R-:W-:Y:S02]  /*e170*/  FSEL R180, R180, -INF , P2 ;  /* 0xff800000b4b47808 */ /* 0x000fe40001000000 */
[----:B------:R-:W-:Y:S02]  /*e180*/  FSEL R183, R236, -INF , P4 ;  /* 0xff800000ecb77808 */ /* 0x000fe40002000000 */
[----:B------:R-:W-:-:S03]  /*e190*/  ISETP.GT.AND P2, PT, R176, 0x20, PT ;  /* 0x00000020b000780c */ /* 0x000fc60003f44270 */
[----:B------:R-:W4:Y:S01]  /*e1a0*/  MUFU.TANH R192, R192 ;  /* 0x000000c000c07308 */ /* 0x000f220000002400 */
[----:B------:R-:W-:Y:S02]  /*e1b0*/  ISETP.GT.AND P4, PT, R176, 0x28, PT ;  /* 0x00000028b000780c */ /* 0x000fe40003f84270 */
[----:B------:R-:W-:Y:S02]  /*e1c0*/  FMNMX.FTZ R177, R174, R177, !PT ;  /* 0x000000b1aeb17209 */ /* 0x000fe40007810000 */
[----:B------:R-:W-:-:S03]  /*e1d0*/  FSEL R184, R235, -INF , P2 ;  /* 0xff800000ebb87808 */ /* 0x000fc60001000000 */
[----:B------:R1:W5:Y:S01]  /*e1e0*/  MUFU.TANH R219, R187 ;  /* 0x000000bb00db7308 */ /* 0x0003620000002400 */
[----:B0-----:R-:W-:Y:S02]  /*e1f0*/  FSEL R186, R223, -INF , P4 ;  /* 0xff800000dfba7808 */ /* 0x001fe40002000000 */
[C---:B------:R-:W-:Y:S02]  /*e200*/  ISETP.GT.AND P2, PT, R176.reuse, 0x29, PT ;  /* 0x00000029b000780c */ /* 0x040fe40003f44270 */
[----:B------:R-:W-:-:S03]  /*e210*/  ISETP.GT.AND P4, PT, R176, 0x31, PT ;  /* 0x00000031b000780c */ /* 0x000fc60003f84270 */
[----:B------:R-:W0:Y:S01]  /*e220*/  MUFU.TANH R196, R196 ;  /* 0x000000c400c47308 */ /* 0x000e220000002400 */
[----:B------:R-:W-:-:S07]  /*e230*/  FMNMX.FTZ R177, R172, R177, !PT ;  /* 0x000000b1acb17209 */ /* 0x000fce0007810000 */
[----:B------:R-:W0:Y:S01]  /*e240*/  MUFU.TANH R197, R197 ;  /* 0x000000c500c57308 */ /* 0x000e220000002400 */
[----:B-1----:R-:W-:Y:S02]  /*e250*/  FSEL R187, R233, -INF , P2 ;  /* 0xff800000e9bb7808 */ /* 0x002fe40001000000 */
[----:B--2---:R-:W-:Y:S02]  /*e260*/  FSEL R218, R221, -INF , P4 ;  /* 0xff800000ddda7808 */ /* 0x004fe40002000000 */
[----:B------:R-:W-:Y:S02]  /*e270*/  FMNMX.FTZ R177, R171, R177, !PT ;  /* 0x000000b1abb17209 */ /* 0x000fe40007810000 */
[C---:B------:R-:W-:Y:S02]  /*e280*/  ISETP.GT.AND P2, PT, R176.reuse, 0x38, PT ;  /* 0x00000038b000780c */ /* 0x040fe40003f44270 */
[----:B------:R-:W-:Y:S02]  /*e290*/  ISETP.GT.AND P4, PT, R176, 0x40, PT ;  /* 0x00000040b000780c */ /* 0x000fe40003f84270 */
[----:B------:R-:W-:-:S02]  /*e2a0*/  FMNMX.FTZ R177, R173, R177, !PT ;  /* 0x000000b1adb17209 */ /* 0x000fc40007810000 */
[----:B---3--:R-:W-:Y:S02]  /*e2b0*/  FSEL R190, R220, -INF , P2 ;  /* 0xff800000dcbe7808 */ /* 0x008fe40001000000 */
[----:B----4-:R-:W-:Y:S02]  /*e2c0*/  FSEL R192, R192, -INF , P4 ;  /* 0xff800000c0c07808 */ /* 0x010fe40002000000 */
[C---:B------:R-:W-:Y:S02]  /*e2d0*/  ISETP.GT.AND P2, PT, R176.reuse, 0x41, PT ;  /* 0x00000041b000780c */ /* 0x040fe40003f44270 */
[C---:B------:R-:W-:Y:S02]  /*e2e0*/  ISETP.GT.AND P3, PT, R176.reuse, 0x48, PT ;  /* 0x00000048b000780c */ /* 0x040fe40003f64270 */
[----:B------:R-:W-:Y:S02]  /*e2f0*/  ISETP.GT.AND P4, PT, R176, 0x49, PT ;  /* 0x00000049b000780c */ /* 0x000fe40003f84270 */
[----:B------:R-:W-:-:S02]  /*e300*/  FMNMX.FTZ R177, R185, R177, !PT ;  /* 0x000000b1b9b17209 */ /* 0x000fc40007810000 */
[----:B-----5:R-:W-:Y:S02]  /*e310*/  FSEL R219, R219, -INF , P2 ;  /* 0xff800000dbdb7808 */ /* 0x020fe40001000000 */
[----:B0-----:R-:W-:Y:S02]  /*e320*/  FSEL R196, R196, -INF , P3 ;  /* 0xff800000c4c47808 */ /* 0x001fe40001800000 */
[----:B------:R-:W-:Y:S02]  /*e330*/  FSEL R197, R197, -INF , P4 ;  /* 0xff800000c5c57808 */ /* 0x000fe40002000000 */
[C---:B------:R-:W-:Y:S02]  /*e340*/  ISETP.GT.AND P2, PT, R176.reuse, 0x50, PT ;  /* 0x00000050b000780c */ /* 0x040fe40003f44270 */
[C---:B------:R-:W-:Y:S02]  /*e350*/  ISETP.GT.AND P3, PT, R176.reuse, 0x51, PT ;  /* 0x00000051b000780c */ /* 0x040fe40003f64270 */
[----:B------:R-:W-:-:S02]  /*e360*/  ISETP.GT.AND P4, PT, R176, 0x58, PT ;  /* 0x00000058b000780c */ /* 0x000fc40003f84270 */
[----:B------:R-:W-:Y:S02]  /*e370*/  ISETP.GT.AND P5, PT, R176, 0x59, PT ;  /* 0x00000059b000780c */ /* 0x000fe40003fa4270 */
[----:B------:R-:W-:-:S04]  /*e380*/  FMNMX.FTZ R176, R178, R177, !PT ;  /* 0x000000b1b2b07209 */ /* 0x000fc80007810000 */
[----:B------:R-:W-:-:S05]  /*e390*/  FMNMX.FTZ R176, R188, R176, !PT ;  /* 0x000000b0bcb07209 */ /* 0x000fca0007810000 */
[----:B------:R-:W0:Y:S02]  /*e3a0*/  SHFL.BFLY PT, R177, R176, 0x2, 0x1f ;  /* 0x0c401f00b0b17f89 */ /* 0x000e2400000e0000 */
[----:B0-----:R-:W-:-:S05]  /*e3b0*/  FMNMX.FTZ R177, R176, R177, !PT ;  /* 0x000000b1b0b17209 */ /* 0x001fca0007810000 */
[----:B------:R-:W0:Y:S02]  /*e3c0*/  SHFL.BFLY PT, R176, R177, 0x1, 0x1f ;  /* 0x0c201f00b1b07f89 */ /* 0x000e2400000e0000 */
[----:B0-----:R-:W-:Y:S02]  /*e3d0*/  FMNMX.FTZ R177, R177, R176, !PT ;  /* 0x000000b0b1b17209 */ /* 0x001fe40007810000 */
[----:B------:R-:W0:Y:S02]  /*e3e0*/  LDC R176, c[0x0][0xa80] ;  /* 0x0002a000ffb07b82 */ /* 0x000e240000000800 */
[----:B------:R-:W-:-:S04]  /*e3f0*/  FSETP.NEU.FTZ.AND P6, PT, R177, -INF , PT ;  /* 0xff800000b100780b */ /* 0x000fc80003fdd000 */
[----:B------:R-:W-:-:S05]  /*e400*/  FSEL R220, R177, RZ, P6 ;  /* 0x000000ffb1dc7208 */ /* 0x000fca0003000000 */
[----:B------:R-:W-:Y:S01]  /*e410*/  FADD.FTZ R220, -R220, R217 ;  /* 0x000000d9dcdc7221 */ /* 0x000fe20000010100 */
[----:B0-----:R-:W-:-:S05]  /*e420*/  FMUL.FTZ R217, R177, R176 ;  /* 0x000000b0b1d97220 */ /* 0x001fca0000410000 */
[----:B------:R-:W-:-:S05]  /*e430*/  FSEL R217, R217, RZ, P6 ;  /* 0x000000ffd9d97208 */ /* 0x000fca0003000000 */
        /* <DEDUP_REMOVED lines=23> */
[----:B------:R-:W-:-:S02]  /*e5b0*/  FFMA.FTZ R188, R188, R176, -R217 ;  /* 0x000000b0bcbc7223 */ /* 0x000fc400000108d9 */
[----:B------:R-:W2:Y:S01]  /*e5c0*/  LDL R217, [R1+0x40] ;  /* 0x0000400001d97983 */ /* 0x000ea20000100800 */
[----:B------:R-:W-:Y:S01]  /*e5d0*/  FMUL.FTZ R156, R220, R176 ;  /* 0x000000b0dc9c7220 */ /* 0x000fe20000410000 */
[----:B------:R-:W-:Y:S08]  /*e5e0*/  MUFU.EX2 R152, R152 ;  /* 0x0000009800987308 */ /* 0x000ff00000000800 */
[----:B------:R-:W0:Y:S08]  /*e5f0*/  MUFU.EX2 R156, R156 ;  /* 0x0000009c009c7308 */ /* 0x000e300000000800 */
[----:B------:R-:W1:Y:S01]  /*e600*/  MUFU.EX2 R153, R153 ;  /* 0x0000009900997308 */ /* 0x000e620000000800 */
[----:B0-----:R-:W-:-:S04]  /*e610*/  FFMA.FTZ R0, R156, R0, R152 ;  /* 0x000000009c007223 */ /* 0x001fc80000010098 */
[C---:B-1----:R-:W-:Y:S01]  /*e620*/  FADD.FTZ R0, R153.reuse, R0 ;  /* 0x0000000099007221 */ /* 0x042fe20000010000 */
[----:B------:R-:W-:Y:S02]  /*e630*/  F2FP.BF16.F32.PACK_AB R152, R153, R152 ;  /* 0x000000989998723e */ /* 0x000fe400000010ff */
        /* <DEDUP_REMOVED lines=9> */
[----:B------:R-:W0:Y:S03]  /*e6d0*/  MUFU.EX2 R155, R155 ;  /* 0x0000009b009b7308 */ /* 0x000e260000000800 */
[----:B------:R-:W-:-:S04]  /*e6e0*/  FMNMX.FTZ R153, R193, R153, !PT ;  /* 0x00000099c1997209 */ /* 0x000fc80007810000 */
[----:B------:R-:W-:Y:S01]  /*e6f0*/  FMNMX.FTZ R153, R186, R153, !PT ;  /* 0x00000099ba997209 */ /* 0x000fe20007810000 */
[----:B------:R-:W1:Y:S03]  /*e700*/  MUFU.EX2 R154, R154 ;  /* 0x0000009a009a7308 */ /* 0x000e660000000800 */
[----:B------:R-:W-:-:S04]  /*e710*/  FMNMX.FTZ R153, R187, R153, !PT ;  /* 0x00000099bb997209 */ /* 0x000fc80007810000 */
[----:B------:R-:W-:Y:S01]  /*e720*/  FMNMX.FTZ R153, R189, R153, !PT ;  /* 0x00000099bd997209 */ /* 0x000fe20007810000 */
[----:B------:R-:W-:-:S03]  /*e730*/  FMUL.FTZ R194, R194, UR43 ;  /* 0x0000002bc2c27c20 */ /* 0x000fc60008410000 */
[----:B------:R-:W-:Y:S01]  /*e740*/  FMNMX.FTZ R153, R218, R153, !PT ;  /* 0x00000099da997209 */ /* 0x000fe20007810000 */
[----:B0-----:R-:W-:Y:S01]  /*e750*/  FADD.FTZ R0, R155, R0 ;  /* 0x000000009b007221 */ /* 0x001fe20000010000 */
[----:B------:R-:W-:Y:S02]  /*e760*/  FMUL.FTZ R162, R195, UR43 ;  /* 0x0000002bc3a27c20 */ /* 0x000fe40008410000 */
[----:B------:R-:W-:Y:S01]  /*e770*/  FMNMX.FTZ R153, R190, R153, !PT ;  /* 0x00000099be997209 */ /* 0x000fe20007810000 */
[----:B------:R-:W0:Y:S01]  /*e780*/  MUFU.TANH R194, R194 ;  /* 0x000000c200c27308 */ /* 0x000e220000002400 */
[C---:B-1----:R-:W-:Y:S01]  /*e790*/  FADD.FTZ R0, R154.reuse, R0 ;  /* 0x000000009a007221 */ /* 0x042fe20000010000 */
[----:B------:R-:W-:Y:S01]  /*e7a0*/  F2FP.BF16.F32.PACK_AB R154, R154, R155 ;  /* 0x0000009b9a9a723e */ /* 0x000fe200000010ff */
[----:B------:R-:W-:Y:S01]  /*e7b0*/  FMUL.FTZ R155, R198, UR43 ;  /* 0x0000002bc69b7c20 */ /* 0x000fe20008410000 */
[----:B------:R-:W-:-:S04]  /*e7c0*/  FMNMX.FTZ R153, R191, R153, !PT ;  /* 0x00000099bf997209 */ /* 0x000fc80007810000 */
[----:B------:R-:W1:Y:S01]  /*e7d0*/  MUFU.TANH R162, R162 ;  /* 0x000000a200a27308 */ /* 0x000e620000002400 */
[----:B------:R-:W-:Y:S01]  /*e7e0*/  FMNMX.FTZ R153, R192, R153, !PT ;  /* 0x00000099c0997209 */ /* 0x000fe20007810000 */
[----:B------:R-:W-:-:S03]  /*e7f0*/  FMUL.FTZ R199, R199, UR43 ;  /* 0x0000002bc7c77c20 */ /* 0x000fc60008410000 */
[----:B------:R-:W-:-:S03]  /*e800*/  FMNMX.FTZ R160, R219, R153, !PT ;  /* 0x00000099dba07209 */ /* 0x000fc60007810000 */
[----:B------:R-:W3:Y:S01]  /*e810*/  MUFU.TANH R155, R155 ;  /* 0x0000009b009b7308 */ /* 0x000ee20000002400 */
[----:B------:R-:W-:Y:S02]  /*e820*/  FMNMX.FTZ R160, R196, R160, !PT ;  /* 0x000000a0c4a07209 */ /* 0x000fe40007810000 */
[----:B0-----:R-:W-:-:S05]  /*e830*/  FSEL R194, R194, -INF , P2 ;  /* 0xff800000c2c27808 */ /* 0x001fca0001000000 */
[----:B------:R-:W0:Y:S01]  /*e840*/  MUFU.TANH R153, R199 ;  /* 0x000000c700997308 */ /* 0x000e220000002400 */
[----:B------:R-:W-:Y:S02]  /*e850*/  FMNMX.FTZ R160, R197, R160, !PT ;  /* 0x000000a0c5a07209 */ /* 0x000fe40007810000 */
[----:B-1----:R-:W-:Y:S02]  /*e860*/  FSEL R162, R162, -INF , P3 ;  /* 0xff800000a2a27808 */ /* 0x002fe40001800000 */
[----:B------:R-:W-:Y:S02]  /*e870*/  FMNMX.FTZ R160, R194, R160, !PT ;  /* 0x000000a0c2a07209 */ /* 0x000fe40007810000 */
[----:B---3--:R-:W-:Y:S02]  /*e880*/  FSEL R155, R155, -INF , P4 ;  /* 0xff8000009b9b7808 */ /* 0x008fe40002000000 */
[----:B------:R-:W-:-:S04]  /*e890*/  FMNMX.FTZ R160, R162, R160, !PT ;  /* 0x000000a0a2a07209 */ /* 0x000fc80007810000 */
[----:B------:R-:W-:Y:S02]  /*e8a0*/  FMNMX.FTZ R160, R155, R160, !PT ;  /* 0x000000a09ba07209 */ /* 0x000fe40007810000 */
[----:B0-----:R-:W-:-:S04]  /*e8b0*/  FSEL R153, R153, -INF , P5 ;  /* 0xff80000099997808 */ /* 0x001fc80002800000 */
[----:B------:R-:W-:-:S05]  /*e8c0*/  FMNMX.FTZ R160, R153, R160, !PT ;  /* 0x000000a099a07209 */ /* 0x000fca0007810000 */
[----:B------:R-:W0:Y:S02]  /*e8d0*/  SHFL.BFLY PT, R161, R160, 0x2, 0x1f ;  /* 0x0c401f00a0a17f89 */ /* 0x000e2400000e0000 */
[----:B0-----:R-:W-:-:S05]  /*e8e0*/  FMNMX.FTZ R161, R160, R161, !PT ;  /* 0x000000a1a0a17209 */ /* 0x001fca0007810000 */
[----:B------:R-:W0:Y:S02]  /*e8f0*/  SHFL.BFLY PT, R178, R161, 0x1, 0x1f ;  /* 0x0c201f00a1b27f89 */ /* 0x000e2400000e0000 */
[----:B0-----:R-:W-:-:S04]  /*e900*/  FMNMX.FTZ R178, R161, R178, !PT ;  /* 0x000000b2a1b27209 */ /* 0x001fc80007810000 */
[C---:B------:R-:W-:Y:S01]  /*e910*/  FSETP.NEU.FTZ.AND P2, PT, R178.reuse, -INF , PT ;  /* 0xff800000b200780b */ /* 0x040fe20003f5d000 */
[----:B------:R-:W-:-:S03]  /*e920*/  FMUL.FTZ R161, R178, R176 ;  /* 0x000000b0b2a17220 */ /* 0x000fc60000410000 */
[----:B------:R-:W-:Y:S02]  /*e930*/  FSEL R160, R178, RZ, P2 ;  /* 0x000000ffb2a07208 */ /* 0x000fe40001000000 */
[----:B------:R-:W-:-:S03]  /*e940*/  FSEL R161, R161, RZ, P2 ;  /* 0x000000ffa1a17208 */ /* 0x000fc60001000000 */
[----:B------:R-:W-:Y:S02]  /*e950*/  FADD.FTZ R160, -R160, R216 ;  /* 0x000000d8a0a07221 */ /* 0x000fe40000010100 */
[-CC-:B------:R-:W-:Y:S02]  /*e960*/  FFMA.FTZ R165, R155, R176.reuse, -R161.reuse ;  /* 0x000000b09ba57223 */ /* 0x180fe400000108a1 */
[-C--:B------:R-:W-:Y:S01]  /*e970*/  FMUL.FTZ R155, R160, R176.reuse ;  /* 0x000000b0a09b7220 */ /* 0x080fe20000410000 */
[-CC-:B------:R-:W-:Y:S01]  /*e980*/  FFMA.FTZ R169, R169, R176.reuse, -R161.reuse ;  /* 0x000000b0a9a97223 */ /* 0x180fe200000108a1 */
[----:B------:R-:W-:-:S03]  /*e990*/  FFMA.FTZ R167, R153, R176, -R161 ;  /* 0x000000b099a77223 */ /* 0x000fc600000108a1 */
[----:B------:R0:W-:Y:S08]  /*e9a0*/  MUFU.EX2 R153, R169 ;  /* 0x000000a900997308 */ /* 0x0001f00000000800 */
[----:B------:R-:W1:Y:S01]  /*e9b0*/  MUFU.EX2 R155, R155 ;  /* 0x0000009b009b7308 */ /* 0x000e620000000800 */
        /* <DEDUP_REMOVED lines=39> */
[----:B--2---:R-:W-:-:S02]  /*ec30*/  IMAD R160, R2, 0xc00, R217 ;  /* 0x00000c0002a07824 */ /* 0x004fc400078e02d9 */
[----:B------:R-:W0:Y:S01]  /*ec40*/  S2R R217, SR_TID.X ;  /* 0x0000000000d97919 */ /* 0x000e220000002100 */
        /* <DEDUP_REMOVED lines=25> */
[----:B------:R-:W-:-:S02]  /*ede0*/  @!P0 VIADD R156, R210, 0x32440 ;  /* 0x00032440d29c8836 */ /* 0x000fc40000000000 */
[----:B------:R-:W-:Y:S01]  /*edf0*/  FFMA.FTZ R163, R179, R176, -R161 ;  /* 0x000000b0b3a37223 */ /* 0x000fe200000108a1 */
[----:B0-----:R-:W-:Y:S01]  /*ee00*/  SHF.R.U32.HI R169, RZ, 0x7, R217 ;  /* 0x00000007ffa97819 */ /* 0x001fe200000116d9 */
[----:B-1----:R-:W-:Y:S01]  /*ee10*/  FFMA.FTZ R3, R155, R3, R153 ;  /* 0x000000039b037223 */ /* 0x002fe20000010099 */
[-C--:B------:R-:W-:Y:S01]  /*ee20*/  FMUL.FTZ R26, R26, R155.reuse ;  /* 0x0000009b1a1a7220 */ /* 0x080fe20000410000 */
[-C--:B------:R-:W-:Y:S01]  /*ee30*/  FMUL.FTZ R27, R27, R155.reuse ;  /* 0x0000009b1b1b7220 */ /* 0x080fe20000410000 */
[----:B------:R-:W-:Y:S01]  /*ee40*/  IADD3 R179, -R169, 0xb, RZ ;  /* 0x0000000ba9b37810 */ /* 0x000fe20007ffe1ff */
        /* <DEDUP_REMOVED lines=62> */
[----:B------:R-:W-:Y:S01]  /*f230*/  @!P0 PRMT R156, RZ, 0x654, R156 ;  /* 0x00000654ff9c8816 */ /* 0x000fe2000000009c */
[----:B------:R-:W-:-:S02]  /*f240*/  VIADD R155, R169, 0x8 ;  /* 0x00000008a99b7836 */ /* 0x000fc40000000000 */
[-CC-:B------:R-:W-:Y:S01]  /*f250*/  FFMA.FTZ R170, R170, R176.reuse, -R161.reuse ;  /* 0x000000b0aaaa7223 */ /* 0x180fe200000108a1 */
[-CC-:B------:R-:W-:Y:S01]  /*f260*/  FFMA.FTZ R175, R175, R176.reuse, -R161.reuse ;  /* 0x000000b0afaf7223 */ /* 0x180fe200000108a1 */
[----:B------:R1:W-:Y:S06]  /*f270*/  BAR.ARV R179, 0x100 ;  /* 0x000400b30000751d */ /* 0x0003ec0000002000 */
[----:B------:R0:W-:Y:S01]  /*f280*/  @!P0 SYNCS.ARRIVE.TRANS64.RED.A1T0 RZ, [R156+URZ], RZ ;  /* 0x000000ff9cff89a7 */ /* 0x0001e2000810043f */
        /* <DEDUP_REMOVED lines=17> */
[----:B------:R3:W-:Y:S01]  /*f3a0*/  BAR.SYNC.DEFER_BLOCKING R155, 0x100 ;  /* 0x0004009b0000751d */ /* 0x0007e20000010000 */
[-CC-:B------:R-:W-:Y:S01]  /*f3b0*/  FFMA.FTZ R196, R196, R176.reuse, -R161.reuse ;  /* 0x000000b0c4c47223 */ /* 0x180fe200000108a1 */
[-CC-:B------:R-:W-:Y:S01]  /*f3c0*/  FFMA.FTZ R197, R197, R176.reuse, -R161.reuse ;  /* 0x000000b0c5c57223 */ /* 0x180fe200000108a1 */
[-CC-:B------:R-:W-:Y:S01]  /*f3d0*/  FFMA.FTZ R194, R194, R176.reuse, -R161.reuse ;  /* 0x000000b0c2c27223 */ /* 0x180fe200000108a1 */
[----:B------:R-:W-:Y:S01]  /*f3e0*/  FFMA.FTZ R162, R162, R176, -R161 ;  /* 0x000000b0a2a27223 */ /* 0x000fe200000108a1 */
[----:B------:R-:W-:Y:S01]  /*f3f0*/  IMAD.MOV.U32 R161, RZ, RZ, 0x40000040 ;  /* 0x40000040ffa17424 */ /* 0x000fe200078e00ff */
[----:B------:R-:W-:Y:S01]  /*f400*/  R2UR UR6, R160 ;  /* 0x00000000a00672ca */ /* 0x000fe200000e0000 */
[----:B------:R-:W4:Y:S01]  /*f410*/  MUFU.EX2 R222, R222 ;  /* 0x000000de00de7308 */ /* 0x000f220000000800 */
[----:B0-----:R-:W5:Y:S02]  /*f420*/  LDL R156, [R1+0x54] ;  /* 0x00005400019c7983 */ /* 0x001f640000100800 */
[----:B------:R-:W-:-:S02]  /*f430*/  R2UR UR7, R161 ;  /* 0x00000000a10772ca */ /* 0x000fc400000e0000 */
[----:B--2---:R-:W-:Y:S02]  /*f440*/  F2FP.BF16.F32.PACK_AB R153, R170, R153 ;  /* 0x00000099aa99723e */ /* 0x004fe400000010ff */
[----:B---3--:R-:W-:-:S04]  /*f450*/  F2FP.BF16.F32.PACK_AB R155, R163, R175 ;  /* 0x000000afa39b723e */ /* 0x008fc800000010ff */
[----:B------:R-:W-:-:S06]  /*f460*/  WARPGROUP.ARRIVE ;  /* 0x00000000000079c5 */ /* 0x000fcc0000000000 */
[----:B------:R-:W-:Y:S01]  /*f470*/  HGMMA.64x256x16.F32.BF16 R24, R152, gdesc[UR4].tnspB, R24, gsb0 ;  /* 0x43e0000498187df0 */ /* 0x000fe20008001818 */
[----:B------:R-:W0:Y:S08]  /*f480*/  MUFU.EX2 R159, R159 ;  /* 0x0000009f009f7308 */ /* 0x000e300000000800 */
[----:B------:R-:W-:Y:S08]  /*f490*/  MUFU.EX2 R157, R157 ;  /* 0x0000009d009d7308 */ /* 0x000ff00000000800 */
[----:B------:R-:W-:Y:S08]  /*f4a0*/  MUFU.EX2 R181, R181 ;  /* 0x000000b500b57308 */ /* 0x000ff00000000800 */
[----:B------:R-:W2:Y:S08]  /*f4b0*/  MUFU.EX2 R180, R180 ;  /* 0x000000b400b47308 */ /* 0x000eb00000000800 */
[----:B------:R-:W-:Y:S08]  /*f4c0*/  MUFU.EX2 R182, R182 ;  /* 0x000000b600b67308 */ /* 0x000ff00000000800 */
[----:B------:R-:W3:Y:S01]  /*f4d0*/  MUFU.EX2 R183, R183 ;  /* 0x000000b700b77308 */ /* 0x000ee20000000800 */
[----:B----4-:R-:W-:-:S04]  /*f4e0*/  FADD.FTZ R0, R222, R0 ;  /* 0x00000000de007221 */ /* 0x010fc80000010000 */
[----:B0-----:R-:W-:-:S03]  /*f4f0*/  FADD.FTZ R0, R159, R0 ;  /* 0x000000009f007221 */ /* 0x001fc60000010000 */
[----:B------:R-:W-:Y:S08]  /*f500*/  MUFU.EX2 R234, R234 ;  /* 0x000000ea00ea7308 */ /* 0x000ff00000000800 */
[----:B------:R-:W-:Y:S08]  /*f510*/  MUFU.EX2 R223, R223 ;  /* 0x000000df00df7308 */ /* 0x000ff00000000800 */
[----:B------:R-:W-:Y:S08]  /*f520*/  MUFU.EX2 R164, R164 ;  /* 0x000000a400a47308 */ /* 0x000ff00000000800 */
[----:B------:R-:W-:Y:S01]  /*f530*/  MUFU.EX2 R184, R184 ;  /* 0x000000b800b87308 */ /* 0x000fe20000000800 */
[----:B------:R-:W-:-:S07]  /*f540*/  WARPGROUP.DEPBAR.LE gsb0, 0x0 ;  /* 0x00008000000079c5 */ /* 0x000fce0000010000 */
[----:B------:R-:W0:Y:S01]  /*f550*/  MUFU.EX2 R154, R158 ;  /* 0x0000009e009a7308 */ /* 0x000e220000000800 */
[----:B------:R-:W-:Y:S02]  /*f560*/  VIADD R152, R160, 0x80 ;  /* 0x00000080a0987836 */ /* 0x000fe40000000000 */
[----:B------:R-:W-:-:S03]  /*f570*/  IMAD.MOV.U32 R153, RZ, RZ, 0x40000040 ;  /* 0x40000040ff997424 */ /* 0x000fc600078e00ff */
[----:B------:R-:W-:Y:S02]  /*f580*/  R2UR UR6, R152 ;  /* 0x00000000980672ca */ /* 0x000fe400000e0000 */
[----:B------:R-:W-:Y:S02]  /*f590*/  R2UR UR7, R153 ;  /* 0x00000000990772ca */ /* 0x000fe400000e0000 */
[----:B------:R-:W-:Y:S02]  /*f5a0*/  F2FP.BF16.F32.PACK_AB R152, R159, R222 ;  /* 0x000000de9f98723e */ /* 0x000fe400000010ff */
[----:B--2---:R-:W-:Y:S02]  /*f5b0*/  F2FP.BF16.F32.PACK_AB R153, R180, R181 ;  /* 0x000000b5b499723e */ /* 0x004fe400000010ff */
[----:B---3--:R-:W-:Y:S01]  /*f5c0*/  F2FP.BF16.F32.PACK_AB R155, R183, R182 ;  /* 0x000000b6b79b723e */ /* 0x008fe200000010ff */
[----:B0-----:R-:W-:Y:S01]  /*f5d0*/  FADD.FTZ R0, R154, R0 ;  /* 0x000000009a007221 */ /* 0x001fe20000010000 */
[----:B------:R-:W-:-:S04]  /*f5e0*/  F2FP.BF16.F32.PACK_AB R154, R157, R154 ;  /* 0x0000009a9d9a723e */ /* 0x000fc800000010ff */
[----:B------:R-:W-:-:S06]  /*f5f0*/  WARPGROUP.ARRIVE ;  /* 0x00000000000079c5 */ /* 0x000fcc0000000000 */
[----:B------:R-:W-:Y:S01]  /*f600*/  HGMMA.64x256x16.F32.BF16 R24, R152, gdesc[UR4].tnspB, R24, gsb0 ;  /* 0x43e0000498187df0 */ /* 0x000fe20008001818 */
[----:B------:R-:W0:Y:S01]  /*f610*/  MUFU.EX2 R193, R193 ;  /* 0x000000c100c17308 */ /* 0x000e220000000800 */
[----:B------:R-:W-:-:S07]  /*f620*/  FADD.FTZ R0, R157, R0 ;  /* 0x000000009d007221 */ /* 0x000fce0000010000 */
[----:B------:R-:W-:Y:S08]  /*f630*/  MUFU.EX2 R186, R186 ;  /* 0x000000ba00ba7308 */ /* 0x000ff00000000800 */
[----:B------:R-:W2:Y:S01]  /*f640*/  MUFU.EX2 R187, R187 ;  /* 0x000000bb00bb7308 */ /* 0x000ea20000000800 */
[----:B------:R-:W-:-:S04]  /*f650*/  FADD.FTZ R0, R234, R0 ;  /* 0x00000000ea007221 */ /* 0x000fc80000010000 */
[----:B------:R-:W-:-:S03]  /*f660*/  FADD.FTZ R0, R223, R0 ;  /* 0x00000000df007221 */ /* 0x000fc60000010000 */
        /* <DEDUP_REMOVED lines=8> */
[----:B------:R-:W3:Y:S01]  /*f6f0*/  MUFU.EX2 R154, R221 ;  /* 0x000000dd009a7308 */ /* 0x000ee20000000800 */
[----:B------:R-:W-:Y:S02]  /*f700*/  VIADD R152, R160, 0x100 ;  /* 0x00000100a0987836 */ /* 0x000fe40000000000 */
[----:B------:R-:W-:-:S03]  /*f710*/  IMAD.MOV.U32 R153, RZ, RZ, 0x40000040 ;  /* 0x40000040ff997424 */ /* 0x000fc600078e00ff */
[----:B------:R-:W-:Y:S02]  /*f720*/  R2UR UR6, R152 ;  /* 0x00000000980672ca */ /* 0x000fe400000e0000 */
[----:B------:R-:W-:Y:S02]  /*f730*/  R2UR UR7, R153 ;  /* 0x00000000990772ca */ /* 0x000fe400000e0000 */
[----:B------:R-:W-:Y:S02]  /*f740*/  F2FP.BF16.F32.PACK_AB R152, R223, R234 ;  /* 0x000000eadf98723e */ /* 0x000fe400000010ff */
[----:B0-----:R-:W-:Y:S02]  /*f750*/  F2FP.BF16.F32.PACK_AB R153, R193, R184 ;  /* 0x000000b8c199723e */ /* 0x001fe400000010ff */
[----:B--2---:R-:W-:Y:S01]  /*f760*/  F2FP.BF16.F32.PACK_AB R155, R187, R186 ;  /* 0x000000babb9b723e */ /* 0x004fe200000010ff */
[----:B---3--:R-:W-:Y:S01]  /*f770*/  FADD.FTZ R0, R154, R0 ;  /* 0x000000009a007221 */ /* 0x008fe20000010000 */
[----:B------:R-:W-:-:S04]  /*f780*/  F2FP.BF16.F32.PACK_AB R154, R164, R154 ;  /* 0x0000009aa49a723e */ /* 0x000fc800000010ff */
[----:B------:R-:W-:-:S06]  /*f790*/  WARPGROUP.ARRIVE ;  /* 0x00000000000079c5 */ /* 0x000fcc0000000000 */
[----:B------:R-:W-:Y:S01]  /*f7a0*/  HGMMA.64x256x16.F32.BF16 R24, R152, gdesc[UR4].tnspB, R24, gsb0 ;  /* 0x43e0000498187df0 */ /* 0x000fe20008001818 */
[----:B------:R-:W-:-:S04]  /*f7b0*/  FADD.FTZ R0, R164, R0 ;  /* 0x00000000a4007221 */ /* 0x000fc80000010000 */
[----:B------:R-:W-:-:S04]  /*f7c0*/  FADD.FTZ R0, R236, R0 ;  /* 0x00000000ec007221 */ /* 0x000fc80000010000 */
[----:B------:R-:W-:Y:S01]  /*f7d0*/  FADD.FTZ R0, R235, R0 ;  /* 0x00000000eb007221 */ /* 0x000fe20000010000 */
        /* <DEDUP_REMOVED lines=14> */
[----:B------:R-:W-:Y:S02]  /*f8c0*/  F2FP.BF16.F32.PACK_AB R153, R218, R189 ;  /* 0x000000bdda99723e */ /* 0x000fe400000010ff */
[----:B------:R-:W-:Y:S01]  /*f8d0*/  F2FP.BF16.F32.PACK_AB R155, R191, R190 ;  /* 0x000000bebf9b723e */ /* 0x000fe200000010ff */
[----:B0-----:R-:W-:Y:S01]  /*f8e0*/  FADD.FTZ R0, R154, R0 ;  /* 0x000000009a007221 */ /* 0x001fe20000010000 */
        /* <DEDUP_REMOVED lines=11> */
[----:B------:R-:W-:Y:S01]  /*f9a0*/  MUFU.EX2 R167, R167 ;  /* 0x000000a700a77308 */ /* 0x000fe20000000800 */
[----:B------:R-:W-:Y:S01]  /*f9b0*/  IMAD.MOV.U32 R161, RZ, RZ, 0x40000040 ;  /* 0x40000040ffa17424 */ /* 0x000fe200078e00ff */
[----:B------:R-:W-:-:S06]  /*f9c0*/  WARPGROUP.DEPBAR.LE gsb0, 0x0 ;  /* 0x00008000000079c5 */ /* 0x000fcc0000010000 */
        /* <DEDUP_REMOVED lines=12> */
[----:B------:R-:W-:Y:S01]  /*fa90*/  FADD.FTZ R0, R171, R0 ;  /* 0x00000000ab007221 */ /* 0x000fe20000010000 */
[----:B------:R-:W-:Y:S01]  /*faa0*/  VIADD R160, R160, 0x280 ;  /* 0x00000280a0a07836 */ /* 0x000fe20000000000 */
        /* <DEDUP_REMOVED lines=20> */
[----:B-----5:R-:W-:-:S03]  /*fbf0*/  ISETP.GT.AND P2, PT, R203, R156, PT ;  /* 0x0000009ccb00720c */ /* 0x020fc60003f44270 */
[----:B------:R-:W-:Y:S01]  /*fc00*/  FADD.FTZ R3, R197, R3 ;  /* 0x00000003c5037221 */ /* 0x000fe20000010000 */
[----:B------:R-:W-:Y:S02]  /*fc10*/  WARPGROUP.DEPBAR.LE gsb0, 0x0 ;  /* 0x00008000000079c5 */ /* 0x000fe40000010000 */
[----:B------:R-:W0:Y:S08]  /*fc20*/  MUFU.EX2 R152, R173 ;  /* 0x000000ad00987308 */ /* 0x000e300000000800 */
[----:B------:R-:W2:Y:S01]  /*fc30*/  MUFU.EX2 R154, R168 ;  /* 0x000000a8009a7308 */ /* 0x000ea20000000800 */
[----:B0-----:R-:W-:-:S04]  /*fc40*/  FADD.FTZ R0, R152, R0 ;  /* 0x0000000098007221 */ /* 0x001fc80000010000 */
[C---:B------:R-:W-:Y:S01]  /*fc50*/  FADD.FTZ R0, R185.reuse, R0 ;  /* 0x00000000b9007221 */ /* 0x040fe20000010000 */
[----:B------:R-:W-:Y:S02]  /*fc60*/  F2FP.BF16.F32.PACK_AB R152, R185, R152 ;  /* 0x00000098b998723e */ /* 0x000fe400000010ff */
[----:B------:R-:W-:Y:S01]  /*fc70*/  F2FP.BF16.F32.PACK_AB R153, R162, R194 ;  /* 0x000000c2a299723e */ /* 0x000fe200000010ff */
[----:B--2---:R-:W-:Y:S01]  /*fc80*/  FADD.FTZ R0, R154, R0 ;  /* 0x000000009a007221 */ /* 0x004fe20000010000 */
[----:B------:R-:W-:Y:S02]  /*fc90*/  F2FP.BF16.F32.PACK_AB R154, R188, R154 ;  /* 0x0000009abc9a723e */ /* 0x000fe400000010ff */
[----:B------:R-:W-:-:S04]  /*fca0*/  F2FP.BF16.F32.PACK_AB R155, R167, R165 ;  /* 0x000000a5a79b723e */ /* 0x000fc800000010ff */
[----:B------:R-:W-:-:S06]  /*fcb0*/  WARPGROUP.ARRIVE ;  /* 0x00000000000079c5 */ /* 0x000fcc0000000000 */
[----:B------:R-:W-:Y:S01]  /*fcc0*/  HGMMA.64x256x16.F32.BF16 R24, R152, gdesc[UR4].tnspB, R24, gsb0 ;  /* 0x43e0000498187df0 */ /* 0x000fe20008001818 */
[----:B------:R-:W-:Y:S02]  /*fcd0*/  @!P0 VIADD R210, R210, 0x32460 ;  /* 0x00032460d2d28836 */ /* 0x000fe40000000000 */
[----:B------:R-:W-:-:S04]  /*fce0*/  FADD.FTZ R3, R194, R3 ;  /* 0x00000003c2037221 */ /* 0x000fc80000010000 */
[----:B------:R-:W-:Y:S01]  /*fcf0*/  FADD.FTZ R162, R162, R3 ;  /* 0x00000003a2a27221 */ /* 0x000fe20000010000 */
[----:B------:R-:W-:-:S03]  /*fd00*/  @!P0 PRMT R210, RZ, 0x654, R210 ;  /* 0x00000654ffd28816 */ /* 0x000fc600000000d2 */
[----:B------:R-:W-:Y:S01]  /*fd10*/  FADD.FTZ R162, R165, R162 ;  /* 0x000000a2a5a27221 */ /* 0x000fe20000010000 */
[----:B------:R-:W-:Y:S01]  /*fd20*/  FADD.FTZ R0, R188, R0 ;  /* 0x00000000bc007221 */ /* 0x000fe20000010000 */
[----:B------:R-:W-:Y:S02]  /*fd30*/  VIADD R203, R203, 0xffffffff ;  /* 0xffffffffcbcb7836 */ /* 0x000fe40000000000 */
[----:B------:R-:W-:Y:S01]  /*fd40*/  FADD.FTZ R3, R167, R162 ;  /* 0x000000a2a7037221 */ /* 0x000fe20000010000 */
[----:B------:R-:W-:Y:S02]  /*fd50*/  IMAD.MOV.U32 R216, RZ, RZ, R178 ;  /* 0x000000ffffd87224 */ /* 0x000fe400078e00b2 */
[----:B------:R-:W-:Y:S01]  /*fd60*/  IMAD.MOV.U32 R217, RZ, RZ, R177 ;  /* 0x000000ffffd97224 */ /* 0x000fe200078e00b1 */
[----:B------:R-:W-:Y:S02]  /*fd70*/  WARPGROUP.DEPBAR.LE gsb0, 0x0 ;  /* 0x00008000000079c5 */ /* 0x000fe40000010000 */
[----:B------:R1:W-:Y:S01]  /*fd80*/  @!P0 SYNCS.ARRIVE.TRANS64.RED.A1T0 RZ, [R210+URZ], RZ ;  /* 0x000000ffd2ff89a7 */ /* 0x0003e2000810043f */
[----:B------:R-:W-:Y:S05]  /*fd90*/  @P2 BRA `(.L_x_5686) ;  /* 0xffffffc800882947 */ /* 0x000fea000383ffff */
.L_x_5676:
[----:B------:R-:W-:-:S13]  /*fda0*/  ISETP.GE.AND P2, PT, R203, RZ, PT ;  /* 0x000000ffcb00720c */ /* 0x000fda0003f46270 */
[----:B------:R-:W-:Y:S05]  /*fdb0*/  @!P2 BRA `(.L_x_5687) ;  /* 0x0000002c009ca947 */ /* 0x000fea0003800000 */
[----:B------:R-:W-:Y:S02]  /*fdc0*/  IMAD.MOV.U32 R216, RZ, RZ, R178 ;  /* 0x000000ffffd87224 */ /* 0x000fe400078e00b2 */
[----:B------:R-:W-:-:S07]  /*fdd0*/  IMAD.MOV.U32 R217, RZ, RZ, R177 ;  /* 0x000000ffffd97224 */ /* 0x000fce00078e00b1 */
.L_x_5697:
        /* <DEDUP_REMOVED lines=8> */
.L_x_5688:
[----:B-1----:R-:W-:Y:S01]  /*fe60*/  IMAD R210, R2, 0x8, R19 ;  /* 0x0000000802d27824 */ /* 0x002fe200078e0213 */
[----:B------:R-:W-:-:S04]  /*fe70*/  SHF.L.U32 R218, R23, 0x1f, RZ ;  /* 0x0000001f17da7819 */ /* 0x000fc800000006ff */
[----:B------:R1:W2:Y:S01]  /*fe80*/  SYNCS.PHASECHK.TRANS64.TRYWAIT P2, [R210+URZ+0x32430], R218 ;  /* 0x032430dad20075a7 */ /* 0x0002a2000804017f */
[----:B------:R-:W-:Y:S05]  /*fe90*/  @!P1 BRA `(.L_x_5689) ;  /* 0x0000000000049947 */ /* 0x000fea0003800000 */
[----:B------:R-:W-:Y:S01]  /*fea0*/  BPT.TRAP 0x1 ;  /* 0x000000040000795c */ /* 0x000fe20000300000 */
.L_x_5689:
[----:B------:R-:W3:Y:S01]  /*feb0*/  LDL R152, [R1+0x44] ;  /* 0x0000440001987983 */ /* 0x000ee20000100800 */
[----:B------:R-:W-:Y:S02]  /*fec0*/  IMAD.MOV.U32 R157, RZ, RZ, 0x40000040 ;  /* 0x40000040ff9d7424 */ /* 0x000fe400078e00ff */
[----:B---3--:R-:W-:Y:S01]  /*fed0*/  IMAD R156, R2, 0x300, R152 ;  /* 0x00000300029c7824 */ /* 0x008fe200078e0298 */
[----:B--2---:R-:W-:Y:S06]  /*fee0*/  @P2 BRA `(.L_x_5690) ;  /* 0x0000000000082947 */ /* 0x004fec0003800000 */
[----:B------:R-:W2:Y:S02]  /*fef0*/  SYNCS.PHASECHK.TRANS64.TRYWAIT P2, [R210+URZ+0x32430], R218 ;  /* 0x032430dad20075a7 */ /* 0x000ea4000804017f */
[----:B--2---:R-:W-:Y:S05]  /*ff00*/  @!P2 BRA `(.L_x_5691) ;  /* 0x000000fc00d4a947 */ /* 0x004fea0003800000 */
.L_x_5690:
        /* <DEDUP_REMOVED lines=40> */
.L_x_5692:
[----:B------:R0:W3:Y:S01]  /*10190*/  SYNCS.PHASECHK.TRANS64.TRYWAIT P2, [R210+URZ+0x32450], R218 ;  /* 0x032450dad20075a7 */ /* 0x0000e2000804017f */
[----:B------:R-:W-:Y:S05]  /*101a0*/  @!P1 BRA `(.L_x_5693) ;  /* 0x0000000000049947 */ /* 0x000fea0003800000 */
[----:B------:R-:W-:Y:S01]  /*101b0*/  BPT.TRAP 0x1 ;  /* 0x000000040000795c */ /* 0x000fe20000300000 */
.L_x_5693:
[----:B------:R-:W-:Y:S04]  /*101c0*/  BSSY B0, `(.L_x_5694) ;  /* 0x0000004000007945 */ /* 0x000fe80003800000 */
[----:B---3--:R-:W-:Y:S05]  /*101d0*/  @P2 BRA `(.L_x_5695) ;  /* 0x0000000000082947 */ /* 0x008fea0003800000 */
[----:B------:R-:W3:Y:S02]  /*101e0*/  SYNCS.PHASECHK.TRANS64.TRYWAIT P2, [R210+URZ+0x32450], R218 ;  /* 0x032450dad20075a7 */ /* 0x000ee4000804017f */
[----:B---3--:R-:W-:Y:S05]  /*101f0*/  @!P2 BRA `(.L_x_5696) ;  /* 0x000000fc002ca947 */ /* 0x008fea0003800000 */
.L_x_5695:
[----:B------:R-:W-:Y:S05]  /*10200*/  BSYNC B0 ;  /* 0x0000000000007941 */ /* 0x000fea0003800000 */
.L_x_5694:
[----:B------:R-:W-:Y:S05]  /*10210*/  WARPSYNC.ALL ;  /* 0x0000000000007948 */ /* 0x000fea0003800000 */
[----:B------:R-:W0:Y:S04]  /*10220*/  LDL R220, [R1+0x48] ;  /* 0x0000480001dc7983 */ /* 0x000e280000100800 */
[----:B------:R-:W4:Y:S01]  /*10230*/  LDL.64 R222, [R1] ;  /* 0x0000000001de7983 */ /* 0x000f220000100a00 */
[----:B------:R-:W-:Y:S01]  /*10240*/  IMAD.MOV.U32 R219, RZ, RZ, 0x40000040 ;  /* 0x40000040ffdb7424 */ /* 0x000fe200078e00ff */
[----:B------:R-:W-:Y:S01]  /*10250*/  R2UR UR4, R4 ;  /* 0x00000000040472ca */ /* 0x000fe200000e0000 */
[----:B------:R-:W-:Y:S01]  /*10260*/  WARPGROUP.ARRIVE ;  /* 0x00000000000079c5 */ /* 0x000fe20000000000 */
[----:B------:R-:W-:Y:S01]  /*10270*/  R2UR UR5, R5 ;  /* 0x00000000050572ca */ /* 0x000fe200000e0000 */
[----:B------:R-:W-:Y:S01]  /*10280*/  IMAD.MOV.U32 R221, RZ, RZ, 0x40000040 ;  /* 0x40000040ffdd7424 */ /* 0x000fe200078e00ff */
[----:B------:R-:W-:Y:S01]  /*10290*/  R2UR UR7, R219 ;  /* 0x00000000db0772ca */ /* 0x000fe200000e0000 */
[----:B------:R-:W-:-:S02]  /*102a0*/  IMAD.MOV.U32 R219, RZ, RZ, 0x40000040 ;  /* 0x40000040ffdb7424 */ /* 0x000fc400078e00ff */
[----:B0123--:R-:W-:-:S04]  /*102b0*/  IMAD R218, R2, 0xc00, R220 ;  /* 0x00000c0002da7824 */ /* 0x00ffc800078e02dc */
        /* <DEDUP_REMOVED lines=196> */
[----:B------:R0:W3:Y:S01]  /*10f00*/  MUFU.TANH R168, R181 ;  /* 0x000000b500a87308 */ /* 0x0000e20000002400 */
[----:B-1----:R-:W-:-:S07]  /*10f10*/  FMNMX.FTZ R172, R165, R172, !PT ;  /* 0x000000aca5ac7209 */ /* 0x002fce0007810000 */
[----:B------:R-:W1:Y:S01]  /*10f20*/  MUFU.TANH R184, R184 ;  /* 0x000000b800b87308 */ /* 0x000e620000002400 */
[----:B--2---:R-:W-:Y:S01]  /*10f30*/  FMNMX.FTZ R172, R164, R172, !PT ;  /* 0x000000aca4ac7209 */ /* 0x004fe20007810000 */
[----:B0-----:R-:W-:Y:S01]  /*10f40*/  FMUL.FTZ R181, R192, UR42 ;  /* 0x0000002ac0b57c20 */ /* 0x001fe20008410000 */
[----:B------:R-:W-:-:S05]  /*10f50*/  FMUL.FTZ R192, R197, UR42 ;  /* 0x0000002ac5c07c20 */ /* 0x000fca0008410000 */
[----:B------:R-:W0:Y:S01]  /*10f60*/  MUFU.TANH R169, R185 ;  /* 0x000000b900a97308 */ /* 0x000e220000002400 */
[----:B---3--:R-:W-:-:S07]  /*10f70*/  FMNMX.FTZ R172, R168, R172, !PT ;  /* 0x000000aca8ac7209 */ /* 0x008fce0007810000 */
[----:B------:R-:W2:Y:S01]  /*10f80*/  MUFU.TANH R235, R235 ;  /* 0x000000eb00eb7308 */ /* 0x000ea20000002400 */
[----:B-1----:R-:W-:-:S07]  /*10f90*/  FMNMX.FTZ R176, R184, R172, !PT ;  /* 0x000000acb8b07209 */ /* 0x002fce0007810000 */
[----:B------:R-:W1:Y:S01]  /*10fa0*/  MUFU.TANH R234, R234 ;  /* 0x000000ea00ea7308 */ /* 0x000e620000002400 */
[----:B0-----:R-:W-:-:S07]  /*10fb0*/  FMNMX.FTZ R176, R169, R176, !PT ;  /* 0x000000b0a9b07209 */ /* 0x001fce0007810000 */
[----:B------:R-:W0:Y:S01]  /*10fc0*/  MUFU.TANH R181, R181 ;  /* 0x000000b500b57308 */ /* 0x000e220000002400 */
[----:B--2---:R-:W-:-:S07]  /*10fd0*/  FMNMX.FTZ R176, R235, R176, !PT ;  /* 0x000000b0ebb07209 */ /* 0x004fce0007810000 */
[----:B------:R-:W2:Y:S01]  /*10fe0*/  MUFU.TANH R173, R173 ;  /* 0x000000ad00ad7308 */ /* 0x000ea20000002400 */
[----:B-1----:R-:W-:-:S07]  /*10ff0*/  FMNMX.FTZ R176, R234, R176, !PT ;  /* 0x000000b0eab07209 */ /* 0x002fce0007810000 */
[----:B------:R-:W1:Y:S01]  /*11000*/  MUFU.TANH R172, R196 ;  /* 0x000000c400ac7308 */ /* 0x000e620000002400 */
[----:B0-----:R-:W-:-:S07]  /*11010*/  FMNMX.FTZ R176, R181, R176, !PT ;  /* 0x000000b0b5b07209 */ /* 0x001fce0007810000 */
[----:B------:R-:W0:Y:S01]  /*11020*/  MUFU.TANH R192, R192 ;  /* 0x000000c000c07308 */ /* 0x000e220000002400 */
[----:B--2---:R-:W-:-:S07]  /*11030*/  FMNMX.FTZ R176, R173, R176, !PT ;  /* 0x000000b0adb07209 */ /* 0x004fce0007810000 */
[----:B------:R-:W-:Y:S01]  /*11040*/  MUFU.TANH R180, R162 ;  /* 0x000000a200b47308 */ /* 0x000fe20000002400 */
[----:B-1----:R-:W-:-:S07]  /*11050*/  FMNMX.FTZ R176, R172, R176, !PT ;  /* 0x000000b0acb07209 */ /* 0x002fce0007810000 */
[----:B------:R-:W1:Y:S01]  /*11060*/  MUFU.TANH R185, R154 ;  /* 0x0000009a00b97308 */ /* 0x000e620000002400 */
[----:B0-----:R-:W-:-:S05]  /*11070*/  FMNMX.FTZ R176, R192, R176, !PT ;  /* 0x000000b0c0b07209 */ /* 0x001fca0007810000 */
[----:B------:R-:W0:Y:S02]  /*11080*/  SHFL.BFLY PT, R177, R176, 0x2, 0x1f ;  /* 0x0c401f00b0b17f89 */ /* 0x000e2400000e0000 */
[----:B------:R-:W2:Y:S08]  /*11090*/  MUFU.TANH R154, R163 ;  /* 0x000000a3009a7308 */ /* 0x000eb00000002400 */
[----:B------:R-:W-:Y:S01]  /*110a0*/  MUFU.TANH R193, R155 ;  /* 0x0000009b00c17308 */ /* 0x000fe20000002400 */
[----:B-1----:R-:W-:-:S07]  /*110b0*/  IMAD.MOV.U32 R162, RZ, RZ, R185 ;  /* 0x000000ffffa27224 */ /* 0x002fce00078e00b9 */
[----:B------:R-:W-:Y:S01]  /*110c0*/  MUFU.TANH R196, R158 ;  /* 0x0000009e00c47308 */ /* 0x000fe20000002400 */
[----:B0-----:R-:W-:-:S07]  /*110d0*/  FMNMX.FTZ R176, R176, R177, !PT ;  /* 0x000000b1b0b07209 */ /* 0x001fce0007810000 */
[----:B------:R0:W1:Y:S01]  /*110e0*/  MUFU.TANH R158, R166 ;  /* 0x000000a6009e7308 */ /* 0x0000620000002400 */
[----:B------:R-:W3:Y:S07]  /*110f0*/  SHFL.BFLY PT, R177, R176, 0x1, 0x1f ;  /* 0x0c201f00b0b17f89 */ /* 0x000eee00000e0000 */
[----:B------:R4:W-:Y:S01]  /*11100*/  MUFU.TANH R197, R159 ;  /* 0x0000009f00c57308 */ /* 0x0009e20000002400 */
[----:B0-----:R-:W-:-:S07]  /*11110*/  IMAD.MOV.U32 R166, RZ, RZ, R180 ;  /* 0x000000ffffa67224 */ /* 0x001fce00078e00b4 */
[----:B------:R-:W-:Y:S08]  /*11120*/  MUFU.TANH R237, R237 ;  /* 0x000000ed00ed7308 */ /* 0x000ff00000002400 */
[----:B------:R-:W-:Y:S01]  /*11130*/  MUFU.TANH R236, R236 ;  /* 0x000000ec00ec7308 */ /* 0x000fe20000002400 */
[----:B---3--:R-:W-:Y:S02]  /*11140*/  FMNMX.FTZ R177, R176, R177, !PT ;  /* 0x000000b1b0b17209 */ /* 0x008fe40007810000 */
[----:B------:R-:W0:Y:S03]  /*11150*/  LDC R176, c[0x0][0xa80] ;  /* 0x0002a000ffb07b82 */ /* 0x000e260000000800 */
[----:B------:R-:W-:Y:S01]  /*11160*/  FADD.FTZ R155, -R177, R217 ;  /* 0x000000d9b19b7221 */ /* 0x000fe20000010100 */
[----:B--2---:R-:W-:-:S02]  /*11170*/  IMAD.MOV.U32 R217, RZ, RZ, R154 ;  /* 0x000000ffffd97224 */ /* 0x004fc400078e009a */
[-C--:B0-----:R-:W-:Y:S01]  /*11180*/  FMUL.FTZ R180, R177, R176.reuse ;  /* 0x000000b0b1b47220 */ /* 0x081fe20000410000 */
[----:B------:R-:W-:-:S03]  /*11190*/  FMUL.FTZ R155, R155, R176 ;  /* 0x000000b09b9b7220 */ /* 0x000fc60000410000 */
[-CC-:B------:R-:W-:Y:S01]  /*111a0*/  FFMA.FTZ R188, R233, R176.reuse, -R180.reuse ;  /* 0x000000b0e9bc7223 */ /* 0x180fe200000108b4 */
[-CC-:B------:R-:W-:Y:S01]  /*111b0*/  FFMA.FTZ R154, R222, R176.reuse, -R180.reuse ;  /* 0x000000b0de9a7223 */ /* 0x180fe200000108b4 */
[-C--:B------:R-:W-:Y:S01]  /*111c0*/  FFMA.FTZ R189, R223, R176.reuse, -R180 ;  /* 0x000000b0dfbd7223 */ /* 0x080fe200000108b4 */
[----:B------:R-:W-:Y:S02]  /*111d0*/  IMAD.MOV.U32 R222, RZ, RZ, R162 ;  /* 0x000000ffffde7224 */ /* 0x000fe400078e00a2 */
[-CC-:B------:R-:W-:Y:S01]  /*111e0*/  FFMA.FTZ R162, R152, R176.reuse, -R180.reuse ;  /* 0x000000b098a27223 */ /* 0x180fe200000108b4 */
[----:B------:R-:W-:Y:S01]  /*111f0*/  MUFU.EX2 R155, R155 ;  /* 0x0000009b009b7308 */ /* 0x000fe20000000800 */
[-CC-:B------:R-:W-:Y:S01]  /*11200*/  FFMA.FTZ R185, R221, R176.reuse, -R180.reuse ;  /* 0x000000b0ddb97223 */ /* 0x180fe200000108b4 */
[-C--:B------:R-:W-:Y:S01]  /*11210*/  FFMA.FTZ R163, R218, R176.reuse, -R180 ;  /* 0x000000b0daa37223 */ /* 0x080fe200000108b4 */
[----:B------:R-:W-:Y:S02]  /*11220*/  IMAD.MOV.U32 R218, RZ, RZ, R166 ;  /* 0x000000ffffda7224 */ /* 0x000fe400078e00a6 */
[----:B------:R-:W-:Y:S01]  /*11230*/  FFMA.FTZ R166, R168, R176, -R180 ;  /* 0x000000b0a8a67223 */ /* 0x000fe200000108b4 */
[----:B-1----:R-:W-:-:S02]  /*11240*/  IMAD.MOV.U32 R233, RZ, RZ, R158 ;  /* 0x000000ffffe97224 */ /* 0x002fc400078e009e */
[-CC-:B------:R-:W-:Y:S01]  /*11250*/  FFMA.FTZ R156, R156, R176.reuse, -R180.reuse ;  /* 0x000000b09c9c7223 */ /* 0x180fe200000108b4 */
[-CC-:B------:R-:W-:Y:S01]  /*11260*/  FFMA.FTZ R157, R157, R176.reuse, -R180.reuse ;  /* 0x000000b09d9d7223 */ /* 0x180fe200000108b4 */
[----:B------:R0:W1:Y:S01]  /*11270*/  MUFU.EX2 R152, R188 ;  /* 0x000000bc00987308 */ /* 0x0000620000000800 */
[-CC-:B------:R-:W-:Y:S01]  /*11280*/  FFMA.FTZ R158, R220, R176.reuse, -R180.reuse ;  /* 0x000000b0dc9e7223 */ /* 0x180fe200000108b4 */
[-CC-:B----4-:R-:W-:Y:S01]  /*11290*/  FFMA.FTZ R159, R219, R176.reuse, -R180.reuse ;  /* 0x000000b0db9f7223 */ /* 0x190fe200000108b4 */
[-CC-:B------:R-:W-:Y:S01]  /*112a0*/  FFMA.FTZ R161, R161, R176.reuse, -R180.reuse ;  /* 0x000000b0a1a17223 */ /* 0x180fe200000108b4 */
[-CC-:B------:R-:W-:Y:S01]  /*112b0*/  FFMA.FTZ R160, R160, R176.reuse, -R180.reuse ;  /* 0x000000b0a0a07223 */ /* 0x180fe200000108b4 */
[-CC-:B------:R-:W-:Y:S01]  /*112c0*/  FFMA.FTZ R167, R153, R176.reuse, -R180.reuse ;  /* 0x000000b099a77223 */ /* 0x180fe200000108b4 */
[-CC-:B------:R-:W-:Y:S01]  /*112d0*/  FFMA.FTZ R165, R165, R176.reuse, -R180.reuse ;  /* 0x000000b0a5a57223 */ /* 0x180fe200000108b4 */
[----:B------:R-:W-:Y:S01]  /*112e0*/  FFMA.FTZ R164, R164, R176, -R180 ;  /* 0x000000b0a4a47223 */ /* 0x000fe200000108b4 */
[----:B------:R-:W2:Y:S01]  /*112f0*/  MUFU.EX2 R189, R189 ;  /* 0x000000bd00bd7308 */ /* 0x000ea20000000800 */
[----:B0-----:R-:W-:Y:S01]  /*11300*/  FMUL.FTZ R188, R179, UR42 ;  /* 0x0000002ab3bc7c20 */ /* 0x001fe20008410000 */
[----:B------:R-:W-:-:S02]  /*11310*/  IMAD.MOV.U32 R179, RZ, RZ, R222 ;  /* 0x000000ffffb37224 */ /* 0x000fc400078e00de */
[-CC-:B------:R-:W-:Y:S01]  /*11320*/  FFMA.FTZ R184, R184, R176.reuse, -R180.reuse ;  /* 0x000000b0b8b87223 */ /* 0x180fe200000108b4 */
[-CC-:B------:R-:W-:Y:S01]  /*11330*/  FFMA.FTZ R169, R169, R176.reuse, -R180.reuse ;  /* 0x000000b0a9a97223 */ /* 0x180fe200000108b4 */
[-CC-:B------:R-:W-:Y:S01]  /*11340*/  FFMA.FTZ R168, R235, R176.reuse, -R180.reuse ;  /* 0x000000b0eba87223 */ /* 0x180fe200000108b4 */
[-CC-:B------:R-:W-:Y:S01]  /*11350*/  FFMA.FTZ R170, R234, R176.reuse, -R180.reuse ;  /* 0x000000b0eaaa7223 */ /* 0x180fe200000108b4 */
[----:B------:R-:W-:Y:S01]  /*11360*/  FFMA.FTZ R181, R181, R176, -R180 ;  /* 0x000000b0b5b57223 */ /* 0x000fe200000108b4 */
[----:B------:R-:W0:Y:S01]  /*11370*/  MUFU.EX2 R154, R154 ;  /* 0x0000009a009a7308 */ /* 0x000e220000000800 */
[----:B-1----:R-:W-:Y:S01]  /*11380*/  FFMA.FTZ R0, R155, R0, R152 ;  /* 0x000000009b007223 */ /* 0x002fe20000010098 */
[-CC-:B------:R-:W-:Y:S01]  /*11390*/  FFMA.FTZ R173, R173, R176.reuse, -R180.reuse ;  /* 0x000000b0adad7223 */ /* 0x180fe200000108b4 */
[-CC-:B------:R-:W-:Y:S01]  /*113a0*/  FFMA.FTZ R172, R172, R176.reuse, -R180.reuse ;  /* 0x000000b0acac7223 */ /* 0x180fe200000108b4 */
[----:B------:R-:W-:Y:S01]  /*113b0*/  FFMA.FTZ R180, R192, R176, -R180 ;  /* 0x000000b0c0b47223 */ /* 0x000fe200000108b4 */
[----:B------:R-:W-:-:S02]  /*113c0*/  IMAD.MOV.U32 R234, RZ, RZ, R193 ;  /* 0x000000ffffea7224 */ /* 0x000fc400078e00c1 */
[----:B------:R-:W-:Y:S01]  /*113d0*/  FMUL.FTZ R223, R171, UR42 ;  /* 0x0000002aabdf7c20 */ /* 0x000fe20008410000 */
[----:B------:R-:W-:Y:S01]  /*113e0*/  IMAD.MOV.U32 R220, RZ, RZ, R196 ;  /* 0x000000ffffdc7224 */ /* 0x000fe200078e00c4 */
[----:B------:R-:W1:Y:S01]  /*113f0*/  MUFU.EX2 R185, R185 ;  /* 0x000000b900b97308 */ /* 0x000e620000000800 */
[----:B--2---:R-:W-:Y:S01]  /*11400*/  FADD.FTZ R0, R189, R0 ;  /* 0x00000000bd007221 */ /* 0x004fe20000010000 */
[----:B------:R-:W-:Y:S02]  /*11410*/  IMAD.MOV.U32 R235, RZ, RZ, R197 ;  /* 0x000000ffffeb7224 */ /* 0x000fe400078e00c5 */
[----:B------:R-:W-:Y:S01]  /*11420*/  FMUL.FTZ R197, R174, UR42 ;  /* 0x0000002aaec57c20 */ /* 0x000fe20008410000 */
[----:B------:R-:W-:Y:S01]  /*11430*/  FMUL.FTZ R196, R175, UR42 ;  /* 0x0000002aafc47c20 */ /* 0x000fe20008410000 */
[----:B------:R-:W-:Y:S01]  /*11440*/  FMUL.FTZ R193, R178, UR42 ;  /* 0x0000002ab2c17c20 */ /* 0x000fe20008410000 */
[----:B------:R-:W-:Y:S01]  /*11450*/  FMUL.FTZ R175, R182, UR42 ;  /* 0x0000002ab6af7c20 */ /* 0x000fe20008410000 */
[----:B------:R-:W-:Y:S01]  /*11460*/  FMUL.FTZ R171, R186, UR42 ;  /* 0x0000002abaab7c20 */ /* 0x000fe20008410000 */
[----:B------:R-:W2:Y:S01]  /*11470*/  MUFU.TANH R223, R223 ;  /* 0x000000df00df7308 */ /* 0x000ea20000002400 */
[----:B0-----:R-:W-:Y:S01]  /*11480*/  FADD.FTZ R0, R154, R0 ;  /* 0x000000009a007221 */ /* 0x001fe20000010000 */
[----:B------:R-:W-:Y:S01]  /*11490*/  FMUL.FTZ R222, R187, UR42 ;  /* 0x0000002abbde7c20 */ /* 0x000fe20008410000 */
[----:B------:R-:W-:Y:S01]  /*114a0*/  F2FP.BF16.F32.PACK_AB R152, R189, R152 ;  /* 0x00000098bd98723e */ /* 0x000fe200000010ff */
[----:B------:R-:W-:Y:S01]  /*114b0*/  FMUL.FTZ R189, R190, UR42 ;  /* 0x0000002abebd7c20 */ /* 0x000fe20008410000 */
[----:B------:R-:W-:Y:S01]  /*114c0*/  FMUL.FTZ R190, R191, UR42 ;  /* 0x0000002abfbe7c20 */ /* 0x000fe20008410000 */
[----:B------:R-:W-:Y:S01]  /*114d0*/  FMUL.FTZ R221, R194, UR42 ;  /* 0x0000002ac2dd7c20 */ /* 0x000fe20008410000 */
[----:B------:R-:W-:Y:S01]  /*114e0*/  FMUL.FTZ R182, R195, UR42 ;  /* 0x0000002ac3b67c20 */ /* 0x000fe20008410000 */
[----:B------:R-:W0:Y:S01]  /*114f0*/  MUFU.TANH R197, R197 ;  /* 0x000000c500c57308 */ /* 0x000e220000002400 */
[----:B-1----:R-:W-:Y:S01]  /*11500*/  FADD.FTZ R192, R185, R0 ;  /* 0x00000000b9c07221 */ /* 0x002fe20000010000 */
[----:B------:R-:W-:Y:S01]  /*11510*/  FMNMX.FTZ R0, R179, R216, !PT ;  /* 0x000000d8b3007209 */ /* 0x000fe20007810000 */
[----:B------:R-:W-:Y:S01]  /*11520*/  FMUL.FTZ R186, R199, UR42 ;  /* 0x0000002ac7ba7c20 */ /* 0x000fe20008410000 */
[----:B------:R-:W-:-:S02]  /*11530*/  F2FP.BF16.F32.PACK_AB R154, R185, R154 ;  /* 0x0000009ab99a723e */ /* 0x000fc400000010ff */
[----:B------:R-:W-:Y:S02]  /*11540*/  FMNMX.FTZ R0, R234, R0, !PT ;  /* 0x00000000ea007209 */ /* 0x000fe40007810000 */
[----:B------:R-:W1:Y:S02]  /*11550*/  MUFU.TANH R196, R196 ;  /* 0x000000c400c47308 */ /* 0x000e640000002400 */
[----:B------:R-:W-:-:S04]  /*11560*/  FMNMX.FTZ R153, R220, R0, !PT ;  /* 0x00000000dc997209 */ /* 0x000fc80007810000 */
[----:B------:R-:W-:Y:S02]  /*11570*/  FMNMX.FTZ R153, R235, R153, !PT ;  /* 0x00000099eb997209 */ /* 0x000fe40007810000 */
[----:B------:R-:W3:Y:S02]  /*11580*/  MUFU.TANH R193, R193 ;  /* 0x000000c100c17308 */ /* 0x000ee40000002400 */
[----:B------:R-:W-:-:S04]  /*11590*/  FMNMX.FTZ R153, R218, R153, !PT ;  /* 0x00000099da997209 */ /* 0x000fc80007810000 */
[----:B------:R-:W-:Y:S02]  /*115a0*/  FMNMX.FTZ R153, R217, R153, !PT ;  /* 0x00000099d9997209 */ /* 0x000fe40007810000 */
[----:B------:R-:W4:Y:S02]  /*115b0*/  MUFU.TANH R188, R188 ;  /* 0x000000bc00bc7308 */ /* 0x000f240000002400 */
[----:B------:R-:W-:-:S04]  /*115c0*/  FMNMX.FTZ R153, R233, R153, !PT ;  /* 0x00000099e9997209 */ /* 0x000fc80007810000 */
[----:B------:R-:W-:Y:S02]  /*115d0*/  FMNMX.FTZ R153, R237, R153, !PT ;  /* 0x00000099ed997209 */ /* 0x000fe40007810000 */
[----:B------:R-:W5:Y:S02]  /*115e0*/  MUFU.TANH R175, R175 ;  /* 0x000000af00af7308 */ /* 0x000f640000002400 */
[----:B------:R-:W-:-:S04]  /*115f0*/  FMNMX.FTZ R153, R236, R153, !PT ;  /* 0x00000099ec997209 */ /* 0x000fc80007810000 */
[----:B--2---:R-:W-:Y:S02]  /*11600*/  FMNMX.FTZ R153, R223, R153, !PT ;  /* 0x00000099df997209 */ /* 0x004fe40007810000 */
[----:B------:R2:W5:Y:S02]  /*11610*/  MUFU.TANH R0, R183 ;  /* 0x000000b700007308 */ /* 0x0005640000002400 */
[----:B0-----:R-:W-:-:S04]  /*11620*/  FMNMX.FTZ R153, R197, R153, !PT ;  /* 0x00000099c5997209 */ /* 0x001fc80007810000 */
[----:B-1----:R-:W-:Y:S02]  /*11630*/  FMNMX.FTZ R153, R196, R153, !PT ;  /* 0x00000099c4997209 */ /* 0x002fe40007810000 */
[----:B------:R-:W0:Y:S01]  /*11640*/  MUFU.TANH R171, R171 ;  /* 0x000000ab00ab7308 */ /* 0x000e220000002400 */
[----:B--2---:R-:W-:Y:S01]  /*11650*/  FMUL.FTZ R183, R198, UR42 ;  /* 0x0000002ac6b77c20 */ /* 0x004fe20008410000 */
[----:B---3--:R-:W-:-:S04]  /*11660*/  FMNMX.FTZ R153, R193, R153, !PT ;  /* 0x00000099c1997209 */ /* 0x008fc80007810000 */
[----:B----4-:R-:W-:Y:S02]  /*11670*/  FMNMX.FTZ R153, R188, R153, !PT ;  /* 0x00000099bc997209 */ /* 0x010fe40007810000 */
[----:B------:R-:W1:Y:S02]  /*11680*/  MUFU.TANH R222, R222 ;  /* 0x000000de00de7308 */ /* 0x000e640000002400 */
[----:B-----5:R-:W-:-:S04]  /*11690*/  FMNMX.FTZ R153, R175, R153, !PT ;  /* 0x00000099af997209 */ /* 0x020fc80007810000 */
[----:B------:R-:W-:Y:S02]  /*116a0*/  FMNMX.FTZ R153, R0, R153, !PT ;  /* 0x0000009900997209 */ /* 0x000fe40007810000 */
[----:B------:R-:W2:Y:S02]  /*116b0*/  MUFU.TANH R189, R189 ;  /* 0x000000bd00bd7308 */ /* 0x000ea40000002400 */
[----:B0-----:R-:W-:-:S06]  /*116c0*/  FMNMX.FTZ R153, R171, R153, !PT ;  /* 0x00000099ab997209 */ /* 0x001fcc0007810000 */
        /* <DEDUP_REMOVED lines=9> */
[----:B--2---:R-:W-:-:S04]  /*11760*/  FMNMX.FTZ R153, R182, R153, !PT ;  /* 0x00000099b6997209 */ /* 0x004fc80007810000 */
[----:B0-----:R-:W-:-:S04]  /*11770*/  FMNMX.FTZ R153, R183, R153, !PT ;  /* 0x00000099b7997209 */ /* 0x001fc80007810000 */
[----:B-1----:R-:W-:-:S05]  /*11780*/  FMNMX.FTZ R153, R186, R153, !PT ;  /* 0x00000099ba997209 */ /* 0x002fca0007810000 */
[----:B------:R-:W0:Y:S02]  /*11790*/  SHFL.BFLY PT, R174, R153, 0x2, 0x1f ;  /* 0x0c401f0099ae7f89 */ /* 0x000e2400000e0000 */
[----:B0-----:R-:W-:-:S05]  /*117a0*/  FMNMX.FTZ R174, R153, R174, !PT ;  /* 0x000000ae99ae7209 */ /* 0x001fca0007810000 */
[----:B------:R-:W0:Y:S02]  /*117b0*/  SHFL.BFLY PT, R178, R174, 0x1, 0x1f ;  /* 0x0c201f00aeb27f89 */ /* 0x000e2400000e0000 */
[----:B0-----:R-:W-:-:S05]  /*117c0*/  FMNMX.FTZ R178, R174, R178, !PT ;  /* 0x000000b2aeb27209 */ /* 0x001fca0007810000 */
[C---:B------:R-:W-:Y:S01]  /*117d0*/  FMUL.FTZ R185, R178.reuse, R176 ;  /* 0x000000b0b2b97220 */ /* 0x040fe20000410000 */
[----:B------:R-:W-:-:S03]  /*117e0*/  FADD.FTZ R219, -R178, R216 ;  /* 0x000000d8b2db7221 */ /* 0x000fc60000010100 */
[-CC-:B------:R-:W-:Y:S01]  /*117f0*/  FFMA.FTZ R216, R233, R176.reuse, -R185.reuse ;  /* 0x000000b0e9d87223 */ /* 0x180fe200000108b9 */
[-C--:B------:R-:W-:Y:S01]  /*11800*/  FMUL.FTZ R219, R219, R176.reuse ;  /* 0x000000b0dbdb7220 */ /* 0x080fe20000410000 */
[----:B------:R-:W2:Y:S01]  /*11810*/  LDL R233, [R1+0x40] ;  /* 0x0000400001e97983 */ /* 0x000ea20000100800 */
        /* <DEDUP_REMOVED lines=8> */
[----:B------:R-:W-:-:S04]  /*118a0*/  FFMA.FTZ R217, R217, R176, -R185 ;  /* 0x000000b0d9d97223 */ /* 0x000fc800000108b9 */
[----:B------:R-:W0:Y:S08]  /*118b0*/  MUFU.EX2 R153, R153 ;  /* 0x0000009900997308 */ /* 0x000e300000000800 */
        /* <DEDUP_REMOVED lines=16> */
[----:B0-----:R-:W-:Y:S01]  /*119c0*/  FFMA.FTZ R186, R219, R3, R153 ;  /* 0x00000003dbba7223 */ /* 0x001fe20000010099 */
[----:B-1----:R-:W-:-:S03]  /*119d0*/  F2FP.BF16.F32.PACK_AB R153, R174, R153 ;  /* 0x00000099ae99723e */ /* 0x002fc600000010ff */
[----:B------:R-:W-:Y:S01]  /*119e0*/  FADD.FTZ R186, R174, R186 ;  /* 0x000000baaeba7221 */ /* 0x000fe20000010000 */
[----:B------:R-:W-:Y:S02]  /*119f0*/  IMAD.MOV.U32 R175, RZ, RZ, 0x40000040 ;  /* 0x40000040ffaf7424 */ /* 0x000fe400078e00ff */
[----:B------:R-:W-:-:S03]  /*11a00*/  @!P0 VIADD R3, R210, 0x32440 ;  /* 0x00032440d2038836 */ /* 0x000fc60000000000 */
[----:B------:R-:W-:Y:S02]  /*11a10*/  R2UR UR7, R175 ;  /* 0x00000000af0772ca */ /* 0x000fe400000e0000 */
[----:B------:R-:W-:Y:S01]  /*11a20*/  MUFU.EX2 R175, R179 ;  /* 0x000000b300af7308 */ /* 0x000fe20000000800 */
[----:B------:R-:W-:Y:S01]  /*11a30*/  @!P0 PRMT R3, RZ, 0x654, R3 ;  /* 0x00000654ff038816 */ /* 0x000fe20000000003 */
        /* <DEDUP_REMOVED lines=63> */
[----:B------:R-:W-:-:S02]  /*11e30*/  FMUL.FTZ R149, R149, R155 ;  /* 0x0000009b95957220 */ /* 0x000fc40000410000 */
        /* <DEDUP_REMOVED lines=65> */
[----:B0-----:R-:W-:Y:S01]  /*12250*/  FADD.FTZ R186, R155, R186 ;  /* 0x000000ba9bba7221 */ /* 0x001fe20000010000 */
[----:B------:R-:W-:Y:S01]  /*12260*/  F2FP.BF16.F32.PACK_AB R155, R175, R155 ;  /* 0x0000009baf9b723e */ /* 0x000fe200000010ff */
[----:B--2---:R-:W-:-:S02]  /*12270*/  IMAD R174, R2, 0xc00, R233 ;  /* 0x00000c0002ae7824 */ /* 0x004fc400078e02e9 */
[----:B------:R-:W0:Y:S02]  /*12280*/  S2R R233, SR_TID.X ;  /* 0x0000000000e97919 */ /* 0x000e240000002100 */
[----:B0-----:R-:W-:-:S04]  /*12290*/  SHF.R.U32.HI R221, RZ, 0x7, R233 ;  /* 0x00000007ffdd7819 */ /* 0x001fc800000116e9 */
[----:B------:R-:W-:-:S05]  /*122a0*/  IADD3 R179, -R221, 0xb, RZ ;  /* 0x0000000bddb37810 */ /* 0x000fca0007ffe1ff */
[----:B------:R2:W-:Y:S06]  /*122b0*/  BAR.ARV R179, 0x100 ;  /* 0x000400b30000751d */ /* 0x0005ec0000002000 */
[----:B------:R0:W-:Y:S02]  /*122c0*/  @!P0 SYNCS.ARRIVE.TRANS64.RED.A1T0 RZ, [R3+URZ], RZ ;  /* 0x000000ff03ff89a7 */ /* 0x0001e4000810043f */
[----:B0-----:R-:W-:-:S05]  /*122d0*/  VIADD R3, R221, 0x8 ;  /* 0x00000008dd037836 */ /* 0x001fca0000000000 */
[----:B------:R0:W-:Y:S01]  /*122e0*/  BAR.SYNC.DEFER_BLOCKING R3, 0x100 ;  /* 0x000400030000751d */ /* 0x0001e20000010000 */
[----:B------:R-:W-:-:S05]  /*122f0*/  R2UR UR6, R174 ;  /* 0x00000000ae0672ca */ /* 0x000fca00000e0000 */
[----:B------:R-:W-:-:S08]  /*12300*/  WARPGROUP.ARRIVE ;  /* 0x00000000000079c5 */ /* 0x000fd00000000000 */
[----:B------:R-:W-:Y:S01]  /*12310*/  HGMMA.64x256x16.F32.BF16 R24, R152, gdesc[UR4].tnspB, R24, gsb0 ;  /* 0x43e0000498187df0 */ /* 0x000fe20008001818 */
[----:B------:R-:W1:Y:S08]  /*12320*/  MUFU.EX2 R156, R156 ;  /* 0x0000009c009c7308 */ /* 0x000e700000000800 */
[----:B------:R-:W3:Y:S08]  /*12330*/  MUFU.EX2 R157, R157 ;  /* 0x0000009d009d7308 */ /* 0x000ef00000000800 */
[----:B------:R-:W4:Y:S01]  /*12340*/  MUFU.EX2 R158, R158 ;  /* 0x0000009e009e7308 */ /* 0x000f220000000800 */
[----:B-1----:R-:W-:-:S07]  /*12350*/  FADD.FTZ R192, R156, R192 ;  /* 0x000000c09cc07221 */ /* 0x002fce0000010000 */
[----:B------:R-:W1:Y:S08]  /*12360*/  MUFU.EX2 R159, R159 ;  /* 0x0000009f009f7308 */ /* 0x000e700000000800 */
[----:B0-----:R-:W-:Y:S08]  /*12370*/  MUFU.EX2 R3, R218 ;  /* 0x000000da00037308 */ /* 0x001ff00000000800 */
[----:B------:R-:W-:Y:S01]  /*12380*/  MUFU.EX2 R187, R187 ;  /* 0x000000bb00bb7308 */ /* 0x000fe20000000800 */
[----:B---3--:R-:W-:-:S04]  /*12390*/  FADD.FTZ R192, R157, R192 ;  /* 0x000000c09dc07221 */ /* 0x008fc80000010000 */
[----:B----4-:R-:W-:Y:S01]  /*123a0*/  FADD.FTZ R192, R158, R192 ;  /* 0x000000c09ec07221 */ /* 0x010fe20000010000 */
[----:B------:R-:W-:Y:S02]  /*123b0*/  F2FP.BF16.F32.PACK_AB R156, R157, R156 ;  /* 0x0000009c9d9c723e */ /* 0x000fe400000010ff */
[C---:B-1----:R-:W-:Y:S01]  /*123c0*/  F2FP.BF16.F32.PACK_AB R158, R159.reuse, R158 ;  /* 0x0000009e9f9e723e */ /* 0x042fe200000010ff */
[----:B------:R-:W-:Y:S01]  /*123d0*/  FADD.FTZ R192, R159, R192 ;  /* 0x000000c09fc07221 */ /* 0x000fe20000010000 */
[----:B------:R-:W0:Y:S08]  /*123e0*/  MUFU.EX2 R163, R163 ;  /* 0x000000a300a37308 */ /* 0x000e300000000800 */
[----:B------:R-:W-:Y:S08]  /*123f0*/  MUFU.EX2 R161, R161 ;  /* 0x000000a100a17308 */ /* 0x000ff00000000800 */
[----:B------:R-:W-:Y:S01]  /*12400*/  MUFU.EX2 R162, R162 ;  /* 0x000000a200a27308 */ /* 0x000fe20000000800 */
[----:B0-----:R-:W-:Y:S01]  /*12410*/  FADD.FTZ R192, R163, R192 ;  /* 0x000000c0a3c07221 */ /* 0x001fe20000010000 */
[----:B------:R-:W-:-:S06]  /*12420*/  WARPGROUP.DEPBAR.LE gsb0, 0x0 ;  /* 0x00008000000079c5 */ /* 0x000fcc0000010000 */
[----:B------:R-:W0:Y:S08]  /*12430*/  MUFU.EX2 R154, R217 ;  /* 0x000000d9009a7308 */ /* 0x000e300000000800 */
[----:B------:R-:W1:Y:S01]  /*12440*/  MUFU.EX2 R155, R216 ;  /* 0x000000d8009b7308 */ /* 0x000e620000000800 */
[----:B------:R-:W-:Y:S02]  /*12450*/  VIADD R152, R174, 0x80 ;  /* 0x00000080ae987836 */ /* 0x000fe40000000000 */
[----:B------:R-:W-:-:S03]  /*12460*/  IMAD.MOV.U32 R153, RZ, RZ, 0x40000040 ;  /* 0x40000040ff997424 */ /* 0x000fc600078e00ff */
[----:B------:R-:W-:Y:S02]  /*12470*/  R2UR UR6, R152 ;  /* 0x00000000980672ca */ /* 0x000fe400000e0000 */
[----:B------:R-:W-:Y:S02]  /*12480*/  R2UR UR7, R153 ;  /* 0x00000000990772ca */ /* 0x000fe400000e0000 */
[----:B0-----:R-:W-:Y:S02]  /*12490*/  F2FP.BF16.F32.PACK_AB R157, R154, R3 ;  /* 0x000000039a9d723e */ /* 0x001fe400000010ff */
[----:B-1----:R-:W-:-:S04]  /*124a0*/  F2FP.BF16.F32.PACK_AB R159, R187, R155 ;  /* 0x0000009bbb9f723e */ /* 0x002fc800000010ff */
[----:B------:R-:W-:-:S06]  /*124b0*/  WARPGROUP.ARRIVE ;  /* 0x00000000000079c5 */ /* 0x000fcc0000000000 */
[----:B------:R-:W-:Y:S01]  /*124c0*/  HGMMA.64x256x16.F32.BF16 R24, R156, gdesc[UR4].tnspB, R24, gsb0 ;  /* 0x43e000049c187df0 */ /* 0x000fe20008001818 */
[----:B------:R-:W-:Y:S08]  /*124d0*/  MUFU.EX2 R197, R197 ;  /* 0x000000c500c57308 */ /* 0x000ff00000000800 */
[----:B------:R-:W-:Y:S01]  /*124e0*/  MUFU.EX2 R196, R196 ;  /* 0x000000c400c47308 */ /* 0x000fe20000000800 */
[----:B------:R-:W-:-:S02]  /*124f0*/  VIADD R152, R174, 0x100 ;  /* 0x00000100ae987836 */ /* 0x000fc40000000000 */
[----:B------:R-:W-:-:S03]  /*12500*/  IMAD.MOV.U32 R153, RZ, RZ, 0x40000040 ;  /* 0x40000040ff997424 */ /* 0x000fc600078e00ff */
[----:B------:R-:W-:Y:S02]  /*12510*/  R2UR UR6, R152 ;  /* 0x00000000980672ca */ /* 0x000fe400000e0000 */
[----:B------:R-:W-:Y:S01]  /*12520*/  R2UR UR7, R153 ;  /* 0x00000000990772ca */ /* 0x000fe200000e0000 */
[----:B------:R-:W-:Y:S08]  /*12530*/  MUFU.EX2 R167, R167 ;  /* 0x000000a700a77308 */ /* 0x000ff00000000800 */
[----:B------:R-:W-:Y:S08]  /*12540*/  MUFU.EX2 R165, R165 ;  /* 0x000000a500a57308 */ /* 0x000ff00000000800 */
[----:B------:R-:W-:Y:S08]  /*12550*/  MUFU.EX2 R166, R166 ;  /* 0x000000a600a67308 */ /* 0x000ff00000000800 */
[----:B------:R-:W-:Y:S08]  /*12560*/  MUFU.EX2 R193, R193 ;  /* 0x000000c100c17308 */ /* 0x000ff00000000800 */
[----:B------:R-:W-:Y:S08]  /*12570*/  MUFU.EX2 R194, R194 ;  /* 0x000000c200c27308 */ /* 0x000ff00000000800 */
[----:B------:R-:W-:Y:S08]  /*12580*/  MUFU.EX2 R195, R195 ;  /* 0x000000c300c37308 */ /* 0x000ff00000000800 */
[----:B------:R-:W-:Y:S01]  /*12590*/  MUFU.EX2 R191, R191 ;  /* 0x000000bf00bf7308 */ /* 0x000fe20000000800 */
[----:B------:R-:W-:-:S02]  /*125a0*/  VIADD R152, R174, 0x180 ;  /* 0x00000180ae987836 */ /* 0x000fc40000000000 */
[----:B------:R-:W-:Y:S01]  /*125b0*/  IMAD.MOV.U32 R153, RZ, RZ, 0x40000040 ;  /* 0x40000040ff997424 */ /* 0x000fe200078e00ff */
[----:B------:R-:W-:-:S04]  /*125c0*/  WARPGROUP.DEPBAR.LE gsb0, 0x0 ;  /* 0x00008000000079c5 */ /* 0x000fc80000010000 */
[----:B------:R-:W0:Y:S08]  /*125d0*/  MUFU.EX2 R158, R160 ;  /* 0x000000a0009e7308 */ /* 0x000e300000000800 */
[----:B------:R-:W-:Y:S08]  /*125e0*/  MUFU.EX2 R156, R199 ;  /* 0x000000c7009c7308 */ /* 0x000ff00000000800 */
[----:B------:R-:W1:Y:S01]  /*125f0*/  MUFU.EX2 R157, R198 ;  /* 0x000000c6009d7308 */ /* 0x000e620000000800 */
[----:B------:R-:W-:-:S04]  /*12600*/  FADD.FTZ R159, R161, R192 ;  /* 0x000000c0a19f7221 */ /* 0x000fc80000010000 */
[----:B0-----:R-:W-:Y:S01]  /*12610*/  FADD.FTZ R159, R158, R159 ;  /* 0x0000009f9e9f7221 */ /* 0x001fe20000010000 */
[----:B------:R-:W-:Y:S02]  /*12620*/  F2FP.BF16.F32.PACK_AB R160, R161, R163 ;  /* 0x000000a3a1a0723e */ /* 0x000fe400000010ff */
[----:B------:R-:W-:Y:S01]  /*12630*/  F2FP.BF16.F32.PACK_AB R163, R196, R197 ;  /* 0x000000c5c4a3723e */ /* 0x000fe200000010ff */
[C---:B------:R-:W-:Y:S01]  /*12640*/  FADD.FTZ R159, R162.reuse, R159 ;  /* 0x0000009fa29f7221 */ /* 0x040fe20000010000 */
[----:B------:R-:W-:Y:S02]  /*12650*/  F2FP.BF16.F32.PACK_AB R162, R162, R158 ;  /* 0x0000009ea2a2723e */ /* 0x000fe400000010ff */
[----:B-1----:R-:W-:-:S04]  /*12660*/  F2FP.BF16.F32.PACK_AB R161, R157, R156 ;  /* 0x0000009c9da1723e */ /* 0x002fc800000010ff */
[----:B------:R-:W-:-:S06]  /*12670*/  WARPGROUP.ARRIVE ;  /* 0x00000000000079c5 */ /* 0x000fcc0000000000 */
[----:B------:R-:W-:Y:S01]  /*12680*/  HGMMA.64x256x16.F32.BF16 R24, R160, gdesc[UR4].tnspB, R24, gsb0 ;  /* 0x43e00004a0187df0 */ /* 0x000fe20008001818 */
[----:B------:R0:W1:Y:S01]  /*12690*/  MUFU.EX2 R158, R164 ;  /* 0x000000a4009e7308 */ /* 0x0000620000000800 */
[----:B------:R-:W-:-:S04]  /*126a0*/  FADD.FTZ R159, R167, R159 ;  /* 0x0000009fa79f7221 */ /* 0x000fc80000010000 */
[----:B------:R-:W-:Y:S01]  /*126b0*/  FADD.FTZ R159, R165, R159 ;  /* 0x0000009fa59f7221 */ /* 0x000fe20000010000 */
[----:B------:R-:W-:Y:S02]  /*126c0*/  R2UR UR6, R152 ;  /* 0x00000000980672ca */ /* 0x000fe400000e0000 */
[----:B------:R-:W-:Y:S02]  /*126d0*/  R2UR UR7, R153 ;  /* 0x00000000990772ca */ /* 0x000fe400000e0000 */
[----:B0-----:R-:W-:Y:S02]  /*126e0*/  F2FP.BF16.F32.PACK_AB R164, R165, R167 ;  /* 0x000000a7a5a4723e */ /* 0x001fe400000010ff */
[----:B------:R-:W-:Y:S01]  /*126f0*/  F2FP.BF16.F32.PACK_AB R165, R194, R193 ;  /* 0x000000c1c2a5723e */ /* 0x000fe200000010ff */
[----:B-1----:R-:W-:Y:S01]  /*12700*/  FADD.FTZ R159, R158, R159 ;  /* 0x0000009f9e9f7221 */ /* 0x002fe20000010000 */
[----:B------:R-:W-:-:S03]  /*12710*/  F2FP.BF16.F32.PACK_AB R167, R191, R195 ;  /* 0x000000c3bfa7723e */ /* 0x000fc600000010ff */
[C---:B------:R-:W-:Y:S01]  /*12720*/  FADD.FTZ R159, R166.reuse, R159 ;  /* 0x0000009fa69f7221 */ /* 0x040fe20000010000 */
[----:B------:R-:W-:Y:S01]  /*12730*/  F2FP.BF16.F32.PACK_AB R166, R166, R158 ;  /* 0x0000009ea6a6723e */ /* 0x000fe200000010ff */
[----:B------:R-:W0:Y:S08]  /*12740*/  MUFU.EX2 R184, R184 ;  /* 0x000000b800b87308 */ /* 0x000e300000000800 */
[----:B------:R-:W-:Y:S01]  /*12750*/  MUFU.EX2 R169, R169 ;  /* 0x000000a900a97308 */ /* 0x000fe20000000800 */
[----:B------:R-:W-:-:S07]  /*12760*/  IMAD.MOV.U32 R153, RZ, RZ, 0x40000040 ;  /* 0x40000040ff997424 */ /* 0x000fce00078e00ff */
[----:B------:R-:W-:Y:S01]  /*12770*/  MUFU.EX2 R170, R170 ;  /* 0x000000aa00aa7308 */ /* 0x000fe20000000800 */
[----:B0-----:R-:W-:-:S07]  /*12780*/  FADD.FTZ R159, R184, R159 ;  /* 0x0000009fb89f7221 */ /* 0x001fce0000010000 */
[----:B------:R-:W-:Y:S08]  /*12790*/  MUFU.EX2 R158, R171 ;  /* 0x000000ab009e7308 */ /* 0x000ff00000000800 */
[----:B------:R-:W-:Y:S08]  /*127a0*/  MUFU.EX2 R188, R188 ;  /* 0x000000bc00bc7308 */ /* 0x000ff00000000800 */
[----:B------:R-:W-:Y:S08]  /*127b0*/  MUFU.EX2 R189, R189 ;  /* 0x000000bd00bd7308 */ /* 0x000ff00000000800 */
[----:B------:R-:W0:Y:S01]  /*127c0*/  MUFU.EX2 R190, R190 ;  /* 0x000000be00be7308 */ /* 0x000e220000000800 */
[----:B------:R-:W-:Y:S01]  /*127d0*/  VIADD R152, R174, 0x200 ;  /* 0x00000200ae987836 */ /* 0x000fe20000000000 */
[----:B0-----:R-:W-:Y:S01]  /*127e0*/  F2FP.BF16.F32.PACK_AB R171, R190, R189 ;  /* 0x000000bdbeab723e */ /* 0x001fe200000010ff */
[----:B------:R-:W-:-:S02]  /*127f0*/  WARPGROUP.DEPBAR.LE gsb0, 0x0 ;  /* 0x00008000000079c5 */ /* 0x000fc40000010000 */
[----:B------:R-:W-:-:S06]  /*12800*/  WARPGROUP.ARRIVE ;  /* 0x00000000000079c5 */ /* 0x000fcc0000000000 */
[----:B------:R-:W-:Y:S01]  /*12810*/  HGMMA.64x256x16.F32.BF16 R24, R164, gdesc[UR4].tnspB, R24, gsb0 ;  /* 0x43e00004a4187df0 */ /* 0x000fe20008001818 */
[----:B------:R0:W1:Y:S01]  /*12820*/  MUFU.EX2 R160, R168 ;  /* 0x000000a800a07308 */ /* 0x0000620000000800 */
[----:B------:R-:W-:Y:S01]  /*12830*/  R2UR UR7, R153 ;  /* 0x00000000990772ca */ /* 0x000fe200000e0000 */
[C---:B------:R-:W-:Y:S01]  /*12840*/  FADD.FTZ R153, R169.reuse, R159 ;  /* 0x0000009fa9997221 */ /* 0x040fe20000010000 */
[----:B------:R-:W-:Y:S02]  /*12850*/  R2UR UR6, R152 ;  /* 0x00000000980672ca */ /* 0x000fe400000e0000 */
[----:B0-----:R-:W-:Y:S02]  /*12860*/  F2FP.BF16.F32.PACK_AB R168, R169, R184 ;  /* 0x000000b8a9a8723e */ /* 0x001fe400000010ff */
[----:B------:R-:W-:Y:S01]  /*12870*/  F2FP.BF16.F32.PACK_AB R169, R188, R158 ;  /* 0x0000009ebca9723e */ /* 0x000fe200000010ff */
[----:B-1----:R-:W-:-:S04]  /*12880*/  FADD.FTZ R153, R160, R153 ;  /* 0x00000099a0997221 */ /* 0x002fc80000010000 */
[C---:B------:R-:W-:Y:S01]  /*12890*/  FADD.FTZ R153, R170.reuse, R153 ;  /* 0x00000099aa997221 */ /* 0x040fe20000010000 */
[----:B------:R-:W-:Y:S01]  /*128a0*/  F2FP.BF16.F32.PACK_AB R170, R170, R160 ;  /* 0x000000a0aaaa723e */ /* 0x000fe200000010ff */
[----:B------:R-:W0:Y:S08]  /*128b0*/  MUFU.EX2 R181, R181 ;  /* 0x000000b500b57308 */ /* 0x000e300000000800 */
[----:B------:R-:W1:Y:S08]  /*128c0*/  MUFU.EX2 R173, R173 ;  /* 0x000000ad00ad7308 */ /* 0x000e700000000800 */
[----:B------:R-:W-:Y:S08]  /*128d0*/  MUFU.EX2 R160, R172 ;  /* 0x000000ac00a07308 */ /* 0x000ff00000000800 */
[----:B------:R-:W3:Y:S08]  /*128e0*/  MUFU.EX2 R180, R180 ;  /* 0x000000b400b47308 */ /* 0x000ef00000000800 */
[----:B------:R0:W-:Y:S08]  /*128f0*/  MUFU.EX2 R159, R0 ;  /* 0x00000000009f7308 */ /* 0x0001f00000000800 */
[----:B------:R-:W4:Y:S08]  /*12900*/  MUFU.EX2 R182, R182 ;  /* 0x000000b600b67308 */ /* 0x000f300000000800 */
[----:B------:R-:W-:Y:S08]  /*12910*/  MUFU.EX2 R183, R183 ;  /* 0x000000b700b77308 */ /* 0x000ff00000000800 */
[----:B------:R-:W5:Y:S01]  /*12920*/  MUFU.EX2 R185, R185 ;  /* 0x000000b900b97308 */ /* 0x000f620000000800 */
[----:B0-----:R-:W-:Y:S01]  /*12930*/  FADD.FTZ R0, R181, R153 ;  /* 0x00000099b5007221 */ /* 0x001fe20000010000 */
[----:B------:R-:W-:-:S02]  /*12940*/  VIADD R152, R174, 0x280 ;  /* 0x00000280ae987836 */ /* 0x000fc40000000000 */
[----:B------:R-:W-:Y:S02]  /*12950*/  IMAD.MOV.U32 R153, RZ, RZ, 0x40000040 ;  /* 0x40000040ff997424 */ /* 0x000fe400078e00ff */
[----:B-1----:R-:W-:Y:S01]  /*12960*/  FADD.FTZ R0, R173, R0 ;  /* 0x00000000ad007221 */ /* 0x002fe20000010000 */
[----:B------:R-:W-:Y:S01]  /*12970*/  FADD.FTZ R186, R175, R186 ;  /* 0x000000baafba7221 */ /* 0x000fe20000010000 */
[----:B------:R-:W-:Y:S02]  /*12980*/  F2FP.BF16.F32.PACK_AB R172, R173, R181 ;  /* 0x000000b5adac723e */ /* 0x000fe400000010ff */
[----:B---3--:R-:W-:Y:S02]  /*12990*/  F2FP.BF16.F32.PACK_AB R174, R180, R160 ;  /* 0x000000a0b4ae723e */ /* 0x008fe400000010ff */
[----:B----4-:R-:W-:Y:S02]  /*129a0*/  F2FP.BF16.F32.PACK_AB R173, R182, R159 ;  /* 0x0000009fb6ad723e */ /* 0x010fe400000010ff */
[----:B-----5:R-:W-:Y:S01]  /*129b0*/  F2FP.BF16.F32.PACK_AB R175, R185, R183 ;  /* 0x000000b7b9af723e */ /* 0x020fe200000010ff */
[----:B------:R-:W-:-:S02]  /*129c0*/  WARPGROUP.DEPBAR.LE gsb0, 0x0 ;  /* 0x00008000000079c5 */ /* 0x000fc40000010000 */
[----:B------:R-:W-:-:S06]  /*129d0*/  WARPGROUP.ARRIVE ;  /* 0x00000000000079c5 */ /* 0x000fcc0000000000 */
[----:B------:R-:W-:Y:S01]  /*129e0*/  HGMMA.64x256x16.F32.BF16 R24, R168, gdesc[UR4].tnspB, R24, gsb0 ;  /* 0x43e00004a8187df0 */ /* 0x000fe20008001818 */
[----:B------:R-:W-:Y:S02]  /*129f0*/  R2UR UR6, R152 ;  /* 0x00000000980672ca */ /* 0x000fe400000e0000 */
        /* <DEDUP_REMOVED lines=16> */
[----:B------:R-:W-:-:S03]  /*12b00*/  ISETP.GT.AND P2, PT, R203, RZ, PT ;  /* 0x000000ffcb00720c */ /* 0x000fc60003f44270 */
[----:B------:R-:W-:Y:S01]  /*12b10*/  FADD.FTZ R190, R190, R189 ;  /* 0x000000bdbebe7221 */ /* 0x000fe20000010000 */
[----:B------:R-:W-:-:S03]  /*12b20*/  @!P0 VIADD R210, R210, 0x32460 ;  /* 0x00032460d2d28836 */ /* 0x000fc60000000000 */
[----:B------:R-:W-:Y:S02]  /*12b30*/  FADD.FTZ R159, R159, R190 ;  /* 0x000000be9f9f7221 */ /* 0x000fe40000010000 */
[----:B------:R-:W-:Y:S02]  /*12b40*/  @!P0 PRMT R210, RZ, 0x654, R210 ;  /* 0x00000654ffd28816 */ /* 0x000fe400000000d2 */
[----:B------:R-:W-:Y:S01]  /*12b50*/  FADD.FTZ R182, R182, R159 ;  /* 0x0000009fb6b67221 */ /* 0x000fe20000010000 */
[----:B------:R-:W-:-:S03]  /*12b60*/  FADD.FTZ R0, R160, R0 ;  /* 0x00000000a0007221 */ /* 0x000fc60000010000 */
[----:B------:R-:W-:Y:S01]  /*12b70*/  FADD.FTZ R182, R183, R182 ;  /* 0x000000b6b7b67221 */ /* 0x000fe20000010000 */
[----:B------:R-:W-:Y:S01]  /*12b80*/  FADD.FTZ R0, R180, R0 ;  /* 0x00000000b4007221 */ /* 0x000fe20000010000 */
[----:B------:R-:W-:Y:S02]  /*12b90*/  VIADD R203, R203, 0xffffffff ;  /* 0xffffffffcbcb7836 */ /* 0x000fe40000000000 */
[----:B------:R-:W-:Y:S01]  /*12ba0*/  FADD.FTZ R3, R185, R182 ;  /* 0x000000b6b9037221 */ /* 0x000fe20000010000 */
[----:B------:R-:W-:Y:S02]  /*12bb0*/  IMAD.MOV.U32 R216, RZ, RZ, R178 ;  /* 0x000000ffffd87224 */ /* 0x000fe400078e00b2 */
[----:B------:R-:W-:Y:S01]  /*12bc0*/  IMAD.MOV.U32 R217, RZ, RZ, R177 ;  /* 0x000000ffffd97224 */ /* 0x000fe200078e00b1 */
[----:B------:R-:W-:Y:S02]  /*12bd0*/  WARPGROUP.DEPBAR.LE gsb0, 0x0 ;  /* 0x00008000000079c5 */ /* 0x000fe40000010000 */
[----:B------:R-:W-:-:S06]  /*12be0*/  WARPGROUP.ARRIVE ;  /* 0x00000000000079c5 */ /* 0x000fcc0000000000 */
[----:B------:R-:W-:Y:S03]  /*12bf0*/  HGMMA.64x256x16.F32.BF16 R24, R172, gdesc[UR4].tnspB, R24, gsb0 ;  /* 0x43e00004ac187df0 */ /* 0x000fe60008001818 */
[----:B------:R-:W-:Y:S02]  /*12c00*/  WARPGROUP.DEPBAR.LE gsb0, 0x0 ;  /* 0x00008000000079c5 */ /* 0x000fe40000010000 */
[----:B------:R2:W-:Y:S01]  /*12c10*/  @!P0 SYNCS.ARRIVE.TRANS64.RED.A1T0 RZ, [R210+URZ], RZ ;  /* 0x000000ffd2ff89a7 */ /* 0x0005e2000810043f */
[----:B------:R-:W-:Y:S05]  /*12c20*/  @P2 BRA `(.L_x_5697) ;  /* 0xffffffd0006c2947 */ /* 0x000fea000383ffff */
.L_x_5687:
[----:B0-----:R-:W3:Y:S01]  /*12c30*/  LDL.LU R180, [R1+0x8c] ;  /* 0x00008c0001b47983 */ /* 0x001ee20000300800 */
[----:B------:R-:W-:Y:S05]  /*12c40*/  WARPSYNC.ALL ;  /* 0x0000000000007948 */ /* 0x000fea0003800000 */
[----:B------:R-:W0:Y:S01]  /*12c50*/  SHFL.BFLY PT, R5, R0, 0x2, 0x1f ;  /* 0x0c401f0000057f89 */ /* 0x000e2200000e0000 */
[----:B------:R-:W-:Y:S01]  /*12c60*/  VIADD R2, R2, 0x1 ;  /* 0x0000000102027836 */ /* 0x000fe20000000000 */
[----:B------:R1:W-:Y:S08]  /*12c70*/  BAR.ARV R179, 0x100 ;  /* 0x000400b30000751d */ /* 0x0003f00000002000 */
[----:B------:R-:W-:Y:S06]  /*12c80*/  BAR.ARV 0x8, 0x180 ;  /* 0x0206000000007b1d */ /* 0x000fec0000002000 */
[----:B------:R-:W-:Y:S01]  /*12c90*/  ISETP.NE.AND P0, PT, R2, 0x2, PT ;  /* 0x000000020200780c */ /* 0x000fe20003f05270 */
[----:B------:R-:W4:Y:S01]  /*12ca0*/  SHFL.BFLY PT, R6, R3, 0x2, 0x1f ;  /* 0x0c401f0003067f89 */ /* 0x000f2200000e0000 */
[----:B------:R-:W-:-:S02]  /*12cb0*/  PLOP3.LUT P1, PT, PT, PT, PT, 0x8, 0x0 ;  /* 0x000000000000781c */ /* 0x000fc40003f2e170 */
[----:B------:R-:W-:Y:S01]  /*12cc0*/  SEL R2, R2, RZ, P0 ;  /* 0x000000ff02027207 */ /* 0x000fe20000000000 */
[----:B0-----:R-:W-:Y:S01]  /*12cd0*/  FADD.FTZ R4, R5, R0 ;  /* 0x0000000005047221 */ /* 0x001fe20000010000 */
[----:B------:R-:W-:Y:S02]  /*12ce0*/  IMAD.MOV.U32 R5, RZ, RZ, RZ ;  /* 0x000000ffff057224 */ /* 0x000fe400078e00ff */
[----:B------:R-:W-:Y:S02]  /*12cf0*/  IMAD.MOV.U32 R0, RZ, RZ, RZ ;  /* 0x000000ffff007224 */ /* 0x000fe400078e00ff */
[----:B------:R-:W0:Y:S01]  /*12d00*/  SHFL.BFLY PT, R7, R4, 0x1, 0x1f ;  /* 0x0c201f0004077f89 */ /* 0x000e2200000e0000 */
[----:B----4-:R-:W-:-:S05]  /*12d10*/  FADD.FTZ R6, R6, R3 ;  /* 0x0000000306067221 */ /* 0x010fca0000010000 */
[----:B------:R-:W4:Y:S01]  /*12d20*/  SHFL.BFLY PT, R9, R6, 0x1, 0x1f ;  /* 0x0c201f0006097f89 */ /* 0x000f2200000e0000 */
[----:B0-----:R-:W-:Y:S01]  /*12d30*/  FADD.FTZ R7, R4, R7 ;  /* 0x0000000704077221 */ /* 0x001fe20000010000 */
[----:B------:R-:W-:-:S04]  /*12d40*/  SEL R4, RZ, 0x1, P0 ;  /* 0x00000001ff047807 */ /* 0x000fc80000000000 */
[----:B------:R-:W-:Y:S02]  /*12d50*/  FSETP.NE.FTZ.AND P2, PT, R7, RZ, PT ;  /* 0x000000ff0700720b */ /* 0x000fe40003f55000 */
[----:B------:R-:W-:-:S11]  /*12d60*/  LOP3.LUT R23, R23, R4, RZ, 0x3c, !PT ;  /* 0x0000000417177212 */ /* 0x000fd600078e3cff */
[----:B------:R-:W0:Y:S01]  /*12d70*/  @P2 MUFU.RCP R5, R7 ;  /* 0x0000000700052308 */ /* 0x000e220000001000 */
[----:B------:R-:W-:Y:S01]  /*12d80*/  @P2 FMUL.FTZ R10, R176, 0.69314718246459960938 ;  /* 0x3f317218b00a2820 */ /* 0x000fe20000410000 */
[----:B----4-:R-:W-:Y:S01]  /*12d90*/  FADD.FTZ R8, R6, R9 ;  /* 0x0000000906087221 */ /* 0x010fe20000010000 */
[----:B------:R-:W-:-:S04]  /*12da0*/  IMAD.MOV.U32 R6, RZ, RZ, -0x800000 ;  /* 0xff800000ff067424 */ /* 0x000fc800078e00ff */
[----:B------:R-:W-:Y:S01]  /*12db0*/  FSETP.NE.FTZ.AND P3, PT, R8, RZ, PT ;  /* 0x000000ff0800720b */ /* 0x000fe20003f75000 */
[----:B------:R-:W4:Y:S01]  /*12dc0*/  @P2 MUFU.LG2 R11, R7 ;  /* 0x00000007000b2308 */ /* 0x000f220000000c00 */
[-C--:B0-----:R-:W-:Y:S01]  /*12dd0*/  FMUL.FTZ R166, R88, R5.reuse ;  /* 0x0000000558a67220 */ /* 0x081fe20000410000 */
[-C--:B------:R-:W-:Y:S01]  /*12de0*/  FMUL.FTZ R168, R96, R5.reuse ;  /* 0x0000000560a87220 */ /* 0x080fe20000410000 */
[----:B------:R-:W-:-:S09]  /*12df0*/  FMUL.FTZ R170, R104, R5 ;  /* 0x0000000568aa7220 */ /* 0x000fd20000410000 */
[----:B------:R-:W0:Y:S01]  /*12e00*/  @P3 MUFU.LG2 R12, R8 ;  /* 0x00000008000c3308 */ /* 0x000e220000000c00 */
[----:B------:R-:W-:Y:S01]  /*12e10*/  @P3 FMUL.FTZ R176, R176, 0.69314718246459960938 ;  /* 0x3f317218b0b03820 */ /* 0x000fe20000410000 */
[-C--:B------:R-:W-:Y:S01]  /*12e20*/  FMUL.FTZ R172, R112, R5.reuse ;  /* 0x0000000570ac7220 */ /* 0x080fe20000410000 */
[-C--:B------:R-:W-:Y:S01]  /*12e30*/  FMUL.FTZ R24, R24, R5.reuse ;  /* 0x0000000518187220 */ /* 0x080fe20000410000 */
[-C--:B------:R-:W-:Y:S01]  /*12e40*/  FMUL.FTZ R25, R25, R5.reuse ;  /* 0x0000000519197220 */ /* 0x080fe20000410000 */
[----:B----4-:R-:W-:Y:S01]  /*12e50*/  @P2 FMUL.FTZ R11, R11, 0.69314718246459960938 ;  /* 0x3f3172180b0b2820 */ /* 0x010fe20000410000 */
[-C--:B------:R-:W-:Y:S01]  /*12e60*/  FMUL.FTZ R28, R28, R5.reuse ;  /* 0x000000051c1c7220 */ /* 0x080fe20000410000 */
[-C--:B------:R-:W-:Y:S01]  /*12e70*/  FMUL.FTZ R29, R29, R5.reuse ;  /* 0x000000051d1d7220 */ /* 0x080fe20000410000 */
[----:B------:R-:W4:Y:S01]  /*12e80*/  @P3 MUFU.RCP R0, R8 ;  /* 0x0000000800003308 */ /* 0x000f220000001000 */
        /* <DEDUP_REMOVED lines=49> */
[-C--:B-12---:R-:W-:Y:S01]  /*131a0*/  FMUL.FTZ R179, R128, R5.reuse ;  /* 0x0000000580b37220 */ /* 0x086fe20000410000 */
        /* <DEDUP_REMOVED lines=74> */
[----:B---3--:R-:W-:-:S05]  /*13650*/  VIADD R180, R180, 0x1 ;  /* 0x00000001b4b47836 */ /* 0x008fca0000000000 */
[----:B------:R0:W-:Y:S02]  /*13660*/  STL [R1+0x8c], R180 ;  /* 0x00008cb401007387 */ /* 0x0001e40000100800 */
.L_x_5630:
        /* <DEDUP_REMOVED lines=10> */
[----:B------:R-:W3:Y:S04]  /*13710*/  LDL R13, [R1+0xa4] ;  /* 0x0000a400010d7983 */ /* 0x000ee80000100800 */
[----:B------:R-:W4:Y:S04]  /*13720*/  LDL.LU R184, [R1+0x80] ;  /* 0x0000800001b87983 */ /* 0x000f280000300800 */
[----:B------:R-:W4:Y:S01]  /*13730*/  LDL.LU R182, [R1+0x84] ;  /* 0x0000840001b67983 */ /* 0x000f220000300800 */
[----:B------:R-:W1:Y:S01]  /*13740*/  S2R R12, SR_SWINHI ;  /* 0x00000000000c7919 */ /* 0x000e620000002f00 */
[----:B------:R-:W-:Y:S05]  /*13750*/  WARPSYNC.ALL ;  /* 0x0000000000007948 */ /* 0x000fea0003800000 */
[----:B------:R-:W-:Y:S01]  /*13760*/  F2FP.BF16.F32.PACK_AB R24, R25, R24 ;  /* 0x000000181918723e */ /* 0x000fe200000010ff */
[----:B------:R-:W-:Y:S01]  /*13770*/  ULDC.64 UR4, c[0x0][0xd00] ;  /* 0x0003400000047ab9 */ /* 0x000fe20000000a00 */
[----:B------:R-:W-:Y:S01]  /*13780*/  F2FP.BF16.F32.PACK_AB R32, R33, R32 ;  /* 0x000000202120723e */ /* 0x000fe200000010ff */
[----:B0-----:R-:W4:Y:S01]  /*13790*/  LDL R180, [R1+0x64] ;  /* 0x0000640001b47983 */ /* 0x001f220000100800 */
[----:B------:R-:W-:-:S02]  /*137a0*/  F2FP.BF16.F32.PACK_AB R27, R108, R27 ;  /* 0x0000001b6c1b723e */ /* 0x000fc400000010ff */
[----:B------:R-:W-:Y:S01]  /*137b0*/  F2FP.BF16.F32.PACK_AB R40, R41, R40 ;  /* 0x000000282928723e */ /* 0x000fe200000010ff */
[----:B------:R-:W4:Y:S01]  /*137c0*/  LDL R178, [R1+0x50] ;  /* 0x0000500001b27983 */ /* 0x000f220000100800 */
[----:B------:R-:W-:Y:S02]  /*137d0*/  MOV R10, R19 ;  /* 0x00000013000a7202 */ /* 0x000fe40000000f00 */
[----:B-1----:R-:W-:Y:S02]  /*137e0*/  MOV R11, R12 ;  /* 0x0000000c000b7202 */ /* 0x002fe40000000f00 */
        /* <DEDUP_REMOVED lines=38> */
[----:B------:R-:W-:Y:S01]  /*13a50*/  F2FP.BF16.F32.PACK_AB R147, R0, R150 ;  /* 0x000000960093723e */ /* 0x000fe200000010ff */
[----:B------:R-:W-:Y:S01]  /*13a60*/  IMAD.MOV.U32 R3, RZ, RZ, RZ ;  /* 0x000000ffff037224 */ /* 0x000fe200078e00ff */
[----:B------:R-:W0:Y:S01]  /*13a70*/  LDC R0, c[0x0][0xce8] ;  /* 0x00033a00ff007b82 */ /* 0x000e220000000800 */
[----:B---3--:R-:W-:-:S07]  /*13a80*/  IMAD.WIDE R126, R13, 0x2, R10 ;  /* 0x000000020d7e7825 */ /* 0x008fce00078e020a */
[----:B------:R-:W-:Y:S01]  /*13a90*/  BAR.SYNC.DEFER_BLOCKING 0x1, 0x100 ;  /* 0x0044000000007b1d */ /* 0x000fe20000010000 */
[----:B------:R-:W-:-:S04]  /*13aa0*/  IADD3 R38, P3, R126, 0x60, RZ ;  /* 0x000000607e267810 */ /* 0x000fc80007f7e0ff */
[----:B------:R-:W-:Y:S02]  /*13ab0*/  LOP3.LUT R94, R38, 0x380, RZ, 0xc0, !PT ;  /* 0x00000380265e7812 */ /* 0x000fe400078ec0ff */
[C---:B------:R-:W-:Y:S02]  /*13ac0*/  IADD3 R20, P1, R126.reuse, 0x20, RZ ;  /* 0x000000207e147810 */ /* 0x040fe40007f3e0ff */
[----:B------:R-:W-:Y:S02]  /*13ad0*/  IADD3 R14, P2, R126, 0x40, RZ ;  /* 0x000000407e0e7810 */ /* 0x000fe40007f5e0ff */
[----:B------:R-:W-:Y:S02]  /*13ae0*/  SHF.R.U64 R183, R94, 0x3, RZ ;  /* 0x000000035eb77819 */ /* 0x000fe400000012ff */
[----:B------:R-:W-:Y:S02]  /*13af0*/  IADD3 R12, P0, R126, 0x4040, RZ ;  /* 0x000040407e0c7810 */ /* 0x000fe40007f1e0ff */
[----:B------:R-:W-:-:S02]  /*13b00*/  LOP3.LUT R177, R20, 0x380, RZ, 0xc0, !PT ;  /* 0x0000038014b17812 */ /* 0x000fc400078ec0ff */
[----:B------:R-:W-:Y:S02]  /*13b10*/  IADD3 R46, P4, R126, 0x4000, RZ ;  /* 0x000040007e2e7810 */ /* 0x000fe40007f9e0ff */
[----:B-----5:R-:W-:Y:S02]  /*13b20*/  LOP3.LUT R30, R14, 0x380, RZ, 0xc0, !PT ;  /* 0x000003800e1e7812 */ /* 0x020fe400078ec0ff */
[----:B------:R-:W-:Y:S02]  /*13b30*/  LOP3.LUT R38, R183, R38, RZ, 0x3c, !PT ;  /* 0x00000026b7267212 */ /* 0x000fe400078e3cff */
[----:B------:R-:W-:Y:S02]  /*13b40*/  LOP3.LUT R183, R12, 0x380, RZ, 0xc0, !PT ;  /* 0x000003800cb77812 */ /* 0x000fe400078ec0ff */
[----:B------:R-:W-:Y:S01]  /*13b50*/  SHF.R.U64 R177, R177, 0x3, RZ ;  /* 0x00000003b1b17819 */ /* 0x000fe200000012ff */
[----:B------:R-:W-:Y:S01]  /*13b60*/  IMAD.X R47, RZ, RZ, R127, P4 ;  /* 0x000000ffff2f7224 */ /* 0x000fe200020e067f */
[----:B------:R-:W-:-:S02]  /*13b70*/  SHF.R.U64 R181, R30, 0x3, RZ ;  /* 0x000000031eb57819 */ /* 0x000fc400000012ff */
[C---:B------:R-:W-:Y:S02]  /*13b80*/  IADD3 R90, P5, R126.reuse, 0x4020, RZ ;  /* 0x000040207e5a7810 */ /* 0x040fe40007fbe0ff */
[----:B------:R-:W-:Y:S02]  /*13b90*/  SHF.R.U64 R183, R183, 0x3, RZ ;  /* 0x00000003b7b77819 */ /* 0x000fe400000012ff */
[----:B------:R-:W-:Y:S01]  /*13ba0*/  IADD3 R110, P4, R126, 0x8040, RZ ;  /* 0x000080407e6e7810 */ /* 0x000fe20007f9e0ff */
[--C-:B------:R-:W-:Y:S01]  /*13bb0*/  IMAD.X R31, RZ, RZ, R127.reuse, P2 ;  /* 0x000000ffff1f7224 */ /* 0x100fe200010e067f */
[----:B------:R-:W-:Y:S01]  /*13bc0*/  LOP3.LUT R20, R177, R20, RZ, 0x3c, !PT ;  /* 0x00000014b1147212 */ /* 0x000fe200078e3cff */
[----:B------:R-:W-:Y:S01]  /*13bd0*/  IMAD.X R39, RZ, RZ, R127, P3 ;  /* 0x000000ffff277224 */ /* 0x000fe200018e067f */
[----:B------:R-:W-:Y:S02]  /*13be0*/  LOP3.LUT R30, R181, R14, RZ, 0x3c, !PT ;  /* 0x0000000eb51e7212 */ /* 0x000fe400078e3cff */
[----:B------:R-:W-:-:S02]  /*13bf0*/  LOP3.LUT R177, R46, 0x380, RZ, 0xc0, !PT ;  /* 0x000003802eb17812 */ /* 0x000fc400078ec0ff */
[C---:B------:R-:W-:Y:S02]  /*13c00*/  IADD3 R102, P2, R126.reuse, 0x8000, RZ ;  /* 0x000080007e667810 */ /* 0x040fe40007f5e0ff */
[----:B------:R-:W-:Y:S02]  /*13c10*/  IADD3 R106, P3, R126, 0x8020, RZ ;  /* 0x000080207e6a7810 */ /* 0x000fe40007f7e0ff */
[----:B------:R-:W-:Y:S02]  /*13c20*/  LOP3.LUT R181, R90, 0x380, RZ, 0xc0, !PT ;  /* 0x000003805ab57812 */ /* 0x000fe400078ec0ff */
[----:B------:R-:W-:Y:S01]  /*13c30*/  LOP3.LUT R94, R183, R12, RZ, 0x3c, !PT ;  /* 0x0000000cb75e7212 */ /* 0x000fe200078e3cff */
[----:B------:R-:W-:Y:S01]  /*13c40*/  IMAD.X R21, RZ, RZ, R127, P1 ;  /* 0x000000ffff157224 */ /* 0x000fe200008e067f */
[----:B------:R-:W-:Y:S02]  /*13c50*/  LOP3.LUT R183, R110, 0x380, RZ, 0xc0, !PT ;  /* 0x000003806eb77812 */ /* 0x000fe400078ec0ff */
[----:B------:R-:W-:-:S02]  /*13c60*/  LOP3.LUT R15, R126, 0x380, RZ, 0xc0, !PT ;  /* 0x000003807e0f7812 */ /* 0x000fc400078ec0ff */
[C---:B------:R-:W-:Y:S02]  /*13c70*/  IADD3 R98, P1, R126.reuse, 0x4060, RZ ;  /* 0x000040607e627810 */ /* 0x040fe40007f3e0ff */
[----:B------:R-:W-:Y:S01]  /*13c80*/  SHF.R.U64 R177, R177, 0x3, RZ ;  /* 0x00000003b1b17819 */ /* 0x000fe200000012ff */
[--C-:B------:R-:W-:Y:S01]  /*13c90*/  IMAD.X R103, RZ, RZ, R127.reuse, P2 ;  /* 0x000000ffff677224 */ /* 0x100fe200010e067f */
[----:B------:R-:W-:Y:S01]  /*13ca0*/  SHF.R.U64 R181, R181, 0x3, RZ ;  /* 0x00000003b5b57819 */ /* 0x000fe200000012ff */
[----:B------:R-:W-:Y:S01]  /*13cb0*/  IMAD.X R107, RZ, RZ, R127, P3 ;  /* 0x000000ffff6b7224 */ /* 0x000fe200018e067f */
[----:B------:R-:W-:Y:S02]  /*13cc0*/  SHF.R.U64 R183, R183, 0x3, RZ ;  /* 0x00000003b7b77819 */ /* 0x000fe400000012ff */
[C---:B------:R-:W-:Y:S02]  /*13cd0*/  IADD3 R176, P2, R126.reuse, 0xc040, RZ ;  /* 0x0000c0407eb07810 */ /* 0x040fe40007f5e0ff */
[----:B------:R-:W-:-:S02]  /*13ce0*/  IADD3 R151, P3, R126, 0xc060, RZ ;  /* 0x0000c0607e977810 */ /* 0x000fc40007f7e0ff */
[----:B------:R-:W-:Y:S02]  /*13cf0*/  SHF.R.U64 R15, R15, 0x3, RZ ;  /* 0x000000030f0f7819 */ /* 0x000fe400000012ff */
[----:B------:R-:W-:Y:S02]  /*13d00*/  LOP3.LUT R185, R98, 0x380, RZ, 0xc0, !PT ;  /* 0x0000038062b97812 */ /* 0x000fe400078ec0ff */
[----:B------:R-:W-:Y:S01]  /*13d10*/  LOP3.LUT R46, R177, R46, RZ, 0x3c, !PT ;  /* 0x0000002eb12e7212 */ /* 0x000fe200078e3cff */
[--C-:B------:R-:W-:Y:S01]  /*13d20*/  IMAD.X R91, RZ, RZ, R127.reuse, P5 ;  /* 0x000000ffff5b7224 */ /* 0x100fe200028e067f */
[----:B------:R-:W-:Y:S01]  /*13d30*/  LOP3.LUT R90, R181, R90, RZ, 0x3c, !PT ;  /* 0x0000005ab55a7212 */ /* 0x000fe200078e3cff */
[--C-:B------:R-:W-:Y:S01]  /*13d40*/  IMAD.X R95, RZ, RZ, R127.reuse, P0 ;  /* 0x000000ffff5f7224 */ /* 0x100fe200000e067f */
[----:B------:R-:W-:Y:S01]  /*13d50*/  LOP3.LUT R177, R102, 0x380, RZ, 0xc0, !PT ;  /* 0x0000038066b17812 */ /* 0x000fe200078ec0ff */
[----:B------:R-:W-:Y:S01]  /*13d60*/  IMAD.X R99, RZ, RZ, R127, P1 ;  /* 0x000000ffff637224 */ /* 0x000fe200008e067f */
[----:B------:R-:W-:-:S02]  /*13d70*/  LOP3.LUT R181, R106, 0x380, RZ, 0xc0, !PT ;  /* 0x000003806ab57812 */ /* 0x000fc400078ec0ff */
[----:B------:R-:W-:Y:S02]  /*13d80*/  LOP3.LUT R110, R183, R110, RZ, 0x3c, !PT ;  /* 0x0000006eb76e7212 */ /* 0x000fe400078e3cff */
[C---:B------:R-:W-:Y:S02]  /*13d90*/  IADD3 R114, P5, R126.reuse, 0x8060, RZ ;  /* 0x000080607e727810 */ /* 0x040fe40007fbe0ff */
[C---:B--2---:R-:W-:Y:S02]  /*13da0*/  IADD3 R84, P0, R126.reuse, 0xc000, RZ ;  /* 0x0000c0007e547810 */ /* 0x044fe40007f1e0ff */
[----:B------:R-:W-:Y:S02]  /*13db0*/  IADD3 R122, P1, R126, 0xc020, RZ ;  /* 0x0000c0207e7a7810 */ /* 0x000fe40007f3e0ff */
[----:B------:R-:W-:Y:S02]  /*13dc0*/  LOP3.LUT R183, R176, 0x380, RZ, 0xc0, !PT ;  /* 0x00000380b0b77812 */ /* 0x000fe400078ec0ff */
[----:B------:R-:W-:-:S02]  /*13dd0*/  LOP3.LUT R14, R151, 0x380, RZ, 0xc0, !PT ;  /* 0x00000380970e7812 */ /* 0x000fc400078ec0ff */
[----:B------:R-:W-:Y:S02]  /*13de0*/  LOP3.LUT R126, R15, R126, RZ, 0x3c, !PT ;  /* 0x0000007e0f7e7212 */ /* 0x000fe400078e3cff */
[----:B------:R-:W-:Y:S02]  /*13df0*/  SHF.R.U64 R185, R185, 0x3, RZ ;  /* 0x00000003b9b97819 */ /* 0x000fe400000012ff */
[----:B------:R-:W-:Y:S02]  /*13e00*/  SHF.R.U64 R177, R177, 0x3, RZ ;  /* 0x00000003b1b17819 */ /* 0x000fe400000012ff */
[----:B------:R-:W-:Y:S02]  /*13e10*/  SHF.R.U64 R181, R181, 0x3, RZ ;  /* 0x00000003b5b57819 */ /* 0x000fe400000012ff */
[----:B------:R-:W-:Y:S02]  /*13e20*/  SHF.R.U64 R183, R183, 0x3, RZ ;  /* 0x00000003b7b77819 */ /* 0x000fe400000012ff */
[----:B------:R-:W-:-:S02]  /*13e30*/  SHF.R.U64 R14, R14, 0x3, RZ ;  /* 0x000000030e0e7819 */ /* 0x000fc400000012ff */
[----:B------:R-:W-:Y:S02]  /*13e40*/  LOP3.LUT R98, R185, R98, RZ, 0x3c, !PT ;  /* 0x00000062b9627212 */ /* 0x000fe400078e3cff */
[----:B------:R-:W-:Y:S01]  /*13e50*/  MOV R126, R126 ;  /* 0x0000007e007e7202 */ /* 0x000fe20000000f00 */
[--C-:B------:R-:W-:Y:S01]  /*13e60*/  IMAD.X R13, RZ, RZ, R127.reuse, P2 ;  /* 0x000000ffff0d7224 */ /* 0x100fe200010e067f */
[----:B------:R-:W-:Y:S01]  /*13e70*/  LOP3.LUT R185, R114, 0x380, RZ, 0xc0, !PT ;  /* 0x0000038072b97812 */ /* 0x000fe200078ec0ff */
[----:B------:R-:W-:Y:S01]  /*13e80*/  IMAD.X R15, RZ, RZ, R127, P3 ;  /* 0x000000ffff0f7224 */ /* 0x000fe200018e067f */
[----:B------:R-:W-:Y:S02]  /*13e90*/  LOP3.LUT R102, R177, R102, RZ, 0x3c, !PT ;  /* 0x00000066b1667212 */ /* 0x000fe400078e3cff */
[----:B------:R-:W-:Y:S02]  /*13ea0*/  MOV R28, R20 ;  /* 0x00000014001c7202 */ /* 0x000fe40000000f00 */
[----:B------:R-:W-:-:S02]  /*13eb0*/  LOP3.LUT R106, R181, R106, RZ, 0x3c, !PT ;  /* 0x0000006ab56a7212 */ /* 0x000fc400078e3cff */
[----:B------:R-:W-:Y:S02]  /*13ec0*/  LOP3.LUT R177, R84, 0x380, RZ, 0xc0, !PT ;  /* 0x0000038054b17812 */ /* 0x000fe400078ec0ff */
[----:B------:R-:W-:Y:S02]  /*13ed0*/  MOV R30, R30 ;  /* 0x0000001e001e7202 */ /* 0x000fe40000000f00 */
[----:B------:R-:W-:Y:S02]  /*13ee0*/  LOP3.LUT R181, R122, 0x380, RZ, 0xc0, !PT ;  /* 0x000003807ab57812 */ /* 0x000fe400078ec0ff */
[----:B------:R-:W-:Y:S02]  /*13ef0*/  LOP3.LUT R12, R183, R176, RZ, 0x3c, !PT ;  /* 0x000000b0b70c7212 */ /* 0x000fe400078e3cff */
[----:B------:R-:W-:Y:S02]  /*13f00*/  LOP3.LUT R14, R14, R151, RZ, 0x3c, !PT ;  /* 0x000000970e0e7212 */ /* 0x000fe400078e3cff */
[----:B------:R-:W-:Y:S01]  /*13f10*/  MOV R38, R38 ;  /* 0x0000002600267202 */ /* 0x000fe20000000f00 */
[----:B------:R1:W-:Y:S01]  /*13f20*/  STSM.16.M88.4 [R126], R24 ;  /* 0x000000187e007844 */ /* 0x0003e20000000200 */
[----:B------:R-:W-:-:S02]  /*13f30*/  MOV R46, R46 ;  /* 0x0000002e002e7202 */ /* 0x000fc40000000f00 */
[----:B------:R-:W-:Y:S01]  /*13f40*/  SHF.R.U64 R185, R185, 0x3, RZ ;  /* 0x00000003b9b97819 */ /* 0x000fe200000012ff */
[----:B------:R2:W-:Y:S01]  /*13f50*/  STSM.16.M88.4 [R28], R32 ;  /* 0x000000201c007844 */ /* 0x0005e20000000200 */
[----:B------:R-:W-:Y:S01]  /*13f60*/  MOV R90, R90 ;  /* 0x0000005a005a7202 */ /* 0x000fe20000000f00 */
[--C-:B------:R-:W-:Y:S01]  /*13f70*/  IMAD.X R111, RZ, RZ, R127.reuse, P4 ;  /* 0x000000ffff6f7224 */ /* 0x100fe200020e067f */
[----:B------:R-:W-:Y:S01]  /*13f80*/  SHF.R.U64 R177, R177, 0x3, RZ ;  /* 0x00000003b1b17819 */ /* 0x000fe200000012ff */
[----:B------:R3:W-:Y:S01]  /*13f90*/  STSM.16.M88.4 [R30], R40 ;  /* 0x000000281e007844 */ /* 0x0007e20000000200 */
[----:B------:R-:W-:Y:S01]  /*13fa0*/  MOV R94, R94 ;  /* 0x0000005e005e7202 */ /* 0x000fe20000000f00 */
[----:B------:R-:W-:Y:S01]  /*13fb0*/  IMAD.X R115, RZ, RZ, R127, P5 ;  /* 0x000000ffff737224 */ /* 0x000fe200028e067f */
[----:B------:R-:W-:Y:S01]  /*13fc0*/  SHF.R.U64 R181, R181, 0x3, RZ ;  /* 0x00000003b5b57819 */ /* 0x000fe200000012ff */
[----:B------:R0:W-:Y:S01]  /*13fd0*/  STSM.16.M88.4 [R38], R48 ;  /* 0x0000003026007844 */ /* 0x0001e20000000200 */
[----:B------:R-:W-:-:S02]  /*13fe0*/  MOV R98, R98 ;  /* 0x0000006200627202 */ /* 0x000fc40000000f00 */
[----:B------:R-:W-:Y:S02]  /*13ff0*/  MOV R20, R12 ;  /* 0x0000000c00147202 */ /* 0x000fe40000000f00 */
[----:B------:R-:W-:Y:S01]  /*14000*/  MOV R21, R14 ;  /* 0x0000000e00157202 */ /* 0x000fe20000000f00 */
[----:B------:R-:W-:Y:S01]  /*14010*/  IMAD.X R119, RZ, RZ, R127, P0 ;  /* 0x000000ffff777224 */ /* 0x000fe200000e067f */
[----:B------:R-:W-:Y:S01]  /*14020*/  MOV R102, R102 ;  /* 0x0000006600667202 */ /* 0x000fe20000000f00 */
[----:B------:R-:W-:Y:S01]  /*14030*/  STSM.16.M88.4 [R46], R56 ;  /* 0x000000382e007844 */ /* 0x000fe20000000200 */
[----:B------:R-:W-:Y:S02]  /*14040*/  F2FP.BF16.F32.PACK_AB R12, R89, R166 ;  /* 0x000000a6590c723e */ /* 0x000fe400000010ff */
[----:B------:R-:W-:Y:S02]  /*14050*/  F2FP.BF16.F32.PACK_AB R13, R79, R70 ;  /* 0x000000464f0d723e */ /* 0x000fe400000010ff */
[----:B------:R-:W-:-:S02]  /*14060*/  F2FP.BF16.F32.PACK_AB R14, R93, R167 ;  /* 0x000000a75d0e723e */ /* 0x000fc400000010ff */
[----:B------:R-:W-:Y:S01]  /*14070*/  F2FP.BF16.F32.PACK_AB R15, R120, R116 ;  /* 0x00000074780f723e */ /* 0x000fe200000010ff */
[----:B------:R-:W-:Y:S01]  /*14080*/  IMAD.X R123, RZ, RZ, R127, P1 ;  /* 0x000000ffff7b7224 */ /* 0x000fe200008e067f */
[----:B------:R-:W-:Y:S01]  /*14090*/  LOP3.LUT R114, R185, R114, RZ, 0x3c, !PT ;  /* 0x00000072b9727212 */ /* 0x000fe200078e3cff */
[----:B------:R-:W-:Y:S01]  /*140a0*/  STSM.16.M88.4 [R90], R64 ;  /* 0x000000405a007844 */ /* 0x000fe20000000200 */
[----:B------:R-:W-:Y:S02]  /*140b0*/  LOP3.LUT R118, R177, R84, RZ, 0x3c, !PT ;  /* 0x00000054b1767212 */ /* 0x000fe400078e3cff */
[----:B------:R-:W-:Y:S01]  /*140c0*/  LOP3.LUT R122, R181, R122, RZ, 0x3c, !PT ;  /* 0x0000007ab57a7212 */ /* 0x000fe200078e3cff */
[----:B------:R-:W-:Y:S01]  /*140d0*/  STSM.16.M88.4 [R94], R72 ;  /* 0x000000485e007844 */ /* 0x000fe20000000200 */
[----:B------:R-:W-:Y:S02]  /*140e0*/  MOV R106, R106 ;  /* 0x0000006a006a7202 */ /* 0x000fe40000000f00 */
[----:B-1----:R-:W-:Y:S01]  /*140f0*/  F2FP.BF16.F32.PACK_AB R24, R97, R168 ;  /* 0x000000a86118723e */ /* 0x002fe200000010ff */
[----:B------:R-:W-:Y:S01]  /*14100*/  STSM.16.M88.4 [R98], R80 ;  /* 0x0000005062007844 */ /* 0x000fe20000000200 */
[----:B------:R-:W-:-:S02]  /*14110*/  F2FP.BF16.F32.PACK_AB R25, R128, R124 ;  /* 0x0000007c8019723e */ /* 0x000fc400000010ff */
[----:B------:R-:W-:Y:S02]  /*14120*/  F2FP.BF16.F32.PACK_AB R26, R101, R169 ;  /* 0x000000a9651a723e */ /* 0x000fe400000010ff */
[----:B------:R-:W-:Y:S01]  /*14130*/  F2FP.BF16.F32.PACK_AB R27, R153, R152 ;  /* 0x00000098991b723e */ /* 0x000fe200000010ff */
[----:B------:R4:W-:Y:S01]  /*14140*/  STSM.16.M88.4 [R102], R12 ;  /* 0x0000000c66007844 */ /* 0x0009e20000000200 */
[----:B------:R-:W-:Y:S02]  /*14150*/  MOV R110, R110 ;  /* 0x0000006e006e7202 */ /* 0x000fe40000000f00 */
[----:B--2---:R-:W-:Y:S02]  /*14160*/  F2FP.BF16.F32.PACK_AB R28, R105, R170 ;  /* 0x000000aa691c723e */ /* 0x004fe400000010ff */
[----:B---3--:R-:W-:Y:S02]  /*14170*/  F2FP.BF16.F32.PACK_AB R30, R109, R171 ;  /* 0x000000ab6d1e723e */ /* 0x008fe400000010ff */
[----:B------:R-:W-:-:S02]  /*14180*/  F2FP.BF16.F32.PACK_AB R31, R157, R156 ;  /* 0x0000009c9d1f723e */ /* 0x000fc400000010ff */
[----:B------:R-:W-:Y:S02]  /*14190*/  MOV R114, R114 ;  /* 0x0000007200727202 */ /* 0x000fe40000000f00 */
[----:B------:R-:W-:Y:S02]  /*141a0*/  F2FP.BF16.F32.PACK_AB R32, R113, R172 ;  /* 0x000000ac7120723e */ /* 0x000fe400000010ff */
[----:B------:R-:W-:Y:S02]  /*141b0*/  F2FP.BF16.F32.PACK_AB R33, R159, R158 ;  /* 0x0000009e9f21723e */ /* 0x000fe400000010ff */
[----:B------:R-:W-:Y:S02]  /*141c0*/  F2FP.BF16.F32.PACK_AB R34, R117, R173 ;  /* 0x000000ad7522723e */ /* 0x000fe400000010ff */
[----:B------:R-:W-:Y:S02]  /*141d0*/  F2FP.BF16.F32.PACK_AB R35, R161, R160 ;  /* 0x000000a0a123723e */ /* 0x000fe400000010ff */
[----:B------:R-:W-:-:S02]  /*141e0*/  MOV R118, R118 ;  /* 0x0000007600767202 */ /* 0x000fc40000000f00 */
[----:B0-----:R-:W-:Y:S02]  /*141f0*/  F2FP.BF16.F32.PACK_AB R38, R125, R175 ;  /* 0x000000af7d26723e */ /* 0x001fe400000010ff */
[----:B------:R-:W-:Y:S02]  /*14200*/  F2FP.BF16.F32.PACK_AB R39, R165, R164 ;  /* 0x000000a4a527723e */ /* 0x000fe400000010ff */
[----:B------:R-:W-:Y:S02]  /*14210*/  ISETP.NE.U32.AND P0, PT, RZ, UR4, PT ;  /* 0x00000004ff007c0c */ /* 0x000fe4000bf05070 */
[----:B----4-:R-:W-:Y:S01]  /*14220*/  IADD3 R12, P1, R184, UR4, RZ ;  /* 0x00000004b80c7c10 */ /* 0x010fe2000ff3e0ff */
[----:B------:R-:W-:Y:S01]  /*14230*/  STSM.16.M88.4 [R106], R24 ;  /* 0x000000186a007844 */ /* 0x000fe20000000200 */
[----:B------:R-:W-:Y:S02]  /*14240*/  MOV R122, R122 ;  /* 0x0000007a007a7202 */ /* 0x000fe40000000f00 */
[----:B------:R-:W-:-:S02]  /*14250*/  F2FP.BF16.F32.PACK_AB R40, R129, R179 ;  /* 0x000000b38128723e */ /* 0x000fc400000010ff */
[----:B------:R-:W-:Y:S02]  /*14260*/  F2FP.BF16.F32.PACK_AB R41, R131, R130 ;  /* 0x000000828329723e */ /* 0x000fe400000010ff */
[----:B------:R-:W-:Y:S02]  /*14270*/  F2FP.BF16.F32.PACK_AB R42, R133, R132 ;  /* 0x00000084852a723e */ /* 0x000fe400000010ff */
[----:B------:R-:W-:Y:S01]  /*14280*/  F2FP.BF16.F32.PACK_AB R43, R135, R134 ;  /* 0x00000086872b723e */ /* 0x000fe200000010ff */
[----:B------:R0:W-:Y:S01]  /*14290*/  STSM.16.M88.4 [R110], R28 ;  /* 0x0000001c6e007844 */ /* 0x0001e20000000200 */
[----:B------:R-:W-:Y:S02]  /*142a0*/  ISETP.NE.AND.EX P0, PT, RZ, UR5, PT, P0 ;  /* 0x00000005ff007c0c */ /* 0x000fe4000bf05300 */
[----:B------:R-:W-:Y:S01]  /*142b0*/  IADD3.X R13, R182, UR5, RZ, P1, !PT ;  /* 0x00000005b60d7c10 */ /* 0x000fe20008ffe4ff */
[----:B------:R1:W-:Y:S01]  /*142c0*/  STSM.16.M88.4 [R114], R32 ;  /* 0x0000002072007844 */ /* 0x0003e20000000200 */
[----:B------:R-:W-:-:S03]  /*142d0*/  ULDC.64 UR4, c[0x0][0xd08] ;  /* 0x0003420000047ab9 */ /* 0x000fc60000000a00 */
[----:B------:R1:W-:Y:S01]  /*142e0*/  STSM.16.M88.4 [R118], R36 ;  /* 0x0000002476007844 */ /* 0x0003e20000000200 */
[----:B------:R-:W-:-:S03]  /*142f0*/  ISETP.NE.U32.AND P2, PT, RZ, UR4, PT ;  /* 0x00000004ff007c0c */ /* 0x000fc6000bf45070 */
[----:B------:R1:W-:Y:S04]  /*14300*/  STSM.16.M88.4 [R122], R40 ;  /* 0x000000287a007844 */ /* 0x0003e80000000200 */
        /* <DEDUP_REMOVED lines=10> */
[----:B------:R-:W-:-:S13]  /*143b0*/  ISETP.NE.AND P1, PT, R0, 0x1, PT ;  /* 0x000000010000780c */ /* 0x000fda0003f25270 */
[----:B------:R-:W2:Y:S08]  /*143c0*/  @P1 LDC R4, c[0x0][0xcec] ;  /* 0x00033b00ff041b82 */ /* 0x000eb00000000800 */
[----:B------:R-:W3:Y:S01]  /*143d0*/  @P1 LDC R15, c[0x0][0xcf0] ;  /* 0x00033c00ff0f1b82 */ /* 0x000ee20000000800 */
[----:B0-----:R-:W-:Y:S01]  /*143e0*/  IMAD.IADD R29, R180, 0x1, R178 ;  /* 0x00000001b41d7824 */ /* 0x001fe200078e02b2 */
[----:B-1----:R-:W-:Y:S06]  /*143f0*/  @P2 BRA `(.L_x_5700) ;  /* 0x0000000000102947 */ /* 0x002fec0003800000 */
[----:B------:R-:W-:Y:S05]  /*14400*/  @!P0 BRA `(.L_x_5700) ;  /* 0x00000000000c8947 */ /* 0x000fea0003800000 */
[----:B------:R-:W4:Y:S04]  /*14410*/  LDG.E R8, desc[UR40][R12.64] ;  /* 0x000000280c087981 */ /* 0x000f28000c1e1900 */
[----:B-----5:R-:W4:Y:S02]  /*14420*/  LDG.E R7, desc[UR40][R12.64+0x4] ;  /* 0x000004280c077981 */ /* 0x020f24000c1e1900 */
[----:B----4-:R-:W-:-:S07]  /*14430*/  IMAD.IADD R7, R7, 0x1, -R8 ;  /* 0x0000000107077824 */ /* 0x010fce00078e0a08 */
.L_x_5700:
[----:B------:R-:W4:Y:S01]  /*14440*/  LDL.LU R24, [R1+0x94] ;  /* 0x0000940001187983 */ /* 0x000f220000300800 */
[----:B------:R-:W0:Y:S01]  /*14450*/  S2R R8, SR_TID.X ;  /* 0x0000000000087919 */ /* 0x000e220000002100 */
[----:B--2---:R-:W-:Y:S01]  /*14460*/  @P1 IMAD.HI.U32 R4, R29, R4, RZ ;  /* 0x000000041d041227 */ /* 0x004fe200078e00ff */
[----:B------:R-:W-:Y:S01]  /*14470*/  ULDC.64 UR4, c[0x0][0xc90] ;  /* 0x0003240000047ab9 */ /* 0x000fe20000000a00 */
[--C-:B-----5:R-:W-:Y:S01]  /*14480*/  SHF.R.S32.HI R21, RZ, 0x1f, R3.reuse ;  /* 0x0000001fff157819 */ /* 0x120fe20000011403 */
[----:B------:R-:W2:Y:S01]  /*14490*/  LDL.LU R14, [R1+0x88] ;  /* 0x00008800010e7983 */ /* 0x000ea20000300800 */
[----:B------:R-:W-:Y:S01]  /*144a0*/  IMAD.MOV.U32 R20, RZ, RZ, R3 ;  /* 0x000000ffff147224 */ /* 0x000fe200078e0003 */
[----:B------:R-:W1:Y:S02]  /*144b0*/  @P1 LDC R79, c[0x0][0xcec] ;  /* 0x00033b00ff4f1b82 */ /* 0x000e640000000800 */
[----:B------:R-:W4:Y:S04]  /*144c0*/  LDL.LU R88, [R1+0x7c] ;  /* 0x00007c0001587983 */ /* 0x000f280000300800 */
[----:B------:R-:W4:Y:S01]  /*144d0*/  LDL R95, [R1+0x3c] ;  /* 0x00003c00015f7983 */ /* 0x000f220000100800 */
[----:B------:R-:W-:Y:S01]  /*144e0*/  IMAD.MOV.U32 R13, RZ, RZ, R29 ;  /* 0x000000ffff0d7224 */ /* 0x000fe200078e001d */
[----:B---3--:R-:W-:-:S02]  /*144f0*/  @P1 SHF.R.U32.HI R13, RZ, R15, R4 ;  /* 0x0000000fff0d1219 */ /* 0x008fc40000011604 */
[----:B------:R-:W3:Y:S03]  /*14500*/  LDL R26, [R1+0xa0] ;  /* 0x0000a000011a7983 */ /* 0x000ee60000100800 */
[----:B------:R-:W-:Y:S01]  /*14510*/  IMAD.MOV R27, RZ, RZ, -R13 ;  /* 0x000000ffff1b7224 */ /* 0x000fe200078e0a0d */
[----:B------:R0:W5:Y:S04]  /*14520*/  LDL R96, [R1+0xb4] ;  /* 0x0000b40001607983 */ /* 0x0001680000100800 */
[----:B------:R0:W5:Y:S04]  /*14530*/  LDL R94, [R1+0xb0] ;  /* 0x0000b000015e7983 */ /* 0x0001680000100800 */
[----:B------:R1:W5:Y:S01]  /*14540*/  LDL R93, [R1+0x70] ;  /* 0x00007000015d7983 */ /* 0x0003620000100800 */
[----:B0-----:R-:W-:-:S03]  /*14550*/  VIADD R84, R8, 0xffffff80 ;  /* 0xffffff8008547836 */ /* 0x001fc60000000000 */
[----:B------:R0:W5:Y:S02]  /*14560*/  LDL R92, [R1+0xac] ;  /* 0x0000ac00015c7983 */ /* 0x0001640000100800 */
[----:B------:R-:W-:Y:S02]  /*14570*/  SHF.R.S32.HI R83, RZ, 0x1f, R84 ;  /* 0x0000001fff537819 */ /* 0x000fe40000011454 */
[----:B------:R0:W5:Y:S02]  /*14580*/  LDL R91, [R1+0x6c] ;  /* 0x00006c00015b7983 */ /* 0x0001640000100800 */
[----:B------:R-:W-:Y:S02]  /*14590*/  LEA.HI R83, R83, R84, RZ, 0x3 ;  /* 0x0000005453537211 */ /* 0x000fe400078f18ff */
[----:B------:R0:W5:Y:S02]  /*145a0*/  LDL R90, [R1+0xa8] ;  /* 0x0000a800015a7983 */ /* 0x0001640000100800 */
[----:B------:R-:W-:Y:S01]  /*145b0*/  SHF.R.S32.HI R83, RZ, 0x3, R83 ;  /* 0x00000003ff537819 */ /* 0x000fe20000011453 */
[----:B------:R-:W0:Y:S01]  /*145c0*/  S2R R30, SR_TID.X ;  /* 0x00000000001e7919 */ /* 0x000e220000002100 */
[----:B--2---:R-:W-:-:S02]  /*145d0*/  SEL R76, R14, RZ, !P0 ;  /* 0x000000ff0e4c7207 */ /* 0x004fc40004000000 */
[----:B----4-:R-:W-:Y:S01]  /*145e0*/  SHF.R.S32.HI R77, RZ, 0x1f, R88 ;  /* 0x0000001fff4d7819 */ /* 0x010fe20000011458 */
[----:B------:R-:W-:Y:S01]  /*145f0*/  IMAD.WIDE.U32 R8, R88, UR4, R20 ;  /* 0x0000000458087c25 */ /* 0x000fe2000f8e0014 */
[----:B------:R-:W-:-:S03]  /*14600*/  SEL R20, R24, RZ, !P0 ;  /* 0x000000ff18147207 */ /* 0x000fc60004000000 */
[----:B------:R-:W-:Y:S02]  /*14610*/  IMAD R12, R77, UR4, RZ ;  /* 0x000000044d0c7c24 */ /* 0x000fe4000f8e02ff */
[----:B------:R-:W-:Y:S02]  /*14620*/  IMAD R25, R83, 0x40, R95 ;  /* 0x0000004053197824 */ /* 0x000fe400078e025f */
[----:B------:R-:W-:Y:S01]  /*14630*/  IMAD R15, R88, UR5, R12 ;  /* 0x00000005580f7c24 */ /* 0x000fe2000f8e020c */
[----:B------:R-:W-:-:S03]  /*14640*/  ULDC.64 UR4, c[0x0][0xc98] ;  /* 0x0003260000047ab9 */ /* 0x000fc60000000a00 */
[----:B------:R-:W-:Y:S02]  /*14650*/  IMAD.IADD R9, R9, 0x1, R15 ;  /* 0x0000000109097824 */ /* 0x000fe400078e020f */
[----:B------:R-:W-:Y:S02]  /*14660*/  IMAD R15, R0, R27, R29 ;  /* 0x0000001b000f7224 */ /* 0x000fe400078e021d */
[----:B------:R-:W-:Y:S02]  /*14670*/  IMAD R27, R20, UR4, RZ ;  /* 0x00000004141b7c24 */ /* 0x000fe4000f8e02ff */
[----:B------:R-:W-:Y:S01]  /*14680*/  IMAD.WIDE.U32 R8, R76, UR4, R8 ;  /* 0x000000044c087c25 */ /* 0x000fe2000f8e0008 */
[----:B------:R-:W-:-:S03]  /*14690*/  SHF.R.S32.HI R4, RZ, 0x1f, R15 ;  /* 0x0000001fff047819 */ /* 0x000fc6000001140f */
[----:B------:R-:W-:Y:S01]  /*146a0*/  IMAD.WIDE R10, R25, 0x2, R10 ;  /* 0x00000002190a7825 */ /* 0x000fe200078e020a */
[----:B------:R-:W-:Y:S02]  /*146b0*/  SHF.R.S32.HI R25, RZ, 0x1f, R13 ;  /* 0x0000001fff197819 */ /* 0x000fe4000001140d */
[----:B------:R-:W-:Y:S01]  /*146c0*/  IADD3 R12, P0, R13, R8, RZ ;  /* 0x000000080d0c7210 */ /* 0x000fe20007f1e0ff */
[----:B------:R-:W-:Y:S01]  /*146d0*/  IMAD R14, R76, UR5, R27 ;  /* 0x000000054c0e7c24 */ /* 0x000fe2000f8e021b */
[----:B------:R-:W-:Y:S02]  /*146e0*/  ULDC.64 UR4, c[0x0][0xc88] ;  /* 0x0003220000047ab9 */ /* 0x000fe40000000a00 */
[----:B------:R-:W-:Y:S02]  /*146f0*/  IMAD R4, R4, UR4, RZ ;  /* 0x0000000404047c24 */ /* 0x000fe4000f8e02ff */
[----:B------:R-:W-:Y:S02]  /*14700*/  IADD3.X R13, R25, R9, R14, P0, !PT ;  /* 0x00000009190d7210 */ /* 0x000fe400007fe40e */
[----:B------:R-:W-:-:S02]  /*14710*/  IMAD R9, R15, UR5, R4 ;  /* 0x000000050f097c24 */ /* 0x000fc4000f8e0204 */
[----:B------:R-:W-:Y:S01]  /*14720*/  IMAD.WIDE.U32 R12, R15, UR4, R12 ;  /* 0x000000040f0c7c25 */ /* 0x000fe2000f8e000c */
[----:B------:R-:W-:-:S03]  /*14730*/  ULDC.64 UR4, c[0x0][0xc50] ;  /* 0x0003140000047ab9 */ /* 0x000fc60000000a00 */
[----:B------:R-:W-:Y:S01]  /*14740*/  IMAD.IADD R9, R13, 0x1, R9 ;  /* 0x000000010d097824 */ /* 0x000fe200078e0209 */
[----:B------:R-:W-:-:S04]  /*14750*/  LEA R4, P0, R12, UR4, 0x2 ;  /* 0x000000040c047c11 */ /* 0x000fc8000f8010ff */
[----:B------:R-:W-:Y:S01]  /*14760*/  LEA.HI.X R14, R12, UR5, R9, 0x2, P0 ;  /* 0x000000050c0e7c11 */ /* 0x000fe200080f1409 */
[----:B------:R-:W-:Y:S02]  /*14770*/  ULDC.64 UR4, c[0x0][0xba0] ;  /* 0x0002e80000047ab9 */ /* 0x000fe40000000a00 */
[----:B------:R-:W-:-:S04]  /*14780*/  IMAD R80, R21, UR4, RZ ;  /* 0x0000000415507c24 */ /* 0x000fc8000f8e02ff */
[C---:B------:R-:W-:Y:S02]  /*14790*/  IMAD R21, R3.reuse, UR5, R80 ;  /* 0x0000000503157c24 */ /* 0x040fe4000f8e0250 */
[----:B------:R-:W-:Y:S01]  /*147a0*/  IMAD.WIDE.U32 R80, R3, UR4, RZ ;  /* 0x0000000403507c25 */ /* 0x000fe2000f8e00ff */
[----:B------:R-:W-:-:S03]  /*147b0*/  ULDC.64 UR4, c[0x0][0xbe8] ;  /* 0x0002fa0000047ab9 */ /* 0x000fc60000000a00 */
[----:B------:R-:W-:Y:S02]  /*147c0*/  IMAD.IADD R81, R81, 0x1, R21 ;  /* 0x0000000151517824 */ /* 0x000fe400078e0215 */
[----:B------:R-:W-:Y:S02]  /*147d0*/  IMAD R77, R77, UR4, RZ ;  /* 0x000000044d4d7c24 */ /* 0x000fe4000f8e02ff */
[----:B------:R-:W-:-:S04]  /*147e0*/  IMAD.WIDE.U32 R80, R88, UR4, R80 ;  /* 0x0000000458507c25 */ /* 0x000fc8000f8e0050 */
[----:B------:R-:W-:Y:S01]  /*147f0*/  IMAD R77, R88, UR5, R77 ;  /* 0x00000005584d7c24 */ /* 0x000fe2000f8e024d */
[C---:B------:R-:W-:Y:S01]  /*14800*/  IADD3 R13, P3, R10.reuse, 0x2000, RZ ;  /* 0x000020000a0d7810 */ /* 0x040fe20007f7e0ff */
[----:B------:R2:W5:Y:S01]  /*14810*/  LDL R88, [R1+0x74] ;  /* 0x0000740001587983 */ /* 0x0005620000100800 */
[C---:B------:R-:W-:Y:S02]  /*14820*/  IADD3 R27, P2, R10.reuse, 0x1000, RZ ;  /* 0x000010000a1b7810 */ /* 0x040fe40007f5e0ff */
[----:B------:R-:W-:Y:S02]  /*14830*/  SHF.R.S32.HI R82, RZ, 0x1f, R84 ;  /* 0x0000001fff527819 */ /* 0x000fe40000011454 */
[----:B------:R-:W-:Y:S01]  /*14840*/  IADD3 R29, P0, R10, 0x4000, RZ ;  /* 0x000040000a1d7810 */ /* 0x000fe20007f1e0ff */
[----:B0-----:R-:W-:Y:S01]  /*14850*/  VIADD R31, R30, 0xffffff80 ;  /* 0xffffff801e1f7836 */ /* 0x001fe20000000000 */
[----:B------:R-:W-:Y:S02]  /*14860*/  LOP3.LUT R12, R13, 0x380, RZ, 0xc0, !PT ;  /* 0x000003800d0c7812 */ /* 0x000fe400078ec0ff */
[----:B------:R-:W-:-:S02]  /*14870*/  IADD3 R25, P5, R10, 0x3000, RZ ;  /* 0x000030000a197810 */ /* 0x000fc40007fbe0ff */
[----:B------:R-:W-:Y:S01]  /*14880*/  IADD3 R33, P4, R10, 0x5000, RZ ;  /* 0x000050000a217810 */ /* 0x000fe20007f9e0ff */
[----:B------:R-:W-:Y:S01]  /*14890*/  SHFL.IDX PT, R50, R4, RZ, 0x1c1f ;  /* 0x001c1fff04327589 */ /* 0x000fe200000e0000 */
[----:B------:R-:W-:Y:S01]  /*148a0*/  SHF.R.U64 R12, R12, 0x3, RZ ;  /* 0x000000030c0c7819 */ /* 0x000fe200000012ff */
[--C-:B------:R-:W-:Y:S01]  /*148b0*/  IMAD.X R9, RZ, RZ, R11.reuse, P2 ;  /* 0x000000ffff097224 */ /* 0x100fe200010e060b */
[----:B------:R-:W-:Y:S01]  /*148c0*/  LOP3.LUT R28, R29, 0x380, RZ, 0xc0, !PT ;  /* 0x000003801d1c7812 */ /* 0x000fe200078ec0ff */
[----:B------:R-:W0:Y:S01]  /*148d0*/  SHFL.IDX PT, R51, R14, RZ, 0x1c1f ;  /* 0x001c1fff0e337589 */ /* 0x000e2200000e0000 */
[----:B------:R-:W-:Y:S01]  /*148e0*/  LOP3.LUT R12, R12, R13, RZ, 0x3c, !PT ;  /* 0x0000000d0c0c7212 */ /* 0x000fe200078e3cff */
[----:B------:R-:W-:Y:S01]  /*148f0*/  IMAD.X R13, RZ, RZ, R11, P3 ;  /* 0x000000ffff0d7224 */ /* 0x000fe200018e060b */
[C---:B------:R-:W-:Y:S01]  /*14900*/  IADD3 R37, P2, R10.reuse, 0x6000, RZ ;  /* 0x000060000a257810 */ /* 0x040fe20007f5e0ff */
[----:B------:R4:W-:Y:S01]  /*14910*/  SHFL.IDX PT, R54, R4, 0x1, 0x1c1f ;  /* 0x003c1f0004367f89 */ /* 0x0009e200000e0000 */
[----:B------:R-:W-:Y:S01]  /*14920*/  IADD3 R41, P3, R10, 0x7000, RZ ;  /* 0x000070000a297810 */ /* 0x000fe20007f7e0ff */
[----:B---3--:R-:W-:Y:S01]  /*14930*/  IMAD.IADD R15, R26, 0x1, R178 ;  /* 0x000000011a0f7824 */ /* 0x008fe200078e02b2 */
[----:B------:R-:W-:Y:S01]  /*14940*/  LEA.HI R82, R82, R84, RZ, 0x3 ;  /* 0x0000005452527211 */ /* 0x000fe200078f18ff */
[----:B------:R-:W3:Y:S01]  /*14950*/  SHFL.IDX PT, R55, R14, 0x1, 0x1c1f ;  /* 0x003c1f000e377f89 */ /* 0x000ee200000e0000 */
[----:B------:R-:W-:Y:S01]  /*14960*/  LOP3.LUT R24, R25, 0x380, RZ, 0xc0, !PT ;  /* 0x0000038019187812 */ /* 0x000fe200078ec0ff */
[----:B------:R-:W-:Y:S01]  /*14970*/  IMAD R78, R7, R0, RZ ;  /* 0x00000000074e7224 */ /* 0x000fe200078e02ff */
[----:B------:R-:W-:Y:S01]  /*14980*/  LOP3.LUT R32, R33, 0x380, RZ, 0xc0, !PT ;  /* 0x0000038021207812 */ /* 0x000fe200078ec0ff */
[----:B------:R-:W-:Y:S01]  /*14990*/  ULDC.64 UR4, c[0x0][0xbf0] ;  /* 0x0002fc0000047ab9 */ /* 0x000fe20000000a00 */
[----:B------:R-:W-:-:S02]  /*149a0*/  SHF.R.U64 R28, R28, 0x3, RZ ;  /* 0x000000031c1c7819 */ /* 0x000fc400000012ff */
[----:B------:R-:W-:Y:S02]  /*149b0*/  LOP3.LUT R36, R37, 0x380, RZ, 0xc0, !PT ;  /* 0x0000038025247812 */ /* 0x000fe400078ec0ff */
[----:B------:R-:W-:Y:S02]  /*149c0*/  LOP3.LUT R40, R41, 0x380, RZ, 0xc0, !PT ;  /* 0x0000038029287812 */ /* 0x000fe400078ec0ff */
[----:B------:R-:W-:Y:S02]  /*149d0*/  LOP3.LUT R82, R82, 0xfffffff8, RZ, 0xc0, !PT ;  /* 0xfffffff852527812 */ /* 0x000fe400078ec0ff */
[----:B------:R-:W-:Y:S02]  /*149e0*/  SHF.R.S32.HI R30, RZ, 0x1f, R31 ;  /* 0x0000001fff1e7819 */ /* 0x000fe4000001141f */
[----:B------:R-:W-:Y:S02]  /*149f0*/  SHF.R.U64 R24, R24, 0x3, RZ ;  /* 0x0000000318187819 */ /* 0x000fe400000012ff */
[----:B------:R-:W-:-:S02]  /*14a00*/  SHF.R.U64 R32, R32, 0x3, RZ ;  /* 0x0000000320207819 */ /* 0x000fc400000012ff */
[----:B------:R-:W-:Y:S01]  /*14a10*/  LOP3.LUT R28, R28, R29, RZ, 0x3c, !PT ;  /* 0x0000001d1c1c7212 */ /* 0x000fe200078e3cff */
[--C-:B------:R-:W-:Y:S01]  /*14a20*/  IMAD.X R29, RZ, RZ, R11.reuse, P0 ;  /* 0x000000ffff1d7224 */ /* 0x100fe200000e060b */
[----:B------:R-:W-:Y:S01]  /*14a30*/  SHF.R.U64 R36, R36, 0x3, RZ ;  /* 0x0000000324247819 */ /* 0x000fe200000012ff */
[----:B------:R-:W-:Y:S01]  /*14a40*/  IMAD.IADD R82, R84, 0x1, -R82 ;  /* 0x0000000154527824 */ /* 0x000fe200078e0a52 */
[----:B------:R-:W-:Y:S01]  /*14a50*/  SHF.R.U64 R40, R40, 0x3, RZ ;  /* 0x0000000328287819 */ /* 0x000fe200000012ff */
[----:B------:R-:W2:Y:S01]  /*14a60*/  @P1 LDC R84, c[0x0][0xcf0] ;  /* 0x00033c00ff541b82 */ /* 0x000ea20000000800 */
[----:B------:R-:W-:Y:S02]  /*14a70*/  IADD3 R49, P0, R10, 0x9000, RZ ;  /* 0x000090000a317810 */ /* 0x000fe40007f1e0ff */
[----:B------:R-:W-:Y:S02]  /*14a80*/  LEA.HI R30, R30, R31, RZ, 0x7 ;  /* 0x0000001f1e1e7211 */ /* 0x000fe400078f38ff */
        /* <DEDUP_REMOVED lines=9> */
[----:B------:R-:W-:Y:S02]  /*14b20*/  LOP3.LUT R48, R49, 0x380, RZ, 0xc0, !PT ;  /* 0x0000038031307812 */ /* 0x000fe400078ec0ff */
[C---:B------:R-:W-:Y:S02]  /*14b30*/  IADD3 R53, P4, R10.reuse, 0xa000, RZ ;  /* 0x0000a0000a357810 */ /* 0x040fe40007f9e0ff */
[----:B------:R-:W-:Y:S02]  /*14b40*/  IADD3 R59, P2, R10, 0xb000, RZ ;  /* 0x0000b0000a3b7810 */ /* 0x000fe40007f5e0ff */
[----:B------:R-:W-:Y:S02]  /*14b50*/  LOP3.LUT R30, R30, 0xffffff80, RZ, 0xc0, !PT ;  /* 0xffffff801e1e7812 */ /* 0x000fe400078ec0ff */
[----:B------:R-:W-:Y:S02]  /*14b60*/  IADD3 R61, P3, R10, 0xc000, RZ ;  /* 0x0000c0000a3d7810 */ /* 0x000fe40007f7e0ff */
[----:B------:R-:W-:Y:S01]  /*14b70*/  LOP3.LUT R44, R45, 0x380, RZ, 0xc0, !PT ;  /* 0x000003802d2c7812 */ /* 0x000fe200078ec0ff */
[----:B------:R-:W-:Y:S01]  /*14b80*/  IMAD.IADD R30, R31, 0x1, -R30 ;  /* 0x000000011f1e7824 */ /* 0x000fe200078e0a1e */
[----:B------:R-:W-:-:S02]  /*14b90*/  SHF.R.U64 R48, R48, 0x3, RZ ;  /* 0x0000000330307819 */ /* 0x000fc400000012ff */
[----:B------:R-:W-:Y:S02]  /*14ba0*/  LOP3.LUT R52, R53, 0x380, RZ, 0xc0, !PT ;  /* 0x0000038035347812 */ /* 0x000fe400078ec0ff */
[----:B------:R-:W-:Y:S02]  /*14bb0*/  LOP3.LUT R58, R59, 0x380, RZ, 0xc0, !PT ;  /* 0x000003803b3a7812 */ /* 0x000fe400078ec0ff */
[----:B------:R-:W-:Y:S01]  /*14bc0*/  LOP3.LUT R60, R61, 0x380, RZ, 0xc0, !PT ;  /* 0x000003803d3c7812 */ /* 0x000fe200078ec0ff */
[----:B------:R-:W-:Y:S01]  /*14bd0*/  IMAD R3, R82, 0x20, R83 ;  /* 0x0000002052037824 */ /* 0x000fe200078e0253 */
[----:B------:R-:W-:Y:S02]  /*14be0*/  SHF.R.U64 R44, R44, 0x3, RZ ;  /* 0x000000032c2c7819 */ /* 0x000fe400000012ff */
[----:B------:R-:W-:Y:S01]  /*14bf0*/  LOP3.LUT R48, R48, R49, RZ, 0x3c, !PT ;  /* 0x0000003130307212 */ /* 0x000fe200078e3cff */
[----:B------:R-:W-:Y:S01]  /*14c00*/  IMAD.X R49, RZ, RZ, R11, P0 ;  /* 0x000000ffff317224 */ /* 0x000fe200000e060b */
[----:B------:R-:W-:-:S02]  /*14c10*/  SHF.R.U64 R52, R52, 0x3, RZ ;  /* 0x0000000334347819 */ /* 0x000fc400000012ff */
[----:B------:R-:W-:Y:S02]  /*14c20*/  SHF.R.U64 R58, R58, 0x3, RZ ;  /* 0x000000033a3a7819 */ /* 0x000fe400000012ff */
[----:B------:R-:W-:Y:S02]  /*14c30*/  SHF.R.U64 R60, R60, 0x3, RZ ;  /* 0x000000033c3c7819 */ /* 0x000fe400000012ff */
[----:B------:R-:W-:Y:S01]  /*14c40*/  LOP3.LUT P0, RZ, R30, 0x3, RZ, 0xc0, !PT ;  /* 0x000000031eff7812 */ /* 0x000fe2000780c0ff */
[----:B------:R-:W-:Y:S01]  /*14c50*/  IMAD.IADD R82, R178, 0x1, R3 ;  /* 0x00000001b2527824 */ /* 0x000fe200078e0203 */
[----:B------:R-:W-:Y:S01]  /*14c60*/  LOP3.LUT R44, R44, R45, RZ, 0x3c, !PT ;  /* 0x0000002d2c2c7212 */ /* 0x000fe200078e3cff */
[--C-:B------:R-:W-:Y:S01]  /*14c70*/  IMAD.X R45, RZ, RZ, R11.reuse, P5 ;  /* 0x000000ffff2d7224 */ /* 0x100fe200028e060b */
[----:B------:R-:W-:Y:S01]  /*14c80*/  LOP3.LUT R52, R52, R53, RZ, 0x3c, !PT ;  /* 0x0000003534347212 */ /* 0x000fe200078e3cff */
[--C-:B------:R-:W-:Y:S01]  /*14c90*/  IMAD.X R53, RZ, RZ, R11.reuse, P4 ;  /* 0x000000ffff357224 */ /* 0x100fe200020e060b */
[----:B------:R-:W-:Y:S01]  /*14ca0*/  LOP3.LUT R58, R58, R59, RZ, 0x3c, !PT ;  /* 0x0000003b3a3a7212 */ /* 0x000fe200078e3cff */
[--C-:B------:R-:W-:Y:S01]  /*14cb0*/  IMAD.X R59, RZ, RZ, R11.reuse, P2 ;  /* 0x000000ffff3b7224 */ /* 0x100fe200010e060b */
[----:B------:R-:W-:Y:S01]  /*14cc0*/  LOP3.LUT R60, R60, R61, RZ, 0x3c, !PT ;  /* 0x0000003d3c3c7212 */ /* 0x000fe200078e3cff */
[----:B------:R-:W-:Y:S01]  /*14cd0*/  VIADD R7, R15, 0x8 ;  /* 0x000000080f077836 */ /* 0x000fe20000000000 */
[C---:B------:R-:W-:Y:S01]  /*14ce0*/  IADD3 R65, P5, R10.reuse, 0xd000, RZ ;  /* 0x0000d0000a417810 */ /* 0x040fe20007fbe0ff */
[----:B------:R-:W-:Y:S01]  /*14cf0*/  IMAD.X R61, RZ, RZ, R11, P3 ;  /* 0x000000ffff3d7224 */ /* 0x000fe200018e060b */
[----:B------:R-:W-:-:S02]  /*14d00*/  IADD3 R69, P4, R10, 0xe000, RZ ;  /* 0x0000e0000a457810 */ /* 0x000fc40007f9e0ff */
[-C--:B------:R-:W-:Y:S01]  /*14d10*/  ISETP.GE.OR P2, PT, R15, R78.reuse, P0 ;  /* 0x0000004e0f00720c */ /* 0x080fe20000746670 */
[----:B-1----:R-:W-:Y:S01]  /*14d20*/  @P1 IMAD.HI.U32 R3, R82, R79, RZ ;  /* 0x0000004f52031227 */ /* 0x002fe200078e00ff */
[C---:B------:R-:W-:Y:S02]  /*14d30*/  IADD3 R15, P3, R10.reuse, 0xf000, RZ ;  /* 0x0000f0000a0f7810 */ /* 0x040fe40007f7e0ff */
[----:B------:R-:W-:Y:S02]  /*14d40*/  LOP3.LUT R64, R65, 0x380, RZ, 0xc0, !PT ;  /* 0x0000038041407812 */ /* 0x000fe400078ec0ff */
[----:B------:R-:W-:Y:S02]  /*14d50*/  LOP3.LUT R68, R69, 0x380, RZ, 0xc0, !PT ;  /* 0x0000038045447812 */ /* 0x000fe400078ec0ff */
[----:B------:R-:W-:Y:S02]  /*14d60*/  LOP3.LUT R57, R10, 0x380, RZ, 0xc0, !PT ;  /* 0x000003800a397812 */ /* 0x000fe400078ec0ff */
[----:B------:R-:W-:Y:S01]  /*14d70*/  ISETP.GE.OR P0, PT, R7, R78, P0 ;  /* 0x0000004e0700720c */ /* 0x000fe20000706670 */
[----:B------:R-:W-:Y:S01]  /*14d80*/  IMAD.IADD R81, R81, 0x1, R77 ;  /* 0x0000000151517824 */ /* 0x000fe200078e024d */
[----:B------:R-:W-:Y:S01]  /*14d90*/  LOP3.LUT R8, R27, 0x380, RZ, 0xc0, !PT ;  /* 0x000003801b087812 */ /* 0x000fe200078ec0ff */
[----:B------:R-:W-:Y:S01]  /*14da0*/  IMAD.MOV.U32 R21, RZ, RZ, R82 ;  /* 0x000000ffff157224 */ /* 0x000fe200078e0052 */
[----:B----4-:R-:W-:Y:S01]  /*14db0*/  LOP3.LUT R4, R15, 0x380, RZ, 0xc0, !PT ;  /* 0x000003800f047812 */ /* 0x010fe200078ec0ff */
[----:B------:R-:W-:Y:S01]  /*14dc0*/  IMAD R77, R20, UR4, RZ ;  /* 0x00000004144d7c24 */ /* 0x000fe2000f8e02ff */
[----:B--2---:R-:W-:-:S02]  /*14dd0*/  @P1 SHF.R.U32.HI R21, RZ, R84, R3 ;  /* 0x00000054ff151219 */ /* 0x004fc40000011603 */
[----:B------:R-:W-:Y:S02]  /*14de0*/  SHF.R.U64 R64, R64, 0x3, RZ ;  /* 0x0000000340407819 */ /* 0x000fe400000012ff */
[----:B------:R-:W-:Y:S02]  /*14df0*/  SHF.R.U64 R68, R68, 0x3, RZ ;  /* 0x0000000344447819 */ /* 0x000fe400000012ff */
[----:B------:R-:W-:Y:S02]  /*14e00*/  SHF.R.U64 R57, R57, 0x3, RZ ;  /* 0x0000000339397819 */ /* 0x000fe400000012ff */
[----:B------:R-:W-:Y:S02]  /*14e10*/  SHF.R.U64 R8, R8, 0x3, RZ ;  /* 0x0000000308087819 */ /* 0x000fe400000012ff */
[----:B------:R-:W-:Y:S01]  /*14e20*/  SHF.R.U64 R4, R4, 0x3, RZ ;  /* 0x0000000304047819 */ /* 0x000fe200000012ff */
[C---:B------:R-:W-:Y:S01]  /*14e30*/  IMAD R79, R76.reuse, UR5, R77 ;  /* 0x000000054c4f7c24 */ /* 0x040fe2000f8e024d */
[----:B------:R-:W-:Y:S01]  /*14e40*/  SHF.R.S32.HI R3, RZ, 0x1f, R21 ;  /* 0x0000001fff037819 */ /* 0x000fe20000011415 */
[----:B------:R-:W-:Y:S01]  /*14e50*/  IMAD.WIDE.U32 R76, R76, UR4, R80 ;  /* 0x000000044c4c7c25 */ /* 0x000fe2000f8e0050 */
[----:B------:R-:W-:Y:S01]  /*14e60*/  LOP3.LUT R64, R64, R65, RZ, 0x3c, !PT ;  /* 0x0000004140407212 */ /* 0x000fe200078e3cff */
[----:B------:R-:W-:Y:S01]  /*14e70*/  ULDC.64 UR4, c[0x0][0xbe0] ;  /* 0x0002f80000047ab9 */ /* 0x000fe20000000a00 */
[----:B------:R-:W-:Y:S01]  /*14e80*/  LOP3.LUT R68, R68, R69, RZ, 0x3c, !PT ;  /* 0x0000004544447212 */ /* 0x000fe200078e3cff */
[--C-:B------:R-:W-:Y:S01]  /*14e90*/  IMAD.X R65, RZ, RZ, R11.reuse, P5 ;  /* 0x000000ffff417224 */ /* 0x100fe200028e060b */
[----:B------:R-:W-:Y:S01]  /*14ea0*/  LOP3.LUT R56, R57, R10, RZ, 0x3c, !PT ;  /* 0x0000000a39387212 */ /* 0x000fe200078e3cff */
[--C-:B------:R-:W-:Y:S01]  /*14eb0*/  IMAD.X R69, RZ, RZ, R11.reuse, P4 ;  /* 0x000000ffff457224 */ /* 0x100fe200020e060b */
[----:B------:R-:W-:Y:S01]  /*14ec0*/  LOP3.LUT R8, R8, R27, RZ, 0x3c, !PT ;  /* 0x0000001b08087212 */ /* 0x000fe200078e3cff */
[--C-:B------:R-:W-:Y:S01]  /*14ed0*/  IMAD.X R73, RZ, RZ, R11.reuse, P3 ;  /* 0x000000ffff497224 */ /* 0x100fe200018e060b */
[----:B------:R-:W-:Y:S01]  /*14ee0*/  LOP3.LUT R72, R4, R15, RZ, 0x3c, !PT ;  /* 0x0000000f04487212 */ /* 0x000fe200078e3cff */
[----:B------:R-:W-:-:S02]  /*14ef0*/  IMAD.MOV.U32 R57, RZ, RZ, R11 ;  /* 0x000000ffff397224 */ /* 0x000fc400078e000b */
[----:B------:R-:W-:Y:S01]  /*14f00*/  IMAD.MOV R81, RZ, RZ, -R21 ;  /* 0x000000ffff517224 */ /* 0x000fe200078e0a15 */
[----:B0-----:R-:W-:Y:S01]  /*14f10*/  @!P2 ST.E desc[UR40][R50.64], R6 ;  /* 0x000000063200a985 */ /* 0x001fe2000c101928 */
[----:B------:R-:W-:Y:S02]  /*14f20*/  IMAD R20, R3, UR4, RZ ;  /* 0x0000000403147c24 */ /* 0x000fe4000f8e02ff */
[----:B------:R-:W-:Y:S01]  /*14f30*/  IMAD R3, R0, R81, R82 ;  /* 0x0000005100037224 */ /* 0x000fe200078e0252 */
[----:B---3--:R0:W-:Y:S01]  /*14f40*/  @!P0 ST.E desc[UR40][R54.64], R5 ;  /* 0x0000000536008985 */ /* 0x0081e2000c101928 */
[----:B------:R-:W-:-:S03]  /*14f50*/  IMAD.IADD R77, R77, 0x1, R79 ;  /* 0x000000014d4d7824 */ /* 0x000fc600078e024f */
[----:B------:R-:W5:Y:S01]  /*14f60*/  LD.E.128 R8, desc[UR40][R8.64] ;  /* 0x0000002808087980 */ /* 0x000f62000c101d00 */
[----:B------:R-:W-:-:S03]  /*14f70*/  IMAD R79, R21, UR5, R20 ;  /* 0x00000005154f7c24 */ /* 0x000fc6000f8e0214 */
[----:B------:R-:W5:Y:S04]  /*14f80*/  LD.E.128 R12, desc[UR40][R12.64] ;  /* 0x000000280c0c7980 */ /* 0x000f68000c101d00 */
[----:B0-----:R0:W5:Y:S01]  /*14f90*/  LD.E.128 R4, desc[UR40][R56.64] ;  /* 0x0000002838047980 */ /* 0x001162000c101d00 */
[----:B------:R-:W-:-:S03]  /*14fa0*/  SHF.R.S32.HI R0, RZ, 0x1f, R3 ;  /* 0x0000001fff007819 */ /* 0x000fc60000011403 */
        /* <DEDUP_REMOVED lines=13> */
[----:B------:R-:W-:Y:S01]  /*15080*/  IMAD.WIDE.U32 R20, R21, UR4, R76 ;  /* 0x0000000415147c25 */ /* 0x000fe2000f8e004c */
[----:B------:R-:W-:Y:S01]  /*15090*/  ULDC.64 UR4, c[0x0][0xbd8] ;  /* 0x0002f60000047ab9 */ /* 0x000fe20000000a00 */
[----:B------:R-:W-:Y:S01]  /*150a0*/  @!PT LDS RZ, [RZ] ;  /* 0x00000000fffff984 */ /* 0x000fe20000000800 */
[----:B------:R-:W-:Y:S01]  /*150b0*/  @!PT LDS RZ, [RZ] ;  /* 0x00000000fffff984 */ /* 0x000fe20000000800 */
[----:B------:R-:W-:Y:S01]  /*150c0*/  @!PT LDS RZ, [RZ] ;  /* 0x00000000fffff984 */ /* 0x000fe20000000800 */
[----:B------:R-:W-:Y:S01]  /*150d0*/  @!PT LDS RZ, [RZ] ;  /* 0x00000000fffff984 */ /* 0x000fe20000000800 */
[----:B------:R1:W-:Y:S06]  /*150e0*/  MEMBAR.ALL.CTA ;  /* 0x0000000000007992 */ /* 0x0003ec0000008000 */
[----:B-1----:R-:W1:Y:S01]  /*150f0*/  FENCE.VIEW.ASYNC.S ;  /* 0x00000000000073c6 */ /* 0x002e620000000000 */
[----:B------:R-:W-:-:S02]  /*15100*/  IMAD.IADD R21, R21, 0x1, R79 ;  /* 0x0000000115157824 */ /* 0x000fc400078e024f */
[----:B------:R-:W-:Y:S02]  /*15110*/  IMAD R0, R0, UR4, RZ ;  /* 0x0000000400007c24 */ /* 0x000fe4000f8e02ff */
[----:B------:R-:W-:Y:S02]  /*15120*/  IMAD.IADD R89, R83, 0x1, R178 ;  /* 0x0000000153597824 */ /* 0x000fe400078e02b2 */
[C---:B------:R-:W-:Y:S02]  /*15130*/  IMAD R79, R3.reuse, UR5, R0 ;  /* 0x00000005034f7c24 */ /* 0x040fe4000f8e0200 */
[----:B------:R-:W-:Y:S01]  /*15140*/  IMAD.WIDE.U32 R20, R3, UR4, R20 ;  /* 0x0000000403147c25 */ /* 0x000fe2000f8e0014 */
[----:B------:R-:W-:Y:S01]  /*15150*/  ISETP.GE.AND P2, PT, R89, R78, PT ;  /* 0x0000004e5900720c */ /* 0x000fe20003f46270 */
[----:B------:R-:W-:Y:S02]  /*15160*/  ULDC.64 UR4, c[0x0][0xb80] ;  /* 0x0002e00000047ab9 */ /* 0x000fe40000000a00 */
[----:B------:R-:W-:-:S02]  /*15170*/  VIADD R0, R19, 0x32420 ;  /* 0x0003242013007836 */ /* 0x000fc40000000000 */
[----:B------:R-:W-:Y:S01]  /*15180*/  IMAD.IADD R21, R21, 0x1, R79 ;  /* 0x0000000115157824 */ /* 0x000fe200078e024f */
[C---:B------:R-:W-:Y:S02]  /*15190*/  LEA R79, P3, R20.reuse, UR4, 0x1 ;  /* 0x00000004144f7c11 */ /* 0x040fe4000f8608ff */
[----:B------:R-:W-:Y:S02]  /*151a0*/  PRMT R0, RZ, 0x654, R0 ;  /* 0x00000654ff007816 */ /* 0x000fe40000000000 */
[----:B------:R-:W-:Y:S01]  /*151b0*/  LEA.HI.X R84, R20, UR5, R21, 0x1, P3 ;  /* 0x0000000514547c11 */ /* 0x000fe200098f0c15 */
[C---:B------:R-:W-:Y:S02]  /*151c0*/  VIADD R77, R89.reuse, 0x20 ;  /* 0x00000020594d7836 */ /* 0x040fe40000000000 */
[----:B------:R-:W-:Y:S01]  /*151d0*/  VIADD R3, R89, 0x40 ;  /* 0x0000004059037836 */ /* 0x000fe20000000000 */
[----:B-1----:R1:W-:Y:S01]  /*151e0*/  SYNCS.ARRIVE.TRANS64.RED.A1T0 RZ, [R0+URZ], RZ ;  /* 0x000000ff00ff79a7 */ /* 0x0023e2000810043f */
[----:B------:R0:W2:Y:S01]  /*151f0*/  SHFL.IDX PT, R82, R79, RZ, 0x181f ;  /* 0x00181fff4f527589 */ /* 0x0000a200000e0000 */
[----:B------:R-:W-:Y:S01]  /*15200*/  BSSY B1, `(.L_x_5701) ;  /* 0x0000016000017945 */ /* 0x000fe20003800000 */
[----:B------:R-:W-:-:S02]  /*15210*/  ISETP.GE.AND P1, PT, R77, R78, PT ;  /* 0x0000004e4d00720c */ /* 0x000fc40003f26270 */
[----:B------:R-:W-:Y:S01]  /*15220*/  ISETP.GE.AND P0, PT, R3, R78, PT ;  /* 0x0000004e0300720c */ /* 0x000fe20003f06270 */
[----:B-1----:R0:W1:Y:S01]  /*15230*/  SHFL.IDX PT, R0, R84, RZ, 0x181f ;  /* 0x00181fff54007589 */ /* 0x00206200000e0000 */
[----:B------:R-:W-:Y:S11]  /*15240*/  @P2 BRA `(.L_x_5702) ;  /* 0x0000000000442947 */ /* 0x000ff60003800000 */
[----:B------:R-:W-:Y:S02]  /*15250*/  ULDC UR4, c[0x0][0xbc8] ;  /* 0x0002f20000047ab9 */ /* 0x000fe40000000800 */
[----:B------:R-:W-:Y:S02]  /*15260*/  ISETP.GE.AND P2, PT, R95, UR4, PT ;  /* 0x000000045f007c0c */ /* 0x000fe4000bf46270 */
[----:B-----5:R-:W-:Y:S02]  /*15270*/  ISETP.GE.AND P3, PT, R93, UR4, PT ;  /* 0x000000045d007c0c */ /* 0x020fe4000bf66270 */
[----:B------:R-:W-:-:S09]  /*15280*/  ISETP.GE.AND P4, PT, R91, UR4, PT ;  /* 0x000000045b007c0c */ /* 0x000fd2000bf86270 */
[----:B--2---:R-:W-:-:S04]  /*15290*/  @!P2 LEA R20, P5, R95, R82, 0x1 ;  /* 0x000000525f14a211 */ /* 0x004fc800078a08ff */
[----:B-1----:R-:W-:Y:S02]  /*152a0*/  @!P2 LEA.HI.X R21, R95, R0, R96, 0x1, P5 ;  /* 0x000000005f15a211 */ /* 0x002fe400028f0c60 */
        /* <DEDUP_REMOVED lines=11> */
.L_x_5702:
[----:B------:R-:W-:Y:S05]  /*15360*/  BSYNC B1 ;  /* 0x0000000000017941 */ /* 0x000fea0003800000 */
.L_x_5701:
[----:B-1----:R1:W4:Y:S01]  /*15370*/  SHFL.IDX PT, R0, R84, 0x1, 0x181f ;  /* 0x00381f0054007f89 */ /* 0x00232200000e0000 */
        /* <DEDUP_REMOVED lines=20> */
.L_x_5704:
[----:B------:R-:W-:Y:S05]  /*154c0*/  BSYNC B1 ;  /* 0x0000000000017941 */ /* 0x000fea0003800000 */
.L_x_5703:
        /* <DEDUP_REMOVED lines=21> */
.L_x_5706:
[----:B------:R-:W-:Y:S05]  /*15620*/  BSYNC B1 ;  /* 0x0000000000017941 */ /* 0x000fea0003800000 */
.L_x_5705:
[----:B------:R-:W-:Y:S01]  /*15630*/  VIADD R3, R89, 0x60 ;  /* 0x0000006059037836 */ /* 0x000fe20000000000 */
[----:B01--4-:R-:W0:Y:S04]  /*15640*/  SHFL.IDX PT, R84, R84, 0x3, 0x181f ;  /* 0x00781f0054547f89 */ /* 0x013e2800000e0000 */
[----:B------:R-:W-:Y:S01]  /*15650*/  ISETP.GE.AND P0, PT, R3, R78, PT ;  /* 0x0000004e0300720c */ /* 0x000fe20003f06270 */
[----:B------:R-:W1:-:S12]  /*15660*/  SHFL.IDX PT, R79, R79, 0x3, 0x181f ;  /* 0x00781f004f4f7f89 */ /* 0x000e5800000e0000 */
[----:B------:R-:W-:Y:S05]  /*15670*/  @P0 BRA `(.L_x_5707) ;  /* 0x0000001000500947 */ /* 0x000fea0003800000 */
[----:B------:R-:W-:Y:S02]  /*15680*/  ULDC UR4, c[0x0][0xbc8] ;  /* 0x0002f20000047ab9 */ /* 0x000fe40000000800 */
[----:B------:R-:W-:Y:S02]  /*15690*/  ISETP.GE.AND P3, PT, R95, UR4, PT ;  /* 0x000000045f007c0c */ /* 0x000fe4000bf66270 */
[----:B------:R-:W-:Y:S02]  /*156a0*/  ISETP.GE.AND P4, PT, R93, UR4, PT ;  /* 0x000000045d007c0c */ /* 0x000fe4000bf86270 */
[----:B------:R-:W-:-:S09]  /*156b0*/  ISETP.GE.AND P5, PT, R91, UR4, PT ;  /* 0x000000045b007c0c */ /* 0x000fd2000bfa6270 */
[-C--:B-1----:R-:W-:Y:S02]  /*156c0*/  @!P3 LEA R4, P0, R95, R79.reuse, 0x1 ;  /* 0x0000004f5f04b211 */ /* 0x082fe400078008ff */
[-C--:B------:R-:W-:Y:S02]  /*156d0*/  @!P4 LEA R6, P1, R93, R79.reuse, 0x1 ;  /* 0x0000004f5d06c211 */ /* 0x080fe400078208ff */
        /* <DEDUP_REMOVED lines=13> */
.L_x_5699:
[----:B------:R-:W3:Y:S01]  /*157b0*/  LDL.LU R6, [R1+0x80] ;  /* 0x0000800001067983 */ /* 0x000ee20000300800 */
[----:B------:R-:W-:Y:S01]  /*157c0*/  ULDC.64 UR4, c[0x0][0xd00] ;  /* 0x0003400000047ab9 */ /* 0x000fe20000000a00 */
[----:B------:R-:W-:Y:S01]  /*157d0*/  IMAD.MOV.U32 R0, RZ, RZ, RZ ;  /* 0x000000ffff007224 */ /* 0x000fe200078e00ff */
[----:B------:R-:W4:Y:S01]  /*157e0*/  LDC R25, c[0x0][0xce8] ;  /* 0x00033a00ff197b82 */ /* 0x000f220000000800 */
[----:B------:R-:W2:Y:S01]  /*157f0*/  LDL.LU R3, [R1+0x84] ;  /* 0x0000840001037983 */ /* 0x000ea20000300800 */
[----:B------:R-:W-:-:S04]  /*15800*/  ISETP.NE.U32.AND P0, PT, RZ, UR4, PT ;  /* 0x00000004ff007c0c */ /* 0x000fc8000bf05070 */
[----:B------:R-:W-:Y:S02]  /*15810*/  ISETP.NE.AND.EX P0, PT, RZ, UR5, PT, P0 ;  /* 0x00000005ff007c0c */ /* 0x000fe4000bf05300 */
[----:B---3--:R-:W-:-:S04]  /*15820*/  IADD3 R4, P1, R6, UR4, RZ ;  /* 0x0000000406047c10 */ /* 0x008fc8000ff3e0ff */
[----:B--2---:R-:W-:Y:S01]  /*15830*/  IADD3.X R5, R3, UR5, RZ, P1, !PT ;  /* 0x0000000503057c10 */ /* 0x004fe20008ffe4ff */
[----:B------:R-:W-:Y:S02]  /*15840*/  ULDC.64 UR4, c[0x0][0xd08] ;  /* 0x0003420000047ab9 */ /* 0x000fe40000000a00 */
[----:B------:R-:W-:-:S04]  /*15850*/  ISETP.NE.U32.AND P1, PT, RZ, UR4, PT ;  /* 0x00000004ff007c0c */ /* 0x000fc8000bf25070 */
[----:B------:R2:W5:Y:S01]  /*15860*/  @P0 LDG.E R0, desc[UR40][R4.64] ;  /* 0x0000002804000981 */ /* 0x000562000c1e1900 */
[----:B------:R-:W-:Y:S01]  /*15870*/  ISETP.NE.AND.EX P1, PT, RZ, UR5, PT, P1 ;  /* 0x00000005ff007c0c */ /* 0x000fe2000bf25310 */
[----:B------:R-:W3:-:S12]  /*15880*/  S2R R10, SR_TID.X ;  /* 0x00000000000a7919 */ /* 0x000ed80000002100 */
[----:B------:R-:W-:Y:S01]  /*15890*/  @P1 IADD3 R6, P2, R6, UR4, RZ ;  /* 0x0000000406061c10 */ /* 0x000fe2000ff5e0ff */
[----:B------:R-:W-:Y:S02]  /*158a0*/  ULDC UR4, c[0x0][0xb88] ;  /* 0x0002e20000047ab9 */ /* 0x000fe40000000800 */
[----:B------:R-:W-:Y:S01]  /*158b0*/  IMAD.U32 R8, RZ, RZ, UR4 ;  /* 0x00000004ff087e24 */ /* 0x000fe2000f8e00ff */
[----:B------:R-:W-:-:S05]  /*158c0*/  @P1 IADD3.X R7, R3, UR5, RZ, P2, !PT ;  /* 0x0000000503071c10 */ /* 0x000fca00097fe4ff */
[----:B------:R2:W5:Y:S01]  /*158d0*/  @P1 LDG.E R8, desc[UR40][R6.64] ;  /* 0x0000002806081981 */ /* 0x000562000c1e1900 */
[----:B----4-:R-:W-:Y:S01]  /*158e0*/  ISETP.NE.AND P2, PT, R25, 0x1, PT ;  /* 0x000000011900780c */ /* 0x010fe20003f45270 */
[----:B---3--:R-:W-:-:S12]  /*158f0*/  VIADD R28, R10, 0xffffff80 ;  /* 0xffffff800a1c7836 */ /* 0x008fd80000000000 */
[----:B------:R-:W3:Y:S01]  /*15900*/  @P2 LDC R27, c[0x0][0xcec] ;  /* 0x00033b00ff1b2b82 */ /* 0x000ee20000000800 */
[----:B------:R-:W-:Y:S01]  /*15910*/  ISETP.GE.AND P3, PT, R28, 0x80, PT ;  /* 0x000000801c00780c */ /* 0x000fe20003f66270 */
[----:B--2---:R-:W-:-:S12]  /*15920*/  @P1 BRA `(.L_x_5708) ;  /* 0x0000000000101947 */ /* 0x004fd80003800000 */
[----:B------:R-:W-:Y:S05]  /*15930*/  @!P0 BRA `(.L_x_5708) ;  /* 0x00000000000c8947 */ /* 0x000fea0003800000 */
[----:B------:R-:W2:Y:S04]  /*15940*/  LDG.E R3, desc[UR40][R4.64] ;  /* 0x0000002804037981 */ /* 0x000ea8000c1e1900 */
[----:B-----5:R-:W2:Y:S02]  /*15950*/  LDG.E R8, desc[UR40][R4.64+0x4] ;  /* 0x0000042804087981 */ /* 0x020ea4000c1e1900 */
[----:B--2---:R-:W-:-:S07]  /*15960*/  IMAD.IADD R8, R8, 0x1, -R3 ;  /* 0x0000000108087824 */ /* 0x004fce00078e0a03 */
.L_x_5708:
[----:B------:R-:W2:Y:S04]  /*15970*/  LDL.LU R4, [R1+0x88] ;  /* 0x0000880001047983 */ /* 0x000ea80000300800 */
[----:B------:R-:W4:Y:S04]  /*15980*/  LDL.LU R3, [R1+0x94] ;  /* 0x0000940001037983 */ /* 0x000f280000300800 */
[----:B------:R-:W3:Y:S04]  /*15990*/  LDL R26, [R1+0x7c] ;  /* 0x00007c00011a7983 */ /* 0x000ee80000100800 */
[----:B------:R0:W5:Y:S01]  /*159a0*/  LDL R24, [R1+0x50] ;  /* 0x0000500001187983 */ /* 0x0001620000100800 */
[----:B------:R-:W-:Y:S01]  /*159b0*/  BSSY B1, `(.L_x_5709) ;  /* 0x000002c000017945 */ /* 0x000fe20003800000 */
[----:B-----5:R-:W-:-:S02]  /*159c0*/  SHF.R.S32.HI R11, RZ, 0x1f, R0 ;  /* 0x0000001fff0b7819 */ /* 0x020fc40000011400 */
[----:B--2---:R-:W-:Y:S02]  /*159d0*/  SEL R13, R4, RZ, !P0 ;  /* 0x000000ff040d7207 */ /* 0x004fe40004000000 */
[----:B----4-:R-:W-:Y:S02]  /*159e0*/  SEL R14, R3, RZ, !P0 ;  /* 0x000000ff030e7207 */ /* 0x010fe40004000000 */
[----:B---3--:R-:W-:Y:S01]  /*159f0*/  SHF.R.S32.HI R12, RZ, 0x1f, R26 ;  /* 0x0000001fff0c7819 */ /* 0x008fe2000001141a */
[----:B0-----:R-:W-:Y:S06]  /*15a00*/  @P3 BRA `(.L_x_5710) ;  /* 0x0000000000983947 */ /* 0x001fec0003800000 */
[----:B------:R-:W0:Y:S01]  /*15a10*/  LDC R9, c[0x0][0xce8] ;  /* 0x00033a00ff097b82 */ /* 0x000e220000000800 */
[----:B------:R-:W-:Y:S01]  /*15a20*/  IADD3 R10, R24, -0x80, R10 ;  /* 0xffffff80180a7810 */ /* 0x000fe20007ffe00a */
[----:B0-----:R-:W-:-:S05]  /*15a30*/  IMAD R3, R8, R9, RZ ;  /* 0x0000000908037224 */ /* 0x001fca00078e02ff */
        /* <DEDUP_REMOVED lines=9> */
[----:B------:R-:W0:Y:S01]  /*15ad0*/  @P0 LDC R15, c[0x0][0xcec] ;  /* 0x00033b00ff0f0b82 */ /* 0x000e220000000800 */
[----:B------:R-:W-:Y:S01]  /*15ae0*/  IMAD R7, R26, UR5, R7 ;  /* 0x000000051a077c24 */ /* 0x000fe2000f8e0207 */
[----:B------:R-:W-:-:S03]  /*15af0*/  ULDC.64 UR4, c[0x0][0xc98] ;  /* 0x0003260000047ab9 */ /* 0x000fc60000000a00 */
[----:B------:R-:W-:-:S03]  /*15b00*/  IMAD.IADD R5, R5, 0x1, R7 ;  /* 0x0000000105057824 */ /* 0x000fc600078e0207 */
[----:B------:R-:W2:Y:S01]  /*15b10*/  @P0 LDC R21, c[0x0][0xcf0] ;  /* 0x00033c00ff150b82 */ /* 0x000ea20000000800 */
[----:B------:R-:W-:-:S04]  /*15b20*/  IMAD.WIDE.U32 R4, R13, UR4, R4 ;  /* 0x000000040d047c25 */ /* 0x000fc8000f8e0004 */
[----:B0-----:R-:W-:-:S05]  /*15b30*/  @P0 IMAD.HI.U32 R6, R10, R15, RZ ;  /* 0x0000000f0a060227 */ /* 0x001fca00078e00ff */
[----:B--2---:R-:W-:Y:S01]  /*15b40*/  @P0 SHF.R.U32.HI R3, RZ, R21, R6 ;  /* 0x00000015ff030219 */ /* 0x004fe20000011606 */
        /* <DEDUP_REMOVED lines=18> */
.L_x_5710:
[----:B------:R-:W-:Y:S05]  /*15c70*/  BSYNC B1 ;  /* 0x0000000000017941 */ /* 0x000fea0003800000 */
.L_x_5709:
[--C-:B0-----:R-:W-:Y:S01]  /*15c80*/  SHF.R.S32.HI R6, RZ, 0x1f, R28.reuse ;  /* 0x0000001fff067819 */ /* 0x101fe2000001141c */
[----:B------:R-:W0:Y:S01]  /*15c90*/  @P2 LDC R9, c[0x0][0xcf0] ;  /* 0x00033c00ff092b82 */ /* 0x000e220000000800 */
[----:B------:R-:W-:Y:S01]  /*15ca0*/  SHF.R.S32.HI R20, RZ, 0x1f, R28 ;  /* 0x0000001fff147819 */ /* 0x000fe2000001141c */
[----:B------:R-:W-:Y:S01]  /*15cb0*/  ULDC.64 UR4, c[0x0][0xba0] ;  /* 0x0002e80000047ab9 */ /* 0x000fe20000000a00 */
[-C--:B------:R-:W-:Y:S01]  /*15cc0*/  LEA.HI R6, R6, R28.reuse, RZ, 0x3 ;  /* 0x0000001c06067211 */ /* 0x080fe200078f18ff */
[----:B------:R-:W-:Y:S01]  /*15cd0*/  IMAD R3, R11, UR4, RZ ;  /* 0x000000040b037c24 */ /* 0x000fe2000f8e02ff */
[----:B------:R-:W-:Y:S01]  /*15ce0*/  LEA.HI R20, R20, R28, RZ, 0x3 ;  /* 0x0000001c14147211 */ /* 0x000fe200078f18ff */
[----:B------:R-:W-:Y:S01]  /*15cf0*/  IMAD.WIDE.U32 R4, R0, UR4, RZ ;  /* 0x0000000400047c25 */ /* 0x000fe2000f8e00ff */
[----:B------:R-:W-:Y:S02]  /*15d00*/  LOP3.LUT R6, R6, 0xfffffff8, RZ, 0xc0, !PT ;  /* 0xfffffff806067812 */ /* 0x000fe400078ec0ff */
[----:B------:R-:W-:Y:S01]  /*15d10*/  SHF.R.S32.HI R20, RZ, 0x3, R20 ;  /* 0x00000003ff147819 */ /* 0x000fe20000011414 */
[----:B------:R-:W-:Y:S01]  /*15d20*/  IMAD R3, R0, UR5, R3 ;  /* 0x0000000500037c24 */ /* 0x000fe2000f8e0203 */
[----:B------:R-:W-:Y:S01]  /*15d30*/  ULDC.64 UR4, c[0x0][0xbe8] ;  /* 0x0002fa0000047ab9 */ /* 0x000fe20000000a00 */
[----:B------:R-:W-:-:S02]  /*15d40*/  IMAD.IADD R6, R28, 0x1, -R6 ;  /* 0x000000011c067824 */ /* 0x000fc400078e0a06 */
[----:B------:R-:W-:Y:S02]  /*15d50*/  IMAD R0, R12, UR4, RZ ;  /* 0x000000040c007c24 */ /* 0x000fe4000f8e02ff */
[----:B------:R-:W-:Y:S02]  /*15d60*/  IMAD R6, R6, 0x20, R20 ;  /* 0x0000002006067824 */ /* 0x000fe400078e0214 */
[----:B------:R-:W-:Y:S02]  /*15d70*/  IMAD R7, R26, UR5, R0 ;  /* 0x000000051a077c24 */ /* 0x000fe4000f8e0200 */
[----:B------:R-:W-:Y:S02]  /*15d80*/  IMAD.IADD R10, R24, 0x1, R6 ;  /* 0x00000001180a7824 */ /* 0x000fe400078e0206 */
[----:B------:R-:W-:Y:S02]  /*15d90*/  IMAD.IADD R5, R5, 0x1, R3 ;  /* 0x0000000105057824 */ /* 0x000fe400078e0203 */
[----:B------:R-:W-:-:S04]  /*15da0*/  @P2 IMAD.HI.U32 R0, R10, R27, RZ ;  /* 0x0000001b0a002227 */ /* 0x000fc800078e00ff */
[----:B------:R-:W-:Y:S01]  /*15db0*/  IMAD.WIDE.U32 R4, R26, UR4, R4 ;  /* 0x000000041a047c25 */ /* 0x000fe2000f8e0004 */
[----:B------:R-:W-:-:S03]  /*15dc0*/  ULDC.64 UR4, c[0x0][0xbf0] ;  /* 0x0002fc0000047ab9 */ /* 0x000fc60000000a00 */
[----:B------:R-:W-:Y:S01]  /*15dd0*/  IMAD.MOV.U32 R3, RZ, RZ, R10 ;  /* 0x000000ffff037224 */ /* 0x000fe200078e000a */
[----:B0-----:R-:W-:Y:S01]  /*15de0*/  @P2 SHF.R.U32.HI R3, RZ, R9, R0 ;  /* 0x00000009ff032219 */ /* 0x001fe20000011600 */
        /* <DEDUP_REMOVED lines=24> */
[----:B------:R0:W2:Y:S04]  /*15f70*/  SHFL.IDX PT, R0, R4, RZ, 0x181f ;  /* 0x00181fff04007589 */ /* 0x0000a800000e0000 */
[----:B------:R0:W3:Y:S02]  /*15f80*/  SHFL.IDX PT, R14, R3, RZ, 0x181f ;  /* 0x00181fff030e7589 */ /* 0x0000e400000e0000 */
.L_x_5922:
[----:B------:R-:W-:Y:S01]  /*15f90*/  IMAD R8, R8, R25, RZ ;  /* 0x0000001908087224 */ /* 0x000fe200078e02ff */
[----:B------:R-:W-:Y:S01]  /*15fa0*/  BSSY B1, `(.L_x_5712) ;  /* 0x000001d000017945 */ /* 0x000fe20003800000 */
[----:B------:R-:W-:-:S05]  /*15fb0*/  IMAD.IADD R7, R20, 0x1, R24 ;  /* 0x0000000114077824 */ /* 0x000fca00078e0218 */
[----:B------:R-:W-:-:S13]  /*15fc0*/  ISETP.GE.AND P0, PT, R7, R8, PT ;  /* 0x000000080700720c */ /* 0x000fda0003f06270 */
[----:B------:R-:W-:Y:S05]  /*15fd0*/  @P0 BRA `(.L_x_5713) ;  /* 0x0000000000640947 */ /* 0x000fea0003800000 */
[----:B------:R-:W4:Y:S01]  /*15fe0*/  LDL R20, [R1+0x3c] ;  /* 0x00003c0001147983 */ /* 0x000f220000100800 */
[----:B------:R-:W-:-:S03]  /*15ff0*/  ULDC UR4, c[0x0][0xbc8] ;  /* 0x0002f20000047ab9 */ /* 0x000fc60000000800 */
[----:B------:R-:W5:Y:S04]  /*16000*/  LDL R15, [R1+0x70] ;  /* 0x00007000010f7983 */ /* 0x000f680000100800 */
[----:B------:R-:W2:Y:S04]  /*16010*/  LDL R9, [R1+0x6c] ;  /* 0x00006c0001097983 */ /* 0x000ea80000100800 */
[----:B------:R-:W3:Y:S04]  /*16020*/  LDL R5, [R1+0x74] ;  /* 0x0000740001057983 */ /* 0x000ee80000100800 */
[----:B------:R-:W3:Y:S04]  /*16030*/  LDL R21, [R1+0xb4] ;  /* 0x0000b40001157983 */ /* 0x000ee80000100800 */
[----:B------:R-:W3:Y:S04]  /*16040*/  LDL R26, [R1+0xb0] ;  /* 0x0000b000011a7983 */ /* 0x000ee80000100800 */
[----:B------:R-:W3:Y:S04]  /*16050*/  LDL R24, [R1+0xac] ;  /* 0x0000ac0001187983 */ /* 0x000ee80000100800 */
[----:B------:R-:W3:Y:S01]  /*16060*/  LDL R6, [R1+0xa8] ;  /* 0x0000a80001067983 */ /* 0x000ee20000100800 */
[----:B----4-:R-:W-:-:S02]  /*16070*/  ISETP.GE.AND P3, PT, R20, UR4, PT ;  /* 0x0000000414007c0c */ /* 0x010fc4000bf66270 */
[----:B-----5:R-:W-:Y:S02]  /*16080*/  ISETP.GE.AND P2, PT, R15, UR4, PT ;  /* 0x000000040f007c0c */ /* 0x020fe4000bf46270 */
[----:B--2---:R-:W-:Y:S02]  /*16090*/  ISETP.GE.AND P1, PT, R9, UR4, PT ;  /* 0x0000000409007c0c */ /* 0x004fe4000bf26270 */
[----:B---3--:R-:W-:-:S07]  /*160a0*/  ISETP.GE.AND P0, PT, R5, UR4, PT ;  /* 0x0000000405007c0c */ /* 0x008fce000bf06270 */
[CC--:B------:R-:W-:Y:S02]  /*160b0*/  @!P3 LEA R10, P5, R20.reuse, R14.reuse, 0x1 ;  /* 0x0000000e140ab211 */ /* 0x0c0fe400078a08ff */
[----:B------:R-:W-:Y:S02]  /*160c0*/  @!P2 LEA R12, P4, R15, R14, 0x1 ;  /* 0x0000000e0f0ca211 */ /* 0x000fe400078808ff */
[----:B------:R-:W-:Y:S02]  /*160d0*/  @!P3 LEA.HI.X R11, R20, R0, R21, 0x1, P5 ;  /* 0x00000000140bb211 */ /* 0x000fe400028f0c15 */
[----:B------:R-:W-:Y:S02]  /*160e0*/  @!P1 LEA R20, P5, R9, R14, 0x1 ;  /* 0x0000000e09149211 */ /* 0x000fe400078a08ff */
[----:B------:R-:W-:Y:S02]  /*160f0*/  @!P2 LEA.HI.X R13, R15, R0, R26, 0x1, P4 ;  /* 0x000000000f0da211 */ /* 0x000fe400020f0c1a */
[----:B------:R-:W-:-:S02]  /*16100*/  @!P0 LEA R14, P4, R5, R14, 0x1 ;  /* 0x0000000e050e8211 */ /* 0x000fc400078808ff */
[-C--:B------:R-:W-:Y:S02]  /*16110*/  @!P1 LEA.HI.X R21, R9, R0.reuse, R24, 0x1, P5 ;  /* 0x0000000009159211 */ /* 0x080fe400028f0c18 */
[----:B------:R-:W-:Y:S01]  /*16120*/  @!P0 LEA.HI.X R15, R5, R0, R6, 0x1, P4 ;  /* 0x00000000050f8211 */ /* 0x000fe200020f0c06 */
[----:B------:R4:W-:Y:S04]  /*16130*/  @!P3 ST.E.128 desc[UR40][R10.64], RZ ;  /* 0x000000ff0a00b985 */ /* 0x0009e8000c101d28 */
[----:B------:R4:W-:Y:S04]  /*16140*/  @!P2 ST.E.128 desc[UR40][R12.64], RZ ;  /* 0x000000ff0c00a985 */ /* 0x0009e8000c101d28 */
[----:B------:R4:W-:Y:S04]  /*16150*/  @!P1 ST.E.128 desc[UR40][R20.64], RZ ;  /* 0x000000ff14009985 */ /* 0x0009e8000c101d28 */
[----:B------:R4:W-:Y:S02]  /*16160*/  @!P0 ST.E.128 desc[UR40][R14.64], RZ ;  /* 0x000000ff0e008985 */ /* 0x0009e4000c101d28 */
.L_x_5713:
[----:B------:R-:W-:Y:S05]  /*16170*/  BSYNC B1 ;  /* 0x0000000000017941 */ /* 0x000fea0003800000 */
.L_x_5712:
[----:B------:R-:W-:-:S03]  /*16180*/  UMOV UR4, 0xffffffff ;  /* 0xffffffff00047882 */ /* 0x000fc60000000000 */
[----:B------:R-:W-:Y:S05]  /*16190*/  BRA.DIV UR4, `(.L_x_5714) ;  /* 0x0000009e048c7947 */ /* 0x000fea000b800000 */
[----:B--2---:R2:W0:Y:S04]  /*161a0*/  SHFL.IDX PT, R0, R4, 0x1, 0x181f ;  /* 0x00381f0004007f89 */ /* 0x00442800000e0000 */
[----:B---34-:R2:W3:Y:S02]  /*161b0*/  SHFL.IDX PT, R14, R3, 0x1, 0x181f ;  /* 0x00381f00030e7f89 */ /* 0x0184e400000e0000 */
.L_x_5926:
[----:B------:R-:W-:Y:S01]  /*161c0*/  VIADD R5, R7, 0x20 ;  /* 0x0000002007057836 */ /* 0x000fe20000000000 */
[----:B------:R-:W-:Y:S04]  /*161d0*/  BSSY B1, `(.L_x_5715) ;  /* 0x000001c000017945 */ /* 0x000fe80003800000 */
[----:B------:R-:W-:-:S13]  /*161e0*/  ISETP.GE.AND P0, PT, R5, R8, PT ;  /* 0x000000080500720c */ /* 0x000fda0003f06270 */
[----:B------:R-:W-:Y:S05]  /*161f0*/  @P0 BRA `(.L_x_5716) ;  /* 0x0000000000640947 */ /* 0x000fea0003800000 */
[----:B------:R-:W4:Y:S01]  /*16200*/  LDL R20, [R1+0x3c] ;  /* 0x00003c0001147983 */ /* 0x000f220000100800 */
[----:B------:R-:W-:-:S03]  /*16210*/  ULDC UR4, c[0x0][0xbc8] ;  /* 0x0002f20000047ab9 */ /* 0x000fc60000000800 */
[----:B------:R-:W5:Y:S04]  /*16220*/  LDL R15, [R1+0x70] ;  /* 0x00007000010f7983 */ /* 0x000f680000100800 */
[----:B------:R-:W2:Y:S04]  /*16230*/  LDL R24, [R1+0x6c] ;  /* 0x00006c0001187983 */ /* 0x000ea80000100800 */
[----:B------:R-:W3:Y:S04]  /*16240*/  LDL R6, [R1+0x74] ;  /* 0x0000740001067983 */ /* 0x000ee80000100800 */
[----:B------:R-:W0:Y:S04]  /*16250*/  LDL R21, [R1+0xb4] ;  /* 0x0000b40001157983 */ /* 0x000e280000100800 */
        /* <DEDUP_REMOVED lines=8> */
[C---:B------:R-:W-:Y:S02]  /*162e0*/  @!P2 LEA R12, P4, R15.reuse, R14, 0x1 ;  /* 0x0000000e0f0ca211 */ /* 0x040fe400078808ff */
[----:B0-----:R-:W-:Y:S02]  /*162f0*/  @!P3 LEA.HI.X R11, R20, R0, R21, 0x1, P5 ;  /* 0x00000000140bb211 */ /* 0x001fe400028f0c15 */
        /* <DEDUP_REMOVED lines=9> */
.L_x_5716:
[----:B------:R-:W-:Y:S05]  /*16390*/  BSYNC B1 ;  /* 0x0000000000017941 */ /* 0x000fea0003800000 */
.L_x_5715:
[----:B------:R-:W-:-:S03]  /*163a0*/  UMOV UR4, 0xffffffff ;  /* 0xffffffff00047882 */ /* 0x000fc60000000000 */
[----:B------:R-:W-:Y:S05]  /*163b0*/  BRA.DIV UR4, `(.L_x_5717) ;  /* 0x0000009e044c7947 */ /* 0x000fea000b800000 */
[----:B0-----:R0:W0:Y:S04]  /*163c0*/  SHFL.IDX PT, R0, R4, 0x2, 0x181f ;  /* 0x00581f0004007f89 */ /* 0x00102800000e0000 */
[----:B---34-:R3:W4:Y:S02]  /*163d0*/  SHFL.IDX PT, R14, R3, 0x2, 0x181f ;  /* 0x00581f00030e7f89 */ /* 0x01872400000e0000 */
.L_x_5930:
[----:B------:R-:W-:Y:S01]  /*163e0*/  VIADD R5, R7, 0x40 ;  /* 0x0000004007057836 */ /* 0x000fe20000000000 */
[----:B------:R-:W-:Y:S04]  /*163f0*/  BSSY B1, `(.L_x_5718) ;  /* 0x000001c000017945 */ /* 0x000fe80003800000 */
[----:B------:R-:W-:-:S13]  /*16400*/  ISETP.GE.AND P0, PT, R5, R8, PT ;  /* 0x000000080500720c */ /* 0x000fda0003f06270 */
[----:B------:R-:W-:Y:S05]  /*16410*/  @P0 BRA `(.L_x_5719) ;  /* 0x0000000000640947 */ /* 0x000fea0003800000 */
[----:B------:R-:W5:Y:S01]  /*16420*/  LDL R20, [R1+0x3c] ;  /* 0x00003c0001147983 */ /* 0x000f620000100800 */
[----:B------:R-:W-:-:S03]  /*16430*/  ULDC UR4, c[0x0][0xbc8] ;  /* 0x0002f20000047ab9 */ /* 0x000fc60000000800 */
[----:B------:R-:W2:Y:S04]  /*16440*/  LDL R15, [R1+0x70] ;  /* 0x00007000010f7983 */ /* 0x000ea80000100800 */
[----:B------:R-:W3:Y:S04]  /*16450*/  LDL R24, [R1+0x6c] ;  /* 0x00006c0001187983 */ /* 0x000ee80000100800 */
[----:B------:R-:W4:Y:S04]  /*16460*/  LDL R6, [R1+0x74] ;  /* 0x0000740001067983 */ /* 0x000f280000100800 */
[----:B------:R-:W0:Y:S04]  /*16470*/  LDL R21, [R1+0xb4] ;  /* 0x0000b40001157983 */ /* 0x000e280000100800 */
[----:B------:R-:W4:Y:S04]  /*16480*/  LDL R26, [R1+0xb0] ;  /* 0x0000b000011a7983 */ /* 0x000f280000100800 */
[----:B------:R-:W4:Y:S04]  /*16490*/  LDL R25, [R1+0xac] ;  /* 0x0000ac0001197983 */ /* 0x000f280000100800 */
[----:B------:R-:W4:Y:S01]  /*164a0*/  LDL R9, [R1+0xa8] ;  /* 0x0000a80001097983 */ /* 0x000f220000100800 */
[----:B-----5:R-:W-:-:S02]  /*164b0*/  ISETP.GE.AND P3, PT, R20, UR4, PT ;  /* 0x0000000414007c0c */ /* 0x020fc4000bf66270 */
[----:B--2---:R-:W-:Y:S02]  /*164c0*/  ISETP.GE.AND P2, PT, R15, UR4, PT ;  /* 0x000000040f007c0c */ /* 0x004fe4000bf46270 */
[----:B---3--:R-:W-:Y:S02]  /*164d0*/  ISETP.GE.AND P1, PT, R24, UR4, PT ;  /* 0x0000000418007c0c */ /* 0x008fe4000bf26270 */
[----:B----4-:R-:W-:-:S07]  /*164e0*/  ISETP.GE.AND P0, PT, R6, UR4, PT ;  /* 0x0000000406007c0c */ /* 0x010fce000bf06270 */
        /* <DEDUP_REMOVED lines=12> */
.L_x_5719:
[----:B------:R-:W-:Y:S05]  /*165b0*/  BSYNC B1 ;  /* 0x0000000000017941 */ /* 0x000fea0003800000 */
.L_x_5718:
[----:B------:R-:W-:-:S03]  /*165c0*/  UMOV UR4, 0xffffffff ;  /* 0xffffffff00047882 */ /* 0x000fc60000000000 */
[----:B------:R-:W-:Y:S05]  /*165d0*/  BRA.DIV UR4, `(.L_x_5720) ;  /* 0x0000009e040c7947 */ /* 0x000fea000b800000 */
[----:B0-----:R0:W0:Y:S04]  /*165e0*/  SHFL.IDX PT, R0, R4, 0x3, 0x181f ;  /* 0x00781f0004007f89 */ /* 0x00102800000e0000 */
[----:B----4-:R4:W0:Y:S02]  /*165f0*/  SHFL.IDX PT, R14, R3, 0x3, 0x181f ;  /* 0x00781f00030e7f89 */ /* 0x01082400000e0000 */
.L_x_5934:
[----:B--234-:R-:W-:-:S05]  /*16600*/  VIADD R3, R7, 0x60 ;  /* 0x0000006007037836 */ /* 0x01cfca0000000000 */
[----:B------:R-:W-:-:S13]  /*16610*/  ISETP.GE.AND P0, PT, R3, R8, PT ;  /* 0x000000080300720c */ /* 0x000fda0003f06270 */
[----:B------:R-:W-:Y:S05]  /*16620*/  @P0 BRA `(.L_x_5707) ;  /* 0x0000000000640947 */ /* 0x000fea0003800000 */
[----:B------:R-:W2:Y:S01]  /*16630*/  LDL R9, [R1+0x3c] ;  /* 0x00003c0001097983 */ /* 0x000ea20000100800 */
[----:B------:R-:W-:-:S03]  /*16640*/  ULDC UR4, c[0x0][0xbc8] ;  /* 0x0002f20000047ab9 */ /* 0x000fc60000000800 */
[----:B------:R-:W3:Y:S04]  /*16650*/  LDL R15, [R1+0x70] ;  /* 0x00007000010f7983 */ /* 0x000ee80000100800 */
[----:B------:R-:W4:Y:S04]  /*16660*/  LDL R12, [R1+0x6c] ;  /* 0x00006c00010c7983 */ /* 0x000f280000100800 */
[----:B------:R-:W5:Y:S04]  /*16670*/  LDL R10, [R1+0x74] ;  /* 0x00007400010a7983 */ /* 0x000f680000100800 */
[----:B------:R-:W5:Y:S04]  /*16680*/  LDL R21, [R1+0xb4] ;  /* 0x0000b40001157983 */ /* 0x000f680000100800 */
[----:B------:R-:W5:Y:S04]  /*16690*/  LDL R20, [R1+0xb0] ;  /* 0x0000b00001147983 */ /* 0x000f680000100800 */
[----:B------:R-:W5:Y:S04]  /*166a0*/  LDL R13, [R1+0xac] ;  /* 0x0000ac00010d7983 */ /* 0x000f680000100800 */
[----:B------:R-:W5:Y:S01]  /*166b0*/  LDL R11, [R1+0xa8] ;  /* 0x0000a800010b7983 */ /* 0x000f620000100800 */
[----:B--2---:R-:W-:-:S02]  /*166c0*/  ISETP.GE.AND P3, PT, R9, UR4, PT ;  /* 0x0000000409007c0c */ /* 0x004fc4000bf66270 */
[----:B---3--:R-:W-:Y:S02]  /*166d0*/  ISETP.GE.AND P2, PT, R15, UR4, PT ;  /* 0x000000040f007c0c */ /* 0x008fe4000bf46270 */
[----:B----4-:R-:W-:Y:S02]  /*166e0*/  ISETP.GE.AND P1, PT, R12, UR4, PT ;  /* 0x000000040c007c0c */ /* 0x010fe4000bf26270 */
[----:B-----5:R-:W-:-:S07]  /*166f0*/  ISETP.GE.AND P0, PT, R10, UR4, PT ;  /* 0x000000040a007c0c */ /* 0x020fce000bf06270 */
[-C--:B0-----:R-:W-:Y:S02]  /*16700*/  @!P3 LEA R4, P5, R9, R14.reuse, 0x1 ;  /* 0x0000000e0904b211 */ /* 0x081fe400078a08ff */
        /* <DEDUP_REMOVED lines=11> */
.L_x_5707:
[----:B------:R-:W-:Y:S05]  /*167c0*/  BSYNC B0 ;  /* 0x0000000000007941 */ /* 0x000fea0003800000 */
.L_x_5698:
[----:B------:R-:W-:Y:S02]  /*167d0*/  ULDC UR4, c[0x0][0xd3c] ;  /* 0x00034f0000047ab9 */ /* 0x000fe40000000800 */
[----:B------:R-:W-:-:S13]  /*167e0*/  ISETP.GE.AND P0, PT, R87, UR4, PT ;  /* 0x0000000457007c0c */ /* 0x000fda000bf06270 */
[----:B------:R-:W-:Y:S05]  /*167f0*/  @!P0 BRA `(.L_x_5721) ;  /* 0xfffffea800648947 */ /* 0x000fea000383ffff */
[----:B------:R-:W-:Y:S05]  /*16800*/  BRA `(.L_x_5572) ;  /* 0x0000008800207947 */ /* 0x000fea0003800000 */
.L_x_5570:
        /* <DEDUP_REMOVED lines=18> */
.L_x_5722:
        /* <DEDUP_REMOVED lines=42> */
.L_x_5728:
        /* <DEDUP_REMOVED lines=12> */
.L_x_5727:
[----:B------:R-:W-:Y:S05]  /*16c90*/  BSYNC B0 ;  /* 0x0000000000007941 */ /* 0x000fea0003800000 */
.L_x_5726:
        /* <DEDUP_REMOVED lines=21> */
.L_x_5724:
        /* <DEDUP_REMOVED lines=20> */
.L_x_5729:
        /* <DEDUP_REMOVED lines=57> */
.L_x_5725:
[----:B------:R-:W-:Y:S02]  /*172c0*/  IMAD.MOV.U32 R17, RZ, RZ, RZ ;  /* 0x000000ffff117224 */ /* 0x000fe400078e00ff */
[----:B------:R-:W-:Y:S02]  /*172d0*/  IMAD.U32 R16, RZ, RZ, UR6 ;  /* 0x00000006ff107e24 */ /* 0x000fe4000f8e00ff */
[----:B------:R-:W-:-:S07]  /*172e0*/  IMAD.MOV.U32 R18, RZ, RZ, RZ ;  /* 0x000000ffff127224 */ /* 0x000fce00078e00ff */
.L_x_5730:
[----:B------:R-:W-:-:S13]  /*172f0*/  ISETP.NE.AND P0, PT, R0, RZ, PT ;  /* 0x000000ff0000720c */ /* 0x000fda0003f05270 */
[----:B------:R-:W1:Y:S01]  /*17300*/  @!P0 S2R R3, SR_CgaCtaId ;  /* 0x0000000000038919 */ /* 0x000e620000008800 */
[----:B------:R-:W-:-:S04]  /*17310*/  @!P0 MOV R0, 0x400 ;  /* 0x0000040000008802 */ /* 0x000fc80000000f00 */
[----:B-1----:R-:W-:-:S05]  /*17320*/  @!P0 LEA R0, R3, R0, 0x18 ;  /* 0x0000000003008211 */ /* 0x002fca00078ec0ff */
[----:B------:R2:W-:Y:S01]  /*17330*/  @!P0 STS.128 [R0+0x324d0], R16 ;  /* 0x0324d01000008388 */ /* 0x0005e20000000c00 */
[----:B------:R-:W-:Y:S06]  /*17340*/  BAR.ARV 0x5, 0x180 ;  /* 0x0146000000007b1d */ /* 0x000fec0000002000 */
.L_x_5723:
        /* <DEDUP_REMOVED lines=38> */
.L_x_5877:
[----:B01----:R-:W0:Y:S02]  /*175b0*/  LDC.64 R2, c[0x0][0xd88] ;  /* 0x00036200ff027b82 */ /* 0x003e240000000a00 */
[----:B0-----:R-:W-:-:S05]  /*175c0*/  IMAD.WIDE R2, R19, 0x4, R2 ;  /* 0x0000000413027825 */ /* 0x001fca00078e0202 */
[----:B------:R-:W1:Y:S01]  /*175d0*/  LDG.E R13, desc[UR40][R2.64] ;  /* 0x00000028020d7981 */ /* 0x000e62000c1e1900 */
[----:B------:R-:W-:Y:S05]  /*175e0*/  YIELD ;  /* 0x0000000000007946 */ /* 0x000fea0003800000 */
[----:B------:R-:W-:Y:S01]  /*175f0*/  ULDC.64 UR4, c[0x0][0xb20] ;  /* 0x0002c80000047ab9 */ /* 0x000fe20000000a00 */
[----:B--2---:R-:W-:Y:S01]  /*17600*/  IMAD.MOV.U32 R0, RZ, RZ, RZ ;  /* 0x000000ffff007224 */ /* 0x004fe200078e00ff */
[----:B------:R-:W-:Y:S01]  /*17610*/  ISETP.NE.U32.AND P0, PT, RZ, UR4, PT ;  /* 0x00000004ff007c0c */ /* 0x000fe2000bf05070 */
[----:B------:R-:W-:Y:S01]  /*17620*/  ULDC.64 UR10, c[0x0][0xb10] ;  /* 0x0002c400000a7ab9 */ /* 0x000fe20000000a00 */
[----:B------:R-:W-:Y:S01]  /*17630*/  ULDC.64 UR8, c[0x0][0xb08] ;  /* 0x0002c20000087ab9 */ /* 0x000fe20000000a00 */
[----:B------:R-:W-:Y:S01]  /*17640*/  ULDC.64 UR6, c[0x0][0xb00] ;  /* 0x0002c00000067ab9 */ /* 0x000fe20000000a00 */
[----:B------:R-:W-:-:S02]  /*17650*/  ISETP.NE.AND.EX P0, PT, RZ, UR5, PT, P0 ;  /* 0x00000005ff007c0c */ /* 0x000fc4000bf05300 */
[----:B-1----:R-:W-:Y:S01]  /*17660*/  SHF.R.S32.HI R4, RZ, 0x1f, R13 ;  /* 0x0000001fff047819 */ /* 0x002fe2000001140d */
        /* <DEDUP_REMOVED lines=47> */
[----:B0---4-:R-:W-:Y:S06]  /*17960*/  @P3 BRA `(.L_x_5732) ;  /* 0x0000000000143947 */ /* 0x011fec0003800000 */
[----:B------:R-:W-:Y:S05]  /*17970*/  @!P2 BRA `(.L_x_5732) ;  /* 0x000000000010a947 */ /* 0x000fea0003800000 */
[----:B------:R-:W2:Y:S04]  /*17980*/  LDG.E R11, desc[UR40][R4.64] ;  /* 0x00000028040b7981 */ /* 0x000ea8000c1e1900 */
[----:B------:R-:W2:Y:S02]  /*17990*/  LDG.E R4, desc[UR40][R4.64+0x4] ;  /* 0x0000042804047981 */ /* 0x000ea4000c1e1900 */
[----:B--2--5:R-:W-:-:S05]  /*179a0*/  IMAD.IADD R14, R4, 0x1, -R11 ;  /* 0x00000001040e7824 */ /* 0x024fca00078e0a0b */
[----:B------:R0:W-:Y:S02]  /*179b0*/  STL [R1+0x3c], R14 ;  /* 0x00003c0e01007387 */ /* 0x0001e40000100800 */
.L_x_5732:
        /* <DEDUP_REMOVED lines=12> */
.L_x_5733:
[----:B------:R-:W-:Y:S05]  /*17a80*/  @!P0 BRA `(.L_x_5734) ;  /* 0x00000000000c8947 */ /* 0x000fea0003800000 */
[----:B------:R-:W2:Y:S04]  /*17a90*/  LDG.E R10, desc[UR40][R8.64] ;  /* 0x00000028080a7981 */ /* 0x000ea8000c1e1900 */
[----:B------:R-:W2:Y:S02]  /*17aa0*/  LDG.E R8, desc[UR40][R8.64+0x4] ;  /* 0x0000042808087981 */ /* 0x000ea4000c1e1900 */
[----:B--2---:R-:W-:-:S07]  /*17ab0*/  IMAD.IADD R10, R8, 0x1, -R10 ;  /* 0x00000001080a7824 */ /* 0x004fce00078e0a0a */
.L_x_5734:
        /* <DEDUP_REMOVED lines=47> */
.L_x_5937:
[----:B--2---:R-:W-:Y:S02]  /*17db0*/  ISETP.NE.AND P0, PT, R14, RZ, PT ;  /* 0x000000ff0e00720c */ /* 0x004fe40003f05270 */
[----:B------:R-:W-:-:S11]  /*17dc0*/  PLOP3.LUT P6, PT, PT, PT, PT, 0x8, 0x0 ;  /* 0x000000000000781c */ /* 0x000fd60003fce170 */
[----:B------:R-:W-:Y:S05]  /*17dd0*/  @P0 BRA `(.L_x_5738) ;  /* 0x00000000000c0947 */ /* 0x000fea0003800000 */
[----:B------:R-:W-:-:S03]  /*17de0*/  UMOV UR4, 0xffffffff ;  /* 0xffffffff00047882 */ /* 0x000fc60000000000 */
[----:B------:R-:W-:Y:S05]  /*17df0*/  BRA.DIV UR4, `(.L_x_5739) ;  /* 0x0000008604807947 */ /* 0x000fea000b800000 */
[----:B------:R-:W-:-:S13]  /*17e00*/  ELECT P6, URZ, PT ;  /* 0x00000000003f782f */ /* 0x000fda00038c0000 */
.L_x_5738:
        /* <DEDUP_REMOVED lines=10> */
.L_x_5940:
[----:B------:R-:W-:Y:S05]  /*17eb0*/  BSYNC B1 ;  /* 0x0000000000017941 */ /* 0x000fea0003800000 */
.L_x_5740:
        /* <DEDUP_REMOVED lines=14> */
.L_x_5941:
[----:B------:R-:W-:Y:S05]  /*17fa0*/  BSYNC B2 ;  /* 0x0000000000027941 */ /* 0x000fea0003800000 */
.L_x_5744:
        /* <DEDUP_REMOVED lines=9> */
.L_x_5747:
[----:B------:R-:W-:Y:S05]  /*18040*/  BSYNC B2 ;  /* 0x0000000000027941 */ /* 0x000fea0003800000 */
.L_x_5746:
        /* <DEDUP_REMOVED lines=14> */
.L_x_5748:
        /* <DEDUP_REMOVED lines=13> */
.L_x_5942:
[----:B------:R-:W-:Y:S05]  /*18200*/  BSYNC B2 ;  /* 0x0000000000027941 */ /* 0x000fea0003800000 */
.L_x_5749:
        /* <DEDUP_REMOVED lines=11> */
.L_x_5752:
[----:B------:R-:W-:Y:S05]  /*182c0*/  BSYNC B2 ;  /* 0x0000000000027941 */ /* 0x000fea0003800000 */
.L_x_5751:
        /* <DEDUP_REMOVED lines=11> */
.L_x_5753:
        /* <DEDUP_REMOVED lines=15> */
.L_x_5754:
        /* <DEDUP_REMOVED lines=15> */
.L_x_5755:
        /* <DEDUP_REMOVED lines=15> */
.L_x_5756:
        /* <DEDUP_REMOVED lines=10> */
.L_x_5743:
[----:B------:R-:W-:Y:S05]  /*186f0*/  BSYNC B1 ;  /* 0x0000000000017941 */ /* 0x000fea0003800000 */
.L_x_5742:
        /* <DEDUP_REMOVED lines=13> */
.L_x_5772:
[----:B------:R-:W-:Y:S05]  /*187d0*/  YIELD ;  /* 0x0000000000007946 */ /* 0x000fea0003800000 */
[----:B------:R-:W-:Y:S04]  /*187e0*/  BSSY B1, `(.L_x_5757) ;  /* 0x0000081000017945 */ /* 0x000fe80003800000 */
[----:B---3--:R-:W-:Y:S05]  /*187f0*/  @!P6 BRA `(.L_x_5758) ;  /* 0x0000000400fce947 */ /* 0x008fea0003800000 */
[----:B------:R-:W3:Y:S04]  /*18800*/  LDL R8, [R1+0x4] ;  /* 0x0000040001087983 */ /* 0x000ee80000100800 */
[----:B--2---:R-:W3:Y:S04]  /*18810*/  LDL R5, [R1+0xc] ;  /* 0x00000c0001057983 */ /* 0x004ee80000100800 */
[----:B------:R-:W2:Y:S01]  /*18820*/  LDL R6, [R1+0x1c] ;  /* 0x00001c0001067983 */ /* 0x000ea20000100800 */
[----:B------:R-:W0:Y:S01]  /*18830*/  S2R R7, SR_TID.X ;  /* 0x0000000000077919 */ /* 0x000e220000002100 */
[----:B------:R-:W-:Y:S01]  /*18840*/  BSSY B2, `(.L_x_5759) ;  /* 0x0000007000027945 */ /* 0x000fe20003800000 */
[----:B0-----:R-:W-:-:S04]  /*18850*/  LOP3.LUT R7, R7, 0x7f, RZ, 0xc0, !PT ;  /* 0x0000007f07077812 */ /* 0x001fc800078ec0ff */
[----:B------:R-:W-:Y:S01]  /*18860*/  ISETP.NE.AND P2, PT, R7, RZ, PT ;  /* 0x000000ff0700720c */ /* 0x000fe20003f45270 */
[----:B---3--:R-:W-:Y:S01]  /*18870*/  IMAD R5, R5, 0x8, R8 ;  /* 0x0000000805057824 */ /* 0x008fe200078e0208 */
[----:B--2---:R-:W-:-:S04]  /*18880*/  SHF.L.U32 R6, R6, 0x1f, RZ ;  /* 0x0000001f06067819 */ /* 0x004fc800000006ff */
[----:B------:R-:W0:Y:S02]  /*18890*/  SYNCS.PHASECHK.TRANS64.TRYWAIT P1, [R5+URZ+0x324a0], R6 ;  /* 0x0324a006050075a7 */ /* 0x000e24000802017f */
[----:B0-----:R-:W-:Y:S05]  /*188a0*/  @!P1 BRA `(.L_x_5760) ;  /* 0x0000007c00349947 */ /* 0x001fea0003800000 */
.L_x_5943:
[----:B------:R-:W-:Y:S05]  /*188b0*/  BSYNC B2 ;  /* 0x0000000000027941 */ /* 0x000fea0003800000 */
.L_x_5759:
        /* <DEDUP_REMOVED lines=9> */
.L_x_5762:
[----:B------:R-:W-:Y:S05]  /*18950*/  BSYNC B2 ;  /* 0x0000000000027941 */ /* 0x000fea0003800000 */
.L_x_5761:
        /* <DEDUP_REMOVED lines=13> */
.L_x_5763:
        /* <DEDUP_REMOVED lines=13> */
.L_x_5944:
[----:B------:R-:W-:Y:S05]  /*18b00*/  BSYNC B2 ;  /* 0x0000000000027941 */ /* 0x000fea0003800000 */
.L_x_5764:
        /* <DEDUP_REMOVED lines=11> */
.L_x_5767:
[----:B------:R-:W-:Y:S05]  /*18bc0*/  BSYNC B2 ;  /* 0x0000000000027941 */ /* 0x000fea0003800000 */
.L_x_5766:
        /* <DEDUP_REMOVED lines=11> */
.L_x_5768:
        /* <DEDUP_REMOVED lines=15> */
.L_x_5769:
        /* <DEDUP_REMOVED lines=15> */
.L_x_5770:
        /* <DEDUP_REMOVED lines=15> */
.L_x_5771:
        /* <DEDUP_REMOVED lines=10> */
.L_x_5758:
[----:B------:R-:W-:Y:S05]  /*18ff0*/  BSYNC B1 ;  /* 0x0000000000017941 */ /* 0x000fea0003800000 */
.L_x_5757:
        /* <DEDUP_REMOVED lines=12> */
.L_x_5736:
[----:B------:R-:W-:Y:S05]  /*190c0*/  BSYNC B0 ;  /* 0x0000000000007941 */ /* 0x000fea0003800000 */
.L_x_5735:
        /* <DEDUP_REMOVED lines=23> */
[----:B------:R-:W-:Y:S01]  /*19240*/  VOTEU.ANY UR4, UPT, PT ;  /* 0x0000000000047886 */ /* 0x000fe200038e0100 */
[----:B------:R-:W3:Y:S01]  /*19250*/  LDC.64 R4, c[0x0][0xd60] ;  /* 0x00035800ff047b82 */ /* 0x000ee20000000a00 */
[----:B------:R-:W2:Y:S08]  /*19260*/  FLO.U32 R0, UR4 ;  /* 0x0000000400007d00 */ /* 0x000eb000080e0000 */
[----:B------:R-:W3:Y:S01]  /*19270*/  POPC R2, UR4 ;  /* 0x0000000400027d09 */ /* 0x000ee20008000000 */
[----:B--2---:R-:W-:-:S13]  /*19280*/  ISETP.EQ.U32.AND P0, PT, R0, R3, PT ;  /* 0x000000030000720c */ /* 0x004fda0003f02070 */
[----:B---3--:R-:W2:Y:S01]  /*19290*/  @P0 ATOMG.E.ADD.STRONG.GPU PT, R5, desc[UR40][R4.64], R2 ;  /* 0x00000002040509a8 */ /* 0x008ea200081ee1e8 */
[----:B------:R-:W3:Y:S02]  /*192a0*/  S2R R3, SR_LTMASK ;  /* 0x0000000000037919 */ /* 0x000ee40000003900 */
[----:B---3--:R-:W-:-:S06]  /*192b0*/  LOP3.LUT R3, R3, UR4, RZ, 0xc0, !PT ;  /* 0x0000000403037c12 */ /* 0x008fcc000f8ec0ff */
[----:B------:R-:W3:Y:S01]  /*192c0*/  POPC R3, R3 ;  /* 0x0000000300037309 */ /* 0x000ee20000000000 */
[----:B--2---:R-:W3:Y:S02]  /*192d0*/  SHFL.IDX PT, R0, R5, R0, 0x1f ;  /* 0x00001f0005007589 */ /* 0x004ee400000e0000 */
[----:B---3--:R-:W-:Y:S01]  /*192e0*/  IADD3 R16, R0, UR36, R3 ;  /* 0x0000002400107c10 */ /* 0x008fe2000fffe003 */
[----:B------:R-:W-:Y:S06]  /*192f0*/  BRA `(.L_x_5775) ;  /* 0x0000004c00607947 */ /* 0x000fec0003800000 */
.L_x_5774:
        /* <DEDUP_REMOVED lines=21> */
.L_x_5777:
[----:B------:R-:W-:Y:S05]  /*19450*/  BSYNC B6 ;  /* 0x0000000000067941 */ /* 0x000fea0003800000 */
.L_x_5776:
        /* <DEDUP_REMOVED lines=21> */
.L_x_5780:
        /* <DEDUP_REMOVED lines=16> */
.L_x_5779:
[----:B------:R-:W-:Y:S05]  /*196b0*/  BSYNC B6 ;  /* 0x0000000000067941 */ /* 0x000fea0003800000 */
.L_x_5778:
        /* <DEDUP_REMOVED lines=25> */
.L_x_5947:
        /* <DEDUP_REMOVED lines=12> */
.L_x_5950:
        /* <DEDUP_REMOVED lines=25> */
.L_x_5784:
[----:B------:R-:W3:Y:S04]  /*19aa0*/  LDL R7, [R1+0x4] ;  /* 0x0000040001077983 */ /* 0x000ee80000100800 */
[----:B0-2---:R-:W3:Y:S04]  /*19ab0*/  LDL R0, [R1+0x8] ;  /* 0x0000080001007983 */ /* 0x005ee80000100800 */
[----:B------:R-:W2:Y:S01]  /*19ac0*/  LDL R2, [R1+0x18] ;  /* 0x0000180001027983 */ /* 0x000ea20000100800 */
[----:B---3--:R-:W-:Y:S01]  /*19ad0*/  IMAD R0, R0, 0x8, R7 ;  /* 0x0000000800007824 */ /* 0x008fe200078e0207 */
[----:B--2---:R-:W-:-:S04]  /*19ae0*/  SHF.L.U32 R2, R2, 0x1f, RZ ;  /* 0x0000001f02027819 */ /* 0x004fc800000006ff */
[----:B------:R-:W0:Y:S02]  /*19af0*/  SYNCS.PHASECHK.TRANS64.TRYWAIT P0, [R0+URZ+0x32440], R2 ;  /* 0x03244002000075a7 */ /* 0x000e24000800017f */
[----:B0-----:R-:W-:Y:S05]  /*19b00*/  @!P0 BRA `(.L_x_5785) ;  /* 0x0000006c00188947 */ /* 0x001fea0003800000 */
.L_x_5951:
        /* <DEDUP_REMOVED lines=11> */
.L_x_5786:
        /* <DEDUP_REMOVED lines=27> */
.L_x_5782:
        /* <DEDUP_REMOVED lines=37> */
.L_x_5788:
[----:B------:R-:W-:Y:S05]  /*19fc0*/  BSYNC B6 ;  /* 0x0000000000067941 */ /* 0x000fea0003800000 */
.L_x_5787:
[----:B------:R-:W3:Y:S01]  /*19fd0*/  LDL R4, [R1+0x50] ;  /* 0x0000500001047983 */ /* 0x000ee20000100800 */
[----:B------:R-:W0:Y:S01]  /*19fe0*/  LDC R7, c[0x0][0x448] ;  /* 0x00011200ff077b82 */ /* 0x000e220000000800 */
[----:B------:R-:W-:Y:S01]  /*19ff0*/  ULDC.64 UR4, c[0x0][0x298] ;  /* 0x0000a60000047ab9 */ /* 0x000fe20000000a00 */
[----:B------:R-:W-:Y:S01]  /*1a000*/  ULDC.64 UR6, c[0x0][0x280] ;  /* 0x0000a00000067ab9 */ /* 0x000fe20000000a00 */
[----:B------:R-:W4:Y:S04]  /*1a010*/  LDL R10, [R1+0x34] ;  /* 0x00003400010a7983 */ /* 0x000f280000100800 */
[----:B------:R-:W4:Y:S01]  /*1a020*/  LDL R9, [R1+0x5c] ;  /* 0x00005c0001097983 */ /* 0x000f220000100800 */
[----:B--2---:R-:W2:Y:S01]  /*1a030*/  S2R R2, SR_TID.X ;  /* 0x0000000000027919 */ /* 0x004ea20000002100 */
[----:B------:R-:W1:Y:S02]  /*1a040*/  S2R R0, SR_TID.X ;  /* 0x0000000000007919 */ /* 0x000e640000002100 */
[----:B------:R-:W4:Y:S04]  /*1a050*/  LDL R8, [R1+0x60] ;  /* 0x0000600001087983 */ /* 0x000f280000100800 */
[----:B------:R-:W4:Y:S01]  /*1a060*/  LDL R6, [R1+0x40] ;  /* 0x0000400001067983 */ /* 0x000f220000100800 */
[----:B0-----:R-:W-:-:S13]  /*1a070*/  ISETP.NE.AND P0, PT, R7, 0x1, PT ;  /* 0x000000010700780c */ /* 0x001fda0003f05270 */
[----:B------:R-:W0:Y:S01]  /*1a080*/  @P0 LDC R3, c[0x0][0x450] ;  /* 0x00011400ff030b82 */ /* 0x000e220000000800 */
[----:B--2---:R-:W-:-:S04]  /*1a090*/  LOP3.LUT R2, R2, 0x7f, RZ, 0xc0, !PT ;  /* 0x0000007f02027812 */ /* 0x004fc800078ec0ff */
[----:B------:R-:W-:Y:S01]  /*1a0a0*/  SHF.R.U32.HI R2, RZ, 0x3, R2 ;  /* 0x00000003ff027819 */ /* 0x000fe20000011602 */
[----:B-1----:R-:W-:-:S05]  /*1a0b0*/  IMAD.SHL.U32 R0, R0, 0x10, RZ ;  /* 0x0000001000007824 */ /* 0x002fca00078e00ff */
        /* <DEDUP_REMOVED lines=127> */
.L_x_5968:
        /* <DEDUP_REMOVED lines=12> */
.L_x_5790:
        /* <DEDUP_REMOVED lines=38> */
.L_x_5792:
[----:B------:R-:W-:Y:S05]  /*1abd0*/  BSYNC B6 ;  /* 0x0000000000067941 */ /* 0x000fea0003800000 */
.L_x_5791:
        /* <DEDUP_REMOVED lines=151> */
.L_x_5986:
        /* <DEDUP_REMOVED lines=14> */
.L_x_5795:
[----:B------:R-:W-:Y:S05]  /*1b630*/  BSYNC B0 ;  /* 0x0000000000007941 */ /* 0x000fea0003800000 */
.L_x_5794:
[----:B------:R4:W5:Y:S01]  /*1b640*/  LDL R8, [R1+0x4] ;  /* 0x0000040001087983 */ /* 0x0009620000100800 */
[----:B------:R-:W-:Y:S01]  /*1b650*/  PLOP3.LUT P0, PT, PT, PT, PT, 0x80, 0x0 ;  /* 0x000000000000781c */ /* 0x000fe20003f0f070 */
[----:B------:R-:W-:-:S12]  /*1b660*/  NOP ;  /* 0x0000000000007918 */ /* 0x000fd80000000000 */
.L_x_5796:
        /* <DEDUP_REMOVED lines=19> */
.L_x_5987:
[----:B------:R-:W-:Y:S05]  /*1b7a0*/  BSYNC B0 ;  /* 0x0000000000007941 */ /* 0x000fea0003800000 */
.L_x_5797:
        /* <DEDUP_REMOVED lines=16> */
.L_x_5988:
[----:B------:R-:W-:Y:S05]  /*1b8b0*/  BSYNC B1 ;  /* 0x0000000000017941 */ /* 0x000fea0003800000 */
.L_x_5801:
        /* <DEDUP_REMOVED lines=9> */
.L_x_5804:
[----:B------:R-:W-:Y:S05]  /*1b950*/  BSYNC B1 ;  /* 0x0000000000017941 */ /* 0x000fea0003800000 */
.L_x_5803:
        /* <DEDUP_REMOVED lines=14> */
.L_x_5805:
        /* <DEDUP_REMOVED lines=16> */
.L_x_5806:
        /* <DEDUP_REMOVED lines=16> */
.L_x_5807:
        /* <DEDUP_REMOVED lines=16> */
.L_x_5808:
        /* <DEDUP_REMOVED lines=11> */
.L_x_5800:
[----:B------:R-:W-:Y:S05]  /*1bdf0*/  BSYNC B0 ;  /* 0x0000000000007941 */ /* 0x000fea0003800000 */
.L_x_5799:
[----:B0-----:R-:W3:Y:S01]  /*1be00*/  LDL R4, [R1+0x30] ;  /* 0x0000300001047983 */ /* 0x001ee20000100800 */
[----:B------:R-:W-:Y:S01]  /*1be10*/  BSSY B0, `(.L_x_5809) ;  /* 0x000020b000007945 */ /* 0x000fe20003800000 */
[----:B---3--:R-:W-:-:S13]  /*1be20*/  ISETP.GE.AND P0, PT, R4, 0x2, PT ;  /* 0x000000020400780c */ /* 0x008fda0003f06270 */
        /* <DEDUP_REMOVED lines=46> */
.L_x_5815:
[----:B------:R-:W2:Y:S01]  /*1c110*/  LDL R2, [R1+0x4] ;  /* 0x0000040001027983 */ /* 0x000ea20000100800 */
[----:B------:R-:W-:Y:S01]  /*1c120*/  SHF.L.U32 R6, R8, 0x1f, RZ ;  /* 0x0000001f08067819 */ /* 0x000fe200000006ff */
[----:B-1----:R-:W1:Y:S01]  /*1c130*/  S2R R0, SR_TID.X ;  /* 0x0000000000007919 */ /* 0x002e620000002100 */
[----:B------:R-:W-:Y:S01]  /*1c140*/  BSSY B3, `(.L_x_5816) ;  /* 0x0000006000037945 */ /* 0x000fe20003800000 */
[----:B-1----:R-:W-:-:S04]  /*1c150*/  LOP3.LUT R0, R0, 0x7f, RZ, 0xc0, !PT ;  /* 0x0000007f00007812 */ /* 0x002fc800078ec0ff */
[----:B------:R-:W-:Y:S01]  /*1c160*/  ISETP.NE.AND P1, PT, R0, RZ, PT ;  /* 0x000000ff0000720c */ /* 0x000fe20003f25270 */
[----:B--2---:R-:W-:-:S04]  /*1c170*/  IMAD R2, R9, 0x8, R2 ;  /* 0x0000000809027824 */ /* 0x004fc800078e0202 */
[----:B------:R-:W1:Y:S02]  /*1c180*/  SYNCS.PHASECHK.TRANS64.TRYWAIT P0, [R2+URZ+0x32440], R6 ;  /* 0x03244006020075a7 */ /* 0x000e64000800017f */
[----:B-1----:R-:W-:Y:S06]  /*1c190*/  @!P0 BRA `(.L_x_5817) ;  /* 0x0000005c00e48947 */ /* 0x002fec0003800000 */
.L_x_5989:
[----:B------:R-:W-:Y:S05]  /*1c1a0*/  BSYNC B3 ;  /* 0x0000000000037941 */ /* 0x000fea0003800000 */
.L_x_5816:
        /* <DEDUP_REMOVED lines=9> */
.L_x_5819:
[----:B------:R-:W-:Y:S05]  /*1c240*/  BSYNC B3 ;  /* 0x0000000000037941 */ /* 0x000fea0003800000 */
.L_x_5818:
        /* <DEDUP_REMOVED lines=14> */
.L_x_5820:
        /* <DEDUP_REMOVED lines=14> */
.L_x_5990:
[----:B------:R-:W-:Y:S05]  /*1c410*/  BSYNC B3 ;  /* 0x0000000000037941 */ /* 0x000fea0003800000 */
.L_x_5821:
        /* <DEDUP_REMOVED lines=11> */
.L_x_5824:
[----:B------:R-:W-:Y:S05]  /*1c4d0*/  BSYNC B3 ;  /* 0x0000000000037941 */ /* 0x000fea0003800000 */
.L_x_5823:
        /* <DEDUP_REMOVED lines=11> */
.L_x_5825:
        /* <DEDUP_REMOVED lines=16> */
.L_x_5826:
        /* <DEDUP_REMOVED lines=16> */
.L_x_5827:
        /* <DEDUP_REMOVED lines=16> */
.L_x_5828:
        /* <DEDUP_REMOVED lines=11> */
.L_x_5814:
[----:B------:R-:W-:Y:S05]  /*1c940*/  BSYNC B1 ;  /* 0x0000000000017941 */ /* 0x000fea0003800000 */
.L_x_5813:
[----:B------:R-:W2:Y:S02]  /*1c950*/  LDL.LU R5, [R1+0x30] ;  /* 0x0000300001057983 */ /* 0x000ea40000300800 */
[----:B--2---:R-:W-:-:S07]  /*1c960*/  VIADD R0, R5, 0xfffffffd ;  /* 0xfffffffd05007836 */ /* 0x004fce0000000000 */
.L_x_5812:
[----:B------:R-:W-:Y:S05]  /*1c970*/  BSYNC B2 ;  /* 0x0000000000027941 */ /* 0x000fea0003800000 */
.L_x_5811:
[----:B------:R-:W-:-:S13]  /*1c980*/  ISETP.NE.AND P0, PT, R4, RZ, PT ;  /* 0x000000ff0400720c */ /* 0x000fda0003f05270 */
[----:B------:R-:W-:Y:S05]  /*1c990*/  @!P0 BRA `(.L_x_5810) ;  /* 0x0000001400488947 */ /* 0x000fea0003800000 */
.L_x_5861:
[----:B------:R-:W3:Y:S04]  /*1c9a0*/  LDL R4, [R1+0x38] ;  /* 0x0000380001047983 */ /* 0x000ee80000100800 */
[----:B------:R-:W2:Y:S04]  /*1c9b0*/  LDL.LU R3, [R1+0x8] ;  /* 0x0000080001037983 */ /* 0x000ea80000300800 */
[----:B------:R-:W4:Y:S01]  /*1c9c0*/  LDL.LU R2, [R1+0x18] ;  /* 0x0000180001027983 */ /* 0x000f220000300800 */
[----:B------:R-:W-:Y:S05]  /*1c9d0*/  YIELD ;  /* 0x0000000000007946 */ /* 0x000fea0003800000 */
[----:B------:R-:W-:Y:S01]  /*1c9e0*/  BSSY B1, `(.L_x_5829) ;  /* 0x00000a2000017945 */ /* 0x000fe20003800000 */
[----:B---3--:R-:W-:Y:S01]  /*1c9f0*/  LOP3.LUT P1, RZ, R4, 0x1, RZ, 0xc0, !PT ;  /* 0x0000000104ff7812 */ /* 0x008fe2000782c0ff */
[----:B--2---:R-:W-:-:S05]  /*1ca00*/  VIADD R7, R3, 0x1 ;  /* 0x0000000103077836 */ /* 0x004fca0000000000 */
        /* <DEDUP_REMOVED lines=30> */
.L_x_5831:
        /* <DEDUP_REMOVED lines=9> */
.L_x_5991:
[----:B------:R-:W-:Y:S05]  /*1cc80*/  BSYNC B2 ;  /* 0x0000000000027941 */ /* 0x000fea0003800000 */
.L_x_5832:
        /* <DEDUP_REMOVED lines=9> */
.L_x_5835:
[----:B------:R-:W-:Y:S05]  /*1cd20*/  BSYNC B2 ;  /* 0x0000000000027941 */ /* 0x000fea0003800000 */
.L_x_5834:
        /* <DEDUP_REMOVED lines=13> */
.L_x_5836:
        /* <DEDUP_REMOVED lines=14> */
.L_x_5992:
[----:B------:R-:W-:Y:S05]  /*1cee0*/  BSYNC B2 ;  /* 0x0000000000027941 */ /* 0x000fea0003800000 */
.L_x_5837:
        /* <DEDUP_REMOVED lines=11> */
.L_x_5840:
[----:B------:R-:W-:Y:S05]  /*1cfa0*/  BSYNC B2 ;  /* 0x0000000000027941 */ /* 0x000fea0003800000 */
.L_x_5839:
        /* <DEDUP_REMOVED lines=10> */
.L_x_5841:
        /* <DEDUP_REMOVED lines=16> */
.L_x_5842:
        /* <DEDUP_REMOVED lines=16> */
.L_x_5843:
        /* <DEDUP_REMOVED lines=16> */
.L_x_5844:
        /* <DEDUP_REMOVED lines=11> */
.L_x_5830:
[----:B------:R-:W-:Y:S05]  /*1d400*/  BSYNC B1 ;  /* 0x0000000000017941 */ /* 0x000fea0003800000 */
.L_x_5829:
        /* <DEDUP_REMOVED lines=36> */
.L_x_5847:
        /* <DEDUP_REMOVED lines=9> */
.L_x_5993:
[----:B------:R-:W-:Y:S05]  /*1d6e0*/  BSYNC B2 ;  /* 0x0000000000027941 */ /* 0x000fea0003800000 */
.L_x_5848:
        /* <DEDUP_REMOVED lines=9> */
.L_x_5851:
[----:B------:R-:W-:Y:S05]  /*1d780*/  BSYNC B2 ;  /* 0x0000000000027941 */ /* 0x000fea0003800000 */
.L_x_5850:
        /* <DEDUP_REMOVED lines=14> */
.L_x_5852:
        /* <DEDUP_REMOVED lines=14> */
.L_x_5994:
[----:B------:R-:W-:Y:S05]  /*1d950*/  BSYNC B2 ;  /* 0x0000000000027941 */ /* 0x000fea0003800000 */
.L_x_5853:
        /* <DEDUP_REMOVED lines=11> */
.L_x_5856:
[----:B------:R-:W-:Y:S05]  /*1da10*/  BSYNC B2 ;  /* 0x0000000000027941 */ /* 0x000fea0003800000 */
.L_x_5855:
        /* <DEDUP_REMOVED lines=11> */
.L_x_5857:
        /* <DEDUP_REMOVED lines=16> */
.L_x_5858:
        /* <DEDUP_REMOVED lines=16> */
.L_x_5859:
        /* <DEDUP_REMOVED lines=16> */
.L_x_5860:
        /* <DEDUP_REMOVED lines=11> */
.L_x_5846:
[----:B------:R-:W-:Y:S05]  /*1de80*/  BSYNC B1 ;  /* 0x0000000000017941 */ /* 0x000fea0003800000 */
.L_x_5845:
[C---:B------:R-:W-:Y:S01]  /*1de90*/  ISETP.GT.AND P0, PT, R0.reuse, 0x1, PT ;  /* 0x000000010000780c */ /* 0x040fe20003f04270 */
[----:B------:R-:W-:-:S12]  /*1dea0*/  VIADD R0, R0, 0xfffffffe ;  /* 0xfffffffe00007836 */ /* 0x000fd80000000000 */
[----:B------:R-:W-:Y:S05]  /*1deb0*/  @P0 BRA `(.L_x_5861) ;  /* 0xffffffe800b80947 */ /* 0x000fea000383ffff */
.L_x_5810:
[----:B------:R-:W-:Y:S05]  /*1dec0*/  BSYNC B0 ;  /* 0x0000000000007941 */ /* 0x000fea0003800000 */
.L_x_5809:
        /* <DEDUP_REMOVED lines=21> */
[----:B------:R-:W1:Y:S01]  /*1e020*/  POPC R7, R6 ;  /* 0x0000000600077309 */ /* 0x000e620000000000 */
[----:B--2---:R-:W1:Y:S02]  /*1e030*/  SHFL.IDX PT, R2, R3, R2, 0x1f ;  /* 0x00001f0203027589 */ /* 0x004e6400000e0000 */
[----:B-1----:R-:W-:-:S07]  /*1e040*/  IADD3 R16, R2, UR36, R7 ;  /* 0x0000002402107c10 */ /* 0x002fce000fffe007 */
.L_x_5863:
[----:B------:R-:W-:Y:S05]  /*1e050*/  BSYNC B0 ;  /* 0x0000000000007941 */ /* 0x000fea0003800000 */
.L_x_5862:
[----:B------:R-:W-:-:S05]  /*1e060*/  SEL R0, R0, RZ, P0 ;  /* 0x000000ff00007207 */ /* 0x000fca0000000000 */
[----:B------:R2:W-:Y:S02]  /*1e070*/  STL [R1+0x8], R0 ;  /* 0x0000080001007387 */ /* 0x0005e40000100800 */
.L_x_5775:
[----:B------:R-:W-:Y:S05]  /*1e080*/  BSYNC B7 ;  /* 0x0000000000077941 */ /* 0x000fea0003800000 */
.L_x_5773:
        /* <DEDUP_REMOVED lines=13> */
.L_x_5864:
        /* <DEDUP_REMOVED lines=36> */
.L_x_6004:
[----:B------:R-:W-:Y:S02]  /*1e3a0*/  ULDC UR4, c[0x0][0xd38] ;  /* 0x00034e0000047ab9 */ /* 0x000fe40000000800 */
[----:B------:R-:W-:-:S04]  /*1e3b0*/  IMAD.U32 R4, RZ, RZ, UR4 ;  /* 0x00000004ff047e24 */ /* 0x000fc8000f8e00ff */
[----:B--2---:R-:W-:-:S04]  /*1e3c0*/  IMAD R16, R16, R4, RZ ;  /* 0x0000000410107224 */ /* 0x004fc800078e02ff */
[----:B------:R-:W-:-:S05]  /*1e3d0*/  IMAD.IADD R5, R5, 0x1, R16 ;  /* 0x0000000105057824 */ /* 0x000fca00078e0210 */
[----:B------:R-:W-:-:S13]  /*1e3e0*/  ISETP.GT.AND P6, PT, R5, R0, PT ;  /* 0x000000000500720c */ /* 0x000fda0003fc4270 */
[----:B------:R-:W-:Y:S05]  /*1e3f0*/  @P6 BRA `(.L_x_5867) ;  /* 0x00000000009c6947 */ /* 0x000fea0003800000 */
.L_x_5872:
[----:B------:R-:W2:Y:S01]  /*1e400*/  LDC R2, c[0x0][0xd3c] ;  /* 0x00034f00ff027b82 */ /* 0x000ea20000000800 */
[----:B------:R-:W-:-:S05]  /*1e410*/  VIADD R19, R19, 0x1f ;  /* 0x0000001f13137836 */ /* 0x000fca0000000000 */
[----:B--2---:R-:W-:-:S13]  /*1e420*/  ISETP.GE.AND P6, PT, R19, R2, PT ;  /* 0x000000021300720c */ /* 0x004fda0003fc6270 */
[----:B------:R-:W-:Y:S05]  /*1e430*/  @P6 BRA `(.L_x_5868) ;  /* 0x0000000400d06947 */ /* 0x000fea0003800000 */
[----:B-1----:R-:W1:Y:S01]  /*1e440*/  S2R R3, SR_TID.X ;  /* 0x0000000000037919 */ /* 0x002e620000002100 */
[----:B------:R-:W-:Y:S01]  /*1e450*/  BSSY B0, `(.L_x_5869) ;  /* 0x0000009000007945 */ /* 0x000fe20003800000 */
[----:B-1----:R-:W-:-:S05]  /*1e460*/  LOP3.LUT R3, R3, 0x1f, RZ, 0xc0, !PT ;  /* 0x0000001f03037812 */ /* 0x002fca00078ec0ff */
[----:B------:R-:W-:-:S05]  /*1e470*/  IMAD.IADD R4, R19, 0x1, R3 ;  /* 0x0000000113047824 */ /* 0x000fca00078e0203 */
[----:B------:R-:W-:Y:S01]  /*1e480*/  ISETP.GE.OR P6, PT, R4, R2, !P0 ;  /* 0x000000020400720c */ /* 0x000fe200047c6670 */
[----:B------:R-:W-:-:S12]  /*1e490*/  IMAD.MOV.U32 R2, RZ, RZ, RZ ;  /* 0x000000ffff027224 */ /* 0x000fd800078e00ff */
[----:B------:R-:W-:Y:S05]  /*1e4a0*/  @P6 BRA `(.L_x_5870) ;  /* 0x00000000000c6947 */ /* 0x000fea0003800000 */
[----:B------:R-:W1:Y:S02]  /*1e4b0*/  LDC.64 R2, c[0x0][0xd80] ;  /* 0x00036000ff027b82 */ /* 0x000e640000000a00 */
[----:B-1----:R-:W-:-:S06]  /*1e4c0*/  IMAD.WIDE R2, R4, 0x4, R2 ;  /* 0x0000000404027825 */ /* 0x002fcc00078e0202 */
[----:B------:R1:W5:Y:S02]  /*1e4d0*/  LDG.E R2, desc[UR40][R2.64] ;  /* 0x0000002802027981 */ /* 0x000364000c1e1900 */
.L_x_5870:
[----:B------:R-:W-:Y:S05]  /*1e4e0*/  BSYNC B0 ;  /* 0x0000000000007941 */ /* 0x000fea0003800000 */
.L_x_5869:
[----:B------:R-:W-:-:S03]  /*1e4f0*/  UMOV UR4, 0xffffffff ;  /* 0xffffffff00047882 */ /* 0x000fc60000000000 */
[----:B------:R-:W-:Y:S05]  /*1e500*/  BRA.DIV UR4, `(.L_x_5871) ;  /* 0x0000004204bc7947 */ /* 0x000fea000b800000 */
[----:B-1---5:R-:W1:Y:S02]  /*1e510*/  SHFL.UP PT, R3, R2, 0x1, RZ ;  /* 0x0420000002037989 */ /* 0x022e6400000e00ff */
        /* <DEDUP_REMOVED lines=15> */
.L_x_6012:
[----:B------:R-:W-:Y:S02]  /*1e610*/  ULDC UR4, c[0x0][0xd38] ;  /* 0x00034e0000047ab9 */ /* 0x000fe40000000800 */
[----:B------:R-:W-:-:S04]  /*1e620*/  IMAD.U32 R4, RZ, RZ, UR4 ;  /* 0x00000004ff047e24 */ /* 0x000fc8000f8e00ff */
[----:B--2---:R-:W-:-:S04]  /*1e630*/  IMAD R16, R16, R4, RZ ;  /* 0x0000000410107224 */ /* 0x004fc800078e02ff */
[----:B------:R-:W-:-:S05]  /*1e640*/  IMAD.IADD R5, R16, 0x1, R5 ;  /* 0x0000000110057824 */ /* 0x000fca00078e0205 */
[----:B------:R-:W-:-:S13]  /*1e650*/  ISETP.GT.AND P6, PT, R5, R0, PT ;  /* 0x000000000500720c */ /* 0x000fda0003fc4270 */
[----:B------:R-:W-:Y:S05]  /*1e660*/  @!P6 BRA `(.L_x_5872) ;  /* 0xfffffffc0064e947 */ /* 0x000fea000383ffff */
.L_x_5867:
        /* <DEDUP_REMOVED lines=8> */
.L_x_6016:
[----:B------:R-:W-:Y:S01]  /*1e6f0*/  ISETP.NE.AND P0, PT, R5, RZ, PT ;  /* 0x000000ff0500720c */ /* 0x000fe20003f05270 */
[----:B--2---:R-:W-:-:S12]  /*1e700*/  IMAD.MOV.U32 R2, RZ, RZ, RZ ;  /* 0x000000ffff027224 */ /* 0x004fd800078e00ff */
[----:B------:R-:W-:Y:S05]  /*1e710*/  @!P0 BRA `(.L_x_5874) ;  /* 0x0000000000108947 */ /* 0x000fea0003800000 */
[----:B------:R-:W-:Y:S01]  /*1e720*/  UMOV UR4, 0xffffffff ;  /* 0xffffffff00047882 */ /* 0x000fe20000000000 */
[----:B------:R-:W-:Y:S02]  /*1e730*/  VIADD R12, R6, 0xffffffff ;  /* 0xffffffff060c7836 */ /* 0x000fe40000000000 */
[----:B------:R-:W-:Y:S05]  /*1e740*/  BRA.DIV UR4, `(.L_x_5875) ;  /* 0x00000046044c7947 */ /* 0x000fea000b800000 */
[----:B------:R2:W0:Y:S02]  /*1e750*/  SHFL.IDX PT, R2, R3, R12, 0x1f ;  /* 0x00001f0c03027589 */ /* 0x00042400000e0000 */
.L_x_5874:
[----:B0----5:R-:W0:Y:S01]  /*1e760*/  LDC.64 R8, c[0x0][0xd90] ;  /* 0x00036400ff087b82 */ /* 0x021e220000000a00 */
[----:B------:R-:W-:-:S04]  /*1e770*/  IMAD.IADD R19, R6, 0x1, R19 ;  /* 0x0000000106137824 */ /* 0x000fc800078e0213 */
[----:B0-----:R-:W-:-:S06]  /*1e780*/  IMAD.WIDE R6, R19, 0x4, R8 ;  /* 0x0000000413067825 */ /* 0x001fcc00078e0208 */
[----:B------:R-:W3:Y:S01]  /*1e790*/  LDG.E R6, desc[UR40][R6.64] ;  /* 0x0000002806067981 */ /* 0x000ee2000c1e1900 */
[----:B------:R-:W-:-:S04]  /*1e7a0*/  IMAD R16, R2, R4, R16 ;  /* 0x0000000402107224 */ /* 0x000fc800078e0210 */
[----:B------:R-:W-:Y:S02]  /*1e7b0*/  IMAD.IADD R0, R0, 0x1, -R16 ;  /* 0x0000000100007824 */ /* 0x000fe400078e0a10 */
[----:B---3--:R-:W-:-:S05]  /*1e7c0*/  IMAD R5, R17, R6, RZ ;  /* 0x0000000611057224 */ /* 0x008fca00078e02ff */
[----:B------:R-:W-:-:S04]  /*1e7d0*/  IABS R7, R5 ;  /* 0x0000000500077213 */ /* 0x000fc80000000000 */
[----:B-12---:R-:W0:Y:S08]  /*1e7e0*/  I2F.RP R3, R7 ;  /* 0x0000000700037306 */ /* 0x006e300000209400 */
        /* <DEDUP_REMOVED lines=57> */
.L_x_5868:
[----:B------:R-:W-:Y:S01]  /*1eb80*/  UMOV UR4, URZ ;  /* 0x0000003f00047c82 */ /* 0x000fe20008000000 */
[----:B------:R-:W-:Y:S01]  /*1eb90*/  UMOV UR5, URZ ;  /* 0x0000003f00057c82 */ /* 0x000fe20008000000 */
[----:B------:R-:W-:Y:S01]  /*1eba0*/  ULDC UR6, c[0x0][0xd3c] ;  /* 0x00034f0000067ab9 */ /* 0x000fe20000000800 */
[----:B------:R-:W-:Y:S02]  /*1ebb0*/  IMAD.MOV.U32 R16, RZ, RZ, R0 ;  /* 0x000000ffff107224 */ /* 0x000fe400078e0000 */
[----:B------:R-:W-:Y:S02]  /*1ebc0*/  IMAD.U32 R17, RZ, RZ, UR4 ;  /* 0x00000004ff117e24 */ /* 0x000fe4000f8e00ff */
[----:B------:R-:W-:Y:S02]  /*1ebd0*/  IMAD.U32 R18, RZ, RZ, UR5 ;  /* 0x00000005ff127e24 */ /* 0x000fe4000f8e00ff */
[----:B------:R-:W-:-:S07]  /*1ebe0*/  IMAD.U32 R19, RZ, RZ, UR6 ;  /* 0x00000006ff137e24 */ /* 0x000fce000f8e00ff */
.L_x_5876:
[----:B-1----:R1:W2:Y:S01]  /*1ebf0*/  LDL R3, [R1+0x4] ;  /* 0x0000040001037983 */ /* 0x0022a20000100800 */
        /* <DEDUP_REMOVED lines=11> */
.L_x_5865:
[----:B------:R-:W-:Y:S02]  /*1ecb0*/  ULDC UR4, c[0x0][0xd3c] ;  /* 0x00034f0000047ab9 */ /* 0x000fe40000000800 */
[----:B---3--:R-:W-:-:S13]  /*1ecc0*/  ISETP.GE.AND P0, PT, R19, UR4, PT ;  /* 0x0000000413007c0c */ /* 0x008fda000bf06270 */
[----:B------:R-:W-:Y:S05]  /*1ecd0*/  @!P0 BRA `(.L_x_5877) ;  /* 0xffffff8800348947 */ /* 0x000fea000383ffff */
[----:B------:R-:W-:Y:S05]  /*1ece0*/  BSYNC B8 ;  /* 0x0000000000087941 */ /* 0x000fea0003800000 */
.L_x_5731:
        /* <DEDUP_REMOVED lines=12> */
.L_x_6019:
[----:B------:R-:W-:Y:S05]  /*1edb0*/  BSYNC B0 ;  /* 0x0000000000007941 */ /* 0x000fea0003800000 */
.L_x_5878:
[----:B------:R-:W-:-:S03]  /*1edc0*/  UMOV UR4, 0xffffffff ;  /* 0xffffffff00047882 */ /* 0x000fc60000000000 */
[----:B------:R-:W-:Y:S05]  /*1edd0*/  BRA.DIV UR4, `(.L_x_5880) ;  /* 0x0000003e04e47947 */ /* 0x000fea000b800000 */
[----:B------:R-:W1:Y:S02]  /*1ede0*/  S2R R2, SR_TID.X ;  /* 0x0000000000027919 */ /* 0x000e640000002100 */
[----:B-1----:R-:W-:-:S04]  /*1edf0*/  SHF.R.U32.HI R2, RZ, 0x5, R2 ;  /* 0x00000005ff027819 */ /* 0x002fc80000011602 */
[----:B------:R-:W-:-:S05]  /*1ee00*/  LOP3.LUT R2, R2, 0x3, RZ, 0xc0, !PT ;  /* 0x0000000302027812 */ /* 0x000fca00078ec0ff */
[----:B------:R1:W2:Y:S02]  /*1ee10*/  SHFL.IDX PT, R14, R2, RZ, 0x1f ;  /* 0x00001fff020e7589 */ /* 0x0002a400000e0000 */
.L_x_6022:
[----:B--2---:R-:W-:-:S13]  /*1ee20*/  ISETP.NE.AND P0, PT, R14, RZ, PT ;  /* 0x000000ff0e00720c */ /* 0x004fda0003f05270 */
[----:B------:R-:W-:Y:S05]  /*1ee30*/  @P0 BRA `(.L_x_5572) ;  /* 0x0000000000940947 */ /* 0x000fea0003800000 */
[----:B------:R-:W-:-:S03]  /*1ee40*/  UMOV UR4, 0xffffffff ;  /* 0xffffffff00047882 */ /* 0x000fc60000000000 */
[----:B------:R-:W-:Y:S05]  /*1ee50*/  BRA.DIV UR4, `(.L_x_5881) ;  /* 0x0000003e04f87947 */ /* 0x000fea000b800000 */
[----:B------:R-:W-:-:S13]  /*1ee60*/  ELECT P6, URZ, PT ;  /* 0x00000000003f782f */ /* 0x000fda00038c0000 */
.L_x_6025:
[----:B------:R-:W-:Y:S05]  /*1ee70*/  @!P6 BRA `(.L_x_5572) ;  /* 0x000000000084e947 */ /* 0x000fea0003800000 */
[----:B-1----:R-:W2:Y:S02]  /*1ee80*/  LDL.LU R2, [R1+0x8c] ;  /* 0x00008c0001027983 */ /* 0x002ea40000300800 */
[----:B--2---:R-:W-:-:S04]  /*1ee90*/  LOP3.LUT R2, R2, 0x2, RZ, 0xfc, !PT ;  /* 0x0000000202027812 */ /* 0x004fc800078efcff */
[----:B------:R-:W-:-:S13]  /*1eea0*/  ISETP.NE.AND P2, PT, R2, 0x3, PT ;  /* 0x000000030200780c */ /* 0x000fda0003f45270 */
[----:B------:R-:W-:Y:S05]  /*1eeb0*/  @!P2 BRA `(.L_x_5882) ;  /* 0x000000000004a947 */ /* 0x000fea0003800000 */
[----:B------:R-:W-:Y:S01]  /*1eec0*/  BPT.TRAP 0x1 ;  /* 0x000000040000795c */ /* 0x000fe20000300000 */
.L_x_5882:
        /* <DEDUP_REMOVED lines=14> */
.L_x_6026:
[----:B------:R-:W1:Y:S02]  /*1efb0*/  SYNCS.PHASECHK.TRANS64.TRYWAIT P0, [R7+URZ], R2 ;  /* 0x00000002070075a7 */ /* 0x000e64000800017f */
[----:B-1----:R-:W-:Y:S05]  /*1efc0*/  @!P0 BRA `(.L_x_5884) ;  /* 0x0000003c00d08947 */ /* 0x002fea0003800000 */
.L_x_6027:
[----:B------:R-:W-:Y:S05]  /*1efd0*/  @!P2 BRA `(.L_x_5885) ;  /* 0x000000000004a947 */ /* 0x000fea0003800000 */
[----:B------:R-:W-:Y:S01]  /*1efe0*/  BPT.TRAP 0x1 ;  /* 0x000000040000795c */ /* 0x000fe20000300000 */
.L_x_5885:
[----:B------:R-:W2:Y:S01]  /*1eff0*/  LDL.LU R4, [R1+0x8] ;  /* 0x0000080001047983 */ /* 0x000ea20000300800 */
[----:B------:R-:W-:-:S04]  /*1f000*/  VIADD R0, R0, 0x32460 ;  /* 0x0003246000007836 */ /* 0x000fc80000000000 */
[----:B--2---:R-:W-:-:S04]  /*1f010*/  IMAD R4, R4, 0x8, R0 ;  /* 0x0000000804047824 */ /* 0x004fc800078e0200 */
[----:B------:R-:W2:Y:S02]  /*1f020*/  SYNCS.PHASECHK.TRANS64.TRYWAIT P0, [R4+URZ], R5 ;  /* 0x00000005040075a7 */ /* 0x000ea4000800017f */
[----:B--2---:R-:W-:Y:S05]  /*1f030*/  @!P0 BRA `(.L_x_5886) ;  /* 0x0000003c00c88947 */ /* 0x004fea0003800000 */
.L_x_6028:
[----:B------:R-:W-:-:S07]  /*1f040*/  IMAD R3, R3, 0x8, R0 ;  /* 0x0000000803037824 */ /* 0x000fce00078e0200 */
.L_x_5887:
[----:B---3--:R3:W0:Y:S02]  /*1f050*/  SYNCS.PHASECHK.TRANS64.TRYWAIT P0, [R3+URZ], R2 ;  /* 0x00000002030075a7 */ /* 0x008624000800017f */
[----:B0-----:R-:W-:Y:S05]  /*1f060*/  @!P0 NANOSLEEP.SYNCS 0x989680 ;  /* 0x009896800000895d */ /* 0x001fea0003900000 */
[----:B------:R-:W0:Y:S02]  /*1f070*/  @!P0 SYNCS.PHASECHK.TRANS64 P0, [R3+URZ], R2 ;  /* 0x00000002030085a7 */ /* 0x000e24000800007f */
[----:B0-----:R-:W-:Y:S05]  /*1f080*/  @!P0 BRA `(.L_x_5887) ;  /* 0xfffffffc00f08947 */ /* 0x001fea000383ffff */
.L_x_5572:
[----:B------:R-:W-:Y:S05]  /*1f090*/  BSYNC B9 ;  /* 0x0000000000097941 */ /* 0x000fea0003800000 */
.L_x_5569:
[----:B------:R-:W-:Y:S05]  /*1f0a0*/  EXIT ;  /* 0x000000000000794d */ /* 0x000fea0003800000 */
.L_x_5590:
[----:B0-----:R0:W1:Y:S02]  /*1f0b0*/  SYNCS.PHASECHK.TRANS64.TRYWAIT P6, [R96+URZ+0x32490], R107 ;  /* 0x0324906b600075a7 */ /* 0x00106400080c017f */
[----:B-1----:R-:W-:Y:S05]  /*1f0c0*/  @!P6 NANOSLEEP.SYNCS 0x989680 ;  /* 0x009896800000e95d */ /* 0x002fea0003900000 */
[----:B------:R-:W1:Y:S02]  /*1f0d0*/  @!P6 SYNCS.PHASECHK.TRANS64 P6, [R96+URZ+0x32490], R107 ;  /* 0x0324906b6000e5a7 */ /* 0x000e6400080c007f */
[----:B-1----:R-:W-:Y:S05]  /*1f0e0*/  @!P6 BRA `(.L_x_5590) ;  /* 0xfffffffc00f0e947 */ /* 0x002fea000383ffff */
[----:B------:R-:W-:Y:S05]  /*1f0f0*/  BRA `(.L_x_5888) ;  /* 0xfffffe3c008c7947 */ /* 0x000fea000383ffff */
.L_x_5608:
[----:B0-----:R0:W1:Y:S02]  /*1f100*/  SYNCS.PHASECHK.TRANS64.TRYWAIT P5, [R96+URZ+0x32490], R107 ;  /* 0x0324906b600075a7 */ /* 0x00106400080a017f */
[----:B-1----:R-:W-:Y:S05]  /*1f110*/  @!P5 NANOSLEEP.SYNCS 0x989680 ;  /* 0x009896800000d95d */ /* 0x002fea0003900000 */
[----:B------:R-:W1:Y:S02]  /*1f120*/  @!P5 SYNCS.PHASECHK.TRANS64 P5, [R96+URZ+0x32490], R107 ;  /* 0x0324906b6000d5a7 */ /* 0x000e6400080a007f */
[----:B-1----:R-:W-:Y:S05]  /*1f130*/  @!P5 BRA `(.L_x_5608) ;  /* 0xfffffffc00f0d947 */ /* 0x002fea000383ffff */
[----:B------:R-:W-:Y:S05]  /*1f140*/  BRA `(.L_x_5889) ;  /* 0xfffffe5000387947 */ /* 0x000fea000383ffff */
.L_x_5617:
[----:B0-----:R0:W1:Y:S02]  /*1f150*/  SYNCS.PHASECHK.TRANS64.TRYWAIT P4, [R96+URZ+0x32490], R107 ;  /* 0x0324906b600075a7 */ /* 0x001064000808017f */
[----:B-1----:R-:W-:Y:S05]  /*1f160*/  @!P4 NANOSLEEP.SYNCS 0x989680 ;  /* 0x009896800000c95d */ /* 0x002fea0003900000 */
[----:B------:R-:W1:Y:S02]  /*1f170*/  @!P4 SYNCS.PHASECHK.TRANS64 P4, [R96+URZ+0x32490], R107 ;  /* 0x0324906b6000c5a7 */ /* 0x000e64000808007f */
[----:B-1----:R-:W-:Y:S05]  /*1f180*/  @!P4 BRA `(.L_x_5617) ;  /* 0xfffffffc00f0c947 */ /* 0x002fea000383ffff */
[----:B------:R-:W-:Y:S05]  /*1f190*/  BRA `(.L_x_5890) ;  /* 0xfffffe6000987947 */ /* 0x000fea000383ffff */
.L_x_5623:
[----:B-1----:R1:W2:Y:S02]  /*1f1a0*/  SYNCS.PHASECHK.TRANS64.TRYWAIT P3, [R96+URZ+0x324b0], R107 ;  /* 0x0324b06b600075a7 */ /* 0x0022a4000806017f */
[----:B--2---:R-:W-:Y:S05]  /*1f1b0*/  @!P3 NANOSLEEP.SYNCS 0x989680 ;  /* 0x009896800000b95d */ /* 0x004fea0003900000 */
[----:B------:R-:W2:Y:S02]  /*1f1c0*/  @!P3 SYNCS.PHASECHK.TRANS64 P3, [R96+URZ+0x324b0], R107 ;  /* 0x0324b06b6000b5a7 */ /* 0x000ea4000806007f */
[----:B--2---:R-:W-:Y:S05]  /*1f1d0*/  @!P3 BRA `(.L_x_5623) ;  /* 0xfffffffc00f0b947 */ /* 0x004fea000383ffff */
[----:B------:R-:W-:Y:S05]  /*1f1e0*/  BRA `(.L_x_5891) ;  /* 0xfffffe64002c7947 */ /* 0x000fea000383ffff */
.L_x_5631:
        /* <DEDUP_REMOVED lines=13> */
.L_x_5893:
[----:B------:R-:W-:Y:S05]  /*1f2c0*/  BSYNC B0 ;  /* 0x0000000000007941 */ /* 0x000fea0003800000 */
.L_x_5892:
[----:B------:R-:W-:Y:S05]  /*1f2d0*/  BRA `(.L_x_5894) ;  /* 0xfffffe7000047947 */ /* 0x000fea000383ffff */
.L_x_5643:
        /* <DEDUP_REMOVED lines=8> */
.L_x_5896:
[----:B------:R-:W-:Y:S05]  /*1f360*/  BSYNC B1 ;  /* 0x0000000000017941 */ /* 0x000fea0003800000 */
.L_x_5895:
        /* <DEDUP_REMOVED lines=8> */
.L_x_5897:
[----:B------:R-:W-:Y:S02]  /*1f3f0*/  IMAD.MOV.U32 R13, RZ, RZ, R8 ;  /* 0x000000ffff0d7224 */ /* 0x000fe400078e0008 */
[----:B------:R-:W-:-:S07]  /*1f400*/  IMAD.MOV.U32 R0, RZ, RZ, R14 ;  /* 0x000000ffff007224 */ /* 0x000fce00078e000e */
[----:B------:R-:W-:Y:S05]  /*1f410*/  WARPSYNC.COLLECTIVE R15, `(.L_x_5898) ;  /* 0x000000000f087348 */ /* 0x000fea0003c00000 */
[----:B------:R0:W1:Y:S02]  /*1f420*/  SHFL.IDX P6, R14, R13, R12, R11 ;  /* 0x0000000c0d0e7389 */ /* 0x00006400000c000b */
[----:B01----:R-:W-:Y:S01]  /*1f430*/  ENDCOLLECTIVE ;  /* 0x000000000000791b */ /* 0x003fe20003800000 */
.L_x_5898:
[----:B------:R-:W-:Y:S02]  /*1f440*/  IMAD.MOV.U32 R13, RZ, RZ, R7 ;  /* 0x000000ffff0d7224 */ /* 0x000fe400078e0007 */
[----:B------:R-:W-:-:S07]  /*1f450*/  IMAD.MOV.U32 R5, RZ, RZ, R14 ;  /* 0x000000ffff057224 */ /* 0x000fce00078e000e */
[----:B------:R-:W-:Y:S05]  /*1f460*/  WARPSYNC.COLLECTIVE R15, `(.L_x_5899) ;  /* 0x000000000f087348 */ /* 0x000fea0003c00000 */
[----:B------:R0:W1:Y:S02]  /*1f470*/  SHFL.IDX P6, R14, R13, R12, R11 ;  /* 0x0000000c0d0e7389 */ /* 0x00006400000c000b */
[----:B01----:R-:W-:Y:S01]  /*1f480*/  ENDCOLLECTIVE ;  /* 0x000000000000791b */ /* 0x003fe20003800000 */
.L_x_5899:
[----:B------:R-:W-:Y:S05]  /*1f490*/  BRA `(.L_x_5900) ;  /* 0xfffffe7400947947 */ /* 0x000fea000383ffff */
.L_x_5646:
        /* <DEDUP_REMOVED lines=8> */
.L_x_5902:
[----:B------:R-:W-:Y:S05]  /*1f520*/  BSYNC B1 ;  /* 0x0000000000017941 */ /* 0x000fea0003800000 */
.L_x_5901:
        /* <DEDUP_REMOVED lines=8> */
.L_x_5903:
[----:B------:R-:W-:Y:S02]  /*1f5b0*/  IMAD.MOV.U32 R13, RZ, RZ, R8 ;  /* 0x000000ffff0d7224 */ /* 0x000fe400078e0008 */
[----:B------:R-:W-:-:S07]  /*1f5c0*/  IMAD.MOV.U32 R0, RZ, RZ, R14 ;  /* 0x000000ffff007224 */ /* 0x000fce00078e000e */
[----:B------:R-:W-:Y:S05]  /*1f5d0*/  WARPSYNC.COLLECTIVE R15, `(.L_x_5904) ;  /* 0x000000000f087348 */ /* 0x000fea0003c00000 */
[----:B------:R0:W1:Y:S02]  /*1f5e0*/  SHFL.IDX P6, R14, R13, R12, R11 ;  /* 0x0000000c0d0e7389 */ /* 0x00006400000c000b */
[----:B01----:R-:W-:Y:S01]  /*1f5f0*/  ENDCOLLECTIVE ;  /* 0x000000000000791b */ /* 0x003fe20003800000 */
.L_x_5904:
[----:B------:R-:W-:Y:S02]  /*1f600*/  IMAD.MOV.U32 R13, RZ, RZ, R7 ;  /* 0x000000ffff0d7224 */ /* 0x000fe400078e0007 */
[----:B------:R-:W-:-:S07]  /*1f610*/  IMAD.MOV.U32 R5, RZ, RZ, R14 ;  /* 0x000000ffff057224 */ /* 0x000fce00078e000e */
[----:B------:R-:W-:Y:S05]  /*1f620*/  WARPSYNC.COLLECTIVE R15, `(.L_x_5905) ;  /* 0x000000000f087348 */ /* 0x000fea0003c00000 */
[----:B------:R0:W1:Y:S02]  /*1f630*/  SHFL.IDX P6, R14, R13, R12, R11 ;  /* 0x0000000c0d0e7389 */ /* 0x00006400000c000b */
[----:B01----:R-:W-:Y:S01]  /*1f640*/  ENDCOLLECTIVE ;  /* 0x000000000000791b */ /* 0x003fe20003800000 */
.L_x_5905:
[----:B------:R-:W-:Y:S05]  /*1f650*/  BRA `(.L_x_5906) ;  /* 0xfffffe7400f87947 */ /* 0x000fea000383ffff */
.L_x_5650:
[----:B0-----:R0:W1:Y:S02]  /*1f660*/  SYNCS.PHASECHK.TRANS64.TRYWAIT P0, [R19+URZ+0x32400], R34 ;  /* 0x03240022130075a7 */ /* 0x001064000800017f */
[----:B-1----:R-:W-:Y:S05]  /*1f670*/  @!P0 NANOSLEEP.SYNCS 0x989680 ;  /* 0x009896800000895d */ /* 0x002fea0003900000 */
[----:B------:R-:W1:Y:S02]  /*1f680*/  @!P0 SYNCS.PHASECHK.TRANS64 P0, [R19+URZ+0x32400], R34 ;  /* 0x03240022130085a7 */ /* 0x000e64000800007f */
[----:B-1----:R-:W-:Y:S05]  /*1f690*/  @!P0 BRA `(.L_x_5650) ;  /* 0xfffffffc00f08947 */ /* 0x002fea000383ffff */
[----:B------:R-:W-:Y:S05]  /*1f6a0*/  BRA `(.L_x_5907) ;  /* 0xfffffe7c00007947 */ /* 0x000fea000383ffff */
.L_x_5658:
        /* <DEDUP_REMOVED lines=9> */
.L_x_5909:
[----:B------:R-:W-:Y:S05]  /*1f740*/  BSYNC B1 ;  /* 0x0000000000017941 */ /* 0x000fea0003800000 */
.L_x_5908:
[----:B------:R0:W5:Y:S01]  /*1f750*/  LDL R7, [R1+0x30] ;  /* 0x0000300001077983 */ /* 0x0001620000100800 */
[----:B------:R-:W-:Y:S01]  /*1f760*/  IMAD.MOV.U32 R13, RZ, RZ, R10 ;  /* 0x000000ffff0d7224 */ /* 0x000fe200078e000a */
[----:B------:R-:W-:Y:S01]  /*1f770*/  ISETP.GE.AND P0, PT, R16, R35, PT ;  /* 0x000000231000720c */ /* 0x000fe20003f06270 */
[----:B------:R-:W-:Y:S02]  /*1f780*/  IMAD.MOV.U32 R12, RZ, RZ, RZ ;  /* 0x000000ffff0c7224 */ /* 0x000fe400078e00ff */
[----:B------:R-:W-:Y:S02]  /*1f790*/  IMAD.MOV.U32 R11, RZ, RZ, 0x1c1f ;  /* 0x00001c1fff0b7424 */ /* 0x000fe400078e00ff */
[----:B------:R-:W-:Y:S02]  /*1f7a0*/  IMAD.MOV.U32 R15, RZ, RZ, -0x1 ;  /* 0xffffffffff0f7424 */ /* 0x000fe400078e00ff */
[----:B0-----:R-:W-:-:S07]  /*1f7b0*/  IMAD.MOV.U32 R0, RZ, RZ, R14 ;  /* 0x000000ffff007224 */ /* 0x001fce00078e000e */
[----:B-----5:R-:W-:Y:S05]  /*1f7c0*/  WARPSYNC.COLLECTIVE R15, `(.L_x_5910) ;  /* 0x000000000f087348 */ /* 0x020fea0003c00000 */
[----:B------:R0:W1:Y:S02]  /*1f7d0*/  SHFL.IDX P6, R14, R13, R12, R11 ;  /* 0x0000000c0d0e7389 */ /* 0x00006400000c000b */
[----:B01---5:R-:W-:Y:S01]  /*1f7e0*/  ENDCOLLECTIVE ;  /* 0x000000000000791b */ /* 0x023fe20003800000 */
.L_x_5910:
[----:B------:R-:W-:Y:S02]  /*1f7f0*/  IMAD.MOV.U32 R13, RZ, RZ, R20 ;  /* 0x000000ffff0d7224 */ /* 0x000fe400078e0014 */
[----:B------:R-:W-:-:S07]  /*1f800*/  IMAD.MOV.U32 R3, RZ, RZ, R14 ;  /* 0x000000ffff037224 */ /* 0x000fce00078e000e */
[----:B------:R-:W-:Y:S05]  /*1f810*/  WARPSYNC.COLLECTIVE R15, `(.L_x_5911) ;  /* 0x000000000f087348 */ /* 0x000fea0003c00000 */
[----:B------:R0:W1:Y:S02]  /*1f820*/  SHFL.IDX P6, R14, R13, R12, R11 ;  /* 0x0000000c0d0e7389 */ /* 0x00006400000c000b */
[----:B01----:R-:W-:Y:S01]  /*1f830*/  ENDCOLLECTIVE ;  /* 0x000000000000791b */ /* 0x003fe20003800000 */
.L_x_5911:
[----:B------:R-:W-:Y:S02]  /*1f840*/  IMAD.MOV.U32 R13, RZ, RZ, R29 ;  /* 0x000000ffff0d7224 */ /* 0x000fe400078e001d */
[----:B------:R-:W-:-:S07]  /*1f850*/  IMAD.MOV.U32 R8, RZ, RZ, R14 ;  /* 0x000000ffff087224 */ /* 0x000fce00078e000e */
[----:B------:R-:W-:Y:S05]  /*1f860*/  WARPSYNC.COLLECTIVE R15, `(.L_x_5912) ;  /* 0x000000000f087348 */ /* 0x000fea0003c00000 */
[----:B------:R0:W1:Y:S02]  /*1f870*/  SHFL.IDX P6, R14, R13, R12, R11 ;  /* 0x0000000c0d0e7389 */ /* 0x00006400000c000b */
[----:B01----:R-:W-:Y:S01]  /*1f880*/  ENDCOLLECTIVE ;  /* 0x000000000000791b */ /* 0x003fe20003800000 */
.L_x_5912:
[----:B------:R-:W-:-:S05]  /*1f890*/  IMAD R30, R7, R6, RZ ;  /* 0x00000006071e7224 */ /* 0x000fca00078e02ff */
[----:B------:R-:W-:-:S13]  /*1f8a0*/  ISETP.GE.OR P1, PT, R41, R30, P0 ;  /* 0x0000001e2900720c */ /* 0x000fda0000726670 */
[C---:B------:R-:W-:Y:S01]  /*1f8b0*/  @!P1 IMAD.SHL.U32 R9, R16.reuse, 0x2, RZ ;  /* 0x0000000210099824 */ /* 0x040fe200078e00ff */
[----:B------:R-:W-:-:S04]  /*1f8c0*/  @!P1 SHF.L.U64.HI R21, R16, 0x1, R17 ;  /* 0x0000000110159819 */ /* 0x000fc80000010211 */
[----:B------:R-:W-:-:S05]  /*1f8d0*/  @!P1 IADD3 R4, P2, R3, R9, RZ ;  /* 0x0000000903049210 */ /* 0x000fca0007f5e0ff */
[----:B------:R-:W-:-:S06]  /*1f8e0*/  @!P1 IMAD.X R5, R0, 0x1, R21, P2 ;  /* 0x0000000100059824 */ /* 0x000fcc00010e0615 */
[----:B------:R-:W5:Y:S01]  /*1f8f0*/  @!P1 LD.E.128 R4, desc[UR40][R4.64] ;  /* 0x0000002804049980 */ /* 0x000f62000c101d00 */
[----:B------:R-:W-:-:S05]  /*1f900*/  @!P1 IADD3 R14, P2, R14, R9, RZ ;  /* 0x000000090e0e9210 */ /* 0x000fca0007f5e0ff */
[----:B------:R-:W-:-:S04]  /*1f910*/  @!P1 IMAD.X R3, R8, 0x1, R21, P2 ;  /* 0x0000000108039824 */ /* 0x000fc800010e0615 */
[----:B------:R-:W-:-:S05]  /*1f920*/  @!P1 IMAD.MOV.U32 R15, RZ, RZ, R3 ;  /* 0x000000ffff0f9224 */ /* 0x000fca00078e0003 */
[----:B------:R0:W5:Y:S01]  /*1f930*/  @!P1 LD.E.128 R24, desc[UR40][R14.64] ;  /* 0x000000280e189980 */ /* 0x000162000c101d00 */
[----:B------:R-:W-:Y:S01]  /*1f940*/  IMAD.MOV.U32 R13, RZ, RZ, R28 ;  /* 0x000000ffff0d7224 */ /* 0x000fe200078e001c */
[----:B------:R-:W-:Y:S01]  /*1f950*/  CS2R R38, SRZ ;  /* 0x0000000000267805 */ /* 0x000fe2000001ff00 */
[----:B------:R-:W-:Y:S01]  /*1f960*/  IMAD.MOV.U32 R12, RZ, RZ, 0x1 ;  /* 0x00000001ff0c7424 */ /* 0x000fe200078e00ff */
[----:B------:R-:W-:Y:S01]  /*1f970*/  CS2R R36, SRZ ;  /* 0x0000000000247805 */ /* 0x000fe2000001ff00 */
[----:B0-----:R-:W-:-:S07]  /*1f980*/  IMAD.MOV.U32 R15, RZ, RZ, -0x1 ;  /* 0xffffffffff0f7424 */ /* 0x001fce00078e00ff */
[----:B-----5:R-:W-:Y:S05]  /*1f990*/  WARPSYNC.COLLECTIVE R15, `(.L_x_5913) ;  /* 0x000000000f087348 */ /* 0x020fea0003c00000 */
[----:B------:R0:W1:Y:S02]  /*1f9a0*/  SHFL.IDX P6, R14, R13, R12, R11 ;  /* 0x0000000c0d0e7389 */ /* 0x00006400000c000b */
[----:B01---5:R-:W-:Y:S01]  /*1f9b0*/  ENDCOLLECTIVE ;  /* 0x000000000000791b */ /* 0x023fe20003800000 */
.L_x_5913:
[----:B------:R-:W-:Y:S02]  /*1f9c0*/  IMAD.MOV.U32 R13, RZ, RZ, R10 ;  /* 0x000000ffff0d7224 */ /* 0x000fe400078e000a */
[----:B------:R-:W-:Y:S02]  /*1f9d0*/  @!P1 IMAD.MOV.U32 R38, RZ, RZ, R4 ;  /* 0x000000ffff269224 */ /* 0x000fe400078e0004 */
[----:B------:R-:W-:Y:S01]  /*1f9e0*/  @!P1 IMAD.MOV.U32 R39, RZ, RZ, R5 ;  /* 0x000000ffff279224 */ /* 0x000fe200078e0005 */
[----:B------:R-:W-:Y:S01]  /*1f9f0*/  CS2R R4, SRZ ;  /* 0x0000000000047805 */ /* 0x000fe2000001ff00 */
[----:B------:R-:W-:Y:S02]  /*1fa00*/  IMAD.MOV.U32 R0, RZ, RZ, R38 ;  /* 0x000000ffff007224 */ /* 0x000fe400078e0026 */
[----:B------:R-:W-:Y:S02]  /*1fa10*/  IMAD.MOV.U32 R3, RZ, RZ, R39 ;  /* 0x000000ffff037224 */ /* 0x000fe400078e0027 */
[----:B------:R-:W-:Y:S01]  /*1fa20*/  @!P1 IMAD.MOV.U32 R36, RZ, RZ, R6 ;  /* 0x000000ffff249224 */ /* 0x000fe200078e0006 */
[----:B------:R-:W-:Y:S01]  /*1fa30*/  PRMT R40, R40, 0x5410, R0 ;  /* 0x0000541028287816 */ /* 0x000fe20000000000 */
[----:B------:R-:W-:Y:S01]  /*1fa40*/  IMAD.MOV.U32 R0, RZ, RZ, R14 ;  /* 0x000000ffff007224 */ /* 0x000fe200078e000e */
[----:B------:R-:W-:-:S07]  /*1fa50*/  PRMT R45, R45, 0x5410, R3 ;  /* 0x000054102d2d7816 */ /* 0x000fce0000000003 */
[----:B------:R-:W-:Y:S05]  /*1fa60*/  WARPSYNC.COLLECTIVE R15, `(.L_x_5914) ;  /* 0x000000000f087348 */ /* 0x000fea0003c00000 */
[----:B------:R0:W1:Y:S02]  /*1fa70*/  SHFL.IDX P6, R14, R13, R12, R11 ;  /* 0x0000000c0d0e7389 */ /* 0x00006400000c000b */
[----:B01----:R-:W-:Y:S01]  /*1fa80*/  ENDCOLLECTIVE ;  /* 0x000000000000791b */ /* 0x003fe20003800000 */
.L_x_5914:
[----:B------:R-:W-:Y:S01]  /*1fa90*/  @!P1 IMAD.MOV.U32 R37, RZ, RZ, R7 ;  /* 0x000000ffff259224 */ /* 0x000fe200078e0007 */
[----:B------:R-:W-:Y:S01]  /*1faa0*/  CS2R R6, SRZ ;  /* 0x0000000000067805 */ /* 0x000fe2000001ff00 */
[----:B------:R-:W-:Y:S02]  /*1fab0*/  IMAD.MOV.U32 R8, RZ, RZ, R36 ;  /* 0x000000ffff087224 */ /* 0x000fe400078e0024 */
[----:B------:R-:W-:Y:S02]  /*1fac0*/  IMAD.MOV.U32 R9, RZ, RZ, R37 ;  /* 0x000000ffff097224 */ /* 0x000fe400078e0025 */
[----:B------:R-:W-:Y:S01]  /*1fad0*/  @!P1 IMAD.MOV.U32 R6, RZ, RZ, R24 ;  /* 0x000000ffff069224 */ /* 0x000fe200078e0018 */
[----:B------:R-:W-:Y:S01]  /*1fae0*/  PRMT R32, R8, 0x7610, R32 ;  /* 0x0000761008207816 */ /* 0x000fe20000000020 */
[----:B------:R-:W-:Y:S01]  /*1faf0*/  @!P1 IMAD.MOV.U32 R7, RZ, RZ, R25 ;  /* 0x000000ffff079224 */ /* 0x000fe200078e0019 */
[----:B------:R-:W-:Y:S01]  /*1fb00*/  PRMT R33, R9, 0x7610, R33 ;  /* 0x0000761009217816 */ /* 0x000fe20000000021 */
[----:B------:R-:W-:-:S02]  /*1fb10*/  @!P1 IMAD.MOV.U32 R4, RZ, RZ, R26 ;  /* 0x000000ffff049224 */ /* 0x000fc400078e001a */
[----:B------:R-:W-:Y:S02]  /*1fb20*/  @!P1 IMAD.MOV.U32 R5, RZ, RZ, R27 ;  /* 0x000000ffff059224 */ /* 0x000fe400078e001b */
[----:B------:R-:W-:Y:S02]  /*1fb30*/  IMAD.MOV.U32 R13, RZ, RZ, R20 ;  /* 0x000000ffff0d7224 */ /* 0x000fe400078e0014 */
[----:B------:R-:W-:Y:S02]  /*1fb40*/  IMAD.MOV.U32 R8, RZ, RZ, R6 ;  /* 0x000000ffff087224 */ /* 0x000fe400078e0006 */
[----:B------:R-:W-:Y:S02]  /*1fb50*/  IMAD.MOV.U32 R9, RZ, RZ, R7 ;  /* 0x000000ffff097224 */ /* 0x000fe400078e0007 */
[----:B------:R-:W-:Y:S01]  /*1fb60*/  IMAD.MOV.U32 R10, RZ, RZ, R4 ;  /* 0x000000ffff0a7224 */ /* 0x000fe200078e0004 */
[----:B------:R-:W-:Y:S01]  /*1fb70*/  PRMT R40, R8, 0x7610, R40 ;  /* 0x0000761008287816 */ /* 0x000fe20000000028 */
[----:B------:R-:W-:Y:S01]  /*1fb80*/  IMAD.MOV.U32 R3, RZ, RZ, R14 ;  /* 0x000000ffff037224 */ /* 0x000fe200078e000e */
[----:B------:R-:W-:-:S07]  /*1fb90*/  PRMT R32, R32, 0x5410, R9 ;  /* 0x0000541020207816 */ /* 0x000fce0000000009 */
[----:B------:R-:W-:Y:S05]  /*1fba0*/  WARPSYNC.COLLECTIVE R15, `(.L_x_5915) ;  /* 0x000000000f087348 */ /* 0x000fea0003c00000 */
[----:B------:R0:W1:Y:S02]  /*1fbb0*/  SHFL.IDX P6, R14, R13, R12, R11 ;  /* 0x0000000c0d0e7389 */ /* 0x00006400000c000b */
[----:B01----:R-:W-:Y:S01]  /*1fbc0*/  ENDCOLLECTIVE ;  /* 0x000000000000791b */ /* 0x003fe20003800000 */
.L_x_5915:
[----:B------:R-:W-:Y:S02]  /*1fbd0*/  PRMT R45, R10, 0x7610, R45 ;  /* 0x000076100a2d7816 */ /* 0x000fe4000000002d */
[----:B------:R-:W-:Y:S01]  /*1fbe0*/  CS2R R8, SRZ ;  /* 0x0000000000087805 */ /* 0x000fe2000001ff00 */
[----:B------:R-:W-:Y:S02]  /*1fbf0*/  IMAD.MOV.U32 R13, RZ, RZ, R29 ;  /* 0x000000ffff0d7224 */ /* 0x000fe400078e001d */
[----:B------:R-:W-:-:S07]  /*1fc00*/  IMAD.MOV.U32 R20, RZ, RZ, R14 ;  /* 0x000000ffff147224 */ /* 0x000fce00078e000e */
[----:B------:R-:W-:Y:S05]  /*1fc10*/  WARPSYNC.COLLECTIVE R15, `(.L_x_5916) ;  /* 0x000000000f087348 */ /* 0x000fea0003c00000 */
[----:B------:R0:W1:Y:S02]  /*1fc20*/  SHFL.IDX P6, R14, R13, R12, R11 ;  /* 0x0000000c0d0e7389 */ /* 0x00006400000c000b */
[----:B01----:R-:W-:Y:S01]  /*1fc30*/  ENDCOLLECTIVE ;  /* 0x000000000000791b */ /* 0x003fe20003800000 */
.L_x_5916:
[----:B------:R-:W-:-:S05]  /*1fc40*/  IMAD.MOV.U32 R11, RZ, RZ, R5 ;  /* 0x000000ffff0b7224 */ /* 0x000fca00078e0005 */
[----:B------:R-:W-:Y:S01]  /*1fc50*/  PRMT R33, R33, 0x5410, R11 ;  /* 0x0000541021217816 */ /* 0x000fe2000000000b */
[----:B------:R-:W-:Y:S01]  /*1fc60*/  IMAD.MOV.U32 R21, RZ, RZ, R14 ;  /* 0x000000ffff157224 */ /* 0x000fe200078e000e */
[----:B------:R-:W-:Y:S06]  /*1fc70*/  BRA `(.L_x_5917) ;  /* 0xfffffe8800247947 */ /* 0x000fec000383ffff */
.L_x_5662:
[----:B0-----:R0:W1:Y:S02]  /*1fc80*/  SYNCS.PHASECHK.TRANS64.TRYWAIT P1, [R19+URZ+0x32400], R24 ;  /* 0x03240018130075a7 */ /* 0x001064000802017f */
[----:B-1----:R-:W-:Y:S05]  /*1fc90*/  @!P1 NANOSLEEP.SYNCS 0x989680 ;  /* 0x009896800000995d */ /* 0x002fea0003900000 */
[----:B------:R-:W1:Y:S02]  /*1fca0*/  @!P1 SYNCS.PHASECHK.TRANS64 P1, [R19+URZ+0x32400], R24 ;  /* 0x03240018130095a7 */ /* 0x000e64000802007f */
[----:B-1----:R-:W-:Y:S05]  /*1fcb0*/  @!P1 BRA `(.L_x_5662) ;  /* 0xfffffffc00f09947 */ /* 0x002fea000383ffff */
[----:B------:R-:W-:Y:S05]  /*1fcc0*/  BRA `(.L_x_5918) ;  /* 0xfffffe8800c47947 */ /* 0x000fea000383ffff */
.L_x_5668:
[----:B--2---:R2:W4:Y:S02]  /*1fcd0*/  SYNCS.PHASECHK.TRANS64.TRYWAIT P0, [R180+URZ+0x32430], R7 ;  /* 0x03243007b40075a7 */ /* 0x004524000800017f */
[----:B----4-:R-:W-:Y:S05]  /*1fce0*/  @!P0 NANOSLEEP.SYNCS 0x989680 ;  /* 0x009896800000895d */ /* 0x010fea0003900000 */
[----:B------:R-:W4:Y:S02]  /*1fcf0*/  @!P0 SYNCS.PHASECHK.TRANS64 P0, [R180+URZ+0x32430], R7 ;  /* 0x03243007b40085a7 */ /* 0x000f24000800007f */
[----:B----4-:R-:W-:Y:S05]  /*1fd00*/  @!P0 BRA `(.L_x_5668) ;  /* 0xfffffffc00f08947 */ /* 0x010fea000383ffff */
[----:B------:R-:W-:Y:S05]  /*1fd10*/  BRA `(.L_x_5667) ;  /* 0xfffffe9800a07947 */ /* 0x000fea000383ffff */
.L_x_5670:
[----:B---3--:R3:W4:Y:S02]  /*1fd20*/  SYNCS.PHASECHK.TRANS64.TRYWAIT P0, [R19+URZ+0x32410], R4 ;  /* 0x03241004130075a7 */ /* 0x008724000800017f */
[----:B----4-:R-:W-:Y:S05]  /*1fd30*/  @!P0 NANOSLEEP.SYNCS 0x989680 ;  /* 0x009896800000895d */ /* 0x010fea0003900000 */
[----:B------:R-:W4:Y:S02]  /*1fd40*/  @!P0 SYNCS.PHASECHK.TRANS64 P0, [R19+URZ+0x32410], R4 ;  /* 0x03241004130085a7 */ /* 0x000f24000800007f */
[----:B----4-:R-:W-:Y:S05]  /*1fd50*/  @!P0 BRA `(.L_x_5670) ;  /* 0xfffffffc00f08947 */ /* 0x010fea000383ffff */
[----:B------:R-:W-:Y:S05]  /*1fd60*/  BRA `(.L_x_5919) ;  /* 0xfffffe9c00587947 */ /* 0x000fea000383ffff */
.L_x_5675:
[----:B------:R0:W0:Y:S02]  /*1fd70*/  SYNCS.PHASECHK.TRANS64.TRYWAIT P2, [R180+URZ+0x32450], R7 ;  /* 0x03245007b40075a7 */ /* 0x000024000804017f */
[----:B0-----:R-:W-:Y:S05]  /*1fd80*/  @!P2 NANOSLEEP.SYNCS 0x989680 ;  /* 0x009896800000a95d */ /* 0x001fea0003900000 */
[----:B------:R-:W0:Y:S02]  /*1fd90*/  @!P2 SYNCS.PHASECHK.TRANS64 P2, [R180+URZ+0x32450], R7 ;  /* 0x03245007b400a5a7 */ /* 0x000e24000804007f */
[----:B0-----:R-:W-:Y:S05]  /*1fda0*/  @!P2 BRA `(.L_x_5675) ;  /* 0xfffffffc00f0a947 */ /* 0x001fea000383ffff */
[----:B------:R-:W-:Y:S05]  /*1fdb0*/  BRA `(.L_x_5674) ;  /* 0xfffffe9c00787947 */ /* 0x000fea000383ffff */
.L_x_5680:
[----:B--2---:R2:W3:Y:S02]  /*1fdc0*/  SYNCS.PHASECHK.TRANS64.TRYWAIT P2, [R210+URZ+0x32430], R218 ;  /* 0x032430dad20075a7 */ /* 0x0044e4000804017f */
[----:B---3--:R-:W-:Y:S05]  /*1fdd0*/  @!P2 NANOSLEEP.SYNCS 0x989680 ;  /* 0x009896800000a95d */ /* 0x008fea0003900000 */
[----:B------:R-:W3:Y:S02]  /*1fde0*/  @!P2 SYNCS.PHASECHK.TRANS64 P2, [R210+URZ+0x32430], R218 ;  /* 0x032430dad200a5a7 */ /* 0x000ee4000804007f */
[----:B---3--:R-:W-:Y:S05]  /*1fdf0*/  @!P2 BRA `(.L_x_5680) ;  /* 0xfffffffc00f0a947 */ /* 0x008fea000383ffff */
[----:B------:R-:W-:Y:S05]  /*1fe00*/  BRA `(.L_x_5679) ;  /* 0xfffffec800b87947 */ /* 0x000fea000383ffff */
.L_x_5685:
[----:B---3--:R3:W4:Y:S02]  /*1fe10*/  SYNCS.PHASECHK.TRANS64.TRYWAIT P2, [R210+URZ+0x32450], R218 ;  /* 0x032450dad20075a7 */ /* 0x008724000804017f */
[----:B----4-:R-:W-:Y:S05]  /*1fe20*/  @!P2 NANOSLEEP.SYNCS 0x989680 ;  /* 0x009896800000a95d */ /* 0x010fea0003900000 */
[----:B------:R-:W4:Y:S02]  /*1fe30*/  @!P2 SYNCS.PHASECHK.TRANS64 P2, [R210+URZ+0x32450], R218 ;  /* 0x032450dad200a5a7 */ /* 0x000f24000804007f */
[----:B----4-:R-:W-:Y:S05]  /*1fe40*/  @!P2 BRA `(.L_x_5685) ;  /* 0xfffffffc00f0a947 */ /* 0x010fea000383ffff */
[----:B------:R-:W-:Y:S05]  /*1fe50*/  BRA `(.L_x_5684) ;  /* 0xfffffecc00607947 */ /* 0x000fea000383ffff */
.L_x_5691:
[----:B--2---:R2:W3:Y:S02]  /*1fe60*/  SYNCS.PHASECHK.TRANS64.TRYWAIT P2, [R210+URZ+0x32430], R218 ;  /* 0x032430dad20075a7 */ /* 0x0044e4000804017f */
[----:B---3--:R-:W-:Y:S05]  /*1fe70*/  @!P2 NANOSLEEP.SYNCS 0x989680 ;  /* 0x009896800000a95d */ /* 0x008fea0003900000 */
[----:B------:R-:W3:Y:S02]  /*1fe80*/  @!P2 SYNCS.PHASECHK.TRANS64 P2, [R210+URZ+0x32430], R218 ;  /* 0x032430dad200a5a7 */ /* 0x000ee4000804007f */
[----:B---3--:R-:W-:Y:S05]  /*1fe90*/  @!P2 BRA `(.L_x_5691) ;  /* 0xfffffffc00f0a947 */ /* 0x008fea000383ffff */
[----:B------:R-:W-:Y:S05]  /*1fea0*/  BRA `(.L_x_5690) ;  /* 0xffffff0000187947 */ /* 0x000fea000383ffff */
.L_x_5696:
[----:B---3--:R3:W4:Y:S02]  /*1feb0*/  SYNCS.PHASECHK.TRANS64.TRYWAIT P2, [R210+URZ+0x32450], R218 ;  /* 0x032450dad20075a7 */ /* 0x008724000804017f */
[----:B----4-:R-:W-:Y:S05]  /*1fec0*/  @!P2 NANOSLEEP.SYNCS 0x989680 ;  /* 0x009896800000a95d */ /* 0x010fea0003900000 */
[----:B------:R-:W4:Y:S02]  /*1fed0*/  @!P2 SYNCS.PHASECHK.TRANS64 P2, [R210+URZ+0x32450], R218 ;  /* 0x032450dad200a5a7 */ /* 0x000f24000804007f */
[----:B----4-:R-:W-:Y:S05]  /*1fee0*/  @!P2 BRA `(.L_x_5696) ;  /* 0xfffffffc00f0a947 */ /* 0x010fea000383ffff */
[----:B------:R-:W-:Y:S05]  /*1fef0*/  BRA `(.L_x_5695) ;  /* 0xffffff0000c07947 */ /* 0x000fea000383ffff */
.L_x_5711:
[----:B------:R-:W-:Y:S02]  /*1ff00*/  IMAD.MOV.U32 R13, RZ, RZ, R4 ;  /* 0x000000ffff0d7224 */ /* 0x000fe400078e0004 */
[----:B------:R-:W-:Y:S02]  /*1ff10*/  IMAD.MOV.U32 R12, RZ, RZ, RZ ;  /* 0x000000ffff0c7224 */ /* 0x000fe400078e00ff */
[----:B------:R-:W-:Y:S02]  /*1ff20*/  IMAD.MOV.U32 R11, RZ, RZ, 0x181f ;  /* 0x0000181fff0b7424 */ /* 0x000fe400078e00ff */
[----:B------:R-:W-:-:S07]  /*1ff30*/  IMAD.MOV.U32 R15, RZ, RZ, -0x1 ;  /* 0xffffffffff0f7424 */ /* 0x000fce00078e00ff */
[----:B-1----:R-:W-:Y:S05]  /*1ff40*/  WARPSYNC.COLLECTIVE R15, `(.L_x_5920) ;  /* 0x000000000f087348 */ /* 0x002fea0003c00000 */
[----:B------:R0:W2:Y:S02]  /*1ff50*/  SHFL.IDX P6, R14, R13, R12, R11 ;  /* 0x0000000c0d0e7389 */ /* 0x0000a400000c000b */
[----:B012---:R-:W-:Y:S01]  /*1ff60*/  ENDCOLLECTIVE ;  /* 0x000000000000791b */ /* 0x007fe20003800000 */
.L_x_5920:
[----:B------:R-:W-:Y:S02]  /*1ff70*/  IMAD.MOV.U32 R13, RZ, RZ, R3 ;  /* 0x000000ffff0d7224 */ /* 0x000fe400078e0003 */
[----:B------:R-:W-:-:S07]  /*1ff80*/  IMAD.MOV.U32 R0, RZ, RZ, R14 ;  /* 0x000000ffff007224 */ /* 0x000fce00078e000e */
[----:B------:R-:W-:Y:S05]  /*1ff90*/  WARPSYNC.COLLECTIVE R15, `(.L_x_5921) ;  /* 0x000000000f087348 */ /* 0x000fea0003c00000 */
[----:B------:R0:W1:Y:S02]  /*1ffa0*/  SHFL.IDX P6, R14, R13, R12, R11 ;  /* 0x0000000c0d0e7389 */ /* 0x00006400000c000b */
[----:B01----:R-:W-:Y:S01]  /*1ffb0*/  ENDCOLLECTIVE ;  /* 0x000000000000791b */ /* 0x003fe20003800000 */
.L_x_5921:
[----:B------:R-:W-:Y:S05]  /*1ffc0*/  BRA `(.L_x_5922) ;  /* 0xffffff5c00f07947 */ /* 0x000fea000383ffff */
.L_x_5714:
[----:B------:R-:W-:Y:S01]  /*1ffd0*/  BSSY B1, `(.L_x_5923) ;  /* 0x0000008000017945 */ /* 0x000fe20003800000 */
[----:B----4-:R-:W-:Y:S02]  /*1ffe0*/  IMAD.MOV.U32 R13, RZ, RZ, R4 ;  /* 0x000000ffff0d7224 */ /* 0x010fe400078e0004 */
[----:B------:R-:W-:Y:S02]  /*1fff0*/  IMAD.MOV.U32 R12, RZ, RZ, 0x1 ;  /* 0x00000001ff0c7424 */ /* 0x000fe400078e00ff */
[----:B------:R-:W-:Y:S02]  /*20000*/  IMAD.MOV.U32 R11, RZ, RZ, 0x181f ;  /* 0x0000181fff0b7424 */ /* 0x000fe400078e00ff */
[----:B------:R-:W-:-:S07]  /*20010*/  IMAD.MOV.U32 R15, RZ, RZ, -0x1 ;  /* 0xffffffffff0f7424 */ /* 0x000fce00078e00ff */
[----:B0123--:R-:W-:Y:S05]  /*20020*/  WARPSYNC.COLLECTIVE R15, `(.L_x_5924) ;  /* 0x000000000f087348 */ /* 0x00ffea0003c00000 */
[----:B---3--:R3:W4:Y:S02]  /*20030*/  SHFL.IDX P6, R14, R13, R12, R11 ;  /* 0x0000000c0d0e7389 */ /* 0x00872400000c000b */
[----:B01234-:R-:W-:Y:S01]  /*20040*/  ENDCOLLECTIVE ;  /* 0x000000000000791b */ /* 0x01ffe20003800000 */
.L_x_5924:
[----:B------:R-:W-:Y:S05]  /*20050*/  BSYNC B1 ;  /* 0x0000000000017941 */ /* 0x000fea0003800000 */
.L_x_5923:
        /* <DEDUP_REMOVED lines=8> */
.L_x_5925:
[----:B------:R-:W-:Y:S05]  /*200e0*/  BRA `(.L_x_5926) ;  /* 0xffffff6000347947 */ /* 0x000fea000383ffff */
.L_x_5717:
        /* <DEDUP_REMOVED lines=8> */
.L_x_5928:
[----:B------:R-:W-:Y:S05]  /*20170*/  BSYNC B1 ;  /* 0x0000000000017941 */ /* 0x000fea0003800000 */
.L_x_5927:
        /* <DEDUP_REMOVED lines=8> */
.L_x_5929:
[----:B------:R-:W-:Y:S05]  /*20200*/  BRA `(.L_x_5930) ;  /* 0xffffff6000747947 */ /* 0x000fea000383ffff */
.L_x_5720:
        /* <DEDUP_REMOVED lines=8> */
.L_x_5932:
[----:B------:R-:W-:Y:S05]  /*20290*/  BSYNC B1 ;  /* 0x0000000000017941 */ /* 0x000fea0003800000 */
.L_x_5931:
        /* <DEDUP_REMOVED lines=8> */
.L_x_5933:
[----:B------:R-:W-:Y:S05]  /*20320*/  BRA `(.L_x_5934) ;  /* 0xffffff6000b47947 */ /* 0x000fea000383ffff */
.L_x_5737:
        /* <DEDUP_REMOVED lines=11> */
.L_x_5936:
[----:B------:R-:W-:Y:S05]  /*203e0*/  BSYNC B1 ;  /* 0x0000000000017941 */ /* 0x000fea0003800000 */
.L_x_5935:
[----:B------:R-:W-:Y:S05]  /*203f0*/  BRA `(.L_x_5937) ;  /* 0xffffff78006c7947 */ /* 0x000fea000383ffff */
.L_x_5739:
[----:B------:R-:W-:Y:S01]  /*20400*/  BSSY B1, `(.L_x_5938) ;  /* 0x0000006000017945 */ /* 0x000fe20003800000 */
[----:B------:R-:W-:-:S07]  /*20410*/  IMAD.MOV.U32 R15, RZ, RZ, -0x1 ;  /* 0xffffffffff0f7424 */ /* 0x000fce00078e00ff */
[----:B01----:R-:W-:Y:S05]  /*20420*/  WARPSYNC.COLLECTIVE R15, `(.L_x_5939) ;  /* 0x000000000f0c7348 */ /* 0x003fea0003c00000 */
[----:B------:R-:W-:Y:S02]  /*20430*/  ELECT P6, UR62, PT ;  /* 0x00000000003e782f */ /* 0x000fe400038c0000 */
[----:B------:R-:W-:Y:S01]  /*20440*/  MOV R14, UR62 ;  /* 0x0000003e000e7c02 */ /* 0x000fe20008000f00 */
[----:B01----:R-:W-:Y:S10]  /*20450*/  ENDCOLLECTIVE ;  /* 0x000000000000791b */ /* 0x003ff40003800000 */
.L_x_5939:
[----:B------:R-:W-:Y:S05]  /*20460*/  BSYNC B1 ;  /* 0x0000000000017941 */ /* 0x000fea0003800000 */
.L_x_5938:
[----:B------:R-:W-:Y:S05]  /*20470*/  BRA `(.L_x_5738) ;  /* 0xffffff7800647947 */ /* 0x000fea000383ffff */
.L_x_5741:
[----:B0-----:R-:W2:Y:S02]  /*20480*/  LDL R5, [R1+0x4] ;  /* 0x0000040001057983 */ /* 0x001ea40000100800 */
[----:B--2---:R0:W2:Y:S02]  /*20490*/  SYNCS.PHASECHK.TRANS64.TRYWAIT P0, [R5+URZ+0x32420], R4 ;  /* 0x03242004050075a7 */ /* 0x0040a4000800017f */
[----:B--2---:R-:W-:Y:S05]  /*204a0*/  @!P0 NANOSLEEP.SYNCS 0x989680 ;  /* 0x009896800000895d */ /* 0x004fea0003900000 */
[----:B------:R-:W2:Y:S02]  /*204b0*/  @!P0 SYNCS.PHASECHK.TRANS64 P0, [R5+URZ+0x32420], R4 ;  /* 0x03242004050085a7 */ /* 0x000ea4000800007f */
[----:B--2---:R-:W-:Y:S05]  /*204c0*/  @!P0 BRA `(.L_x_5741) ;  /* 0xfffffffc00ec8947 */ /* 0x004fea000383ffff */
[----:B------:R-:W-:Y:S05]  /*204d0*/  BRA `(.L_x_5940) ;  /* 0xffffff7800747947 */ /* 0x000fea000383ffff */
.L_x_5745:
[----:B0-----:R0:W2:Y:S02]  /*204e0*/  SYNCS.PHASECHK.TRANS64.TRYWAIT P0, [R4+URZ+0x324a0], R9 ;  /* 0x0324a009040075a7 */ /* 0x0010a4000800017f */
[----:B--2---:R-:W-:Y:S05]  /*204f0*/  @!P0 NANOSLEEP.SYNCS 0x989680 ;  /* 0x009896800000895d */ /* 0x004fea0003900000 */
[----:B------:R-:W2:Y:S02]  /*20500*/  @!P0 SYNCS.PHASECHK.TRANS64 P0, [R4+URZ+0x324a0], R9 ;  /* 0x0324a009040085a7 */ /* 0x000ea4000800007f */
[----:B--2---:R-:W-:Y:S05]  /*20510*/  @!P0 BRA `(.L_x_5745) ;  /* 0xfffffffc00f08947 */ /* 0x004fea000383ffff */
[----:B------:R-:W-:Y:S05]  /*20520*/  BRA `(.L_x_5941) ;  /* 0xffffff78009c7947 */ /* 0x000fea000383ffff */
.L_x_5750:
[----:B-1----:R1:W2:Y:S02]  /*20530*/  SYNCS.PHASECHK.TRANS64.TRYWAIT P0, [R4+URZ+0x324c0], R9 ;  /* 0x0324c009040075a7 */ /* 0x0022a4000800017f */
[----:B--2---:R-:W-:Y:S05]  /*20540*/  @!P0 NANOSLEEP.SYNCS 0x989680 ;  /* 0x009896800000895d */ /* 0x004fea0003900000 */
[----:B------:R-:W2:Y:S02]  /*20550*/  @!P0 SYNCS.PHASECHK.TRANS64 P0, [R4+URZ+0x324c0], R9 ;  /* 0x0324c009040085a7 */ /* 0x000ea4000800007f */
[----:B--2---:R-:W-:Y:S05]  /*20560*/  @!P0 BRA `(.L_x_5750) ;  /* 0xfffffffc00f08947 */ /* 0x004fea000383ffff */
[----:B------:R-:W-:Y:S05]  /*20570*/  BRA `(.L_x_5942) ;  /* 0xffffff7c00207947 */ /* 0x000fea000383ffff */
.L_x_5760:
[----:B0-----:R0:W2:Y:S02]  /*20580*/  SYNCS.PHASECHK.TRANS64.TRYWAIT P1, [R5+URZ+0x324a0], R6 ;  /* 0x0324a006050075a7 */ /* 0x0010a4000802017f */
[----:B--2---:R-:W-:Y:S05]  /*20590*/  @!P1 NANOSLEEP.SYNCS 0x989680 ;  /* 0x009896800000995d */ /* 0x004fea0003900000 */
[----:B------:R-:W2:Y:S02]  /*205a0*/  @!P1 SYNCS.PHASECHK.TRANS64 P1, [R5+URZ+0x324a0], R6 ;  /* 0x0324a006050095a7 */ /* 0x000ea4000802007f */
[----:B--2---:R-:W-:Y:S05]  /*205b0*/  @!P1 BRA `(.L_x_5760) ;  /* 0xfffffffc00f09947 */ /* 0x004fea000383ffff */
[----:B------:R-:W-:Y:S05]  /*205c0*/  BRA `(.L_x_5943) ;  /* 0xffffff8000b87947 */ /* 0x000fea000383ffff */
.L_x_5765:
[----:B-1----:R1:W2:Y:S02]  /*205d0*/  SYNCS.PHASECHK.TRANS64.TRYWAIT P1, [R5+URZ+0x324c0], R6 ;  /* 0x0324c006050075a7 */ /* 0x0022a4000802017f */
[----:B--2---:R-:W-:Y:S05]  /*205e0*/  @!P1 NANOSLEEP.SYNCS 0x989680 ;  /* 0x009896800000995d */ /* 0x004fea0003900000 */
[----:B------:R-:W2:Y:S02]  /*205f0*/  @!P1 SYNCS.PHASECHK.TRANS64 P1, [R5+URZ+0x324c0], R6 ;  /* 0x0324c006050095a7 */ /* 0x000ea4000802007f */
[----:B--2---:R-:W-:Y:S05]  /*20600*/  @!P1 BRA `(.L_x_5765) ;  /* 0xfffffffc00f09947 */ /* 0x004fea000383ffff */
[----:B------:R-:W-:Y:S05]  /*20610*/  BRA `(.L_x_5944) ;  /* 0xffffff8400387947 */ /* 0x000fea000383ffff */
.L_x_5781:
        /* <DEDUP_REMOVED lines=11> */
.L_x_5946:
[----:B------:R-:W-:Y:S05]  /*206d0*/  BSYNC B0 ;  /* 0x0000000000007941 */ /* 0x000fea0003800000 */
.L_x_5945:
[----:B------:R-:W-:Y:S05]  /*206e0*/  BRA `(.L_x_5947) ;  /* 0xffffff9000587947 */ /* 0x000fea000383ffff */
.L_x_5783:
[----:B------:R-:W-:Y:S01]  /*206f0*/  BSSY B0, `(.L_x_5948) ;  /* 0x0000006000007945 */ /* 0x000fe20003800000 */
[----:B------:R-:W-:-:S07]  /*20700*/  IMAD.MOV.U32 R15, RZ, RZ, -0x1 ;  /* 0xffffffffff0f7424 */ /* 0x000fce00078e00ff */
[----:B01----:R-:W-:Y:S05]  /*20710*/  WARPSYNC.COLLECTIVE R15, `(.L_x_5949) ;  /* 0x000000000f0c7348 */ /* 0x003fea0003c00000 */
[----:B------:R-:W-:Y:S02]  /*20720*/  ELECT P6, UR62, PT ;  /* 0x00000000003e782f */ /* 0x000fe400038c0000 */
[----:B------:R-:W-:Y:S01]  /*20730*/  MOV R14, UR62 ;  /* 0x0000003e000e7c02 */ /* 0x000fe20008000f00 */
[----:B01----:R-:W-:Y:S10]  /*20740*/  ENDCOLLECTIVE ;  /* 0x000000000000791b */ /* 0x003ff40003800000 */
.L_x_5949:
[----:B------:R-:W-:Y:S05]  /*20750*/  BSYNC B0 ;  /* 0x0000000000007941 */ /* 0x000fea0003800000 */
.L_x_5948:
[----:B------:R-:W-:Y:S05]  /*20760*/  BRA `(.L_x_5950) ;  /* 0xffffff9000687947 */ /* 0x000fea000383ffff */
.L_x_5785:
[----:B0-----:R0:W2:Y:S02]  /*20770*/  SYNCS.PHASECHK.TRANS64.TRYWAIT P0, [R0+URZ+0x32440], R2 ;  /* 0x03244002000075a7 */ /* 0x0010a4000800017f */
[----:B--2---:R-:W-:Y:S05]  /*20780*/  @!P0 NANOSLEEP.SYNCS 0x989680 ;  /* 0x009896800000895d */ /* 0x004fea0003900000 */
[----:B------:R-:W2:Y:S02]  /*20790*/  @!P0 SYNCS.PHASECHK.TRANS64 P0, [R0+URZ+0x32440], R2 ;  /* 0x03244002000085a7 */ /* 0x000ea4000800007f */
[----:B--2---:R-:W-:Y:S05]  /*207a0*/  @!P0 BRA `(.L_x_5785) ;  /* 0xfffffffc00f08947 */ /* 0x004fea000383ffff */
[----:B------:R-:W-:Y:S05]  /*207b0*/  BRA `(.L_x_5951) ;  /* 0xffffff9000d47947 */ /* 0x000fea000383ffff */
.L_x_5789:
        /* <DEDUP_REMOVED lines=9> */
.L_x_5952:
[----:B------:R-:W-:-:S05]  /*20850*/  VIADD R8, R17, 0x10 ;  /* 0x0000001011087836 */ /* 0x000fca0000000000 */
[----:B------:R0:W-:Y:S01]  /*20860*/  STL [R1+0x48], R8 ;  /* 0x0000480801007387 */ /* 0x0001e20000100800 */
[----:B------:R-:W-:Y:S02]  /*20870*/  IMAD.MOV.U32 R13, RZ, RZ, R3 ;  /* 0x000000ffff0d7224 */ /* 0x000fe400078e0003 */
[----:B------:R-:W-:-:S07]  /*20880*/  IMAD.MOV.U32 R4, RZ, RZ, R14 ;  /* 0x000000ffff047224 */ /* 0x000fce00078e000e */
[----:B0-----:R-:W-:Y:S05]  /*20890*/  WARPSYNC.COLLECTIVE R15, `(.L_x_5953) ;  /* 0x000000000f087348 */ /* 0x001fea0003c00000 */
[----:B------:R1:W2:Y:S02]  /*208a0*/  SHFL.IDX P6, R14, R13, R12, R11 ;  /* 0x0000000c0d0e7389 */ /* 0x0002a400000c000b */
[----:B012---:R-:W-:Y:S01]  /*208b0*/  ENDCOLLECTIVE ;  /* 0x000000000000791b */ /* 0x007fe20003800000 */
.L_x_5953:
[----:B------:R-:W-:Y:S02]  /*208c0*/  IMAD.MOV.U32 R13, RZ, RZ, R2 ;  /* 0x000000ffff0d7224 */ /* 0x000fe400078e0002 */
[----:B------:R-:W-:Y:S02]  /*208d0*/  IMAD.MOV.U32 R12, RZ, RZ, 0x1 ;  /* 0x00000001ff0c7424 */ /* 0x000fe400078e00ff */
[----:B------:R-:W-:-:S07]  /*208e0*/  IMAD.MOV.U32 R5, RZ, RZ, R14 ;  /* 0x000000ffff057224 */ /* 0x000fce00078e000e */
[----:B------:R-:W-:Y:S05]  /*208f0*/  WARPSYNC.COLLECTIVE R15, `(.L_x_5954) ;  /* 0x000000000f087348 */ /* 0x000fea0003c00000 */
[----:B------:R0:W1:Y:S02]  /*20900*/  SHFL.IDX P6, R14, R13, R12, R11 ;  /* 0x0000000c0d0e7389 */ /* 0x00006400000c000b */
[----:B01----:R-:W-:Y:S01]  /*20910*/  ENDCOLLECTIVE ;  /* 0x000000000000791b */ /* 0x003fe20003800000 */
.L_x_5954:
[----:B------:R-:W-:Y:S02]  /*20920*/  IMAD.MOV.U32 R13, RZ, RZ, R3 ;  /* 0x000000ffff0d7224 */ /* 0x000fe400078e0003 */
[----:B------:R-:W-:Y:S02]  /*20930*/  IMAD R0, R6, R7, RZ ;  /* 0x0000000706007224 */ /* 0x000fe400078e02ff */
[----:B------:R-:W-:-:S07]  /*20940*/  IMAD.MOV.U32 R7, RZ, RZ, R14 ;  /* 0x000000ffff077224 */ /* 0x000fce00078e000e */
[----:B------:R-:W-:Y:S05]  /*20950*/  WARPSYNC.COLLECTIVE R15, `(.L_x_5955) ;  /* 0x000000000f087348 */ /* 0x000fea0003c00000 */
[----:B------:R0:W1:Y:S02]  /*20960*/  SHFL.IDX P6, R14, R13, R12, R11 ;  /* 0x0000000c0d0e7389 */ /* 0x00006400000c000b */
[----:B01----:R-:W-:Y:S01]  /*20970*/  ENDCOLLECTIVE ;  /* 0x000000000000791b */ /* 0x003fe20003800000 */
.L_x_5955:
        /* <DEDUP_REMOVED lines=13> */
.L_x_5956:
        /* <DEDUP_REMOVED lines=12> */
.L_x_5957:
        /* <DEDUP_REMOVED lines=17> */
.L_x_5958:
        /* <DEDUP_REMOVED lines=10> */
.L_x_5959:
        /* <DEDUP_REMOVED lines=13> */
.L_x_5960:
        /* <DEDUP_REMOVED lines=10> */
.L_x_5961:
        /* <DEDUP_REMOVED lines=13> */
.L_x_5962:
        /* <DEDUP_REMOVED lines=10> */
.L_x_5963:
        /* <DEDUP_REMOVED lines=13> */
.L_x_5964:
        /* <DEDUP_REMOVED lines=10> */
.L_x_5965:
        /* <DEDUP_REMOVED lines=11> */
.L_x_5966:
        /* <DEDUP_REMOVED lines=14> */
.L_x_5967:
[----:B------:R-:W-:Y:S01]  /*212a0*/  IMAD.MOV.U32 R3, RZ, RZ, R14 ;  /* 0x000000ffff037224 */ /* 0x000fe200078e000e */
[----:B------:R-:W-:Y:S06]  /*212b0*/  BRA `(.L_x_5968) ;  /* 0xffffff94007c7947 */ /* 0x000fec000383ffff */
.L_x_5793:
        /* <DEDUP_REMOVED lines=35> */
.L_x_5970:
[----:B------:R-:W-:Y:S05]  /*214f0*/  BSYNC B0 ;  /* 0x0000000000007941 */ /* 0x000fea0003800000 */
.L_x_5969:
        /* <DEDUP_REMOVED lines=12> */
.L_x_5971:
        /* <DEDUP_REMOVED lines=13> */
.L_x_5972:
[----:B------:R-:W-:-:S04]  /*21690*/  @!P5 LOP3.LUT R4, R5, R4, RZ, 0x3c, !PT ;  /* 0x000000040504d212 */ /* 0x000fc800078e3cff */
[----:B------:R-:W-:Y:S01]  /*216a0*/  @!P5 LOP3.LUT R5, R5, R4, RZ, 0x3c, !PT ;  /* 0x000000040505d212 */ /* 0x000fe200078e3cff */
[----:B------:R-:W-:Y:S02]  /*216b0*/  IMAD.MOV.U32 R13, RZ, RZ, R2 ;  /* 0x000000ffff0d7224 */ /* 0x000fe400078e0002 */
[----:B------:R-:W-:-:S07]  /*216c0*/  IMAD.MOV.U32 R6, RZ, RZ, R14 ;  /* 0x000000ffff067224 */ /* 0x000fce00078e000e */
[----:B------:R-:W-:Y:S05]  /*216d0*/  WARPSYNC.COLLECTIVE R15, `(.L_x_5973) ;  /* 0x000000000f087348 */ /* 0x000fea0003c00000 */
[----:B------:R0:W1:Y:S02]  /*216e0*/  SHFL.IDX P6, R14, R13, R12, R11 ;  /* 0x0000000c0d0e7389 */ /* 0x00006400000c000b */
[----:B01----:R-:W-:Y:S01]  /*216f0*/  ENDCOLLECTIVE ;  /* 0x000000000000791b */ /* 0x003fe20003800000 */
.L_x_5973:
        /* <DEDUP_REMOVED lines=17> */
.L_x_5974:
        /* <DEDUP_REMOVED lines=15> */
.L_x_5975:
        /* <DEDUP_REMOVED lines=9> */
.L_x_5976:
        /* <DEDUP_REMOVED lines=15> */
.L_x_5977:
        /* <DEDUP_REMOVED lines=9> */
.L_x_5978:
        /* <DEDUP_REMOVED lines=15> */
.L_x_5979:
        /* <DEDUP_REMOVED lines=9> */
.L_x_5980:
        /* <DEDUP_REMOVED lines=14> */
.L_x_5981:
        /* <DEDUP_REMOVED lines=19> */
.L_x_5982:
[----:B------:R-:W-:Y:S02]  /*21ea0*/  IMAD.MOV.U32 R13, RZ, RZ, R2 ;  /* 0x000000ffff0d7224 */ /* 0x000fe400078e0002 */
[----:B------:R-:W-:-:S07]  /*21eb0*/  IMAD.MOV.U32 R6, RZ, RZ, R14 ;  /* 0x000000ffff067224 */ /* 0x000fce00078e000e */
[----:B------:R-:W-:Y:S05]  /*21ec0*/  WARPSYNC.COLLECTIVE R15, `(.L_x_5983) ;  /* 0x000000000f087348 */ /* 0x000fea0003c00000 */
[----:B------:R0:W1:Y:S02]  /*21ed0*/  SHFL.IDX P6, R14, R13, R12, R11 ;  /* 0x0000000c0d0e7389 */ /* 0x00006400000c000b */
[----:B01----:R-:W-:Y:S01]  /*21ee0*/  ENDCOLLECTIVE ;  /* 0x000000000000791b */ /* 0x003fe20003800000 */
.L_x_5983:
[----:B------:R-:W-:Y:S02]  /*21ef0*/  IMAD.MOV.U32 R13, RZ, RZ, R0 ;  /* 0x000000ffff0d7224 */ /* 0x000fe400078e0000 */
[----:B------:R-:W-:Y:S02]  /*21f00*/  IMAD.MOV.U32 R12, RZ, RZ, 0x7 ;  /* 0x00000007ff0c7424 */ /* 0x000fe400078e00ff */
[----:B------:R-:W-:-:S07]  /*21f10*/  IMAD.MOV.U32 R5, RZ, RZ, R14 ;  /* 0x000000ffff057224 */ /* 0x000fce00078e000e */
[----:B------:R-:W-:Y:S05]  /*21f20*/  WARPSYNC.COLLECTIVE R15, `(.L_x_5984) ;  /* 0x000000000f087348 */ /* 0x000fea0003c00000 */
[----:B------:R0:W1:Y:S02]  /*21f30*/  SHFL.IDX P6, R14, R13, R12, R11 ;  /* 0x0000000c0d0e7389 */ /* 0x00006400000c000b */
[----:B01----:R-:W-:Y:S01]  /*21f40*/  ENDCOLLECTIVE ;  /* 0x000000000000791b */ /* 0x003fe20003800000 */
.L_x_5984:
        /* <DEDUP_REMOVED lines=10> */
.L_x_5985:
        /* <DEDUP_REMOVED lines=9> */
.L_x_5798:
[----:B-1----:R-:W3:Y:S02]  /*22080*/  LDL R2, [R1+0x4] ;  /* 0x0000040001027983 */ /* 0x002ee40000100800 */
[----:B---3--:R1:W3:Y:S02]  /*22090*/  SYNCS.PHASECHK.TRANS64.TRYWAIT P0, [R2+URZ+0x32420], R0 ;  /* 0x03242000020075a7 */ /* 0x0082e4000800017f */
[----:B---3--:R-:W-:Y:S05]  /*220a0*/  @!P0 NANOSLEEP.SYNCS 0x989680 ;  /* 0x009896800000895d */ /* 0x008fea0003900000 */
[----:B------:R-:W3:Y:S02]  /*220b0*/  @!P0 SYNCS.PHASECHK.TRANS64 P0, [R2+URZ+0x32420], R0 ;  /* 0x03242000020085a7 */ /* 0x000ee4000800007f */
[----:B---3--:R-:W-:Y:S05]  /*220c0*/  @!P0 BRA `(.L_x_5798) ;  /* 0xfffffffc00ec8947 */ /* 0x008fea000383ffff */
[----:B------:R-:W-:Y:S05]  /*220d0*/  BRA `(.L_x_5987) ;  /* 0xffffff9400b07947 */ /* 0x000fea000383ffff */
.L_x_5802:
[----:B0-----:R0:W1:Y:S02]  /*220e0*/  SYNCS.PHASECHK.TRANS64.TRYWAIT P0, [R2+URZ+0x32460], R0 ;  /* 0x03246000020075a7 */ /* 0x001064000800017f */
[----:B-1----:R-:W-:Y:S05]  /*220f0*/  @!P0 NANOSLEEP.SYNCS 0x989680 ;  /* 0x009896800000895d */ /* 0x002fea0003900000 */
[----:B------:R-:W1:Y:S02]  /*22100*/  @!P0 SYNCS.PHASECHK.TRANS64 P0, [R2+URZ+0x32460], R0 ;  /* 0x03246000020085a7 */ /* 0x000e64000800007f */
[----:B-1----:R-:W-:Y:S05]  /*22110*/  @!P0 BRA `(.L_x_5802) ;  /* 0xfffffffc00f08947 */ /* 0x002fea000383ffff */
[----:B------:R-:W-:Y:S05]  /*22120*/  BRA `(.L_x_5988) ;  /* 0xffffff9400e07947 */ /* 0x000fea000383ffff */
.L_x_5817:
[----:B-1----:R1:W2:Y:S02]  /*22130*/  SYNCS.PHASECHK.TRANS64.TRYWAIT P0, [R2+URZ+0x32440], R6 ;  /* 0x03244006020075a7 */ /* 0x0022a4000800017f */
[----:B--2---:R-:W-:Y:S05]  /*22140*/  @!P0 NANOSLEEP.SYNCS 0x989680 ;  /* 0x009896800000895d */ /* 0x004fea0003900000 */
[----:B------:R-:W2:Y:S02]  /*22150*/  @!P0 SYNCS.PHASECHK.TRANS64 P0, [R2+URZ+0x32440], R6 ;  /* 0x03244006020085a7 */ /* 0x000ea4000800007f */
[----:B--2---:R-:W-:Y:S05]  /*22160*/  @!P0 BRA `(.L_x_5817) ;  /* 0xfffffffc00f08947 */ /* 0x004fea000383ffff */
[----:B------:R-:W-:Y:S05]  /*22170*/  BRA `(.L_x_5989) ;  /* 0xffffffa000087947 */ /* 0x000fea000383ffff */
.L_x_5822:
[----:B0-----:R0:W2:Y:S02]  /*22180*/  SYNCS.PHASECHK.TRANS64.TRYWAIT P0, [R2+URZ+0x32460], R6 ;  /* 0x03246006020075a7 */ /* 0x0010a4000800017f */
[----:B--2---:R-:W-:Y:S05]  /*22190*/  @!P0 NANOSLEEP.SYNCS 0x989680 ;  /* 0x009896800000895d */ /* 0x004fea0003900000 */
[----:B------:R-:W2:Y:S02]  /*221a0*/  @!P0 SYNCS.PHASECHK.TRANS64 P0, [R2+URZ+0x32460], R6 ;  /* 0x03246006020085a7 */ /* 0x000ea4000800007f */
[----:B--2---:R-:W-:Y:S05]  /*221b0*/  @!P0 BRA `(.L_x_5822) ;  /* 0xfffffffc00f08947 */ /* 0x004fea000383ffff */
[----:B------:R-:W-:Y:S05]  /*221c0*/  BRA `(.L_x_5990) ;  /* 0xffffffa000907947 */ /* 0x000fea000383ffff */
.L_x_5833:
[----:B0-----:R0:W1:Y:S02]  /*221d0*/  SYNCS.PHASECHK.TRANS64.TRYWAIT P0, [R3+URZ+0x32440], R2 ;  /* 0x03244002030075a7 */ /* 0x001064000800017f */
[----:B-1----:R-:W-:Y:S05]  /*221e0*/  @!P0 NANOSLEEP.SYNCS 0x989680 ;  /* 0x009896800000895d */ /* 0x002fea0003900000 */
[----:B------:R-:W1:Y:S02]  /*221f0*/  @!P0 SYNCS.PHASECHK.TRANS64 P0, [R3+URZ+0x32440], R2 ;  /* 0x03244002030085a7 */ /* 0x000e64000800007f */
[----:B-1----:R-:W-:Y:S05]  /*22200*/  @!P0 BRA `(.L_x_5833) ;  /* 0xfffffffc00f08947 */ /* 0x002fea000383ffff */
[----:B------:R-:W-:Y:S05]  /*22210*/  BRA `(.L_x_5991) ;  /* 0xffffffa800987947 */ /* 0x000fea000383ffff */
.L_x_5838:
[----:B-1----:R1:W2:Y:S02]  /*22220*/  SYNCS.PHASECHK.TRANS64.TRYWAIT P0, [R3+URZ+0x32460], R2 ;  /* 0x03246002030075a7 */ /* 0x0022a4000800017f */
[----:B--2---:R-:W-:Y:S05]  /*22230*/  @!P0 NANOSLEEP.SYNCS 0x989680 ;  /* 0x009896800000895d */ /* 0x004fea0003900000 */
[----:B------:R-:W2:Y:S02]  /*22240*/  @!P0 SYNCS.PHASECHK.TRANS64 P0, [R3+URZ+0x32460], R2 ;  /* 0x03246002030085a7 */ /* 0x000ea4000800007f */
[----:B--2---:R-:W-:Y:S05]  /*22250*/  @!P0 BRA `(.L_x_5838) ;  /* 0xfffffffc00f08947 */ /* 0x004fea000383ffff */
[----:B------:R-:W-:Y:S05]  /*22260*/  BRA `(.L_x_5992) ;  /* 0xffffffac001c7947 */ /* 0x000fea000383ffff */
.L_x_5849:
[----:B0-----:R0:W1:Y:S02]  /*22270*/  SYNCS.PHASECHK.TRANS64.TRYWAIT P0, [R3+URZ+0x32440], R2 ;  /* 0x03244002030075a7 */ /* 0x001064000800017f */
[----:B-1----:R-:W-:Y:S05]  /*22280*/  @!P0 NANOSLEEP.SYNCS 0x989680 ;  /* 0x009896800000895d */ /* 0x002fea0003900000 */
[----:B------:R-:W1:Y:S02]  /*22290*/  @!P0 SYNCS.PHASECHK.TRANS64 P0, [R3+URZ+0x32440], R2 ;  /* 0x03244002030085a7 */ /* 0x000e64000800007f */
[----:B-1----:R-:W-:Y:S05]  /*222a0*/  @!P0 BRA `(.L_x_5849) ;  /* 0xfffffffc00f08947 */ /* 0x002fea000383ffff */
[----:B------:R-:W-:Y:S05]  /*222b0*/  BRA `(.L_x_5993) ;  /* 0xffffffb400087947 */ /* 0x000fea000383ffff */
.L_x_5854:
[----:B-1----:R1:W2:Y:S02]  /*222c0*/  SYNCS.PHASECHK.TRANS64.TRYWAIT P0, [R3+URZ+0x32460], R2 ;  /* 0x03246002030075a7 */ /* 0x0022a4000800017f */
[----:B--2---:R-:W-:Y:S05]  /*222d0*/  @!P0 NANOSLEEP.SYNCS 0x989680 ;  /* 0x009896800000895d */ /* 0x004fea0003900000 */
[----:B------:R-:W2:Y:S02]  /*222e0*/  @!P0 SYNCS.PHASECHK.TRANS64 P0, [R3+URZ+0x32460], R2 ;  /* 0x03246002030085a7 */ /* 0x000ea4000800007f */
[----:B--2---:R-:W-:Y:S05]  /*222f0*/  @!P0 BRA `(.L_x_5854) ;  /* 0xfffffffc00f08947 */ /* 0x004fea000383ffff */
[----:B------:R-:W-:Y:S05]  /*22300*/  BRA `(.L_x_5994) ;  /* 0xffffffb400907947 */ /* 0x000fea000383ffff */
.L_x_5866:
[----:B------:R-:W-:Y:S01]  /*22310*/  BSSY B0, `(.L_x_5995) ;  /* 0x0000008000007945 */ /* 0x000fe20003800000 */
[----:B------:R-:W-:Y:S02]  /*22320*/  IMAD.MOV.U32 R13, RZ, RZ, R16 ;  /* 0x000000ffff0d7224 */ /* 0x000fe400078e0010 */
[----:B------:R-:W-:Y:S02]  /*22330*/  IMAD.MOV.U32 R12, RZ, RZ, RZ ;  /* 0x000000ffff0c7224 */ /* 0x000fe400078e00ff */
[----:B-1----:R-:W-:Y:S02]  /*22340*/  IMAD.MOV.U32 R11, RZ, RZ, 0x1f ;  /* 0x0000001fff0b7424 */ /* 0x002fe400078e00ff */
[----:B------:R-:W-:-:S07]  /*22350*/  IMAD.MOV.U32 R15, RZ, RZ, -0x1 ;  /* 0xffffffffff0f7424 */ /* 0x000fce00078e00ff */
[----:B0---45:R-:W-:Y:S05]  /*22360*/  WARPSYNC.COLLECTIVE R15, `(.L_x_5996) ;  /* 0x000000000f087348 */ /* 0x031fea0003c00000 */
[----:B0-----:R0:W1:Y:S02]  /*22370*/  SHFL.IDX P6, R14, R13, R12, R11 ;  /* 0x0000000c0d0e7389 */ /* 0x00106400000c000b */
[----:B01--45:R-:W-:Y:S01]  /*22380*/  ENDCOLLECTIVE ;  /* 0x000000000000791b */ /* 0x033fe20003800000 */
.L_x_5996:
[----:B------:R-:W-:Y:S05]  /*22390*/  BSYNC B0 ;  /* 0x0000000000007941 */ /* 0x000fea0003800000 */
.L_x_5995:
        /* <DEDUP_REMOVED lines=9> */
.L_x_5997:
        /* <DEDUP_REMOVED lines=18> */
.L_x_5998:
        /* <DEDUP_REMOVED lines=8> */
.L_x_5999:
        /* <DEDUP_REMOVED lines=8> */
.L_x_6000:
        /* <DEDUP_REMOVED lines=8> */
.L_x_6001:
        /* <DEDUP_REMOVED lines=8> */
.L_x_6002:
        /* <DEDUP_REMOVED lines=9> */
.L_x_6003:
[----:B------:R-:W-:Y:S01]  /*227e0*/  IMAD.MOV.U32 R16, RZ, RZ, R14 ;  /* 0x000000ffff107224 */ /* 0x000fe200078e000e */
[----:B------:R-:W-:Y:S06]  /*227f0*/  BRA `(.L_x_6004) ;  /* 0xffffffb800e87947 */ /* 0x000fec000383ffff */
.L_x_5871:
[----:B------:R-:W-:Y:S01]  /*22800*/  BSSY B0, `(.L_x_6005) ;  /* 0x0000008000007945 */ /* 0x000fe20003800000 */
[----:B-----5:R-:W-:Y:S02]  /*22810*/  IMAD.MOV.U32 R13, RZ, RZ, R2 ;  /* 0x000000ffff0d7224 */ /* 0x020fe400078e0002 */
[----:B------:R-:W-:Y:S02]  /*22820*/  IMAD.MOV.U32 R12, RZ, RZ, 0x1 ;  /* 0x00000001ff0c7424 */ /* 0x000fe400078e00ff */
[----:B------:R-:W-:Y:S02]  /*22830*/  IMAD.MOV.U32 R11, RZ, RZ, RZ ;  /* 0x000000ffff0b7224 */ /* 0x000fe400078e00ff */
[----:B------:R-:W-:-:S07]  /*22840*/  IMAD.MOV.U32 R15, RZ, RZ, -0x1 ;  /* 0xffffffffff0f7424 */ /* 0x000fce00078e00ff */
[----:B01--4-:R-:W-:Y:S05]  /*22850*/  WARPSYNC.COLLECTIVE R15, `(.L_x_6006) ;  /* 0x000000000f087348 */ /* 0x013fea0003c00000 */
[----:B0-----:R0:W2:Y:S02]  /*22860*/  SHFL.UP P6, R14, R13, R12, R11 ;  /* 0x0400000c0d0e7389 */ /* 0x0010a400000c000b */
[----:B012-4-:R-:W-:Y:S01]  /*22870*/  ENDCOLLECTIVE ;  /* 0x000000000000791b */ /* 0x017fe20003800000 */
.L_x_6006:
[----:B------:R-:W-:Y:S05]  /*22880*/  BSYNC B0 ;  /* 0x0000000000007941 */ /* 0x000fea0003800000 */
.L_x_6005:
        /* <DEDUP_REMOVED lines=10> */
.L_x_6007:
        /* <DEDUP_REMOVED lines=8> */
.L_x_6008:
        /* <DEDUP_REMOVED lines=8> */
.L_x_6009:
        /* <DEDUP_REMOVED lines=8> */
.L_x_6010:
        /* <DEDUP_REMOVED lines=9> */
.L_x_6011:
[----:B------:R-:W-:Y:S01]  /*22b40*/  IMAD.MOV.U32 R16, RZ, RZ, R14 ;  /* 0x000000ffff107224 */ /* 0x000fe200078e000e */
[----:B------:R-:W-:Y:S06]  /*22b50*/  BRA `(.L_x_6012) ;  /* 0xffffffb800ac7947 */ /* 0x000fec000383ffff */
.L_x_5873:
[----:B------:R-:W-:Y:S01]  /*22b60*/  BSSY B0, `(.L_x_6013) ;  /* 0x0000006000007945 */ /* 0x000fe20003800000 */
[----:B------:R-:W-:Y:S01]  /*22b70*/  PLOP3.LUT P6, PT, P6, PT, PT, 0x8, 0x0 ;  /* 0x000000000000781c */ /* 0x000fe200037ce170 */
[----:B------:R-:W-:-:S12]  /*22b80*/  IMAD.MOV.U32 R15, RZ, RZ, -0x1 ;  /* 0xffffffffff0f7424 */ /* 0x000fd800078e00ff */
[----:B01--45:R-:W-:Y:S05]  /*22b90*/  WARPSYNC.COLLECTIVE R15, `(.L_x_6014) ;  /* 0x000000000f087348 */ /* 0x033fea0003c00000 */
[----:B0-----:R-:W-:Y:S01]  /*22ba0*/  VOTE.ANY R14, PT, P6 ;  /* 0x00000000000e7806 */ /* 0x001fe200030e0100 */
[----:B-1--45:R-:W-:Y:S06]  /*22bb0*/  ENDCOLLECTIVE ;  /* 0x000000000000791b */ /* 0x032fec0003800000 */
.L_x_6014:
[----:B------:R-:W-:Y:S05]  /*22bc0*/  BSYNC B0 ;  /* 0x0000000000007941 */ /* 0x000fea0003800000 */
.L_x_6013:
        /* <DEDUP_REMOVED lines=9> */
.L_x_6015:
[----:B------:R-:W-:Y:S01]  /*22c60*/  IMAD.MOV.U32 R17, RZ, RZ, R14 ;  /* 0x000000ffff117224 */ /* 0x000fe200078e000e */
[----:B------:R-:W-:Y:S06]  /*22c70*/  BRA `(.L_x_6016) ;  /* 0xffffffb8009c7947 */ /* 0x000fec000383ffff */
.L_x_5875:
[----:B------:R-:W-:Y:S01]  /*22c80*/  BSSY B0, `(.L_x_6017) ;  /* 0x0000007000007945 */ /* 0x000fe20003800000 */
[----:B------:R-:W-:Y:S02]  /*22c90*/  IMAD.MOV.U32 R13, RZ, RZ, R3 ;  /* 0x000000ffff0d7224 */ /* 0x000fe400078e0003 */
[----:B------:R-:W-:Y:S02]  /*22ca0*/  IMAD.MOV.U32 R11, RZ, RZ, 0x1f ;  /* 0x0000001fff0b7424 */ /* 0x000fe400078e00ff */
[----:B------:R-:W-:-:S07]  /*22cb0*/  IMAD.MOV.U32 R15, RZ, RZ, -0x1 ;  /* 0xffffffffff0f7424 */ /* 0x000fce00078e00ff */
[----:B01-345:R-:W-:Y:S05]  /*22cc0*/  WARPSYNC.COLLECTIVE R15, `(.L_x_6018) ;  /* 0x000000000f087348 */ /* 0x03bfea0003c00000 */
[----:B0-----:R0:W2:Y:S02]  /*22cd0*/  SHFL.IDX P6, R14, R13, R12, R11 ;  /* 0x0000000c0d0e7389 */ /* 0x0010a400000c000b */
[----:B012345:R-:W-:Y:S01]  /*22ce0*/  ENDCOLLECTIVE ;  /* 0x000000000000791b */ /* 0x03ffe20003800000 */
.L_x_6018:
[----:B------:R-:W-:Y:S05]  /*22cf0*/  BSYNC B0 ;  /* 0x0000000000007941 */ /* 0x000fea0003800000 */
.L_x_6017:
[----:B------:R-:W-:Y:S01]  /*22d00*/  IMAD.MOV.U32 R2, RZ, RZ, R14 ;  /* 0x000000ffff027224 */ /* 0x000fe200078e000e */
[----:B------:R-:W-:Y:S06]  /*22d10*/  BRA `(.L_x_5874) ;  /* 0xffffffb800907947 */ /* 0x000fec000383ffff */
.L_x_5879:
[----:B0-----:R0:W1:Y:S02]  /*22d20*/  SYNCS.PHASECHK.TRANS64.TRYWAIT P0, [R0+URZ+0x32420], R3 ;  /* 0x03242003000075a7 */ /* 0x001064000800017f */
[----:B-1----:R-:W-:Y:S05]  /*22d30*/  @!P0 NANOSLEEP.SYNCS 0x989680 ;  /* 0x009896800000895d */ /* 0x002fea0003900000 */
[----:B------:R-:W1:Y:S02]  /*22d40*/  @!P0 SYNCS.PHASECHK.TRANS64 P0, [R0+URZ+0x32420], R3 ;  /* 0x03242003000085a7 */ /* 0x000e64000800007f */
[----:B-1----:R-:W-:Y:S05]  /*22d50*/  @!P0 BRA `(.L_x_5879) ;  /* 0xfffffffc00f08947 */ /* 0x002fea000383ffff */
[----:B------:R-:W-:Y:S05]  /*22d60*/  BRA `(.L_x_6019) ;  /* 0xffffffc000107947 */ /* 0x000fea000383ffff */
.L_x_5880:
        /* <DEDUP_REMOVED lines=11> */
.L_x_6021:
[----:B------:R-:W-:Y:S05]  /*22e20*/  BSYNC B0 ;  /* 0x0000000000007941 */ /* 0x000fea0003800000 */
.L_x_6020:
[----:B------:R-:W-:Y:S05]  /*22e30*/  BRA `(.L_x_6022) ;  /* 0xffffffbc00f87947 */ /* 0x000fea000383ffff */
.L_x_5881:
[----:B------:R-:W-:Y:S01]  /*22e40*/  BSSY B0, `(.L_x_6023) ;  /* 0x0000006000007945 */ /* 0x000fe20003800000 */
[----:B------:R-:W-:-:S07]  /*22e50*/  IMAD.MOV.U32 R15, RZ, RZ, -0x1 ;  /* 0xffffffffff0f7424 */ /* 0x000fce00078e00ff */
[----:B01--45:R-:W-:Y:S05]  /*22e60*/  WARPSYNC.COLLECTIVE R15, `(.L_x_6024) ;  /* 0x000000000f0c7348 */ /* 0x033fea0003c00000 */
[----:B------:R-:W-:Y:S02]  /*22e70*/  ELECT P6, UR62, PT ;  /* 0x00000000003e782f */ /* 0x000fe400038c0000 */
[----:B------:R-:W-:Y:S01]  /*22e80*/  MOV R14, UR62 ;  /* 0x0000003e000e7c02 */ /* 0x000fe20008000f00 */
[----:B01--45:R-:W-:Y:S10]  /*22e90*/  ENDCOLLECTIVE ;  /* 0x000000000000791b */ /* 0x033ff40003800000 */
.L_x_6024:
[----:B------:R-:W-:Y:S05]  /*22ea0*/  BSYNC B0 ;  /* 0x0000000000007941 */ /* 0x000fea0003800000 */
.L_x_6023:
[----:B------:R-:W-:Y:S05]  /*22eb0*/  BRA `(.L_x_6025) ;  /* 0xffffffbc00ec7947 */ /* 0x000fea000383ffff */
.L_x_5883:
[----:B0-----:R0:W1:Y:S02]  /*22ec0*/  SYNCS.PHASECHK.TRANS64.TRYWAIT P0, [R6+URZ], R5 ;  /* 0x00000005060075a7 */ /* 0x001064000800017f */
[----:B-1----:R-:W-:Y:S05]  /*22ed0*/  @!P0 NANOSLEEP.SYNCS 0x989680 ;  /* 0x009896800000895d */ /* 0x002fea0003900000 */
[----:B------:R-:W1:Y:S02]  /*22ee0*/  @!P0 SYNCS.PHASECHK.TRANS64 P0, [R6+URZ], R5 ;  /* 0x00000005060085a7 */ /* 0x000e64000800007f */
[----:B-1----:R-:W-:Y:S05]  /*22ef0*/  @!P0 BRA `(.L_x_5883) ;  /* 0xfffffffc00f08947 */ /* 0x002fea000383ffff */
[----:B------:R-:W-:Y:S05]  /*22f00*/  BRA `(.L_x_6026) ;  /* 0xffffffc000287947 */ /* 0x000fea000383ffff */
.L_x_5884:
[----:B-1----:R1:W2:Y:S02]  /*22f10*/  SYNCS.PHASECHK.TRANS64.TRYWAIT P0, [R7+URZ], R2 ;  /* 0x00000002070075a7 */ /* 0x0022a4000800017f */
[----:B--2---:R-:W-:Y:S05]  /*22f20*/  @!P0 NANOSLEEP.SYNCS 0x989680 ;  /* 0x009896800000895d */ /* 0x004fea0003900000 */
[----:B------:R-:W2:Y:S02]  /*22f30*/  @!P0 SYNCS.PHASECHK.TRANS64 P0, [R7+URZ], R2 ;  /* 0x00000002070085a7 */ /* 0x000ea4000800007f */
[----:B--2---:R-:W-:Y:S05]  /*22f40*/  @!P0 BRA `(.L_x_5884) ;  /* 0xfffffffc00f08947 */ /* 0x004fea000383ffff */
[----:B------:R-:W-:Y:S05]  /*22f50*/  BRA `(.L_x_6027) ;  /* 0xffffffc0001c7947 */ /* 0x000fea000383ffff */
.L_x_5886:
[----:B--2---:R2:W3:Y:S02]  /*22f60*/  SYNCS.PHASECHK.TRANS64.TRYWAIT P0, [R4+URZ], R5 ;  /* 0x00000005040075a7 */ /* 0x0044e4000800017f */
[----:B---3--:R-:W-:Y:S05]  /*22f70*/  @!P0 NANOSLEEP.SYNCS 0x989680 ;  /* 0x009896800000895d */ /* 0x008fea0003900000 */
[----:B------:R-:W3:Y:S02]  /*22f80*/  @!P0 SYNCS.PHASECHK.TRANS64 P0, [R4+URZ], R5 ;  /* 0x00000005040085a7 */ /* 0x000ee4000800007f */
[----:B---3--:R-:W-:Y:S05]  /*22f90*/  @!P0 BRA `(.L_x_5886) ;  /* 0xfffffffc00f08947 */ /* 0x008fea000383ffff */
[----:B------:R-:W-:Y:S05]  /*22fa0*/  BRA `(.L_x_6028) ;  /* 0xffffffc000247947 */ /* 0x000fea000383ffff */
.L_x_6029:
        /* <DEDUP_REMOVED lines=13> */
.L_x_6050:


//--------------------- .nv.global.init           --------------------------
	.section	.nv.global.init,"aw",@progbits
.nv.global.init:
	.type		$str$20,@object
	.size		$str$20,($str$21 - $str$20)
$str$20:
        /*0000*/ 	.byte	0x28, 0x61, 0x64, 0x64, 0x72, 0x65, 0x73, 0x73, 0x20, 0x26, 0x20, 0x6d, 0x61, 0x73, 0x6b, 0x29
        /*0010*/ 	.byte	0x20, 0x3d, 0x3d, 0x20, 0x30, 0x00
	.type		$str$21,@object
	.size		$str$21,(__unnamed_4 - $str$21)
$str$21:
        /*0016*/ 	.byte	0x2f, 0x74, 0x6d, 0x70, 0x2f, 0x6f, 0x73, 0x73, 0x5f, 0x6b, 0x65, 0x72, 0x6e, 0x65, 0x6c, 0x73
        /*0026*/ 	.byte	0x5f, 0x73, 0x72, 0x63, 0x2f, 0x66, 0x6c, 0x61, 0x73, 0x68, 0x5f, 0x61, 0x74, 0x74, 0x65, 0x6e
        /*0036*/ 	.byte	0x74, 0x69, 0x6f, 0x6e, 0x2f, 0x63, 0x73, 0x72, 0x63, 0x2f, 0x63, 0x75, 0x74, 0x6c, 0x61, 0x73
        /*0046*/ 	.byte	0x73, 0x2f, 0x69, 0x6e, 0x63, 0x6c, 0x75, 0x64, 0x65, 0x2f, 0x63, 0x75, 0x74, 0x65, 0x2f, 0x70
        /*0056*/ 	.byte	0x6f, 0x69, 0x6e, 0x74, 0x65, 0x72, 0x5f, 0x66, 0x6c, 0x61, 0x67, 0x67, 0x65, 0x64, 0x2e, 0x68
        /*0066*/ 	.byte	0x70, 0x70, 0x00
	.type		__unnamed_4,@object
	.size		__unnamed_4,(__unnamed_5 - __unnamed_4)
__unnamed_4:
        /* <DEDUP_REMOVED lines=24> */
        /*01e9*/ 	.byte	0x00
	.type		__unnamed_5,@object
	.size		__unnamed_5,(__unnamed_7 - __unnamed_5)
__unnamed_5:
        /* <DEDUP_REMOVED lines=25> */
	.type		__unnamed_7,@object
	.size		__unnamed_7,(__unnamed_6 - __unnamed_7)
__unnamed_7:
        /* <DEDUP_REMOVED lines=25> */
	.type		__unnamed_6,@object
	.size		__unnamed_6,(__unnamed_1 - __unnamed_6)
__unnamed_6:
        /* <DEDUP_REMOVED lines=29> */
	.type		__unnamed_1,@object
	.size		__unnamed_1,(__unnamed_3 - __unnamed_1)
__unnamed_1:
        /* <DEDUP_REMOVED lines=28> */
        /*087e*/ 	.byte	0x3c, 0x36, 0x31, 0x34, 0x34, 0x3e, 0x3e, 0x3e, 0x3e, 0x3e, 0x20, 0x26, 0x5d, 0x00
	.type		__unnamed_3,@object
	.size		__unnamed_3,(__unnamed_2 - __unnamed_3)
__unnamed_3:
        /* <DEDUP_REMOVED lines=29> */
	.type		__unnamed_2,@object
	.size		__unnamed_2,(.L_1 - __unnamed_2)
__unnamed_2:
        /* <DEDUP_REMOVED lines=29> */
.L_1:


//--------------------- .nv.shared._ZN7cutlass13device_kernelIN5flash11enable_sm90INS1_16FlashAttnFwdSm90INS1_25CollectiveMainloopFwdSm90ILi2EN4cute5tupleIJNS5_1CILi1EEES8_S8_EEENS6_IJNS7_ILi128EEENS7_ILi96EEENS7_ILi64EEEEEELi256ENS_10bfloat16_tEfNS_4arch4Sm90ELb0ELb0ELb1ELb0ELb0ELb0ELb0ELb1ELb0ELb1ELb0ELb0EEENS1_21CollectiveEpilogueFwdINS6_IJSA_NS7_ILi256EEESB_EEES9_SE_SG_Li256ELb0ELb1ELb0ELb0EEENS1_29StaticPersistentTileSchedulerILb0EEEEEEEEEvNT_6ParamsE --------------------------
	.section	.nv.shared._ZN7cutlass13device_kernelIN5flash11enable_sm90INS1_16FlashAttnFwdSm90INS1_25CollectiveMainloopFwdSm90ILi2EN4cute5tupleIJNS5_1CILi1EEES8_S8_EEENS6_IJNS7_ILi128EEENS7_ILi96EEENS7_ILi64EEEEEELi256ENS_10bfloat16_tEfNS_4arch4Sm90ELb0ELb0ELb1ELb0ELb0ELb0ELb0ELb1ELb0ELb1ELb0ELb0EEENS1_21CollectiveEpilogueFwdINS6_IJSA_NS7_ILi256EEESB_EEES9_SE_SG_Li256ELb0ELb1ELb0ELb0EEENS1_29StaticPersistentTileSchedulerILb0EEEEEEEEEvNT_6ParamsE,"aw",@nobits
	.sectionflags	@""
	.align	16
	.zero		1024


//--------------------- .nv.shared.reserved.0     --------------------------
	.section	.nv.shared.reserved.0,"aw",@nobits
	.weak		__nv_reservedSMEM_offset_0_alias
	.size		__nv_reservedSMEM_offset_0_alias, 0, 0
	.other		__nv_reservedSMEM_offset_0_alias,@"STO_CUDA_RESERVED_SHARED STV_DEFAULT"
__nv_reservedSMEM_offset_0_alias:
	.zero		0


//--------------------- .nv.global                --------------------------
	.section	.nv.global,"aw",@nobits
.nv.global:
	.type		_ZN85_INTERNAL_fae86351_49_flash_fwd_hdim64_256_bf16_softcap_packgqa_sm90_cu_c0233546_32954cute1_E,@object
	.size		_ZN85_INTERNAL_fae86351_49_flash_fwd_hdim64_256_bf16_softcap_packgqa_sm90_cu_c0233546_32954cute1_E,(_ZN85_INTERNAL_fae86351_49_flash_fwd_hdim64_256_bf16_softcap_packgqa_sm90_cu_c0233546_32954cuda3std3__45__cpo6cbeginE - _ZN85_INTERNAL_fae86351_49_flash_fwd_hdim64_256_bf16_softcap_packgqa_sm90_cu_c0233546_32954cute1_E)
_ZN85_INTERNAL_fae86351_49_flash_fwd_hdim64_256_bf16_softcap_packgqa_sm90_cu_c0233546_32954cute1_E:
	.zero		1
	.type		_ZN85_INTERNAL_fae86351_49_flash_fwd_hdim64_256_bf16_softcap_packgqa_sm90_cu_c0233546_32954cuda3std3__45__cpo6cbeginE,@object
	.size		_ZN85_INTERNAL_fae86351_49_flash_fwd_hdim64_256_bf16_softcap_packgqa_sm90_cu_c0233546_32954cuda3std3__45__cpo6cbeginE,(_ZN85_INTERNAL_fae86351_49_flash_fwd_hdim64_256_bf16_softcap_packgqa_sm90_cu_c0233546_32954cuda3std3__48in_placeE - _ZN85_INTERNAL_fae86351_49_flash_fwd_hdim64_256_bf16_softcap_packgqa_sm90_cu_c0233546_32954cuda3std3__45__cpo6cbeginE)
_ZN85_INTERNAL_fae86351_49_flash_fwd_hdim64_256_bf16_softcap_packgqa_sm90_cu_c0233546_32954cuda3std3__45__cpo6cbeginE:
	.zero		1
	.type		_ZN85_INTERNAL_fae86351_49_flash_fwd_hdim64_256_bf16_softcap_packgqa_sm90_cu_c0233546_32954cuda3std3__48in_placeE,@object
	.size		_ZN85_INTERNAL_fae86351_49_flash_fwd_hdim64_256_bf16_softcap_packgqa_sm90_cu_c0233546_32954cuda3std3__48in_placeE,(_ZN85_INTERNAL_fae86351_49_flash_fwd_hdim64_256_bf16_softcap_packgqa_sm90_cu_c0233546_32954cuda3std6ranges3__45__cpo9iter_moveE - _ZN85_INTERNAL_fae86351_49_flash_fwd_hdim64_256_bf16_softcap_packgqa_sm90_cu_c0233546_32954cuda3std3__48in_placeE)
_ZN85_INTERNAL_fae86351_49_flash_fwd_hdim64_256_bf16_softcap_packgqa_sm90_cu_c0233546_32954cuda3std3__48in_placeE:
	.zero		1
	.type		_ZN85_INTERNAL_fae86351_49_flash_fwd_hdim64_256_bf16_softcap_packgqa_sm90_cu_c0233546_32954cuda3std6ranges3__45__cpo9iter_moveE,@object
	.size		_ZN85_INTERNAL_fae86351_49_flash_fwd_hdim64_256_bf16_softcap_packgqa_sm90_cu_c0233546_32954cuda3std6ranges3__45__cpo9iter_moveE,(_ZN85_INTERNAL_fae86351_49_flash_fwd_hdim64_256_bf16_softcap_packgqa_sm90_cu_c0233546_32954cuda3std3__45__cpo5beginE - _ZN85_INTERNAL_fae86351_49_flash_fwd_hdim64_256_bf16_softcap_packgqa_sm90_cu_c0233546_32954cuda3std6ranges3__45__cpo9iter_moveE)
_ZN85_INTERNAL_fae86351_49_flash_fwd_hdim64_256_bf16_softcap_packgqa_sm90_cu_c0233546_32954cuda3std6ranges3__45__cpo9iter_moveE:
	.zero		1
	.type		_ZN85_INTERNAL_fae86351_49_flash_fwd_hdim64_256_bf16_softcap_packgqa_sm90_cu_c0233546_32954cuda3std3__45__cpo5beginE,@object
	.size		_ZN85_INTERNAL_fae86351_49_flash_fwd_hdim64_256_bf16_softcap_packgqa_sm90_cu_c0233546_32954cuda3std3__45__cpo5beginE,(_ZN85_INTERNAL_fae86351_49_flash_fwd_hdim64_256_bf16_softcap_packgqa_sm90_cu_c0233546_32954cuda3std3__487_GLOBAL__N__fae86351_49_flash_fwd_hdim64_256_bf16_softcap_packgqa_sm90_cu_c0233546_32956ignoreE - _ZN85_INTERNAL_fae86351_49_flash_fwd_hdim64_256_bf16_softcap_packgqa_sm90_cu_c0233546_32954cuda3std3__45__cpo5beginE)
_ZN85_INTERNAL_fae86351_49_flash_fwd_hdim64_256_bf16_softcap_packgqa_sm90_cu_c0233546_32954cuda3std3__45__cpo5beginE:
	.zero		1
	.type		_ZN85_INTERNAL_fae86351_49_flash_fwd_hdim64_256_bf16_softcap_packgqa_sm90_cu_c0233546_32954cuda3std3__487_GLOBAL__N__fae86351_49_flash_fwd_hdim64_256_bf16_softcap_packgqa_sm90_cu_c0233546_32956ignoreE,@object
	.size		_ZN85_INTERNAL_fae86351_49_flash_fwd_hdim64_256_bf16_softcap_packgqa_sm90_cu_c0233546_32954cuda3std3__487_GLOBAL__N__fae86351_49_flash_fwd_hdim64_256_bf16_softcap_packgqa_sm90_cu_c0233546_32956ignoreE,(_ZN85_INTERNAL_fae86351_49_flash_fwd_hdim64_256_bf16_softcap_packgqa_sm90_cu_c0233546_32954cute7productE - _ZN85_INTERNAL_fae86351_49_flash_fwd_hdim64_256_bf16_softcap_packgqa_sm90_cu_c0233546_32954cuda3std3__487_GLOBAL__N__fae86351_49_flash_fwd_hdim64_256_bf16_softcap_packgqa_sm90_cu_c0233546_32956ignoreE)
_ZN85_INTERNAL_fae86351_49_flash_fwd_hdim64_256_bf16_softcap_packgqa_sm90_cu_c0233546_32954cuda3std3__487_GLOBAL__N__fae86351_49_flash_fwd_hdim64_256_bf16_softcap_packgqa_sm90_cu_c0233546_32956ignoreE:
	.zero		1
	.type		_ZN85_INTERNAL_fae86351_49_flash_fwd_hdim64_256_bf16_softcap_packgqa_sm90_cu_c0233546_32954cute7productE,@object
	.size		_ZN85_INTERNAL_fae86351_49_flash_fwd_hdim64_256_bf16_softcap_packgqa_sm90_cu_c0233546_32954cute7productE,(_ZN85_INTERNAL_fae86351_49_flash_fwd_hdim64_256_bf16_softcap_packgqa_sm90_cu_c0233546_32954cuda3std3__45__cpo3endE - _ZN85_INTERNAL_fae86351_49_flash_fwd_hdim64_256_bf16_softcap_packgqa_sm90_cu_c0233546_32954cute7productE)
_ZN85_INTERNAL_fae86351_49_flash_fwd_hdim64_256_bf16_softcap_packgqa_sm90_cu_c0233546_32954cute7productE:
	.zero		1
	.type		_ZN85_INTERNAL_fae86351_49_flash_fwd_hdim64_256_bf16_softcap_packgqa_sm90_cu_c0233546_32954cuda3std3__45__cpo3endE,@object
	.size		_ZN85_INTERNAL_fae86351_49_flash_fwd_hdim64_256_bf16_softcap_packgqa_sm90_cu_c0233546_32954cuda3std3__45__cpo3endE,(_ZN85_INTERNAL_fae86351_49_flash_fwd_hdim64_256_bf16_softcap_packgqa_sm90_cu_c0233546_32954cuda3std3__419piecewise_constructE - _ZN85_INTERNAL_fae86351_49_flash_fwd_hdim64_256_bf16_softcap_packgqa_sm90_cu_c0233546_32954cuda3std3__45__cpo3endE)
_ZN85_INTERNAL_fae86351_49_flash_fwd_hdim64_256_bf16_softcap_packgqa_sm90_cu_c0233546_32954cuda3std3__45__cpo3endE:
	.zero		1
	.type		_ZN85_INTERNAL_fae86351_49_flash_fwd_hdim64_256_bf16_softcap_packgqa_sm90_cu_c0233546_32954cuda3std3__419piecewise_constructE,@object
	.size		_ZN85_INTERNAL_fae86351_49_flash_fwd_hdim64_256_bf16_softcap_packgqa_sm90_cu_c0233546_32954cuda3std3__419piecewise_constructE,(_ZN85_INTERNAL_fae86351_49_flash_fwd_hdim64_256_bf16_softcap_packgqa_sm90_cu_c0233546_32954cuda3std3__45__cpo4cendE - _ZN85_INTERNAL_fae86351_49_flash_fwd_hdim64_256_bf16_softcap_packgqa_sm90_cu_c0233546_32954cuda3std3__419piecewise_constructE)
_ZN85_INTERNAL_fae86351_49_flash_fwd_hdim64_256_bf16_softcap_packgqa_sm90_cu_c0233546_32954cuda3std3__419piecewise_constructE:
	.zero		1
	.type		_ZN85_INTERNAL_fae86351_49_flash_fwd_hdim64_256_bf16_softcap_packgqa_sm90_cu_c0233546_32954cuda3std3__45__cpo4cendE,@object
	.size		_ZN85_INTERNAL_fae86351_49_flash_fwd_hdim64_256_bf16_softcap_packgqa_sm90_cu_c0233546_32954cuda3std3__45__cpo4cendE,(_ZN85_INTERNAL_fae86351_49_flash_fwd_hdim64_256_bf16_softcap_packgqa_sm90_cu_c0233546_32954cuda3std6ranges3__45__cpo4swapE - _ZN85_INTERNAL_fae86351_49_flash_fwd_hdim64_256_bf16_softcap_packgqa_sm90_cu_c0233546_32954cuda3std3__45__cpo4cendE)
_ZN85_INTERNAL_fae86351_49_flash_fwd_hdim64_256_bf16_softcap_packgqa_sm90_cu_c0233546_32954cuda3std3__45__cpo4cendE:
	.zero		1
	.type		_ZN85_INTERNAL_fae86351_49_flash_fwd_hdim64_256_bf16_softcap_packgqa_sm90_cu_c0233546_32954cuda3std6ranges3__45__cpo4swapE,@object
	.size		_ZN85_INTERNAL_fae86351_49_flash_fwd_hdim64_256_bf16_softcap_packgqa_sm90_cu_c0233546_32954cuda3std6ranges3__45__cpo4swapE,(.L_14 - _ZN85_INTERNAL_fae86351_49_flash_fwd_hdim64_256_bf16_softcap_packgqa_sm90_cu_c0233546_32954cuda3std6ranges3__45__cpo4swapE)
_ZN85_INTERNAL_fae86351_49_flash_fwd_hdim64_256_bf16_softcap_packgqa_sm90_cu_c0233546_32954cuda3std6ranges3__45__cpo4swapE:
	.zero		1
.L_14:


//--------------------- .nv.shared._ZN7cutlass13device_kernelIN5flash11enable_sm90INS1_16FlashAttnFwdSm90INS1_25CollectiveMainloopFwdSm90ILi2EN4cute5tupleIJNS5_1CILi1EEES8_S8_EEENS6_IJNS7_ILi128EEENS7_ILi96EEENS7_ILi64EEEEEELi256ENS_10bfloat16_tEfNS_4arch4Sm90ELb0ELb0ELb1ELb0ELb0ELb0ELb1ELb1ELb0ELb1ELb0ELb0EEENS1_21CollectiveEpilogueFwdINS6_IJSA_NS7_ILi256EEESB_EEES9_SE_SG_Li256ELb0ELb1ELb0ELb0EEENS1_29StaticPersistentTileSchedulerILb0EEEEEEEEEvNT_6ParamsE --------------------------
	.section	.nv.shared._ZN7cutlass13device_kernelIN5flash11enable_sm90INS1_16FlashAttnFwdSm90INS1_25CollectiveMainloopFwdSm90ILi2EN4cute5tupleIJNS5_1CILi1EEES8_S8_EEENS6_IJNS7_ILi128EEENS7_ILi96EEENS7_ILi64EEEEEELi256ENS_10bfloat16_tEfNS_4arch4Sm90ELb0ELb0ELb1ELb0ELb0ELb0ELb1ELb1ELb0ELb1ELb0ELb0EEENS1_21CollectiveEpilogueFwdINS6_IJSA_NS7_ILi256EEESB_EEES9_SE_SG_Li256ELb0ELb1ELb0ELb0EEENS1_29StaticPersistentTileSchedulerILb0EEEEEEEEEvNT_6ParamsE,"aw",@nobits
	.sectionflags	@""
	.align	16
	.zero		1024


//--------------------- .nv.shared._ZN7cutlass13device_kernelIN5flash11enable_sm90INS1_16FlashAttnFwdSm90INS1_25CollectiveMainloopFwdSm90ILi2EN4cute5tupleIJNS5_1CILi1EEES8_S8_EEENS6_IJNS7_ILi128EEENS7_ILi96EEENS7_ILi64EEEEEELi256ENS_10bfloat16_tEfNS_4arch4Sm90ELb0ELb0ELb1ELb1ELb0ELb0ELb0ELb1ELb0ELb1ELb0ELb0EEENS1_21CollectiveEpilogueFwdINS6_IJSA_NS7_ILi256EEESB_EEES9_SE_SG_Li256ELb1ELb1ELb0ELb0EEENS1_36VarlenDynamicPersistentTileSchedulerILi128ELi96ELi256ELi128ELb0ELb1ELb1ELb0ELb1ELb1EEEEEEEEEvNT_6ParamsE --------------------------
	.section	.nv.shared._ZN7cutlass13device_kernelIN5flash11enable_sm90INS1_16FlashAttnFwdSm90INS1_25CollectiveMainloopFwdSm90ILi2EN4cute5tupleIJNS5_1CILi1EEES8_S8_EEENS6_IJNS7_ILi128EEENS7_ILi96EEENS7_ILi64EEEEEELi256ENS_10bfloat16_tEfNS_4arch4Sm90ELb0ELb0ELb1ELb1ELb0ELb0ELb0ELb1ELb0ELb1ELb0ELb0EEENS1_21CollectiveEpilogueFwdINS6_IJSA_NS7_ILi256EEESB_EEES9_SE_SG_Li256ELb1ELb1ELb0ELb0EEENS1_36VarlenDynamicPersistentTileSchedulerILi128ELi96ELi256ELi128ELb0ELb1ELb1ELb0ELb1ELb1EEEEEEEEEvNT_6ParamsE,"aw",@nobits
	.sectionflags	@""
	.align	16
	.zero		1024


//--------------------- .nv.shared._ZN7cutlass13device_kernelIN5flash11enable_sm90INS1_16FlashAttnFwdSm90INS1_25CollectiveMainloopFwdSm90ILi2EN4cute5tupleIJNS5_1CILi1EEES8_S8_EEENS6_IJNS7_ILi128EEENS7_ILi96EEENS7_ILi64EEEEEELi256ENS_10bfloat16_tEfNS_4arch4Sm90ELb0ELb0ELb1ELb1ELb0ELb1ELb0ELb1ELb0ELb1ELb0ELb0EEENS1_21CollectiveEpilogueFwdINS6_IJSA_NS7_ILi256EEESB_EEES9_SE_SG_Li256ELb1ELb1ELb0ELb0EEENS1_36VarlenDynamicPersistentTileSchedulerILi128ELi96ELi256ELi128ELb0ELb1ELb1ELb0ELb1ELb1EEEEEEEEEvNT_6ParamsE --------------------------
	.section	.nv.shared._ZN7cutlass13device_kernelIN5flash11enable_sm90INS1_16FlashAttnFwdSm90INS1_25CollectiveMainloopFwdSm90ILi2EN4cute5tupleIJNS5_1CILi1EEES8_S8_EEENS6_IJNS7_ILi128EEENS7_ILi96EEENS7_ILi64EEEEEELi256ENS_10bfloat16_tEfNS_4arch4Sm90ELb0ELb0ELb1ELb1ELb0ELb1ELb0ELb1ELb0ELb1ELb0ELb0EEENS1_21CollectiveEpilogueFwdINS6_IJSA_NS7_ILi256EEESB_EEES9_SE_SG_Li256ELb1ELb1ELb0ELb0EEENS1_36VarlenDynamicPersistentTileSchedulerILi128ELi96ELi256ELi128ELb0ELb1ELb1ELb0ELb1ELb1EEEEEEEEEvNT_6ParamsE,"aw",@nobits
	.sectionflags	@""
	.align	16
	.zero		1024


//--------------------- .nv.shared._ZN7cutlass13device_kernelIN5flash11enable_sm90INS1_16FlashAttnFwdSm90INS1_25CollectiveMainloopFwdSm90ILi2EN4cute5tupleIJNS5_1CILi1EEES8_S8_EEENS6_IJNS7_ILi128EEENS7_ILi96EEENS7_ILi64EEEEEELi256ENS_10bfloat16_tEfNS_4arch4Sm90ELb0ELb0ELb1ELb1ELb0ELb0ELb1ELb1ELb0ELb1ELb0ELb0EEENS1_21CollectiveEpilogueFwdINS6_IJSA_NS7_ILi256EEESB_EEES9_SE_SG_Li256ELb1ELb1ELb0ELb0EEENS1_36VarlenDynamicPersistentTileSchedulerILi128ELi96ELi256ELi128ELb0ELb1ELb1ELb0ELb1ELb1EEEEEEEEEvNT_6ParamsE --------------------------
	.section	.nv.shared._ZN7cutlass13device_kernelIN5flash11enable_sm90INS1_16FlashAttnFwdSm90INS1_25CollectiveMainloopFwdSm90ILi2EN4cute5tupleIJNS5_1CILi1EEES8_S8_EEENS6_IJNS7_ILi128EEENS7_ILi96EEENS7_ILi64EEEEEELi256ENS_10bfloat16_tEfNS_4arch4Sm90ELb0ELb0ELb1ELb1ELb0ELb0ELb1ELb1ELb0ELb1ELb0ELb0EEENS1_21CollectiveEpilogueFwdINS6_IJSA_NS7_ILi256EEESB_EEES9_SE_SG_Li256ELb1ELb1ELb0ELb0EEENS1_36VarlenDynamicPersistentTileSchedulerILi128ELi96ELi256ELi128ELb0ELb1ELb1ELb0ELb1ELb1EEEEEEEEEvNT_6ParamsE,"aw",@nobits
	.sectionflags	@""
	.align	16
	.zero		1024


//--------------------- .nv.shared._ZN7cutlass13device_kernelIN5flash11enable_sm90INS1_16FlashAttnFwdSm90INS1_25CollectiveMainloopFwdSm90ILi2EN4cute5tupleIJNS5_1CILi1EEES8_S8_EEENS6_IJNS7_ILi128EEENS7_ILi96EEENS7_ILi64EEEEEELi256ENS_10bfloat16_tEfNS_4arch4Sm90ELb0ELb0ELb1ELb1ELb0ELb1ELb1ELb1ELb0ELb1ELb0ELb0EEENS1_21CollectiveEpilogueFwdINS6_IJSA_NS7_ILi256EEESB_EEES9_SE_SG_Li256ELb1ELb1ELb0ELb0EEENS1_36VarlenDynamicPersistentTileSchedulerILi128ELi96ELi256ELi128ELb0ELb1ELb1ELb0ELb1ELb1EEEEEEEEEvNT_6ParamsE --------------------------
	.section	.nv.shared._ZN7cutlass13device_kernelIN5flash11enable_sm90INS1_16FlashAttnFwdSm90INS1_25CollectiveMainloopFwdSm90ILi2EN4cute5tupleIJNS5_1CILi1EEES8_S8_EEENS6_IJNS7_ILi128EEENS7_ILi96EEENS7_ILi64EEEEEELi256ENS_10bfloat16_tEfNS_4arch4Sm90ELb0ELb0ELb1ELb1ELb0ELb1ELb1ELb1ELb0ELb1ELb0ELb0EEENS1_21CollectiveEpilogueFwdINS6_IJSA_NS7_ILi256EEESB_EEES9_SE_SG_Li256ELb1ELb1ELb0ELb0EEENS1_36VarlenDynamicPersistentTileSchedulerILi128ELi96ELi256ELi128ELb0ELb1ELb1ELb0ELb1ELb1EEEEEEEEEvNT_6ParamsE,"aw",@nobits
	.sectionflags	@""
	.align	16
	.zero		1024


//--------------------- .nv.shared._ZN7cutlass13device_kernelIN5flash11enable_sm90INS1_16FlashAttnFwdSm90INS1_25CollectiveMainloopFwdSm90ILi2EN4cute5tupleIJNS5_1CILi1EEES8_S8_EEENS6_IJNS7_ILi128EEENS7_ILi96EEENS7_ILi64EEEEEELi256ENS_10bfloat16_tEfNS_4arch4Sm90ELb0ELb1ELb1ELb0ELb0ELb0ELb0ELb1ELb0ELb1ELb0ELb0EEENS1_21CollectiveEpilogueFwdINS6_IJSA_NS7_ILi256EEESB_EEES9_SE_SG_Li256ELb0ELb1ELb0ELb0EEENS1_30DynamicPersistentTileSchedulerILi256ELi128ELb0ELb1ELb1EEEEEEEEEvNT_6ParamsE --------------------------
	.section	.nv.shared._ZN7cutlass13device_kernelIN5flash11enable_sm90INS1_16FlashAttnFwdSm90INS1_25CollectiveMainloopFwdSm90ILi2EN4cute5tupleIJNS5_1CILi1EEES8_S8_EEENS6_IJNS7_ILi128EEENS7_ILi96EEENS7_ILi64EEEEEELi256ENS_10bfloat16_tEfNS_4arch4Sm90ELb0ELb1ELb1ELb0ELb0ELb0ELb0ELb1ELb0ELb1ELb0ELb0EEENS1_21CollectiveEpilogueFwdINS6_IJSA_NS7_ILi256EEESB_EEES9_SE_SG_Li256ELb0ELb1ELb0ELb0EEENS1_30DynamicPersistentTileSchedulerILi256ELi128ELb0ELb1ELb1EEEEEEEEEvNT_6ParamsE,"aw",@nobits
	.sectionflags	@""
	.align	16
	.zero		1024


//--------------------- .nv.shared._ZN7cutlass13device_kernelIN5flash11enable_sm90INS1_16FlashAttnFwdSm90INS1_25CollectiveMainloopFwdSm90ILi2EN4cute5tupleIJNS5_1CILi1EEES8_S8_EEENS6_IJNS7_ILi128EEENS7_ILi96EEENS7_ILi64EEEEEELi256ENS_10bfloat16_tEfNS_4arch4Sm90ELb0ELb1ELb1ELb0ELb0ELb0ELb1ELb1ELb0ELb1ELb0ELb0EEENS1_21CollectiveEpilogueFwdINS6_IJSA_NS7_ILi256EEESB_EEES9_SE_SG_Li256ELb0ELb1ELb0ELb0EEENS1_30DynamicPersistentTileSchedulerILi256ELi128ELb0ELb1ELb1EEEEEEEEEvNT_6ParamsE --------------------------
	.section	.nv.shared._ZN7cutlass13device_kernelIN5flash11enable_sm90INS1_16FlashAttnFwdSm90INS1_25CollectiveMainloopFwdSm90ILi2EN4cute5tupleIJNS5_1CILi1EEES8_S8_EEENS6_IJNS7_ILi128EEENS7_ILi96EEENS7_ILi64EEEEEELi256ENS_10bfloat16_tEfNS_4arch4Sm90ELb0ELb1ELb1ELb0ELb0ELb0ELb1ELb1ELb0ELb1ELb0ELb0EEENS1_21CollectiveEpilogueFwdINS6_IJSA_NS7_ILi256EEESB_EEES9_SE_SG_Li256ELb0ELb1ELb0ELb0EEENS1_30DynamicPersistentTileSchedulerILi256ELi128ELb0ELb1ELb1EEEEEEEEEvNT_6ParamsE,"aw",@nobits
	.sectionflags	@""
	.align	16
	.zero		1024


//--------------------- .nv.shared._ZN7cutlass13device_kernelIN5flash11enable_sm90INS1_16FlashAttnFwdSm90INS1_25CollectiveMainloopFwdSm90ILi2EN4cute5tupleIJNS5_1CILi1EEES8_S8_EEENS6_IJNS7_ILi128EEENS7_ILi96EEENS7_ILi64EEEEEELi256ENS_10bfloat16_tEfNS_4arch4Sm90ELb0ELb1ELb1ELb1ELb0ELb0ELb0ELb1ELb0ELb1ELb0ELb0EEENS1_21CollectiveEpilogueFwdINS6_IJSA_NS7_ILi256EEESB_EEES9_SE_SG_Li256ELb1ELb1ELb0ELb0EEENS1_36VarlenDynamicPersistentTileSchedulerILi128ELi96ELi256ELi128ELb0ELb1ELb1ELb1ELb0ELb1EEEEEEEEEvNT_6ParamsE --------------------------
	.section	.nv.shared._ZN7cutlass13device_kernelIN5flash11enable_sm90INS1_16FlashAttnFwdSm90INS1_25CollectiveMainloopFwdSm90ILi2EN4cute5tupleIJNS5_1CILi1EEES8_S8_EEENS6_IJNS7_ILi128EEENS7_ILi96EEENS7_ILi64EEEEEELi256ENS_10bfloat16_tEfNS_4arch4Sm90ELb0ELb1ELb1ELb1ELb0ELb0ELb0ELb1ELb0ELb1ELb0ELb0EEENS1_21CollectiveEpilogueFwdINS6_IJSA_NS7_ILi256EEESB_EEES9_SE_SG_Li256ELb1ELb1ELb0ELb0EEENS1_36VarlenDynamicPersistentTileSchedulerILi128ELi96ELi256ELi128ELb0ELb1ELb1ELb1ELb0ELb1EEEEEEEEEvNT_6ParamsE,"aw",@nobits
	.sectionflags	@""
	.align	16
	.zero		1024


//--------------------- .nv.shared._ZN7cutlass13device_kernelIN5flash11enable_sm90INS1_16FlashAttnFwdSm90INS1_25CollectiveMainloopFwdSm90ILi2EN4cute5tupleIJNS5_1CILi1EEES8_S8_EEENS6_IJNS7_ILi128EEENS7_ILi96EEENS7_ILi64EEEEEELi256ENS_10bfloat16_tEfNS_4arch4Sm90ELb0ELb1ELb1ELb1ELb0ELb1ELb0ELb1ELb0ELb1ELb0ELb0EEENS1_21CollectiveEpilogueFwdINS6_IJSA_NS7_ILi256EEESB_EEES9_SE_SG_Li256ELb1ELb1ELb0ELb0EEENS1_36VarlenDynamicPersistentTileSchedulerILi128ELi96ELi256ELi128ELb0ELb1ELb1ELb1ELb0ELb1EEEEEEEEEvNT_6ParamsE --------------------------
	.section	.nv.shared._ZN7cutlass13device_kernelIN5flash11enable_sm90INS1_16FlashAttnFwdSm90INS1_25CollectiveMainloopFwdSm90ILi2EN4cute5tupleIJNS5_1CILi1EEES8_S8_EEENS6_IJNS7_ILi128EEENS7_ILi96EEENS7_ILi64EEEEEELi256ENS_10bfloat16_tEfNS_4arch4Sm90ELb0ELb1ELb1ELb1ELb0ELb1ELb0ELb1ELb0ELb1ELb0ELb0EEENS1_21CollectiveEpilogueFwdINS6_IJSA_NS7_ILi256EEESB_EEES9_SE_SG_Li256ELb1ELb1ELb0ELb0EEENS1_36VarlenDynamicPersistentTileSchedulerILi128ELi96ELi256ELi128ELb0ELb1ELb1ELb1ELb0ELb1EEEEEEEEEvNT_6ParamsE,"aw",@nobits
	.sectionflags	@""
	.align	16
	.zero		1024


//--------------------- .nv.shared._ZN7cutlass13device_kernelIN5flash11enable_sm90INS1_16FlashAttnFwdSm90INS1_25CollectiveMainloopFwdSm90ILi2EN4cute5tupleIJNS5_1CILi1EEES8_S8_EEENS6_IJNS7_ILi128EEENS7_ILi96EEENS7_ILi64EEEEEELi256ENS_10bfloat16_tEfNS_4arch4Sm90ELb0ELb1ELb1ELb1ELb0ELb0ELb1ELb1ELb0ELb1ELb0ELb0EEENS1_21CollectiveEpilogueFwdINS6_IJSA_NS7_ILi256EEESB_EEES9_SE_SG_Li256ELb1ELb1ELb0ELb0EEENS1_36VarlenDynamicPersistentTileSchedulerILi128ELi96ELi256ELi128ELb0ELb1ELb1ELb1ELb0ELb1EEEEEEEEEvNT_6ParamsE --------------------------
	.section	.nv.shared._ZN7cutlass13device_kernelIN5flash11enable_sm90INS1_16FlashAttnFwdSm90INS1_25CollectiveMainloopFwdSm90ILi2EN4cute5tupleIJNS5_1CILi1EEES8_S8_EEENS6_IJNS7_ILi128EEENS7_ILi96EEENS7_ILi64EEEEEELi256ENS_10bfloat16_tEfNS_4arch4Sm90ELb0ELb1ELb1ELb1ELb0ELb0ELb1ELb1ELb0ELb1ELb0ELb0EEENS1_21CollectiveEpilogueFwdINS6_IJSA_NS7_ILi256EEESB_EEES9_SE_SG_Li256ELb1ELb1ELb0ELb0EEENS1_36VarlenDynamicPersistentTileSchedulerILi128ELi96ELi256ELi128ELb0ELb1ELb1ELb1ELb0ELb1EEEEEEEEEvNT_6ParamsE,"aw",@nobits
	.sectionflags	@""
	.align	16
	.zero		1024


//--------------------- .nv.shared._ZN7cutlass13device_kernelIN5flash11enable_sm90INS1_16FlashAttnFwdSm90INS1_25CollectiveMainloopFwdSm90ILi2EN4cute5tupleIJNS5_1CILi1EEES8_S8_EEENS6_IJNS7_ILi128EEENS7_ILi96EEENS7_ILi64EEEEEELi256ENS_10bfloat16_tEfNS_4arch4Sm90ELb0ELb1ELb1ELb1ELb0ELb1ELb1ELb1ELb0ELb1ELb0ELb0EEENS1_21CollectiveEpilogueFwdINS6_IJSA_NS7_ILi256EEESB_EEES9_SE_SG_Li256ELb1ELb1ELb0ELb0EEENS1_36VarlenDynamicPersistentTileSchedulerILi128ELi96ELi256ELi128ELb0ELb1ELb1ELb1ELb0ELb1EEEEEEEEEvNT_6ParamsE --------------------------
	.section	.nv.shared._ZN7cutlass13device_kernelIN5flash11enable_sm90INS1_16FlashAttnFwdSm90INS1_25CollectiveMainloopFwdSm90ILi2EN4cute5tupleIJNS5_1CILi1EEES8_S8_EEENS6_IJNS7_ILi128EEENS7_ILi96EEENS7_ILi64EEEEEELi256ENS_10bfloat16_tEfNS_4arch4Sm90ELb0ELb1ELb1ELb1ELb0ELb1ELb1ELb1ELb0ELb1ELb0ELb0EEENS1_21CollectiveEpilogueFwdINS6_IJSA_NS7_ILi256EEESB_EEES9_SE_SG_Li256ELb1ELb1ELb0ELb0EEENS1_36VarlenDynamicPersistentTileSchedulerILi128ELi96ELi256ELi128ELb0ELb1ELb1ELb1ELb0ELb1EEEEEEEEEvNT_6ParamsE,"aw",@nobits
	.sectionflags	@""
	.align	16
	.zero		1024


//--------------------- .nv.shared._ZN7cutlass13device_kernelIN5flash11enable_sm90INS1_16FlashAttnFwdSm90INS1_25CollectiveMainloopFwdSm90ILi2EN4cute5tupleIJNS5_1CILi1EEES8_S8_EEENS6_IJNS7_ILi128EEENS7_ILi96EEENS7_ILi64EEEEEELi256ENS_10bfloat16_tEfNS_4arch4Sm90ELb1ELb0ELb1ELb0ELb0ELb0ELb0ELb1ELb0ELb1ELb0ELb0EEENS1_21CollectiveEpilogueFwdINS6_IJSA_NS7_ILi256EEESB_EEES9_SE_SG_Li256ELb0ELb1ELb0ELb0EEENS1_30DynamicPersistentTileSchedulerILi256ELi128ELb0ELb1ELb1EEEEEEEEEvNT_6ParamsE --------------------------
	.section	.nv.shared._ZN7cutlass13device_kernelIN5flash11enable_sm90INS1_16FlashAttnFwdSm90INS1_25CollectiveMainloopFwdSm90ILi2EN4cute5tupleIJNS5_1CILi1EEES8_S8_EEENS6_IJNS7_ILi128EEENS7_ILi96EEENS7_ILi64EEEEEELi256ENS_10bfloat16_tEfNS_4arch4Sm90ELb1ELb0ELb1ELb0ELb0ELb0ELb0ELb1ELb0ELb1ELb0ELb0EEENS1_21CollectiveEpilogueFwdINS6_IJSA_NS7_ILi256EEESB_EEES9_SE_SG_Li256ELb0ELb1ELb0ELb0EEENS1_30DynamicPersistentTileSchedulerILi256ELi128ELb0ELb1ELb1EEEEEEEEEvNT_6ParamsE,"aw",@nobits
	.sectionflags	@""
	.align	16
	.zero		1024


//--------------------- .nv.shared._ZN7cutlass13device_kernelIN5flash11enable_sm90INS1_16FlashAttnFwdSm90INS1_25CollectiveMainloopFwdSm90ILi2EN4cute5tupleIJNS5_1CILi1EEES8_S8_EEENS6_IJNS7_ILi128EEENS7_ILi96EEENS7_ILi64EEEEEELi256ENS_10bfloat16_tEfNS_4arch4Sm90ELb1ELb0ELb1ELb0ELb0ELb0ELb1ELb1ELb0ELb1ELb0ELb0EEENS1_21CollectiveEpilogueFwdINS6_IJSA_NS7_ILi256EEESB_EEES9_SE_SG_Li256ELb0ELb1ELb0ELb0EEENS1_30DynamicPersistentTileSchedulerILi256ELi128ELb0ELb1ELb1EEEEEEEEEvNT_6ParamsE --------------------------
	.section	.nv.shared._ZN7cutlass13device_kernelIN5flash11enable_sm90INS1_16FlashAttnFwdSm90INS1_25CollectiveMainloopFwdSm90ILi2EN4cute5tupleIJNS5_1CILi1EEES8_S8_EEENS6_IJNS7_ILi128EEENS7_ILi96EEENS7_ILi64EEEEEELi256ENS_10bfloat16_tEfNS_4arch4Sm90ELb1ELb0ELb1ELb0ELb0ELb0ELb1ELb1ELb0ELb1ELb0ELb0EEENS1_21CollectiveEpilogueFwdINS6_IJSA_NS7_ILi256EEESB_EEES9_SE_SG_Li256ELb0ELb1ELb0ELb0EEENS1_30DynamicPersistentTileSchedulerILi256ELi128ELb0ELb1ELb1EEEEEEEEEvNT_6ParamsE,"aw",@nobits
	.sectionflags	@""
	.align	16
	.zero		1024


//--------------------- .nv.shared._ZN7cutlass13device_kernelIN5flash11enable_sm90INS1_16FlashAttnFwdSm90INS1_25CollectiveMainloopFwdSm90ILi2EN4cute5tupleIJNS5_1CILi1EEES8_S8_EEENS6_IJNS7_ILi128EEENS7_ILi96EEENS7_ILi64EEEEEELi256ENS_10bfloat16_tEfNS_4arch4Sm90ELb1ELb0ELb1ELb1ELb0ELb0ELb0ELb1ELb0ELb1ELb0ELb0EEENS1_21CollectiveEpilogueFwdINS6_IJSA_NS7_ILi256EEESB_EEES9_SE_SG_Li256ELb1ELb1ELb0ELb0EEENS1_36VarlenDynamicPersistentTileSchedulerILi128ELi96ELi256ELi128ELb0ELb1ELb1ELb1ELb1ELb1EEEEEEEEEvNT_6ParamsE --------------------------
	.section	.nv.shared._ZN7cutlass13device_kernelIN5flash11enable_sm90INS1_16FlashAttnFwdSm90INS1_25CollectiveMainloopFwdSm90ILi2EN4cute5tupleIJNS5_1CILi1EEES8_S8_EEENS6_IJNS7_ILi128EEENS7_ILi96EEENS7_ILi64EEEEEELi256ENS_10bfloat16_tEfNS_4arch4Sm90ELb1ELb0ELb1ELb1ELb0ELb0ELb0ELb1ELb0ELb1ELb0ELb0EEENS1_21CollectiveEpilogueFwdINS6_IJSA_NS7_ILi256EEESB_EEES9_SE_SG_Li256ELb1ELb1ELb0ELb0EEENS1_36VarlenDynamicPersistentTileSchedulerILi128ELi96ELi256ELi128ELb0ELb1ELb1ELb1ELb1ELb1EEEEEEEEEvNT_6ParamsE,"aw",@nobits
	.sectionflags	@""
	.align	16
	.zero		1024


//--------------------- .nv.shared._ZN7cutlass13device_kernelIN5flash11enable_sm90INS1_16FlashAttnFwdSm90INS1_25CollectiveMainloopFwdSm90ILi2EN4cute5tupleIJNS5_1CILi1EEES8_S8_EEENS6_IJNS7_ILi128EEENS7_ILi96EEENS7_ILi64EEEEEELi256ENS_10bfloat16_tEfNS_4arch4Sm90ELb1ELb0ELb1ELb1ELb0ELb1ELb0ELb1ELb0ELb1ELb0ELb0EEENS1_21CollectiveEpilogueFwdINS6_IJSA_NS7_ILi256EEESB_EEES9_SE_SG_Li256ELb1ELb1ELb0ELb0EEENS1_36VarlenDynamicPersistentTileSchedulerILi128ELi96ELi256ELi128ELb0ELb1ELb1ELb1ELb1ELb1EEEEEEEEEvNT_6ParamsE --------------------------
	.section	.nv.shared._ZN7cutlass13device_kernelIN5flash11enable_sm90INS1_16FlashAttnFwdSm90INS1_25CollectiveMainloopFwdSm90ILi2EN4cute5tupleIJNS5_1CILi1EEES8_S8_EEENS6_IJNS7_ILi128EEENS7_ILi96EEENS7_ILi64EEEEEELi256ENS_10bfloat16_tEfNS_4arch4Sm90ELb1ELb0ELb1ELb1ELb0ELb1ELb0ELb1ELb0ELb1ELb0ELb0EEENS1_21CollectiveEpilogueFwdINS6_IJSA_NS7_ILi256EEESB_EEES9_SE_SG_Li256ELb1ELb1ELb0ELb0EEENS1_36VarlenDynamicPersistentTileSchedulerILi128ELi96ELi256ELi128ELb0ELb1ELb1ELb1ELb1ELb1EEEEEEEEEvNT_6ParamsE,"aw",@nobits
	.sectionflags	@""
	.align	16
	.zero		1024


//--------------------- .nv.shared._ZN7cutlass13device_kernelIN5flash11enable_sm90INS1_16FlashAttnFwdSm90INS1_25CollectiveMainloopFwdSm90ILi2EN4cute5tupleIJNS5_1CILi1EEES8_S8_EEENS6_IJNS7_ILi128EEENS7_ILi96EEENS7_ILi64EEEEEELi256ENS_10bfloat16_tEfNS_4arch4Sm90ELb1ELb0ELb1ELb1ELb0ELb0ELb1ELb1ELb0ELb1ELb0ELb0EEENS1_21CollectiveEpilogueFwdINS6_IJSA_NS7_ILi256EEESB_EEES9_SE_SG_Li256ELb1ELb1ELb0ELb0EEENS1_36VarlenDynamicPersistentTileSchedulerILi128ELi96ELi256ELi128ELb0ELb1ELb1ELb1ELb1ELb1EEEEEEEEEvNT_6ParamsE --------------------------
	.section	.nv.shared._ZN7cutlass13device_kernelIN5flash11enable_sm90INS1_16FlashAttnFwdSm90INS1_25CollectiveMainloopFwdSm90ILi2EN4cute5tupleIJNS5_1CILi1EEES8_S8_EEENS6_IJNS7_ILi128EEENS7_ILi96EEENS7_ILi64EEEEEELi256ENS_10bfloat16_tEfNS_4arch4Sm90ELb1ELb0ELb1ELb1ELb0ELb0ELb1ELb1ELb0ELb1ELb0ELb0EEENS1_21CollectiveEpilogueFwdINS6_IJSA_NS7_ILi256EEESB_EEES9_SE_SG_Li256ELb1ELb1ELb0ELb0EEENS1_36VarlenDynamicPersistentTileSchedulerILi128ELi96ELi256ELi128ELb0ELb1ELb1ELb1ELb1ELb1EEEEEEEEEvNT_6ParamsE,"aw",@nobits
	.sectionflags	@""
	.align	16
	.zero		1024


//--------------------- .nv.shared._ZN7cutlass13device_kernelIN5flash11enable_sm90INS1_16FlashAttnFwdSm90INS1_25CollectiveMainloopFwdSm90ILi2EN4cute5tupleIJNS5_1CILi1EEES8_S8_EEENS6_IJNS7_ILi128EEENS7_ILi96EEENS7_ILi64EEEEEELi256ENS_10bfloat16_tEfNS_4arch4Sm90ELb1ELb0ELb1ELb1ELb0ELb1ELb1ELb1ELb0ELb1ELb0ELb0EEENS1_21CollectiveEpilogueFwdINS6_IJSA_NS7_ILi256EEESB_EEES9_SE_SG_Li256ELb1ELb1ELb0ELb0EEENS1_36VarlenDynamicPersistentTileSchedulerILi128ELi96ELi256ELi128ELb0ELb1ELb1ELb1ELb1ELb1EEEEEEEEEvNT_6ParamsE --------------------------
	.section	.nv.shared._ZN7cutlass13device_kernelIN5flash11enable_sm90INS1_16FlashAttnFwdSm90INS1_25CollectiveMainloopFwdSm90ILi2EN4cute5tupleIJNS5_1CILi1EEES8_S8_EEENS6_IJNS7_ILi128EEENS7_ILi96EEENS7_ILi64EEEEEELi256ENS_10bfloat16_tEfNS_4arch4Sm90ELb1ELb0ELb1ELb1ELb0ELb1ELb1ELb1ELb0ELb1ELb0ELb0EEENS1_21CollectiveEpilogueFwdINS6_IJSA_NS7_ILi256EEESB_EEES9_SE_SG_Li256ELb1ELb1ELb0ELb0EEENS1_36VarlenDynamicPersistentTileSchedulerILi128ELi96ELi256ELi128ELb0ELb1ELb1ELb1ELb1ELb1EEEEEEEEEvNT_6ParamsE,"aw",@nobits
	.sectionflags	@""
	.align	16
	.zero		1024


//--------------------- .nv.constant0._ZN7cutlass13device_kernelIN5flash11enable_sm90INS1_16FlashAttnFwdSm90INS1_25CollectiveMainloopFwdSm90ILi2EN4cute5tupleIJNS5_1CILi1EEES8_S8_EEENS6_IJNS7_ILi128EEENS7_ILi96EEENS7_ILi64EEEEEELi256ENS_10bfloat16_tEfNS_4arch4Sm90ELb0ELb0ELb1ELb0ELb0ELb0ELb0ELb1ELb0ELb1ELb0ELb0EEENS1_21CollectiveEpilogueFwdINS6_IJSA_NS7_ILi256EEESB_EEES9_SE_SG_Li256ELb0ELb1ELb0ELb0EEENS1_29StaticPersistentTileSchedulerILb0EEEEEEEEEvNT_6ParamsE --------------------------
	.section	.nv.constant0._ZN7cutlass13device_kernelIN5flash11enable_sm90INS1_16FlashAttnFwdSm90INS1_25CollectiveMainloopFwdSm90ILi2EN4cute5tupleIJNS5_1CILi1EEES8_S8_EEENS6_IJNS7_ILi128EEENS7_ILi96EEENS7_ILi64EEEEEELi256ENS_10bfloat16_tEfNS_4arch4Sm90ELb0ELb0ELb1ELb0ELb0ELb0ELb0ELb1ELb0ELb1ELb0ELb0EEENS1_21CollectiveEpilogueFwdINS6_IJSA_NS7_ILi256EEESB_EEES9_SE_SG_Li256ELb0ELb1ELb0ELb0EEENS1_29StaticPersistentTileSchedulerILb0EEEEEEEEEvNT_6ParamsE,"a",@progbits
	.sectionflags	@""
	.align	4
.nv.constant0._ZN7cutlass13device_kernelIN5flash11enable_sm90INS1_16FlashAttnFwdSm90INS1_25CollectiveMainloopFwdSm90ILi2EN4cute5tupleIJNS5_1CILi1EEES8_S8_EEENS6_IJNS7_ILi128EEENS7_ILi96EEENS7_ILi64EEEEEELi256ENS_10bfloat16_tEfNS_4arch4Sm90ELb0ELb0ELb1ELb0ELb0ELb0ELb0ELb1ELb0ELb1ELb0ELb0EEENS1_21CollectiveEpilogueFwdINS6_IJSA_NS7_ILi256EEESB_EEES9_SE_SG_Li256ELb0ELb1ELb0ELb0EEENS1_29StaticPersistentTileSchedulerILb0EEEEEEEEEvNT_6ParamsE:
	.zero		3200


//--------------------- .nv.constant0._ZN7cutlass13device_kernelIN5flash11enable_sm90INS1_16FlashAttnFwdSm90INS1_25CollectiveMainloopFwdSm90ILi2EN4cute5tupleIJNS5_1CILi1EEES8_S8_EEENS6_IJNS7_ILi128EEENS7_ILi96EEENS7_ILi64EEEEEELi256ENS_10bfloat16_tEfNS_4arch4Sm90ELb0ELb0ELb1ELb0ELb0ELb0ELb1ELb1ELb0ELb1ELb0ELb0EEENS1_21CollectiveEpilogueFwdINS6_IJSA_NS7_ILi256EEESB_EEES9_SE_SG_Li256ELb0ELb1ELb0ELb0EEENS1_29StaticPersistentTileSchedulerILb0EEEEEEEEEvNT_6ParamsE --------------------------
	.section	.nv.constant0._ZN7cutlass13device_kernelIN5flash11enable_sm90INS1_16FlashAttnFwdSm90INS1_25CollectiveMainloopFwdSm90ILi2EN4cute5tupleIJNS5_1CILi1EEES8_S8_EEENS6_IJNS7_ILi128EEENS7_ILi96EEENS7_ILi64EEEEEELi256ENS_10bfloat16_tEfNS_4arch4Sm90ELb0ELb0ELb1ELb0ELb0ELb0ELb1ELb1ELb0ELb1ELb0ELb0EEENS1_21CollectiveEpilogueFwdINS6_IJSA_NS7_ILi256EEESB_EEES9_SE_SG_Li256ELb0ELb1ELb0ELb0EEENS1_29StaticPersistentTileSchedulerILb0EEEEEEEEEvNT_6ParamsE,"a",@progbits
	.sectionflags	@""
	.align	4
.nv.constant0._ZN7cutlass13device_kernelIN5flash11enable_sm90INS1_16FlashAttnFwdSm90INS1_25CollectiveMainloopFwdSm90ILi2EN4cute5tupleIJNS5_1CILi1EEES8_S8_EEENS6_IJNS7_ILi128EEENS7_ILi96EEENS7_ILi64EEEEEELi256ENS_10bfloat16_tEfNS_4arch4Sm90ELb0ELb0ELb1ELb0ELb0ELb0ELb1ELb1ELb0ELb1ELb0ELb0EEENS1_21CollectiveEpilogueFwdINS6_IJSA_NS7_ILi256EEESB_EEES9_SE_SG_Li256ELb0ELb1ELb0ELb0EEENS1_29StaticPersistentTileSchedulerILb0EEEEEEEEEvNT_6ParamsE:
	.zero		3456


//--------------------- .nv.constant0._ZN7cutlass13device_kernelIN5flash11enable_sm90INS1_16FlashAttnFwdSm90INS1_25CollectiveMainloopFwdSm90ILi2EN4cute5tupleIJNS5_1CILi1EEES8_S8_EEENS6_IJNS7_ILi128EEENS7_ILi96EEENS7_ILi64EEEEEELi256ENS_10bfloat16_tEfNS_4arch4Sm90ELb0ELb0ELb1ELb1ELb0ELb0ELb0ELb1ELb0ELb1ELb0ELb0EEENS1_21CollectiveEpilogueFwdINS6_IJSA_NS7_ILi256EEESB_EEES9_SE_SG_Li256ELb1ELb1ELb0ELb0EEENS1_36VarlenDynamicPersistentTileSchedulerILi128ELi96ELi256ELi128ELb0ELb1ELb1ELb0ELb1ELb1EEEEEEEEEvNT_6ParamsE --------------------------
	.section	.nv.constant0._ZN7cutlass13device_kernelIN5flash11enable_sm90INS1_16FlashAttnFwdSm90INS1_25CollectiveMainloopFwdSm90ILi2EN4cute5tupleIJNS5_1CILi1EEES8_S8_EEENS6_IJNS7_ILi128EEENS7_ILi96EEENS7_ILi64EEEEEELi256ENS_10bfloat16_tEfNS_4arch4Sm90ELb0ELb0ELb1ELb1ELb0ELb0ELb0ELb1ELb0ELb1ELb0ELb0EEENS1_21CollectiveEpilogueFwdINS6_IJSA_NS7_ILi256EEESB_EEES9_SE_SG_Li256ELb1ELb1ELb0ELb0EEENS1_36VarlenDynamicPersistentTileSchedulerILi128ELi96ELi256ELi128ELb0ELb1ELb1ELb0ELb1ELb1EEEEEEEEEvNT_6ParamsE,"a",@progbits
	.sectionflags	@""
	.align	4
.nv.constant0._ZN7cutlass13device_kernelIN5flash11enable_sm90INS1_16FlashAttnFwdSm90INS1_25CollectiveMainloopFwdSm90ILi2EN4cute5tupleIJNS5_1CILi1EEES8_S8_EEENS6_IJNS7_ILi128EEENS7_ILi96EEENS7_ILi64EEEEEELi256ENS_10bfloat16_tEfNS_4arch4Sm90ELb0ELb0ELb1ELb1ELb0ELb0ELb0ELb1ELb0ELb1ELb0ELb0EEENS1_21CollectiveEpilogueFwdINS6_IJSA_NS7_ILi256EEESB_EEES9_SE_SG_Li256ELb1ELb1ELb0ELb0EEENS1_36VarlenDynamicPersistentTileSchedulerILi128ELi96ELi256ELi128ELb0ELb1ELb1ELb0ELb1ELb1EEEEEEEEEvNT_6ParamsE:
	.zero		3328


//--------------------- .nv.constant0._ZN7cutlass13device_kernelIN5flash11enable_sm90INS1_16FlashAttnFwdSm90INS1_25CollectiveMainloopFwdSm90ILi2EN4cute5tupleIJNS5_1CILi1EEES8_S8_EEENS6_IJNS7_ILi128EEENS7_ILi96EEENS7_ILi64EEEEEELi256ENS_10bfloat16_tEfNS_4arch4Sm90ELb0ELb0ELb1ELb1ELb0ELb1ELb0ELb1ELb0ELb1ELb0ELb0EEENS1_21CollectiveEpilogueFwdINS6_IJSA_NS7_ILi256EEESB_EEES9_SE_SG_Li256ELb1ELb1ELb0ELb0EEENS1_36VarlenDynamicPersistentTileSchedulerILi128ELi96ELi256ELi128ELb0ELb1ELb1ELb0ELb1ELb1EEEEEEEEEvNT_6ParamsE --------------------------
	.section	.nv.constant0._ZN7cutlass13device_kernelIN5flash11enable_sm90INS1_16FlashAttnFwdSm90INS1_25CollectiveMainloopFwdSm90ILi2EN4cute5tupleIJNS5_1CILi1EEES8_S8_EEENS6_IJNS7_ILi128EEENS7_ILi96EEENS7_ILi64EEEEEELi256ENS_10bfloat16_tEfNS_4arch4Sm90ELb0ELb0ELb1ELb1ELb0ELb1ELb0ELb1ELb0ELb1ELb0ELb0EEENS1_21CollectiveEpilogueFwdINS6_IJSA_NS7_ILi256EEESB_EEES9_SE_SG_Li256ELb1ELb1ELb0ELb0EEENS1_36VarlenDynamicPersistentTileSchedulerILi128ELi96ELi256ELi128ELb0ELb1ELb1ELb0ELb1ELb1EEEEEEEEEvNT_6ParamsE,"a",@progbits
	.sectionflags	@""
	.align	4
.nv.constant0._ZN7cutlass13device_kernelIN5flash11enable_sm90INS1_16FlashAttnFwdSm90INS1_25CollectiveMainloopFwdSm90ILi2EN4cute5tupleIJNS5_1CILi1EEES8_S8_EEENS6_IJNS7_ILi128EEENS7_ILi96EEENS7_ILi64EEEEEELi256ENS_10bfloat16_tEfNS_4arch4Sm90ELb0ELb0ELb1ELb1ELb0ELb1ELb0ELb1ELb0ELb1ELb0ELb0EEENS1_21CollectiveEpilogueFwdINS6_IJSA_NS7_ILi256EEESB_EEES9_SE_SG_Li256ELb1ELb1ELb0ELb0EEENS1_36VarlenDynamicPersistentTileSchedulerILi128ELi96ELi256ELi128ELb0ELb1ELb1ELb0ELb1ELb1EEEEEEEEEvNT_6ParamsE:
	.zero		3328


//--------------------- .nv.constant0._ZN7cutlass13device_kernelIN5flash11enable_sm90INS1_16FlashAttnFwdSm90INS1_25CollectiveMainloopFwdSm90ILi2EN4cute5tupleIJNS5_1CILi1EEES8_S8_EEENS6_IJNS7_ILi128EEENS7_ILi96EEENS7_ILi64EEEEEELi256ENS_10bfloat16_tEfNS_4arch4Sm90ELb0ELb0ELb1ELb1ELb0ELb0ELb1ELb1ELb0ELb1ELb0ELb0EEENS1_21CollectiveEpilogueFwdINS6_IJSA_NS7_ILi256EEESB_EEES9_SE_SG_Li256ELb1ELb1ELb0ELb0EEENS1_36VarlenDynamicPersistentTileSchedulerILi128ELi96ELi256ELi128ELb0ELb1ELb1ELb0ELb1ELb1EEEEEEEEEvNT_6ParamsE --------------------------
	.section	.nv.constant0._ZN7cutlass13device_kernelIN5flash11enable_sm90INS1_16FlashAttnFwdSm90INS1_25CollectiveMainloopFwdSm90ILi2EN4cute5tupleIJNS5_1CILi1EEES8_S8_EEENS6_IJNS7_ILi128EEENS7_ILi96EEENS7_ILi64EEEEEELi256ENS_10bfloat16_tEfNS_4arch4Sm90ELb0ELb0ELb1ELb1ELb0ELb0ELb1ELb1ELb0ELb1ELb0ELb0EEENS1_21CollectiveEpilogueFwdINS6_IJSA_NS7_ILi256EEESB_EEES9_SE_SG_Li256ELb1ELb1ELb0ELb0EEENS1_36VarlenDynamicPersistentTileSchedulerILi128ELi96ELi256ELi128ELb0ELb1ELb1ELb0ELb1ELb1EEEEEEEEEvNT_6ParamsE,"a",@progbits
	.sectionflags	@""
	.align	4
.nv.constant0._ZN7cutlass13device_kernelIN5flash11enable_sm90INS1_16FlashAttnFwdSm90INS1_25CollectiveMainloopFwdSm90ILi2EN4cute5tupleIJNS5_1CILi1EEES8_S8_EEENS6_IJNS7_ILi128EEENS7_ILi96EEENS7_ILi64EEEEEELi256ENS_10bfloat16_tEfNS_4arch4Sm90ELb0ELb0ELb1ELb1ELb0ELb0ELb1ELb1ELb0ELb1ELb0ELb0EEENS1_21CollectiveEpilogueFwdINS6_IJSA_NS7_ILi256EEESB_EEES9_SE_SG_Li256ELb1ELb1ELb0ELb0EEENS1_36VarlenDynamicPersistentTileSchedulerILi128ELi96ELi256ELi128ELb0ELb1ELb1ELb0ELb1ELb1EEEEEEEEEvNT_6ParamsE:
	.zero		3584


//--------------------- .nv.constant0._ZN7cutlass13device_kernelIN5flash11enable_sm90INS1_16FlashAttnFwdSm90INS1_25CollectiveMainloopFwdSm90ILi2EN4cute5tupleIJNS5_1CILi1EEES8_S8_EEENS6_IJNS7_ILi128EEENS7_ILi96EEENS7_ILi64EEEEEELi256ENS_10bfloat16_tEfNS_4arch4Sm90ELb0ELb0ELb1ELb1ELb0ELb1ELb1ELb1ELb0ELb1ELb0ELb0EEENS1_21CollectiveEpilogueFwdINS6_IJSA_NS7_ILi256EEESB_EEES9_SE_SG_Li256ELb1ELb1ELb0ELb0EEENS1_36VarlenDynamicPersistentTileSchedulerILi128ELi96ELi256ELi128ELb0ELb1ELb1ELb0ELb1ELb1EEEEEEEEEvNT_6ParamsE --------------------------
	.section	.nv.constant0._ZN7cutlass13device_kernelIN5flash11enable_sm90INS1_16FlashAttnFwdSm90INS1_25CollectiveMainloopFwdSm90ILi2EN4cute5tupleIJNS5_1CILi1EEES8_S8_EEENS6_IJNS7_ILi128EEENS7_ILi96EEENS7_ILi64EEEEEELi256ENS_10bfloat16_tEfNS_4arch4Sm90ELb0ELb0ELb1ELb1ELb0ELb1ELb1ELb1ELb0ELb1ELb0ELb0EEENS1_21CollectiveEpilogueFwdINS6_IJSA_NS7_ILi256EEESB_EEES9_SE_SG_Li256ELb1ELb1ELb0ELb0EEENS1_36VarlenDynamicPersistentTileSchedulerILi128ELi96ELi256ELi128ELb0ELb1ELb1ELb0ELb1ELb1EEEEEEEEEvNT_6ParamsE,"a",@progbits
	.sectionflags	@""
	.align	4
.nv.constant0._ZN7cutlass13device_kernelIN5flash11enable_sm90INS1_16FlashAttnFwdSm90INS1_25CollectiveMainloopFwdSm90ILi2EN4cute5tupleIJNS5_1CILi1EEES8_S8_EEENS6_IJNS7_ILi128EEENS7_ILi96EEENS7_ILi64EEEEEELi256ENS_10bfloat16_tEfNS_4arch4Sm90ELb0ELb0ELb1ELb1ELb0ELb1ELb1ELb1ELb0ELb1ELb0ELb0EEENS1_21CollectiveEpilogueFwdINS6_IJSA_NS7_ILi256EEESB_EEES9_SE_SG_Li256ELb1ELb1ELb0ELb0EEENS1_36VarlenDynamicPersistentTileSchedulerILi128ELi96ELi256ELi128ELb0ELb1ELb1ELb0ELb1ELb1EEEEEEEEEvNT_6ParamsE:
	.zero		3584


//--------------------- .nv.constant0._ZN7cutlass13device_kernelIN5flash11enable_sm90INS1_16FlashAttnFwdSm90INS1_25CollectiveMainloopFwdSm90ILi2EN4cute5tupleIJNS5_1CILi1EEES8_S8_EEENS6_IJNS7_ILi128EEENS7_ILi96EEENS7_ILi64EEEEEELi256ENS_10bfloat16_tEfNS_4arch4Sm90ELb0ELb1ELb1ELb0ELb0ELb0ELb0ELb1ELb0ELb1ELb0ELb0EEENS1_21CollectiveEpilogueFwdINS6_IJSA_NS7_ILi256EEESB_EEES9_SE_SG_Li256ELb0ELb1ELb0ELb0EEENS1_30DynamicPersistentTileSchedulerILi256ELi128ELb0ELb1ELb1EEEEEEEEEvNT_6ParamsE --------------------------
	.section	.nv.constant0._ZN7cutlass13device_kernelIN5flash11enable_sm90INS1_16FlashAttnFwdSm90INS1_25CollectiveMainloopFwdSm90ILi2EN4cute5tupleIJNS5_1CILi1EEES8_S8_EEENS6_IJNS7_ILi128EEENS7_ILi96EEENS7_ILi64EEEEEELi256ENS_10bfloat16_tEfNS_4arch4Sm90ELb0ELb1ELb1ELb0ELb0ELb0ELb0ELb1ELb0ELb1ELb0ELb0EEENS1_21CollectiveEpilogueFwdINS6_IJSA_NS7_ILi256EEESB_EEES9_SE_SG_Li256ELb0ELb1ELb0ELb0EEENS1_30DynamicPersistentTileSchedulerILi256ELi128ELb0ELb1ELb1EEEEEEEEEvNT_6ParamsE,"a",@progbits
	.sectionflags	@""
	.align	4
.nv.constant0._ZN7cutlass13device_kernelIN5flash11enable_sm90INS1_16FlashAttnFwdSm90INS1_25CollectiveMainloopFwdSm90ILi2EN4cute5tupleIJNS5_1CILi1EEES8_S8_EEENS6_IJNS7_ILi128EEENS7_ILi96EEENS7_ILi64EEEEEELi256ENS_10bfloat16_tEfNS_4arch4Sm90ELb0ELb1ELb1ELb0ELb0ELb0ELb0ELb1ELb0ELb1ELb0ELb0EEENS1_21CollectiveEpilogueFwdINS6_IJSA_NS7_ILi256EEESB_EEES9_SE_SG_Li256ELb0ELb1ELb0ELb0EEENS1_30DynamicPersistentTileSchedulerILi256ELi128ELb0ELb1ELb1EEEEEEEEEvNT_6ParamsE:
	.zero		3328


//--------------------- .nv.constant0._ZN7cutlass13device_kernelIN5flash11enable_sm90INS1_16FlashAttnFwdSm90INS1_25CollectiveMainloopFwdSm90ILi2EN4cute5tupleIJNS5_1CILi1EEES8_S8_EEENS6_IJNS7_ILi128EEENS7_ILi96EEENS7_ILi64EEEEEELi256ENS_10bfloat16_tEfNS_4arch4Sm90ELb0ELb1ELb1ELb0ELb0ELb0ELb1ELb1ELb0ELb1ELb0ELb0EEENS1_21CollectiveEpilogueFwdINS6_IJSA_NS7_ILi256EEESB_EEES9_SE_SG_Li256ELb0ELb1ELb0ELb0EEENS1_30DynamicPersistentTileSchedulerILi256ELi128ELb0ELb1ELb1EEEEEEEEEvNT_6ParamsE --------------------------
	.section	.nv.constant0._ZN7cutlass13device_kernelIN5flash11enable_sm90INS1_16FlashAttnFwdSm90INS1_25CollectiveMainloopFwdSm90ILi2EN4cute5tupleIJNS5_1CILi1EEES8_S8_EEENS6_IJNS7_ILi128EEENS7_ILi96EEENS7_ILi64EEEEEELi256ENS_10bfloat16_tEfNS_4arch4Sm90ELb0ELb1ELb1ELb0ELb0ELb0ELb1ELb1ELb0ELb1ELb0ELb0EEENS1_21CollectiveEpilogueFwdINS6_IJSA_NS7_ILi256EEESB_EEES9_SE_SG_Li256ELb0ELb1ELb0ELb0EEENS1_30DynamicPersistentTileSchedulerILi256ELi128ELb0ELb1ELb1EEEEEEEEEvNT_6ParamsE,"a",@progbits
	.sectionflags	@""
	.align	4
.nv.constant0._ZN7cutlass13device_kernelIN5flash11enable_sm90INS1_16FlashAttnFwdSm90INS1_25CollectiveMainloopFwdSm90ILi2EN4cute5tupleIJNS5_1CILi1EEES8_S8_EEENS6_IJNS7_ILi128EEENS7_ILi96EEENS7_ILi64EEEEEELi256ENS_10bfloat16_tEfNS_4arch4Sm90ELb0ELb1ELb1ELb0ELb0ELb0ELb1ELb1ELb0ELb1ELb0ELb0EEENS1_21CollectiveEpilogueFwdINS6_IJSA_NS7_ILi256EEESB_EEES9_SE_SG_Li256ELb0ELb1ELb0ELb0EEENS1_30DynamicPersistentTileSchedulerILi256ELi128ELb0ELb1ELb1EEEEEEEEEvNT_6ParamsE:
	.zero		3584


//--------------------- .nv.constant0._ZN7cutlass13device_kernelIN5flash11enable_sm90INS1_16FlashAttnFwdSm90INS1_25CollectiveMainloopFwdSm90ILi2EN4cute5tupleIJNS5_1CILi1EEES8_S8_EEENS6_IJNS7_ILi128EEENS7_ILi96EEENS7_ILi64EEEEEELi256ENS_10bfloat16_tEfNS_4arch4Sm90ELb0ELb1ELb1ELb1ELb0ELb0ELb0ELb1ELb0ELb1ELb0ELb0EEENS1_21CollectiveEpilogueFwdINS6_IJSA_NS7_ILi256EEESB_EEES9_SE_SG_Li256ELb1ELb1ELb0ELb0EEENS1_36VarlenDynamicPersistentTileSchedulerILi128ELi96ELi256ELi128ELb0ELb1ELb1ELb1ELb0ELb1EEEEEEEEEvNT_6ParamsE --------------------------
	.section	.nv.constant0._ZN7cutlass13device_kernelIN5flash11enable_sm90INS1_16FlashAttnFwdSm90INS1_25CollectiveMainloopFwdSm90ILi2EN4cute5tupleIJNS5_1CILi1EEES8_S8_EEENS6_IJNS7_ILi128EEENS7_ILi96EEENS7_ILi64EEEEEELi256ENS_10bfloat16_tEfNS_4arch4Sm90ELb0ELb1ELb1ELb1ELb0ELb0ELb0ELb1ELb0ELb1ELb0ELb0EEENS1_21CollectiveEpilogueFwdINS6_IJSA_NS7_ILi256EEESB_EEES9_SE_SG_Li256ELb1ELb1ELb0ELb0EEENS1_36VarlenDynamicPersistentTileSchedulerILi128ELi96ELi256ELi128ELb0ELb1ELb1ELb1ELb0ELb1EEEEEEEEEvNT_6ParamsE,"a",@progbits
	.sectionflags	@""
	.align	4
.nv.constant0._ZN7cutlass13device_kernelIN5flash11enable_sm90INS1_16FlashAttnFwdSm90INS1_25CollectiveMainloopFwdSm90ILi2EN4cute5tupleIJNS5_1CILi1EEES8_S8_EEENS6_IJNS7_ILi128EEENS7_ILi96EEENS7_ILi64EEEEEELi256ENS_10bfloat16_tEfNS_4arch4Sm90ELb0ELb1ELb1ELb1ELb0ELb0ELb0ELb1ELb0ELb1ELb0ELb0EEENS1_21CollectiveEpilogueFwdINS6_IJSA_NS7_ILi256EEESB_EEES9_SE_SG_Li256ELb1ELb1ELb0ELb0EEENS1_36VarlenDynamicPersistentTileSchedulerILi128ELi96ELi256ELi128ELb0ELb1ELb1ELb1ELb0ELb1EEEEEEEEEvNT_6ParamsE:
	.zero		3328


//--------------------- .nv.constant0._ZN7cutlass13device_kernelIN5flash11enable_sm90INS1_16FlashAttnFwdSm90INS1_25CollectiveMainloopFwdSm90ILi2EN4cute5tupleIJNS5_1CILi1EEES8_S8_EEENS6_IJNS7_ILi128EEENS7_ILi96EEENS7_ILi64EEEEEELi256ENS_10bfloat16_tEfNS_4arch4Sm90ELb0ELb1ELb1ELb1ELb0ELb1ELb0ELb1ELb0ELb1ELb0ELb0EEENS1_21CollectiveEpilogueFwdINS6_IJSA_NS7_ILi256EEESB_EEES9_SE_SG_Li256ELb1ELb1ELb0ELb0EEENS1_36VarlenDynamicPersistentTileSchedulerILi128ELi96ELi256ELi128ELb0ELb1ELb1ELb1ELb0ELb1EEEEEEEEEvNT_6ParamsE --------------------------
	.section	.nv.constant0._ZN7cutlass13device_kernelIN5flash11enable_sm90INS1_16FlashAttnFwdSm90INS1_25CollectiveMainloopFwdSm90ILi2EN4cute5tupleIJNS5_1CILi1EEES8_S8_EEENS6_IJNS7_ILi128EEENS7_ILi96EEENS7_ILi64EEEEEELi256ENS_10bfloat16_tEfNS_4arch4Sm90ELb0ELb1ELb1ELb1ELb0ELb1ELb0ELb1ELb0ELb1ELb0ELb0EEENS1_21CollectiveEpilogueFwdINS6_IJSA_NS7_ILi256EEESB_EEES9_SE_SG_Li256ELb1ELb1ELb0ELb0EEENS1_36VarlenDynamicPersistentTileSchedulerILi128ELi96ELi256ELi128ELb0ELb1ELb1ELb1ELb0ELb1EEEEEEEEEvNT_6ParamsE,"a",@progbits
	.sectionflags	@""
	.align	4
.nv.constant0._ZN7cutlass13device_kernelIN5flash11enable_sm90INS1_16FlashAttnFwdSm90INS1_25CollectiveMainloopFwdSm90ILi2EN4cute5tupleIJNS5_1CILi1EEES8_S8_EEENS6_IJNS7_ILi128EEENS7_ILi96EEENS7_ILi64EEEEEELi256ENS_10bfloat16_tEfNS_4arch4Sm90ELb0ELb1ELb1ELb1ELb0ELb1ELb0ELb1ELb0ELb1ELb0ELb0EEENS1_21CollectiveEpilogueFwdINS6_IJSA_NS7_ILi256EEESB_EEES9_SE_SG_Li256ELb1ELb1ELb0ELb0EEENS1_36VarlenDynamicPersistentTileSchedulerILi128ELi96ELi256ELi128ELb0ELb1ELb1ELb1ELb0ELb1EEEEEEEEEvNT_6ParamsE:
	.zero		3328


//--------------------- .nv.constant0._ZN7cutlass13device_kernelIN5flash11enable_sm90INS1_16FlashAttnFwdSm90INS1_25CollectiveMainloopFwdSm90ILi2EN4cute5tupleIJNS5_1CILi1EEES8_S8_EEENS6_IJNS7_ILi128EEENS7_ILi96EEENS7_ILi64EEEEEELi256ENS_10bfloat16_tEfNS_4arch4Sm90ELb0ELb1ELb1ELb1ELb0ELb0ELb1ELb1ELb0ELb1ELb0ELb0EEENS1_21CollectiveEpilogueFwdINS6_IJSA_NS7_ILi256EEESB_EEES9_SE_SG_Li256ELb1ELb1ELb0ELb0EEENS1_36VarlenDynamicPersistentTileSchedulerILi128ELi96ELi256ELi128ELb0ELb1ELb1ELb1ELb0ELb1EEEEEEEEEvNT_6ParamsE --------------------------
	.section	.nv.constant0._ZN7cutlass13device_kernelIN5flash11enable_sm90INS1_16FlashAttnFwdSm90INS1_25CollectiveMainloopFwdSm90ILi2EN4cute5tupleIJNS5_1CILi1EEES8_S8_EEENS6_IJNS7_ILi128EEENS7_ILi96EEENS7_ILi64EEEEEELi256ENS_10bfloat16_tEfNS_4arch4Sm90ELb0ELb1ELb1ELb1ELb0ELb0ELb1ELb1ELb0ELb1ELb0ELb0EEENS1_21CollectiveEpilogueFwdINS6_IJSA_NS7_ILi256EEESB_EEES9_SE_SG_Li256ELb1ELb1ELb0ELb0EEENS1_36VarlenDynamicPersistentTileSchedulerILi128ELi96ELi256ELi128ELb0ELb1ELb1ELb1ELb0ELb1EEEEEEEEEvNT_6ParamsE,"a",@progbits
	.sectionflags	@""
	.align	4
.nv.constant0._ZN7cutlass13device_kernelIN5flash11enable_sm90INS1_16FlashAttnFwdSm90INS1_25CollectiveMainloopFwdSm90ILi2EN4cute5tupleIJNS5_1CILi1EEES8_S8_EEENS6_IJNS7_ILi128EEENS7_ILi96EEENS7_ILi64EEEEEELi256ENS_10bfloat16_tEfNS_4arch4Sm90ELb0ELb1ELb1ELb1ELb0ELb0ELb1ELb1ELb0ELb1ELb0ELb0EEENS1_21CollectiveEpilogueFwdINS6_IJSA_NS7_ILi256EEESB_EEES9_SE_SG_Li256ELb1ELb1ELb0ELb0EEENS1_36VarlenDynamicPersistentTileSchedulerILi128ELi96ELi256ELi128ELb0ELb1ELb1ELb1ELb0ELb1EEEEEEEEEvNT_6ParamsE:
	.zero		3584


//--------------------- .nv.constant0._ZN7cutlass13device_kernelIN5flash11enable_sm90INS1_16FlashAttnFwdSm90INS1_25CollectiveMainloopFwdSm90ILi2EN4cute5tupleIJNS5_1CILi1EEES8_S8_EEENS6_IJNS7_ILi128EEENS7_ILi96EEENS7_ILi64EEEEEELi256ENS_10bfloat16_tEfNS_4arch4Sm90ELb0ELb1ELb1ELb1ELb0ELb1ELb1ELb1ELb0ELb1ELb0ELb0EEENS1_21CollectiveEpilogueFwdINS6_IJSA_NS7_ILi256EEESB_EEES9_SE_SG_Li256ELb1ELb1ELb0ELb0EEENS1_36VarlenDynamicPersistentTileSchedulerILi128ELi96ELi256ELi128ELb0ELb1ELb1ELb1ELb0ELb1EEEEEEEEEvNT_6ParamsE --------------------------
	.section	.nv.constant0._ZN7cutlass13device_kernelIN5flash11enable_sm90INS1_16FlashAttnFwdSm90INS1_25CollectiveMainloopFwdSm90ILi2EN4cute5tupleIJNS5_1CILi1EEES8_S8_EEENS6_IJNS7_ILi128EEENS7_ILi96EEENS7_ILi64EEEEEELi256ENS_10bfloat16_tEfNS_4arch4Sm90ELb0ELb1ELb1ELb1ELb0ELb1ELb1ELb1ELb0ELb1ELb0ELb0EEENS1_21CollectiveEpilogueFwdINS6_IJSA_NS7_ILi256EEESB_EEES9_SE_SG_Li256ELb1ELb1ELb0ELb0EEENS1_36VarlenDynamicPersistentTileSchedulerILi128ELi96ELi256ELi128ELb0ELb1ELb1ELb1ELb0ELb1EEEEEEEEEvNT_6ParamsE,"a",@progbits
	.sectionflags	@""
	.align	4
.nv.constant0._ZN7cutlass13device_kernelIN5flash11enable_sm90INS1_16FlashAttnFwdSm90INS1_25CollectiveMainloopFwdSm90ILi2EN4cute5tupleIJNS5_1CILi1EEES8_S8_EEENS6_IJNS7_ILi128EEENS7_ILi96EEENS7_ILi64EEEEEELi256ENS_10bfloat16_tEfNS_4arch4Sm90ELb0ELb1ELb1ELb1ELb0ELb1ELb1ELb1ELb0ELb1ELb0ELb0EEENS1_21CollectiveEpilogueFwdINS6_IJSA_NS7_ILi256EEESB_EEES9_SE_SG_Li256ELb1ELb1ELb0ELb0EEENS1_36VarlenDynamicPersistentTileSchedulerILi128ELi96ELi256ELi128ELb0ELb1ELb1ELb1ELb0ELb1EEEEEEEEEvNT_6ParamsE:
	.zero		3584


//--------------------- .nv.constant0._ZN7cutlass13device_kernelIN5flash11enable_sm90INS1_16FlashAttnFwdSm90INS1_25CollectiveMainloopFwdSm90ILi2EN4cute5tupleIJNS5_1CILi1EEES8_S8_EEENS6_IJNS7_ILi128EEENS7_ILi96EEENS7_ILi64EEEEEELi256ENS_10bfloat16_tEfNS_4arch4Sm90ELb1ELb0ELb1ELb0ELb0ELb0ELb0ELb1ELb0ELb1ELb0ELb0EEENS1_21CollectiveEpilogueFwdINS6_IJSA_NS7_ILi256EEESB_EEES9_SE_SG_Li256ELb0ELb1ELb0ELb0EEENS1_30DynamicPersistentTileSchedulerILi256ELi128ELb0ELb1ELb1EEEEEEEEEvNT_6ParamsE --------------------------
	.section	.nv.constant0._ZN7cutlass13device_kernelIN5flash11enable_sm90INS1_16FlashAttnFwdSm90INS1_25CollectiveMainloopFwdSm90ILi2EN4cute5tupleIJNS5_1CILi1EEES8_S8_EEENS6_IJNS7_ILi128EEENS7_ILi96EEENS7_ILi64EEEEEELi256ENS_10bfloat16_tEfNS_4arch4Sm90ELb1ELb0ELb1ELb0ELb0ELb0ELb0ELb1ELb0ELb1ELb0ELb0EEENS1_21CollectiveEpilogueFwdINS6_IJSA_NS7_ILi256EEESB_EEES9_SE_SG_Li256ELb0ELb1ELb0ELb0EEENS1_30DynamicPersistentTileSchedulerILi256ELi128ELb0ELb1ELb1EEEEEEEEEvNT_6ParamsE,"a",@progbits
	.sectionflags	@""
	.align	4
.nv.constant0._ZN7cutlass13device_kernelIN5flash11enable_sm90INS1_16FlashAttnFwdSm90INS1_25CollectiveMainloopFwdSm90ILi2EN4cute5tupleIJNS5_1CILi1EEES8_S8_EEENS6_IJNS7_ILi128EEENS7_ILi96EEENS7_ILi64EEEEEELi256ENS_10bfloat16_tEfNS_4arch4Sm90ELb1ELb0ELb1ELb0ELb0ELb0ELb0ELb1ELb0ELb1ELb0ELb0EEENS1_21CollectiveEpilogueFwdINS6_IJSA_NS7_ILi256EEESB_EEES9_SE_SG_Li256ELb0ELb1ELb0ELb0EEENS1_30DynamicPersistentTileSchedulerILi256ELi128ELb0ELb1ELb1EEEEEEEEEvNT_6ParamsE:
	.zero		3328


//--------------------- .nv.constant0._ZN7cutlass13device_kernelIN5flash11enable_sm90INS1_16FlashAttnFwdSm90INS1_25CollectiveMainloopFwdSm90ILi2EN4cute5tupleIJNS5_1CILi1EEES8_S8_EEENS6_IJNS7_ILi128EEENS7_ILi96EEENS7_ILi64EEEEEELi256ENS_10bfloat16_tEfNS_4arch4Sm90ELb1ELb0ELb1ELb0ELb0ELb0ELb1ELb1ELb0ELb1ELb0ELb0EEENS1_21CollectiveEpilogueFwdINS6_IJSA_NS7_ILi256EEESB_EEES9_SE_SG_Li256ELb0ELb1ELb0ELb0EEENS1_30DynamicPersistentTileSchedulerILi256ELi128ELb0ELb1ELb1EEEEEEEEEvNT_6ParamsE --------------------------
	.section	.nv.constant0._ZN7cutlass13device_kernelIN5flash11enable_sm90INS1_16FlashAttnFwdSm90INS1_25CollectiveMainloopFwdSm90ILi2EN4cute5tupleIJNS5_1CILi1EEES8_S8_EEENS6_IJNS7_ILi128EEENS7_ILi96EEENS7_ILi64EEEEEELi256ENS_10bfloat16_tEfNS_4arch4Sm90ELb1ELb0ELb1ELb0ELb0ELb0ELb1ELb1ELb0ELb1ELb0ELb0EEENS1_21CollectiveEpilogueFwdINS6_IJSA_NS7_ILi256EEESB_EEES9_SE_SG_Li256ELb0ELb1ELb0ELb0EEENS1_30DynamicPersistentTileSchedulerILi256ELi128ELb0ELb1ELb1EEEEEEEEEvNT_6ParamsE,"a",@progbits
	.sectionflags	@""
	.align	4
.nv.constant0._ZN7cutlass13device_kernelIN5flash11enable_sm90INS1_16FlashAttnFwdSm90INS1_25CollectiveMainloopFwdSm90ILi2EN4cute5tupleIJNS5_1CILi1EEES8_S8_EEENS6_IJNS7_ILi128EEENS7_ILi96EEENS7_ILi64EEEEEELi256ENS_10bfloat16_tEfNS_4arch4Sm90ELb1ELb0ELb1ELb0ELb0ELb0ELb1ELb1ELb0ELb1ELb0ELb0EEENS1_21CollectiveEpilogueFwdINS6_IJSA_NS7_ILi256EEESB_EEES9_SE_SG_Li256ELb0ELb1ELb0ELb0EEENS1_30DynamicPersistentTileSchedulerILi256ELi128ELb0ELb1ELb1EEEEEEEEEvNT_6ParamsE:
	.zero		3584


//--------------------- .nv.constant0._ZN7cutlass13device_kernelIN5flash11enable_sm90INS1_16FlashAttnFwdSm90INS1_25CollectiveMainloopFwdSm90ILi2EN4cute5tupleIJNS5_1CILi1EEES8_S8_EEENS6_IJNS7_ILi128EEENS7_ILi96EEENS7_ILi64EEEEEELi256ENS_10bfloat16_tEfNS_4arch4Sm90ELb1ELb0ELb1ELb1ELb0ELb0ELb0ELb1ELb0ELb1ELb0ELb0EEENS1_21CollectiveEpilogueFwdINS6_IJSA_NS7_ILi256EEESB_EEES9_SE_SG_Li256ELb1ELb1ELb0ELb0EEENS1_36VarlenDynamicPersistentTileSchedulerILi128ELi96ELi256ELi128ELb0ELb1ELb1ELb1ELb1ELb1EEEEEEEEEvNT_6ParamsE --------------------------
	.section	.nv.constant0._ZN7cutlass13device_kernelIN5flash11enable_sm90INS1_16FlashAttnFwdSm90INS1_25CollectiveMainloopFwdSm90ILi2EN4cute5tupleIJNS5_1CILi1EEES8_S8_EEENS6_IJNS7_ILi128EEENS7_ILi96EEENS7_ILi64EEEEEELi256ENS_10bfloat16_tEfNS_4arch4Sm90ELb1ELb0ELb1ELb1ELb0ELb0ELb0ELb1ELb0ELb1ELb0ELb0EEENS1_21CollectiveEpilogueFwdINS6_IJSA_NS7_ILi256EEESB_EEES9_SE_SG_Li256ELb1ELb1ELb0ELb0EEENS1_36VarlenDynamicPersistentTileSchedulerILi128ELi96ELi256ELi128ELb0ELb1ELb1ELb1ELb1ELb1EEEEEEEEEvNT_6ParamsE,"a",@progbits
	.sectionflags	@""
	.align	4
.nv.constant0._ZN7cutlass13device_kernelIN5flash11enable_sm90INS1_16FlashAttnFwdSm90INS1_25CollectiveMainloopFwdSm90ILi2EN4cute5tupleIJNS5_1CILi1EEES8_S8_EEENS6_IJNS7_ILi128EEENS7_ILi96EEENS7_ILi64EEEEEELi256ENS_10bfloat16_tEfNS_4arch4Sm90ELb1ELb0ELb1ELb1ELb0ELb0ELb0ELb1ELb0ELb1ELb0ELb0EEENS1_21CollectiveEpilogueFwdINS6_IJSA_NS7_ILi256EEESB_EEES9_SE_SG_Li256ELb1ELb1ELb0ELb0EEENS1_36VarlenDynamicPersistentTileSchedulerILi128ELi96ELi256ELi128ELb0ELb1ELb1ELb1ELb1ELb1EEEEEEEEEvNT_6ParamsE:
	.zero		3328


//--------------------- .nv.constant0._ZN7cutlass13device_kernelIN5flash11enable_sm90INS1_16FlashAttnFwdSm90INS1_25CollectiveMainloopFwdSm90ILi2EN4cute5tupleIJNS5_1CILi1EEES8_S8_EEENS6_IJNS7_ILi128EEENS7_ILi96EEENS7_ILi64EEEEEELi256ENS_10bfloat16_tEfNS_4arch4Sm90ELb1ELb0ELb1ELb1ELb0ELb1ELb0ELb1ELb0ELb1ELb0ELb0EEENS1_21CollectiveEpilogueFwdINS6_IJSA_NS7_ILi256EEESB_EEES9_SE_SG_Li256ELb1ELb1ELb0ELb0EEENS1_36VarlenDynamicPersistentTileSchedulerILi128ELi96ELi256ELi128ELb0ELb1ELb1ELb1ELb1ELb1EEEEEEEEEvNT_6ParamsE --------------------------
	.section	.nv.constant0._ZN7cutlass13device_kernelIN5flash11enable_sm90INS1_16FlashAttnFwdSm90INS1_25CollectiveMainloopFwdSm90ILi2EN4cute5tupleIJNS5_1CILi1EEES8_S8_EEENS6_IJNS7_ILi128EEENS7_ILi96EEENS7_ILi64EEEEEELi256ENS_10bfloat16_tEfNS_4arch4Sm90ELb1ELb0ELb1ELb1ELb0ELb1ELb0ELb1ELb0ELb1ELb0ELb0EEENS1_21CollectiveEpilogueFwdINS6_IJSA_NS7_ILi256EEESB_EEES9_SE_SG_Li256ELb1ELb1ELb0ELb0EEENS1_36VarlenDynamicPersistentTileSchedulerILi128ELi96ELi256ELi128ELb0ELb1ELb1ELb1ELb1ELb1EEEEEEEEEvNT_6ParamsE,"a",@progbits
	.sectionflags	@""
	.align	4
.nv.constant0._ZN7cutlass13device_kernelIN5flash11enable_sm90INS1_16FlashAttnFwdSm90INS1_25CollectiveMainloopFwdSm90ILi2EN4cute5tupleIJNS5_1CILi1EEES8_S8_EEENS6_IJNS7_ILi128EEENS7_ILi96EEENS7_ILi64EEEEEELi256ENS_10bfloat16_tEfNS_4arch4Sm90ELb1ELb0ELb1ELb1ELb0ELb1ELb0ELb1ELb0ELb1ELb0ELb0EEENS1_21CollectiveEpilogueFwdINS6_IJSA_NS7_ILi256EEESB_EEES9_SE_SG_Li256ELb1ELb1ELb0ELb0EEENS1_36VarlenDynamicPersistentTileSchedulerILi128ELi96ELi256ELi128ELb0ELb1ELb1ELb1ELb1ELb1EEEEEEEEEvNT_6ParamsE:
	.zero		3328


//--------------------- .nv.constant0._ZN7cutlass13device_kernelIN5flash11enable_sm90INS1_16FlashAttnFwdSm90INS1_25CollectiveMainloopFwdSm90ILi2EN4cute5tupleIJNS5_1CILi1EEES8_S8_EEENS6_IJNS7_ILi128EEENS7_ILi96EEENS7_ILi64EEEEEELi256ENS_10bfloat16_tEfNS_4arch4Sm90ELb1ELb0ELb1ELb1ELb0ELb0ELb1ELb1ELb0ELb1ELb0ELb0EEENS1_21CollectiveEpilogueFwdINS6_IJSA_NS7_ILi256EEESB_EEES9_SE_SG_Li256ELb1ELb1ELb0ELb0EEENS1_36VarlenDynamicPersistentTileSchedulerILi128ELi96ELi256ELi128ELb0ELb1ELb1ELb1ELb1ELb1EEEEEEEEEvNT_6ParamsE --------------------------
	.section	.nv.constant0._ZN7cutlass13device_kernelIN5flash11enable_sm90INS1_16FlashAttnFwdSm90INS1_25CollectiveMainloopFwdSm90ILi2EN4cute5tupleIJNS5_1CILi1EEES8_S8_EEENS6_IJNS7_ILi128EEENS7_ILi96EEENS7_ILi64EEEEEELi256ENS_10bfloat16_tEfNS_4arch4Sm90ELb1ELb0ELb1ELb1ELb0ELb0ELb1ELb1ELb0ELb1ELb0ELb0EEENS1_21CollectiveEpilogueFwdINS6_IJSA_NS7_ILi256EEESB_EEES9_SE_SG_Li256ELb1ELb1ELb0ELb0EEENS1_36VarlenDynamicPersistentTileSchedulerILi128ELi96ELi256ELi128ELb0ELb1ELb1ELb1ELb1ELb1EEEEEEEEEvNT_6ParamsE,"a",@progbits
	.sectionflags	@""
	.align	4
.nv.constant0._ZN7cutlass13device_kernelIN5flash11enable_sm90INS1_16FlashAttnFwdSm90INS1_25CollectiveMainloopFwdSm90ILi2EN4cute5tupleIJNS5_1CILi1EEES8_S8_EEENS6_IJNS7_ILi128EEENS7_ILi96EEENS7_ILi64EEEEEELi256ENS_10bfloat16_tEfNS_4arch4Sm90ELb1ELb0ELb1ELb1ELb0ELb0ELb1ELb1ELb0ELb1ELb0ELb0EEENS1_21CollectiveEpilogueFwdINS6_IJSA_NS7_ILi256EEESB_EEES9_SE_SG_Li256ELb1ELb1ELb0ELb0EEENS1_36VarlenDynamicPersistentTileSchedulerILi128ELi96ELi256ELi128ELb0ELb1ELb1ELb1ELb1ELb1EEEEEEEEEvNT_6ParamsE:
	.zero		3584


//--------------------- .nv.constant0._ZN7cutlass13device_kernelIN5flash11enable_sm90INS1_16FlashAttnFwdSm90INS1_25CollectiveMainloopFwdSm90ILi2EN4cute5tupleIJNS5_1CILi1EEES8_S8_EEENS6_IJNS7_ILi128EEENS7_ILi96EEENS7_ILi64EEEEEELi256ENS_10bfloat16_tEfNS_4arch4Sm90ELb1ELb0ELb1ELb1ELb0ELb1ELb1ELb1ELb0ELb1ELb0ELb0EEENS1_21CollectiveEpilogueFwdINS6_IJSA_NS7_ILi256EEESB_EEES9_SE_SG_Li256ELb1ELb1ELb0ELb0EEENS1_36VarlenDynamicPersistentTileSchedulerILi128ELi96ELi256ELi128ELb0ELb1ELb1ELb1ELb1ELb1EEEEEEEEEvNT_6ParamsE --------------------------
	.section	.nv.constant0._ZN7cutlass13device_kernelIN5flash11enable_sm90INS1_16FlashAttnFwdSm90INS1_25CollectiveMainloopFwdSm90ILi2EN4cute5tupleIJNS5_1CILi1EEES8_S8_EEENS6_IJNS7_ILi128EEENS7_ILi96EEENS7_ILi64EEEEEELi256ENS_10bfloat16_tEfNS_4arch4Sm90ELb1ELb0ELb1ELb1ELb0ELb1ELb1ELb1ELb0ELb1ELb0ELb0EEENS1_21CollectiveEpilogueFwdINS6_IJSA_NS7_ILi256EEESB_EEES9_SE_SG_Li256ELb1ELb1ELb0ELb0EEENS1_36VarlenDynamicPersistentTileSchedulerILi128ELi96ELi256ELi128ELb0ELb1ELb1ELb1ELb1ELb1EEEEEEEEEvNT_6ParamsE,"a",@progbits
	.sectionflags	@""
	.align	4
.nv.constant0._ZN7cutlass13device_kernelIN5flash11enable_sm90INS1_16FlashAttnFwdSm90INS1_25CollectiveMainloopFwdSm90ILi2EN4cute5tupleIJNS5_1CILi1EEES8_S8_EEENS6_IJNS7_ILi128EEENS7_ILi96EEENS7_ILi64EEEEEELi256ENS_10bfloat16_tEfNS_4arch4Sm90ELb1ELb0ELb1ELb1ELb0ELb1ELb1ELb1ELb0ELb1ELb0ELb0EEENS1_21CollectiveEpilogueFwdINS6_IJSA_NS7_ILi256EEESB_EEES9_SE_SG_Li256ELb1ELb1ELb0ELb0EEENS1_36VarlenDynamicPersistentTileSchedulerILi128ELi96ELi256ELi128ELb0ELb1ELb1ELb1ELb1ELb1EEEEEEEEEvNT_6ParamsE:
	.zero		3584


//--------------------- SYMBOLS --------------------------

	.type		.nv.reservedSmem.offset0,@object
	.size		.nv.reservedSmem.offset0,0x4
	.type		__assertfail,@function
